	.target	sm_90a

	.elftype	@"ET_EXEC"


//--------------------- .note.nv.tkinfo           --------------------------
	.section	.note.nv.tkinfo,"",@"SHT_NOTE"
	.sectionflags	@"SHF_NOTE_NV_TKINFO"
	.tkinfo
        /*0018*/ 	.word	0x00000002
        /*0030*/ 	.string	""
        /*0030*/ 	.string	"ptxas"
        /*0030*/ 	.string	"Cuda compilation tools, release 13.0, V13.0.88"
        /*0030*/ 	.string	"Build cuda_13.0.r13.0/compiler.36424714_0"
        /*0030*/ 	.string	"-arch sm_90a -m 64 "



//--------------------- .note.nv.cuinfo           --------------------------
	.section	.note.nv.cuinfo,"",@"SHT_NOTE"
	.sectionflags	@"SHF_NOTE_NV_CUINFO"
        /*0018*/ 	.short	0x0002
        /*001a*/ 	.short	0x005a
        /*001c*/ 	.short	0x0082
	.zero		2


//--------------------- .nv.info                  --------------------------
	.section	.nv.info,"",@"SHT_CUDA_INFO"
	.align	4


	//----- nvinfo : EIATTR_REGCOUNT
	.align		4
        /*0000*/ 	.byte	0x04, 0x2f
        /*0002*/ 	.short	(.L_12 - .L_11)
	.align		4
.L_11:
        /*0004*/ 	.word	index@(_ZN5flash16flash_fwd_kernelI23Flash_fwd_kernel_traitsILi64ELi128ELi64ELi4ELb0ELb0EN7cutlass6half_tE19Flash_kernel_traitsILi64ELi128ELi64ELi4ES3_EELb0ELb1ELb0ELb1ELb0ELb0ELb1ELb0EEEvNS_16Flash_fwd_paramsE)
        /*0008*/ 	.word	0x000000ff


	//----- nvinfo : EIATTR_FRAME_SIZE
	.align		4
.L_12:
        /*000c*/ 	.byte	0x04, 0x11
        /*000e*/ 	.short	(.L_14 - .L_13)
	.align		4
.L_13:
        /*0010*/ 	.word	index@(_ZN5flash16flash_fwd_kernelI23Flash_fwd_kernel_traitsILi64ELi128ELi64ELi4ELb0ELb0EN7cutlass6half_tE19Flash_kernel_traitsILi64ELi128ELi64ELi4ES3_EELb0ELb1ELb0ELb1ELb0ELb0ELb1ELb0EEEvNS_16Flash_fwd_paramsE)
        /*0014*/ 	.word	0x00000078


	//----- nvinfo : EIATTR_REGCOUNT
	.align		4
.L_14:
        /*0018*/ 	.byte	0x04, 0x2f
        /*001a*/ 	.short	(.L_16 - .L_15)
	.align		4
.L_15:
        /*001c*/ 	.word	index@(_ZN5flash16flash_fwd_kernelI23Flash_fwd_kernel_traitsILi64ELi128ELi64ELi4ELb0ELb0EN7cutlass6half_tE19Flash_kernel_traitsILi64ELi128ELi64ELi4ES3_EELb1ELb1ELb0ELb1ELb0ELb0ELb0ELb1EEEvNS_16Flash_fwd_paramsE)
        /*0020*/ 	.word	0x000000ff


	//----- nvinfo : EIATTR_FRAME_SIZE
	.align		4
.L_16:
        /*0024*/ 	.byte	0x04, 0x11
        /*0026*/ 	.short	(.L_18 - .L_17)
	.align		4
.L_17:
        /*0028*/ 	.word	index@(_ZN5flash16flash_fwd_kernelI23Flash_fwd_kernel_traitsILi64ELi128ELi64ELi4ELb0ELb0EN7cutlass6half_tE19Flash_kernel_traitsILi64ELi128ELi64ELi4ES3_EELb1ELb1ELb0ELb1ELb0ELb0ELb0ELb1EEEvNS_16Flash_fwd_paramsE)
        /*002c*/ 	.word	0x000001e8


	//----- nvinfo : EIATTR_REGCOUNT
	.align		4
.L_18:
        /*0030*/ 	.byte	0x04, 0x2f
        /*0032*/ 	.short	(.L_20 - .L_19)
	.align		4
.L_19:
        /*0034*/ 	.word	index@(_ZN5flash16flash_fwd_kernelI23Flash_fwd_kernel_traitsILi64ELi128ELi64ELi4ELb0ELb0EN7cutlass6half_tE19Flash_kernel_traitsILi64ELi128ELi64ELi4ES3_EELb0ELb1ELb0ELb0ELb0ELb0ELb1ELb0EEEvNS_16Flash_fwd_paramsE)
        /*0038*/ 	.word	0x000000ff


	//----- nvinfo : EIATTR_FRAME_SIZE
	.align		4
.L_20:
        /*003c*/ 	.byte	0x04, 0x11
        /*003e*/ 	.short	(.L_22 - .L_21)
	.align		4
.L_21:
        /*0040*/ 	.word	index@(_ZN5flash16flash_fwd_kernelI23Flash_fwd_kernel_traitsILi64ELi128ELi64ELi4ELb0ELb0EN7cutlass6half_tE19Flash_kernel_traitsILi64ELi128ELi64ELi4ES3_EELb0ELb1ELb0ELb0ELb0ELb0ELb1ELb0EEEvNS_16Flash_fwd_paramsE)
        /*0044*/ 	.word	0x00000098


	//----- nvinfo : EIATTR_REGCOUNT
	.align		4
.L_22:
        /*0048*/ 	.byte	0x04, 0x2f
        /*004a*/ 	.short	(.L_24 - .L_23)
	.align		4
.L_23:
        /*004c*/ 	.word	index@(_ZN5flash16flash_fwd_kernelI23Flash_fwd_kernel_traitsILi64ELi128ELi64ELi4ELb0ELb0EN7cutlass6half_tE19Flash_kernel_traitsILi64ELi128ELi64ELi4ES3_EELb1ELb1ELb0ELb0ELb0ELb0ELb0ELb1EEEvNS_16Flash_fwd_paramsE)
        /*0050*/ 	.word	0x000000ff


	//----- nvinfo : EIATTR_FRAME_SIZE
	.align		4
.L_24:
        /*0054*/ 	.byte	0x04, 0x11
        /*0056*/ 	.short	(.L_26 - .L_25)
	.align		4
.L_25:
        /*0058*/ 	.word	index@(_ZN5flash16flash_fwd_kernelI23Flash_fwd_kernel_traitsILi64ELi128ELi64ELi4ELb0ELb0EN7cutlass6half_tE19Flash_kernel_traitsILi64ELi128ELi64ELi4ES3_EELb1ELb1ELb0ELb0ELb0ELb0ELb0ELb1EEEvNS_16Flash_fwd_paramsE)
        /*005c*/ 	.word	0x000001e8


	//----- nvinfo : EIATTR_REGCOUNT
	.align		4
.L_26:
        /*0060*/ 	.byte	0x04, 0x2f
        /*0062*/ 	.short	(.L_28 - .L_27)
	.align		4
.L_27:
        /*0064*/ 	.word	index@(_ZN5flash16flash_fwd_kernelI23Flash_fwd_kernel_traitsILi64ELi128ELi64ELi4ELb0ELb0EN7cutlass6half_tE19Flash_kernel_traitsILi64ELi128ELi64ELi4ES3_EELb1ELb1ELb0ELb1ELb0ELb0ELb0ELb0EEEvNS_16Flash_fwd_paramsE)
        /*0068*/ 	.word	0x000000fe


	//----- nvinfo : EIATTR_FRAME_SIZE
	.align		4
.L_28:
        /*006c*/ 	.byte	0x04, 0x11
        /*006e*/ 	.short	(.L_30 - .L_29)
	.align		4
.L_29:
        /*0070*/ 	.word	index@(_ZN5flash16flash_fwd_kernelI23Flash_fwd_kernel_traitsILi64ELi128ELi64ELi4ELb0ELb0EN7cutlass6half_tE19Flash_kernel_traitsILi64ELi128ELi64ELi4ES3_EELb1ELb1ELb0ELb1ELb0ELb0ELb0ELb0EEEvNS_16Flash_fwd_paramsE)
        /*0074*/ 	.word	0x00000000


	//----- nvinfo : EIATTR_REGCOUNT
	.align		4
.L_30:
        /*0078*/ 	.byte	0x04, 0x2f
        /*007a*/ 	.short	(.L_32 - .L_31)
	.align		4
.L_31:
        /*007c*/ 	.word	index@(_ZN5flash16flash_fwd_kernelI23Flash_fwd_kernel_traitsILi64ELi128ELi64ELi4ELb0ELb0EN7cutlass6half_tE19Flash_kernel_traitsILi64ELi128ELi64ELi4ES3_EELb0ELb1ELb0ELb0ELb0ELb1ELb1ELb0EEEvNS_16Flash_fwd_paramsE)
        /*0080*/ 	.word	0x000000ff


	//----- nvinfo : EIATTR_FRAME_SIZE
	.align		4
.L_32:
        /*0084*/ 	.byte	0x04, 0x11
        /*0086*/ 	.short	(.L_34 - .L_33)
	.align		4
.L_33:
        /*0088*/ 	.word	index@(_ZN5flash16flash_fwd_kernelI23Flash_fwd_kernel_traitsILi64ELi128ELi64ELi4ELb0ELb0EN7cutlass6half_tE19Flash_kernel_traitsILi64ELi128ELi64ELi4ES3_EELb0ELb1ELb0ELb0ELb0ELb1ELb1ELb0EEEvNS_16Flash_fwd_paramsE)
        /*008c*/ 	.word	0x00000048


	//----- nvinfo : EIATTR_REGCOUNT
	.align		4
.L_34:
        /*0090*/ 	.byte	0x04, 0x2f
        /*0092*/ 	.short	(.L_36 - .L_35)
	.align		4
.L_35:
        /*0094*/ 	.word	index@(_ZN5flash16flash_fwd_kernelI23Flash_fwd_kernel_traitsILi64ELi128ELi64ELi4ELb0ELb0EN7cutlass6half_tE19Flash_kernel_traitsILi64ELi128ELi64ELi4ES3_EELb1ELb1ELb0ELb0ELb0ELb1ELb0ELb0EEEvNS_16Flash_fwd_paramsE)
        /*0098*/ 	.word	0x000000ff


	//----- nvinfo : EIATTR_FRAME_SIZE
	.align		4
.L_36:
        /*009c*/ 	.byte	0x04, 0x11
        /*009e*/ 	.short	(.L_38 - .L_37)
	.align		4
.L_37:
        /*00a0*/ 	.word	index@(_ZN5flash16flash_fwd_kernelI23Flash_fwd_kernel_traitsILi64ELi128ELi64ELi4ELb0ELb0EN7cutlass6half_tE19Flash_kernel_traitsILi64ELi128ELi64ELi4ES3_EELb1ELb1ELb0ELb0ELb0ELb1ELb0ELb0EEEvNS_16Flash_fwd_paramsE)
        /*00a4*/ 	.word	0x00000008


	//----- nvinfo : EIATTR_REGCOUNT
	.align		4
.L_38:
        /*00a8*/ 	.byte	0x04, 0x2f
        /*00aa*/ 	.short	(.L_40 - .L_39)
	.align		4
.L_39:
        /*00ac*/ 	.word	index@(_ZN5flash16flash_fwd_kernelI23Flash_fwd_kernel_traitsILi64ELi128ELi64ELi4ELb0ELb0EN7cutlass6half_tE19Flash_kernel_traitsILi64ELi128ELi64ELi4ES3_EELb0ELb1ELb0ELb0ELb1ELb1ELb1ELb0EEEvNS_16Flash_fwd_paramsE)
        /*00b0*/ 	.word	0x000000ff


	//----- nvinfo : EIATTR_FRAME_SIZE
	.align		4
.L_40:
        /*00b4*/ 	.byte	0x04, 0x11
        /*00b6*/ 	.short	(.L_42 - .L_41)
	.align		4
.L_41:
        /*00b8*/ 	.word	index@(_ZN5flash16flash_fwd_kernelI23Flash_fwd_kernel_traitsILi64ELi128ELi64ELi4ELb0ELb0EN7cutlass6half_tE19Flash_kernel_traitsILi64ELi128ELi64ELi4ES3_EELb0ELb1ELb0ELb0ELb1ELb1ELb1ELb0EEEvNS_16Flash_fwd_paramsE)
        /*00bc*/ 	.word	0x00000000


	//----- nvinfo : EIATTR_REGCOUNT
	.align		4
.L_42:
        /*00c0*/ 	.byte	0x04, 0x2f
        /*00c2*/ 	.short	(.L_44 - .L_43)
	.align		4
.L_43:
        /*00c4*/ 	.word	index@(_ZN5flash16flash_fwd_kernelI23Flash_fwd_kernel_traitsILi64ELi128ELi64ELi4ELb0ELb0EN7cutlass6half_tE19Flash_kernel_traitsILi64ELi128ELi64ELi4ES3_EELb1ELb1ELb0ELb0ELb1ELb1ELb0ELb0EEEvNS_16Flash_fwd_paramsE)
        /*00c8*/ 	.word	0x000000f6


	//----- nvinfo : EIATTR_FRAME_SIZE
	.align		4
.L_44:
        /*00cc*/ 	.byte	0x04, 0x11
        /*00ce*/ 	.short	(.L_46 - .L_45)
	.align		4
.L_45:
        /*00d0*/ 	.word	index@(_ZN5flash16flash_fwd_kernelI23Flash_fwd_kernel_traitsILi64ELi128ELi64ELi4ELb0ELb0EN7cutlass6half_tE19Flash_kernel_traitsILi64ELi128ELi64ELi4ES3_EELb1ELb1ELb0ELb0ELb1ELb1ELb0ELb0EEEvNS_16Flash_fwd_paramsE)
        /*00d4*/ 	.word	0x00000000


	//----- nvinfo : EIATTR_REGCOUNT
	.align		4
.L_46:
        /*00d8*/ 	.byte	0x04, 0x2f
        /*00da*/ 	.short	(.L_48 - .L_47)
	.align		4
.L_47:
        /*00dc*/ 	.word	index@(_ZN5flash16flash_fwd_kernelI23Flash_fwd_kernel_traitsILi64ELi128ELi64ELi4ELb0ELb0EN7cutlass6half_tE19Flash_kernel_traitsILi64ELi128ELi64ELi4ES3_EELb1ELb1ELb0ELb0ELb0ELb0ELb0ELb0EEEvNS_16Flash_fwd_paramsE)
        /*00e0*/ 	.word	0x000000ff


	//----- nvinfo : EIATTR_FRAME_SIZE
	.align		4
.L_48:
        /*00e4*/ 	.byte	0x04, 0x11
        /*00e6*/ 	.short	(.L_50 - .L_49)
	.align		4
.L_49:
        /*00e8*/ 	.word	index@(_ZN5flash16flash_fwd_kernelI23Flash_fwd_kernel_traitsILi64ELi128ELi64ELi4ELb0ELb0EN7cutlass6half_tE19Flash_kernel_traitsILi64ELi128ELi64ELi4ES3_EELb1ELb1ELb0ELb0ELb0ELb0ELb0ELb0EEEvNS_16Flash_fwd_paramsE)
        /*00ec*/ 	.word	0x00000080


	//----- nvinfo : EIATTR_REGCOUNT
	.align		4
.L_50:
        /*00f0*/ 	.byte	0x04, 0x2f
        /*00f2*/ 	.short	(.L_52 - .L_51)
	.align		4
.L_51:
        /*00f4*/ 	.word	index@(_ZN5flash16flash_fwd_kernelI23Flash_fwd_kernel_traitsILi64ELi128ELi128ELi4ELb0ELb0EN7cutlass6half_tE19Flash_kernel_traitsILi64ELi128ELi128ELi4ES3_EELb0ELb1ELb0ELb1ELb0ELb0ELb1ELb0EEEvNS_16Flash_fwd_paramsE)
        /*00f8*/ 	.word	0x000000ff


	//----- nvinfo : EIATTR_FRAME_SIZE
	.align		4
.L_52:
        /*00fc*/ 	.byte	0x04, 0x11
        /*00fe*/ 	.short	(.L_54 - .L_53)
	.align		4
.L_53:
        /*0100*/ 	.word	index@(_ZN5flash16flash_fwd_kernelI23Flash_fwd_kernel_traitsILi64ELi128ELi128ELi4ELb0ELb0EN7cutlass6half_tE19Flash_kernel_traitsILi64ELi128ELi128ELi4ES3_EELb0ELb1ELb0ELb1ELb0ELb0ELb1ELb0EEEvNS_16Flash_fwd_paramsE)
        /*0104*/ 	.word	0x00000158


	//----- nvinfo : EIATTR_REGCOUNT
	.align		4
.L_54:
        /*0108*/ 	.byte	0x04, 0x2f
        /*010a*/ 	.short	(.L_56 - .L_55)
	.align		4
.L_55:
        /*010c*/ 	.word	index@(_ZN5flash16flash_fwd_kernelI23Flash_fwd_kernel_traitsILi64ELi128ELi128ELi4ELb0ELb0EN7cutlass6half_tE19Flash_kernel_traitsILi64ELi128ELi128ELi4ES3_EELb0ELb1ELb0ELb1ELb0ELb0ELb0ELb0EEEvNS_16Flash_fwd_paramsE)
        /*0110*/ 	.word	0x000000ff


	//----- nvinfo : EIATTR_FRAME_SIZE
	.align		4
.L_56:
        /*0114*/ 	.byte	0x04, 0x11
        /*0116*/ 	.short	(.L_58 - .L_57)
	.align		4
.L_57:
        /*0118*/ 	.word	index@(_ZN5flash16flash_fwd_kernelI23Flash_fwd_kernel_traitsILi64ELi128ELi128ELi4ELb0ELb0EN7cutlass6half_tE19Flash_kernel_traitsILi64ELi128ELi128ELi4ES3_EELb0ELb1ELb0ELb1ELb0ELb0ELb0ELb0EEEvNS_16Flash_fwd_paramsE)
        /*011c*/ 	.word	0x00000190


	//----- nvinfo : EIATTR_REGCOUNT
	.align		4
.L_58:
        /*0120*/ 	.byte	0x04, 0x2f
        /*0122*/ 	.short	(.L_60 - .L_59)
	.align		4
.L_59:
        /*0124*/ 	.word	index@(_ZN5flash16flash_fwd_kernelI23Flash_fwd_kernel_traitsILi64ELi128ELi128ELi4ELb0ELb0EN7cutlass6half_tE19Flash_kernel_traitsILi64ELi128ELi128ELi4ES3_EELb0ELb1ELb0ELb0ELb0ELb0ELb1ELb0EEEvNS_16Flash_fwd_paramsE)
        /*0128*/ 	.word	0x000000ff


	//----- nvinfo : EIATTR_FRAME_SIZE
	.align		4
.L_60:
        /*012c*/ 	.byte	0x04, 0x11
        /*012e*/ 	.short	(.L_62 - .L_61)
	.align		4
.L_61:
        /*0130*/ 	.word	index@(_ZN5flash16flash_fwd_kernelI23Flash_fwd_kernel_traitsILi64ELi128ELi128ELi4ELb0ELb0EN7cutlass6half_tE19Flash_kernel_traitsILi64ELi128ELi128ELi4ES3_EELb0ELb1ELb0ELb0ELb0ELb0ELb1ELb0EEEvNS_16Flash_fwd_paramsE)
        /*0134*/ 	.word	0x00000148


	//----- nvinfo : EIATTR_REGCOUNT
	.align		4
.L_62:
        /*0138*/ 	.byte	0x04, 0x2f
        /*013a*/ 	.short	(.L_64 - .L_63)
	.align		4
.L_63:
        /*013c*/ 	.word	index@(_ZN5flash16flash_fwd_kernelI23Flash_fwd_kernel_traitsILi64ELi128ELi128ELi4ELb0ELb0EN7cutlass6half_tE19Flash_kernel_traitsILi64ELi128ELi128ELi4ES3_EELb0ELb1ELb0ELb0ELb0ELb0ELb0ELb0EEEvNS_16Flash_fwd_paramsE)
        /*0140*/ 	.word	0x000000ff


	//----- nvinfo : EIATTR_FRAME_SIZE
	.align		4
.L_64:
        /*0144*/ 	.byte	0x04, 0x11
        /*0146*/ 	.short	(.L_66 - .L_65)
	.align		4
.L_65:
        /*0148*/ 	.word	index@(_ZN5flash16flash_fwd_kernelI23Flash_fwd_kernel_traitsILi64ELi128ELi128ELi4ELb0ELb0EN7cutlass6half_tE19Flash_kernel_traitsILi64ELi128ELi128ELi4ES3_EELb0ELb1ELb0ELb0ELb0ELb0ELb0ELb0EEEvNS_16Flash_fwd_paramsE)
        /*014c*/ 	.word	0x00000100


	//----- nvinfo : EIATTR_REGCOUNT
	.align		4
.L_66:
        /*0150*/ 	.byte	0x04, 0x2f
        /*0152*/ 	.short	(.L_68 - .L_67)
	.align		4
.L_67:
        /*0154*/ 	.word	index@(_ZN5flash16flash_fwd_kernelI23Flash_fwd_kernel_traitsILi64ELi128ELi128ELi4ELb0ELb0EN7cutlass6half_tE19Flash_kernel_traitsILi64ELi128ELi128ELi4ES3_EELb0ELb1ELb0ELb0ELb0ELb1ELb1ELb0EEEvNS_16Flash_fwd_paramsE)
        /*0158*/ 	.word	0x000000ff


	//----- nvinfo : EIATTR_FRAME_SIZE
	.align		4
.L_68:
        /*015c*/ 	.byte	0x04, 0x11
        /*015e*/ 	.short	(.L_70 - .L_69)
	.align		4
.L_69:
        /*0160*/ 	.word	index@(_ZN5flash16flash_fwd_kernelI23Flash_fwd_kernel_traitsILi64ELi128ELi128ELi4ELb0ELb0EN7cutlass6half_tE19Flash_kernel_traitsILi64ELi128ELi128ELi4ES3_EELb0ELb1ELb0ELb0ELb0ELb1ELb1ELb0EEEvNS_16Flash_fwd_paramsE)
        /*0164*/ 	.word	0x00000100


	//----- nvinfo : EIATTR_REGCOUNT
	.align		4
.L_70:
        /*0168*/ 	.byte	0x04, 0x2f
        /*016a*/ 	.short	(.L_72 - .L_71)
	.align		4
.L_71:
        /*016c*/ 	.word	index@(_ZN5flash16flash_fwd_kernelI23Flash_fwd_kernel_traitsILi64ELi128ELi128ELi4ELb0ELb0EN7cutlass6half_tE19Flash_kernel_traitsILi64ELi128ELi128ELi4ES3_EELb0ELb1ELb0ELb0ELb0ELb1ELb0ELb0EEEvNS_16Flash_fwd_paramsE)
        /*0170*/ 	.word	0x000000ff


	//----- nvinfo : EIATTR_FRAME_SIZE
	.align		4
.L_72:
        /*0174*/ 	.byte	0x04, 0x11
        /*0176*/ 	.short	(.L_74 - .L_73)
	.align		4
.L_73:
        /*0178*/ 	.word	index@(_ZN5flash16flash_fwd_kernelI23Flash_fwd_kernel_traitsILi64ELi128ELi128ELi4ELb0ELb0EN7cutlass6half_tE19Flash_kernel_traitsILi64ELi128ELi128ELi4ES3_EELb0ELb1ELb0ELb0ELb0ELb1ELb0ELb0EEEvNS_16Flash_fwd_paramsE)
        /*017c*/ 	.word	0x00000100


	//----- nvinfo : EIATTR_REGCOUNT
	.align		4
.L_74:
        /*0180*/ 	.byte	0x04, 0x2f
        /*0182*/ 	.short	(.L_76 - .L_75)
	.align		4
.L_75:
        /*0184*/ 	.word	index@(_ZN5flash16flash_fwd_kernelI23Flash_fwd_kernel_traitsILi64ELi128ELi128ELi4ELb0ELb0EN7cutlass6half_tE19Flash_kernel_traitsILi64ELi128ELi128ELi4ES3_EELb0ELb1ELb0ELb0ELb1ELb1ELb1ELb0EEEvNS_16Flash_fwd_paramsE)
        /*0188*/ 	.word	0x000000ff


	//----- nvinfo : EIATTR_FRAME_SIZE
	.align		4
.L_76:
        /*018c*/ 	.byte	0x04, 0x11
        /*018e*/ 	.short	(.L_78 - .L_77)
	.align		4
.L_77:
        /*0190*/ 	.word	index@(_ZN5flash16flash_fwd_kernelI23Flash_fwd_kernel_traitsILi64ELi128ELi128ELi4ELb0ELb0EN7cutlass6half_tE19Flash_kernel_traitsILi64ELi128ELi128ELi4ES3_EELb0ELb1ELb0ELb0ELb1ELb1ELb1ELb0EEEvNS_16Flash_fwd_paramsE)
        /*0194*/ 	.word	0x000000a0


	//----- nvinfo : EIATTR_REGCOUNT
	.align		4
.L_78:
        /*0198*/ 	.byte	0x04, 0x2f
        /*019a*/ 	.short	(.L_80 - .L_79)
	.align		4
.L_79:
        /*019c*/ 	.word	index@(_ZN5flash16flash_fwd_kernelI23Flash_fwd_kernel_traitsILi64ELi128ELi128ELi4ELb0ELb0EN7cutlass6half_tE19Flash_kernel_traitsILi64ELi128ELi128ELi4ES3_EELb0ELb1ELb0ELb0ELb1ELb1ELb0ELb0EEEvNS_16Flash_fwd_paramsE)
        /*01a0*/ 	.word	0x000000ff


	//----- nvinfo : EIATTR_FRAME_SIZE
	.align		4
.L_80:
        /*01a4*/ 	.byte	0x04, 0x11
        /*01a6*/ 	.short	(.L_82 - .L_81)
	.align		4
.L_81:
        /*01a8*/ 	.word	index@(_ZN5flash16flash_fwd_kernelI23Flash_fwd_kernel_traitsILi64ELi128ELi128ELi4ELb0ELb0EN7cutlass6half_tE19Flash_kernel_traitsILi64ELi128ELi128ELi4ES3_EELb0ELb1ELb0ELb0ELb1ELb1ELb0ELb0EEEvNS_16Flash_fwd_paramsE)
        /*01ac*/ 	.word	0x000000c8


	//----- nvinfo : EIATTR_MIN_STACK_SIZE
	.align		4
.L_82:
        /*01b0*/ 	.byte	0x04, 0x12
        /*01b2*/ 	.short	(.L_84 - .L_83)
	.align		4
.L_83:
        /*01b4*/ 	.word	index@(_ZN5flash16flash_fwd_kernelI23Flash_fwd_kernel_traitsILi64ELi128ELi128ELi4ELb0ELb0EN7cutlass6half_tE19Flash_kernel_traitsILi64ELi128ELi128ELi4ES3_EELb0ELb1ELb0ELb0ELb1ELb1ELb0ELb0EEEvNS_16Flash_fwd_paramsE)
        /*01b8*/ 	.word	0x000000c8


	//----- nvinfo : EIATTR_MIN_STACK_SIZE
	.align		4
.L_84:
        /*01bc*/ 	.byte	0x04, 0x12
        /*01be*/ 	.short	(.L_86 - .L_85)
	.align		4
.L_85:
        /*01c0*/ 	.word	index@(_ZN5flash16flash_fwd_kernelI23Flash_fwd_kernel_traitsILi64ELi128ELi128ELi4ELb0ELb0EN7cutlass6half_tE19Flash_kernel_traitsILi64ELi128ELi128ELi4ES3_EELb0ELb1ELb0ELb0ELb1ELb1ELb1ELb0EEEvNS_16Flash_fwd_paramsE)
        /*01c4*/ 	.word	0x000000a0


	//----- nvinfo : EIATTR_MIN_STACK_SIZE
	.align		4
.L_86:
        /*01c8*/ 	.byte	0x04, 0x12
        /*01ca*/ 	.short	(.L_88 - .L_87)
	.align		4
.L_87:
        /*01cc*/ 	.word	index@(_ZN5flash16flash_fwd_kernelI23Flash_fwd_kernel_traitsILi64ELi128ELi128ELi4ELb0ELb0EN7cutlass6half_tE19Flash_kernel_traitsILi64ELi128ELi128ELi4ES3_EELb0ELb1ELb0ELb0ELb0ELb1ELb0ELb0EEEvNS_16Flash_fwd_paramsE)
        /*01d0*/ 	.word	0x00000100


	//----- nvinfo : EIATTR_MIN_STACK_SIZE
	.align		4
.L_88:
        /*01d4*/ 	.byte	0x04, 0x12
        /*01d6*/ 	.short	(.L_90 - .L_89)
	.align		4
.L_89:
        /*01d8*/ 	.word	index@(_ZN5flash16flash_fwd_kernelI23Flash_fwd_kernel_traitsILi64ELi128ELi128ELi4ELb0ELb0EN7cutlass6half_tE19Flash_kernel_traitsILi64ELi128ELi128ELi4ES3_EELb0ELb1ELb0ELb0ELb0ELb1ELb1ELb0EEEvNS_16Flash_fwd_paramsE)
        /*01dc*/ 	.word	0x00000100


	//----- nvinfo : EIATTR_MIN_STACK_SIZE
	.align		4
.L_90:
        /*01e0*/ 	.byte	0x04, 0x12
        /*01e2*/ 	.short	(.L_92 - .L_91)
	.align		4
.L_91:
        /*01e4*/ 	.word	index@(_ZN5flash16flash_fwd_kernelI23Flash_fwd_kernel_traitsILi64ELi128ELi128ELi4ELb0ELb0EN7cutlass6half_tE19Flash_kernel_traitsILi64ELi128ELi128ELi4ES3_EELb0ELb1ELb0ELb0ELb0ELb0ELb0ELb0EEEvNS_16Flash_fwd_paramsE)
        /*01e8*/ 	.word	0x00000100


	//----- nvinfo : EIATTR_MIN_STACK_SIZE
	.align		4
.L_92:
        /*01ec*/ 	.byte	0x04, 0x12
        /*01ee*/ 	.short	(.L_94 - .L_93)
	.align		4
.L_93:
        /*01f0*/ 	.word	index@(_ZN5flash16flash_fwd_kernelI23Flash_fwd_kernel_traitsILi64ELi128ELi128ELi4ELb0ELb0EN7cutlass6half_tE19Flash_kernel_traitsILi64ELi128ELi128ELi4ES3_EELb0ELb1ELb0ELb0ELb0ELb0ELb1ELb0EEEvNS_16Flash_fwd_paramsE)
        /*01f4*/ 	.word	0x00000148


	//----- nvinfo : EIATTR_MIN_STACK_SIZE
	.align		4
.L_94:
        /*01f8*/ 	.byte	0x04, 0x12
        /*01fa*/ 	.short	(.L_96 - .L_95)
	.align		4
.L_95:
        /*01fc*/ 	.word	index@(_ZN5flash16flash_fwd_kernelI23Flash_fwd_kernel_traitsILi64ELi128ELi128ELi4ELb0ELb0EN7cutlass6half_tE19Flash_kernel_traitsILi64ELi128ELi128ELi4ES3_EELb0ELb1ELb0ELb1ELb0ELb0ELb0ELb0EEEvNS_16Flash_fwd_paramsE)
        /*0200*/ 	.word	0x00000190


	//----- nvinfo : EIATTR_MIN_STACK_SIZE
	.align		4
.L_96:
        /*0204*/ 	.byte	0x04, 0x12
        /*0206*/ 	.short	(.L_98 - .L_97)
	.align		4
.L_97:
        /*0208*/ 	.word	index@(_ZN5flash16flash_fwd_kernelI23Flash_fwd_kernel_traitsILi64ELi128ELi128ELi4ELb0ELb0EN7cutlass6half_tE19Flash_kernel_traitsILi64ELi128ELi128ELi4ES3_EELb0ELb1ELb0ELb1ELb0ELb0ELb1ELb0EEEvNS_16Flash_fwd_paramsE)
        /*020c*/ 	.word	0x00000158


	//----- nvinfo : EIATTR_MIN_STACK_SIZE
	.align		4
.L_98:
        /*0210*/ 	.byte	0x04, 0x12
        /*0212*/ 	.short	(.L_100 - .L_99)
	.align		4
.L_99:
        /*0214*/ 	.word	index@(_ZN5flash16flash_fwd_kernelI23Flash_fwd_kernel_traitsILi64ELi128ELi64ELi4ELb0ELb0EN7cutlass6half_tE19Flash_kernel_traitsILi64ELi128ELi64ELi4ES3_EELb1ELb1ELb0ELb0ELb0ELb0ELb0ELb0EEEvNS_16Flash_fwd_paramsE)
        /*0218*/ 	.word	0x00000080


	//----- nvinfo : EIATTR_MIN_STACK_SIZE
	.align		4
.L_100:
        /*021c*/ 	.byte	0x04, 0x12
        /*021e*/ 	.short	(.L_102 - .L_101)
	.align		4
.L_101:
        /*0220*/ 	.word	index@(_ZN5flash16flash_fwd_kernelI23Flash_fwd_kernel_traitsILi64ELi128ELi64ELi4ELb0ELb0EN7cutlass6half_tE19Flash_kernel_traitsILi64ELi128ELi64ELi4ES3_EELb1ELb1ELb0ELb0ELb1ELb1ELb0ELb0EEEvNS_16Flash_fwd_paramsE)
        /*0224*/ 	.word	0x00000000


	//----- nvinfo : EIATTR_MIN_STACK_SIZE
	.align		4
.L_102:
        /*0228*/ 	.byte	0x04, 0x12
        /*022a*/ 	.short	(.L_104 - .L_103)
	.align		4
.L_103:
        /*022c*/ 	.word	index@(_ZN5flash16flash_fwd_kernelI23Flash_fwd_kernel_traitsILi64ELi128ELi64ELi4ELb0ELb0EN7cutlass6half_tE19Flash_kernel_traitsILi64ELi128ELi64ELi4ES3_EELb0ELb1ELb0ELb0ELb1ELb1ELb1ELb0EEEvNS_16Flash_fwd_paramsE)
        /*0230*/ 	.word	0x00000000


	//----- nvinfo : EIATTR_MIN_STACK_SIZE
	.align		4
.L_104:
        /*0234*/ 	.byte	0x04, 0x12
        /*0236*/ 	.short	(.L_106 - .L_105)
	.align		4
.L_105:
        /*0238*/ 	.word	index@(_ZN5flash16flash_fwd_kernelI23Flash_fwd_kernel_traitsILi64ELi128ELi64ELi4ELb0ELb0EN7cutlass6half_tE19Flash_kernel_traitsILi64ELi128ELi64ELi4ES3_EELb1ELb1ELb0ELb0ELb0ELb1ELb0ELb0EEEvNS_16Flash_fwd_paramsE)
        /*023c*/ 	.word	0x00000008


	//----- nvinfo : EIATTR_MIN_STACK_SIZE
	.align		4
.L_106:
        /*0240*/ 	.byte	0x04, 0x12
        /*0242*/ 	.short	(.L_108 - .L_107)
	.align		4
.L_107:
        /*0244*/ 	.word	index@(_ZN5flash16flash_fwd_kernelI23Flash_fwd_kernel_traitsILi64ELi128ELi64ELi4ELb0ELb0EN7cutlass6half_tE19Flash_kernel_traitsILi64ELi128ELi64ELi4ES3_EELb0ELb1ELb0ELb0ELb0ELb1ELb1ELb0EEEvNS_16Flash_fwd_paramsE)
        /*0248*/ 	.word	0x00000048


	//----- nvinfo : EIATTR_MIN_STACK_SIZE
	.align		4
.L_108:
        /*024c*/ 	.byte	0x04, 0x12
        /*024e*/ 	.short	(.L_110 - .L_109)
	.align		4
.L_109:
        /*0250*/ 	.word	index@(_ZN5flash16flash_fwd_kernelI23Flash_fwd_kernel_traitsILi64ELi128ELi64ELi4ELb0ELb0EN7cutlass6half_tE19Flash_kernel_traitsILi64ELi128ELi64ELi4ES3_EELb1ELb1ELb0ELb1ELb0ELb0ELb0ELb0EEEvNS_16Flash_fwd_paramsE)
        /*0254*/ 	.word	0x00000000


	//----- nvinfo : EIATTR_MIN_STACK_SIZE
	.align		4
.L_110:
        /*0258*/ 	.byte	0x04, 0x12
        /*025a*/ 	.short	(.L_112 - .L_111)
	.align		4
.L_111:
        /*025c*/ 	.word	index@(_ZN5flash16flash_fwd_kernelI23Flash_fwd_kernel_traitsILi64ELi128ELi64ELi4ELb0ELb0EN7cutlass6half_tE19Flash_kernel_traitsILi64ELi128ELi64ELi4ES3_EELb1ELb1ELb0ELb0ELb0ELb0ELb0ELb1EEEvNS_16Flash_fwd_paramsE)
        /*0260*/ 	.word	0x000001e8


	//----- nvinfo : EIATTR_MIN_STACK_SIZE
	.align		4
.L_112:
        /*0264*/ 	.byte	0x04, 0x12
        /*0266*/ 	.short	(.L_114 - .L_113)
	.align		4
.L_113:
        /*0268*/ 	.word	index@(_ZN5flash16flash_fwd_kernelI23Flash_fwd_kernel_traitsILi64ELi128ELi64ELi4ELb0ELb0EN7cutlass6half_tE19Flash_kernel_traitsILi64ELi128ELi64ELi4ES3_EELb0ELb1ELb0ELb0ELb0ELb0ELb1ELb0EEEvNS_16Flash_fwd_paramsE)
        /*026c*/ 	.word	0x00000098


	//----- nvinfo : EIATTR_MIN_STACK_SIZE
	.align		4
.L_114:
        /*0270*/ 	.byte	0x04, 0x12
        /*0272*/ 	.short	(.L_116 - .L_115)
	.align		4
.L_115:
        /*0274*/ 	.word	index@(_ZN5flash16flash_fwd_kernelI23Flash_fwd_kernel_traitsILi64ELi128ELi64ELi4ELb0ELb0EN7cutlass6half_tE19Flash_kernel_traitsILi64ELi128ELi64ELi4ES3_EELb1ELb1ELb0ELb1ELb0ELb0ELb0ELb1EEEvNS_16Flash_fwd_paramsE)
        /*0278*/ 	.word	0x000001e8


	//----- nvinfo : EIATTR_MIN_STACK_SIZE
	.align		4
.L_116:
        /*027c*/ 	.byte	0x04, 0x12
        /*027e*/ 	.short	(.L_118 - .L_117)
	.align		4
.L_117:
        /*0280*/ 	.word	index@(_ZN5flash16flash_fwd_kernelI23Flash_fwd_kernel_traitsILi64ELi128ELi64ELi4ELb0ELb0EN7cutlass6half_tE19Flash_kernel_traitsILi64ELi128ELi64ELi4ES3_EELb0ELb1ELb0ELb1ELb0ELb0ELb1ELb0EEEvNS_16Flash_fwd_paramsE)
        /*0284*/ 	.word	0x00000078
.L_118:


//--------------------- .nv.compat                --------------------------
	.section	.nv.compat,"",@"SHT_CUDA_COMPAT_INFO"
	.align	4
        /*0000*/ 	.byte	0x02, 0x09, 0x01, 0x00, 0x02, 0x02, 0x01, 0x00, 0x02, 0x05, 0x05, 0x00, 0x03, 0x07, 0x01, 0x01
        /*0010*/ 	.byte	0x02, 0x03, 0x00, 0x00, 0x02, 0x06, 0x01, 0x00, 0x04, 0x0b, 0x08, 0x00, 0x00, 0x00, 0x00, 0x00
        /*0020*/ 	.byte	0x00, 0x00, 0x00, 0x00


//--------------------- .nv.info._ZN5flash16flash_fwd_kernelI23Flash_fwd_kernel_traitsILi64ELi128ELi128ELi4ELb0ELb0EN7cutlass6half_tE19Flash_kernel_traitsILi64ELi128ELi128ELi4ES3_EELb0ELb1ELb0ELb0ELb1ELb1ELb0ELb0EEEvNS_16Flash_fwd_paramsE --------------------------
	.section	.nv.info._ZN5flash16flash_fwd_kernelI23Flash_fwd_kernel_traitsILi64ELi128ELi128ELi4ELb0ELb0EN7cutlass6half_tE19Flash_kernel_traitsILi64ELi128ELi128ELi4ES3_EELb0ELb1ELb0ELb0ELb1ELb1ELb0ELb0EEEvNS_16Flash_fwd_paramsE,"",@"SHT_CUDA_INFO"
	.sectionflags	@""
	.align	4


	//----- nvinfo : EIATTR_CUDA_API_VERSION
	.align		4
        /*0000*/ 	.byte	0x04, 0x37
        /*0002*/ 	.short	(.L_120 - .L_119)
.L_119:
        /*0004*/ 	.word	0x00000082


	//----- nvinfo : EIATTR_KPARAM_INFO
	.align		4
.L_120:
        /*0008*/ 	.byte	0x04, 0x17
        /*000a*/ 	.short	(.L_122 - .L_121)
.L_121:
        /*000c*/ 	.word	0x00000000
        /*0010*/ 	.short	0x0000
        /*0012*/ 	.short	0x0000
        /*0014*/ 	.byte	0x00, 0xf0, 0x41, 0x07


	//----- nvinfo : EIATTR_SPARSE_MMA_MASK
	.align		4
.L_122:
        /*0018*/ 	.byte	0x03, 0x50
        /*001a*/ 	.short	0x0000


	//----- nvinfo : EIATTR_MAXREG_COUNT
	.align		4
        /*001c*/ 	.byte	0x03, 0x1b
        /*001e*/ 	.short	0x00ff


	//----- nvinfo : EIATTR_NUM_BARRIERS
	.align		4
        /*0020*/ 	.byte	0x02, 0x4c
        /*0022*/ 	.byte	0x01
	.zero		1


	//----- nvinfo : EIATTR_ANNOTATIONS
	.align		4
        /*0024*/ 	.byte	0x04, 0x55
        /*0026*/ 	.short	(.L_124 - .L_123)


	//   ....[0]....
.L_123:
        /*0028*/ 	.word	0x00000001
        /*002c*/ 	.byte	0xc0, 0x02, 0x00, 0x00, 0x01, 0x00, 0x00, 0x00, 0x00, 0x0b, 0x00, 0x00, 0x01, 0x00, 0x00, 0x00
        /* <DEDUP_REMOVED lines=61> */
        /*040c*/ 	.byte	0x90, 0xba, 0x00, 0x00


	//----- nvinfo : EIATTR_MERCURY_ISA_VERSION
	.align		4
.L_124:
        /*0410*/ 	.byte	0x03, 0x5f
        /*0412*/ 	.short	0x0101


	//----- nvinfo : EIATTR_COOP_GROUP_MASK_REGIDS
	.align		4
        /*0414*/ 	.byte	0x04, 0x29
        /*0416*/ 	.short	(.L_126 - .L_125)


	//   ....[0]....
.L_125:
        /*0418*/ 	.word	0xffffffff


	//   ....[1]....
        /*041c*/ 	.word	0xffffffff


	//   ....[2]....
        /*0420*/ 	.word	0xffffffff


	//   ....[3]....
        /*0424*/ 	.word	0xffffffff


	//   ....[4]....
        /*0428*/ 	.word	0xffffffff


	//   ....[5]....
        /*042c*/ 	.word	0xffffffff


	//   ....[6]....
        /*0430*/ 	.word	0xffffffff


	//   ....[7]....
        /*0434*/ 	.word	0xffffffff


	//   ....[8]....
        /*0438*/ 	.word	0xffffffff


	//   ....[9]....
        /*043c*/ 	.word	0xffffffff


	//   ....[10]....
        /*0440*/ 	.word	0xffffffff


	//   ....[11]....
        /*0444*/ 	.word	0xffffffff


	//   ....[12]....
        /*0448*/ 	.word	0xffffffff


	//   ....[13]....
        /*044c*/ 	.word	0xffffffff


	//   ....[14]....
        /*0450*/ 	.word	0xffffffff


	//   ....[15]....
        /*0454*/ 	.word	0xffffffff


	//   ....[16]....
        /*0458*/ 	.word	0xffffffff


	//   ....[17]....
        /*045c*/ 	.word	0xffffffff


	//   ....[18]....
        /*0460*/ 	.word	0xffffffff


	//   ....[19]....
        /*0464*/ 	.word	0xffffffff


	//   ....[20]....
        /*0468*/ 	.word	0xffffffff


	//   ....[21]....
        /*046c*/ 	.word	0xffffffff


	//   ....[22]....
        /*0470*/ 	.word	0xffffffff


	//   ....[23]....
        /*0474*/ 	.word	0xffffffff


	//----- nvinfo : EIATTR_COOP_GROUP_INSTR_OFFSETS
	.align		4
.L_126:
        /*0478*/ 	.byte	0x04, 0x28
        /*047a*/ 	.short	(.L_128 - .L_127)


	//   ....[0]....
.L_127:
        /*047c*/ 	.word	0x000034c0


	//   ....[1]....
        /*0480*/ 	.word	0x00003660


	//   ....[2]....
        /*0484*/ 	.word	0x00003690


	//   ....[3]....
        /*0488*/ 	.word	0x000038a0


	//   ....[4]....
        /*048c*/ 	.word	0x00003a90


	//   ....[5]....
        /*0490*/ 	.word	0x00003bf0


	//   ....[6]....
        /*0494*/ 	.word	0x00004160


	//   ....[7]....
        /*0498*/ 	.word	0x000041f0


	//   ....[8]....
        /*049c*/ 	.word	0x00008d10


	//   ....[9]....
        /*04a0*/ 	.word	0x00008d70


	//   ....[10]....
        /*04a4*/ 	.word	0x00008dc0


	//   ....[11]....
        /*04a8*/ 	.word	0x00008df0


	//   ....[12]....
        /*04ac*/ 	.word	0x00008eb0


	//   ....[13]....
        /*04b0*/ 	.word	0x00008ec0


	//   ....[14]....
        /*04b4*/ 	.word	0x00008ed0


	//   ....[15]....
        /*04b8*/ 	.word	0x00008f20


	//   ....[16]....
        /*04bc*/ 	.word	0x0000bfc0


	//   ....[17]....
        /*04c0*/ 	.word	0x0000c000


	//   ....[18]....
        /*04c4*/ 	.word	0x0000c030


	//   ....[19]....
        /*04c8*/ 	.word	0x0000c050


	//   ....[20]....
        /*04cc*/ 	.word	0x0000c0d0


	//   ....[21]....
        /*04d0*/ 	.word	0x0000c100


	//   ....[22]....
        /*04d4*/ 	.word	0x0000c130


	//   ....[23]....
        /*04d8*/ 	.word	0x0000c140


	//----- nvinfo : EIATTR_EXIT_INSTR_OFFSETS
	.align		4
.L_128:
        /*04dc*/ 	.byte	0x04, 0x1c
        /*04de*/ 	.short	(.L_130 - .L_129)


	//   ....[0]....
.L_129:
        /*04e0*/ 	.word	0x000001b0


	//   ....[1]....
        /*04e4*/ 	.word	0x0000d6b0


	//   ....[2]....
        /*04e8*/ 	.word	0x0000e1b0


	//   ....[3]....
        /*04ec*/ 	.word	0x0000e240


	//----- nvinfo : EIATTR_CRS_STACK_SIZE
	.align		4
.L_130:
        /*04f0*/ 	.byte	0x04, 0x1e
        /*04f2*/ 	.short	(.L_132 - .L_131)
.L_131:
        /*04f4*/ 	.word	0x00000000


	//----- nvinfo : EIATTR_CBANK_PARAM_SIZE
	.align		4
.L_132:
        /*04f8*/ 	.byte	0x03, 0x19
        /*04fa*/ 	.short	0x01d0


	//----- nvinfo : EIATTR_PARAM_CBANK
	.align		4
        /*04fc*/ 	.byte	0x04, 0x0a
        /*04fe*/ 	.short	(.L_134 - .L_133)
	.align		4
.L_133:
        /*0500*/ 	.word	index@(.nv.constant0._ZN5flash16flash_fwd_kernelI23Flash_fwd_kernel_traitsILi64ELi128ELi128ELi4ELb0ELb0EN7cutlass6half_tE19Flash_kernel_traitsILi64ELi128ELi128ELi4ES3_EELb0ELb1ELb0ELb0ELb1ELb1ELb0ELb0EEEvNS_16Flash_fwd_paramsE)
        /*0504*/ 	.short	0x0210
        /*0506*/ 	.short	0x01d0


	//----- nvinfo : EIATTR_SW_WAR
	.align		4
.L_134:
        /*0508*/ 	.byte	0x04, 0x36
        /*050a*/ 	.short	(.L_136 - .L_135)
.L_135:
        /*050c*/ 	.word	0x00000008
.L_136:


//--------------------- .nv.info._ZN5flash16flash_fwd_kernelI23Flash_fwd_kernel_traitsILi64ELi128ELi128ELi4ELb0ELb0EN7cutlass6half_tE19Flash_kernel_traitsILi64ELi128ELi128ELi4ES3_EELb0ELb1ELb0ELb0ELb1ELb1ELb1ELb0EEEvNS_16Flash_fwd_paramsE --------------------------
	.section	.nv.info._ZN5flash16flash_fwd_kernelI23Flash_fwd_kernel_traitsILi64ELi128ELi128ELi4ELb0ELb0EN7cutlass6half_tE19Flash_kernel_traitsILi64ELi128ELi128ELi4ES3_EELb0ELb1ELb0ELb0ELb1ELb1ELb1ELb0EEEvNS_16Flash_fwd_paramsE,"",@"SHT_CUDA_INFO"
	.sectionflags	@""
	.align	4


	//----- nvinfo : EIATTR_CUDA_API_VERSION
	.align		4
        /*0000*/ 	.byte	0x04, 0x37
        /*0002*/ 	.short	(.L_138 - .L_137)
.L_137:
        /*0004*/ 	.word	0x00000082


	//----- nvinfo : EIATTR_KPARAM_INFO
	.align		4
.L_138:
        /*0008*/ 	.byte	0x04, 0x17
        /*000a*/ 	.short	(.L_140 - .L_139)
.L_139:
        /*000c*/ 	.word	0x00000000
        /*0010*/ 	.short	0x0000
        /*0012*/ 	.short	0x0000
        /*0014*/ 	.byte	0x00, 0xf0, 0x41, 0x07


	//----- nvinfo : EIATTR_SPARSE_MMA_MASK
	.align		4
.L_140:
        /*0018*/ 	.byte	0x03, 0x50
        /*001a*/ 	.short	0x0000


	//----- nvinfo : EIATTR_MAXREG_COUNT
	.align		4
        /*001c*/ 	.byte	0x03, 0x1b
        /*001e*/ 	.short	0x00ff


	//----- nvinfo : EIATTR_NUM_BARRIERS
	.align		4
        /*0020*/ 	.byte	0x02, 0x4c
        /*0022*/ 	.byte	0x01
	.zero		1


	//----- nvinfo : EIATTR_ANNOTATIONS
	.align		4
        /*0024*/ 	.byte	0x04, 0x55
        /*0026*/ 	.short	(.L_142 - .L_141)


	//   ....[0]....
.L_141:
        /* <DEDUP_REMOVED lines=56> */
        /*039c*/ 	.byte	0x00, 0xee, 0x00, 0x00, 0x01, 0x00, 0x00, 0x00, 0x10, 0xee, 0x00, 0x00


	//----- nvinfo : EIATTR_MERCURY_ISA_VERSION
	.align		4
.L_142:
        /*03a8*/ 	.byte	0x03, 0x5f
        /*03aa*/ 	.short	0x0101


	//----- nvinfo : EIATTR_COOP_GROUP_MASK_REGIDS
	.align		4
        /*03ac*/ 	.byte	0x04, 0x29
        /*03ae*/ 	.short	(.L_144 - .L_143)


	//   ....[0]....
.L_143:
        /*03b0*/ 	.word	0xffffffff


	//   ....[1]....
        /*03b4*/ 	.word	0xffffffff


	//   ....[2]....
        /*03b8*/ 	.word	0xffffffff


	//   ....[3]....
        /*03bc*/ 	.word	0xffffffff


	//   ....[4]....
        /*03c0*/ 	.word	0xffffffff


	//   ....[5]....
        /*03c4*/ 	.word	0xffffffff


	//   ....[6]....
        /*03c8*/ 	.word	0xffffffff


	//   ....[7]....
        /*03cc*/ 	.word	0xffffffff


	//   ....[8]....
        /*03d0*/ 	.word	0xffffffff


	//   ....[9]....
        /*03d4*/ 	.word	0xffffffff


	//   ....[10]....
        /*03d8*/ 	.word	0xffffffff


	//   ....[11]....
        /*03dc*/ 	.word	0xffffffff


	//   ....[12]....
        /*03e0*/ 	.word	0xffffffff


	//   ....[13]....
        /*03e4*/ 	.word	0xffffffff


	//   ....[14]....
        /*03e8*/ 	.word	0xffffffff


	//   ....[15]....
        /*03ec*/ 	.word	0xffffffff


	//   ....[16]....
        /*03f0*/ 	.word	0xffffffff


	//   ....[17]....
        /*03f4*/ 	.word	0xffffffff


	//   ....[18]....
        /*03f8*/ 	.word	0xffffffff


	//   ....[19]....
        /*03fc*/ 	.word	0xffffffff


	//   ....[20]....
        /*0400*/ 	.word	0xffffffff


	//   ....[21]....
        /*0404*/ 	.word	0xffffffff


	//   ....[22]....
        /*0408*/ 	.word	0xffffffff


	//   ....[23]....
        /*040c*/ 	.word	0xffffffff


	//----- nvinfo : EIATTR_COOP_GROUP_INSTR_OFFSETS
	.align		4
.L_144:
        /*0410*/ 	.byte	0x04, 0x28
        /*0412*/ 	.short	(.L_146 - .L_145)


	//   ....[0]....
.L_145:
        /*0414*/ 	.word	0x00004320


	//   ....[1]....
        /*0418*/ 	.word	0x000044c0


	//   ....[2]....
        /*041c*/ 	.word	0x00004540


	//   ....[3]....
        /*0420*/ 	.word	0x000046b0


	//   ....[4]....
        /*0424*/ 	.word	0x00004a70


	//   ....[5]....
        /*0428*/ 	.word	0x00004bc0


	//   ....[6]....
        /*042c*/ 	.word	0x000050e0


	//   ....[7]....
        /*0430*/ 	.word	0x00005180


	//   ....[8]....
        /*0434*/ 	.word	0x0000b3c0


	//   ....[9]....
        /*0438*/ 	.word	0x0000b480


	//   ....[10]....
        /*043c*/ 	.word	0x0000b490


	//   ....[11]....
        /*0440*/ 	.word	0x0000b4a0


	//   ....[12]....
        /*0444*/ 	.word	0x0000b540


	//   ....[13]....
        /*0448*/ 	.word	0x0000b560


	//   ....[14]....
        /*044c*/ 	.word	0x0000b570


	//   ....[15]....
        /*0450*/ 	.word	0x0000b580


	//   ....[16]....
        /*0454*/ 	.word	0x0000ef10


	//   ....[17]....
        /*0458*/ 	.word	0x0000ef20


	//   ....[18]....
        /*045c*/ 	.word	0x0000ef30


	//   ....[19]....
        /*0460*/ 	.word	0x0000ef50


	//   ....[20]....
        /*0464*/ 	.word	0x0000ef70


	//   ....[21]....
        /*0468*/ 	.word	0x0000ef90


	//   ....[22]....
        /*046c*/ 	.word	0x0000efa0


	//   ....[23]....
        /*0470*/ 	.word	0x0000efd0


	//----- nvinfo : EIATTR_EXIT_INSTR_OFFSETS
	.align		4
.L_146:
        /*0474*/ 	.byte	0x04, 0x1c
        /*0476*/ 	.short	(.L_148 - .L_147)


	//   ....[0]....
.L_147:
        /*0478*/ 	.word	0x000001b0


	//   ....[1]....
        /*047c*/ 	.word	0x00010510


	//   ....[2]....
        /*0480*/ 	.word	0x00011020


	//   ....[3]....
        /*0484*/ 	.word	0x000110b0


	//----- nvinfo : EIATTR_CRS_STACK_SIZE
	.align		4
.L_148:
        /*0488*/ 	.byte	0x04, 0x1e
        /*048a*/ 	.short	(.L_150 - .L_149)
.L_149:
        /*048c*/ 	.word	0x00000000


	//----- nvinfo : EIATTR_CBANK_PARAM_SIZE
	.align		4
.L_150:
        /*0490*/ 	.byte	0x03, 0x19
        /*0492*/ 	.short	0x01d0


	//----- nvinfo : EIATTR_PARAM_CBANK
	.align		4
        /*0494*/ 	.byte	0x04, 0x0a
        /*0496*/ 	.short	(.L_152 - .L_151)
	.align		4
.L_151:
        /*0498*/ 	.word	index@(.nv.constant0._ZN5flash16flash_fwd_kernelI23Flash_fwd_kernel_traitsILi64ELi128ELi128ELi4ELb0ELb0EN7cutlass6half_tE19Flash_kernel_traitsILi64ELi128ELi128ELi4ES3_EELb0ELb1ELb0ELb0ELb1ELb1ELb1ELb0EEEvNS_16Flash_fwd_paramsE)
        /*049c*/ 	.short	0x0210
        /*049e*/ 	.short	0x01d0


	//----- nvinfo : EIATTR_SW_WAR
	.align		4
.L_152:
        /*04a0*/ 	.byte	0x04, 0x36
        /*04a2*/ 	.short	(.L_154 - .L_153)
.L_153:
        /*04a4*/ 	.word	0x00000008
.L_154:


//--------------------- .nv.info._ZN5flash16flash_fwd_kernelI23Flash_fwd_kernel_traitsILi64ELi128ELi128ELi4ELb0ELb0EN7cutlass6half_tE19Flash_kernel_traitsILi64ELi128ELi128ELi4ES3_EELb0ELb1ELb0ELb0ELb0ELb1ELb0ELb0EEEvNS_16Flash_fwd_paramsE --------------------------
	.section	.nv.info._ZN5flash16flash_fwd_kernelI23Flash_fwd_kernel_traitsILi64ELi128ELi128ELi4ELb0ELb0EN7cutlass6half_tE19Flash_kernel_traitsILi64ELi128ELi128ELi4ES3_EELb0ELb1ELb0ELb0ELb0ELb1ELb0ELb0EEEvNS_16Flash_fwd_paramsE,"",@"SHT_CUDA_INFO"
	.sectionflags	@""
	.align	4


	//----- nvinfo : EIATTR_CUDA_API_VERSION
	.align		4
        /*0000*/ 	.byte	0x04, 0x37
        /*0002*/ 	.short	(.L_156 - .L_155)
.L_155:
        /*0004*/ 	.word	0x00000082


	//----- nvinfo : EIATTR_KPARAM_INFO
	.align		4
.L_156:
        /*0008*/ 	.byte	0x04, 0x17
        /*000a*/ 	.short	(.L_158 - .L_157)
.L_157:
        /*000c*/ 	.word	0x00000000
        /*0010*/ 	.short	0x0000
        /*0012*/ 	.short	0x0000
        /*0014*/ 	.byte	0x00, 0xf0, 0x41, 0x07


	//----- nvinfo : EIATTR_SPARSE_MMA_MASK
	.align		4
.L_158:
        /*0018*/ 	.byte	0x03, 0x50
        /*001a*/ 	.short	0x0000


	//----- nvinfo : EIATTR_MAXREG_COUNT
	.align		4
        /*001c*/ 	.byte	0x03, 0x1b
        /*001e*/ 	.short	0x00ff


	//----- nvinfo : EIATTR_NUM_BARRIERS
	.align		4
        /*0020*/ 	.byte	0x02, 0x4c
        /*0022*/ 	.byte	0x01
	.zero		1


	//----- nvinfo : EIATTR_ANNOTATIONS
	.align		4
        /*0024*/ 	.byte	0x04, 0x55
        /*0026*/ 	.short	(.L_160 - .L_159)


	//   ....[0]....
.L_159:
        /* <DEDUP_REMOVED lines=106> */


	//----- nvinfo : EIATTR_MERCURY_ISA_VERSION
	.align		4
.L_160:
        /*06b8*/ 	.byte	0x03, 0x5f
        /*06ba*/ 	.short	0x0101


	//----- nvinfo : EIATTR_INT_WARP_WIDE_INSTR_OFFSETS
	.align		4
        /*06bc*/ 	.byte	0x04, 0x31
        /*06be*/ 	.short	(.L_162 - .L_161)


	//   ....[0]....
.L_161:
        /*06c0*/ 	.word	0x000019a0


	//   ....[1]....
        /*06c4*/ 	.word	0x00001aa0


	//   ....[2]....
        /*06c8*/ 	.word	0x00001b40


	//   ....[3]....
        /*06cc*/ 	.word	0x00001d80


	//   ....[4]....
        /*06d0*/ 	.word	0x00002060


	//   ....[5]....
        /*06d4*/ 	.word	0x00002170


	//   ....[6]....
        /*06d8*/ 	.word	0x00002190


	//   ....[7]....
        /*06dc*/ 	.word	0x000023c0


	//----- nvinfo : EIATTR_COOP_GROUP_MASK_REGIDS
	.align		4
.L_162:
        /*06e0*/ 	.byte	0x04, 0x29
        /*06e2*/ 	.short	(.L_164 - .L_163)


	//   ....[0]....
.L_163:
        /*06e4*/ 	.word	0xffffffff


	//   ....[1]....
        /*06e8*/ 	.word	0xffffffff


	//   ....[2]....
        /*06ec*/ 	.word	0xffffffff


	//   ....[3]....
        /*06f0*/ 	.word	0xffffffff


	//   ....[4]....
        /*06f4*/ 	.word	0xffffffff


	//   ....[5]....
        /*06f8*/ 	.word	0xffffffff


	//   ....[6]....
        /*06fc*/ 	.word	0xffffffff


	//   ....[7]....
        /*0700*/ 	.word	0xffffffff


	//   ....[8]....
        /*0704*/ 	.word	0xffffffff


	//   ....[9]....
        /*0708*/ 	.word	0xffffffff


	//   ....[10]....
        /*070c*/ 	.word	0xffffffff


	//   ....[11]....
        /*0710*/ 	.word	0xffffffff


	//   ....[12]....
        /*0714*/ 	.word	0xffffffff


	//   ....[13]....
        /*0718*/ 	.word	0xffffffff


	//   ....[14]....
        /*071c*/ 	.word	0xffffffff


	//   ....[15]....
        /*0720*/ 	.word	0xffffffff


	//   ....[16]....
        /*0724*/ 	.word	0xffffffff


	//   ....[17]....
        /*0728*/ 	.word	0xffffffff


	//   ....[18]....
        /*072c*/ 	.word	0xffffffff


	//   ....[19]....
        /*0730*/ 	.word	0xffffffff


	//   ....[20]....
        /*0734*/ 	.word	0xffffffff


	//   ....[21]....
        /*0738*/ 	.word	0xffffffff


	//   ....[22]....
        /*073c*/ 	.word	0xffffffff


	//   ....[23]....
        /*0740*/ 	.word	0xffffffff


	//   ....[24]....
        /*0744*/ 	.word	0xffffffff


	//   ....[25]....
        /*0748*/ 	.word	0xffffffff


	//   ....[26]....
        /*074c*/ 	.word	0xffffffff


	//   ....[27]....
        /*0750*/ 	.word	0xffffffff


	//   ....[28]....
        /*0754*/ 	.word	0xffffffff


	//   ....[29]....
        /*0758*/ 	.word	0xffffffff


	//   ....[30]....
        /*075c*/ 	.word	0xffffffff


	//   ....[31]....
        /*0760*/ 	.word	0xffffffff


	//----- nvinfo : EIATTR_COOP_GROUP_INSTR_OFFSETS
	.align		4
.L_164:
        /*0764*/ 	.byte	0x04, 0x28
        /*0766*/ 	.short	(.L_166 - .L_165)


	//   ....[0]....
.L_165:
        /*0768*/ 	.word	0x00004c30


	//   ....[1]....
        /*076c*/ 	.word	0x00004e00


	//   ....[2]....
        /*0770*/ 	.word	0x00004e40


	//   ....[3]....
        /*0774*/ 	.word	0x00004fd0


	//   ....[4]....
        /*0778*/ 	.word	0x00005230


	//   ....[5]....
        /*077c*/ 	.word	0x00005380


	//   ....[6]....
        /*0780*/ 	.word	0x00005860


	//   ....[7]....
        /*0784*/ 	.word	0x00005930


	//   ....[8]....
        /*0788*/ 	.word	0x0000c9e0


	//   ....[9]....
        /*078c*/ 	.word	0x0000ca90


	//   ....[10]....
        /*0790*/ 	.word	0x0000cbe0


	//   ....[11]....
        /*0794*/ 	.word	0x0000cca0


	//   ....[12]....
        /*0798*/ 	.word	0x0000cd00


	//   ....[13]....
        /*079c*/ 	.word	0x0000cd30


	//   ....[14]....
        /*07a0*/ 	.word	0x0000cd70


	//   ....[15]....
        /*07a4*/ 	.word	0x0000ce00


	//   ....[16]....
        /*07a8*/ 	.word	0x00011f20


	//   ....[17]....
        /*07ac*/ 	.word	0x00011f90


	//   ....[18]....
        /*07b0*/ 	.word	0x00011fe0


	//   ....[19]....
        /*07b4*/ 	.word	0x00012010


	//   ....[20]....
        /*07b8*/ 	.word	0x000120d0


	//   ....[21]....
        /*07bc*/ 	.word	0x000120e0


	//   ....[22]....
        /*07c0*/ 	.word	0x000120f0


	//   ....[23]....
        /*07c4*/ 	.word	0x00012120


	//   ....[24]....
        /*07c8*/ 	.word	0x00015300


	//   ....[25]....
        /*07cc*/ 	.word	0x00015310


	//   ....[26]....
        /*07d0*/ 	.word	0x00015320


	//   ....[27]....
        /*07d4*/ 	.word	0x00015330


	//   ....[28]....
        /*07d8*/ 	.word	0x00015370


	//   ....[29]....
        /*07dc*/ 	.word	0x00015390


	//   ....[30]....
        /*07e0*/ 	.word	0x000153a0


	//   ....[31]....
        /*07e4*/ 	.word	0x000153b0


	//----- nvinfo : EIATTR_EXIT_INSTR_OFFSETS
	.align		4
.L_166:
        /*07e8*/ 	.byte	0x04, 0x1c
        /*07ea*/ 	.short	(.L_168 - .L_167)


	//   ....[0]....
.L_167:
        /*07ec*/ 	.word	0x000004c0


	//   ....[1]....
        /*07f0*/ 	.word	0x00016f60


	//   ....[2]....
        /*07f4*/ 	.word	0x00017040


	//   ....[3]....
        /*07f8*/ 	.word	0x00018230


	//   ....[4]....
        /*07fc*/ 	.word	0x000182c0


	//----- nvinfo : EIATTR_CRS_STACK_SIZE
	.align		4
.L_168:
        /*0800*/ 	.byte	0x04, 0x1e
        /*0802*/ 	.short	(.L_170 - .L_169)
.L_169:
        /*0804*/ 	.word	0x00000000


	//----- nvinfo : EIATTR_CBANK_PARAM_SIZE
	.align		4
.L_170:
        /*0808*/ 	.byte	0x03, 0x19
        /*080a*/ 	.short	0x01d0


	//----- nvinfo : EIATTR_PARAM_CBANK
	.align		4
        /*080c*/ 	.byte	0x04, 0x0a
        /*080e*/ 	.short	(.L_172 - .L_171)
	.align		4
.L_171:
        /*0810*/ 	.word	index@(.nv.constant0._ZN5flash16flash_fwd_kernelI23Flash_fwd_kernel_traitsILi64ELi128ELi128ELi4ELb0ELb0EN7cutlass6half_tE19Flash_kernel_traitsILi64ELi128ELi128ELi4ES3_EELb0ELb1ELb0ELb0ELb0ELb1ELb0ELb0EEEvNS_16Flash_fwd_paramsE)
        /*0814*/ 	.short	0x0210
        /*0816*/ 	.short	0x01d0


	//----- nvinfo : EIATTR_SW_WAR
	.align		4
.L_172:
        /*0818*/ 	.byte	0x04, 0x36
        /*081a*/ 	.short	(.L_174 - .L_173)
.L_173:
        /*081c*/ 	.word	0x00000008
.L_174:


//--------------------- .nv.info._ZN5flash16flash_fwd_kernelI23Flash_fwd_kernel_traitsILi64ELi128ELi128ELi4ELb0ELb0EN7cutlass6half_tE19Flash_kernel_traitsILi64ELi128ELi128ELi4ES3_EELb0ELb1ELb0ELb0ELb0ELb1ELb1ELb0EEEvNS_16Flash_fwd_paramsE --------------------------
	.section	.nv.info._ZN5flash16flash_fwd_kernelI23Flash_fwd_kernel_traitsILi64ELi128ELi128ELi4ELb0ELb0EN7cutlass6half_tE19Flash_kernel_traitsILi64ELi128ELi128ELi4ES3_EELb0ELb1ELb0ELb0ELb0ELb1ELb1ELb0EEEvNS_16Flash_fwd_paramsE,"",@"SHT_CUDA_INFO"
	.sectionflags	@""
	.align	4


	//----- nvinfo : EIATTR_CUDA_API_VERSION
	.align		4
        /*0000*/ 	.byte	0x04, 0x37
        /*0002*/ 	.short	(.L_176 - .L_175)
.L_175:
        /*0004*/ 	.word	0x00000082


	//----- nvinfo : EIATTR_KPARAM_INFO
	.align		4
.L_176:
        /*0008*/ 	.byte	0x04, 0x17
        /*000a*/ 	.short	(.L_178 - .L_177)
.L_177:
        /*000c*/ 	.word	0x00000000
        /*0010*/ 	.short	0x0000
        /*0012*/ 	.short	0x0000
        /*0014*/ 	.byte	0x00, 0xf0, 0x41, 0x07


	//----- nvinfo : EIATTR_SPARSE_MMA_MASK
	.align		4
.L_178:
        /*0018*/ 	.byte	0x03, 0x50
        /*001a*/ 	.short	0x0000


	//----- nvinfo : EIATTR_MAXREG_COUNT
	.align		4
        /*001c*/ 	.byte	0x03, 0x1b
        /*001e*/ 	.short	0x00ff


	//----- nvinfo : EIATTR_NUM_BARRIERS
	.align		4
        /*0020*/ 	.byte	0x02, 0x4c
        /*0022*/ 	.byte	0x01
	.zero		1


	//----- nvinfo : EIATTR_ANNOTATIONS
	.align		4
        /*0024*/ 	.byte	0x04, 0x55
        /*0026*/ 	.short	(.L_180 - .L_179)


	//   ....[0]....
.L_179:
        /* <DEDUP_REMOVED lines=91> */


	//----- nvinfo : EIATTR_MERCURY_ISA_VERSION
	.align		4
.L_180:
        /*05c0*/ 	.byte	0x03, 0x5f
        /*05c2*/ 	.short	0x0101


	//----- nvinfo : EIATTR_INT_WARP_WIDE_INSTR_OFFSETS
	.align		4
        /*05c4*/ 	.byte	0x04, 0x31
        /*05c6*/ 	.short	(.L_182 - .L_181)


	//   ....[0]....
.L_181:
        /*05c8*/ 	.word	0x000019c0


	//   ....[1]....
        /*05cc*/ 	.word	0x00001ac0


	//   ....[2]....
        /*05d0*/ 	.word	0x00001b50


	//   ....[3]....
        /*05d4*/ 	.word	0x00001d90


	//   ....[4]....
        /*05d8*/ 	.word	0x00002070


	//   ....[5]....
        /*05dc*/ 	.word	0x00002180


	//   ....[6]....
        /*05e0*/ 	.word	0x000021a0


	//   ....[7]....
        /*05e4*/ 	.word	0x000023d0


	//----- nvinfo : EIATTR_COOP_GROUP_MASK_REGIDS
	.align		4
.L_182:
        /*05e8*/ 	.byte	0x04, 0x29
        /*05ea*/ 	.short	(.L_184 - .L_183)


	//   ....[0]....
.L_183:
        /*05ec*/ 	.word	0xffffffff


	//   ....[1]....
        /*05f0*/ 	.word	0xffffffff


	//   ....[2]....
        /*05f4*/ 	.word	0xffffffff


	//   ....[3]....
        /*05f8*/ 	.word	0xffffffff


	//   ....[4]....
        /*05fc*/ 	.word	0xffffffff


	//   ....[5]....
        /*0600*/ 	.word	0xffffffff


	//   ....[6]....
        /*0604*/ 	.word	0xffffffff


	//   ....[7]....
        /*0608*/ 	.word	0xffffffff


	//   ....[8]....
        /*060c*/ 	.word	0xffffffff


	//   ....[9]....
        /*0610*/ 	.word	0xffffffff


	//   ....[10]....
        /*0614*/ 	.word	0xffffffff


	//   ....[11]....
        /*0618*/ 	.word	0xffffffff


	//   ....[12]....
        /*061c*/ 	.word	0xffffffff


	//   ....[13]....
        /*0620*/ 	.word	0xffffffff


	//   ....[14]....
        /*0624*/ 	.word	0xffffffff


	//   ....[15]....
        /*0628*/ 	.word	0xffffffff


	//   ....[16]....
        /*062c*/ 	.word	0xffffffff


	//   ....[17]....
        /*0630*/ 	.word	0xffffffff


	//   ....[18]....
        /*0634*/ 	.word	0xffffffff


	//   ....[19]....
        /*0638*/ 	.word	0xffffffff


	//   ....[20]....
        /*063c*/ 	.word	0xffffffff


	//   ....[21]....
        /*0640*/ 	.word	0xffffffff


	//   ....[22]....
        /*0644*/ 	.word	0xffffffff


	//   ....[23]....
        /*0648*/ 	.word	0xffffffff


	//   ....[24]....
        /*064c*/ 	.word	0xffffffff


	//   ....[25]....
        /*0650*/ 	.word	0xffffffff


	//   ....[26]....
        /*0654*/ 	.word	0xffffffff


	//   ....[27]....
        /*0658*/ 	.word	0xffffffff


	//   ....[28]....
        /*065c*/ 	.word	0xffffffff


	//   ....[29]....
        /*0660*/ 	.word	0xffffffff


	//   ....[30]....
        /*0664*/ 	.word	0xffffffff


	//   ....[31]....
        /*0668*/ 	.word	0xffffffff


	//----- nvinfo : EIATTR_COOP_GROUP_INSTR_OFFSETS
	.align		4
.L_184:
        /*066c*/ 	.byte	0x04, 0x28
        /*066e*/ 	.short	(.L_186 - .L_185)


	//   ....[0]....
.L_185:
        /*0670*/ 	.word	0x00005430


	//   ....[1]....
        /*0674*/ 	.word	0x00005930


	//   ....[2]....
        /*0678*/ 	.word	0x00005cf0


	//   ....[3]....
        /*067c*/ 	.word	0x00005e40


	//   ....[4]....
        /*0680*/ 	.word	0x00006130


	//   ....[5]....
        /*0684*/ 	.word	0x00006270


	//   ....[6]....
        /*0688*/ 	.word	0x00006740


	//   ....[7]....
        /*068c*/ 	.word	0x00006810


	//   ....[8]....
        /*0690*/ 	.word	0x0000e490


	//   ....[9]....
        /*0694*/ 	.word	0x0000e5c0


	//   ....[10]....
        /*0698*/ 	.word	0x0000e6e0


	//   ....[11]....
        /*069c*/ 	.word	0x0000e8c0


	//   ....[12]....
        /*06a0*/ 	.word	0x0000e930


	//   ....[13]....
        /*06a4*/ 	.word	0x0000e970


	//   ....[14]....
        /*06a8*/ 	.word	0x0000e9a0


	//   ....[15]....
        /*06ac*/ 	.word	0x0000ea30


	//   ....[16]....
        /*06b0*/ 	.word	0x00015380


	//   ....[17]....
        /*06b4*/ 	.word	0x00015440


	//   ....[18]....
        /*06b8*/ 	.word	0x00015450


	//   ....[19]....
        /*06bc*/ 	.word	0x00015460


	//   ....[20]....
        /*06c0*/ 	.word	0x000154b0


	//   ....[21]....
        /*06c4*/ 	.word	0x000154d0


	//   ....[22]....
        /*06c8*/ 	.word	0x000154e0


	//   ....[23]....
        /*06cc*/ 	.word	0x000154f0


	//   ....[24]....
        /*06d0*/ 	.word	0x00018960


	//   ....[25]....
        /*06d4*/ 	.word	0x00018970


	//   ....[26]....
        /*06d8*/ 	.word	0x00018980


	//   ....[27]....
        /*06dc*/ 	.word	0x00018990


	//   ....[28]....
        /*06e0*/ 	.word	0x000189d0


	//   ....[29]....
        /*06e4*/ 	.word	0x000189f0


	//   ....[30]....
        /*06e8*/ 	.word	0x00018a00


	//   ....[31]....
        /*06ec*/ 	.word	0x00018a10


	//----- nvinfo : EIATTR_EXIT_INSTR_OFFSETS
	.align		4
.L_186:
        /*06f0*/ 	.byte	0x04, 0x1c
        /*06f2*/ 	.short	(.L_188 - .L_187)


	//   ....[0]....
.L_187:
        /*06f4*/ 	.word	0x000004c0


	//   ....[1]....
        /*06f8*/ 	.word	0x0001a5c0


	//   ....[2]....
        /*06fc*/ 	.word	0x0001a6a0


	//   ....[3]....
        /*0700*/ 	.word	0x0001b890


	//   ....[4]....
        /*0704*/ 	.word	0x0001b920


	//----- nvinfo : EIATTR_CRS_STACK_SIZE
	.align		4
.L_188:
        /*0708*/ 	.byte	0x04, 0x1e
        /*070a*/ 	.short	(.L_190 - .L_189)
.L_189:
        /*070c*/ 	.word	0x00000000


	//----- nvinfo : EIATTR_CBANK_PARAM_SIZE
	.align		4
.L_190:
        /*0710*/ 	.byte	0x03, 0x19
        /*0712*/ 	.short	0x01d0


	//----- nvinfo : EIATTR_PARAM_CBANK
	.align		4
        /*0714*/ 	.byte	0x04, 0x0a
        /*0716*/ 	.short	(.L_192 - .L_191)
	.align		4
.L_191:
        /*0718*/ 	.word	index@(.nv.constant0._ZN5flash16flash_fwd_kernelI23Flash_fwd_kernel_traitsILi64ELi128ELi128ELi4ELb0ELb0EN7cutlass6half_tE19Flash_kernel_traitsILi64ELi128ELi128ELi4ES3_EELb0ELb1ELb0ELb0ELb0ELb1ELb1ELb0EEEvNS_16Flash_fwd_paramsE)
        /*071c*/ 	.short	0x0210
        /*071e*/ 	.short	0x01d0


	//----- nvinfo : EIATTR_SW_WAR
	.align		4
.L_192:
        /*0720*/ 	.byte	0x04, 0x36
        /*0722*/ 	.short	(.L_194 - .L_193)
.L_193:
        /*0724*/ 	.word	0x00000008
.L_194:


//--------------------- .nv.info._ZN5flash16flash_fwd_kernelI23Flash_fwd_kernel_traitsILi64ELi128ELi128ELi4ELb0ELb0EN7cutlass6half_tE19Flash_kernel_traitsILi64ELi128ELi128ELi4ES3_EELb0ELb1ELb0ELb0ELb0ELb0ELb0ELb0EEEvNS_16Flash_fwd_paramsE --------------------------
	.section	.nv.info._ZN5flash16flash_fwd_kernelI23Flash_fwd_kernel_traitsILi64ELi128ELi128ELi4ELb0ELb0EN7cutlass6half_tE19Flash_kernel_traitsILi64ELi128ELi128ELi4ES3_EELb0ELb1ELb0ELb0ELb0ELb0ELb0ELb0EEEvNS_16Flash_fwd_paramsE,"",@"SHT_CUDA_INFO"
	.sectionflags	@""
	.align	4


	//----- nvinfo : EIATTR_CUDA_API_VERSION
	.align		4
        /*0000*/ 	.byte	0x04, 0x37
        /*0002*/ 	.short	(.L_196 - .L_195)
.L_195:
        /*0004*/ 	.word	0x00000082


	//----- nvinfo : EIATTR_KPARAM_INFO
	.align		4
.L_196:
        /*0008*/ 	.byte	0x04, 0x17
        /*000a*/ 	.short	(.L_198 - .L_197)
.L_197:
        /*000c*/ 	.word	0x00000000
        /*0010*/ 	.short	0x0000
        /*0012*/ 	.short	0x0000
        /*0014*/ 	.byte	0x00, 0xf0, 0x41, 0x07


	//----- nvinfo : EIATTR_SPARSE_MMA_MASK
	.align		4
.L_198:
        /*0018*/ 	.byte	0x03, 0x50
        /*001a*/ 	.short	0x0000


	//----- nvinfo : EIATTR_MAXREG_COUNT
	.align		4
        /*001c*/ 	.byte	0x03, 0x1b
        /*001e*/ 	.short	0x00ff


	//----- nvinfo : EIATTR_NUM_BARRIERS
	.align		4
        /*0020*/ 	.byte	0x02, 0x4c
        /*0022*/ 	.byte	0x01
	.zero		1


	//----- nvinfo : EIATTR_ANNOTATIONS
	.align		4
        /*0024*/ 	.byte	0x04, 0x55
        /*0026*/ 	.short	(.L_200 - .L_199)


	//   ....[0]....
.L_199:
        /* <DEDUP_REMOVED lines=104> */


	//----- nvinfo : EIATTR_MERCURY_ISA_VERSION
	.align		4
.L_200:
        /*0690*/ 	.byte	0x03, 0x5f
        /*0692*/ 	.short	0x0101


	//----- nvinfo : EIATTR_INT_WARP_WIDE_INSTR_OFFSETS
	.align		4
        /*0694*/ 	.byte	0x04, 0x31
        /*0696*/ 	.short	(.L_202 - .L_201)


	//   ....[0]....
.L_201:
        /*0698*/ 	.word	0x00005550


	//   ....[1]....
        /*069c*/ 	.word	0x00009d70


	//----- nvinfo : EIATTR_COOP_GROUP_MASK_REGIDS
	.align		4
.L_202:
        /*06a0*/ 	.byte	0x04, 0x29
        /*06a2*/ 	.short	(.L_204 - .L_203)


	//   ....[0]....
.L_203:
        /*06a4*/ 	.word	0xffffffff


	//   ....[1]....
        /*06a8*/ 	.word	0xffffffff


	//   ....[2]....
        /*06ac*/ 	.word	0xffffffff


	//   ....[3]....
        /*06b0*/ 	.word	0xffffffff


	//   ....[4]....
        /*06b4*/ 	.word	0xffffffff


	//   ....[5]....
        /*06b8*/ 	.word	0xffffffff


	//   ....[6]....
        /*06bc*/ 	.word	0xffffffff


	//   ....[7]....
        /*06c0*/ 	.word	0xffffffff


	//   ....[8]....
        /*06c4*/ 	.word	0xffffffff


	//   ....[9]....
        /*06c8*/ 	.word	0xffffffff


	//   ....[10]....
        /*06cc*/ 	.word	0xffffffff


	//   ....[11]....
        /*06d0*/ 	.word	0xffffffff


	//   ....[12]....
        /*06d4*/ 	.word	0xffffffff


	//   ....[13]....
        /*06d8*/ 	.word	0xffffffff


	//   ....[14]....
        /*06dc*/ 	.word	0xffffffff


	//   ....[15]....
        /*06e0*/ 	.word	0xffffffff


	//   ....[16]....
        /*06e4*/ 	.word	0xffffffff


	//   ....[17]....
        /*06e8*/ 	.word	0xffffffff


	//   ....[18]....
        /*06ec*/ 	.word	0xffffffff


	//   ....[19]....
        /*06f0*/ 	.word	0xffffffff


	//   ....[20]....
        /*06f4*/ 	.word	0xffffffff


	//   ....[21]....
        /*06f8*/ 	.word	0xffffffff


	//   ....[22]....
        /*06fc*/ 	.word	0xffffffff


	//   ....[23]....
        /*0700*/ 	.word	0xffffffff


	//   ....[24]....
        /*0704*/ 	.word	0xffffffff


	//   ....[25]....
        /*0708*/ 	.word	0xffffffff


	//   ....[26]....
        /*070c*/ 	.word	0xffffffff


	//   ....[27]....
        /*0710*/ 	.word	0xffffffff


	//   ....[28]....
        /*0714*/ 	.word	0xffffffff


	//   ....[29]....
        /*0718*/ 	.word	0xffffffff


	//   ....[30]....
        /*071c*/ 	.word	0xffffffff


	//   ....[31]....
        /*0720*/ 	.word	0xffffffff


	//----- nvinfo : EIATTR_COOP_GROUP_INSTR_OFFSETS
	.align		4
.L_204:
        /*0724*/ 	.byte	0x04, 0x28
        /*0726*/ 	.short	(.L_206 - .L_205)


	//   ....[0]....
.L_205:
        /*0728*/ 	.word	0x00005f90


	//   ....[1]....
        /*072c*/ 	.word	0x000060a0


	//   ....[2]....
        /*0730*/ 	.word	0x00006290


	//   ....[3]....
        /*0734*/ 	.word	0x000062e0


	//   ....[4]....
        /*0738*/ 	.word	0x00006370


	//   ....[5]....
        /*073c*/ 	.word	0x00006630


	//   ....[6]....
        /*0740*/ 	.word	0x00006690


	//   ....[7]....
        /*0744*/ 	.word	0x00006770


	//   ....[8]....
        /*0748*/ 	.word	0x0000dd50


	//   ....[9]....
        /*074c*/ 	.word	0x0000dec0


	//   ....[10]....
        /*0750*/ 	.word	0x0000df10


	//   ....[11]....
        /*0754*/ 	.word	0x0000dfc0


	//   ....[12]....
        /*0758*/ 	.word	0x0000e040


	//   ....[13]....
        /*075c*/ 	.word	0x0000e080


	//   ....[14]....
        /*0760*/ 	.word	0x0000e100


	//   ....[15]....
        /*0764*/ 	.word	0x0000e130


	//   ....[16]....
        /*0768*/ 	.word	0x000149d0


	//   ....[17]....
        /*076c*/ 	.word	0x00014a40


	//   ....[18]....
        /*0770*/ 	.word	0x00014ad0


	//   ....[19]....
        /*0774*/ 	.word	0x00014af0


	//   ....[20]....
        /*0778*/ 	.word	0x00014b40


	//   ....[21]....
        /*077c*/ 	.word	0x00014b50


	//   ....[22]....
        /*0780*/ 	.word	0x00014b60


	//   ....[23]....
        /*0784*/ 	.word	0x00014b70


	//   ....[24]....
        /*0788*/ 	.word	0x00017cb0


	//   ....[25]....
        /*078c*/ 	.word	0x00017cc0


	//   ....[26]....
        /*0790*/ 	.word	0x00017cd0


	//   ....[27]....
        /*0794*/ 	.word	0x00017ce0


	//   ....[28]....
        /*0798*/ 	.word	0x00017d40


	//   ....[29]....
        /*079c*/ 	.word	0x00017db0


	//   ....[30]....
        /*07a0*/ 	.word	0x00017de0


	//   ....[31]....
        /*07a4*/ 	.word	0x00017e20


	//----- nvinfo : EIATTR_EXIT_INSTR_OFFSETS
	.align		4
.L_206:
        /*07a8*/ 	.byte	0x04, 0x1c
        /*07aa*/ 	.short	(.L_208 - .L_207)


	//   ....[0]....
.L_207:
        /*07ac*/ 	.word	0x000004c0


	//   ....[1]....
        /*07b0*/ 	.word	0x000199c0


	//   ....[2]....
        /*07b4*/ 	.word	0x00019aa0


	//   ....[3]....
        /*07b8*/ 	.word	0x0001ad60


	//   ....[4]....
        /*07bc*/ 	.word	0x0001adf0


	//----- nvinfo : EIATTR_CRS_STACK_SIZE
	.align		4
.L_208:
        /*07c0*/ 	.byte	0x04, 0x1e
        /*07c2*/ 	.short	(.L_210 - .L_209)
.L_209:
        /*07c4*/ 	.word	0x00000000


	//----- nvinfo : EIATTR_CBANK_PARAM_SIZE
	.align		4
.L_210:
        /*07c8*/ 	.byte	0x03, 0x19
        /*07ca*/ 	.short	0x01d0


	//----- nvinfo : EIATTR_PARAM_CBANK
	.align		4
        /*07cc*/ 	.byte	0x04, 0x0a
        /*07ce*/ 	.short	(.L_212 - .L_211)
	.align		4
.L_211:
        /*07d0*/ 	.word	index@(.nv.constant0._ZN5flash16flash_fwd_kernelI23Flash_fwd_kernel_traitsILi64ELi128ELi128ELi4ELb0ELb0EN7cutlass6half_tE19Flash_kernel_traitsILi64ELi128ELi128ELi4ES3_EELb0ELb1ELb0ELb0ELb0ELb0ELb0ELb0EEEvNS_16Flash_fwd_paramsE)
        /*07d4*/ 	.short	0x0210
        /*07d6*/ 	.short	0x01d0


	//----- nvinfo : EIATTR_SW_WAR
	.align		4
.L_212:
        /*07d8*/ 	.byte	0x04, 0x36
        /*07da*/ 	.short	(.L_214 - .L_213)
.L_213:
        /*07dc*/ 	.word	0x00000008
.L_214:


//--------------------- .nv.info._ZN5flash16flash_fwd_kernelI23Flash_fwd_kernel_traitsILi64ELi128ELi128ELi4ELb0ELb0EN7cutlass6half_tE19Flash_kernel_traitsILi64ELi128ELi128ELi4ES3_EELb0ELb1ELb0ELb0ELb0ELb0ELb1ELb0EEEvNS_16Flash_fwd_paramsE --------------------------
	.section	.nv.info._ZN5flash16flash_fwd_kernelI23Flash_fwd_kernel_traitsILi64ELi128ELi128ELi4ELb0ELb0EN7cutlass6half_tE19Flash_kernel_traitsILi64ELi128ELi128ELi4ES3_EELb0ELb1ELb0ELb0ELb0ELb0ELb1ELb0EEEvNS_16Flash_fwd_paramsE,"",@"SHT_CUDA_INFO"
	.sectionflags	@""
	.align	4


	//----- nvinfo : EIATTR_CUDA_API_VERSION
	.align		4
        /*0000*/ 	.byte	0x04, 0x37
        /*0002*/ 	.short	(.L_216 - .L_215)
.L_215:
        /*0004*/ 	.word	0x00000082


	//----- nvinfo : EIATTR_KPARAM_INFO
	.align		4
.L_216:
        /*0008*/ 	.byte	0x04, 0x17
        /*000a*/ 	.short	(.L_218 - .L_217)
.L_217:
        /*000c*/ 	.word	0x00000000
        /*0010*/ 	.short	0x0000
        /*0012*/ 	.short	0x0000
        /*0014*/ 	.byte	0x00, 0xf0, 0x41, 0x07


	//----- nvinfo : EIATTR_SPARSE_MMA_MASK
	.align		4
.L_218:
        /*0018*/ 	.byte	0x03, 0x50
        /*001a*/ 	.short	0x0000


	//----- nvinfo : EIATTR_MAXREG_COUNT
	.align		4
        /*001c*/ 	.byte	0x03, 0x1b
        /*001e*/ 	.short	0x00ff


	//----- nvinfo : EIATTR_NUM_BARRIERS
	.align		4
        /*0020*/ 	.byte	0x02, 0x4c
        /*0022*/ 	.byte	0x01
	.zero		1


	//----- nvinfo : EIATTR_ANNOTATIONS
	.align		4
        /*0024*/ 	.byte	0x04, 0x55
        /*0026*/ 	.short	(.L_220 - .L_219)


	//   ....[0]....
.L_219:
        /* <DEDUP_REMOVED lines=116> */


	//----- nvinfo : EIATTR_MERCURY_ISA_VERSION
	.align		4
.L_220:
        /*0750*/ 	.byte	0x03, 0x5f
        /*0752*/ 	.short	0x0101


	//----- nvinfo : EIATTR_INT_WARP_WIDE_INSTR_OFFSETS
	.align		4
        /*0754*/ 	.byte	0x04, 0x31
        /*0756*/ 	.short	(.L_222 - .L_221)


	//   ....[0]....
.L_221:
        /*0758*/ 	.word	0x00006360


	//   ....[1]....
        /*075c*/ 	.word	0x0000adf0


	//----- nvinfo : EIATTR_COOP_GROUP_MASK_REGIDS
	.align		4
.L_222:
        /*0760*/ 	.byte	0x04, 0x29
        /*0762*/ 	.short	(.L_224 - .L_223)


	//   ....[0]....
.L_223:
        /*0764*/ 	.word	0xffffffff


	//   ....[1]....
        /*0768*/ 	.word	0xffffffff


	//   ....[2]....
        /*076c*/ 	.word	0xffffffff


	//   ....[3]....
        /*0770*/ 	.word	0xffffffff


	//   ....[4]....
        /*0774*/ 	.word	0xffffffff


	//   ....[5]....
        /*0778*/ 	.word	0xffffffff


	//   ....[6]....
        /*077c*/ 	.word	0xffffffff


	//   ....[7]....
        /*0780*/ 	.word	0xffffffff


	//   ....[8]....
        /*0784*/ 	.word	0xffffffff


	//   ....[9]....
        /*0788*/ 	.word	0xffffffff


	//   ....[10]....
        /*078c*/ 	.word	0xffffffff


	//   ....[11]....
        /*0790*/ 	.word	0xffffffff


	//   ....[12]....
        /*0794*/ 	.word	0xffffffff


	//   ....[13]....
        /*0798*/ 	.word	0xffffffff


	//   ....[14]....
        /*079c*/ 	.word	0xffffffff


	//   ....[15]....
        /*07a0*/ 	.word	0xffffffff


	//   ....[16]....
        /*07a4*/ 	.word	0xffffffff


	//   ....[17]....
        /*07a8*/ 	.word	0xffffffff


	//   ....[18]....
        /*07ac*/ 	.word	0xffffffff


	//   ....[19]....
        /*07b0*/ 	.word	0xffffffff


	//   ....[20]....
        /*07b4*/ 	.word	0xffffffff


	//   ....[21]....
        /*07b8*/ 	.word	0xffffffff


	//   ....[22]....
        /*07bc*/ 	.word	0xffffffff


	//   ....[23]....
        /*07c0*/ 	.word	0xffffffff


	//   ....[24]....
        /*07c4*/ 	.word	0xffffffff


	//   ....[25]....
        /*07c8*/ 	.word	0xffffffff


	//   ....[26]....
        /*07cc*/ 	.word	0xffffffff


	//   ....[27]....
        /*07d0*/ 	.word	0xffffffff


	//   ....[28]....
        /*07d4*/ 	.word	0xffffffff


	//   ....[29]....
        /*07d8*/ 	.word	0xffffffff


	//   ....[30]....
        /*07dc*/ 	.word	0xffffffff


	//   ....[31]....
        /*07e0*/ 	.word	0xffffffff


	//----- nvinfo : EIATTR_COOP_GROUP_INSTR_OFFSETS
	.align		4
.L_224:
        /*07e4*/ 	.byte	0x04, 0x28
        /*07e6*/ 	.short	(.L_226 - .L_225)


	//   ....[0]....
.L_225:
        /*07e8*/ 	.word	0x00006e40


	//   ....[1]....
        /*07ec*/ 	.word	0x00006fb0


	//   ....[2]....
        /*07f0*/ 	.word	0x00007030


	//   ....[3]....
        /*07f4*/ 	.word	0x00007180


	//   ....[4]....
        /*07f8*/ 	.word	0x00007220


	//   ....[5]....
        /*07fc*/ 	.word	0x00007390


	//   ....[6]....
        /*0800*/ 	.word	0x00007500


	//   ....[7]....
        /*0804*/ 	.word	0x000075c0


	//   ....[8]....
        /*0808*/ 	.word	0x00010110


	//   ....[9]....
        /*080c*/ 	.word	0x00010280


	//   ....[10]....
        /*0810*/ 	.word	0x000102d0


	//   ....[11]....
        /*0814*/ 	.word	0x00010380


	//   ....[12]....
        /*0818*/ 	.word	0x00010400


	//   ....[13]....
        /*081c*/ 	.word	0x00010440


	//   ....[14]....
        /*0820*/ 	.word	0x000104c0


	//   ....[15]....
        /*0824*/ 	.word	0x000104f0


	//   ....[16]....
        /*0828*/ 	.word	0x00017460


	//   ....[17]....
        /*082c*/ 	.word	0x000174b0


	//   ....[18]....
        /*0830*/ 	.word	0x00017510


	//   ....[19]....
        /*0834*/ 	.word	0x00017550


	//   ....[20]....
        /*0838*/ 	.word	0x00017580


	//   ....[21]....
        /*083c*/ 	.word	0x00017590


	//   ....[22]....
        /*0840*/ 	.word	0x000175b0


	//   ....[23]....
        /*0844*/ 	.word	0x00017630


	//   ....[24]....
        /*0848*/ 	.word	0x0001a860


	//   ....[25]....
        /*084c*/ 	.word	0x0001a870


	//   ....[26]....
        /*0850*/ 	.word	0x0001a880


	//   ....[27]....
        /*0854*/ 	.word	0x0001a890


	//   ....[28]....
        /*0858*/ 	.word	0x0001a8f0


	//   ....[29]....
        /*085c*/ 	.word	0x0001a960


	//   ....[30]....
        /*0860*/ 	.word	0x0001a990


	//   ....[31]....
        /*0864*/ 	.word	0x0001a9d0


	//----- nvinfo : EIATTR_EXIT_INSTR_OFFSETS
	.align		4
.L_226:
        /*0868*/ 	.byte	0x04, 0x1c
        /*086a*/ 	.short	(.L_228 - .L_227)


	//   ....[0]....
.L_227:
        /*086c*/ 	.word	0x000004c0


	//   ....[1]....
        /*0870*/ 	.word	0x0001c570


	//   ....[2]....
        /*0874*/ 	.word	0x0001c650


	//   ....[3]....
        /*0878*/ 	.word	0x0001d910


	//   ....[4]....
        /*087c*/ 	.word	0x0001d9a0


	//----- nvinfo : EIATTR_CRS_STACK_SIZE
	.align		4
.L_228:
        /*0880*/ 	.byte	0x04, 0x1e
        /*0882*/ 	.short	(.L_230 - .L_229)
.L_229:
        /*0884*/ 	.word	0x00000000


	//----- nvinfo : EIATTR_CBANK_PARAM_SIZE
	.align		4
.L_230:
        /*0888*/ 	.byte	0x03, 0x19
        /*088a*/ 	.short	0x01d0


	//----- nvinfo : EIATTR_PARAM_CBANK
	.align		4
        /*088c*/ 	.byte	0x04, 0x0a
        /*088e*/ 	.short	(.L_232 - .L_231)
	.align		4
.L_231:
        /*0890*/ 	.word	index@(.nv.constant0._ZN5flash16flash_fwd_kernelI23Flash_fwd_kernel_traitsILi64ELi128ELi128ELi4ELb0ELb0EN7cutlass6half_tE19Flash_kernel_traitsILi64ELi128ELi128ELi4ES3_EELb0ELb1ELb0ELb0ELb0ELb0ELb1ELb0EEEvNS_16Flash_fwd_paramsE)
        /*0894*/ 	.short	0x0210
        /*0896*/ 	.short	0x01d0


	//----- nvinfo : EIATTR_SW_WAR
	.align		4
.L_232:
        /*0898*/ 	.byte	0x04, 0x36
        /*089a*/ 	.short	(.L_234 - .L_233)
.L_233:
        /*089c*/ 	.word	0x00000008
.L_234:


//--------------------- .nv.info._ZN5flash16flash_fwd_kernelI23Flash_fwd_kernel_traitsILi64ELi128ELi128ELi4ELb0ELb0EN7cutlass6half_tE19Flash_kernel_traitsILi64ELi128ELi128ELi4ES3_EELb0ELb1ELb0ELb1ELb0ELb0ELb0ELb0EEEvNS_16Flash_fwd_paramsE --------------------------
	.section	.nv.info._ZN5flash16flash_fwd_kernelI23Flash_fwd_kernel_traitsILi64ELi128ELi128ELi4ELb0ELb0EN7cutlass6half_tE19Flash_kernel_traitsILi64ELi128ELi128ELi4ES3_EELb0ELb1ELb0ELb1ELb0ELb0ELb0ELb0EEEvNS_16Flash_fwd_paramsE,"",@"SHT_CUDA_INFO"
	.sectionflags	@""
	.align	4


	//----- nvinfo : EIATTR_CUDA_API_VERSION
	.align		4
        /*0000*/ 	.byte	0x04, 0x37
        /*0002*/ 	.short	(.L_236 - .L_235)
.L_235:
        /*0004*/ 	.word	0x00000082


	//----- nvinfo : EIATTR_KPARAM_INFO
	.align		4
.L_236:
        /*0008*/ 	.byte	0x04, 0x17
        /*000a*/ 	.short	(.L_238 - .L_237)
.L_237:
        /*000c*/ 	.word	0x00000000
        /*0010*/ 	.short	0x0000
        /*0012*/ 	.short	0x0000
        /*0014*/ 	.byte	0x00, 0xf0, 0x41, 0x07


	//----- nvinfo : EIATTR_SPARSE_MMA_MASK
	.align		4
.L_238:
        /*0018*/ 	.byte	0x03, 0x50
        /*001a*/ 	.short	0x0000


	//----- nvinfo : EIATTR_MAXREG_COUNT
	.align		4
        /*001c*/ 	.byte	0x03, 0x1b
        /*001e*/ 	.short	0x00ff


	//----- nvinfo : EIATTR_NUM_BARRIERS
	.align		4
        /*0020*/ 	.byte	0x02, 0x4c
        /*0022*/ 	.byte	0x01
	.zero		1


	//----- nvinfo : EIATTR_ANNOTATIONS
	.align		4
        /*0024*/ 	.byte	0x04, 0x55
        /*0026*/ 	.short	(.L_240 - .L_239)


	//   ....[0]....
.L_239:
        /* <DEDUP_REMOVED lines=163> */


	//----- nvinfo : EIATTR_MERCURY_ISA_VERSION
	.align		4
.L_240:
        /*0a48*/ 	.byte	0x03, 0x5f
        /*0a4a*/ 	.short	0x0101


	//----- nvinfo : EIATTR_INT_WARP_WIDE_INSTR_OFFSETS
	.align		4
        /*0a4c*/ 	.byte	0x04, 0x31
        /*0a4e*/ 	.short	(.L_242 - .L_241)


	//   ....[0]....
.L_241:
        /*0a50*/ 	.word	0x000063d0


	//   ....[1]....
        /*0a54*/ 	.word	0x0000ade0


	//----- nvinfo : EIATTR_COOP_GROUP_MASK_REGIDS
	.align		4
.L_242:
        /*0a58*/ 	.byte	0x04, 0x29
        /*0a5a*/ 	.short	(.L_244 - .L_243)


	//   ....[0]....
.L_243:
        /*0a5c*/ 	.word	0xffffffff


	//   ....[1]....
        /*0a60*/ 	.word	0xffffffff


	//   ....[2]....
        /*0a64*/ 	.word	0xffffffff


	//   ....[3]....
        /*0a68*/ 	.word	0xffffffff


	//   ....[4]....
        /*0a6c*/ 	.word	0xffffffff


	//   ....[5]....
        /*0a70*/ 	.word	0xffffffff


	//   ....[6]....
        /*0a74*/ 	.word	0xffffffff


	//   ....[7]....
        /*0a78*/ 	.word	0xffffffff


	//   ....[8]....
        /*0a7c*/ 	.word	0xffffffff


	//   ....[9]....
        /*0a80*/ 	.word	0xffffffff


	//   ....[10]....
        /*0a84*/ 	.word	0xffffffff


	//   ....[11]....
        /*0a88*/ 	.word	0xffffffff


	//   ....[12]....
        /*0a8c*/ 	.word	0xffffffff


	//   ....[13]....
        /*0a90*/ 	.word	0xffffffff


	//   ....[14]....
        /*0a94*/ 	.word	0xffffffff


	//   ....[15]....
        /*0a98*/ 	.word	0xffffffff


	//   ....[16]....
        /*0a9c*/ 	.word	0xffffffff


	//   ....[17]....
        /*0aa0*/ 	.word	0xffffffff


	//   ....[18]....
        /*0aa4*/ 	.word	0xffffffff


	//   ....[19]....
        /*0aa8*/ 	.word	0xffffffff


	//   ....[20]....
        /*0aac*/ 	.word	0xffffffff


	//   ....[21]....
        /*0ab0*/ 	.word	0xffffffff


	//   ....[22]....
        /*0ab4*/ 	.word	0xffffffff


	//   ....[23]....
        /*0ab8*/ 	.word	0xffffffff


	//   ....[24]....
        /*0abc*/ 	.word	0xffffffff


	//   ....[25]....
        /*0ac0*/ 	.word	0xffffffff


	//   ....[26]....
        /*0ac4*/ 	.word	0xffffffff


	//   ....[27]....
        /*0ac8*/ 	.word	0xffffffff


	//   ....[28]....
        /*0acc*/ 	.word	0xffffffff


	//   ....[29]....
        /*0ad0*/ 	.word	0xffffffff


	//   ....[30]....
        /*0ad4*/ 	.word	0xffffffff


	//   ....[31]....
        /*0ad8*/ 	.word	0xffffffff


	//----- nvinfo : EIATTR_COOP_GROUP_INSTR_OFFSETS
	.align		4
.L_244:
        /*0adc*/ 	.byte	0x04, 0x28
        /*0ade*/ 	.short	(.L_246 - .L_245)


	//   ....[0]....
.L_245:
        /*0ae0*/ 	.word	0x00007060


	//   ....[1]....
        /*0ae4*/ 	.word	0x000071e0


	//   ....[2]....
        /*0ae8*/ 	.word	0x00007220


	//   ....[3]....
        /*0aec*/ 	.word	0x00007350


	//   ....[4]....
        /*0af0*/ 	.word	0x000073b0


	//   ....[5]....
        /*0af4*/ 	.word	0x00007480


	//   ....[6]....
        /*0af8*/ 	.word	0x00007590


	//   ....[7]....
        /*0afc*/ 	.word	0x00007700


	//   ....[8]....
        /*0b00*/ 	.word	0x0000fa90


	//   ....[9]....
        /*0b04*/ 	.word	0x0000fbf0


	//   ....[10]....
        /*0b08*/ 	.word	0x0000fc80


	//   ....[11]....
        /*0b0c*/ 	.word	0x0000fd20


	//   ....[12]....
        /*0b10*/ 	.word	0x0000fd60


	//   ....[13]....
        /*0b14*/ 	.word	0x0000fd90


	//   ....[14]....
        /*0b18*/ 	.word	0x0000fdd0


	//   ....[15]....
        /*0b1c*/ 	.word	0x0000fe50


	//   ....[16]....
        /*0b20*/ 	.word	0x00017690


	//   ....[17]....
        /*0b24*/ 	.word	0x000176e0


	//   ....[18]....
        /*0b28*/ 	.word	0x00017710


	//   ....[19]....
        /*0b2c*/ 	.word	0x00017750


	//   ....[20]....
        /*0b30*/ 	.word	0x00017760


	//   ....[21]....
        /*0b34*/ 	.word	0x00017780


	//   ....[22]....
        /*0b38*/ 	.word	0x000177a0


	//   ....[23]....
        /*0b3c*/ 	.word	0x000177d0


	//   ....[24]....
        /*0b40*/ 	.word	0x0001b4a0


	//   ....[25]....
        /*0b44*/ 	.word	0x0001b4b0


	//   ....[26]....
        /*0b48*/ 	.word	0x0001b4c0


	//   ....[27]....
        /*0b4c*/ 	.word	0x0001b4d0


	//   ....[28]....
        /*0b50*/ 	.word	0x0001b530


	//   ....[29]....
        /*0b54*/ 	.word	0x0001b570


	//   ....[30]....
        /*0b58*/ 	.word	0x0001b5b0


	//   ....[31]....
        /*0b5c*/ 	.word	0x0001b5e0


	//----- nvinfo : EIATTR_EXIT_INSTR_OFFSETS
	.align		4
.L_246:
        /*0b60*/ 	.byte	0x04, 0x1c
        /*0b62*/ 	.short	(.L_248 - .L_247)


	//   ....[0]....
.L_247:
        /*0b64*/ 	.word	0x000004c0


	//   ....[1]....
        /*0b68*/ 	.word	0x0001d1a0


	//   ....[2]....
        /*0b6c*/ 	.word	0x0001d280


	//   ....[3]....
        /*0b70*/ 	.word	0x0001e540


	//   ....[4]....
        /*0b74*/ 	.word	0x0001e5d0


	//----- nvinfo : EIATTR_CRS_STACK_SIZE
	.align		4
.L_248:
        /*0b78*/ 	.byte	0x04, 0x1e
        /*0b7a*/ 	.short	(.L_250 - .L_249)
.L_249:
        /*0b7c*/ 	.word	0x00000000


	//----- nvinfo : EIATTR_CBANK_PARAM_SIZE
	.align		4
.L_250:
        /*0b80*/ 	.byte	0x03, 0x19
        /*0b82*/ 	.short	0x01d0


	//----- nvinfo : EIATTR_PARAM_CBANK
	.align		4
        /*0b84*/ 	.byte	0x04, 0x0a
        /*0b86*/ 	.short	(.L_252 - .L_251)
	.align		4
.L_251:
        /*0b88*/ 	.word	index@(.nv.constant0._ZN5flash16flash_fwd_kernelI23Flash_fwd_kernel_traitsILi64ELi128ELi128ELi4ELb0ELb0EN7cutlass6half_tE19Flash_kernel_traitsILi64ELi128ELi128ELi4ES3_EELb0ELb1ELb0ELb1ELb0ELb0ELb0ELb0EEEvNS_16Flash_fwd_paramsE)
        /*0b8c*/ 	.short	0x0210
        /*0b8e*/ 	.short	0x01d0


	//----- nvinfo : EIATTR_SW_WAR
	.align		4
.L_252:
        /*0b90*/ 	.byte	0x04, 0x36
        /*0b92*/ 	.short	(.L_254 - .L_253)
.L_253:
        /*0b94*/ 	.word	0x00000008
.L_254:


//--------------------- .nv.info._ZN5flash16flash_fwd_kernelI23Flash_fwd_kernel_traitsILi64ELi128ELi128ELi4ELb0ELb0EN7cutlass6half_tE19Flash_kernel_traitsILi64ELi128ELi128ELi4ES3_EELb0ELb1ELb0ELb1ELb0ELb0ELb1ELb0EEEvNS_16Flash_fwd_paramsE --------------------------
	.section	.nv.info._ZN5flash16flash_fwd_kernelI23Flash_fwd_kernel_traitsILi64ELi128ELi128ELi4ELb0ELb0EN7cutlass6half_tE19Flash_kernel_traitsILi64ELi128ELi128ELi4ES3_EELb0ELb1ELb0ELb1ELb0ELb0ELb1ELb0EEEvNS_16Flash_fwd_paramsE,"",@"SHT_CUDA_INFO"
	.sectionflags	@""
	.align	4


	//----- nvinfo : EIATTR_CUDA_API_VERSION
	.align		4
        /*0000*/ 	.byte	0x04, 0x37
        /*0002*/ 	.short	(.L_256 - .L_255)
.L_255:
        /*0004*/ 	.word	0x00000082


	//----- nvinfo : EIATTR_KPARAM_INFO
	.align		4
.L_256:
        /*0008*/ 	.byte	0x04, 0x17
        /*000a*/ 	.short	(.L_258 - .L_257)
.L_257:
        /*000c*/ 	.word	0x00000000
        /*0010*/ 	.short	0x0000
        /*0012*/ 	.short	0x0000
        /*0014*/ 	.byte	0x00, 0xf0, 0x41, 0x07


	//----- nvinfo : EIATTR_SPARSE_MMA_MASK
	.align		4
.L_258:
        /*0018*/ 	.byte	0x03, 0x50
        /*001a*/ 	.short	0x0000


	//----- nvinfo : EIATTR_MAXREG_COUNT
	.align		4
        /*001c*/ 	.byte	0x03, 0x1b
        /*001e*/ 	.short	0x00ff


	//----- nvinfo : EIATTR_NUM_BARRIERS
	.align		4
        /*0020*/ 	.byte	0x02, 0x4c
        /*0022*/ 	.byte	0x01
	.zero		1


	//----- nvinfo : EIATTR_ANNOTATIONS
	.align		4
        /*0024*/ 	.byte	0x04, 0x55
        /*0026*/ 	.short	(.L_260 - .L_259)


	//   ....[0]....
.L_259:
        /* <DEDUP_REMOVED lines=139> */


	//----- nvinfo : EIATTR_MERCURY_ISA_VERSION
	.align		4
.L_260:
        /*08c0*/ 	.byte	0x03, 0x5f
        /*08c2*/ 	.short	0x0101


	//----- nvinfo : EIATTR_INT_WARP_WIDE_INSTR_OFFSETS
	.align		4
        /*08c4*/ 	.byte	0x04, 0x31
        /*08c6*/ 	.short	(.L_262 - .L_261)


	//   ....[0]....
.L_261:
        /*08c8*/ 	.word	0x00006dd0


	//   ....[1]....
        /*08cc*/ 	.word	0x0000b880


	//----- nvinfo : EIATTR_COOP_GROUP_MASK_REGIDS
	.align		4
.L_262:
        /*08d0*/ 	.byte	0x04, 0x29
        /*08d2*/ 	.short	(.L_264 - .L_263)


	//   ....[0]....
.L_263:
        /*08d4*/ 	.word	0xffffffff


	//   ....[1]....
        /*08d8*/ 	.word	0xffffffff


	//   ....[2]....
        /*08dc*/ 	.word	0xffffffff


	//   ....[3]....
        /*08e0*/ 	.word	0xffffffff


	//   ....[4]....
        /*08e4*/ 	.word	0xffffffff


	//   ....[5]....
        /*08e8*/ 	.word	0xffffffff


	//   ....[6]....
        /*08ec*/ 	.word	0xffffffff


	//   ....[7]....
        /*08f0*/ 	.word	0xffffffff


	//   ....[8]....
        /*08f4*/ 	.word	0xffffffff


	//   ....[9]....
        /*08f8*/ 	.word	0xffffffff


	//   ....[10]....
        /*08fc*/ 	.word	0xffffffff


	//   ....[11]....
        /*0900*/ 	.word	0xffffffff


	//   ....[12]....
        /*0904*/ 	.word	0xffffffff


	//   ....[13]....
        /*0908*/ 	.word	0xffffffff


	//   ....[14]....
        /*090c*/ 	.word	0xffffffff


	//   ....[15]....
        /*0910*/ 	.word	0xffffffff


	//   ....[16]....
        /*0914*/ 	.word	0xffffffff


	//   ....[17]....
        /*0918*/ 	.word	0xffffffff


	//   ....[18]....
        /*091c*/ 	.word	0xffffffff


	//   ....[19]....
        /*0920*/ 	.word	0xffffffff


	//   ....[20]....
        /*0924*/ 	.word	0xffffffff


	//   ....[21]....
        /*0928*/ 	.word	0xffffffff


	//   ....[22]....
        /*092c*/ 	.word	0xffffffff


	//   ....[23]....
        /*0930*/ 	.word	0xffffffff


	//   ....[24]....
        /*0934*/ 	.word	0xffffffff


	//   ....[25]....
        /*0938*/ 	.word	0xffffffff


	//   ....[26]....
        /*093c*/ 	.word	0xffffffff


	//   ....[27]....
        /*0940*/ 	.word	0xffffffff


	//   ....[28]....
        /*0944*/ 	.word	0xffffffff


	//   ....[29]....
        /*0948*/ 	.word	0xffffffff


	//   ....[30]....
        /*094c*/ 	.word	0xffffffff


	//   ....[31]....
        /*0950*/ 	.word	0xffffffff


	//----- nvinfo : EIATTR_COOP_GROUP_INSTR_OFFSETS
	.align		4
.L_264:
        /*0954*/ 	.byte	0x04, 0x28
        /*0956*/ 	.short	(.L_266 - .L_265)


	//   ....[0]....
.L_265:
        /*0958*/ 	.word	0x00007a20


	//   ....[1]....
        /*095c*/ 	.word	0x00007ba0


	//   ....[2]....
        /*0960*/ 	.word	0x00007be0


	//   ....[3]....
        /*0964*/ 	.word	0x00007d00


	//   ....[4]....
        /*0968*/ 	.word	0x00007d30


	//   ....[5]....
        /*096c*/ 	.word	0x00007dc0


	//   ....[6]....
        /*0970*/ 	.word	0x00007f30


	//   ....[7]....
        /*0974*/ 	.word	0x00008100


	//   ....[8]....
        /*0978*/ 	.word	0x00011d60


	//   ....[9]....
        /*097c*/ 	.word	0x00011e70


	//   ....[10]....
        /*0980*/ 	.word	0x00011f30


	//   ....[11]....
        /*0984*/ 	.word	0x00011fd0


	//   ....[12]....
        /*0988*/ 	.word	0x00012010


	//   ....[13]....
        /*098c*/ 	.word	0x00012050


	//   ....[14]....
        /*0990*/ 	.word	0x00012090


	//   ....[15]....
        /*0994*/ 	.word	0x00012130


	//   ....[16]....
        /*0998*/ 	.word	0x0001a700


	//   ....[17]....
        /*099c*/ 	.word	0x0001a770


	//   ....[18]....
        /*09a0*/ 	.word	0x0001a7b0


	//   ....[19]....
        /*09a4*/ 	.word	0x0001a800


	//   ....[20]....
        /*09a8*/ 	.word	0x0001a810


	//   ....[21]....
        /*09ac*/ 	.word	0x0001a830


	//   ....[22]....
        /*09b0*/ 	.word	0x0001a850


	//   ....[23]....
        /*09b4*/ 	.word	0x0001a880


	//   ....[24]....
        /*09b8*/ 	.word	0x0001e2a0


	//   ....[25]....
        /*09bc*/ 	.word	0x0001e2b0


	//   ....[26]....
        /*09c0*/ 	.word	0x0001e2c0


	//   ....[27]....
        /*09c4*/ 	.word	0x0001e2d0


	//   ....[28]....
        /*09c8*/ 	.word	0x0001e330


	//   ....[29]....
        /*09cc*/ 	.word	0x0001e370


	//   ....[30]....
        /*09d0*/ 	.word	0x0001e3b0


	//   ....[31]....
        /*09d4*/ 	.word	0x0001e3e0


	//----- nvinfo : EIATTR_EXIT_INSTR_OFFSETS
	.align		4
.L_266:
        /*09d8*/ 	.byte	0x04, 0x1c
        /*09da*/ 	.short	(.L_268 - .L_267)


	//   ....[0]....
.L_267:
        /*09dc*/ 	.word	0x000004c0


	//   ....[1]....
        /*09e0*/ 	.word	0x0001ffa0


	//   ....[2]....
        /*09e4*/ 	.word	0x00020080


	//   ....[3]....
        /*09e8*/ 	.word	0x00021340


	//   ....[4]....
        /*09ec*/ 	.word	0x000213d0


	//----- nvinfo : EIATTR_CRS_STACK_SIZE
	.align		4
.L_268:
        /*09f0*/ 	.byte	0x04, 0x1e
        /*09f2*/ 	.short	(.L_270 - .L_269)
.L_269:
        /*09f4*/ 	.word	0x00000000


	//----- nvinfo : EIATTR_CBANK_PARAM_SIZE
	.align		4
.L_270:
        /*09f8*/ 	.byte	0x03, 0x19
        /*09fa*/ 	.short	0x01d0


	//----- nvinfo : EIATTR_PARAM_CBANK
	.align		4
        /*09fc*/ 	.byte	0x04, 0x0a
        /*09fe*/ 	.short	(.L_272 - .L_271)
	.align		4
.L_271:
        /*0a00*/ 	.word	index@(.nv.constant0._ZN5flash16flash_fwd_kernelI23Flash_fwd_kernel_traitsILi64ELi128ELi128ELi4ELb0ELb0EN7cutlass6half_tE19Flash_kernel_traitsILi64ELi128ELi128ELi4ES3_EELb0ELb1ELb0ELb1ELb0ELb0ELb1ELb0EEEvNS_16Flash_fwd_paramsE)
        /*0a04*/ 	.short	0x0210
        /*0a06*/ 	.short	0x01d0


	//----- nvinfo : EIATTR_SW_WAR
	.align		4
.L_272:
        /*0a08*/ 	.byte	0x04, 0x36
        /*0a0a*/ 	.short	(.L_274 - .L_273)
.L_273:
        /*0a0c*/ 	.word	0x00000008
.L_274:


//--------------------- .nv.info._ZN5flash16flash_fwd_kernelI23Flash_fwd_kernel_traitsILi64ELi128ELi64ELi4ELb0ELb0EN7cutlass6half_tE19Flash_kernel_traitsILi64ELi128ELi64ELi4ES3_EELb1ELb1ELb0ELb0ELb0ELb0ELb0ELb0EEEvNS_16Flash_fwd_paramsE --------------------------
	.section	.nv.info._ZN5flash16flash_fwd_kernelI23Flash_fwd_kernel_traitsILi64ELi128ELi64ELi4ELb0ELb0EN7cutlass6half_tE19Flash_kernel_traitsILi64ELi128ELi64ELi4ES3_EELb1ELb1ELb0ELb0ELb0ELb0ELb0ELb0EEEvNS_16Flash_fwd_paramsE,"",@"SHT_CUDA_INFO"
	.sectionflags	@""
	.align	4


	//----- nvinfo : EIATTR_CUDA_API_VERSION
	.align		4
        /*0000*/ 	.byte	0x04, 0x37
        /*0002*/ 	.short	(.L_276 - .L_275)
.L_275:
        /*0004*/ 	.word	0x00000082


	//----- nvinfo : EIATTR_KPARAM_INFO
	.align		4
.L_276:
        /*0008*/ 	.byte	0x04, 0x17
        /*000a*/ 	.short	(.L_278 - .L_277)
.L_277:
        /*000c*/ 	.word	0x00000000
        /*0010*/ 	.short	0x0000
        /*0012*/ 	.short	0x0000
        /*0014*/ 	.byte	0x00, 0xf0, 0x41, 0x07


	//----- nvinfo : EIATTR_SPARSE_MMA_MASK
	.align		4
.L_278:
        /*0018*/ 	.byte	0x03, 0x50
        /*001a*/ 	.short	0x0000


	//----- nvinfo : EIATTR_MAXREG_COUNT
	.align		4
        /*001c*/ 	.byte	0x03, 0x1b
        /*001e*/ 	.short	0x00ff


	//----- nvinfo : EIATTR_NUM_BARRIERS
	.align		4
        /*0020*/ 	.byte	0x02, 0x4c
        /*0022*/ 	.byte	0x01
	.zero		1


	//----- nvinfo : EIATTR_ANNOTATIONS
	.align		4
        /*0024*/ 	.byte	0x04, 0x55
        /*0026*/ 	.short	(.L_280 - .L_279)


	//   ....[0]....
.L_279:
        /* <DEDUP_REMOVED lines=36> */


	//----- nvinfo : EIATTR_MERCURY_ISA_VERSION
	.align		4
.L_280:
        /*0250*/ 	.byte	0x03, 0x5f
        /*0252*/ 	.short	0x0101


	//----- nvinfo : EIATTR_COOP_GROUP_MASK_REGIDS
	.align		4
        /*0254*/ 	.byte	0x04, 0x29
        /*0256*/ 	.short	(.L_282 - .L_281)


	//   ....[0]....
.L_281:
        /*0258*/ 	.word	0xffffffff


	//   ....[1]....
        /*025c*/ 	.word	0xffffffff


	//   ....[2]....
        /*0260*/ 	.word	0xffffffff


	//   ....[3]....
        /*0264*/ 	.word	0xffffffff


	//   ....[4]....
        /*0268*/ 	.word	0xffffffff


	//   ....[5]....
        /*026c*/ 	.word	0xffffffff


	//   ....[6]....
        /*0270*/ 	.word	0xffffffff


	//   ....[7]....
        /*0274*/ 	.word	0xffffffff


	//   ....[8]....
        /*0278*/ 	.word	0xffffffff


	//   ....[9]....
        /*027c*/ 	.word	0xffffffff


	//   ....[10]....
        /*0280*/ 	.word	0xffffffff


	//   ....[11]....
        /*0284*/ 	.word	0xffffffff


	//   ....[12]....
        /*0288*/ 	.word	0xffffffff


	//   ....[13]....
        /*028c*/ 	.word	0xffffffff


	//   ....[14]....
        /*0290*/ 	.word	0xffffffff


	//   ....[15]....
        /*0294*/ 	.word	0xffffffff


	//   ....[16]....
        /*0298*/ 	.word	0xffffffff


	//   ....[17]....
        /*029c*/ 	.word	0xffffffff


	//   ....[18]....
        /*02a0*/ 	.word	0xffffffff


	//   ....[19]....
        /*02a4*/ 	.word	0xffffffff


	//   ....[20]....
        /*02a8*/ 	.word	0xffffffff


	//   ....[21]....
        /*02ac*/ 	.word	0xffffffff


	//   ....[22]....
        /*02b0*/ 	.word	0xffffffff


	//   ....[23]....
        /*02b4*/ 	.word	0xffffffff


	//   ....[24]....
        /*02b8*/ 	.word	0xffffffff


	//   ....[25]....
        /*02bc*/ 	.word	0xffffffff


	//   ....[26]....
        /*02c0*/ 	.word	0xffffffff


	//   ....[27]....
        /*02c4*/ 	.word	0xffffffff


	//   ....[28]....
        /*02c8*/ 	.word	0xffffffff


	//   ....[29]....
        /*02cc*/ 	.word	0xffffffff


	//   ....[30]....
        /*02d0*/ 	.word	0xffffffff


	//   ....[31]....
        /*02d4*/ 	.word	0xffffffff


	//   ....[32]....
        /*02d8*/ 	.word	0xffffffff


	//   ....[33]....
        /*02dc*/ 	.word	0xffffffff


	//   ....[34]....
        /*02e0*/ 	.word	0xffffffff


	//   ....[35]....
        /*02e4*/ 	.word	0xffffffff


	//   ....[36]....
        /*02e8*/ 	.word	0xffffffff


	//   ....[37]....
        /*02ec*/ 	.word	0xffffffff


	//   ....[38]....
        /*02f0*/ 	.word	0xffffffff


	//   ....[39]....
        /*02f4*/ 	.word	0xffffffff


	//----- nvinfo : EIATTR_COOP_GROUP_INSTR_OFFSETS
	.align		4
.L_282:
        /*02f8*/ 	.byte	0x04, 0x28
        /*02fa*/ 	.short	(.L_284 - .L_283)


	//   ....[0]....
.L_283:
        /*02fc*/ 	.word	0x00004100


	//   ....[1]....
        /*0300*/ 	.word	0x00004250


	//   ....[2]....
        /*0304*/ 	.word	0x000043b0


	//   ....[3]....
        /*0308*/ 	.word	0x00004540


	//   ....[4]....
        /*030c*/ 	.word	0x000045e0


	//   ....[5]....
        /*0310*/ 	.word	0x000046c0


	//   ....[6]....
        /*0314*/ 	.word	0x00004910


	//   ....[7]....
        /*0318*/ 	.word	0x000049b0


	//   ....[8]....
        /*031c*/ 	.word	0x000082d0


	//   ....[9]....
        /*0320*/ 	.word	0x000083a0


	//   ....[10]....
        /*0324*/ 	.word	0x000083c0


	//   ....[11]....
        /*0328*/ 	.word	0x00008450


	//   ....[12]....
        /*032c*/ 	.word	0x00008d60


	//   ....[13]....
        /*0330*/ 	.word	0x00008da0


	//   ....[14]....
        /*0334*/ 	.word	0x00008e10


	//   ....[15]....
        /*0338*/ 	.word	0x00008e80


	//   ....[16]....
        /*033c*/ 	.word	0x0000c8f0


	//   ....[17]....
        /*0340*/ 	.word	0x0000c9c0


	//   ....[18]....
        /*0344*/ 	.word	0x0000c9e0


	//   ....[19]....
        /*0348*/ 	.word	0x0000ca60


	//   ....[20]....
        /*034c*/ 	.word	0x0000d2b0


	//   ....[21]....
        /*0350*/ 	.word	0x0000d310


	//   ....[22]....
        /*0354*/ 	.word	0x0000d470


	//   ....[23]....
        /*0358*/ 	.word	0x0000d490


	//   ....[24]....
        /*035c*/ 	.word	0x000109d0


	//   ....[25]....
        /*0360*/ 	.word	0x00010a20


	//   ....[26]....
        /*0364*/ 	.word	0x00010aa0


	//   ....[27]....
        /*0368*/ 	.word	0x00010b10


	//   ....[28]....
        /*036c*/ 	.word	0x00010b90


	//   ....[29]....
        /*0370*/ 	.word	0x00010c00


	//   ....[30]....
        /*0374*/ 	.word	0x00011070


	//   ....[31]....
        /*0378*/ 	.word	0x00011220


	//   ....[32]....
        /*037c*/ 	.word	0x000136f0


	//   ....[33]....
        /*0380*/ 	.word	0x00013700


	//   ....[34]....
        /*0384*/ 	.word	0x00013710


	//   ....[35]....
        /*0388*/ 	.word	0x00013720


	//   ....[36]....
        /*038c*/ 	.word	0x00013760


	//   ....[37]....
        /*0390*/ 	.word	0x00013780


	//   ....[38]....
        /*0394*/ 	.word	0x000137a0


	//   ....[39]....
        /*0398*/ 	.word	0x000137f0


	//----- nvinfo : EIATTR_EXIT_INSTR_OFFSETS
	.align		4
.L_284:
        /*039c*/ 	.byte	0x04, 0x1c
        /*039e*/ 	.short	(.L_286 - .L_285)


	//   ....[0]....
.L_285:
        /*03a0*/ 	.word	0x00000590


	//   ....[1]....
        /*03a4*/ 	.word	0x00015430


	//   ....[2]....
        /*03a8*/ 	.word	0x00015510


	//   ....[3]....
        /*03ac*/ 	.word	0x00016810


	//   ....[4]....
        /*03b0*/ 	.word	0x000168a0


	//----- nvinfo : EIATTR_CRS_STACK_SIZE
	.align		4
.L_286:
        /*03b4*/ 	.byte	0x04, 0x1e
        /*03b6*/ 	.short	(.L_288 - .L_287)
.L_287:
        /*03b8*/ 	.word	0x00000000


	//----- nvinfo : EIATTR_CBANK_PARAM_SIZE
	.align		4
.L_288:
        /*03bc*/ 	.byte	0x03, 0x19
        /*03be*/ 	.short	0x01d0


	//----- nvinfo : EIATTR_PARAM_CBANK
	.align		4
        /*03c0*/ 	.byte	0x04, 0x0a
        /*03c2*/ 	.short	(.L_290 - .L_289)
	.align		4
.L_289:
        /*03c4*/ 	.word	index@(.nv.constant0._ZN5flash16flash_fwd_kernelI23Flash_fwd_kernel_traitsILi64ELi128ELi64ELi4ELb0ELb0EN7cutlass6half_tE19Flash_kernel_traitsILi64ELi128ELi64ELi4ES3_EELb1ELb1ELb0ELb0ELb0ELb0ELb0ELb0EEEvNS_16Flash_fwd_paramsE)
        /*03c8*/ 	.short	0x0210
        /*03ca*/ 	.short	0x01d0


	//----- nvinfo : EIATTR_SW_WAR
	.align		4
.L_290:
        /*03cc*/ 	.byte	0x04, 0x36
        /*03ce*/ 	.short	(.L_292 - .L_291)
.L_291:
        /*03d0*/ 	.word	0x00000008
.L_292:


//--------------------- .nv.info._ZN5flash16flash_fwd_kernelI23Flash_fwd_kernel_traitsILi64ELi128ELi64ELi4ELb0ELb0EN7cutlass6half_tE19Flash_kernel_traitsILi64ELi128ELi64ELi4ES3_EELb1ELb1ELb0ELb0ELb1ELb1ELb0ELb0EEEvNS_16Flash_fwd_paramsE --------------------------
	.section	.nv.info._ZN5flash16flash_fwd_kernelI23Flash_fwd_kernel_traitsILi64ELi128ELi64ELi4ELb0ELb0EN7cutlass6half_tE19Flash_kernel_traitsILi64ELi128ELi64ELi4ES3_EELb1ELb1ELb0ELb0ELb1ELb1ELb0ELb0EEEvNS_16Flash_fwd_paramsE,"",@"SHT_CUDA_INFO"
	.sectionflags	@""
	.align	4


	//----- nvinfo : EIATTR_CUDA_API_VERSION
	.align		4
        /*0000*/ 	.byte	0x04, 0x37
        /*0002*/ 	.short	(.L_294 - .L_293)
.L_293:
        /*0004*/ 	.word	0x00000082


	//----- nvinfo : EIATTR_KPARAM_INFO
	.align		4
.L_294:
        /*0008*/ 	.byte	0x04, 0x17
        /*000a*/ 	.short	(.L_296 - .L_295)
.L_295:
        /*000c*/ 	.word	0x00000000
        /*0010*/ 	.short	0x0000
        /*0012*/ 	.short	0x0000
        /*0014*/ 	.byte	0x00, 0xf0, 0x41, 0x07


	//----- nvinfo : EIATTR_SPARSE_MMA_MASK
	.align		4
.L_296:
        /*0018*/ 	.byte	0x03, 0x50
        /*001a*/ 	.short	0x0000


	//----- nvinfo : EIATTR_MAXREG_COUNT
	.align		4
        /*001c*/ 	.byte	0x03, 0x1b
        /*001e*/ 	.short	0x00ff


	//----- nvinfo : EIATTR_NUM_BARRIERS
	.align		4
        /*0020*/ 	.byte	0x02, 0x4c
        /*0022*/ 	.byte	0x01
	.zero		1


	//----- nvinfo : EIATTR_MERCURY_ISA_VERSION
	.align		4
        /*0024*/ 	.byte	0x03, 0x5f
        /*0026*/ 	.short	0x0101


	//----- nvinfo : EIATTR_COOP_GROUP_MASK_REGIDS
	.align		4
        /*0028*/ 	.byte	0x04, 0x29
        /*002a*/ 	.short	(.L_298 - .L_297)


	//   ....[0]....
.L_297:
        /*002c*/ 	.word	0xffffffff


	//   ....[1]....
        /*0030*/ 	.word	0xffffffff


	//   ....[2]....
        /*0034*/ 	.word	0xffffffff


	//   ....[3]....
        /*0038*/ 	.word	0xffffffff


	//   ....[4]....
        /*003c*/ 	.word	0xffffffff


	//   ....[5]....
        /*0040*/ 	.word	0xffffffff


	//   ....[6]....
        /*0044*/ 	.word	0xffffffff


	//   ....[7]....
        /*0048*/ 	.word	0xffffffff


	//   ....[8]....
        /*004c*/ 	.word	0xffffffff


	//   ....[9]....
        /*0050*/ 	.word	0xffffffff


	//   ....[10]....
        /*0054*/ 	.word	0xffffffff


	//   ....[11]....
        /*0058*/ 	.word	0xffffffff


	//   ....[12]....
        /*005c*/ 	.word	0xffffffff


	//   ....[13]....
        /*0060*/ 	.word	0xffffffff


	//   ....[14]....
        /*0064*/ 	.word	0xffffffff


	//   ....[15]....
        /*0068*/ 	.word	0xffffffff


	//   ....[16]....
        /*006c*/ 	.word	0xffffffff


	//   ....[17]....
        /*0070*/ 	.word	0xffffffff


	//   ....[18]....
        /*0074*/ 	.word	0xffffffff


	//   ....[19]....
        /*0078*/ 	.word	0xffffffff


	//   ....[20]....
        /*007c*/ 	.word	0xffffffff


	//   ....[21]....
        /*0080*/ 	.word	0xffffffff


	//   ....[22]....
        /*0084*/ 	.word	0xffffffff


	//   ....[23]....
        /*0088*/ 	.word	0xffffffff


	//   ....[24]....
        /*008c*/ 	.word	0xffffffff


	//   ....[25]....
        /*0090*/ 	.word	0xffffffff


	//   ....[26]....
        /*0094*/ 	.word	0xffffffff


	//   ....[27]....
        /*0098*/ 	.word	0xffffffff


	//   ....[28]....
        /*009c*/ 	.word	0xffffffff


	//   ....[29]....
        /*00a0*/ 	.word	0xffffffff


	//   ....[30]....
        /*00a4*/ 	.word	0xffffffff


	//   ....[31]....
        /*00a8*/ 	.word	0xffffffff


	//----- nvinfo : EIATTR_COOP_GROUP_INSTR_OFFSETS
	.align		4
.L_298:
        /*00ac*/ 	.byte	0x04, 0x28
        /*00ae*/ 	.short	(.L_300 - .L_299)


	//   ....[0]....
.L_299:
        /*00b0*/ 	.word	0x000022c0


	//   ....[1]....
        /*00b4*/ 	.word	0x00002690


	//   ....[2]....
        /*00b8*/ 	.word	0x00002ae0


	//   ....[3]....
        /*00bc*/ 	.word	0x00002bf0


	//   ....[4]....
        /*00c0*/ 	.word	0x00002ce0


	//   ....[5]....
        /*00c4*/ 	.word	0x00002d20


	//   ....[6]....
        /*00c8*/ 	.word	0x00002da0


	//   ....[7]....
        /*00cc*/ 	.word	0x00002ef0


	//   ....[8]....
        /*00d0*/ 	.word	0x00006200


	//   ....[9]....
        /*00d4*/ 	.word	0x00006500


	//   ....[10]....
        /*00d8*/ 	.word	0x00006530


	//   ....[11]....
        /*00dc*/ 	.word	0x00006690


	//   ....[12]....
        /*00e0*/ 	.word	0x00006830


	//   ....[13]....
        /*00e4*/ 	.word	0x00006870


	//   ....[14]....
        /*00e8*/ 	.word	0x000068e0


	//   ....[15]....
        /*00ec*/ 	.word	0x00006a20


	//   ....[16]....
        /*00f0*/ 	.word	0x00009f70


	//   ....[17]....
        /*00f4*/ 	.word	0x00009ff0


	//   ....[18]....
        /*00f8*/ 	.word	0x0000a030


	//   ....[19]....
        /*00fc*/ 	.word	0x0000a100


	//   ....[20]....
        /*0100*/ 	.word	0x0000a190


	//   ....[21]....
        /*0104*/ 	.word	0x0000a1c0


	//   ....[22]....
        /*0108*/ 	.word	0x0000a650


	//   ....[23]....
        /*010c*/ 	.word	0x0000a800


	//   ....[24]....
        /*0110*/ 	.word	0x0000cc50


	//   ....[25]....
        /*0114*/ 	.word	0x0000cc90


	//   ....[26]....
        /*0118*/ 	.word	0x0000ccd0


	//   ....[27]....
        /*011c*/ 	.word	0x0000cd10


	//   ....[28]....
        /*0120*/ 	.word	0x0000cd80


	//   ....[29]....
        /*0124*/ 	.word	0x0000cda0


	//   ....[30]....
        /*0128*/ 	.word	0x0000cdc0


	//   ....[31]....
        /*012c*/ 	.word	0x0000cdd0


	//----- nvinfo : EIATTR_EXIT_INSTR_OFFSETS
	.align		4
.L_300:
        /*0130*/ 	.byte	0x04, 0x1c
        /*0132*/ 	.short	(.L_302 - .L_301)


	//   ....[0]....
.L_301:
        /*0134*/ 	.word	0x00000360


	//   ....[1]....
        /*0138*/ 	.word	0x0000e280


	//   ....[2]....
        /*013c*/ 	.word	0x0000ed50


	//   ....[3]....
        /*0140*/ 	.word	0x0000ede0


	//----- nvinfo : EIATTR_CRS_STACK_SIZE
	.align		4
.L_302:
        /*0144*/ 	.byte	0x04, 0x1e
        /*0146*/ 	.short	(.L_304 - .L_303)
.L_303:
        /*0148*/ 	.word	0x00000000


	//----- nvinfo : EIATTR_CBANK_PARAM_SIZE
	.align		4
.L_304:
        /*014c*/ 	.byte	0x03, 0x19
        /*014e*/ 	.short	0x01d0


	//----- nvinfo : EIATTR_PARAM_CBANK
	.align		4
        /*0150*/ 	.byte	0x04, 0x0a
        /*0152*/ 	.short	(.L_306 - .L_305)
	.align		4
.L_305:
        /*0154*/ 	.word	index@(.nv.constant0._ZN5flash16flash_fwd_kernelI23Flash_fwd_kernel_traitsILi64ELi128ELi64ELi4ELb0ELb0EN7cutlass6half_tE19Flash_kernel_traitsILi64ELi128ELi64ELi4ES3_EELb1ELb1ELb0ELb0ELb1ELb1ELb0ELb0EEEvNS_16Flash_fwd_paramsE)
        /*0158*/ 	.short	0x0210
        /*015a*/ 	.short	0x01d0


	//----- nvinfo : EIATTR_SW_WAR
	.align		4
.L_306:
        /*015c*/ 	.byte	0x04, 0x36
        /*015e*/ 	.short	(.L_308 - .L_307)
.L_307:
        /*0160*/ 	.word	0x00000008
.L_308:


//--------------------- .nv.info._ZN5flash16flash_fwd_kernelI23Flash_fwd_kernel_traitsILi64ELi128ELi64ELi4ELb0ELb0EN7cutlass6half_tE19Flash_kernel_traitsILi64ELi128ELi64ELi4ES3_EELb0ELb1ELb0ELb0ELb1ELb1ELb1ELb0EEEvNS_16Flash_fwd_paramsE --------------------------
	.section	.nv.info._ZN5flash16flash_fwd_kernelI23Flash_fwd_kernel_traitsILi64ELi128ELi64ELi4ELb0ELb0EN7cutlass6half_tE19Flash_kernel_traitsILi64ELi128ELi64ELi4ES3_EELb0ELb1ELb0ELb0ELb1ELb1ELb1ELb0EEEvNS_16Flash_fwd_paramsE,"",@"SHT_CUDA_INFO"
	.sectionflags	@""
	.align	4


	//----- nvinfo : EIATTR_CUDA_API_VERSION
	.align		4
        /*0000*/ 	.byte	0x04, 0x37
        /*0002*/ 	.short	(.L_310 - .L_309)
.L_309:
        /*0004*/ 	.word	0x00000082


	//----- nvinfo : EIATTR_KPARAM_INFO
	.align		4
.L_310:
        /*0008*/ 	.byte	0x04, 0x17
        /*000a*/ 	.short	(.L_312 - .L_311)
.L_311:
        /*000c*/ 	.word	0x00000000
        /*0010*/ 	.short	0x0000
        /*0012*/ 	.short	0x0000
        /*0014*/ 	.byte	0x00, 0xf0, 0x41, 0x07


	//----- nvinfo : EIATTR_SPARSE_MMA_MASK
	.align		4
.L_312:
        /*0018*/ 	.byte	0x03, 0x50
        /*001a*/ 	.short	0x0000


	//----- nvinfo : EIATTR_MAXREG_COUNT
	.align		4
        /*001c*/ 	.byte	0x03, 0x1b
        /*001e*/ 	.short	0x00ff


	//----- nvinfo : EIATTR_NUM_BARRIERS
	.align		4
        /*0020*/ 	.byte	0x02, 0x4c
        /*0022*/ 	.byte	0x01
	.zero		1


	//----- nvinfo : EIATTR_MERCURY_ISA_VERSION
	.align		4
        /*0024*/ 	.byte	0x03, 0x5f
        /*0026*/ 	.short	0x0101


	//----- nvinfo : EIATTR_COOP_GROUP_MASK_REGIDS
	.align		4
        /*0028*/ 	.byte	0x04, 0x29
        /*002a*/ 	.short	(.L_314 - .L_313)


	//   ....[0]....
.L_313:
        /*002c*/ 	.word	0xffffffff


	//   ....[1]....
        /*0030*/ 	.word	0xffffffff


	//   ....[2]....
        /*0034*/ 	.word	0xffffffff


	//   ....[3]....
        /*0038*/ 	.word	0xffffffff


	//   ....[4]....
        /*003c*/ 	.word	0xffffffff


	//   ....[5]....
        /*0040*/ 	.word	0xffffffff


	//   ....[6]....
        /*0044*/ 	.word	0xffffffff


	//   ....[7]....
        /*0048*/ 	.word	0xffffffff


	//   ....[8]....
        /*004c*/ 	.word	0xffffffff


	//   ....[9]....
        /*0050*/ 	.word	0xffffffff


	//   ....[10]....
        /*0054*/ 	.word	0xffffffff


	//   ....[11]....
        /*0058*/ 	.word	0xffffffff


	//   ....[12]....
        /*005c*/ 	.word	0xffffffff


	//   ....[13]....
        /*0060*/ 	.word	0xffffffff


	//   ....[14]....
        /*0064*/ 	.word	0xffffffff


	//   ....[15]....
        /*0068*/ 	.word	0xffffffff


	//   ....[16]....
        /*006c*/ 	.word	0xffffffff


	//   ....[17]....
        /*0070*/ 	.word	0xffffffff


	//   ....[18]....
        /*0074*/ 	.word	0xffffffff


	//   ....[19]....
        /*0078*/ 	.word	0xffffffff


	//   ....[20]....
        /*007c*/ 	.word	0xffffffff


	//   ....[21]....
        /*0080*/ 	.word	0xffffffff


	//   ....[22]....
        /*0084*/ 	.word	0xffffffff


	//   ....[23]....
        /*0088*/ 	.word	0xffffffff


	//   ....[24]....
        /*008c*/ 	.word	0xffffffff


	//   ....[25]....
        /*0090*/ 	.word	0xffffffff


	//   ....[26]....
        /*0094*/ 	.word	0xffffffff


	//   ....[27]....
        /*0098*/ 	.word	0xffffffff


	//   ....[28]....
        /*009c*/ 	.word	0xffffffff


	//   ....[29]....
        /*00a0*/ 	.word	0xffffffff


	//   ....[30]....
        /*00a4*/ 	.word	0xffffffff


	//   ....[31]....
        /*00a8*/ 	.word	0xffffffff


	//----- nvinfo : EIATTR_COOP_GROUP_INSTR_OFFSETS
	.align		4
.L_314:
        /*00ac*/ 	.byte	0x04, 0x28
        /*00ae*/ 	.short	(.L_316 - .L_315)


	//   ....[0]....
.L_315:
        /*00b0*/ 	.word	0x00002610


	//   ....[1]....
        /*00b4*/ 	.word	0x000027e0


	//   ....[2]....
        /*00b8*/ 	.word	0x00002d40


	//   ....[3]....
        /*00bc*/ 	.word	0x00003000


	//   ....[4]....
        /*00c0*/ 	.word	0x00003040


	//   ....[5]....
        /*00c4*/ 	.word	0x000030c0


	//   ....[6]....
        /*00c8*/ 	.word	0x00003140


	//   ....[7]....
        /*00cc*/ 	.word	0x000031c0


	//   ....[8]....
        /*00d0*/ 	.word	0x000059c0


	//   ....[9]....
        /*00d4*/ 	.word	0x00005b70


	//   ....[10]....
        /*00d8*/ 	.word	0x00006050


	//   ....[11]....
        /*00dc*/ 	.word	0x000062e0


	//   ....[12]....
        /*00e0*/ 	.word	0x00006310


	//   ....[13]....
        /*00e4*/ 	.word	0x00006370


	//   ....[14]....
        /*00e8*/ 	.word	0x000063c0


	//   ....[15]....
        /*00ec*/ 	.word	0x00006430


	//   ....[16]....
        /*00f0*/ 	.word	0x00009140


	//   ....[17]....
        /*00f4*/ 	.word	0x00009160


	//   ....[18]....
        /*00f8*/ 	.word	0x00009170


	//   ....[19]....
        /*00fc*/ 	.word	0x00009180


	//   ....[20]....
        /*0100*/ 	.word	0x000091c0


	//   ....[21]....
        /*0104*/ 	.word	0x000091f0


	//   ....[22]....
        /*0108*/ 	.word	0x00009200


	//   ....[23]....
        /*010c*/ 	.word	0x00009210


	//   ....[24]....
        /*0110*/ 	.word	0x0000ab20


	//   ....[25]....
        /*0114*/ 	.word	0x0000ab60


	//   ....[26]....
        /*0118*/ 	.word	0x0000aba0


	//   ....[27]....
        /*011c*/ 	.word	0x0000abd0


	//   ....[28]....
        /*0120*/ 	.word	0x0000ac50


	//   ....[29]....
        /*0124*/ 	.word	0x0000ac80


	//   ....[30]....
        /*0128*/ 	.word	0x0000aca0


	//   ....[31]....
        /*012c*/ 	.word	0x0000acb0


	//----- nvinfo : EIATTR_EXIT_INSTR_OFFSETS
	.align		4
.L_316:
        /*0130*/ 	.byte	0x04, 0x1c
        /*0132*/ 	.short	(.L_318 - .L_317)


	//   ....[0]....
.L_317:
        /*0134*/ 	.word	0x000001a0


	//   ....[1]....
        /*0138*/ 	.word	0x0000c0f0


	//   ....[2]....
        /*013c*/ 	.word	0x0000cbe0


	//   ....[3]....
        /*0140*/ 	.word	0x0000cc70


	//----- nvinfo : EIATTR_CRS_STACK_SIZE
	.align		4
.L_318:
        /*0144*/ 	.byte	0x04, 0x1e
        /*0146*/ 	.short	(.L_320 - .L_319)
.L_319:
        /*0148*/ 	.word	0x00000000


	//----- nvinfo : EIATTR_CBANK_PARAM_SIZE
	.align		4
.L_320:
        /*014c*/ 	.byte	0x03, 0x19
        /*014e*/ 	.short	0x01d0


	//----- nvinfo : EIATTR_PARAM_CBANK
	.align		4
        /*0150*/ 	.byte	0x04, 0x0a
        /*0152*/ 	.short	(.L_322 - .L_321)
	.align		4
.L_321:
        /*0154*/ 	.word	index@(.nv.constant0._ZN5flash16flash_fwd_kernelI23Flash_fwd_kernel_traitsILi64ELi128ELi64ELi4ELb0ELb0EN7cutlass6half_tE19Flash_kernel_traitsILi64ELi128ELi64ELi4ES3_EELb0ELb1ELb0ELb0ELb1ELb1ELb1ELb0EEEvNS_16Flash_fwd_paramsE)
        /*0158*/ 	.short	0x0210
        /*015a*/ 	.short	0x01d0


	//----- nvinfo : EIATTR_SW_WAR
	.align		4
.L_322:
        /*015c*/ 	.byte	0x04, 0x36
        /*015e*/ 	.short	(.L_324 - .L_323)
.L_323:
        /*0160*/ 	.word	0x00000008
.L_324:


//--------------------- .nv.info._ZN5flash16flash_fwd_kernelI23Flash_fwd_kernel_traitsILi64ELi128ELi64ELi4ELb0ELb0EN7cutlass6half_tE19Flash_kernel_traitsILi64ELi128ELi64ELi4ES3_EELb1ELb1ELb0ELb0ELb0ELb1ELb0ELb0EEEvNS_16Flash_fwd_paramsE --------------------------
	.section	.nv.info._ZN5flash16flash_fwd_kernelI23Flash_fwd_kernel_traitsILi64ELi128ELi64ELi4ELb0ELb0EN7cutlass6half_tE19Flash_kernel_traitsILi64ELi128ELi64ELi4ES3_EELb1ELb1ELb0ELb0ELb0ELb1ELb0ELb0EEEvNS_16Flash_fwd_paramsE,"",@"SHT_CUDA_INFO"
	.sectionflags	@""
	.align	4


	//----- nvinfo : EIATTR_CUDA_API_VERSION
	.align		4
        /*0000*/ 	.byte	0x04, 0x37
        /*0002*/ 	.short	(.L_326 - .L_325)
.L_325:
        /*0004*/ 	.word	0x00000082


	//----- nvinfo : EIATTR_KPARAM_INFO
	.align		4
.L_326:
        /*0008*/ 	.byte	0x04, 0x17
        /*000a*/ 	.short	(.L_328 - .L_327)
.L_327:
        /*000c*/ 	.word	0x00000000
        /*0010*/ 	.short	0x0000
        /*0012*/ 	.short	0x0000
        /*0014*/ 	.byte	0x00, 0xf0, 0x41, 0x07


	//----- nvinfo : EIATTR_SPARSE_MMA_MASK
	.align		4
.L_328:
        /*0018*/ 	.byte	0x03, 0x50
        /*001a*/ 	.short	0x0000


	//----- nvinfo : EIATTR_MAXREG_COUNT
	.align		4
        /*001c*/ 	.byte	0x03, 0x1b
        /*001e*/ 	.short	0x00ff


	//----- nvinfo : EIATTR_NUM_BARRIERS
	.align		4
        /*0020*/ 	.byte	0x02, 0x4c
        /*0022*/ 	.byte	0x01
	.zero		1


	//----- nvinfo : EIATTR_ANNOTATIONS
	.align		4
        /*0024*/ 	.byte	0x04, 0x55
        /*0026*/ 	.short	(.L_330 - .L_329)


	//   ....[0]....
.L_329:
        /*0028*/ 	.word	0x00000001
        /*002c*/ 	.byte	0x80, 0x80, 0x00, 0x00, 0x01, 0x00, 0x00, 0x00, 0x20, 0x85, 0x00, 0x00


	//----- nvinfo : EIATTR_MERCURY_ISA_VERSION
	.align		4
.L_330:
        /*0038*/ 	.byte	0x03, 0x5f
        /*003a*/ 	.short	0x0101


	//----- nvinfo : EIATTR_COOP_GROUP_MASK_REGIDS
	.align		4
        /*003c*/ 	.byte	0x04, 0x29
        /*003e*/ 	.short	(.L_332 - .L_331)


	//   ....[0]....
.L_331:
        /*0040*/ 	.word	0xffffffff


	//   ....[1]....
        /*0044*/ 	.word	0xffffffff


	//   ....[2]....
        /*0048*/ 	.word	0xffffffff


	//   ....[3]....
        /*004c*/ 	.word	0xffffffff


	//   ....[4]....
        /*0050*/ 	.word	0xffffffff


	//   ....[5]....
        /*0054*/ 	.word	0xffffffff


	//   ....[6]....
        /*0058*/ 	.word	0xffffffff


	//   ....[7]....
        /*005c*/ 	.word	0xffffffff


	//   ....[8]....
        /*0060*/ 	.word	0xffffffff


	//   ....[9]....
        /*0064*/ 	.word	0xffffffff


	//   ....[10]....
        /*0068*/ 	.word	0xffffffff


	//   ....[11]....
        /*006c*/ 	.word	0xffffffff


	//   ....[12]....
        /*0070*/ 	.word	0xffffffff


	//   ....[13]....
        /*0074*/ 	.word	0xffffffff


	//   ....[14]....
        /*0078*/ 	.word	0xffffffff


	//   ....[15]....
        /*007c*/ 	.word	0xffffffff


	//   ....[16]....
        /*0080*/ 	.word	0xffffffff


	//   ....[17]....
        /*0084*/ 	.word	0xffffffff


	//   ....[18]....
        /*0088*/ 	.word	0xffffffff


	//   ....[19]....
        /*008c*/ 	.word	0xffffffff


	//   ....[20]....
        /*0090*/ 	.word	0xffffffff


	//   ....[21]....
        /*0094*/ 	.word	0xffffffff


	//   ....[22]....
        /*0098*/ 	.word	0xffffffff


	//   ....[23]....
        /*009c*/ 	.word	0xffffffff


	//   ....[24]....
        /*00a0*/ 	.word	0xffffffff


	//   ....[25]....
        /*00a4*/ 	.word	0xffffffff


	//   ....[26]....
        /*00a8*/ 	.word	0xffffffff


	//   ....[27]....
        /*00ac*/ 	.word	0xffffffff


	//   ....[28]....
        /*00b0*/ 	.word	0xffffffff


	//   ....[29]....
        /*00b4*/ 	.word	0xffffffff


	//   ....[30]....
        /*00b8*/ 	.word	0xffffffff


	//   ....[31]....
        /*00bc*/ 	.word	0xffffffff


	//   ....[32]....
        /*00c0*/ 	.word	0xffffffff


	//   ....[33]....
        /*00c4*/ 	.word	0xffffffff


	//   ....[34]....
        /*00c8*/ 	.word	0xffffffff


	//   ....[35]....
        /*00cc*/ 	.word	0xffffffff


	//   ....[36]....
        /*00d0*/ 	.word	0xffffffff


	//   ....[37]....
        /*00d4*/ 	.word	0xffffffff


	//   ....[38]....
        /*00d8*/ 	.word	0xffffffff


	//   ....[39]....
        /*00dc*/ 	.word	0xffffffff


	//----- nvinfo : EIATTR_COOP_GROUP_INSTR_OFFSETS
	.align		4
.L_332:
        /*00e0*/ 	.byte	0x04, 0x28
        /*00e2*/ 	.short	(.L_334 - .L_333)


	//   ....[0]....
.L_333:
        /*00e4*/ 	.word	0x000034d0


	//   ....[1]....
        /*00e8*/ 	.word	0x00003620


	//   ....[2]....
        /*00ec*/ 	.word	0x00003890


	//   ....[3]....
        /*00f0*/ 	.word	0x00003b00


	//   ....[4]....
        /*00f4*/ 	.word	0x00003ba0


	//   ....[5]....
        /*00f8*/ 	.word	0x00003d70


	//   ....[6]....
        /*00fc*/ 	.word	0x00003dd0


	//   ....[7]....
        /*0100*/ 	.word	0x00003fa0


	//   ....[8]....
        /*0104*/ 	.word	0x00006f50


	//   ....[9]....
        /*0108*/ 	.word	0x000070b0


	//   ....[10]....
        /*010c*/ 	.word	0x000070e0


	//   ....[11]....
        /*0110*/ 	.word	0x00007210


	//   ....[12]....
        /*0114*/ 	.word	0x00007fa0


	//   ....[13]....
        /*0118*/ 	.word	0x00008060


	//   ....[14]....
        /*011c*/ 	.word	0x000080c0


	//   ....[15]....
        /*0120*/ 	.word	0x00008150


	//   ....[16]....
        /*0124*/ 	.word	0x0000b850


	//   ....[17]....
        /*0128*/ 	.word	0x0000b980


	//   ....[18]....
        /*012c*/ 	.word	0x0000b9c0


	//   ....[19]....
        /*0130*/ 	.word	0x0000bb60


	//   ....[20]....
        /*0134*/ 	.word	0x0000bea0


	//   ....[21]....
        /*0138*/ 	.word	0x0000c2a0


	//   ....[22]....
        /*013c*/ 	.word	0x0000c500


	//   ....[23]....
        /*0140*/ 	.word	0x0000c770


	//   ....[24]....
        /*0144*/ 	.word	0x0000f540


	//   ....[25]....
        /*0148*/ 	.word	0x0000f5c0


	//   ....[26]....
        /*014c*/ 	.word	0x0000f600


	//   ....[27]....
        /*0150*/ 	.word	0x0000f6d0


	//   ....[28]....
        /*0154*/ 	.word	0x0000f760


	//   ....[29]....
        /*0158*/ 	.word	0x0000f790


	//   ....[30]....
        /*015c*/ 	.word	0x0000fba0


	//   ....[31]....
        /*0160*/ 	.word	0x0000fd50


	//   ....[32]....
        /*0164*/ 	.word	0x00012240


	//   ....[33]....
        /*0168*/ 	.word	0x00012280


	//   ....[34]....
        /*016c*/ 	.word	0x000122c0


	//   ....[35]....
        /*0170*/ 	.word	0x000122e0


	//   ....[36]....
        /*0174*/ 	.word	0x00012300


	//   ....[37]....
        /*0178*/ 	.word	0x00012320


	//   ....[38]....
        /*017c*/ 	.word	0x00012330


	//   ....[39]....
        /*0180*/ 	.word	0x00012370


	//----- nvinfo : EIATTR_EXIT_INSTR_OFFSETS
	.align		4
.L_334:
        /*0184*/ 	.byte	0x04, 0x1c
        /*0186*/ 	.short	(.L_336 - .L_335)


	//   ....[0]....
.L_335:
        /*0188*/ 	.word	0x00000570


	//   ....[1]....
        /*018c*/ 	.word	0x00013f40


	//   ....[2]....
        /*0190*/ 	.word	0x00014010


	//   ....[3]....
        /*0194*/ 	.word	0x00015210


	//   ....[4]....
        /*0198*/ 	.word	0x000152a0


	//----- nvinfo : EIATTR_CRS_STACK_SIZE
	.align		4
.L_336:
        /*019c*/ 	.byte	0x04, 0x1e
        /*019e*/ 	.short	(.L_338 - .L_337)
.L_337:
        /*01a0*/ 	.word	0x00000000


	//----- nvinfo : EIATTR_CBANK_PARAM_SIZE
	.align		4
.L_338:
        /*01a4*/ 	.byte	0x03, 0x19
        /*01a6*/ 	.short	0x01d0


	//----- nvinfo : EIATTR_PARAM_CBANK
	.align		4
        /*01a8*/ 	.byte	0x04, 0x0a
        /*01aa*/ 	.short	(.L_340 - .L_339)
	.align		4
.L_339:
        /*01ac*/ 	.word	index@(.nv.constant0._ZN5flash16flash_fwd_kernelI23Flash_fwd_kernel_traitsILi64ELi128ELi64ELi4ELb0ELb0EN7cutlass6half_tE19Flash_kernel_traitsILi64ELi128ELi64ELi4ES3_EELb1ELb1ELb0ELb0ELb0ELb1ELb0ELb0EEEvNS_16Flash_fwd_paramsE)
        /*01b0*/ 	.short	0x0210
        /*01b2*/ 	.short	0x01d0


	//----- nvinfo : EIATTR_SW_WAR
	.align		4
.L_340:
        /*01b4*/ 	.byte	0x04, 0x36
        /*01b6*/ 	.short	(.L_342 - .L_341)
.L_341:
        /*01b8*/ 	.word	0x00000008
.L_342:


//--------------------- .nv.info._ZN5flash16flash_fwd_kernelI23Flash_fwd_kernel_traitsILi64ELi128ELi64ELi4ELb0ELb0EN7cutlass6half_tE19Flash_kernel_traitsILi64ELi128ELi64ELi4ES3_EELb0ELb1ELb0ELb0ELb0ELb1ELb1ELb0EEEvNS_16Flash_fwd_paramsE --------------------------
	.section	.nv.info._ZN5flash16flash_fwd_kernelI23Flash_fwd_kernel_traitsILi64ELi128ELi64ELi4ELb0ELb0EN7cutlass6half_tE19Flash_kernel_traitsILi64ELi128ELi64ELi4ES3_EELb0ELb1ELb0ELb0ELb0ELb1ELb1ELb0EEEvNS_16Flash_fwd_paramsE,"",@"SHT_CUDA_INFO"
	.sectionflags	@""
	.align	4


	//----- nvinfo : EIATTR_CUDA_API_VERSION
	.align		4
        /*0000*/ 	.byte	0x04, 0x37
        /*0002*/ 	.short	(.L_344 - .L_343)
.L_343:
        /*0004*/ 	.word	0x00000082


	//----- nvinfo : EIATTR_KPARAM_INFO
	.align		4
.L_344:
        /*0008*/ 	.byte	0x04, 0x17
        /*000a*/ 	.short	(.L_346 - .L_345)
.L_345:
        /*000c*/ 	.word	0x00000000
        /*0010*/ 	.short	0x0000
        /*0012*/ 	.short	0x0000
        /*0014*/ 	.byte	0x00, 0xf0, 0x41, 0x07


	//----- nvinfo : EIATTR_SPARSE_MMA_MASK
	.align		4
.L_346:
        /*0018*/ 	.byte	0x03, 0x50
        /*001a*/ 	.short	0x0000


	//----- nvinfo : EIATTR_MAXREG_COUNT
	.align		4
        /*001c*/ 	.byte	0x03, 0x1b
        /*001e*/ 	.short	0x00ff


	//----- nvinfo : EIATTR_NUM_BARRIERS
	.align		4
        /*0020*/ 	.byte	0x02, 0x4c
        /*0022*/ 	.byte	0x01
	.zero		1


	//----- nvinfo : EIATTR_ANNOTATIONS
	.align		4
        /*0024*/ 	.byte	0x04, 0x55
        /*0026*/ 	.short	(.L_348 - .L_347)


	//   ....[0]....
.L_347:
        /* <DEDUP_REMOVED lines=16> */


	//----- nvinfo : EIATTR_MERCURY_ISA_VERSION
	.align		4
.L_348:
        /*0118*/ 	.byte	0x03, 0x5f
        /*011a*/ 	.short	0x0101


	//----- nvinfo : EIATTR_COOP_GROUP_MASK_REGIDS
	.align		4
        /*011c*/ 	.byte	0x04, 0x29
        /*011e*/ 	.short	(.L_350 - .L_349)


	//   ....[0]....
.L_349:
        /*0120*/ 	.word	0xffffffff


	//   ....[1]....
        /*0124*/ 	.word	0xffffffff


	//   ....[2]....
        /*0128*/ 	.word	0xffffffff


	//   ....[3]....
        /*012c*/ 	.word	0xffffffff


	//   ....[4]....
        /*0130*/ 	.word	0xffffffff


	//   ....[5]....
        /*0134*/ 	.word	0xffffffff


	//   ....[6]....
        /*0138*/ 	.word	0xffffffff


	//   ....[7]....
        /*013c*/ 	.word	0xffffffff


	//   ....[8]....
        /*0140*/ 	.word	0xffffffff


	//   ....[9]....
        /*0144*/ 	.word	0xffffffff


	//   ....[10]....
        /*0148*/ 	.word	0xffffffff


	//   ....[11]....
        /*014c*/ 	.word	0xffffffff


	//   ....[12]....
        /*0150*/ 	.word	0xffffffff


	//   ....[13]....
        /*0154*/ 	.word	0xffffffff


	//   ....[14]....
        /*0158*/ 	.word	0xffffffff


	//   ....[15]....
        /*015c*/ 	.word	0xffffffff


	//   ....[16]....
        /*0160*/ 	.word	0xffffffff


	//   ....[17]....
        /*0164*/ 	.word	0xffffffff


	//   ....[18]....
        /*0168*/ 	.word	0xffffffff


	//   ....[19]....
        /*016c*/ 	.word	0xffffffff


	//   ....[20]....
        /*0170*/ 	.word	0xffffffff


	//   ....[21]....
        /*0174*/ 	.word	0xffffffff


	//   ....[22]....
        /*0178*/ 	.word	0xffffffff


	//   ....[23]....
        /*017c*/ 	.word	0xffffffff


	//   ....[24]....
        /*0180*/ 	.word	0xffffffff


	//   ....[25]....
        /*0184*/ 	.word	0xffffffff


	//   ....[26]....
        /*0188*/ 	.word	0xffffffff


	//   ....[27]....
        /*018c*/ 	.word	0xffffffff


	//   ....[28]....
        /*0190*/ 	.word	0xffffffff


	//   ....[29]....
        /*0194*/ 	.word	0xffffffff


	//   ....[30]....
        /*0198*/ 	.word	0xffffffff


	//   ....[31]....
        /*019c*/ 	.word	0xffffffff


	//   ....[32]....
        /*01a0*/ 	.word	0xffffffff


	//   ....[33]....
        /*01a4*/ 	.word	0xffffffff


	//   ....[34]....
        /*01a8*/ 	.word	0xffffffff


	//   ....[35]....
        /*01ac*/ 	.word	0xffffffff


	//   ....[36]....
        /*01b0*/ 	.word	0xffffffff


	//   ....[37]....
        /*01b4*/ 	.word	0xffffffff


	//   ....[38]....
        /*01b8*/ 	.word	0xffffffff


	//   ....[39]....
        /*01bc*/ 	.word	0xffffffff


	//----- nvinfo : EIATTR_COOP_GROUP_INSTR_OFFSETS
	.align		4
.L_350:
        /*01c0*/ 	.byte	0x04, 0x28
        /*01c2*/ 	.short	(.L_352 - .L_351)


	//   ....[0]....
.L_351:
        /*01c4*/ 	.word	0x00003550


	//   ....[1]....
        /*01c8*/ 	.word	0x000038f0


	//   ....[2]....
        /*01cc*/ 	.word	0x00003c20


	//   ....[3]....
        /*01d0*/ 	.word	0x00003d40


	//   ....[4]....
        /*01d4*/ 	.word	0x00003e70


	//   ....[5]....
        /*01d8*/ 	.word	0x00003ed0


	//   ....[6]....
        /*01dc*/ 	.word	0x00003ff0


	//   ....[7]....
        /*01e0*/ 	.word	0x000040d0


	//   ....[8]....
        /*01e4*/ 	.word	0x000068a0


	//   ....[9]....
        /*01e8*/ 	.word	0x00006ad0


	//   ....[10]....
        /*01ec*/ 	.word	0x00007060


	//   ....[11]....
        /*01f0*/ 	.word	0x00007280


	//   ....[12]....
        /*01f4*/ 	.word	0x000072a0


	//   ....[13]....
        /*01f8*/ 	.word	0x000073a0


	//   ....[14]....
        /*01fc*/ 	.word	0x000073b0


	//   ....[15]....
        /*0200*/ 	.word	0x000074c0


	//   ....[16]....
        /*0204*/ 	.word	0x0000a300


	//   ....[17]....
        /*0208*/ 	.word	0x0000a570


	//   ....[18]....
        /*020c*/ 	.word	0x0000aa70


	//   ....[19]....
        /*0210*/ 	.word	0x0000ab40


	//   ....[20]....
        /*0214*/ 	.word	0x0000ac20


	//   ....[21]....
        /*0218*/ 	.word	0x0000acb0


	//   ....[22]....
        /*021c*/ 	.word	0x0000acc0


	//   ....[23]....
        /*0220*/ 	.word	0x0000ad20


	//   ....[24]....
        /*0224*/ 	.word	0x0000d9b0


	//   ....[25]....
        /*0228*/ 	.word	0x0000da30


	//   ....[26]....
        /*022c*/ 	.word	0x0000da80


	//   ....[27]....
        /*0230*/ 	.word	0x0000da90


	//   ....[28]....
        /*0234*/ 	.word	0x0000dad0


	//   ....[29]....
        /*0238*/ 	.word	0x0000dae0


	//   ....[30]....
        /*023c*/ 	.word	0x0000db10


	//   ....[31]....
        /*0240*/ 	.word	0x0000db20


	//   ....[32]....
        /*0244*/ 	.word	0x0000f460


	//   ....[33]....
        /*0248*/ 	.word	0x0000f470


	//   ....[34]....
        /*024c*/ 	.word	0x0000f480


	//   ....[35]....
        /*0250*/ 	.word	0x0000f490


	//   ....[36]....
        /*0254*/ 	.word	0x0000f4d0


	//   ....[37]....
        /*0258*/ 	.word	0x0000f520


	//   ....[38]....
        /*025c*/ 	.word	0x0000f550


	//   ....[39]....
        /*0260*/ 	.word	0x0000f640


	//----- nvinfo : EIATTR_EXIT_INSTR_OFFSETS
	.align		4
.L_352:
        /*0264*/ 	.byte	0x04, 0x1c
        /*0266*/ 	.short	(.L_354 - .L_353)


	//   ....[0]....
.L_353:
        /*0268*/ 	.word	0x00000330


	//   ....[1]....
        /*026c*/ 	.word	0x000110b0


	//   ....[2]....
        /*0270*/ 	.word	0x00011190


	//   ....[3]....
        /*0274*/ 	.word	0x00012370


	//   ....[4]....
        /*0278*/ 	.word	0x00012400


	//----- nvinfo : EIATTR_CRS_STACK_SIZE
	.align		4
.L_354:
        /*027c*/ 	.byte	0x04, 0x1e
        /*027e*/ 	.short	(.L_356 - .L_355)
.L_355:
        /*0280*/ 	.word	0x00000000


	//----- nvinfo : EIATTR_CBANK_PARAM_SIZE
	.align		4
.L_356:
        /*0284*/ 	.byte	0x03, 0x19
        /*0286*/ 	.short	0x01d0


	//----- nvinfo : EIATTR_PARAM_CBANK
	.align		4
        /*0288*/ 	.byte	0x04, 0x0a
        /*028a*/ 	.short	(.L_358 - .L_357)
	.align		4
.L_357:
        /*028c*/ 	.word	index@(.nv.constant0._ZN5flash16flash_fwd_kernelI23Flash_fwd_kernel_traitsILi64ELi128ELi64ELi4ELb0ELb0EN7cutlass6half_tE19Flash_kernel_traitsILi64ELi128ELi64ELi4ES3_EELb0ELb1ELb0ELb0ELb0ELb1ELb1ELb0EEEvNS_16Flash_fwd_paramsE)
        /*0290*/ 	.short	0x0210
        /*0292*/ 	.short	0x01d0


	//----- nvinfo : EIATTR_SW_WAR
	.align		4
.L_358:
        /*0294*/ 	.byte	0x04, 0x36
        /*0296*/ 	.short	(.L_360 - .L_359)
.L_359:
        /*0298*/ 	.word	0x00000008
.L_360:


//--------------------- .nv.info._ZN5flash16flash_fwd_kernelI23Flash_fwd_kernel_traitsILi64ELi128ELi64ELi4ELb0ELb0EN7cutlass6half_tE19Flash_kernel_traitsILi64ELi128ELi64ELi4ES3_EELb1ELb1ELb0ELb1ELb0ELb0ELb0ELb0EEEvNS_16Flash_fwd_paramsE --------------------------
	.section	.nv.info._ZN5flash16flash_fwd_kernelI23Flash_fwd_kernel_traitsILi64ELi128ELi64ELi4ELb0ELb0EN7cutlass6half_tE19Flash_kernel_traitsILi64ELi128ELi64ELi4ES3_EELb1ELb1ELb0ELb1ELb0ELb0ELb0ELb0EEEvNS_16Flash_fwd_paramsE,"",@"SHT_CUDA_INFO"
	.sectionflags	@""
	.align	4


	//----- nvinfo : EIATTR_CUDA_API_VERSION
	.align		4
        /*0000*/ 	.byte	0x04, 0x37
        /*0002*/ 	.short	(.L_362 - .L_361)
.L_361:
        /*0004*/ 	.word	0x00000082


	//----- nvinfo : EIATTR_KPARAM_INFO
	.align		4
.L_362:
        /*0008*/ 	.byte	0x04, 0x17
        /*000a*/ 	.short	(.L_364 - .L_363)
.L_363:
        /*000c*/ 	.word	0x00000000
        /*0010*/ 	.short	0x0000
        /*0012*/ 	.short	0x0000
        /*0014*/ 	.byte	0x00, 0xf0, 0x41, 0x07


	//----- nvinfo : EIATTR_SPARSE_MMA_MASK
	.align		4
.L_364:
        /*0018*/ 	.byte	0x03, 0x50
        /*001a*/ 	.short	0x0000


	//----- nvinfo : EIATTR_MAXREG_COUNT
	.align		4
        /*001c*/ 	.byte	0x03, 0x1b
        /*001e*/ 	.short	0x00ff


	//----- nvinfo : EIATTR_NUM_BARRIERS
	.align		4
        /*0020*/ 	.byte	0x02, 0x4c
        /*0022*/ 	.byte	0x01
	.zero		1


	//----- nvinfo : EIATTR_MERCURY_ISA_VERSION
	.align		4
        /*0024*/ 	.byte	0x03, 0x5f
        /*0026*/ 	.short	0x0101


	//----- nvinfo : EIATTR_INT_WARP_WIDE_INSTR_OFFSETS
	.align		4
        /*0028*/ 	.byte	0x04, 0x31
        /*002a*/ 	.short	(.L_366 - .L_365)


	//   ....[0]....
.L_365:
        /*002c*/ 	.word	0x00007120


	//----- nvinfo : EIATTR_COOP_GROUP_MASK_REGIDS
	.align		4
.L_366:
        /*0030*/ 	.byte	0x04, 0x29
        /*0032*/ 	.short	(.L_368 - .L_367)


	//   ....[0]....
.L_367:
        /*0034*/ 	.word	0xffffffff


	//   ....[1]....
        /*0038*/ 	.word	0xffffffff


	//   ....[2]....
        /*003c*/ 	.word	0xffffffff


	//   ....[3]....
        /*0040*/ 	.word	0xffffffff


	//   ....[4]....
        /*0044*/ 	.word	0xffffffff


	//   ....[5]....
        /*0048*/ 	.word	0xffffffff


	//   ....[6]....
        /*004c*/ 	.word	0xffffffff


	//   ....[7]....
        /*0050*/ 	.word	0xffffffff


	//   ....[8]....
        /*0054*/ 	.word	0xffffffff


	//   ....[9]....
        /*0058*/ 	.word	0xffffffff


	//   ....[10]....
        /*005c*/ 	.word	0xffffffff


	//   ....[11]....
        /*0060*/ 	.word	0xffffffff


	//   ....[12]....
        /*0064*/ 	.word	0xffffffff


	//   ....[13]....
        /*0068*/ 	.word	0xffffffff


	//   ....[14]....
        /*006c*/ 	.word	0xffffffff


	//   ....[15]....
        /*0070*/ 	.word	0xffffffff


	//   ....[16]....
        /*0074*/ 	.word	0xffffffff


	//   ....[17]....
        /*0078*/ 	.word	0xffffffff


	//   ....[18]....
        /*007c*/ 	.word	0xffffffff


	//   ....[19]....
        /*0080*/ 	.word	0xffffffff


	//   ....[20]....
        /*0084*/ 	.word	0xffffffff


	//   ....[21]....
        /*0088*/ 	.word	0xffffffff


	//   ....[22]....
        /*008c*/ 	.word	0xffffffff


	//   ....[23]....
        /*0090*/ 	.word	0xffffffff


	//   ....[24]....
        /*0094*/ 	.word	0xffffffff


	//   ....[25]....
        /*0098*/ 	.word	0xffffffff


	//   ....[26]....
        /*009c*/ 	.word	0xffffffff


	//   ....[27]....
        /*00a0*/ 	.word	0xffffffff


	//   ....[28]....
        /*00a4*/ 	.word	0xffffffff


	//   ....[29]....
        /*00a8*/ 	.word	0xffffffff


	//   ....[30]....
        /*00ac*/ 	.word	0xffffffff


	//   ....[31]....
        /*00b0*/ 	.word	0xffffffff


	//   ....[32]....
        /*00b4*/ 	.word	0xffffffff


	//   ....[33]....
        /*00b8*/ 	.word	0xffffffff


	//   ....[34]....
        /*00bc*/ 	.word	0xffffffff


	//   ....[35]....
        /*00c0*/ 	.word	0xffffffff


	//   ....[36]....
        /*00c4*/ 	.word	0xffffffff


	//   ....[37]....
        /*00c8*/ 	.word	0xffffffff


	//   ....[38]....
        /*00cc*/ 	.word	0xffffffff


	//   ....[39]....
        /*00d0*/ 	.word	0xffffffff


	//----- nvinfo : EIATTR_COOP_GROUP_INSTR_OFFSETS
	.align		4
.L_368:
        /*00d4*/ 	.byte	0x04, 0x28
        /*00d6*/ 	.short	(.L_370 - .L_369)


	//   ....[0]....
.L_369:
        /*00d8*/ 	.word	0x000047e0


	//   ....[1]....
        /*00dc*/ 	.word	0x000048d0


	//   ....[2]....
        /*00e0*/ 	.word	0x00004910


	//   ....[3]....
        /*00e4*/ 	.word	0x00004b10


	//   ....[4]....
        /*00e8*/ 	.word	0x00004b50


	//   ....[5]....
        /*00ec*/ 	.word	0x00004d30


	//   ....[6]....
        /*00f0*/ 	.word	0x00004db0


	//   ....[7]....
        /*00f4*/ 	.word	0x00004ff0


	//   ....[8]....
        /*00f8*/ 	.word	0x00008dc0


	//   ....[9]....
        /*00fc*/ 	.word	0x00008ed0


	//   ....[10]....
        /*0100*/ 	.word	0x00008f40


	//   ....[11]....
        /*0104*/ 	.word	0x00008f70


	//   ....[12]....
        /*0108*/ 	.word	0x00009100


	//   ....[13]....
        /*010c*/ 	.word	0x00009130


	//   ....[14]....
        /*0110*/ 	.word	0x000091a0


	//   ....[15]....
        /*0114*/ 	.word	0x00009350


	//   ....[16]....
        /*0118*/ 	.word	0x0000d9c0


	//   ....[17]....
        /*011c*/ 	.word	0x0000dae0


	//   ....[18]....
        /*0120*/ 	.word	0x0000db10


	//   ....[19]....
        /*0124*/ 	.word	0x0000db40


	//   ....[20]....
        /*0128*/ 	.word	0x0000dc20


	//   ....[21]....
        /*012c*/ 	.word	0x0000dc80


	//   ....[22]....
        /*0130*/ 	.word	0x0000dd40


	//   ....[23]....
        /*0134*/ 	.word	0x0000ddd0


	//   ....[24]....
        /*0138*/ 	.word	0x00011cd0


	//   ....[25]....
        /*013c*/ 	.word	0x00011d10


	//   ....[26]....
        /*0140*/ 	.word	0x00011dc0


	//   ....[27]....
        /*0144*/ 	.word	0x00011ea0


	//   ....[28]....
        /*0148*/ 	.word	0x00011ed0


	//   ....[29]....
        /*014c*/ 	.word	0x00011f10


	//   ....[30]....
        /*0150*/ 	.word	0x00012280


	//   ....[31]....
        /*0154*/ 	.word	0x00012440


	//   ....[32]....
        /*0158*/ 	.word	0x00014a80


	//   ....[33]....
        /*015c*/ 	.word	0x00014ac0


	//   ....[34]....
        /*0160*/ 	.word	0x00014b00


	//   ....[35]....
        /*0164*/ 	.word	0x00014b10


	//   ....[36]....
        /*0168*/ 	.word	0x00014b50


	//   ....[37]....
        /*016c*/ 	.word	0x00014b70


	//   ....[38]....
        /*0170*/ 	.word	0x00014b90


	//   ....[39]....
        /*0174*/ 	.word	0x00014ba0


	//----- nvinfo : EIATTR_EXIT_INSTR_OFFSETS
	.align		4
.L_370:
        /*0178*/ 	.byte	0x04, 0x1c
        /*017a*/ 	.short	(.L_372 - .L_371)


	//   ....[0]....
.L_371:
        /*017c*/ 	.word	0x00000700


	//   ....[1]....
        /*0180*/ 	.word	0x00016740


	//   ....[2]....
        /*0184*/ 	.word	0x00016820


	//   ....[3]....
        /*0188*/ 	.word	0x00017ad0


	//   ....[4]....
        /*018c*/ 	.word	0x00017b60


	//----- nvinfo : EIATTR_CRS_STACK_SIZE
	.align		4
.L_372:
        /*0190*/ 	.byte	0x04, 0x1e
        /*0192*/ 	.short	(.L_374 - .L_373)
.L_373:
        /*0194*/ 	.word	0x00000000


	//----- nvinfo : EIATTR_CBANK_PARAM_SIZE
	.align		4
.L_374:
        /*0198*/ 	.byte	0x03, 0x19
        /*019a*/ 	.short	0x01d0


	//----- nvinfo : EIATTR_PARAM_CBANK
	.align		4
        /*019c*/ 	.byte	0x04, 0x0a
        /*019e*/ 	.short	(.L_376 - .L_375)
	.align		4
.L_375:
        /*01a0*/ 	.word	index@(.nv.constant0._ZN5flash16flash_fwd_kernelI23Flash_fwd_kernel_traitsILi64ELi128ELi64ELi4ELb0ELb0EN7cutlass6half_tE19Flash_kernel_traitsILi64ELi128ELi64ELi4ES3_EELb1ELb1ELb0ELb1ELb0ELb0ELb0ELb0EEEvNS_16Flash_fwd_paramsE)
        /*01a4*/ 	.short	0x0210
        /*01a6*/ 	.short	0x01d0


	//----- nvinfo : EIATTR_SW_WAR
	.align		4
.L_376:
        /*01a8*/ 	.byte	0x04, 0x36
        /*01aa*/ 	.short	(.L_378 - .L_377)
.L_377:
        /*01ac*/ 	.word	0x00000008
.L_378:


//--------------------- .nv.info._ZN5flash16flash_fwd_kernelI23Flash_fwd_kernel_traitsILi64ELi128ELi64ELi4ELb0ELb0EN7cutlass6half_tE19Flash_kernel_traitsILi64ELi128ELi64ELi4ES3_EELb1ELb1ELb0ELb0ELb0ELb0ELb0ELb1EEEvNS_16Flash_fwd_paramsE --------------------------
	.section	.nv.info._ZN5flash16flash_fwd_kernelI23Flash_fwd_kernel_traitsILi64ELi128ELi64ELi4ELb0ELb0EN7cutlass6half_tE19Flash_kernel_traitsILi64ELi128ELi64ELi4ES3_EELb1ELb1ELb0ELb0ELb0ELb0ELb0ELb1EEEvNS_16Flash_fwd_paramsE,"",@"SHT_CUDA_INFO"
	.sectionflags	@""
	.align	4


	//----- nvinfo : EIATTR_CUDA_API_VERSION
	.align		4
        /*0000*/ 	.byte	0x04, 0x37
        /*0002*/ 	.short	(.L_380 - .L_379)
.L_379:
        /*0004*/ 	.word	0x00000082


	//----- nvinfo : EIATTR_KPARAM_INFO
	.align		4
.L_380:
        /*0008*/ 	.byte	0x04, 0x17
        /*000a*/ 	.short	(.L_382 - .L_381)
.L_381:
        /*000c*/ 	.word	0x00000000
        /*0010*/ 	.short	0x0000
        /*0012*/ 	.short	0x0000
        /*0014*/ 	.byte	0x00, 0xf0, 0x41, 0x07


	//----- nvinfo : EIATTR_SPARSE_MMA_MASK
	.align		4
.L_382:
        /*0018*/ 	.byte	0x03, 0x50
        /*001a*/ 	.short	0x0000


	//----- nvinfo : EIATTR_MAXREG_COUNT
	.align		4
        /*001c*/ 	.byte	0x03, 0x1b
        /*001e*/ 	.short	0x00ff


	//----- nvinfo : EIATTR_NUM_BARRIERS
	.align		4
        /*0020*/ 	.byte	0x02, 0x4c
        /*0022*/ 	.byte	0x01
	.zero		1


	//----- nvinfo : EIATTR_ANNOTATIONS
	.align		4
        /*0024*/ 	.byte	0x04, 0x55
        /*0026*/ 	.short	(.L_384 - .L_383)


	//   ....[0]....
.L_383:
        /* <DEDUP_REMOVED lines=191> */


	//----- nvinfo : EIATTR_MERCURY_ISA_VERSION
	.align		4
.L_384:
        /*0c00*/ 	.byte	0x03, 0x5f
        /*0c02*/ 	.short	0x0101


	//----- nvinfo : EIATTR_INT_WARP_WIDE_INSTR_OFFSETS
	.align		4
        /*0c04*/ 	.byte	0x04, 0x31
        /*0c06*/ 	.short	(.L_386 - .L_385)


	//   ....[0]....
.L_385:
        /*0c08*/ 	.word	0x0000a080


	//----- nvinfo : EIATTR_COOP_GROUP_MASK_REGIDS
	.align		4
.L_386:
        /*0c0c*/ 	.byte	0x04, 0x29
        /*0c0e*/ 	.short	(.L_388 - .L_387)


	//   ....[0]....
.L_387:
        /*0c10*/ 	.word	0xffffffff


	//   ....[1]....
        /*0c14*/ 	.word	0xffffffff


	//   ....[2]....
        /*0c18*/ 	.word	0xffffffff


	//   ....[3]....
        /*0c1c*/ 	.word	0xffffffff


	//   ....[4]....
        /*0c20*/ 	.word	0xffffffff


	//   ....[5]....
        /*0c24*/ 	.word	0xffffffff


	//   ....[6]....
        /*0c28*/ 	.word	0xffffffff


	//   ....[7]....
        /*0c2c*/ 	.word	0xffffffff


	//   ....[8]....
        /*0c30*/ 	.word	0xffffffff


	//   ....[9]....
        /*0c34*/ 	.word	0xffffffff


	//   ....[10]....
        /*0c38*/ 	.word	0xffffffff


	//   ....[11]....
        /*0c3c*/ 	.word	0xffffffff


	//   ....[12]....
        /*0c40*/ 	.word	0xffffffff


	//   ....[13]....
        /*0c44*/ 	.word	0xffffffff


	//   ....[14]....
        /*0c48*/ 	.word	0xffffffff


	//   ....[15]....
        /*0c4c*/ 	.word	0xffffffff


	//   ....[16]....
        /*0c50*/ 	.word	0xffffffff


	//   ....[17]....
        /*0c54*/ 	.word	0xffffffff


	//   ....[18]....
        /*0c58*/ 	.word	0xffffffff


	//   ....[19]....
        /*0c5c*/ 	.word	0xffffffff


	//   ....[20]....
        /*0c60*/ 	.word	0xffffffff


	//   ....[21]....
        /*0c64*/ 	.word	0xffffffff


	//   ....[22]....
        /*0c68*/ 	.word	0xffffffff


	//   ....[23]....
        /*0c6c*/ 	.word	0xffffffff


	//   ....[24]....
        /*0c70*/ 	.word	0xffffffff


	//   ....[25]....
        /*0c74*/ 	.word	0xffffffff


	//   ....[26]....
        /*0c78*/ 	.word	0xffffffff


	//   ....[27]....
        /*0c7c*/ 	.word	0xffffffff


	//   ....[28]....
        /*0c80*/ 	.word	0xffffffff


	//   ....[29]....
        /*0c84*/ 	.word	0xffffffff


	//   ....[30]....
        /*0c88*/ 	.word	0xffffffff


	//   ....[31]....
        /*0c8c*/ 	.word	0xffffffff


	//   ....[32]....
        /*0c90*/ 	.word	0xffffffff


	//   ....[33]....
        /*0c94*/ 	.word	0xffffffff


	//   ....[34]....
        /*0c98*/ 	.word	0xffffffff


	//   ....[35]....
        /*0c9c*/ 	.word	0xffffffff


	//   ....[36]....
        /*0ca0*/ 	.word	0xffffffff


	//   ....[37]....
        /*0ca4*/ 	.word	0xffffffff


	//   ....[38]....
        /*0ca8*/ 	.word	0xffffffff


	//   ....[39]....
        /*0cac*/ 	.word	0xffffffff


	//----- nvinfo : EIATTR_COOP_GROUP_INSTR_OFFSETS
	.align		4
.L_388:
        /*0cb0*/ 	.byte	0x04, 0x28
        /*0cb2*/ 	.short	(.L_390 - .L_389)


	//   ....[0]....
.L_389:
        /*0cb4*/ 	.word	0x00004200


	//   ....[1]....
        /*0cb8*/ 	.word	0x00004340


	//   ....[2]....
        /*0cbc*/ 	.word	0x000044b0


	//   ....[3]....
        /*0cc0*/ 	.word	0x00004690


	//   ....[4]....
        /*0cc4*/ 	.word	0x00004a00


	//   ....[5]....
        /*0cc8*/ 	.word	0x00004ad0


	//   ....[6]....
        /*0ccc*/ 	.word	0x00004ca0


	//   ....[7]....
        /*0cd0*/ 	.word	0x00004e00


	//   ....[8]....
        /*0cd4*/ 	.word	0x0000b880


	//   ....[9]....
        /*0cd8*/ 	.word	0x0000b9d0


	//   ....[10]....
        /*0cdc*/ 	.word	0x0000ba60


	//   ....[11]....
        /*0ce0*/ 	.word	0x0000bbc0


	//   ....[12]....
        /*0ce4*/ 	.word	0x0000cbb0


	//   ....[13]....
        /*0ce8*/ 	.word	0x0000cce0


	//   ....[14]....
        /*0cec*/ 	.word	0x0000cd10


	//   ....[15]....
        /*0cf0*/ 	.word	0x0000ce80


	//   ....[16]....
        /*0cf4*/ 	.word	0x00013250


	//   ....[17]....
        /*0cf8*/ 	.word	0x00013350


	//   ....[18]....
        /*0cfc*/ 	.word	0x00013380


	//   ....[19]....
        /*0d00*/ 	.word	0x000134f0


	//   ....[20]....
        /*0d04*/ 	.word	0x000145f0


	//   ....[21]....
        /*0d08*/ 	.word	0x00014630


	//   ....[22]....
        /*0d0c*/ 	.word	0x00014710


	//   ....[23]....
        /*0d10*/ 	.word	0x00014740


	//   ....[24]....
        /*0d14*/ 	.word	0x0001a8e0


	//   ....[25]....
        /*0d18*/ 	.word	0x0001a960


	//   ....[26]....
        /*0d1c*/ 	.word	0x0001aae0


	//   ....[27]....
        /*0d20*/ 	.word	0x0001ab50


	//   ....[28]....
        /*0d24*/ 	.word	0x0001ab80


	//   ....[29]....
        /*0d28*/ 	.word	0x0001ac60


	//   ....[30]....
        /*0d2c*/ 	.word	0x0001ad60


	//   ....[31]....
        /*0d30*/ 	.word	0x0001ada0


	//   ....[32]....
        /*0d34*/ 	.word	0x00020220


	//   ....[33]....
        /*0d38*/ 	.word	0x00020260


	//   ....[34]....
        /*0d3c*/ 	.word	0x00020280


	//   ....[35]....
        /*0d40*/ 	.word	0x00020290


	//   ....[36]....
        /*0d44*/ 	.word	0x00020320


	//   ....[37]....
        /*0d48*/ 	.word	0x00020340


	//   ....[38]....
        /*0d4c*/ 	.word	0x00020360


	//   ....[39]....
        /*0d50*/ 	.word	0x00020370


	//----- nvinfo : EIATTR_EXIT_INSTR_OFFSETS
	.align		4
.L_390:
        /*0d54*/ 	.byte	0x04, 0x1c
        /*0d56*/ 	.short	(.L_392 - .L_391)


	//   ....[0]....
.L_391:
        /*0d58*/ 	.word	0x000006b0


	//   ....[1]....
        /*0d5c*/ 	.word	0x00022090


	//   ....[2]....
        /*0d60*/ 	.word	0x00022170


	//   ....[3]....
        /*0d64*/ 	.word	0x00023440


	//   ....[4]....
        /*0d68*/ 	.word	0x000234d0


	//----- nvinfo : EIATTR_CRS_STACK_SIZE
	.align		4
.L_392:
        /*0d6c*/ 	.byte	0x04, 0x1e
        /*0d6e*/ 	.short	(.L_394 - .L_393)
.L_393:
        /*0d70*/ 	.word	0x00000000


	//----- nvinfo : EIATTR_CBANK_PARAM_SIZE
	.align		4
.L_394:
        /*0d74*/ 	.byte	0x03, 0x19
        /*0d76*/ 	.short	0x01d0


	//----- nvinfo : EIATTR_PARAM_CBANK
	.align		4
        /*0d78*/ 	.byte	0x04, 0x0a
        /*0d7a*/ 	.short	(.L_396 - .L_395)
	.align		4
.L_395:
        /*0d7c*/ 	.word	index@(.nv.constant0._ZN5flash16flash_fwd_kernelI23Flash_fwd_kernel_traitsILi64ELi128ELi64ELi4ELb0ELb0EN7cutlass6half_tE19Flash_kernel_traitsILi64ELi128ELi64ELi4ES3_EELb1ELb1ELb0ELb0ELb0ELb0ELb0ELb1EEEvNS_16Flash_fwd_paramsE)
        /*0d80*/ 	.short	0x0210
        /*0d82*/ 	.short	0x01d0


	//----- nvinfo : EIATTR_SW_WAR
	.align		4
.L_396:
        /*0d84*/ 	.byte	0x04, 0x36
        /*0d86*/ 	.short	(.L_398 - .L_397)
.L_397:
        /*0d88*/ 	.word	0x00000008
.L_398:


//--------------------- .nv.info._ZN5flash16flash_fwd_kernelI23Flash_fwd_kernel_traitsILi64ELi128ELi64ELi4ELb0ELb0EN7cutlass6half_tE19Flash_kernel_traitsILi64ELi128ELi64ELi4ES3_EELb0ELb1ELb0ELb0ELb0ELb0ELb1ELb0EEEvNS_16Flash_fwd_paramsE --------------------------
	.section	.nv.info._ZN5flash16flash_fwd_kernelI23Flash_fwd_kernel_traitsILi64ELi128ELi64ELi4ELb0ELb0EN7cutlass6half_tE19Flash_kernel_traitsILi64ELi128ELi64ELi4ES3_EELb0ELb1ELb0ELb0ELb0ELb0ELb1ELb0EEEvNS_16Flash_fwd_paramsE,"",@"SHT_CUDA_INFO"
	.sectionflags	@""
	.align	4


	//----- nvinfo : EIATTR_CUDA_API_VERSION
	.align		4
        /*0000*/ 	.byte	0x04, 0x37
        /*0002*/ 	.short	(.L_400 - .L_399)
.L_399:
        /*0004*/ 	.word	0x00000082


	//----- nvinfo : EIATTR_KPARAM_INFO
	.align		4
.L_400:
        /*0008*/ 	.byte	0x04, 0x17
        /*000a*/ 	.short	(.L_402 - .L_401)
.L_401:
        /*000c*/ 	.word	0x00000000
        /*0010*/ 	.short	0x0000
        /*0012*/ 	.short	0x0000
        /*0014*/ 	.byte	0x00, 0xf0, 0x41, 0x07


	//----- nvinfo : EIATTR_SPARSE_MMA_MASK
	.align		4
.L_402:
        /*0018*/ 	.byte	0x03, 0x50
        /*001a*/ 	.short	0x0000


	//----- nvinfo : EIATTR_MAXREG_COUNT
	.align		4
        /*001c*/ 	.byte	0x03, 0x1b
        /*001e*/ 	.short	0x00ff


	//----- nvinfo : EIATTR_NUM_BARRIERS
	.align		4
        /*0020*/ 	.byte	0x02, 0x4c
        /*0022*/ 	.byte	0x01
	.zero		1


	//----- nvinfo : EIATTR_ANNOTATIONS
	.align		4
        /*0024*/ 	.byte	0x04, 0x55
        /*0026*/ 	.short	(.L_404 - .L_403)


	//   ....[0]....
.L_403:
        /* <DEDUP_REMOVED lines=35> */


	//----- nvinfo : EIATTR_MERCURY_ISA_VERSION
	.align		4
.L_404:
        /*0248*/ 	.byte	0x03, 0x5f
        /*024a*/ 	.short	0x0101


	//----- nvinfo : EIATTR_COOP_GROUP_MASK_REGIDS
	.align		4
        /*024c*/ 	.byte	0x04, 0x29
        /*024e*/ 	.short	(.L_406 - .L_405)


	//   ....[0]....
.L_405:
        /*0250*/ 	.word	0xffffffff


	//   ....[1]....
        /*0254*/ 	.word	0xffffffff


	//   ....[2]....
        /*0258*/ 	.word	0xffffffff


	//   ....[3]....
        /*025c*/ 	.word	0xffffffff


	//   ....[4]....
        /*0260*/ 	.word	0xffffffff


	//   ....[5]....
        /*0264*/ 	.word	0xffffffff


	//   ....[6]....
        /*0268*/ 	.word	0xffffffff


	//   ....[7]....
        /*026c*/ 	.word	0xffffffff


	//   ....[8]....
        /*0270*/ 	.word	0xffffffff


	//   ....[9]....
        /*0274*/ 	.word	0xffffffff


	//   ....[10]....
        /*0278*/ 	.word	0xffffffff


	//   ....[11]....
        /*027c*/ 	.word	0xffffffff


	//   ....[12]....
        /*0280*/ 	.word	0xffffffff


	//   ....[13]....
        /*0284*/ 	.word	0xffffffff


	//   ....[14]....
        /*0288*/ 	.word	0xffffffff


	//   ....[15]....
        /*028c*/ 	.word	0xffffffff


	//   ....[16]....
        /*0290*/ 	.word	0xffffffff


	//   ....[17]....
        /*0294*/ 	.word	0xffffffff


	//   ....[18]....
        /*0298*/ 	.word	0xffffffff


	//   ....[19]....
        /*029c*/ 	.word	0xffffffff


	//   ....[20]....
        /*02a0*/ 	.word	0xffffffff


	//   ....[21]....
        /*02a4*/ 	.word	0xffffffff


	//   ....[22]....
        /*02a8*/ 	.word	0xffffffff


	//   ....[23]....
        /*02ac*/ 	.word	0xffffffff


	//   ....[24]....
        /*02b0*/ 	.word	0xffffffff


	//   ....[25]....
        /*02b4*/ 	.word	0xffffffff


	//   ....[26]....
        /*02b8*/ 	.word	0xffffffff


	//   ....[27]....
        /*02bc*/ 	.word	0xffffffff


	//   ....[28]....
        /*02c0*/ 	.word	0xffffffff


	//   ....[29]....
        /*02c4*/ 	.word	0xffffffff


	//   ....[30]....
        /*02c8*/ 	.word	0xffffffff


	//   ....[31]....
        /*02cc*/ 	.word	0xffffffff


	//   ....[32]....
        /*02d0*/ 	.word	0xffffffff


	//   ....[33]....
        /*02d4*/ 	.word	0xffffffff


	//   ....[34]....
        /*02d8*/ 	.word	0xffffffff


	//   ....[35]....
        /*02dc*/ 	.word	0xffffffff


	//   ....[36]....
        /*02e0*/ 	.word	0xffffffff


	//   ....[37]....
        /*02e4*/ 	.word	0xffffffff


	//   ....[38]....
        /*02e8*/ 	.word	0xffffffff


	//   ....[39]....
        /*02ec*/ 	.word	0xffffffff


	//----- nvinfo : EIATTR_COOP_GROUP_INSTR_OFFSETS
	.align		4
.L_406:
        /*02f0*/ 	.byte	0x04, 0x28
        /*02f2*/ 	.short	(.L_408 - .L_407)


	//   ....[0]....
.L_407:
        /*02f4*/ 	.word	0x00004460


	//   ....[1]....
        /*02f8*/ 	.word	0x00004490


	//   ....[2]....
        /*02fc*/ 	.word	0x000046a0


	//   ....[3]....
        /*0300*/ 	.word	0x00004730


	//   ....[4]....
        /*0304*/ 	.word	0x00004820


	//   ....[5]....
        /*0308*/ 	.word	0x00004900


	//   ....[6]....
        /*030c*/ 	.word	0x00004a20


	//   ....[7]....
        /*0310*/ 	.word	0x00004b00


	//   ....[8]....
        /*0314*/ 	.word	0x000079e0


	//   ....[9]....
        /*0318*/ 	.word	0x00007a10


	//   ....[10]....
        /*031c*/ 	.word	0x00007cb0


	//   ....[11]....
        /*0320*/ 	.word	0x00007d90


	//   ....[12]....
        /*0324*/ 	.word	0x00007e30


	//   ....[13]....
        /*0328*/ 	.word	0x00007ef0


	//   ....[14]....
        /*032c*/ 	.word	0x000080b0


	//   ....[15]....
        /*0330*/ 	.word	0x00008130


	//   ....[16]....
        /*0334*/ 	.word	0x0000b550


	//   ....[17]....
        /*0338*/ 	.word	0x0000b580


	//   ....[18]....
        /*033c*/ 	.word	0x0000b800


	//   ....[19]....
        /*0340*/ 	.word	0x0000b840


	//   ....[20]....
        /*0344*/ 	.word	0x0000b9e0


	//   ....[21]....
        /*0348*/ 	.word	0x0000ba20


	//   ....[22]....
        /*034c*/ 	.word	0x0000bac0


	//   ....[23]....
        /*0350*/ 	.word	0x0000bdf0


	//   ....[24]....
        /*0354*/ 	.word	0x0000ec90


	//   ....[25]....
        /*0358*/ 	.word	0x0000ed10


	//   ....[26]....
        /*035c*/ 	.word	0x0000ed60


	//   ....[27]....
        /*0360*/ 	.word	0x0000ed70


	//   ....[28]....
        /*0364*/ 	.word	0x0000edb0


	//   ....[29]....
        /*0368*/ 	.word	0x0000edc0


	//   ....[30]....
        /*036c*/ 	.word	0x0000edf0


	//   ....[31]....
        /*0370*/ 	.word	0x0000ee00


	//   ....[32]....
        /*0374*/ 	.word	0x00010740


	//   ....[33]....
        /*0378*/ 	.word	0x00010750


	//   ....[34]....
        /*037c*/ 	.word	0x00010760


	//   ....[35]....
        /*0380*/ 	.word	0x00010770


	//   ....[36]....
        /*0384*/ 	.word	0x000107b0


	//   ....[37]....
        /*0388*/ 	.word	0x00010800


	//   ....[38]....
        /*038c*/ 	.word	0x00010830


	//   ....[39]....
        /*0390*/ 	.word	0x00010920


	//----- nvinfo : EIATTR_EXIT_INSTR_OFFSETS
	.align		4
.L_408:
        /*0394*/ 	.byte	0x04, 0x1c
        /*0396*/ 	.short	(.L_410 - .L_409)


	//   ....[0]....
.L_409:
        /*0398*/ 	.word	0x00000330


	//   ....[1]....
        /*039c*/ 	.word	0x000123d0


	//   ....[2]....
        /*03a0*/ 	.word	0x000124b0


	//   ....[3]....
        /*03a4*/ 	.word	0x00013770


	//   ....[4]....
        /*03a8*/ 	.word	0x00013800


	//----- nvinfo : EIATTR_CRS_STACK_SIZE
	.align		4
.L_410:
        /*03ac*/ 	.byte	0x04, 0x1e
        /*03ae*/ 	.short	(.L_412 - .L_411)
.L_411:
        /*03b0*/ 	.word	0x00000000


	//----- nvinfo : EIATTR_CBANK_PARAM_SIZE
	.align		4
.L_412:
        /*03b4*/ 	.byte	0x03, 0x19
        /*03b6*/ 	.short	0x01d0


	//----- nvinfo : EIATTR_PARAM_CBANK
	.align		4
        /*03b8*/ 	.byte	0x04, 0x0a
        /*03ba*/ 	.short	(.L_414 - .L_413)
	.align		4
.L_413:
        /*03bc*/ 	.word	index@(.nv.constant0._ZN5flash16flash_fwd_kernelI23Flash_fwd_kernel_traitsILi64ELi128ELi64ELi4ELb0ELb0EN7cutlass6half_tE19Flash_kernel_traitsILi64ELi128ELi64ELi4ES3_EELb0ELb1ELb0ELb0ELb0ELb0ELb1ELb0EEEvNS_16Flash_fwd_paramsE)
        /*03c0*/ 	.short	0x0210
        /*03c2*/ 	.short	0x01d0


	//----- nvinfo : EIATTR_SW_WAR
	.align		4
.L_414:
        /*03c4*/ 	.byte	0x04, 0x36
        /*03c6*/ 	.short	(.L_416 - .L_415)
.L_415:
        /*03c8*/ 	.word	0x00000008
.L_416:


//--------------------- .nv.info._ZN5flash16flash_fwd_kernelI23Flash_fwd_kernel_traitsILi64ELi128ELi64ELi4ELb0ELb0EN7cutlass6half_tE19Flash_kernel_traitsILi64ELi128ELi64ELi4ES3_EELb1ELb1ELb0ELb1ELb0ELb0ELb0ELb1EEEvNS_16Flash_fwd_paramsE --------------------------
	.section	.nv.info._ZN5flash16flash_fwd_kernelI23Flash_fwd_kernel_traitsILi64ELi128ELi64ELi4ELb0ELb0EN7cutlass6half_tE19Flash_kernel_traitsILi64ELi128ELi64ELi4ES3_EELb1ELb1ELb0ELb1ELb0ELb0ELb0ELb1EEEvNS_16Flash_fwd_paramsE,"",@"SHT_CUDA_INFO"
	.sectionflags	@""
	.align	4


	//----- nvinfo : EIATTR_CUDA_API_VERSION
	.align		4
        /*0000*/ 	.byte	0x04, 0x37
        /*0002*/ 	.short	(.L_418 - .L_417)
.L_417:
        /*0004*/ 	.word	0x00000082


	//----- nvinfo : EIATTR_KPARAM_INFO
	.align		4
.L_418:
        /*0008*/ 	.byte	0x04, 0x17
        /*000a*/ 	.short	(.L_420 - .L_419)
.L_419:
        /*000c*/ 	.word	0x00000000
        /*0010*/ 	.short	0x0000
        /*0012*/ 	.short	0x0000
        /*0014*/ 	.byte	0x00, 0xf0, 0x41, 0x07


	//----- nvinfo : EIATTR_SPARSE_MMA_MASK
	.align		4
.L_420:
        /*0018*/ 	.byte	0x03, 0x50
        /*001a*/ 	.short	0x0000


	//----- nvinfo : EIATTR_MAXREG_COUNT
	.align		4
        /*001c*/ 	.byte	0x03, 0x1b
        /*001e*/ 	.short	0x00ff


	//----- nvinfo : EIATTR_NUM_BARRIERS
	.align		4
        /*0020*/ 	.byte	0x02, 0x4c
        /*0022*/ 	.byte	0x01
	.zero		1


	//----- nvinfo : EIATTR_ANNOTATIONS
	.align		4
        /*0024*/ 	.byte	0x04, 0x55
        /*0026*/ 	.short	(.L_422 - .L_421)


	//   ....[0]....
.L_421:
        /* <DEDUP_REMOVED lines=156> */


	//----- nvinfo : EIATTR_MERCURY_ISA_VERSION
	.align		4
.L_422:
        /*09d8*/ 	.byte	0x03, 0x5f
        /*09da*/ 	.short	0x0101


	//----- nvinfo : EIATTR_INT_WARP_WIDE_INSTR_OFFSETS
	.align		4
        /*09dc*/ 	.byte	0x04, 0x31
        /*09de*/ 	.short	(.L_424 - .L_423)


	//   ....[0]....
.L_423:
        /*09e0*/ 	.word	0x0000a630


	//----- nvinfo : EIATTR_COOP_GROUP_MASK_REGIDS
	.align		4
.L_424:
        /*09e4*/ 	.byte	0x04, 0x29
        /*09e6*/ 	.short	(.L_426 - .L_425)


	//   ....[0]....
.L_425:
        /*09e8*/ 	.word	0xffffffff


	//   ....[1]....
        /*09ec*/ 	.word	0xffffffff


	//   ....[2]....
        /*09f0*/ 	.word	0xffffffff


	//   ....[3]....
        /*09f4*/ 	.word	0xffffffff


	//   ....[4]....
        /*09f8*/ 	.word	0xffffffff


	//   ....[5]....
        /*09fc*/ 	.word	0xffffffff


	//   ....[6]....
        /*0a00*/ 	.word	0xffffffff


	//   ....[7]....
        /*0a04*/ 	.word	0xffffffff


	//   ....[8]....
        /*0a08*/ 	.word	0xffffffff


	//   ....[9]....
        /*0a0c*/ 	.word	0xffffffff


	//   ....[10]....
        /*0a10*/ 	.word	0xffffffff


	//   ....[11]....
        /*0a14*/ 	.word	0xffffffff


	//   ....[12]....
        /*0a18*/ 	.word	0xffffffff


	//   ....[13]....
        /*0a1c*/ 	.word	0xffffffff


	//   ....[14]....
        /*0a20*/ 	.word	0xffffffff


	//   ....[15]....
        /*0a24*/ 	.word	0xffffffff


	//   ....[16]....
        /*0a28*/ 	.word	0xffffffff


	//   ....[17]....
        /*0a2c*/ 	.word	0xffffffff


	//   ....[18]....
        /*0a30*/ 	.word	0xffffffff


	//   ....[19]....
        /*0a34*/ 	.word	0xffffffff


	//   ....[20]....
        /*0a38*/ 	.word	0xffffffff


	//   ....[21]....
        /*0a3c*/ 	.word	0xffffffff


	//   ....[22]....
        /*0a40*/ 	.word	0xffffffff


	//   ....[23]....
        /*0a44*/ 	.word	0xffffffff


	//   ....[24]....
        /*0a48*/ 	.word	0xffffffff


	//   ....[25]....
        /*0a4c*/ 	.word	0xffffffff


	//   ....[26]....
        /*0a50*/ 	.word	0xffffffff


	//   ....[27]....
        /*0a54*/ 	.word	0xffffffff


	//   ....[28]....
        /*0a58*/ 	.word	0xffffffff


	//   ....[29]....
        /*0a5c*/ 	.word	0xffffffff


	//   ....[30]....
        /*0a60*/ 	.word	0xffffffff


	//   ....[31]....
        /*0a64*/ 	.word	0xffffffff


	//   ....[32]....
        /*0a68*/ 	.word	0xffffffff


	//   ....[33]....
        /*0a6c*/ 	.word	0xffffffff


	//   ....[34]....
        /*0a70*/ 	.word	0xffffffff


	//   ....[35]....
        /*0a74*/ 	.word	0xffffffff


	//   ....[36]....
        /*0a78*/ 	.word	0xffffffff


	//   ....[37]....
        /*0a7c*/ 	.word	0xffffffff


	//   ....[38]....
        /*0a80*/ 	.word	0xffffffff


	//   ....[39]....
        /*0a84*/ 	.word	0xffffffff


	//----- nvinfo : EIATTR_COOP_GROUP_INSTR_OFFSETS
	.align		4
.L_426:
        /*0a88*/ 	.byte	0x04, 0x28
        /*0a8a*/ 	.short	(.L_428 - .L_427)


	//   ....[0]....
.L_427:
        /*0a8c*/ 	.word	0x00004960


	//   ....[1]....
        /*0a90*/ 	.word	0x00004a30


	//   ....[2]....
        /*0a94*/ 	.word	0x00004c10


	//   ....[3]....
        /*0a98*/ 	.word	0x00004df0


	//   ....[4]....
        /*0a9c*/ 	.word	0x000050a0


	//   ....[5]....
        /*0aa0*/ 	.word	0x000051c0


	//   ....[6]....
        /*0aa4*/ 	.word	0x00005220


	//   ....[7]....
        /*0aa8*/ 	.word	0x00005350


	//   ....[8]....
        /*0aac*/ 	.word	0x0000c2a0


	//   ....[9]....
        /*0ab0*/ 	.word	0x0000c350


	//   ....[10]....
        /*0ab4*/ 	.word	0x0000c3a0


	//   ....[11]....
        /*0ab8*/ 	.word	0x0000c3e0


	//   ....[12]....
        /*0abc*/ 	.word	0x0000d580


	//   ....[13]....
        /*0ac0*/ 	.word	0x0000d690


	//   ....[14]....
        /*0ac4*/ 	.word	0x0000d6c0


	//   ....[15]....
        /*0ac8*/ 	.word	0x0000d830


	//   ....[16]....
        /*0acc*/ 	.word	0x00014d00


	//   ....[17]....
        /*0ad0*/ 	.word	0x00014dd0


	//   ....[18]....
        /*0ad4*/ 	.word	0x00014e70


	//   ....[19]....
        /*0ad8*/ 	.word	0x00014f30


	//   ....[20]....
        /*0adc*/ 	.word	0x00015f30


	//   ....[21]....
        /*0ae0*/ 	.word	0x00015f60


	//   ....[22]....
        /*0ae4*/ 	.word	0x00015fd0


	//   ....[23]....
        /*0ae8*/ 	.word	0x00016020


	//   ....[24]....
        /*0aec*/ 	.word	0x0001d1b0


	//   ....[25]....
        /*0af0*/ 	.word	0x0001d390


	//   ....[26]....
        /*0af4*/ 	.word	0x0001d4b0


	//   ....[27]....
        /*0af8*/ 	.word	0x0001d4f0


	//   ....[28]....
        /*0afc*/ 	.word	0x0001d530


	//   ....[29]....
        /*0b00*/ 	.word	0x0001d6a0


	//   ....[30]....
        /*0b04*/ 	.word	0x0001d6e0


	//   ....[31]....
        /*0b08*/ 	.word	0x0001d7c0


	//   ....[32]....
        /*0b0c*/ 	.word	0x00022b20


	//   ....[33]....
        /*0b10*/ 	.word	0x00022b60


	//   ....[34]....
        /*0b14*/ 	.word	0x00022b80


	//   ....[35]....
        /*0b18*/ 	.word	0x00022b90


	//   ....[36]....
        /*0b1c*/ 	.word	0x00022c20


	//   ....[37]....
        /*0b20*/ 	.word	0x00022c40


	//   ....[38]....
        /*0b24*/ 	.word	0x00022c60


	//   ....[39]....
        /*0b28*/ 	.word	0x00022c70


	//----- nvinfo : EIATTR_EXIT_INSTR_OFFSETS
	.align		4
.L_428:
        /*0b2c*/ 	.byte	0x04, 0x1c
        /*0b2e*/ 	.short	(.L_430 - .L_429)


	//   ....[0]....
.L_429:
        /*0b30*/ 	.word	0x000006b0


	//   ....[1]....
        /*0b34*/ 	.word	0x00024990


	//   ....[2]....
        /*0b38*/ 	.word	0x00024a70


	//   ....[3]....
        /*0b3c*/ 	.word	0x00025d40


	//   ....[4]....
        /*0b40*/ 	.word	0x00025dd0


	//----- nvinfo : EIATTR_CRS_STACK_SIZE
	.align		4
.L_430:
        /*0b44*/ 	.byte	0x04, 0x1e
        /*0b46*/ 	.short	(.L_432 - .L_431)
.L_431:
        /*0b48*/ 	.word	0x00000000


	//----- nvinfo : EIATTR_CBANK_PARAM_SIZE
	.align		4
.L_432:
        /*0b4c*/ 	.byte	0x03, 0x19
        /*0b4e*/ 	.short	0x01d0


	//----- nvinfo : EIATTR_PARAM_CBANK
	.align		4
        /*0b50*/ 	.byte	0x04, 0x0a
        /*0b52*/ 	.short	(.L_434 - .L_433)
	.align		4
.L_433:
        /*0b54*/ 	.word	index@(.nv.constant0._ZN5flash16flash_fwd_kernelI23Flash_fwd_kernel_traitsILi64ELi128ELi64ELi4ELb0ELb0EN7cutlass6half_tE19Flash_kernel_traitsILi64ELi128ELi64ELi4ES3_EELb1ELb1ELb0ELb1ELb0ELb0ELb0ELb1EEEvNS_16Flash_fwd_paramsE)
        /*0b58*/ 	.short	0x0210
        /*0b5a*/ 	.short	0x01d0


	//----- nvinfo : EIATTR_SW_WAR
	.align		4
.L_434:
        /*0b5c*/ 	.byte	0x04, 0x36
        /*0b5e*/ 	.short	(.L_436 - .L_435)
.L_435:
        /*0b60*/ 	.word	0x00000008
.L_436:


//--------------------- .nv.info._ZN5flash16flash_fwd_kernelI23Flash_fwd_kernel_traitsILi64ELi128ELi64ELi4ELb0ELb0EN7cutlass6half_tE19Flash_kernel_traitsILi64ELi128ELi64ELi4ES3_EELb0ELb1ELb0ELb1ELb0ELb0ELb1ELb0EEEvNS_16Flash_fwd_paramsE --------------------------
	.section	.nv.info._ZN5flash16flash_fwd_kernelI23Flash_fwd_kernel_traitsILi64ELi128ELi64ELi4ELb0ELb0EN7cutlass6half_tE19Flash_kernel_traitsILi64ELi128ELi64ELi4ES3_EELb0ELb1ELb0ELb1ELb0ELb0ELb1ELb0EEEvNS_16Flash_fwd_paramsE,"",@"SHT_CUDA_INFO"
	.sectionflags	@""
	.align	4


	//----- nvinfo : EIATTR_CUDA_API_VERSION
	.align		4
        /*0000*/ 	.byte	0x04, 0x37
        /*0002*/ 	.short	(.L_438 - .L_437)
.L_437:
        /*0004*/ 	.word	0x00000082


	//----- nvinfo : EIATTR_KPARAM_INFO
	.align		4
.L_438:
        /*0008*/ 	.byte	0x04, 0x17
        /*000a*/ 	.short	(.L_440 - .L_439)
.L_439:
        /*000c*/ 	.word	0x00000000
        /*0010*/ 	.short	0x0000
        /*0012*/ 	.short	0x0000
        /*0014*/ 	.byte	0x00, 0xf0, 0x41, 0x07


	//----- nvinfo : EIATTR_SPARSE_MMA_MASK
	.align		4
.L_440:
        /*0018*/ 	.byte	0x03, 0x50
        /*001a*/ 	.short	0x0000


	//----- nvinfo : EIATTR_MAXREG_COUNT
	.align		4
        /*001c*/ 	.byte	0x03, 0x1b
        /*001e*/ 	.short	0x00ff


	//----- nvinfo : EIATTR_NUM_BARRIERS
	.align		4
        /*0020*/ 	.byte	0x02, 0x4c
        /*0022*/ 	.byte	0x01
	.zero		1


	//----- nvinfo : EIATTR_ANNOTATIONS
	.align		4
        /*0024*/ 	.byte	0x04, 0x55
        /*0026*/ 	.short	(.L_442 - .L_441)


	//   ....[0]....
.L_441:
        /* <DEDUP_REMOVED lines=27> */


	//----- nvinfo : EIATTR_MERCURY_ISA_VERSION
	.align		4
.L_442:
        /*01c0*/ 	.byte	0x03, 0x5f
        /*01c2*/ 	.short	0x0101


	//----- nvinfo : EIATTR_COOP_GROUP_MASK_REGIDS
	.align		4
        /*01c4*/ 	.byte	0x04, 0x29
        /*01c6*/ 	.short	(.L_444 - .L_443)


	//   ....[0]....
.L_443:
        /*01c8*/ 	.word	0xffffffff


	//   ....[1]....
        /*01cc*/ 	.word	0xffffffff


	//   ....[2]....
        /*01d0*/ 	.word	0xffffffff


	//   ....[3]....
        /*01d4*/ 	.word	0xffffffff


	//   ....[4]....
        /*01d8*/ 	.word	0xffffffff


	//   ....[5]....
        /*01dc*/ 	.word	0xffffffff


	//   ....[6]....
        /*01e0*/ 	.word	0xffffffff


	//   ....[7]....
        /*01e4*/ 	.word	0xffffffff


	//   ....[8]....
        /*01e8*/ 	.word	0xffffffff


	//   ....[9]....
        /*01ec*/ 	.word	0xffffffff


	//   ....[10]....
        /*01f0*/ 	.word	0xffffffff


	//   ....[11]....
        /*01f4*/ 	.word	0xffffffff


	//   ....[12]....
        /*01f8*/ 	.word	0xffffffff


	//   ....[13]....
        /*01fc*/ 	.word	0xffffffff


	//   ....[14]....
        /*0200*/ 	.word	0xffffffff


	//   ....[15]....
        /*0204*/ 	.word	0xffffffff


	//   ....[16]....
        /*0208*/ 	.word	0xffffffff


	//   ....[17]....
        /*020c*/ 	.word	0xffffffff


	//   ....[18]....
        /*0210*/ 	.word	0xffffffff


	//   ....[19]....
        /*0214*/ 	.word	0xffffffff


	//   ....[20]....
        /*0218*/ 	.word	0xffffffff


	//   ....[21]....
        /*021c*/ 	.word	0xffffffff


	//   ....[22]....
        /*0220*/ 	.word	0xffffffff


	//   ....[23]....
        /*0224*/ 	.word	0xffffffff


	//   ....[24]....
        /*0228*/ 	.word	0xffffffff


	//   ....[25]....
        /*022c*/ 	.word	0xffffffff


	//   ....[26]....
        /*0230*/ 	.word	0xffffffff


	//   ....[27]....
        /*0234*/ 	.word	0xffffffff


	//   ....[28]....
        /*0238*/ 	.word	0xffffffff


	//   ....[29]....
        /*023c*/ 	.word	0xffffffff


	//   ....[30]....
        /*0240*/ 	.word	0xffffffff


	//   ....[31]....
        /*0244*/ 	.word	0xffffffff


	//   ....[32]....
        /*0248*/ 	.word	0xffffffff


	//   ....[33]....
        /*024c*/ 	.word	0xffffffff


	//   ....[34]....
        /*0250*/ 	.word	0xffffffff


	//   ....[35]....
        /*0254*/ 	.word	0xffffffff


	//   ....[36]....
        /*0258*/ 	.word	0xffffffff


	//   ....[37]....
        /*025c*/ 	.word	0xffffffff


	//   ....[38]....
        /*0260*/ 	.word	0xffffffff


	//   ....[39]....
        /*0264*/ 	.word	0xffffffff


	//----- nvinfo : EIATTR_COOP_GROUP_INSTR_OFFSETS
	.align		4
.L_444:
        /*0268*/ 	.byte	0x04, 0x28
        /*026a*/ 	.short	(.L_446 - .L_445)


	//   ....[0]....
.L_445:
        /*026c*/ 	.word	0x00004ab0


	//   ....[1]....
        /*0270*/ 	.word	0x00004ae0


	//   ....[2]....
        /*0274*/ 	.word	0x00004cf0


	//   ....[3]....
        /*0278*/ 	.word	0x00004d80


	//   ....[4]....
        /*027c*/ 	.word	0x00004e70


	//   ....[5]....
        /*0280*/ 	.word	0x00004f30


	//   ....[6]....
        /*0284*/ 	.word	0x00005030


	//   ....[7]....
        /*0288*/ 	.word	0x00005080


	//   ....[8]....
        /*028c*/ 	.word	0x00008550


	//   ....[9]....
        /*0290*/ 	.word	0x00008580


	//   ....[10]....
        /*0294*/ 	.word	0x00008830


	//   ....[11]....
        /*0298*/ 	.word	0x00008910


	//   ....[12]....
        /*029c*/ 	.word	0x000089b0


	//   ....[13]....
        /*02a0*/ 	.word	0x00008a90


	//   ....[14]....
        /*02a4*/ 	.word	0x00008ab0


	//   ....[15]....
        /*02a8*/ 	.word	0x00008bf0


	//   ....[16]....
        /*02ac*/ 	.word	0x0000c5e0


	//   ....[17]....
        /*02b0*/ 	.word	0x0000c610


	//   ....[18]....
        /*02b4*/ 	.word	0x0000c890


	//   ....[19]....
        /*02b8*/ 	.word	0x0000c910


	//   ....[20]....
        /*02bc*/ 	.word	0x0000ca60


	//   ....[21]....
        /*02c0*/ 	.word	0x0000caf0


	//   ....[22]....
        /*02c4*/ 	.word	0x0000cb00


	//   ....[23]....
        /*02c8*/ 	.word	0x0000cb60


	//   ....[24]....
        /*02cc*/ 	.word	0x00010250


	//   ....[25]....
        /*02d0*/ 	.word	0x000102c0


	//   ....[26]....
        /*02d4*/ 	.word	0x000102d0


	//   ....[27]....
        /*02d8*/ 	.word	0x000102e0


	//   ....[28]....
        /*02dc*/ 	.word	0x00010320


	//   ....[29]....
        /*02e0*/ 	.word	0x00010340


	//   ....[30]....
        /*02e4*/ 	.word	0x00010350


	//   ....[31]....
        /*02e8*/ 	.word	0x00010360


	//   ....[32]....
        /*02ec*/ 	.word	0x00011ce0


	//   ....[33]....
        /*02f0*/ 	.word	0x00011cf0


	//   ....[34]....
        /*02f4*/ 	.word	0x00011d00


	//   ....[35]....
        /*02f8*/ 	.word	0x00011d10


	//   ....[36]....
        /*02fc*/ 	.word	0x00011d50


	//   ....[37]....
        /*0300*/ 	.word	0x00011da0


	//   ....[38]....
        /*0304*/ 	.word	0x00011dd0


	//   ....[39]....
        /*0308*/ 	.word	0x00011ec0


	//----- nvinfo : EIATTR_EXIT_INSTR_OFFSETS
	.align		4
.L_446:
        /*030c*/ 	.byte	0x04, 0x1c
        /*030e*/ 	.short	(.L_448 - .L_447)


	//   ....[0]....
.L_447:
        /*0310*/ 	.word	0x00000330


	//   ....[1]....
        /*0314*/ 	.word	0x00013940


	//   ....[2]....
        /*0318*/ 	.word	0x00013a20


	//   ....[3]....
        /*031c*/ 	.word	0x00014ce0


	//   ....[4]....
        /*0320*/ 	.word	0x00014d70


	//----- nvinfo : EIATTR_CRS_STACK_SIZE
	.align		4
.L_448:
        /*0324*/ 	.byte	0x04, 0x1e
        /*0326*/ 	.short	(.L_450 - .L_449)
.L_449:
        /*0328*/ 	.word	0x00000000


	//----- nvinfo : EIATTR_CBANK_PARAM_SIZE
	.align		4
.L_450:
        /*032c*/ 	.byte	0x03, 0x19
        /*032e*/ 	.short	0x01d0


	//----- nvinfo : EIATTR_PARAM_CBANK
	.align		4
        /*0330*/ 	.byte	0x04, 0x0a
        /*0332*/ 	.short	(.L_452 - .L_451)
	.align		4
.L_451:
        /*0334*/ 	.word	index@(.nv.constant0._ZN5flash16flash_fwd_kernelI23Flash_fwd_kernel_traitsILi64ELi128ELi64ELi4ELb0ELb0EN7cutlass6half_tE19Flash_kernel_traitsILi64ELi128ELi64ELi4ES3_EELb0ELb1ELb0ELb1ELb0ELb0ELb1ELb0EEEvNS_16Flash_fwd_paramsE)
        /*0338*/ 	.short	0x0210
        /*033a*/ 	.short	0x01d0


	//----- nvinfo : EIATTR_SW_WAR
	.align		4
.L_452:
        /*033c*/ 	.byte	0x04, 0x36
        /*033e*/ 	.short	(.L_454 - .L_453)
.L_453:
        /*0340*/ 	.word	0x00000008
.L_454:


//--------------------- .nv.callgraph             --------------------------
	.section	.nv.callgraph,"",@"SHT_CUDA_CALLGRAPH"
	.align	4
	.sectionentsize	8
	.align		4
        /*0000*/ 	.word	0x00000000
	.align		4
        /*0004*/ 	.word	0xffffffff
	.align		4
        /*0008*/ 	.word	0x00000000
	.align		4
        /*000c*/ 	.word	0xfffffffe
	.align		4
        /*0010*/ 	.word	0x00000000
	.align		4
        /*0014*/ 	.word	0xfffffffd
	.align		4
        /*0018*/ 	.word	0x00000000
	.align		4
        /*001c*/ 	.word	0xfffffffc


//--------------------- .nv.constant4             --------------------------
	.section	.nv.constant4,"a",@progbits
	.align	8
	.align		8
.nv.constant4:
        /*0000*/ 	.dword	_ZN72_INTERNAL_aa5abc54_36_flash_fwd_hdim64_fp16_causal_sm80_cu_0106449f_28474cuda3std3__45__cpo5beginE
	.align		8
        /*0008*/ 	.dword	_ZN72_INTERNAL_aa5abc54_36_flash_fwd_hdim64_fp16_causal_sm80_cu_0106449f_28474cuda3std3__45__cpo3endE
	.align		8
        /*0010*/ 	.dword	_ZN72_INTERNAL_aa5abc54_36_flash_fwd_hdim64_fp16_causal_sm80_cu_0106449f_28474cuda3std3__45__cpo6cbeginE
	.align		8
        /*0018*/ 	.dword	_ZN72_INTERNAL_aa5abc54_36_flash_fwd_hdim64_fp16_causal_sm80_cu_0106449f_28474cuda3std3__45__cpo4cendE
	.align		8
        /*0020*/ 	.dword	_ZN72_INTERNAL_aa5abc54_36_flash_fwd_hdim64_fp16_causal_sm80_cu_0106449f_28474cuda3std3__474_GLOBAL__N__aa5abc54_36_flash_fwd_hdim64_fp16_causal_sm80_cu_0106449f_28476ignoreE
	.align		8
        /*0028*/ 	.dword	_ZN72_INTERNAL_aa5abc54_36_flash_fwd_hdim64_fp16_causal_sm80_cu_0106449f_28474cuda3std3__419piecewise_constructE
	.align		8
        /*0030*/ 	.dword	_ZN72_INTERNAL_aa5abc54_36_flash_fwd_hdim64_fp16_causal_sm80_cu_0106449f_28474cuda3std3__48in_placeE
	.align		8
        /*0038*/ 	.dword	_ZN72_INTERNAL_aa5abc54_36_flash_fwd_hdim64_fp16_causal_sm80_cu_0106449f_28474cuda3std6ranges3__45__cpo4swapE
	.align		8
        /*0040*/ 	.dword	_ZN72_INTERNAL_aa5abc54_36_flash_fwd_hdim64_fp16_causal_sm80_cu_0106449f_28474cuda3std6ranges3__45__cpo9iter_moveE
	.align		8
        /*0048*/ 	.dword	_ZN72_INTERNAL_aa5abc54_36_flash_fwd_hdim64_fp16_causal_sm80_cu_0106449f_28474cute7productE
	.align		8
        /*0050*/ 	.dword	_ZN72_INTERNAL_aa5abc54_36_flash_fwd_hdim64_fp16_causal_sm80_cu_0106449f_28474cute1_E


//--------------------- .text._ZN5flash16flash_fwd_kernelI23Flash_fwd_kernel_traitsILi64ELi128ELi128ELi4ELb0ELb0EN7cutlass6half_tE19Flash_kernel_traitsILi64ELi128ELi128ELi4ES3_EELb0ELb1ELb0ELb0ELb1ELb1ELb0ELb0EEEvNS_16Flash_fwd_paramsE --------------------------
	.section	.text._ZN5flash16flash_fwd_kernelI23Flash_fwd_kernel_traitsILi64ELi128ELi128ELi4ELb0ELb0EN7cutlass6half_tE19Flash_kernel_traitsILi64ELi128ELi128ELi4ES3_EELb0ELb1ELb0ELb0ELb1ELb1ELb0ELb0EEEvNS_16Flash_fwd_paramsE,"ax",@progbits
	.align	128
        .global         _ZN5flash16flash_fwd_kernelI23Flash_fwd_kernel_traitsILi64ELi128ELi128ELi4ELb0ELb0EN7cutlass6half_tE19Flash_kernel_traitsILi64ELi128ELi128ELi4ES3_EELb0ELb1ELb0ELb0ELb1ELb1ELb0ELb0EEEvNS_16Flash_fwd_paramsE
        .type           _ZN5flash16flash_fwd_kernelI23Flash_fwd_kernel_traitsILi64ELi128ELi128ELi4ELb0ELb0EN7cutlass6half_tE19Flash_kernel_traitsILi64ELi128ELi128ELi4ES3_EELb0ELb1ELb0ELb0ELb1ELb1ELb0ELb0EEEvNS_16Flash_fwd_paramsE,@function
        .size           _ZN5flash16flash_fwd_kernelI23Flash_fwd_kernel_traitsILi64ELi128ELi128ELi4ELb0ELb0EN7cutlass6half_tE19Flash_kernel_traitsILi64ELi128ELi128ELi4ES3_EELb0ELb1ELb0ELb0ELb1ELb1ELb0ELb0EEEvNS_16Flash_fwd_paramsE,(.L_x_1415 - _ZN5flash16flash_fwd_kernelI23Flash_fwd_kernel_traitsILi64ELi128ELi128ELi4ELb0ELb0EN7cutlass6half_tE19Flash_kernel_traitsILi64ELi128ELi128ELi4ES3_EELb0ELb1ELb0ELb0ELb1ELb1ELb0ELb0EEEvNS_16Flash_fwd_paramsE)
        .other          _ZN5flash16flash_fwd_kernelI23Flash_fwd_kernel_traitsILi64ELi128ELi128ELi4ELb0ELb0EN7cutlass6half_tE19Flash_kernel_traitsILi64ELi128ELi128ELi4ES3_EELb0ELb1ELb0ELb0ELb1ELb1ELb0ELb0EEEvNS_16Flash_fwd_paramsE,@"STO_CUDA_ENTRY STV_DEFAULT"
_ZN5flash16flash_fwd_kernelI23Flash_fwd_kernel_traitsILi64ELi128ELi128ELi4ELb0ELb0EN7cutlass6half_tE19Flash_kernel_traitsILi64ELi128ELi128ELi4ES3_EELb0ELb1ELb0ELb0ELb1ELb1ELb0ELb0EEEvNS_16Flash_fwd_paramsE:
.text._ZN5flash16flash_fwd_kernelI23Flash_fwd_kernel_traitsILi64ELi128ELi128ELi4ELb0ELb0EN7cutlass6half_tE19Flash_kernel_traitsILi64ELi128ELi128ELi4ES3_EELb0ELb1ELb0ELb0ELb1ELb1ELb0ELb0EEEvNS_16Flash_fwd_paramsE:
[----:B------:R-:W1:Y:S08]  /*0000*/  LDC R1, c[0x0][0x28] ;  /* 0x00000a00ff017b82 */ /* 0x000e700000000800 */
[----:B------:R-:W2:Y:S01]  /*0010*/  LDC.64 R4, c[0x0][0x300] ;  /* 0x0000c000ff047b82 */ /* 0x000ea20000000a00 */
[----:B------:R-:W3:Y:S01]  /*0020*/  S2R R23, SR_CTAID.Y ;  /* 0x0000000000177919 */ /* 0x000ee20000002600 */
[----:B------:R-:W-:Y:S01]  /*0030*/  IMAD.MOV.U32 R11, RZ, RZ, RZ ;  /* 0x000000ffff0b7224 */ /* 0x000fe200078e00ff */
[----:B------:R-:W-:Y:S01]  /*0040*/  ULDC.64 UR14, c[0x0][0x208] ;  /* 0x00008200000e7ab9 */ /* 0x000fe20000000a00 */
[----:B------:R-:W-:Y:S01]  /*0050*/  ULDC UR19, c[0x0][0x2c4] ;  /* 0x0000b10000137ab9 */ /* 0x000fe20000000800 */
[----:B-1----:R-:W-:-:S03]  /*0060*/  VIADD R1, R1, 0xffffff38 ;  /* 0xffffff3801017836 */ /* 0x002fc60000000000 */
[----:B------:R-:W1:Y:S01]  /*0070*/  LDC.64 R2, c[0x0][0x308] ;  /* 0x0000c200ff027b82 */ /* 0x000e620000000a00 */
[----:B--2---:R-:W-:-:S04]  /*0080*/  ISETP.NE.U32.AND P0, PT, R4, RZ, PT ;  /* 0x000000ff0400720c */ /* 0x004fc80003f05070 */
[----:B------:R-:W-:Y:S02]  /*0090*/  ISETP.NE.AND.EX P0, PT, R5, RZ, PT, P0 ;  /* 0x000000ff0500720c */ /* 0x000fe40003f05300 */
[----:B-1----:R-:W-:-:S04]  /*00a0*/  ISETP.NE.U32.AND P2, PT, R2, RZ, PT ;  /* 0x000000ff0200720c */ /* 0x002fc80003f45070 */
[----:B------:R-:W-:-:S07]  /*00b0*/  ISETP.NE.AND.EX P2, PT, R3, RZ, PT, P2 ;  /* 0x000000ff0300720c */ /* 0x000fce0003f45320 */
[----:B------:R-:W3:Y:S08]  /*00c0*/  @P0 LDC.64 R2, c[0x0][0x300] ;  /* 0x0000c000ff020b82 */ /* 0x000ef00000000a00 */
[----:B------:R-:W1:Y:S01]  /*00d0*/  @P2 LDC.64 R6, c[0x0][0x308] ;  /* 0x0000c200ff062b82 */ /* 0x000e620000000a00 */
[----:B---3--:R-:W-:-:S05]  /*00e0*/  @P0 IMAD.WIDE R4, R23, 0x4, R2 ;  /* 0x0000000417040825 */ /* 0x008fca00078e0202 */
[----:B------:R2:W3:Y:S01]  /*00f0*/  @P0 LDG.E R11, desc[UR14][R4.64] ;  /* 0x0000000e040b0981 */ /* 0x0004e2000c1e1900 */
[----:B-1----:R-:W-:-:S05]  /*0100*/  @P2 IMAD.WIDE R2, R23, 0x4, R6 ;  /* 0x0000000417022825 */ /* 0x002fca00078e0206 */
[----:B------:R-:W3:Y:S01]  /*0110*/  @P2 LDG.E R0, desc[UR14][R2.64] ;  /* 0x0000000e02002981 */ /* 0x000ee2000c1e1900 */
[----:B------:R-:W1:Y:S01]  /*0120*/  S2R R27, SR_CTAID.X ;  /* 0x00000000001b7919 */ /* 0x000e620000002500 */
[----:B--2---:R-:W2:Y:S08]  /*0130*/  @!P2 LDC.64 R4, c[0x0][0x2c8] ;  /* 0x0000b200ff04ab82 */ /* 0x004eb00000000a00 */
[----:B------:R-:W4:Y:S01]  /*0140*/  @!P2 LDC.64 R2, c[0x0][0x318] ;  /* 0x0000c600ff02ab82 */ /* 0x000f220000000a00 */
[----:B-1----:R-:W-:-:S05]  /*0150*/  IMAD.SHL.U32 R243, R27, 0x80, RZ ;  /* 0x000000801bf37824 */ /* 0x002fca00078e00ff */
[----:B------:R-:W-:Y:S02]  /*0160*/  ISETP.GE.AND P1, PT, R243, UR19, PT ;  /* 0x00000013f3007c0c */ /* 0x000fe4000bf26270 */
[----:B----4-:R-:W-:-:S04]  /*0170*/  @!P2 ISETP.NE.U32.AND P0, PT, R2, RZ, PT ;  /* 0x000000ff0200a20c */ /* 0x010fc80003f05070 */
[----:B------:R-:W-:Y:S01]  /*0180*/  @!P2 ISETP.NE.AND.EX P0, PT, R3, RZ, PT, P0 ;  /* 0x000000ff0300a20c */ /* 0x000fe20003f05300 */
[----:B---3--:R-:W-:-:S03]  /*0190*/  @P2 IMAD.IADD R81, R0, 0x1, -R11 ;  /* 0x0000000100512824 */ /* 0x008fc600078e0a0b */
[----:B--2---:R-:W-:-:S03]  /*01a0*/  @!P2 SEL R0, R5, RZ, P0 ;  /* 0x000000ff0500a207 */ /* 0x004fc60000000000 */
[----:B------:R-:W-:Y:S06]  /*01b0*/  @P1 EXIT ;  /* 0x000000000000194d */ /* 0x000fec0003800000 */
[----:B------:R-:W-:Y:S01]  /*01c0*/  VIADD R2, R243, 0xff ;  /* 0x000000fff3027836 */ /* 0x000fe20000000000 */
[----:B------:R-:W-:Y:S01]  /*01d0*/  @!P2 IADD3 R81, R0, R4, -R11 ;  /* 0x000000040051a210 */ /* 0x000fe20007ffe80b */
[----:B------:R-:W-:Y:S01]  /*01e0*/  ULDC UR18, c[0x0][0x398] ;  /* 0x0000e60000127ab9 */ /* 0x000fe20000000800 */
[----:B------:R-:W1:Y:S02]  /*01f0*/  S2R R25, SR_CTAID.Z ;  /* 0x0000000000197919 */ /* 0x000e640000002700 */
[C---:B------:R-:W-:Y:S01]  /*0200*/  IADD3 R0, R81.reuse, -UR19, R2 ;  /* 0x8000001351007c10 */ /* 0x040fe2000fffe002 */
[----:B------:R-:W-:Y:S01]  /*0210*/  VIADD R2, R81, 0x7f ;  /* 0x0000007f51027836 */ /* 0x000fe20000000000 */
[----:B------:R-:W2:Y:S03]  /*0220*/  S2R R241, SR_TID.X ;  /* 0x0000000000f17919 */ /* 0x000ea60000002100 */
[----:B------:R-:W-:Y:S01]  /*0230*/  VIADD R3, R0, UR18 ;  /* 0x0000001200037c36 */ /* 0x000fe20008000000 */
[----:B------:R-:W-:-:S04]  /*0240*/  SHF.R.S32.HI R0, RZ, 0x1f, R2 ;  /* 0x0000001fff007819 */ /* 0x000fc80000011402 */
[----:B------:R-:W-:Y:S02]  /*0250*/  SHF.R.S32.HI R4, RZ, 0x1f, R3 ;  /* 0x0000001fff047819 */ /* 0x000fe40000011403 */
[----:B------:R-:W-:Y:S02]  /*0260*/  LEA.HI R0, R0, R2, RZ, 0x7 ;  /* 0x0000000200007211 */ /* 0x000fe400078f38ff */
[----:B------:R-:W-:Y:S02]  /*0270*/  LEA.HI R2, R4, R3, RZ, 0x7 ;  /* 0x0000000304027211 */ /* 0x000fe400078f38ff */
[----:B------:R-:W-:Y:S02]  /*0280*/  SHF.R.S32.HI R0, RZ, 0x7, R0 ;  /* 0x00000007ff007819 */ /* 0x000fe40000011400 */
[----:B------:R-:W-:-:S04]  /*0290*/  SHF.R.S32.HI R2, RZ, 0x7, R2 ;  /* 0x00000007ff027819 */ /* 0x000fc80000011402 */
[----:B------:R-:W-:-:S04]  /*02a0*/  VIMNMX R232, R0, R2, PT ;  /* 0x0000000200e87248 */ /* 0x000fc80003fe0100 */
[----:B------:R-:W-:Y:S01]  /*02b0*/  ISETP.GE.AND P0, PT, R232, 0x1, PT ;  /* 0x00000001e800780c */ /* 0x000fe20003f06270 */
[----:B------:R3:W-:-:S12]  /*02c0*/  STL [R1+0x8], R232 ;  /* 0x000008e801007387 */ /* 0x0007d80000100800 */
[----:B-12---:R-:W-:Y:S05]  /*02d0*/  @!P0 BRA `(.L_x_0) ;  /* 0x000000d000f88947 */ /* 0x006fea0003800000 */
[----:B------:R-:W1:Y:S01]  /*02e0*/  LDC R26, c[0x0][0x278] ;  /* 0x00009e00ff1a7b82 */ /* 0x000e620000000800 */
[----:B------:R-:W-:Y:S01]  /*02f0*/  SHF.R.S32.HI R22, RZ, 0x1f, R241 ;  /* 0x0000001fff167819 */ /* 0x000fe200000114f1 */
[----:B------:R-:W-:Y:S01]  /*0300*/  ULDC.64 UR4, c[0x0][0x228] ;  /* 0x00008a0000047ab9 */ /* 0x000fe20000000a00 */
[----:B------:R-:W-:Y:S01]  /*0310*/  SHF.R.S32.HI R18, RZ, 0x1f, R23 ;  /* 0x0000001fff127819 */ /* 0x000fe20000011417 */
[----:B------:R-:W-:Y:S01]  /*0320*/  ULDC.64 UR8, c[0x0][0x248] ;  /* 0x0000920000087ab9 */ /* 0x000fe20000000a00 */
[CC--:B------:R-:W-:Y:S01]  /*0330*/  LEA.HI R9, R22.reuse, R241.reuse, RZ, 0x4 ;  /* 0x000000f116097211 */ /* 0x0c0fe200078f20ff */
[----:B------:R-:W-:Y:S01]  /*0340*/  ULDC.64 UR6, c[0x0][0x250] ;  /* 0x0000940000067ab9 */ /* 0x000fe20000000a00 */
[----:B------:R-:W-:Y:S01]  /*0350*/  LEA.HI R21, R22, R241, RZ, 0x3 ;  /* 0x000000f116157211 */ /* 0x000fe200078f18ff */
[----:B------:R-:W-:Y:S01]  /*0360*/  IMAD R10, R18, UR4, RZ ;  /* 0x00000004120a7c24 */ /* 0x000fe2000f8e02ff */
[----:B------:R-:W-:Y:S01]  /*0370*/  IABS R24, R25 ;  /* 0x0000001900187213 */ /* 0x000fe20000000000 */
[----:B------:R-:W2:Y:S01]  /*0380*/  S2UR UR16, SR_CgaCtaId ;  /* 0x00000000001079c3 */ /* 0x000ea20000008800 */
[----:B------:R-:W-:Y:S01]  /*0390*/  SHF.R.S32.HI R6, RZ, 0x3, R21 ;  /* 0x00000003ff067819 */ /* 0x000fe20000011415 */
[----:B------:R-:W-:Y:S01]  /*03a0*/  IMAD R10, R23, UR5, R10 ;  /* 0x00000005170a7c24 */ /* 0x000fe2000f8e020a */
[----:B------:R-:W-:Y:S01]  /*03b0*/  LOP3.LUT R2, R21, 0xfffffff8, RZ, 0xc0, !PT ;  /* 0xfffffff815027812 */ /* 0x000fe200078ec0ff */
[----:B------:R-:W-:Y:S01]  /*03c0*/  ULDC.64 UR12, c[0x0][0x240] ;  /* 0x00009000000c7ab9 */ /* 0x000fe20000000a00 */
[----:B------:R-:W-:Y:S01]  /*03d0*/  IADD3 R8, P0, R6, R11, RZ ;  /* 0x0000000b06087210 */ /* 0x000fe20007f1e0ff */
[----:B------:R-:W-:Y:S01]  /*03e0*/  ULDC.64 UR10, c[0x0][0x230] ;  /* 0x00008c00000a7ab9 */ /* 0x000fe20000000a00 */
[----:B------:R-:W-:Y:S01]  /*03f0*/  SHF.R.S32.HI R13, RZ, 0x1f, R25 ;  /* 0x0000001fff0d7819 */ /* 0x000fe20000011419 */
[----:B------:R-:W-:Y:S01]  /*0400*/  IMAD.IADD R80, R241, 0x1, -R2 ;  /* 0x00000001f1507824 */ /* 0x000fe200078e0a02 */
[----:B------:R-:W-:Y:S01]  /*0410*/  USHF.L.U32 UR17, UR12, 0x5, URZ ;  /* 0x000000050c117899 */ /* 0x000fe2000800063f */
[----:B------:R-:W-:Y:S01]  /*0420*/  VIADD R83, R232, 0xffffffff ;  /* 0xffffffffe8537836 */ /* 0x000fe20000000000 */
[----:B------:R-:W-:Y:S01]  /*0430*/  USHF.L.U32 UR20, UR6, 0x5, URZ ;  /* 0x0000000506147899 */ /* 0x000fe2000800063f */
[----:B------:R-:W-:Y:S01]  /*0440*/  IMAD.SHL.U32 R2, R80, 0x8, RZ ;  /* 0x0000000850027824 */ /* 0x000fe200078e00ff */
[----:B------:R-:W-:Y:S01]  /*0450*/  USHF.L.U64.HI UR21, UR6, 0x5, UR7 ;  /* 0x0000000506157899 */ /* 0x000fe20008010207 */
[----:B-1----:R-:W-:-:S02]  /*0460*/  IABS R0, R26 ;  /* 0x0000001a00007213 */ /* 0x002fc40000000000 */
[----:B------:R-:W-:Y:S02]  /*0470*/  ISETP.NE.AND P2, PT, R26, RZ, PT ;  /* 0x000000ff1a00720c */ /* 0x000fe40003f45270 */
[----:B------:R-:W-:Y:S01]  /*0480*/  LEA.HI R240, R22, R241, RZ, 0x5 ;  /* 0x000000f116f07211 */ /* 0x000fe200078f28ff */
[----:B------:R-:W-:Y:S02]  /*0490*/  IMAD.MOV.U32 R17, RZ, RZ, R0 ;  /* 0x000000ffff117224 */ /* 0x000fe400078e0000 */
[----:B------:R-:W-:Y:S01]  /*04a0*/  IMAD.SHL.U32 R0, R6, 0x40, RZ ;  /* 0x0000004006007824 */ /* 0x000fe200078e00ff */
[----:B------:R-:W-:Y:S01]  /*04b0*/  SHF.R.S32.HI R235, RZ, 0x5, R240 ;  /* 0x00000005ffeb7819 */ /* 0x000fe200000114f0 */
[----:B------:R-:W1:Y:S03]  /*04c0*/  I2F.RP R4, R17 ;  /* 0x0000001100047306 */ /* 0x000e660000209400 */
[----:B------:R-:W-:-:S05]  /*04d0*/  LOP3.LUT R7, R0, 0x1c0, RZ, 0xc0, !PT ;  /* 0x000001c000077812 */ /* 0x000fca00078ec0ff */
[----:B-1----:R-:W1:Y:S02]  /*04e0*/  MUFU.RCP R4, R4 ;  /* 0x0000000400047308 */ /* 0x002e640000001000 */
[----:B-1----:R-:W-:-:S06]  /*04f0*/  VIADD R4, R4, 0xffffffe ;  /* 0x0ffffffe04047836 */ /* 0x002fcc0000000000 */
[----:B------:R1:W4:Y:S02]  /*0500*/  F2I.FTZ.U32.TRUNC.NTZ R5, R4 ;  /* 0x0000000400057305 */ /* 0x000324000021f000 */
[----:B-1----:R-:W-:Y:S01]  /*0510*/  SHF.R.S32.HI R4, RZ, 0x4, R9 ;  /* 0x00000004ff047819 */ /* 0x002fe20000011409 */
[----:B----4-:R-:W-:-:S03]  /*0520*/  IMAD.MOV R0, RZ, RZ, -R5 ;  /* 0x000000ffff007224 */ /* 0x010fc600078e0a05 */
[C---:B------:R-:W-:Y:S01]  /*0530*/  LEA.HI R3, R9.reuse, R4, RZ, 0x1 ;  /* 0x0000000409037211 */ /* 0x040fe200078f08ff */
[----:B------:R-:W-:Y:S01]  /*0540*/  IMAD R0, R0, R17, RZ ;  /* 0x0000001100007224 */ /* 0x000fe200078e02ff */
[----:B------:R-:W-:Y:S02]  /*0550*/  LOP3.LUT R9, R9, 0xfffffff0, RZ, 0xc0, !PT ;  /* 0xfffffff009097812 */ /* 0x000fe400078ec0ff */
[----:B------:R-:W-:-:S03]  /*0560*/  LOP3.LUT R3, R3, 0xfffffffe, RZ, 0xc0, !PT ;  /* 0xfffffffe03037812 */ /* 0x000fc600078ec0ff */
[----:B------:R-:W-:Y:S02]  /*0570*/  IMAD.IADD R12, R241, 0x1, -R9 ;  /* 0x00000001f10c7824 */ /* 0x000fe400078e0a09 */
[----:B------:R-:W-:Y:S01]  /*0580*/  IMAD.IADD R20, R4, 0x1, -R3 ;  /* 0x0000000104147824 */ /* 0x000fe200078e0a03 */
[----:B------:R-:W-:Y:S02]  /*0590*/  SHF.R.U32.HI R3, RZ, 0x3, R7 ;  /* 0x00000003ff037819 */ /* 0x000fe40000011607 */
[--C-:B------:R-:W-:Y:S02]  /*05a0*/  LOP3.LUT R4, R7, 0x38, R2.reuse, 0xf8, !PT ;  /* 0x0000003807047812 */ /* 0x100fe400078ef802 */
[----:B------:R-:W-:Y:S02]  /*05b0*/  LEA.HI R7, R22, R241, RZ, 0x6 ;  /* 0x000000f116077211 */ /* 0x000fe400078f30ff */
[----:B------:R-:W-:Y:S02]  /*05c0*/  LOP3.LUT R4, R4, R3, RZ, 0x3c, !PT ;  /* 0x0000000304047212 */ /* 0x000fe400078e3cff */
[----:B------:R-:W-:Y:S01]  /*05d0*/  SHF.R.S32.HI R3, RZ, 0x1f, R2 ;  /* 0x0000001fff037819 */ /* 0x000fe20000011402 */
[----:B------:R-:W-:Y:S01]  /*05e0*/  IMAD.SHL.U32 R7, R7, 0x8, RZ ;  /* 0x0000000807077824 */ /* 0x000fe200078e00ff */
[----:B------:R-:W-:-:S04]  /*05f0*/  SHF.R.S32.HI R16, RZ, 0x1f, R12 ;  /* 0x0000001fff107819 */ /* 0x000fc8000001140c */
[----:B------:R-:W-:Y:S01]  /*0600*/  LOP3.LUT R242, R4, 0x7ffffe00, R7, 0xf8, !PT ;  /* 0x7ffffe0004f27812 */ /* 0x000fe200078ef807 */
[----:B------:R-:W-:Y:S01]  /*0610*/  IMAD.MOV.U32 R4, RZ, RZ, RZ ;  /* 0x000000ffff047224 */ /* 0x000fe200078e00ff */
[----:B------:R-:W-:Y:S02]  /*0620*/  SHF.R.S32.HI R7, RZ, 0x1f, R6 ;  /* 0x0000001fff077819 */ /* 0x000fe40000011406 */
[----:B------:R-:W-:Y:S01]  /*0630*/  LEA.HI R19, R16, R12, RZ, 0x3 ;  /* 0x0000000c10137211 */ /* 0x000fe200078f18ff */
[----:B------:R-:W-:Y:S01]  /*0640*/  IMAD.HI.U32 R14, R5, R0, R4 ;  /* 0x00000000050e7227 */ /* 0x000fe200078e0004 */
[----:B------:R-:W-:-:S03]  /*0650*/  LEA.HI.X.SX32 R0, R11, R7, 0x1, P0 ;  /* 0x000000070b007211 */ /* 0x000fc600000f0eff */
[----:B------:R-:W-:Y:S01]  /*0660*/  IMAD.WIDE.U32 R4, R23, UR4, R2 ;  /* 0x0000000417047c25 */ /* 0x000fe2000f8e0002 */
[----:B------:R-:W-:-:S03]  /*0670*/  ULDC.64 UR4, c[0x0][0x258] ;  /* 0x0000960000047ab9 */ /* 0x000fc60000000a00 */
[C---:B------:R-:W-:Y:S02]  /*0680*/  IMAD R9, R0.reuse, UR8, RZ ;  /* 0x0000000800097c24 */ /* 0x040fe4000f8e02ff */
[----:B------:R-:W-:Y:S02]  /*0690*/  IMAD R0, R0, UR6, RZ ;  /* 0x0000000600007c24 */ /* 0x000fe4000f8e02ff */
[----:B------:R-:W-:Y:S02]  /*06a0*/  IMAD.IADD R5, R5, 0x1, R10 ;  /* 0x0000000105057824 */ /* 0x000fe400078e020a */
[C---:B------:R-:W-:Y:S02]  /*06b0*/  IMAD R15, R8.reuse, UR9, R9 ;  /* 0x00000009080f7c24 */ /* 0x040fe4000f8e0209 */
[C---:B------:R-:W-:Y:S02]  /*06c0*/  IMAD R0, R8.reuse, UR7, R0 ;  /* 0x0000000708007c24 */ /* 0x040fe4000f8e0200 */
[----:B------:R-:W-:-:S04]  /*06d0*/  IMAD.WIDE.U32 R10, R8, UR8, R2 ;  /* 0x00000008080a7c25 */ /* 0x000fc8000f8e0002 */
[----:B------:R-:W-:-:S04]  /*06e0*/  IMAD.WIDE.U32 R8, R8, UR6, R2 ;  /* 0x0000000608087c25 */ /* 0x000fc8000f8e0002 */
[----:B------:R-:W-:-:S04]  /*06f0*/  IMAD.HI.U32 R14, R14, R24, RZ ;  /* 0x000000180e0e7227 */ /* 0x000fc800078e00ff */
[----:B------:R-:W-:Y:S02]  /*0700*/  IMAD.IADD R9, R9, 0x1, R0 ;  /* 0x0000000109097824 */ /* 0x000fe400078e0200 */
[----:B------:R-:W-:Y:S02]  /*0710*/  IMAD.MOV R0, RZ, RZ, -R14 ;  /* 0x000000ffff007224 */ /* 0x000fe400078e0a0e */
[----:B------:R-:W-:Y:S01]  /*0720*/  IMAD.WIDE.U32 R2, R25, UR4, R4 ;  /* 0x0000000419027c25 */ /* 0x000fe2000f8e0004 */
[----:B------:R-:W-:-:S03]  /*0730*/  LOP3.LUT R4, R19, 0xfffffff8, RZ, 0xc0, !PT ;  /* 0xfffffff813047812 */ /* 0x000fc600078ec0ff */
[----:B------:R-:W-:Y:S02]  /*0740*/  IMAD R0, R17, R0, R24 ;  /* 0x0000000011007224 */ /* 0x000fe400078e0218 */
[----:B------:R-:W-:Y:S02]  /*0750*/  IMAD R13, R13, UR4, RZ ;  /* 0x000000040d0d7c24 */ /* 0x000fe4000f8e02ff */
[----:B------:R-:W-:Y:S01]  /*0760*/  IMAD.IADD R82, R12, 0x1, -R4 ;  /* 0x000000010c527824 */ /* 0x000fe200078e0a04 */
[----:B------:R-:W-:Y:S01]  /*0770*/  ISETP.GT.U32.AND P0, PT, R17, R0, PT ;  /* 0x000000001100720c */ /* 0x000fe20003f04070 */
[----:B------:R-:W-:Y:S01]  /*0780*/  IMAD R13, R25, UR5, R13 ;  /* 0x00000005190d7c24 */ /* 0x000fe2000f8e020d */
[----:B------:R-:W-:Y:S01]  /*0790*/  ULDC.64 UR4, c[0x0][0x238] ;  /* 0x00008e0000047ab9 */ /* 0x000fe20000000a00 */
[----:B------:R-:W-:-:S04]  /*07a0*/  IMAD.WIDE R4, R27, 0x80, R6 ;  /* 0x000000801b047825 */ /* 0x000fc800078e0206 */
[----:B------:R-:W-:Y:S02]  /*07b0*/  IMAD.IADD R3, R3, 0x1, R13 ;  /* 0x0000000103037824 */ /* 0x000fe400078e020d */
[----:B------:R-:W-:Y:S02]  /*07c0*/  IMAD R5, R5, UR12, RZ ;  /* 0x0000000c05057c24 */ /* 0x000fe4000f8e02ff */
[----:B------:R-:W-:Y:S02]  /*07d0*/  IMAD R16, R18, UR4, RZ ;  /* 0x0000000412107c24 */ /* 0x000fe4000f8e02ff */
[C---:B------:R-:W-:Y:S02]  /*07e0*/  IMAD R7, R4.reuse, UR13, R5 ;  /* 0x0000000d04077c24 */ /* 0x040fe4000f8e0205 */
[----:B------:R-:W-:-:S04]  /*07f0*/  IMAD.WIDE.U32 R2, R4, UR12, R2 ;  /* 0x0000000c04027c25 */ /* 0x000fc8000f8e0002 */
[----:B------:R-:W-:Y:S02]  /*0800*/  @!P0 IMAD.IADD R0, R0, 0x1, -R17 ;  /* 0x0000000100008824 */ /* 0x000fe400078e0a11 */
[C---:B------:R-:W-:Y:S02]  /*0810*/  IMAD R16, R23.reuse, UR5, R16 ;  /* 0x0000000517107c24 */ /* 0x040fe4000f8e0210 */
[----:B------:R-:W-:Y:S01]  /*0820*/  IMAD.WIDE.U32 R4, R23, UR4, R8 ;  /* 0x0000000417047c25 */ /* 0x000fe2000f8e0008 */
[----:B------:R-:W-:Y:S01]  /*0830*/  ULDC.64 UR4, c[0x0][0x210] ;  /* 0x0000840000047ab9 */ /* 0x000fe20000000a00 */
[----:B------:R-:W-:Y:S02]  /*0840*/  ISETP.GE.U32.AND P3, PT, R0, R17, PT ;  /* 0x000000110000720c */ /* 0x000fe40003f66070 */
[----:B------:R-:W-:Y:S01]  /*0850*/  IMAD.IADD R11, R11, 0x1, R15 ;  /* 0x000000010b0b7824 */ /* 0x000fe200078e020f */
[----:B------:R-:W-:Y:S01]  /*0860*/  LEA R8, P1, R2, UR4, 0x1 ;  /* 0x0000000402087c11 */ /* 0x000fe2000f8208ff */
[----:B------:R-:W-:Y:S01]  /*0870*/  IMAD R6, R18, UR10, RZ ;  /* 0x0000000a12067c24 */ /* 0x000fe2000f8e02ff */
[-C--:B------:R-:W-:Y:S01]  /*0880*/  LOP3.LUT R0, R25, R26.reuse, RZ, 0x3c, !PT ;  /* 0x0000001a19007212 */ /* 0x080fe200078e3cff */
[----:B------:R-:W-:Y:S01]  /*0890*/  IMAD.IADD R3, R3, 0x1, R7 ;  /* 0x0000000103037824 */ /* 0x000fe200078e0207 */
[----:B------:R-:W-:Y:S01]  /*08a0*/  USHF.L.U64.HI UR4, UR12, 0x5, UR13 ;  /* 0x000000050c047899 */ /* 0x000fe2000801020d */
[C---:B------:R-:W-:Y:S01]  /*08b0*/  IMAD R6, R23.reuse, UR11, R6 ;  /* 0x0000000b17067c24 */ /* 0x040fe2000f8e0206 */
[----:B------:R-:W-:Y:S01]  /*08c0*/  USHF.L.U64.HI UR12, UR8, 0x7, UR9 ;  /* 0x00000007080c7899 */ /* 0x000fe20008010209 */
[----:B------:R-:W-:Y:S01]  /*08d0*/  IMAD.WIDE.U32 R10, R23, UR10, R10 ;  /* 0x0000000a170a7c25 */ /* 0x000fe2000f8e000a */
[----:B------:R-:W-:Y:S01]  /*08e0*/  LEA.HI.X R9, R2, UR5, R3, 0x1, P1 ;  /* 0x0000000502097c11 */ /* 0x000fe200088f0c03 */
[----:B------:R-:W-:Y:S01]  /*08f0*/  UMOV UR5, 0x400 ;  /* 0x0000040000057882 */ /* 0x000fe20000000000 */
[----:B------:R-:W-:Y:S01]  /*0900*/  ISETP.GE.AND P1, PT, R0, RZ, PT ;  /* 0x000000ff0000720c */ /* 0x000fe20003f26270 */
[----:B------:R-:W-:Y:S01]  /*0910*/  IMAD.IADD R11, R11, 0x1, R6 ;  /* 0x000000010b0b7824 */ /* 0x000fe200078e0206 */
[----:B--2---:R-:W-:Y:S01]  /*0920*/  ULEA UR5, UR16, UR5, 0x18 ;  /* 0x0000000510057291 */ /* 0x004fe2000f8ec03f */
[----:B------:R-:W-:Y:S01]  /*0930*/  @!P0 VIADD R14, R14, 0x1 ;  /* 0x000000010e0e8836 */ /* 0x000fe20000000000 */
[----:B------:R-:W-:Y:S01]  /*0940*/  IADD3 R6, P0, R8, UR17, RZ ;  /* 0x0000001108067c10 */ /* 0x000fe2000ff1e0ff */
[----:B------:R-:W-:Y:S01]  /*0950*/  IMAD.IADD R17, R5, 0x1, R16 ;  /* 0x0000000105117824 */ /* 0x000fe200078e0210 */
[----:B------:R-:W-:Y:S01]  /*0960*/  ULDC.64 UR10, c[0x0][0x260] ;  /* 0x00009800000a7ab9 */ /* 0x000fe20000000a00 */
[----:B------:R-:W-:Y:S01]  /*0970*/  IMAD.MOV.U32 R16, RZ, RZ, R4 ;  /* 0x000000ffff107224 */ /* 0x000fe200078e0004 */
[----:B------:R-:W-:Y:S01]  /*0980*/  IADD3.X R7, R9, UR4, RZ, P0, !PT ;  /* 0x0000000409077c10 */ /* 0x000fe200087fe4ff */
[----:B------:R-:W-:Y:S01]  /*0990*/  @P3 VIADD R14, R14, 0x1 ;  /* 0x000000010e0e3836 */ /* 0x000fe20000000000 */
[----:B------:R-:W-:Y:S01]  /*09a0*/  IADD3 R4, P0, R6, UR17, RZ ;  /* 0x0000001106047c10 */ /* 0x000fe2000ff1e0ff */
[----:B------:R-:W-:Y:S01]  /*09b0*/  USHF.L.U32 UR13, UR8, 0x7, URZ ;  /* 0x00000007080d7899 */ /* 0x000fe2000800063f */
[----:B------:R-:W-:Y:S01]  /*09c0*/  LEA R242, R242, UR5, 0x1 ;  /* 0x00000005f2f27c11 */ /* 0x000fe2000f8e08ff */
[----:B------:R-:W-:Y:S01]  /*09d0*/  @!P1 IMAD.MOV R14, RZ, RZ, -R14 ;  /* 0x000000ffff0e9224 */ /* 0x000fe200078e0a0e */
[----:B------:R-:W-:Y:S01]  /*09e0*/  IADD3.X R5, R7, UR4, RZ, P0, !PT ;  /* 0x0000000407057c10 */ /* 0x000fe200087fe4ff */
[----:B------:R-:W-:Y:S01]  /*09f0*/  USHF.L.U32 UR16, UR8, 0x5, URZ ;  /* 0x0000000508107899 */ /* 0x000fe2000800063f */
[----:B------:R-:W-:Y:S01]  /*0a00*/  IADD3 R2, P0, R4, UR17, RZ ;  /* 0x0000001104027c10 */ /* 0x000fe2000ff1e0ff */
[----:B------:R-:W-:Y:S01]  /*0a10*/  @!PT LDS RZ, [RZ] ;  /* 0x00000000fffff984 */ /* 0x000fe20000000800 */
[----:B------:R-:W-:Y:S01]  /*0a20*/  @!PT LDS RZ, [RZ] ;  /* 0x00000000fffff984 */ /* 0x000fe20000000800 */
[----:B------:R-:W-:Y:S01]  /*0a30*/  @!PT LDS RZ, [RZ] ;  /* 0x00000000fffff984 */ /* 0x000fe20000000800 */
[----:B------:R-:W-:Y:S01]  /*0a40*/  LDGSTS.E.BYPASS.LTC128B.128 [R242], desc[UR14][R8.64] ;  /* 0x0000000008f27fae */ /* 0x000fe2000b901d4e */
[----:B------:R-:W-:-:S02]  /*0a50*/  @!P2 LOP3.LUT R14, RZ, R26, RZ, 0x33, !PT ;  /* 0x0000001aff0ea212 */ /* 0x000fc400078e33ff */
[----:B------:R-:W-:Y:S01]  /*0a60*/  IADD3.X R3, R5, UR4, RZ, P0, !PT ;  /* 0x0000000405037c10 */ /* 0x000fe200087fe4ff */
[----:B------:R1:W-:Y:S01]  /*0a70*/  LDGSTS.E.BYPASS.LTC128B.128 [R242+0x800], desc[UR14][R6.64] ;  /* 0x0080000006f27fae */ /* 0x0003e2000b901d4e */
[----:B------:R-:W-:Y:S01]  /*0a80*/  SHF.R.S32.HI R15, RZ, 0x1f, R14 ;  /* 0x0000001fff0f7819 */ /* 0x000fe2000001140e */
[----:B------:R-:W-:Y:S01]  /*0a90*/  IMAD.WIDE.U32 R28, R14, UR10, R10 ;  /* 0x0000000a0e1c7c25 */ /* 0x000fe2000f8e000a */
[----:B------:R-:W-:Y:S01]  /*0aa0*/  SHF.R.S32.HI R18, RZ, 0x1f, R83 ;  /* 0x0000001fff127819 */ /* 0x000fe20000011453 */
[----:B------:R2:W-:Y:S02]  /*0ab0*/  LDGSTS.E.BYPASS.LTC128B.128 [R242+0x1000], desc[UR14][R4.64] ;  /* 0x0100000004f27fae */ /* 0x0005e4000b901d4e */
[----:B------:R-:W-:Y:S02]  /*0ac0*/  IMAD R0, R15, UR10, RZ ;  /* 0x0000000a0f007c24 */ /* 0x000fe4000f8e02ff */
[----:B------:R4:W-:Y:S01]  /*0ad0*/  LDGSTS.E.BYPASS.LTC128B.128 [R242+0x1800], desc[UR14][R2.64] ;  /* 0x0180000002f27fae */ /* 0x0009e2000b901d4e */
[----:B------:R-:W-:-:S02]  /*0ae0*/  IMAD.MOV.U32 R12, RZ, RZ, R28 ;  /* 0x000000ffff0c7224 */ /* 0x000fc400078e001c */
[----:B------:R-:W-:Y:S01]  /*0af0*/  IMAD R0, R14, UR11, R0 ;  /* 0x0000000b0e007c24 */ /* 0x000fe2000f8e0200 */
[----:B------:R-:W-:Y:S01]  /*0b00*/  STL.64 [R1+0x60], R28 ;  /* 0x0000601c01007387 */ /* 0x000fe20000100a00 */
[----:B------:R-:W-:Y:S02]  /*0b10*/  ULDC.64 UR10, c[0x0][0x218] ;  /* 0x00008600000a7ab9 */ /* 0x000fe40000000a00 */
[----:B------:R-:W-:-:S05]  /*0b20*/  IMAD.IADD R13, R29, 0x1, R0 ;  /* 0x000000011d0d7824 */ /* 0x000fca00078e0200 */
[----:B------:R5:W-:Y:S01]  /*0b30*/  STL.64 [R1+0x50], R12 ;  /* 0x0000500c01007387 */ /* 0x000be20000100a00 */
[----:B-1----:R-:W-:-:S04]  /*0b40*/  IMAD.WIDE.U32 R6, R83, UR13, R12 ;  /* 0x0000000d53067c25 */ /* 0x002fc8000f8e000c */
[----:B--2---:R-:W-:Y:S01]  /*0b50*/  IMAD R4, R83, UR12, RZ ;  /* 0x0000000c53047c24 */ /* 0x004fe2000f8e02ff */
[----:B----4-:R-:W-:-:S03]  /*0b60*/  IADD3 R2, P0, R2, UR17, RZ ;  /* 0x0000001102027c10 */ /* 0x010fc6000ff1e0ff */
[----:B------:R-:W-:Y:S01]  /*0b70*/  IMAD R0, R18, UR13, R4 ;  /* 0x0000000d12007c24 */ /* 0x000fe2000f8e0204 */
[----:B------:R-:W-:-:S03]  /*0b80*/  IADD3.X R3, R3, UR4, RZ, P0, !PT ;  /* 0x0000000403037c10 */ /* 0x000fc600087fe4ff */
[----:B------:R-:W-:Y:S02]  /*0b90*/  IMAD.IADD R0, R7, 0x1, R0 ;  /* 0x0000000107007824 */ /* 0x000fe400078e0200 */
[----:B------:R1:W-:Y:S02]  /*0ba0*/  LDGSTS.E.BYPASS.LTC128B.128 [R242+0x2000], desc[UR14][R2.64] ;  /* 0x0200000002f27fae */ /* 0x0003e4000b901d4e */
[----:B-1----:R-:W-:-:S04]  /*0bb0*/  IADD3 R2, P0, R2, UR17, RZ ;  /* 0x0000001102027c10 */ /* 0x002fc8000ff1e0ff */
[----:B------:R-:W-:Y:S02]  /*0bc0*/  IADD3.X R3, R3, UR4, RZ, P0, !PT ;  /* 0x0000000403037c10 */ /* 0x000fe400087fe4ff */
[----:B------:R-:W-:Y:S02]  /*0bd0*/  IADD3 R4, P1, R2, UR17, RZ ;  /* 0x0000001102047c10 */ /* 0x000fe4000ff3e0ff */
[----:B-----5:R-:W-:Y:S01]  /*0be0*/  LEA R12, P0, R6, UR10, 0x1 ;  /* 0x0000000a060c7c11 */ /* 0x020fe2000f8008ff */
[----:B------:R1:W-:Y:S01]  /*0bf0*/  LDGSTS.E.BYPASS.LTC128B.128 [R242+0x2800], desc[UR14][R2.64] ;  /* 0x0280000002f27fae */ /* 0x0003e2000b901d4e */
[----:B------:R-:W-:Y:S02]  /*0c00*/  IADD3.X R5, R3, UR4, RZ, P1, !PT ;  /* 0x0000000403057c10 */ /* 0x000fe40008ffe4ff */
[----:B------:R-:W-:Y:S01]  /*0c10*/  IADD3 R8, P1, R4, UR17, RZ ;  /* 0x0000001104087c10 */ /* 0x000fe2000ff3e0ff */
[----:B------:R-:W-:Y:S01]  /*0c20*/  USHF.L.U64.HI UR17, UR8, 0x5, UR9 ;  /* 0x0000000508117899 */ /* 0x000fe20008010209 */
[----:B------:R-:W-:Y:S01]  /*0c30*/  LEA.HI.X R13, R6, UR11, R0, 0x1, P0 ;  /* 0x0000000b060d7c11 */ /* 0x000fe200080f0c00 */
[----:B------:R-:W-:Y:S01]  /*0c40*/  LDGSTS.E.BYPASS.LTC128B.128 [R242+0x3000], desc[UR14][R4.64] ;  /* 0x0300000004f27fae */ /* 0x000fe2000b901d4e */
[----:B------:R-:W-:Y:S01]  /*0c50*/  IADD3.X R9, R5, UR4, RZ, P1, !PT ;  /* 0x0000000405097c10 */ /* 0x000fe20008ffe4ff */
[----:B------:R-:W-:Y:S01]  /*0c60*/  ULDC.64 UR8, c[0x0][0x268] ;  /* 0x00009a0000087ab9 */ /* 0x000fe20000000a00 */
[----:B------:R-:W-:Y:S01]  /*0c70*/  UIADD3 UR4, UR5, 0x4000, URZ ;  /* 0x0000400005047890 */ /* 0x000fe2000fffe03f */
[----:B------:R-:W-:-:S02]  /*0c80*/  IMAD R0, R15, UR8, RZ ;  /* 0x000000080f007c24 */ /* 0x000fc4000f8e02ff */
[----:B------:R2:W-:Y:S01]  /*0c90*/  LDGSTS.E.BYPASS.LTC128B.128 [R242+0x3800], desc[UR14][R8.64] ;  /* 0x0380000008f27fae */ /* 0x0005e2000b901d4e */
[----:B------:R-:W-:-:S03]  /*0ca0*/  IMAD.WIDE.U32 R16, R14, UR8, R16 ;  /* 0x000000080e107c25 */ /* 0x000fc6000f8e0010 */
[----:B------:R-:W-:Y:S01]  /*0cb0*/  LDGSTS.E.BYPASS.LTC128B.128 [R242+0x4000], desc[UR14][R12.64] ;  /* 0x040000000cf27fae */ /* 0x000fe2000b901d4e */
[----:B------:R-:W-:Y:S01]  /*0cc0*/  IMAD R14, R14, UR9, R0 ;  /* 0x000000090e0e7c24 */ /* 0x000fe2000f8e0200 */
[----:B------:R-:W-:Y:S01]  /*0cd0*/  ULDC.64 UR8, c[0x0][0x220] ;  /* 0x0000880000087ab9 */ /* 0x000fe20000000a00 */
[----:B------:R-:W-:Y:S01]  /*0ce0*/  IMAD R0, R18, UR6, RZ ;  /* 0x0000000612007c24 */ /* 0x000fe2000f8e02ff */
[----:B------:R-:W-:Y:S03]  /*0cf0*/  STL.64 [R1+0x58], R16 ;  /* 0x0000581001007387 */ /* 0x000fe60000100a00 */
[----:B------:R-:W-:Y:S01]  /*0d00*/  IMAD R0, R83, UR7, R0 ;  /* 0x0000000753007c24 */ /* 0x000fe2000f8e0200 */
[----:B-1----:R-:W-:-:S04]  /*0d10*/  IADD3 R2, P0, R12, UR16, RZ ;  /* 0x000000100c027c10 */ /* 0x002fc8000ff1e0ff */
[----:B------:R-:W-:Y:S02]  /*0d20*/  IADD3.X R3, R13, UR17, RZ, P0, !PT ;  /* 0x000000110d037c10 */ /* 0x000fe400087fe4ff */
[----:B------:R-:W-:-:S03]  /*0d30*/  IADD3 R6, P0, R2, UR16, RZ ;  /* 0x0000001002067c10 */ /* 0x000fc6000ff1e0ff */
[----:B------:R1:W-:Y:S01]  /*0d40*/  LDGSTS.E.BYPASS.LTC128B.128 [R242+0x4800], desc[UR14][R2.64] ;  /* 0x0480000002f27fae */ /* 0x0003e2000b901d4e */
[----:B------:R-:W-:Y:S02]  /*0d50*/  IADD3.X R7, R3, UR17, RZ, P0, !PT ;  /* 0x0000001103077c10 */ /* 0x000fe400087fe4ff */
[----:B------:R-:W-:-:S03]  /*0d60*/  IADD3 R10, P0, R6, UR16, RZ ;  /* 0x00000010060a7c10 */ /* 0x000fc6000ff1e0ff */
[----:B------:R4:W-:Y:S01]  /*0d70*/  LDGSTS.E.BYPASS.LTC128B.128 [R242+0x5000], desc[UR14][R6.64] ;  /* 0x0500000006f27fae */ /* 0x0009e2000b901d4e */
[----:B------:R-:W-:Y:S02]  /*0d80*/  IADD3.X R11, R7, UR17, RZ, P0, !PT ;  /* 0x00000011070b7c10 */ /* 0x000fe400087fe4ff */
[----:B--2---:R-:W-:-:S03]  /*0d90*/  IADD3 R8, P0, R10, UR16, RZ ;  /* 0x000000100a087c10 */ /* 0x004fc6000ff1e0ff */
[----:B------:R-:W-:Y:S01]  /*0da0*/  LDGSTS.E.BYPASS.LTC128B.128 [R242+0x5800], desc[UR14][R10.64] ;  /* 0x058000000af27fae */ /* 0x000fe2000b901d4e */
[----:B------:R-:W-:Y:S02]  /*0db0*/  IADD3.X R9, R11, UR17, RZ, P0, !PT ;  /* 0x000000110b097c10 */ /* 0x000fe400087fe4ff */
[----:B------:R-:W-:-:S03]  /*0dc0*/  IADD3 R4, P0, R8, UR16, RZ ;  /* 0x0000001008047c10 */ /* 0x000fc6000ff1e0ff */
[----:B------:R-:W-:Y:S01]  /*0dd0*/  LDGSTS.E.BYPASS.LTC128B.128 [R242+0x6000], desc[UR14][R8.64] ;  /* 0x0600000008f27fae */ /* 0x000fe2000b901d4e */
[----:B------:R-:W-:-:S05]  /*0de0*/  IADD3.X R5, R9, UR17, RZ, P0, !PT ;  /* 0x0000001109057c10 */ /* 0x000fca00087fe4ff */
[----:B------:R2:W-:Y:S01]  /*0df0*/  LDGSTS.E.BYPASS.LTC128B.128 [R242+0x6800], desc[UR14][R4.64] ;  /* 0x0680000004f27fae */ /* 0x0005e2000b901d4e */
[----:B-1----:R-:W-:-:S04]  /*0e00*/  IADD3 R2, P0, R4, UR16, RZ ;  /* 0x0000001004027c10 */ /* 0x002fc8000ff1e0ff */
[----:B------:R-:W-:Y:S02]  /*0e10*/  IADD3.X R3, R5, UR17, RZ, P0, !PT ;  /* 0x0000001105037c10 */ /* 0x000fe400087fe4ff */
[----:B----4-:R-:W-:-:S03]  /*0e20*/  IADD3 R6, P0, R2, UR16, RZ ;  /* 0x0000001002067c10 */ /* 0x010fc6000ff1e0ff */
[----:B------:R1:W-:Y:S01]  /*0e30*/  LDGSTS.E.BYPASS.LTC128B.128 [R242+0x7000], desc[UR14][R2.64] ;  /* 0x0700000002f27fae */ /* 0x0003e2000b901d4e */
[----:B------:R-:W-:-:S05]  /*0e40*/  IADD3.X R7, R3, UR17, RZ, P0, !PT ;  /* 0x0000001103077c10 */ /* 0x000fca00087fe4ff */
[----:B------:R4:W-:Y:S04]  /*0e50*/  LDGSTS.E.BYPASS.LTC128B.128 [R242+0x7800], desc[UR14][R6.64] ;  /* 0x0780000006f27fae */ /* 0x0009e8000b901d4e */
[----:B------:R-:W0:Y:S01]  /*0e60*/  LDGDEPBAR ;  /* 0x00000000000079af */ /* 0x000e220000000000 */
[----:B--2---:R-:W-:-:S04]  /*0e70*/  IMAD.WIDE.U32 R4, R83, UR6, RZ ;  /* 0x0000000653047c25 */ /* 0x004fc8000f8e00ff */
[----:B-1----:R-:W-:Y:S02]  /*0e80*/  IMAD.IADD R2, R5, 0x1, R0 ;  /* 0x0000000105027824 */ /* 0x002fe400078e0200 */
[----:B------:R-:W-:Y:S02]  /*0e90*/  IMAD.SHL.U32 R0, R80, 0x40, RZ ;  /* 0x0000004050007824 */ /* 0x000fe400078e00ff */
[----:B------:R-:W-:Y:S01]  /*0ea0*/  IMAD.IADD R3, R17, 0x1, R14 ;  /* 0x0000000111037824 */ /* 0x000fe200078e020e */
[----:B----4-:R-:W-:Y:S01]  /*0eb0*/  LEA R6, P0, R4, R16, 0x7 ;  /* 0x0000001004067211 */ /* 0x010fe200078038ff */
[----:B------:R-:W-:-:S04]  /*0ec0*/  DEPBAR.LE SB0, 0x0 ;  /* 0x000080000000791a */ /* 0x000fc80000000000 */
[----:B------:R-:W-:Y:S01]  /*0ed0*/  LOP3.LUT R0, R0, 0x1c0, RZ, 0xc0, !PT ;  /* 0x000001c000007812 */ /* 0x000fe200078ec0ff */
[----:B------:R-:W-:Y:S01]  /*0ee0*/  IMAD.SHL.U32 R5, R82, 0x40, RZ ;  /* 0x0000004052057824 */ /* 0x000fe200078e00ff */
[----:B------:R1:W-:Y:S01]  /*0ef0*/  STL [R1+0x4c], R3 ;  /* 0x00004c0301007387 */ /* 0x0003e20000100800 */
[----:B------:R-:W-:Y:S01]  /*0f00*/  LEA.HI.X R7, R4, R3, R2, 0x7, P0 ;  /* 0x0000000304077211 */ /* 0x000fe200000f3c02 */
[----:B------:R-:W-:Y:S01]  /*0f10*/  IMAD.SHL.U32 R4, R20, 0x8, RZ ;  /* 0x0000000814047824 */ /* 0x000fe200078e00ff */
[----:B------:R-:W-:Y:S01]  /*0f20*/  LOP3.LUT R8, R0, 0x8, R21, 0xf8, !PT ;  /* 0x0000000800087812 */ /* 0x000fe200078ef815 */
[----:B------:R-:W-:Y:S01]  /*0f30*/  BAR.SYNC.DEFER_BLOCKING 0x0 ;  /* 0x0000000000007b1d */ /* 0x000fe20000010000 */
[----:B------:R-:W-:Y:S02]  /*0f40*/  LEA R2, P0, R6, UR8, 0x1 ;  /* 0x0000000806027c11 */ /* 0x000fe4000f8008ff */
[----:B-1----:R-:W-:Y:S02]  /*0f50*/  SHF.R.U32.HI R3, RZ, 0x3, R0 ;  /* 0x00000003ff037819 */ /* 0x002fe40000011600 */
[----:B------:R-:W-:-:S02]  /*0f60*/  LOP3.LUT R0, R5, 0x1c0, RZ, 0xc0, !PT ;  /* 0x000001c005007812 */ /* 0x000fc400078ec0ff */
[----:B------:R-:W-:Y:S02]  /*0f70*/  LOP3.LUT R8, R8, R3, RZ, 0x3c, !PT ;  /* 0x0000000308087212 */ /* 0x000fe400078e3cff */
[----:B------:R-:W-:Y:S02]  /*0f80*/  LEA.HI.X R3, R6, UR9, R7, 0x1, P0 ;  /* 0x0000000906037c11 */ /* 0x000fe400080f0c07 */
[----:B------:R-:W-:Y:S02]  /*0f90*/  IADD3 R6, P0, R2, UR20, RZ ;  /* 0x0000001402067c10 */ /* 0x000fe4000ff1e0ff */
[----:B------:R-:W-:Y:S01]  /*0fa0*/  LOP3.LUT R5, R0, 0x8, R4, 0xf8, !PT ;  /* 0x0000000800057812 */ /* 0x000fe200078ef804 */
[----:B------:R-:W-:Y:S01]  /*0fb0*/  @!PT LDS RZ, [RZ] ;  /* 0x00000000fffff984 */ /* 0x000fe20000000800 */
[----:B------:R-:W-:Y:S01]  /*0fc0*/  @!PT LDS RZ, [RZ] ;  /* 0x00000000fffff984 */ /* 0x000fe20000000800 */
[----:B------:R-:W-:Y:S01]  /*0fd0*/  @!PT LDS RZ, [RZ] ;  /* 0x00000000fffff984 */ /* 0x000fe20000000800 */
[----:B------:R1:W-:Y:S01]  /*0fe0*/  LDGSTS.E.BYPASS.LTC128B.128 [R242+0x8000], desc[UR14][R2.64] ;  /* 0x0800000002f27fae */ /* 0x0003e2000b901d4e */
[----:B------:R-:W-:Y:S01]  /*0ff0*/  SHF.R.U32.HI R4, RZ, 0x3, R0 ;  /* 0x00000003ff047819 */ /* 0x000fe20000011600 */
[----:B------:R-:W-:Y:S01]  /*1000*/  IMAD R0, R20, 0x200, R8 ;  /* 0x0000020014007824 */ /* 0x000fe200078e0208 */
[----:B------:R-:W-:-:S02]  /*1010*/  IADD3 R8, P1, R6, UR20, RZ ;  /* 0x0000001406087c10 */ /* 0x000fc4000ff3e0ff */
[----:B------:R-:W-:Y:S02]  /*1020*/  IADD3.X R7, R3, UR21, RZ, P0, !PT ;  /* 0x0000001503077c10 */ /* 0x000fe400087fe4ff */
[----:B------:R-:W-:Y:S02]  /*1030*/  LOP3.LUT R252, R5, R4, RZ, 0x3c, !PT ;  /* 0x0000000405fc7212 */ /* 0x000fe400078e3cff */
[----:B------:R-:W-:Y:S01]  /*1040*/  IADD3 R4, P0, R8, UR20, RZ ;  /* 0x0000001408047c10 */ /* 0x000fe2000ff1e0ff */
[----:B------:R2:W-:Y:S01]  /*1050*/  LDGSTS.E.BYPASS.LTC128B.128 [R242+0x8800], desc[UR14][R6.64] ;  /* 0x0880000006f27fae */ /* 0x0005e2000b901d4e */
[----:B------:R-:W-:Y:S02]  /*1060*/  IADD3.X R9, R7, UR21, RZ, P1, !PT ;  /* 0x0000001507097c10 */ /* 0x000fe40008ffe4ff */
[----:B------:R-:W-:Y:S02]  /*1070*/  LEA R229, R0, UR4, 0x1 ;  /* 0x0000000400e57c11 */ /* 0x000fe4000f8e08ff */
[----:B------:R-:W-:Y:S01]  /*1080*/  IADD3.X R5, R9, UR21, RZ, P0, !PT ;  /* 0x0000001509057c10 */ /* 0x000fe200087fe4ff */
[----:B------:R4:W-:Y:S02]  /*1090*/  LDGSTS.E.BYPASS.LTC128B.128 [R242+0x9000], desc[UR14][R8.64] ;  /* 0x0900000008f27fae */ /* 0x0009e4000b901d4e */
[----:B------:R-:W-:-:S02]  /*10a0*/  VIADD R234, R229, 0x40 ;  /* 0x00000040e5ea7836 */ /* 0x000fc40000000000 */
[----:B------:R5:W-:Y:S01]  /*10b0*/  LDGSTS.E.BYPASS.LTC128B.128 [R242+0x9800], desc[UR14][R4.64] ;  /* 0x0980000004f27fae */ /* 0x000be2000b901d4e */
[----:B-1----:R-:W-:Y:S01]  /*10c0*/  IMAD.SHL.U32 R3, R19, 0x40, RZ ;  /* 0x0000004013037824 */ /* 0x002fe200078e00ff */
[----:B------:R-:W-:-:S04]  /*10d0*/  IADD3 R2, P1, R4, UR20, RZ ;  /* 0x0000001404027c10 */ /* 0x000fc8000ff3e0ff */
[----:B------:R-:W-:Y:S02]  /*10e0*/  LOP3.LUT R10, R3, 0xfffffe00, RZ, 0xc0, !PT ;  /* 0xfffffe00030a7812 */ /* 0x000fe400078ec0ff */
[----:B------:R-:W-:Y:S02]  /*10f0*/  IADD3.X R3, R5, UR21, RZ, P1, !PT ;  /* 0x0000001505037c10 */ /* 0x000fe40008ffe4ff */
[----:B--2---:R-:W-:Y:S01]  /*1100*/  IADD3 R6, P0, R2, UR20, RZ ;  /* 0x0000001402067c10 */ /* 0x004fe2000ff1e0ff */
[----:B------:R-:W-:Y:S03]  /*1110*/  STL [R1+0xc], R10 ;  /* 0x00000c0a01007387 */ /* 0x000fe60000100800 */
[----:B------:R-:W-:Y:S01]  /*1120*/  IADD3.X R7, R3, UR21, RZ, P0, !PT ;  /* 0x0000001503077c10 */ /* 0x000fe200087fe4ff */
[----:B------:R1:W-:Y:S01]  /*1130*/  LDGSTS.E.BYPASS.LTC128B.128 [R242+0xa000], desc[UR14][R2.64] ;  /* 0x0a00000002f27fae */ /* 0x0003e2000b901d4e */
[----:B----4-:R-:W-:-:S03]  /*1140*/  IMAD R9, R235, 0x400, R10 ;  /* 0x00000400eb097824 */ /* 0x010fc600078e020a */
[----:B------:R-:W-:Y:S01]  /*1150*/  LDGSTS.E.BYPASS.LTC128B.128 [R242+0xa800], desc[UR14][R6.64] ;  /* 0x0a80000006f27fae */ /* 0x000fe2000b901d4e */
[----:B-----5:R-:W-:-:S04]  /*1160*/  IADD3 R4, P1, R6, UR20, RZ ;  /* 0x0000001406047c10 */ /* 0x020fc8000ff3e0ff */
[----:B------:R-:W-:Y:S02]  /*1170*/  IADD3 R8, P0, R4, UR20, RZ ;  /* 0x0000001404087c10 */ /* 0x000fe4000ff1e0ff */
[----:B------:R-:W-:Y:S02]  /*1180*/  IADD3.X R5, R7, UR21, RZ, P1, !PT ;  /* 0x0000001507057c10 */ /* 0x000fe40008ffe4ff */
[----:B------:R-:W-:-:S03]  /*1190*/  LOP3.LUT P1, RZ, R82, 0x4, RZ, 0xc0, !PT ;  /* 0x0000000452ff7812 */ /* 0x000fc6000782c0ff */
[----:B------:R2:W-:Y:S01]  /*11a0*/  LDGSTS.E.BYPASS.LTC128B.128 [R242+0xb000], desc[UR14][R4.64] ;  /* 0x0b00000004f27fae */ /* 0x0005e2000b901d4e */
[----:B-1----:R-:W-:Y:S01]  /*11b0*/  IMAD.IADD R2, R9, 0x1, R252 ;  /* 0x0000000109027824 */ /* 0x002fe200078e02fc */
[----:B------:R-:W-:Y:S02]  /*11c0*/  IADD3.X R9, R5, UR21, RZ, P0, !PT ;  /* 0x0000001505097c10 */ /* 0x000fe400087fe4ff */
[----:B------:R-:W-:Y:S02]  /*11d0*/  LEA R3, R0, UR5, 0x1 ;  /* 0x0000000500037c11 */ /* 0x000fe4000f8e08ff */
[----:B------:R-:W-:Y:S01]  /*11e0*/  LEA R230, R2, UR5, 0x1 ;  /* 0x0000000502e67c11 */ /* 0x000fe2000f8e08ff */
[----:B------:R1:W-:Y:S01]  /*11f0*/  LDGSTS.E.BYPASS.LTC128B.128 [R242+0xb800], desc[UR14][R8.64] ;  /* 0x0b80000008f27fae */ /* 0x0003e2000b901d4e */
[----:B------:R-:W-:-:S03]  /*1200*/  LOP3.LUT P0, RZ, R80, 0x2, RZ, 0xc0, !PT ;  /* 0x0000000250ff7812 */ /* 0x000fc6000780c0ff */
[----:B------:R-:W-:Y:S04]  /*1210*/  LDSM.16.M88.4 R12, [R3+0x4000] ;  /* 0x00400000030c783b */ /* 0x000fe80000000200 */
[----:B------:R-:W-:Y:S04]  /*1220*/  LDSM.16.M88.4 R20, [R3+0x7000] ;  /* 0x007000000314783b */ /* 0x000fe80000000200 */
[----:B--2---:R-:W2:Y:S04]  /*1230*/  LDSM.16.M88.4 R4, [R230+0x2000] ;  /* 0x00200000e604783b */ /* 0x004ea80000000200 */
[----:B------:R-:W-:Y:S04]  /*1240*/  LDSM.16.M88.4 R16, [R3+0x7800] ;  /* 0x007800000310783b */ /* 0x000fe80000000200 */
[----:B------:R-:W-:Y:S04]  /*1250*/  LDSM.16.M88.4 R40, [R3+0x4800] ;  /* 0x004800000328783b */ /* 0x000fe80000000200 */
[----:B------:R-:W-:Y:S04]  /*1260*/  LDSM.16.M88.4 R36, [R3+0x5000] ;  /* 0x005000000324783b */ /* 0x000fe80000000200 */
[----:B-1----:R-:W1:Y:S04]  /*1270*/  LDSM.16.M88.4 R8, [R230] ;  /* 0x00000000e608783b */ /* 0x002e680000000200 */
[----:B------:R-:W4:Y:S04]  /*1280*/  LDSM.16.M88.4 R32, [R3+0x5800] ;  /* 0x005800000320783b */ /* 0x000f280000000200 */
[----:B------:R-:W5:Y:S04]  /*1290*/  LDSM.16.M88.4 R28, [R3+0x6000] ;  /* 0x00600000031c783b */ /* 0x000f680000000200 */
[----:B------:R3:W5:Y:S04]  /*12a0*/  LDSM.16.M88.4 R24, [R3+0x6800] ;  /* 0x006800000318783b */ /* 0x0007680000000200 */
[----:B------:R-:W0:Y:S01]  /*12b0*/  LDGDEPBAR ;  /* 0x00000000000079af */ /* 0x000e220000000000 */
[C---:B--2---:R-:W-:Y:S06]  /*12c0*/  HMMA.16816.F32 R44, R4.reuse, R12, RZ ;  /* 0x0000000c042c723c */ /* 0x044fec00000018ff */
[----:B------:R-:W-:Y:S01]  /*12d0*/  HMMA.16816.F32 R84, R4, R14, RZ ;  /* 0x0000000e0454723c */ /* 0x000fe200000018ff */
[----:B---3--:R-:W-:-:S05]  /*12e0*/  IMAD.MOV.U32 R3, RZ, RZ, 0x20 ;  /* 0x00000020ff037424 */ /* 0x008fca00078e00ff */
[----:B------:R-:W-:Y:S01]  /*12f0*/  HMMA.16816.F32 R124, R4, R20, RZ ;  /* 0x00000014047c723c */ /* 0x000fe200000018ff */
[----:B------:R-:W-:Y:S02]  /*1300*/  SEL R2, R3, 0xffffffe0, !P0 ;  /* 0xffffffe003027807 */ /* 0x000fe40004000000 */
[----:B------:R-:W-:-:S03]  /*1310*/  LOP3.LUT P0, RZ, R82, 0x2, RZ, 0xc0, !PT ;  /* 0x0000000252ff7812 */ /* 0x000fc6000780c0ff */
[C---:B-1----:R-:W-:Y:S01]  /*1320*/  HMMA.16816.F32 R164, R8.reuse, R12, RZ ;  /* 0x0000000c08a4723c */ /* 0x042fe200000018ff */
[----:B------:R-:W-:Y:S01]  /*1330*/  IMAD.IADD R228, R229, 0x1, R2 ;  /* 0x00000001e5e47824 */ /* 0x000fe200078e0202 */
[----:B------:R-:W-:Y:S02]  /*1340*/  SEL R0, R3, 0xffffffe0, !P0 ;  /* 0xffffffe003007807 */ /* 0x000fe40004000000 */
[----:B------:R-:W-:Y:S02]  /*1350*/  LOP3.LUT P0, RZ, R80, 0x4, RZ, 0xc0, !PT ;  /* 0x0000000450ff7812 */ /* 0x000fe4000780c0ff */
[----:B------:R-:W-:Y:S01]  /*1360*/  HMMA.16816.F32 R160, R8, R14, RZ ;  /* 0x0000000e08a0723c */ /* 0x000fe200000018ff */
[----:B------:R-:W-:Y:S01]  /*1370*/  LDSM.16.M88.4 R112, [R228] ;  /* 0x00000000e470783b */ /* 0x000fe20000000200 */
[----:B------:R-:W-:-:S03]  /*1380*/  IMAD.IADD R233, R230, 0x1, R0 ;  /* 0x00000001e6e97824 */ /* 0x000fc600078e0200 */
[----:B------:R-:W-:Y:S01]  /*1390*/  LDSM.16.M88.4 R96, [R228+0x2000] ;  /* 0x00200000e460783b */ /* 0x000fe20000000200 */
[----:B------:R-:W-:Y:S03]  /*13a0*/  HMMA.16816.F32 R128, R4, R22, RZ ;  /* 0x000000160480723c */ /* 0x000fe600000018ff */
[----:B------:R-:W1:Y:S03]  /*13b0*/  LDSM.16.M88.4 R12, [R233+0x2000] ;  /* 0x00200000e90c783b */ /* 0x000e660000000200 */
[----:B------:R-:W-:Y:S01]  /*13c0*/  HMMA.16816.F32 R208, R8, R20, RZ ;  /* 0x0000001408d0723c */ /* 0x000fe200000018ff */
[----:B------:R-:W2:Y:S01]  /*13d0*/  LDSM.16.M88.4 R108, [R228+0x800] ;  /* 0x00080000e46c783b */ /* 0x000ea20000000200 */
[----:B------:R-:W-:-:S03]  /*13e0*/  @P0 VIADD R234, R229, 0xffffffc0 ;  /* 0xffffffc0e5ea0836 */ /* 0x000fc60000000000 */
[----:B------:R-:W3:Y:S01]  /*13f0*/  LDSM.16.M88.4 R104, [R228+0x1000] ;  /* 0x00100000e468783b */ /* 0x000ee20000000200 */
[C---:B------:R-:W-:Y:S03]  /*1400*/  HMMA.16816.F32 R148, R8.reuse, R22, RZ ;  /* 0x000000160894723c */ /* 0x040fe600000018ff */
[----:B------:R-:W3:Y:S03]  /*1410*/  LDSM.16.M88.4 R100, [R228+0x1800] ;  /* 0x00180000e464783b */ /* 0x000ee60000000200 */
[----:B------:R-:W-:Y:S01]  /*1420*/  HMMA.16816.F32 R20, R8, R16, RZ ;  /* 0x000000100814723c */ /* 0x000fe200000018ff */
[----:B------:R-:W3:Y:S04]  /*1430*/  LDSM.16.M88.4 R92, [R228+0x2800] ;  /* 0x00280000e45c783b */ /* 0x000ee80000000200 */
[----:B------:R-:W3:Y:S01]  /*1440*/  LDSM.16.M88.4 R88, [R228+0x3000] ;  /* 0x00300000e458783b */ /* 0x000ee20000000200 */
[C---:B------:R-:W-:Y:S06]  /*1450*/  HMMA.16816.F32 R76, R4.reuse, R40, RZ ;  /* 0x00000028044c723c */ /* 0x040fec00000018ff */
[C---:B------:R-:W-:Y:S06]  /*1460*/  HMMA.16816.F32 R72, R4.reuse, R42, RZ ;  /* 0x0000002a0448723c */ /* 0x040fec00000018ff */
[----:B------:R-:W-:Y:S01]  /*1470*/  HMMA.16816.F32 R68, R4, R36, RZ ;  /* 0x000000240444723c */ /* 0x000fe200000018ff */
[----:B------:R-:W-:-:S05]  /*1480*/  IMAD.MOV.U32 R3, RZ, RZ, R151 ;  /* 0x000000ffff037224 */ /* 0x000fca00078e0097 */
[C---:B------:R-:W-:Y:S06]  /*1490*/  HMMA.16816.F32 R64, R4.reuse, R38, RZ ;  /* 0x000000260440723c */ /* 0x040fec00000018ff */
[C---:B----4-:R-:W-:Y:S06]  /*14a0*/  HMMA.16816.F32 R60, R4.reuse, R32, RZ ;  /* 0x00000020043c723c */ /* 0x050fec00000018ff */
[C---:B------:R-:W-:Y:S06]  /*14b0*/  HMMA.16816.F32 R56, R4.reuse, R34, RZ ;  /* 0x000000220438723c */ /* 0x040fec00000018ff */
[C---:B-----5:R-:W-:Y:S06]  /*14c0*/  HMMA.16816.F32 R52, R4.reuse, R28, RZ ;  /* 0x0000001c0434723c */ /* 0x060fec00000018ff */
[C---:B------:R-:W-:Y:S06]  /*14d0*/  HMMA.16816.F32 R48, R4.reuse, R30, RZ ;  /* 0x0000001e0430723c */ /* 0x040fec00000018ff */
[C---:B------:R-:W-:Y:S06]  /*14e0*/  HMMA.16816.F32 R116, R4.reuse, R24, RZ ;  /* 0x000000180474723c */ /* 0x040fec00000018ff */
[C---:B------:R-:W-:Y:S06]  /*14f0*/  HMMA.16816.F32 R120, R4.reuse, R26, RZ ;  /* 0x0000001a0478723c */ /* 0x040fec00000018ff */
[C---:B------:R-:W-:Y:S06]  /*1500*/  HMMA.16816.F32 R132, R4.reuse, R16, RZ ;  /* 0x000000100484723c */ /* 0x040fec00000018ff */
[----:B------:R-:W-:Y:S01]  /*1510*/  HMMA.16816.F32 R136, R4, R18, RZ ;  /* 0x000000120488723c */ /* 0x000fe200000018ff */
[----:B------:R-:W-:-:S02]  /*1520*/  IMAD.MOV.U32 R17, RZ, RZ, R21 ;  /* 0x000000ffff117224 */ /* 0x000fc400078e0015 */
[----:B------:R-:W-:-:S03]  /*1530*/  IMAD.MOV.U32 R16, RZ, RZ, R22 ;  /* 0x000000ffff107224 */ /* 0x000fc600078e0016 */
[----:B------:R-:W-:Y:S01]  /*1540*/  HMMA.16816.F32 R200, R8, R24, RZ ;  /* 0x0000001808c8723c */ /* 0x000fe200000018ff */
[----:B------:R-:W-:Y:S02]  /*1550*/  IMAD.MOV.U32 R7, RZ, RZ, R23 ;  /* 0x000000ffff077224 */ /* 0x000fe400078e0017 */
[----:B------:R-:W-:Y:S02]  /*1560*/  IMAD.MOV.U32 R6, RZ, RZ, R148 ;  /* 0x000000ffff067224 */ /* 0x000fe400078e0094 */
[----:B------:R-:W-:Y:S01]  /*1570*/  IMAD.MOV.U32 R5, RZ, RZ, R149 ;  /* 0x000000ffff057224 */ /* 0x000fe200078e0095 */
[----:B-1----:R-:W-:Y:S01]  /*1580*/  HMMA.16816.F32 R236, R12, R114, R84 ;  /* 0x000000720cec723c */ /* 0x002fe20000001854 */
[----:B------:R-:W-:Y:S02]  /*1590*/  IMAD.MOV.U32 R24, RZ, RZ, R20 ;  /* 0x000000ffff187224 */ /* 0x000fe400078e0014 */
[----:B------:R-:W1:Y:S01]  /*15a0*/  LDSM.16.M88.4 R20, [R228+0x3800] ;  /* 0x00380000e414783b */ /* 0x000e620000000200 */
[----:B------:R-:W-:-:S02]  /*15b0*/  IMAD.MOV.U32 R4, RZ, RZ, R150 ;  /* 0x000000ffff047224 */ /* 0x000fc400078e0096 */
[C---:B------:R-:W-:Y:S01]  /*15c0*/  HMMA.16816.F32 R140, R8.reuse, R40, RZ ;  /* 0x00000028088c723c */ /* 0x040fe200000018ff */
[----:B------:R-:W-:Y:S02]  /*15d0*/  IMAD.MOV.U32 R85, RZ, RZ, R17 ;  /* 0x000000ffff557224 */ /* 0x000fe400078e0011 */
[----:B------:R-:W-:Y:S02]  /*15e0*/  IMAD.MOV.U32 R17, RZ, RZ, R3 ;  /* 0x000000ffff117224 */ /* 0x000fe400078e0003 */
[----:B------:R-:W-:Y:S01]  /*15f0*/  IMAD.MOV.U32 R3, RZ, RZ, 0x40 ;  /* 0x00000040ff037424 */ /* 0x000fe200078e00ff */
[C---:B------:R-:W-:Y:S01]  /*1600*/  HMMA.16816.F32 R144, R8.reuse, R42, RZ ;  /* 0x0000002a0890723c */ /* 0x040fe200000018ff */
[----:B------:R-:W-:Y:S01]  /*1610*/  IMAD.MOV.U32 R86, RZ, RZ, R16 ;  /* 0x000000ffff567224 */ /* 0x000fe200078e0010 */
[----:B------:R-:W-:Y:S01]  /*1620*/  LDSM.16.M88.4 R40, [R234+0x1000] ;  /* 0x00100000ea28783b */ /* 0x000fe20000000200 */
[----:B------:R-:W-:Y:S01]  /*1630*/  IMAD.MOV.U32 R87, RZ, RZ, R7 ;  /* 0x000000ffff577224 */ /* 0x000fe200078e0007 */
[----:B------:R-:W-:Y:S01]  /*1640*/  SEL R3, R3, 0xffffffc0, !P1 ;  /* 0xffffffc003037807 */ /* 0x000fe20004800000 */
[----:B------:R-:W-:Y:S01]  /*1650*/  IMAD.MOV.U32 R16, RZ, RZ, R4 ;  /* 0x000000ffff107224 */ /* 0x000fe200078e0004 */
[----:B------:R-:W-:Y:S01]  /*1660*/  HMMA.16816.F32 R168, R8, R36, RZ ;  /* 0x0000002408a8723c */ /* 0x000fe200000018ff */
[----:B------:R-:W-:-:S02]  /*1670*/  IMAD.MOV.U32 R84, RZ, RZ, R24 ;  /* 0x000000ffff547224 */ /* 0x000fc400078e0018 */
[----:B------:R-:W-:-:S03]  /*1680*/  IMAD.IADD R231, R230, 0x1, R3 ;  /* 0x00000001e6e77824 */ /* 0x000fc600078e0203 */
[C---:B------:R-:W-:Y:S01]  /*1690*/  HMMA.16816.F32 R176, R8.reuse, R38, RZ ;  /* 0x0000002608b0723c */ /* 0x040fe200000018ff */
[----:B------:R-:W-:Y:S05]  /*16a0*/  LDSM.16.M88.4 R36, [R234+0x1800] ;  /* 0x00180000ea24783b */ /* 0x000fea0000000200 */
[C---:B------:R-:W-:Y:S06]  /*16b0*/  HMMA.16816.F32 R180, R8.reuse, R32, RZ ;  /* 0x0000002008b4723c */ /* 0x040fec00000018ff */
[C---:B------:R-:W-:Y:S01]  /*16c0*/  HMMA.16816.F32 R188, R8.reuse, R34, RZ ;  /* 0x0000002208bc723c */ /* 0x040fe200000018ff */
[----:B------:R-:W-:Y:S05]  /*16d0*/  LDSM.16.M88.4 R32, [R234+0x2000] ;  /* 0x00200000ea20783b */ /* 0x000fea0000000200 */
[C---:B------:R-:W-:Y:S06]  /*16e0*/  HMMA.16816.F32 R192, R8.reuse, R28, RZ ;  /* 0x0000001c08c0723c */ /* 0x040fec00000018ff */
[C---:B------:R-:W-:Y:S01]  /*16f0*/  HMMA.16816.F32 R196, R8.reuse, R30, RZ ;  /* 0x0000001e08c4723c */ /* 0x040fe200000018ff */
[----:B------:R-:W-:Y:S05]  /*1700*/  LDSM.16.M88.4 R28, [R234+0x800] ;  /* 0x00080000ea1c783b */ /* 0x000fea0000000200 */
[C---:B------:R-:W-:Y:S01]  /*1710*/  HMMA.16816.F32 R204, R8.reuse, R26, RZ ;  /* 0x0000001a08cc723c */ /* 0x040fe200000018ff */
[----:B------:R-:W-:Y:S05]  /*1720*/  LDSM.16.M88.4 R24, [R234] ;  /* 0x00000000ea18783b */ /* 0x000fea0000000200 */
[----:B------:R-:W-:Y:S01]  /*1730*/  HMMA.16816.F32 R248, R8, R18, RZ ;  /* 0x0000001208f8723c */ /* 0x000fe200000018ff */
[----:B------:R-:W4:Y:S05]  /*1740*/  LDSM.16.M88.4 R8, [R233] ;  /* 0x00000000e908783b */ /* 0x000f2a0000000200 */
[----:B------:R-:W-:Y:S01]  /*1750*/  HMMA.16816.F32 R244, R12, R112, R44 ;  /* 0x000000700cf4723c */ /* 0x000fe2000000182c */
[----:B------:R-:W-:Y:S01]  /*1760*/  IMAD.MOV.U32 R18, RZ, RZ, R6 ;  /* 0x000000ffff127224 */ /* 0x000fe200078e0006 */
[----:B------:R-:W-:Y:S01]  /*1770*/  LDSM.16.M88.4 R44, [R234+0x3800] ;  /* 0x00380000ea2c783b */ /* 0x000fe20000000200 */
[----:B------:R-:W-:-:S03]  /*1780*/  IMAD.MOV.U32 R19, RZ, RZ, R5 ;  /* 0x000000ffff137224 */ /* 0x000fc600078e0005 */
[----:B------:R-:W5:Y:S01]  /*1790*/  LDSM.16.M88.4 R4, [R231+0x2000] ;  /* 0x00200000e704783b */ /* 0x000f620000000200 */
[C---:B------:R-:W-:Y:S03]  /*17a0*/  HMMA.16816.F32 R156, R12.reuse, R96, R52 ;  /* 0x000000600c9c723c */ /* 0x040fe60000001834 */
[----:B------:R-:W5:Y:S03]  /*17b0*/  LDSM.16.M88.4 R52, [R234+0x2800] ;  /* 0x00280000ea34783b */ /* 0x000f660000000200 */
[C---:B------:R-:W-:Y:S01]  /*17c0*/  HMMA.16816.F32 R152, R12.reuse, R98, R48 ;  /* 0x000000620c98723c */ /* 0x040fe20000001830 */
[----:B------:R-:W5:Y:S05]  /*17d0*/  LDSM.16.M88.4 R48, [R234+0x3000] ;  /* 0x00300000ea30783b */ /* 0x000f6a0000000200 */
[C---:B--2---:R-:W-:Y:S06]  /*17e0*/  HMMA.16816.F32 R224, R12.reuse, R108, R76 ;  /* 0x0000006c0ce0723c */ /* 0x044fec000000184c */
[C---:B------:R-:W-:Y:S06]  /*17f0*/  HMMA.16816.F32 R220, R12.reuse, R110, R72 ;  /* 0x0000006e0cdc723c */ /* 0x040fec0000001848 */
[C---:B---3--:R-:W-:Y:S06]  /*1800*/  HMMA.16816.F32 R216, R12.reuse, R104, R68 ;  /* 0x000000680cd8723c */ /* 0x048fec0000001844 */
[C---:B------:R-:W-:Y:S06]  /*1810*/  HMMA.16816.F32 R212, R12.reuse, R106, R64 ;  /* 0x0000006a0cd4723c */ /* 0x040fec0000001840 */
[C---:B------:R-:W-:Y:S06]  /*1820*/  HMMA.16816.F32 R184, R12.reuse, R100, R60 ;  /* 0x000000640cb8723c */ /* 0x040fec000000183c */
[C---:B------:R-:W-:Y:S06]  /*1830*/  HMMA.16816.F32 R172, R12.reuse, R102, R56 ;  /* 0x000000660cac723c */ /* 0x040fec0000001838 */
[C---:B------:R-:W-:Y:S06]  /*1840*/  HMMA.16816.F32 R148, R12.reuse, R92, R116 ;  /* 0x0000005c0c94723c */ /* 0x040fec0000001874 */
[C---:B------:R-:W-:Y:S06]  /*1850*/  HMMA.16816.F32 R72, R12.reuse, R94, R120 ;  /* 0x0000005e0c48723c */ /* 0x040fec0000001878 */
[C---:B------:R-:W-:Y:S06]  /*1860*/  HMMA.16816.F32 R68, R12.reuse, R88, R124 ;  /* 0x000000580c44723c */ /* 0x040fec000000187c */
[C---:B------:R-:W-:Y:S06]  /*1870*/  HMMA.16816.F32 R64, R12.reuse, R90, R128 ;  /* 0x0000005a0c40723c */ /* 0x040fec0000001880 */
[C---:B-1----:R-:W-:Y:S06]  /*1880*/  HMMA.16816.F32 R60, R12.reuse, R20, R132 ;  /* 0x000000140c3c723c */ /* 0x042fec0000001884 */
[----:B------:R-:W-:Y:S01]  /*1890*/  HMMA.16816.F32 R12, R12, R22, R136 ;  /* 0x000000160c0c723c */ /* 0x000fe20000001888 */
[----:B------:R-:W-:-:S02]  /*18a0*/  IMAD.MOV.U32 R132, RZ, RZ, R18 ;  /* 0x000000ffff847224 */ /* 0x000fc400078e0012 */
[----:B------:R-:W-:Y:S02]  /*18b0*/  IMAD.MOV.U32 R133, RZ, RZ, R19 ;  /* 0x000000ffff857224 */ /* 0x000fe400078e0013 */
[----:B------:R-:W-:Y:S01]  /*18c0*/  IMAD.MOV.U32 R134, RZ, RZ, R16 ;  /* 0x000000ffff867224 */ /* 0x000fe200078e0010 */
[C---:B----4-:R-:W-:Y:S01]  /*18d0*/  HMMA.16816.F32 R56, R8.reuse, R112, R164 ;  /* 0x000000700838723c */ /* 0x050fe200000018a4 */
[----:B------:R-:W-:Y:S02]  /*18e0*/  IMAD.MOV.U32 R135, RZ, RZ, R17 ;  /* 0x000000ffff877224 */ /* 0x000fe400078e0011 */
[----:B------:R-:W1:Y:S03]  /*18f0*/  LDSM.16.M88.4 R16, [R231] ;  /* 0x00000000e710783b */ /* 0x000e660000000200 */
[C---:B------:R-:W-:Y:S06]  /*1900*/  HMMA.16816.F32 R76, R8.reuse, R114, R160 ;  /* 0x00000072084c723c */ /* 0x040fec00000018a0 */
[C---:B------:R-:W-:Y:S06]  /*1910*/  HMMA.16816.F32 R124, R8.reuse, R100, R180 ;  /* 0x00000064087c723c */ /* 0x040fec00000018b4 */
[C---:B------:R-:W-:Y:S06]  /*1920*/  HMMA.16816.F32 R120, R8.reuse, R102, R188 ;  /* 0x000000660878723c */ /* 0x040fec00000018bc */
[C---:B------:R-:W-:Y:S06]  /*1930*/  HMMA.16816.F32 R112, R8.reuse, R92, R200 ;  /* 0x0000005c0870723c */ /* 0x040fec00000018c8 */
[C---:B------:R-:W-:Y:S06]  /*1940*/  HMMA.16816.F32 R100, R8.reuse, R94, R204 ;  /* 0x0000005e0864723c */ /* 0x040fec00000018cc */
[C---:B------:R-:W-:Y:S06]  /*1950*/  HMMA.16816.F32 R92, R8.reuse, R20, R84 ;  /* 0x00000014085c723c */ /* 0x040fec0000001854 */
[----:B------:R-:W-:Y:S06]  /*1960*/  HMMA.16816.F32 R84, R8, R22, R248 ;  /* 0x000000160854723c */ /* 0x000fec00000018f8 */
[----:B-----5:R-:W-:Y:S01]  /*1970*/  HMMA.16816.F32 R160, R4, R28, R224 ;  /* 0x0000001c04a0723c */ /* 0x020fe200000018e0 */
[----:B------:R-:W-:-:S02]  /*1980*/  IMAD.MOV.U32 R249, RZ, RZ, R232 ;  /* 0x000000fffff97224 */ /* 0x000fc400078e00e8 */
[----:B------:R-:W-:-:S03]  /*1990*/  IMAD.IADD R232, R0, 0x1, R231 ;  /* 0x0000000100e87824 */ /* 0x000fc600078e02e7 */
[----:B------:R-:W-:Y:S01]  /*19a0*/  HMMA.16816.F32 R128, R8, R108, R140 ;  /* 0x0000006c0880723c */ /* 0x000fe2000000188c */
[----:B------:R-:W-:Y:S01]  /*19b0*/  IMAD.IADD R227, R2, 0x1, R234 ;  /* 0x0000000102e37824 */ /* 0x000fe200078e02ea */
[----:B------:R-:W-:-:S04]  /*19c0*/  LOP3.LUT R2, R240, 0xffffffe0, RZ, 0xc0, !PT ;  /* 0xffffffe0f0027812 */ /* 0x000fc800078ec0ff */
[----:B------:R-:W-:Y:S01]  /*19d0*/  HMMA.16816.F32 R140, R8, R104, R168 ;  /* 0x00000068088c723c */ /* 0x000fe200000018a8 */
[----:B------:R-:W-:Y:S01]  /*19e0*/  LDSM.16.M88.4 R20, [R227+0x800] ;  /* 0x00080000e314783b */ /* 0x000fe20000000200 */
[----:B------:R-:W-:-:S04]  /*19f0*/  IMAD.IADD R2, R241, 0x1, -R2 ;  /* 0x00000001f1027824 */ /* 0x000fc800078e0a02 */
[C---:B------:R-:W-:Y:S06]  /*1a00*/  HMMA.16816.F32 R136, R8.reuse, R106, R176 ;  /* 0x0000006a0888723c */ /* 0x040fec00000018b0 */
[C---:B------:R-:W-:Y:S06]  /*1a10*/  HMMA.16816.F32 R144, R8.reuse, R110, R144 ;  /* 0x0000006e0890723c */ /* 0x040fec0000001890 */
[C---:B------:R-:W-:Y:S06]  /*1a20*/  HMMA.16816.F32 R116, R8.reuse, R96, R192 ;  /* 0x000000600874723c */ /* 0x040fec00000018c0 */
[C---:B------:R-:W-:Y:S06]  /*1a30*/  HMMA.16816.F32 R104, R8.reuse, R98, R196 ;  /* 0x000000620868723c */ /* 0x040fec00000018c4 */
[C---:B------:R-:W-:Y:S06]  /*1a40*/  HMMA.16816.F32 R108, R8.reuse, R88, R208 ;  /* 0x00000058086c723c */ /* 0x040fec00000018d0 */
[----:B------:R-:W-:Y:S01]  /*1a50*/  HMMA.16816.F32 R96, R8, R90, R132 ;  /* 0x0000005a0860723c */ /* 0x000fe20000001884 */
[----:B------:R-:W-:Y:S05]  /*1a60*/  LDSM.16.M88.4 R8, [R232+0x2000] ;  /* 0x00200000e808783b */ /* 0x000fea0000000200 */
[C---:B------:R-:W-:Y:S06]  /*1a70*/  HMMA.16816.F32 R180, R4.reuse, R40, R216 ;  /* 0x0000002804b4723c */ /* 0x040fec00000018d8 */
        /* <DEDUP_REMOVED lines=13> */
[----:B------:R-:W-:Y:S01]  /*1b50*/  HMMA.16816.F32 R152, R4, R46, R12 ;  /* 0x0000002e0498723c */ /* 0x000fe2000000180c */
[----:B------:R-:W2:Y:S04]  /*1b60*/  LDSM.16.M88.4 R4, [R227] ;  /* 0x00000000e304783b */ /* 0x000ea80000000200 */
[----:B------:R-:W3:Y:S01]  /*1b70*/  LDSM.16.M88.4 R12, [R232] ;  /* 0x00000000e80c783b */ /* 0x000ee20000000200 */
[C---:B-1----:R-:W-:Y:S06]  /*1b80*/  HMMA.16816.F32 R56, R16.reuse, R24, R56 ;  /* 0x000000181038723c */ /* 0x042fec0000001838 */
[C---:B------:R-:W-:Y:S06]  /*1b90*/  HMMA.16816.F32 R24, R16.reuse, R26, R76 ;  /* 0x0000001a1018723c */ /* 0x040fec000000184c */
[C---:B------:R-:W-:Y:S06]  /*1ba0*/  HMMA.16816.F32 R64, R16.reuse, R28, R128 ;  /* 0x0000001c1040723c */ /* 0x040fec0000001880 */
[C---:B------:R-:W-:Y:S06]  /*1bb0*/  HMMA.16816.F32 R156, R16.reuse, R32, R116 ;  /* 0x00000020109c723c */ /* 0x040fec0000001874 */
[C---:B------:R-:W-:Y:S01]  /*1bc0*/  HMMA.16816.F32 R148, R16.reuse, R34, R104 ;  /* 0x000000221094723c */ /* 0x040fe20000001868 */
[----:B------:R-:W-:Y:S05]  /*1bd0*/  LDSM.16.M88.4 R32, [R227+0x2800] ;  /* 0x00280000e320783b */ /* 0x000fea0000000200 */
[C---:B------:R-:W-:Y:S06]  /*1be0*/  HMMA.16816.F32 R128, R16.reuse, R52, R112 ;  /* 0x000000341080723c */ /* 0x040fec0000001870 */
[C---:B------:R-:W-:Y:S06]  /*1bf0*/  HMMA.16816.F32 R116, R16.reuse, R48, R108 ;  /* 0x000000301074723c */ /* 0x040fec000000186c */
[C---:B------:R-:W-:Y:S06]  /*1c00*/  HMMA.16816.F32 R112, R16.reuse, R50, R96 ;  /* 0x000000321070723c */ /* 0x040fec0000001860 */
[C---:B------:R-:W-:Y:S06]  /*1c10*/  HMMA.16816.F32 R108, R16.reuse, R44, R92 ;  /* 0x0000002c106c723c */ /* 0x040fec000000185c */
[----:B------:R-:W-:Y:S06]  /*1c20*/  HMMA.16816.F32 R104, R16, R46, R84 ;  /* 0x0000002e1068723c */ /* 0x000fec0000001854 */
[-C--:B--2---:R-:W-:Y:S06]  /*1c30*/  HMMA.16816.F32 R48, R8, R4.reuse, R88 ;  /* 0x000000040830723c */ /* 0x084fec0000001858 */
[----:B---3--:R-:W-:Y:S06]  /*1c40*/  HMMA.16816.F32 R44, R12, R4, R56 ;  /* 0x000000040c2c723c */ /* 0x008fec0000001838 */
[----:B------:R-:W-:Y:S01]  /*1c50*/  HMMA.16816.F32 R168, R16, R36, R124 ;  /* 0x0000002410a8723c */ /* 0x000fe2000000187c */
[----:B------:R-:W-:Y:S01]  /*1c60*/  SHF.R.S32.HI R4, RZ, 0x1f, R2 ;  /* 0x0000001fff047819 */ /* 0x000fe20000011402 */
[----:B------:R-:W-:-:S03]  /*1c70*/  IMAD.SHL.U32 R5, R241, 0x2, RZ ;  /* 0x00000002f1057824 */ /* 0x000fc600078e00ff */
[----:B------:R-:W-:Y:S01]  /*1c80*/  LEA.HI R2, R4, R2, RZ, 0x2 ;  /* 0x0000000204027211 */ /* 0x000fe200078f10ff */
[----:B------:R-:W-:Y:S01]  /*1c90*/  IMAD R4, R235, 0x10, R243 ;  /* 0x00000010eb047824 */ /* 0x000fe200078e02f3 */
[C---:B------:R-:W-:Y:S01]  /*1ca0*/  HMMA.16816.F32 R124, R16.reuse, R54, R100 ;  /* 0x00000036107c723c */ /* 0x040fe20000001864 */
[----:B------:R-:W1:Y:S01]  /*1cb0*/  LDSM.16.M88.4 R52, [R227+0x1800] ;  /* 0x00180000e334783b */ /* 0x000e620000000200 */
[----:B------:R-:W-:Y:S02]  /*1cc0*/  SHF.R.S32.HI R2, RZ, 0x2, R2 ;  /* 0x00000002ff027819 */ /* 0x000fe40000011402 */
[----:B------:R-:W-:Y:S02]  /*1cd0*/  LOP3.LUT R5, R5, 0x6, RZ, 0xc0, !PT ;  /* 0x0000000605057812 */ /* 0x000fe400078ec0ff */
[----:B------:R-:W-:Y:S01]  /*1ce0*/  HMMA.16816.F32 R144, R16, R30, R144 ;  /* 0x0000001e1090723c */ /* 0x000fe20000001890 */
[----:B------:R-:W-:Y:S01]  /*1cf0*/  LDSM.16.M88.4 R28, [R227+0x3000] ;  /* 0x00300000e31c783b */ /* 0x000fe20000000200 */
[----:B------:R-:W-:-:S04]  /*1d00*/  IADD3 R2, R4, 0x1, R2 ;  /* 0x0000000104027810 */ /* 0x000fc80007ffe002 */
[----:B------:R-:W-:Y:S01]  /*1d10*/  HMMA.16816.F32 R140, R16, R40, R140 ;  /* 0x00000028108c723c */ /* 0x000fe2000000188c */
[----:B------:R-:W-:Y:S01]  /*1d20*/  IADD3 R4, R81, -UR19, R2 ;  /* 0x8000001351047c10 */ /* 0x000fe2000fffe002 */
[----:B------:R-:W-:-:S04]  /*1d30*/  IMAD R2, R83, 0x80, R5 ;  /* 0x0000008053027824 */ /* 0x000fc800078e0205 */
[C---:B------:R-:W-:Y:S01]  /*1d40*/  HMMA.16816.F32 R136, R16.reuse, R42, R136 ;  /* 0x0000002a1088723c */ /* 0x040fe20000001888 */
[----:B------:R-:W-:Y:S05]  /*1d50*/  LDSM.16.M88.4 R40, [R227+0x2000] ;  /* 0x00200000e328783b */ /* 0x000fea0000000200 */
[----:B------:R-:W-:Y:S01]  /*1d60*/  HMMA.16816.F32 R164, R16, R38, R120 ;  /* 0x0000002610a4723c */ /* 0x000fe20000001878 */
[----:B------:R-:W2:Y:S05]  /*1d70*/  LDSM.16.M88.4 R36, [R227+0x1000] ;  /* 0x00100000e324783b */ /* 0x000eaa0000000200 */
[----:B------:R-:W-:Y:S01]  /*1d80*/  HMMA.16816.F32 R56, R12, R6, R24 ;  /* 0x000000060c38723c */ /* 0x000fe20000001818 */
[----:B------:R-:W3:Y:S01]  /*1d90*/  LDSM.16.M88.4 R24, [R227+0x3800] ;  /* 0x00380000e318783b */ /* 0x000ee20000000200 */
[----:B------:R-:W-:Y:S01]  /*1da0*/  VIADD R16, R2, 0x1 ;  /* 0x0000000102107836 */ /* 0x000fe20000000000 */
[----:B------:R-:W-:-:S04]  /*1db0*/  DEPBAR.LE SB0, 0x0 ;  /* 0x000080000000791a */ /* 0x000fc80000000000 */
[----:B------:R-:W-:Y:S01]  /*1dc0*/  HMMA.16816.F32 R60, R8, R6, R132 ;  /* 0x00000006083c723c */ /* 0x000fe20000001884 */
[----:B------:R-:W-:-:S05]  /*1dd0*/  VIADD R17, R2, 0x8 ;  /* 0x0000000802117836 */ /* 0x000fca0000000000 */
[----:B------:R-:W-:Y:S01]  /*1de0*/  HMMA.16816.F32 R64, R12, R20, R64 ;  /* 0x000000140c40723c */ /* 0x000fe20000001840 */
[----:B------:R-:W-:-:S05]  /*1df0*/  VIADD R6, R4, UR18 ;  /* 0x0000001204067c36 */ /* 0x000fca0008000000 */
[C-C-:B------:R-:W-:Y:S01]  /*1e00*/  VIADDMNMX R7, R6.reuse, 0x8, R81.reuse, PT ;  /* 0x0000000806077846 */ /* 0x140fe20003800151 */
[C---:B------:R-:W-:Y:S01]  /*1e10*/  HMMA.16816.F32 R68, R8.reuse, R20, R160 ;  /* 0x000000140844723c */ /* 0x040fe200000018a0 */
[C---:B------:R-:W-:Y:S02]  /*1e20*/  VIMNMX R5, R6.reuse, R81, PT ;  /* 0x0000005106057248 */ /* 0x040fe40003fe0100 */
[C-C-:B------:R-:W-:Y:S02]  /*1e30*/  VIADDMNMX R4, R6.reuse, 0x40, R81.reuse, PT ;  /* 0x0000004006047846 */ /* 0x140fe40003800151 */
[----:B------:R-:W-:Y:S01]  /*1e40*/  VIADDMNMX R6, R6, 0x48, R81, PT ;  /* 0x0000004806067846 */ /* 0x000fe20003800151 */
[----:B------:R-:W-:Y:S01]  /*1e50*/  HMMA.16816.F32 R72, R8, R22, R176 ;  /* 0x000000160848723c */ /* 0x000fe200000018b0 */
[----:B------:R-:W-:Y:S02]  /*1e60*/  ISETP.GE.AND P1, PT, R2, R7, PT ;  /* 0x000000070200720c */ /* 0x000fe40003f26270 */
[----:B------:R-:W-:-:S02]  /*1e70*/  ISETP.GE.AND P2, PT, R16, R5, PT ;  /* 0x000000051000720c */ /* 0x000fc40003f46270 */
[C---:B------:R-:W-:Y:S01]  /*1e80*/  ISETP.GE.AND P0, PT, R16.reuse, R7, PT ;  /* 0x000000071000720c */ /* 0x040fe20003f06270 */
[C---:B-1----:R-:W-:Y:S01]  /*1e90*/  HMMA.16816.F32 R84, R8.reuse, R54, R172 ;  /* 0x000000360854723c */ /* 0x042fe200000018ac */
[C---:B------:R-:W-:Y:S02]  /*1ea0*/  ISETP.GE.AND P3, PT, R16.reuse, R4, PT ;  /* 0x000000041000720c */ /* 0x040fe40003f66270 */
[----:B------:R-:W-:Y:S01]  /*1eb0*/  ISETP.GE.AND P4, PT, R16, R6, PT ;  /* 0x000000061000720c */ /* 0x000fe20003f86270 */
[----:B------:R-:W-:Y:S01]  /*1ec0*/  VIADD R16, R2, 0x9 ;  /* 0x0000000902107836 */ /* 0x000fe20000000000 */
[----:B------:R-:W-:Y:S01]  /*1ed0*/  FSEL R160, R46, -INF , !P1 ;  /* 0xff8000002ea07808 */ /* 0x000fe20004800000 */
[----:B--2---:R-:W-:Y:S01]  /*1ee0*/  HMMA.16816.F32 R88, R8, R36, R180 ;  /* 0x000000240858723c */ /* 0x004fe200000018b4 */
[----:B------:R-:W-:Y:S02]  /*1ef0*/  ISETP.GE.AND P1, PT, R17, R4, PT ;  /* 0x000000041100720c */ /* 0x000fe40003f26270 */
[----:B------:R-:W-:-:S02]  /*1f00*/  FSEL R161, R47, -INF , !P0 ;  /* 0xff8000002fa17808 */ /* 0x000fc40004000000 */
[----:B------:R-:W-:Y:S01]  /*1f10*/  FSEL R83, R49, -INF , !P3 ;  /* 0xff80000031537808 */ /* 0x000fe20005800000 */
[C---:B------:R-:W-:Y:S01]  /*1f20*/  HMMA.16816.F32 R76, R8.reuse, R38, R212 ;  /* 0x00000026084c723c */ /* 0x040fe200000018d4 */
[----:B------:R-:W-:Y:S02]  /*1f30*/  FSEL R120, R60, -INF , !P1 ;  /* 0xff8000003c787808 */ /* 0x000fe40004800000 */
[-C--:B------:R-:W-:Y:S02]  /*1f40*/  ISETP.GE.AND P0, PT, R2, R4.reuse, PT ;  /* 0x000000040200720c */ /* 0x080fe40003f06270 */
[----:B------:R-:W-:Y:S01]  /*1f50*/  ISETP.GE.AND P3, PT, R16, R4, PT ;  /* 0x000000041000720c */ /* 0x000fe20003f66270 */
[----:B------:R-:W-:Y:S01]  /*1f60*/  HMMA.16816.F32 R92, R8, R52, R184 ;  /* 0x00000034085c723c */ /* 0x000fe200000018b8 */
[----:B------:R-:W-:Y:S02]  /*1f70*/  ISETP.GE.AND P1, PT, R2, R6, PT ;  /* 0x000000060200720c */ /* 0x000fe40003f26270 */
[----:B------:R-:W-:-:S02]  /*1f80*/  FSEL R82, R48, -INF , !P0 ;  /* 0xff80000030527808 */ /* 0x000fc40004000000 */
[----:B------:R-:W-:Y:S01]  /*1f90*/  FSEL R121, R61, -INF , !P3 ;  /* 0xff8000003d797808 */ /* 0x000fe20005800000 */
[C---:B------:R-:W-:Y:S01]  /*1fa0*/  HMMA.16816.F32 R100, R8.reuse, R40, R196 ;  /* 0x000000280864723c */ /* 0x040fe200000018c4 */
[----:B------:R-:W-:Y:S02]  /*1fb0*/  FSEL R123, R50, -INF , !P1 ;  /* 0xff800000327b7808 */ /* 0x000fe40004800000 */
[C---:B------:R-:W-:Y:S02]  /*1fc0*/  ISETP.GE.AND P0, PT, R16.reuse, R5, PT ;  /* 0x000000051000720c */ /* 0x040fe40003f06270 */
[C---:B------:R-:W-:Y:S01]  /*1fd0*/  ISETP.GE.AND P3, PT, R16.reuse, R7, PT ;  /* 0x000000071000720c */ /* 0x040fe20003f66270 */
[----:B------:R-:W-:Y:S01]  /*1fe0*/  HMMA.16816.F32 R96, R8, R42, R204 ;  /* 0x0000002a0860723c */ /* 0x000fe200000018cc */
[----:B------:R-:W-:Y:S01]  /*1ff0*/  ISETP.GE.AND P1, PT, R16, R6, PT ;  /* 0x000000061000720c */ /* 0x000fe20003f26270 */
[----:B------:R-:W-:Y:S01]  /*2000*/  VIADD R16, R2, 0x10 ;  /* 0x0000001002107836 */ /* 0x000fe20000000000 */
[----:B------:R-:W-:-:S02]  /*2010*/  FSEL R122, R51, -INF , !P4 ;  /* 0xff800000337a7808 */ /* 0x000fc40006000000 */
[----:B------:R-:W-:Y:S01]  /*2020*/  ISETP.GE.AND P5, PT, R2, R5, PT ;  /* 0x000000050200720c */ /* 0x000fe20003fa6270 */
[----:B------:R-:W-:Y:S01]  /*2030*/  HMMA.16816.F32 R48, R12, R22, R144 ;  /* 0x000000160c30723c */ /* 0x000fe20000001890 */
[----:B------:R-:W-:Y:S02]  /*2040*/  ISETP.GE.AND P6, PT, R17, R7, PT ;  /* 0x000000071100720c */ /* 0x000fe40003fc6270 */
[----:B------:R-:W-:Y:S02]  /*2050*/  ISETP.GE.AND P4, PT, R16, R5, PT ;  /* 0x000000051000720c */ /* 0x000fe40003f86270 */
[----:B------:R-:W-:Y:S01]  /*2060*/  FSEL R80, R44, -INF , !P5 ;  /* 0xff8000002c507808 */ /* 0x000fe20006800000 */
[----:B------:R-:W-:Y:S01]  /*2070*/  HMMA.16816.F32 R208, R8, R32, R208 ;  /* 0x0000002008d0723c */ /* 0x000fe200000018d0 */
[----:B------:R-:W-:Y:S02]  /*2080*/  FSEL R81, R45, -INF , !P2 ;  /* 0xff8000002d517808 */ /* 0x000fe40005000000 */
[----:B------:R-:W-:-:S02]  /*2090*/  FSEL R60, R57, -INF , !P0 ;  /* 0xff800000393c7808 */ /* 0x000fc40004000000 */
[----:B------:R-:W-:Y:S01]  /*20a0*/  FSEL R135, R63, -INF , !P1 ;  /* 0xff8000003f877808 */ /* 0x000fe20004800000 */
[C---:B------:R-:W-:Y:S01]  /*20b0*/  HMMA.16816.F32 R200, R8.reuse, R34, R200 ;  /* 0x0000002208c8723c */ /* 0x040fe200000018c8 */
[----:B------:R-:W-:Y:S02]  /*20c0*/  FSEL R144, R58, -INF , !P6 ;  /* 0xff8000003a907808 */ /* 0x000fe40007000000 */
[----:B------:R-:W-:Y:S02]  /*20d0*/  FSEL R145, R59, -INF , !P3 ;  /* 0xff8000003b917808 */ /* 0x000fe40005800000 */
[----:B------:R-:W-:Y:S01]  /*20e0*/  FSEL R57, R64, -INF , !P4 ;  /* 0xff80000040397808 */ /* 0x000fe20006000000 */
[----:B------:R-:W-:Y:S01]  /*20f0*/  HMMA.16816.F32 R216, R8, R28, R216 ;  /* 0x0000001c08d8723c */ /* 0x000fe200000018d8 */
[C---:B------:R-:W-:Y:S01]  /*2100*/  ISETP.GE.AND P2, PT, R17.reuse, R6, PT ;  /* 0x000000061100720c */ /* 0x040fe20003f46270 */
[----:B------:R-:W-:Y:S01]  /*2110*/  BAR.SYNC.DEFER_BLOCKING 0x0 ;  /* 0x0000000000007b1d */ /* 0x000fe20000010000 */
[----:B------:R-:W-:-:S02]  /*2120*/  ISETP.GE.AND P5, PT, R17, R5, PT ;  /* 0x000000051100720c */ /* 0x000fc40003fa6270 */
[----:B------:R-:W-:Y:S01]  /*2130*/  ISETP.GE.AND P0, PT, R16, R4, PT ;  /* 0x000000041000720c */ /* 0x000fe20003f06270 */
[C---:B------:R-:W-:Y:S01]  /*2140*/  HMMA.16816.F32 R192, R8.reuse, R30, R192 ;  /* 0x0000001e08c0723c */ /* 0x040fe200000018c0 */
[----:B------:R-:W-:Y:S02]  /*2150*/  FSEL R56, R56, -INF , !P5 ;  /* 0xff80000038387808 */ /* 0x000fe40006800000 */
[----:B------:R-:W-:Y:S02]  /*2160*/  ISETP.GE.AND P5, PT, R16, R7, PT ;  /* 0x000000071000720c */ /* 0x000fe40003fa6270 */
[----:B------:R-:W-:Y:S01]  /*2170*/  FSEL R58, R68, -INF , !P0 ;  /* 0xff800000443a7808 */ /* 0x000fe20004000000 */
[C---:B---3--:R-:W-:Y:S06]  /*2180*/  HMMA.16816.F32 R188, R8.reuse, R24, R188 ;  /* 0x0000001808bc723c */ /* 0x048fec00000018bc */
[----:B------:R-:W-:Y:S06]  /*2190*/  HMMA.16816.F32 R172, R8, R26, R152 ;  /* 0x0000001a08ac723c */ /* 0x000fec0000001898 */
[----:B------:R-:W-:Y:S01]  /*21a0*/  HMMA.16816.F32 R44, R12, R36, R140 ;  /* 0x000000240c2c723c */ /* 0x000fe2000000188c */
[----:B------:R-:W-:Y:S01]  /*21b0*/  VIADD R8, R2, 0x11 ;  /* 0x0000001102087836 */ /* 0x000fe20000000000 */
[----:B------:R-:W-:Y:S01]  /*21c0*/  FSEL R152, R62, -INF , !P2 ;  /* 0xff8000003e987808 */ /* 0x000fe20005000000 */
[----:B------:R-:W-:Y:S01]  /*21d0*/  VIADD R9, R2, 0x18 ;  /* 0x0000001802097836 */ /* 0x000fe20000000000 */
[----:B------:R-:W-:-:S02]  /*21e0*/  ISETP.GE.AND P2, PT, R16, R6, PT ;  /* 0x000000061000720c */ /* 0x000fc40003f46270 */
[C---:B------:R-:W-:Y:S01]  /*21f0*/  ISETP.GE.AND P6, PT, R8.reuse, R5, PT ;  /* 0x000000050800720c */ /* 0x040fe20003fc6270 */
[C---:B------:R-:W-:Y:S01]  /*2200*/  HMMA.16816.F32 R16, R12.reuse, R38, R136 ;  /* 0x000000260c10723c */ /* 0x040fe20000001888 */
[C---:B------:R-:W-:Y:S02]  /*2210*/  ISETP.GE.AND P1, PT, R8.reuse, R7, PT ;  /* 0x000000070800720c */ /* 0x040fe40003f26270 */
[C---:B------:R-:W-:Y:S02]  /*2220*/  ISETP.GE.AND P3, PT, R8.reuse, R4, PT ;  /* 0x000000040800720c */ /* 0x040fe40003f66270 */
[----:B------:R-:W-:Y:S01]  /*2230*/  ISETP.GE.AND P4, PT, R8, R6, PT ;  /* 0x000000060800720c */ /* 0x000fe20003f86270 */
[----:B------:R-:W-:Y:S01]  /*2240*/  VIADD R8, R2, 0x19 ;  /* 0x0000001902087836 */ /* 0x000fe20000000000 */
[----:B------:R-:W-:Y:S01]  /*2250*/  FSEL R146, R67, -INF , !P1 ;  /* 0xff80000043927808 */ /* 0x000fe20004800000 */
[----:B------:R-:W-:Y:S01]  /*2260*/  HMMA.16816.F32 R20, R12, R52, R168 ;  /* 0x000000340c14723c */ /* 0x000fe200000018a8 */
[----:B------:R-:W-:-:S02]  /*2270*/  FSEL R59, R69, -INF , !P3 ;  /* 0xff800000453b7808 */ /* 0x000fc40005800000 */
[-C--:B------:R-:W-:Y:S02]  /*2280*/  ISETP.GE.AND P1, PT, R9, R4.reuse, PT ;  /* 0x000000040900720c */ /* 0x080fe40003f26270 */
[----:B------:R-:W-:Y:S01]  /*2290*/  ISETP.GE.AND P3, PT, R8, R4, PT ;  /* 0x000000040800720c */ /* 0x000fe20003f66270 */
[C---:B------:R-:W-:Y:S01]  /*22a0*/  HMMA.16816.F32 R52, R12.reuse, R54, R164 ;  /* 0x000000360c34723c */ /* 0x040fe200000018a4 */
[----:B------:R-:W-:Y:S02]  /*22b0*/  FSEL R61, R72, -INF , !P1 ;  /* 0xff800000483d7808 */ /* 0x000fe40004800000 */
[----:B------:R-:W-:Y:S02]  /*22c0*/  FSEL R63, R73, -INF , !P3 ;  /* 0xff800000493f7808 */ /* 0x000fe40005800000 */
[----:B------:R-:W-:Y:S01]  /*22d0*/  FSEL R62, R70, -INF , !P2 ;  /* 0xff800000463e7808 */ /* 0x000fe20005000000 */
[----:B------:R-:W-:Y:S01]  /*22e0*/  HMMA.16816.F32 R36, R12, R30, R112 ;  /* 0x0000001e0c24723c */ /* 0x000fe20000001870 */
[----:B------:R-:W-:-:S02]  /*22f0*/  FSEL R143, R66, -INF , !P5 ;  /* 0xff800000428f7808 */ /* 0x000fc40006800000 */
[C---:B------:R-:W-:Y:S02]  /*2300*/  ISETP.GE.AND P1, PT, R8.reuse, R5, PT ;  /* 0x000000050800720c */ /* 0x040fe40003f26270 */
[C---:B------:R-:W-:Y:S02]  /*2310*/  ISETP.GE.AND P3, PT, R8.reuse, R7, PT ;  /* 0x000000070800720c */ /* 0x040fe40003f66270 */
[-C--:B------:R-:W-:Y:S01]  /*2320*/  ISETP.GE.AND P2, PT, R8, R6.reuse, PT ;  /* 0x000000060800720c */ /* 0x080fe20003f46270 */
[----:B------:R-:W-:Y:S01]  /*2330*/  VIADD R8, R2, 0x20 ;  /* 0x0000002002087836 */ /* 0x000fe20000000000 */
[C---:B------:R-:W-:Y:S02]  /*2340*/  ISETP.GE.AND P5, PT, R9.reuse, R5, PT ;  /* 0x000000050900720c */ /* 0x040fe40003fa6270 */
[----:B------:R-:W-:Y:S02]  /*2350*/  ISETP.GE.AND P0, PT, R9, R6, PT ;  /* 0x000000060900720c */ /* 0x000fe40003f06270 */
[----:B------:R-:W-:-:S02]  /*2360*/  FSEL R72, R71, -INF , !P4 ;  /* 0xff80000047487808 */ /* 0x000fc40006000000 */
[----:B------:R-:W-:Y:S01]  /*2370*/  FSEL R137, R48, -INF , !P5 ;  /* 0xff80000030897808 */ /* 0x000fe20006800000 */
[C---:B------:R-:W-:Y:S01]  /*2380*/  HMMA.16816.F32 R68, R12.reuse, R40, R156 ;  /* 0x000000280c44723c */ /* 0x040fe2000000189c */
[----:B------:R-:W-:Y:S02]  /*2390*/  FSEL R138, R49, -INF , !P1 ;  /* 0xff800000318a7808 */ /* 0x000fe40004800000 */
[----:B------:R-:W-:Y:S02]  /*23a0*/  FSEL R74, R74, -INF , !P0 ;  /* 0xff8000004a4a7808 */ /* 0x000fe40004000000 */
[----:B------:R-:W-:Y:S02]  /*23b0*/  FSEL R140, R65, -INF , !P6 ;  /* 0xff800000418c7808 */ /* 0x000fe40007000000 */
[C---:B------:R-:W-:Y:S01]  /*23c0*/  ISETP.GE.AND P4, PT, R8.reuse, R5, PT ;  /* 0x000000050800720c */ /* 0x040fe20003f86270 */
[----:B------:R-:W-:Y:S01]  /*23d0*/  HMMA.16816.F32 R64, R12, R42, R148 ;  /* 0x0000002a0c40723c */ /* 0x000fe20000001894 */
[----:B------:R-:W-:-:S02]  /*23e0*/  ISETP.GE.AND P5, PT, R8, R7, PT ;  /* 0x000000070800720c */ /* 0x000fc40003fa6270 */
[C---:B------:R-:W-:Y:S02]  /*23f0*/  ISETP.GE.AND P1, PT, R8.reuse, R4, PT ;  /* 0x000000040800720c */ /* 0x040fe40003f26270 */
[----:B------:R-:W-:Y:S01]  /*2400*/  ISETP.GE.AND P0, PT, R8, R6, PT ;  /* 0x000000060800720c */ /* 0x000fe20003f06270 */
[C---:B------:R-:W-:Y:S01]  /*2410*/  VIADD R8, R2.reuse, 0x21 ;  /* 0x0000002102087836 */ /* 0x040fe20000000000 */
[----:B------:R-:W-:Y:S01]  /*2420*/  ISETP.GE.AND P6, PT, R9, R7, PT ;  /* 0x000000070900720c */ /* 0x000fe20003fc6270 */
[----:B------:R-:W-:Y:S01]  /*2430*/  VIADD R9, R2, 0x28 ;  /* 0x0000002802097836 */ /* 0x000fe20000000000 */
[----:B------:R-:W-:Y:S01]  /*2440*/  FSEL R133, R75, -INF , !P2 ;  /* 0xff8000004b857808 */ /* 0x000fe20005000000 */
[----:B------:R-:W-:Y:S01]  /*2450*/  HMMA.16816.F32 R40, R12, R34, R124 ;  /* 0x000000220c28723c */ /* 0x000fe2000000187c */
[----:B------:R-:W-:Y:S02]  /*2460*/  FSEL R141, R50, -INF , !P6 ;  /* 0xff800000328d7808 */ /* 0x000fe40007000000 */
[----:B------:R-:W-:-:S02]  /*2470*/  FSEL R142, R51, -INF , !P3 ;  /* 0xff800000338e7808 */ /* 0x000fc40005800000 */
[----:B------:R-:W-:Y:S01]  /*2480*/  FSEL R162, R44, -INF , !P4 ;  /* 0xff8000002ca27808 */ /* 0x000fe20006000000 */
[C---:B------:R-:W-:Y:S01]  /*2490*/  HMMA.16816.F32 R48, R12.reuse, R32, R128 ;  /* 0x000000200c30723c */ /* 0x040fe20000001880 */
[C---:B------:R-:W-:Y:S02]  /*24a0*/  ISETP.GE.AND P6, PT, R8.reuse, R5, PT ;  /* 0x000000050800720c */ /* 0x040fe40003fc6270 */
[C---:B------:R-:W-:Y:S02]  /*24b0*/  ISETP.GE.AND P2, PT, R8.reuse, R7, PT ;  /* 0x000000070800720c */ /* 0x040fe40003f46270 */
[C---:B------:R-:W-:Y:S01]  /*24c0*/  ISETP.GE.AND P3, PT, R8.reuse, R4, PT ;  /* 0x000000040800720c */ /* 0x040fe20003f66270 */
[----:B------:R-:W-:Y:S01]  /*24d0*/  HMMA.16816.F32 R32, R12, R24, R108 ;  /* 0x000000180c20723c */ /* 0x000fe2000000186c */
[----:B------:R-:W-:Y:S01]  /*24e0*/  ISETP.GE.AND P4, PT, R8, R6, PT ;  /* 0x000000060800720c */ /* 0x000fe20003f86270 */
[----:B------:R-:W-:Y:S01]  /*24f0*/  VIADD R8, R2, 0x29 ;  /* 0x0000002902087836 */ /* 0x000fe20000000000 */
[----:B------:R-:W-:-:S02]  /*2500*/  FSEL R156, R47, -INF , !P2 ;  /* 0xff8000002f9c7808 */ /* 0x000fc40005000000 */
[----:B------:R-:W-:Y:S02]  /*2510*/  FSEL R154, R89, -INF , !P3 ;  /* 0xff800000599a7808 */ /* 0x000fe40005800000 */
[-C--:B------:R-:W-:Y:S02]  /*2520*/  ISETP.GE.AND P2, PT, R9, R4.reuse, PT ;  /* 0x000000040900720c */ /* 0x080fe40003f46270 */
[----:B------:R-:W-:Y:S02]  /*2530*/  ISETP.GE.AND P3, PT, R8, R4, PT ;  /* 0x000000040800720c */ /* 0x000fe40003f66270 */
[----:B------:R-:W-:Y:S02]  /*2540*/  FSEL R147, R76, -INF , !P2 ;  /* 0xff8000004c937808 */ /* 0x000fe40005000000 */
[----:B------:R-:W-:Y:S02]  /*2550*/  FSEL R148, R77, -INF , !P3 ;  /* 0xff8000004d947808 */ /* 0x000fe40005800000 */
[----:B------:R-:W-:-:S02]  /*2560*/  FSEL R149, R90, -INF , !P0 ;  /* 0xff8000005a957808 */ /* 0x000fc40004000000 */
[----:B------:R-:W-:Y:S02]  /*2570*/  FSEL R157, R46, -INF , !P5 ;  /* 0xff8000002e9d7808 */ /* 0x000fe40006800000 */
[----:B------:R-:W-:Y:S02]  /*2580*/  FSEL R155, R88, -INF , !P1 ;  /* 0xff800000589b7808 */ /* 0x000fe40004800000 */
[C---:B------:R-:W-:Y:S02]  /*2590*/  ISETP.GE.AND P2, PT, R8.reuse, R5, PT ;  /* 0x000000050800720c */ /* 0x040fe40003f46270 */
[C---:B------:R-:W-:Y:S02]  /*25a0*/  ISETP.GE.AND P3, PT, R8.reuse, R7, PT ;  /* 0x000000070800720c */ /* 0x040fe40003f66270 */
[----:B------:R-:W-:Y:S01]  /*25b0*/  ISETP.GE.AND P0, PT, R8, R6, PT ;  /* 0x000000060800720c */ /* 0x000fe20003f06270 */
[----:B------:R-:W-:Y:S01]  /*25c0*/  VIADD R8, R2, 0x30 ;  /* 0x0000003002087836 */ /* 0x000fe20000000000 */
[----:B------:R-:W-:-:S02]  /*25d0*/  ISETP.GE.AND P5, PT, R9, R5, PT ;  /* 0x000000050900720c */ /* 0x000fc40003fa6270 */
[----:B------:R-:W-:Y:S02]  /*25e0*/  ISETP.GE.AND P1, PT, R9, R6, PT ;  /* 0x000000060900720c */ /* 0x000fe40003f26270 */
[----:B------:R-:W-:Y:S02]  /*25f0*/  FSEL R130, R91, -INF , !P4 ;  /* 0xff8000005b827808 */ /* 0x000fe40006000000 */
[----:B------:R-:W-:Y:S02]  /*2600*/  FSEL R129, R16, -INF , !P5 ;  /* 0xff80000010817808 */ /* 0x000fe40006800000 */
[----:B------:R-:W-:Y:S02]  /*2610*/  FSEL R128, R17, -INF , !P2 ;  /* 0xff80000011807808 */ /* 0x000fe40005000000 */
[----:B------:R-:W-:Y:S02]  /*2620*/  FSEL R131, R78, -INF , !P1 ;  /* 0xff8000004e837808 */ /* 0x000fe40004800000 */
[----:B------:R-:W-:-:S02]  /*2630*/  FSEL R153, R45, -INF , !P6 ;  /* 0xff8000002d997808 */ /* 0x000fc40007000000 */
[C---:B------:R-:W-:Y:S01]  /*2640*/  ISETP.GE.AND P5, PT, R8.reuse, R5, PT ;  /* 0x000000050800720c */ /* 0x040fe20003fa6270 */
[C---:B------:R-:W-:Y:S01]  /*2650*/  HMMA.16816.F32 R44, R12.reuse, R28, R116 ;  /* 0x0000001c0c2c723c */ /* 0x040fe20000001874 */
[CC--:B------:R-:W-:Y:S02]  /*2660*/  ISETP.GE.AND P4, PT, R8.reuse, R7.reuse, PT ;  /* 0x000000070800720c */ /* 0x0c0fe40003f86270 */
[C---:B------:R-:W-:Y:S02]  /*2670*/  ISETP.GE.AND P2, PT, R8.reuse, R4, PT ;  /* 0x000000040800720c */ /* 0x040fe40003f46270 */
[----:B------:R-:W-:Y:S01]  /*2680*/  ISETP.GE.AND P1, PT, R8, R6, PT ;  /* 0x000000060800720c */ /* 0x000fe20003f26270 */
[C---:B------:R-:W-:Y:S01]  /*2690*/  VIADD R8, R2.reuse, 0x31 ;  /* 0x0000003102087836 */ /* 0x040fe20000000000 */
[----:B------:R-:W-:Y:S01]  /*26a0*/  ISETP.GE.AND P6, PT, R9, R7, PT ;  /* 0x000000070900720c */ /* 0x000fe20003fc6270 */
[----:B------:R-:W-:Y:S01]  /*26b0*/  VIADD R9, R2, 0x38 ;  /* 0x0000003802097836 */ /* 0x000fe20000000000 */
[----:B------:R-:W-:Y:S01]  /*26c0*/  FSEL R124, R79, -INF , !P0 ;  /* 0xff8000004f7c7808 */ /* 0x000fe20004000000 */
[----:B------:R-:W-:Y:S01]  /*26d0*/  HMMA.16816.F32 R28, R12, R26, R104 ;  /* 0x0000001a0c1c723c */ /* 0x000fe20000001868 */
[----:B------:R-:W-:-:S02]  /*26e0*/  FSEL R126, R18, -INF , !P6 ;  /* 0xff800000127e7808 */ /* 0x000fc40007000000 */
[----:B------:R-:W-:Y:S02]  /*26f0*/  FSEL R125, R19, -INF , !P3 ;  /* 0xff800000137d7808 */ /* 0x000fe40005800000 */
[----:B------:R-:W-:Y:S02]  /*2700*/  FSEL R170, R20, -INF , !P5 ;  /* 0xff80000014aa7808 */ /* 0x000fe40006800000 */
[C---:B------:R-:W-:Y:S02]  /*2710*/  ISETP.GE.AND P6, PT, R8.reuse, R5, PT ;  /* 0x000000050800720c */ /* 0x040fe40003fc6270 */
[C---:B------:R-:W-:Y:S02]  /*2720*/  ISETP.GE.AND P0, PT, R8.reuse, R7, PT ;  /* 0x000000070800720c */ /* 0x040fe40003f06270 */
[C---:B------:R-:W-:Y:S02]  /*2730*/  ISETP.GE.AND P3, PT, R8.reuse, R4, PT ;  /* 0x000000040800720c */ /* 0x040fe40003f66270 */
[----:B------:R-:W-:Y:S01]  /*2740*/  ISETP.GE.AND P5, PT, R8, R6, PT ;  /* 0x000000060800720c */ /* 0x000fe20003fa6270 */
[C---:B------:R-:W-:Y:S01]  /*2750*/  VIADD R8, R2.reuse, 0x39 ;  /* 0x0000003902087836 */ /* 0x040fe20000000000 */
[----:B------:R-:W-:Y:S01]  /*2760*/  FSEL R163, R21, -INF , !P6 ;  /* 0xff80000015a37808 */ /* 0x000fe20007000000 */
[----:B------:R-:W-:Y:S01]  /*2770*/  VIADD R21, R2, 0x41 ;  /* 0x0000004102157836 */ /* 0x000fe20000000000 */
[----:B------:R-:W-:-:S02]  /*2780*/  FSEL R164, R93, -INF , !P3 ;  /* 0xff8000005da47808 */ /* 0x000fc40005800000 */
[----:B------:R-:W-:Y:S01]  /*2790*/  FSEL R167, R22, -INF , !P4 ;  /* 0xff80000016a77808 */ /* 0x000fe20006000000 */
[C---:B------:R-:W-:Y:S01]  /*27a0*/  VIADD R22, R2.reuse, 0x48 ;  /* 0x0000004802167836 */ /* 0x040fe20000000000 */
[----:B------:R-:W-:Y:S01]  /*27b0*/  FSEL R166, R23, -INF , !P0 ;  /* 0xff80000017a67808 */ /* 0x000fe20004000000 */
[----:B------:R-:W-:Y:S01]  /*27c0*/  VIADD R23, R2, 0x49 ;  /* 0x0000004902177836 */ /* 0x000fe20000000000 */
[CC--:B------:R-:W-:Y:S02]  /*27d0*/  ISETP.GE.AND P6, PT, R9.reuse, R4.reuse, PT ;  /* 0x000000040900720c */ /* 0x0c0fe40003fc6270 */
[----:B------:R-:W-:Y:S02]  /*27e0*/  ISETP.GE.AND P3, PT, R8, R4, PT ;  /* 0x000000040800720c */ /* 0x000fe40003f66270 */
[----:B------:R-:W-:Y:S02]  /*27f0*/  ISETP.GE.AND P0, PT, R9, R5, PT ;  /* 0x000000050900720c */ /* 0x000fe40003f06270 */
[----:B------:R-:W-:-:S02]  /*2800*/  FSEL R151, R84, -INF , !P6 ;  /* 0xff80000054977808 */ /* 0x000fc40007000000 */
[----:B------:R-:W-:Y:S02]  /*2810*/  FSEL R158, R85, -INF , !P3 ;  /* 0xff800000559e7808 */ /* 0x000fe40005800000 */
[----:B------:R-:W-:Y:S02]  /*2820*/  FSEL R168, R94, -INF , !P1 ;  /* 0xff8000005ea87808 */ /* 0x000fe40004800000 */
[C---:B------:R-:W-:Y:S02]  /*2830*/  ISETP.GE.AND P6, PT, R8.reuse, R5, PT ;  /* 0x000000050800720c */ /* 0x040fe40003fc6270 */
[C---:B------:R-:W-:Y:S02]  /*2840*/  ISETP.GE.AND P3, PT, R8.reuse, R7, PT ;  /* 0x000000070800720c */ /* 0x040fe40003f66270 */
[----:B------:R-:W-:Y:S01]  /*2850*/  ISETP.GE.AND P1, PT, R8, R6, PT ;  /* 0x000000060800720c */ /* 0x000fe20003f26270 */
[----:B------:R-:W-:Y:S01]  /*2860*/  VIADD R8, R2, 0x40 ;  /* 0x0000004002087836 */ /* 0x000fe20000000000 */
[----:B------:R-:W-:-:S02]  /*2870*/  FSEL R150, R52, -INF , !P0 ;  /* 0xff80000034967808 */ /* 0x000fc40004000000 */
[----:B------:R-:W-:Y:S02]  /*2880*/  ISETP.GE.AND P0, PT, R22, R4, PT ;  /* 0x000000041600720c */ /* 0x000fe40003f06270 */
[----:B------:R-:W-:Y:S02]  /*2890*/  FSEL R165, R92, -INF , !P2 ;  /* 0xff8000005ca57808 */ /* 0x000fe40005000000 */
[----:B------:R-:W-:Y:S02]  /*28a0*/  FSEL R183, R96, -INF , !P0 ;  /* 0xff80000060b77808 */ /* 0x000fe40004000000 */
[----:B------:R-:W-:Y:S02]  /*28b0*/  ISETP.GE.AND P0, PT, R8, R6, PT ;  /* 0x000000060800720c */ /* 0x000fe40003f06270 */
[----:B------:R-:W-:Y:S02]  /*28c0*/  FSEL R176, R87, -INF , !P1 ;  /* 0xff80000057b07808 */ /* 0x000fe40004800000 */
[----:B------:R-:W-:-:S02]  /*28d0*/  FSEL R182, R102, -INF , !P0 ;  /* 0xff80000066b67808 */ /* 0x000fc40004000000 */
[-C--:B------:R-:W-:Y:S02]  /*28e0*/  ISETP.GE.AND P0, PT, R22, R6.reuse, PT ;  /* 0x000000061600720c */ /* 0x080fe40003f06270 */
[----:B------:R-:W-:Y:S02]  /*28f0*/  ISETP.GE.AND P2, PT, R9, R6, PT ;  /* 0x000000060900720c */ /* 0x000fe40003f46270 */
[----:B------:R-:W-:Y:S02]  /*2900*/  ISETP.GE.AND P1, PT, R8, R4, PT ;  /* 0x000000040800720c */ /* 0x000fe40003f26270 */
[----:B------:R-:W-:Y:S02]  /*2910*/  FSEL R196, R98, -INF , !P0 ;  /* 0xff80000062c47808 */ /* 0x000fe40004000000 */
[----:B------:R-:W-:Y:S02]  /*2920*/  FSEL R171, R86, -INF , !P2 ;  /* 0xff80000056ab7808 */ /* 0x000fe40005000000 */
[----:B------:R-:W-:-:S02]  /*2930*/  FSEL R185, R100, -INF , !P1 ;  /* 0xff80000064b97808 */ /* 0x000fc40004800000 */
[----:B------:R-:W-:Y:S02]  /*2940*/  ISETP.NE.AND P0, PT, R249, 0x1, PT ;  /* 0x00000001f900780c */ /* 0x000fe40003f05270 */
[-C--:B------:R-:W-:Y:S02]  /*2950*/  ISETP.GE.AND P2, PT, R21, R4.reuse, PT ;  /* 0x000000041500720c */ /* 0x080fe40003f46270 */
[----:B------:R-:W-:Y:S02]  /*2960*/  ISETP.GE.AND P1, PT, R23, R4, PT ;  /* 0x000000041700720c */ /* 0x000fe40003f26270 */
[----:B------:R-:W-:Y:S02]  /*2970*/  FSEL R159, R95, -INF , !P5 ;  /* 0xff8000005f9f7808 */ /* 0x000fe40006800000 */
[----:B------:R-:W-:Y:S02]  /*2980*/  FSEL R184, R101, -INF , !P2 ;  /* 0xff80000065b87808 */ /* 0x000fe40005000000 */
[----:B------:R-:W-:-:S02]  /*2990*/  FSEL R187, R97, -INF , !P1 ;  /* 0xff80000061bb7808 */ /* 0x000fc40004800000 */
[C---:B------:R-:W-:Y:S02]  /*29a0*/  ISETP.GE.AND P5, PT, R8.reuse, R5, PT ;  /* 0x000000050800720c */ /* 0x040fe40003fa6270 */
[----:B------:R-:W-:Y:S02]  /*29b0*/  ISETP.GE.AND P2, PT, R8, R7, PT ;  /* 0x000000070800720c */ /* 0x000fe40003f46270 */
[-C--:B------:R-:W-:Y:S02]  /*29c0*/  ISETP.GE.AND P1, PT, R21, R6.reuse, PT ;  /* 0x000000061500720c */ /* 0x080fe40003f26270 */
[----:B------:R-:W-:Y:S02]  /*29d0*/  FMNMX.FTZ R8, R80, R81, !PT ;  /* 0x0000005150087209 */ /* 0x000fe40007810000 */
[----:B------:R-:W-:Y:S02]  /*29e0*/  FSEL R186, R103, -INF , !P1 ;  /* 0xff80000067ba7808 */ /* 0x000fe40004800000 */
[----:B------:R-:W-:-:S02]  /*29f0*/  ISETP.GE.AND P1, PT, R23, R6, PT ;  /* 0x000000061700720c */ /* 0x000fc40003f26270 */
[----:B------:R-:W-:Y:S02]  /*2a00*/  FMNMX.FTZ R8, R56, R8, !PT ;  /* 0x0000000838087209 */ /* 0x000fe40007810000 */
[----:B------:R-:W-:Y:S02]  /*2a10*/  ISETP.GE.AND P4, PT, R9, R7, PT ;  /* 0x000000070900720c */ /* 0x000fe40003f86270 */
[----:B------:R-:W-:Y:S02]  /*2a20*/  FSEL R197, R99, -INF , !P1 ;  /* 0xff80000063c57808 */ /* 0x000fe40004800000 */
[----:B------:R-:W-:Y:S01]  /*2a30*/  FMNMX.FTZ R20, R60, R8, !PT ;  /* 0x000000083c147209 */ /* 0x000fe20007810000 */
[----:B------:R-:W-:Y:S08]  /*2a40*/  @!P0 BRA `(.L_x_1) ;  /* 0x00000000008c8947 */ /* 0x000ff00003800000 */
[----:B------:R-:W2:Y:S01]  /*2a50*/  LDL.64 R250, [R1+0x50] ;  /* 0x0000500001fa7983 */ /* 0x000ea20000100a00 */
[----:B------:R-:W-:-:S04]  /*2a60*/  VIADD R8, R249, 0xfffffffe ;  /* 0xfffffffef9087836 */ /* 0x000fc80000000000 */
[----:B------:R-:W-:Y:S01]  /*2a70*/  IMAD R10, R8, UR12, RZ ;  /* 0x0000000c080a7c24 */ /* 0x000fe2000f8e02ff */
[----:B------:R-:W-:-:S05]  /*2a80*/  SHF.R.S32.HI R11, RZ, 0x1f, R8 ;  /* 0x0000001fff0b7819 */ /* 0x000fca0000011408 */
[----:B------:R-:W-:Y:S02]  /*2a90*/  IMAD R10, R11, UR13, R10 ;  /* 0x0000000d0b0a7c24 */ /* 0x000fe4000f8e020a */
[----:B--2---:R-:W-:-:S04]  /*2aa0*/  IMAD.WIDE.U32 R8, R8, UR13, R250 ;  /* 0x0000000d08087c25 */ /* 0x004fc8000f8e00fa */
[----:B------:R-:W-:Y:S01]  /*2ab0*/  IMAD.IADD R10, R9, 0x1, R10 ;  /* 0x00000001090a7824 */ /* 0x000fe200078e020a */
[----:B------:R-:W-:-:S04]  /*2ac0*/  LEA R18, P1, R8, UR10, 0x1 ;  /* 0x0000000a08127c11 */ /* 0x000fc8000f8208ff */
[----:B------:R-:W-:Y:S02]  /*2ad0*/  LEA.HI.X R19, R8, UR11, R10, 0x1, P1 ;  /* 0x0000000b08137c11 */ /* 0x000fe400088f0c0a */
[----:B------:R-:W-:-:S03]  /*2ae0*/  IADD3 R8, P1, R18, UR16, RZ ;  /* 0x0000001012087c10 */ /* 0x000fc6000ff3e0ff */
[----:B------:R-:W-:Y:S01]  /*2af0*/  @!PT LDS RZ, [RZ] ;  /* 0x00000000fffff984 */ /* 0x000fe20000000800 */
[----:B------:R-:W-:Y:S01]  /*2b00*/  @!PT LDS RZ, [RZ] ;  /* 0x00000000fffff984 */ /* 0x000fe20000000800 */
[----:B------:R-:W-:Y:S01]  /*2b10*/  @!PT LDS RZ, [RZ] ;  /* 0x00000000fffff984 */ /* 0x000fe20000000800 */
[----:B------:R-:W-:Y:S01]  /*2b20*/  LDGSTS.E.BYPASS.LTC128B.128 [R242+0x4000], desc[UR14][R18.64] ;  /* 0x0400000012f27fae */ /* 0x000fe2000b901d4e */
[----:B------:R-:W-:Y:S02]  /*2b30*/  IADD3.X R9, R19, UR17, RZ, P1, !PT ;  /* 0x0000001113097c10 */ /* 0x000fe40008ffe4ff */
[----:B------:R-:W-:-:S03]  /*2b40*/  IADD3 R16, P1, R8, UR16, RZ ;  /* 0x0000001008107c10 */ /* 0x000fc6000ff3e0ff */
[----:B------:R1:W-:Y:S01]  /*2b50*/  LDGSTS.E.BYPASS.LTC128B.128 [R242+0x4800], desc[UR14][R8.64] ;  /* 0x0480000008f27fae */ /* 0x0003e2000b901d4e */
        /* <DEDUP_REMOVED lines=9> */
[----:B------:R-:W-:-:S05]  /*2bf0*/  IADD3.X R11, R13, UR17, RZ, P1, !PT ;  /* 0x000000110d0b7c10 */ /* 0x000fca0008ffe4ff */
[----:B------:R3:W-:Y:S01]  /*2c00*/  LDGSTS.E.BYPASS.LTC128B.128 [R242+0x6800], desc[UR14][R10.64] ;  /* 0x068000000af27fae */ /* 0x0007e2000b901d4e */
[----:B-1----:R-:W-:-:S04]  /*2c10*/  IADD3 R8, P1, R10, UR16, RZ ;  /* 0x000000100a087c10 */ /* 0x002fc8000ff3e0ff */
[----:B------:R-:W-:Y:S02]  /*2c20*/  IADD3.X R9, R11, UR17, RZ, P1, !PT ;  /* 0x000000110b097c10 */ /* 0x000fe40008ffe4ff */
[----:B--2---:R-:W-:-:S03]  /*2c30*/  IADD3 R16, P1, R8, UR16, RZ ;  /* 0x0000001008107c10 */ /* 0x004fc6000ff3e0ff */
[----:B------:R3:W-:Y:S01]  /*2c40*/  LDGSTS.E.BYPASS.LTC128B.128 [R242+0x7000], desc[UR14][R8.64] ;  /* 0x0700000008f27fae */ /* 0x0007e2000b901d4e */
[----:B------:R-:W-:-:S05]  /*2c50*/  IADD3.X R17, R9, UR17, RZ, P1, !PT ;  /* 0x0000001109117c10 */ /* 0x000fca0008ffe4ff */
[----:B------:R3:W-:Y:S04]  /*2c60*/  LDGSTS.E.BYPASS.LTC128B.128 [R242+0x7800], desc[UR14][R16.64] ;  /* 0x0780000010f27fae */ /* 0x0007e8000b901d4e */
[----:B------:R-:W0:Y:S02]  /*2c70*/  LDGDEPBAR ;  /* 0x00000000000079af */ /* 0x000e240000000000 */
.L_x_1:
[----:B------:R-:W2:Y:S01]  /*2c80*/  LDL.LU R26, [R1+0xc] ;  /* 0x00000c00011a7983 */ /* 0x000ea20000300800 */
[----:B---3--:R-:W-:Y:S01]  /*2c90*/  FMNMX.FTZ R8, R57, R20, !PT ;  /* 0x0000001439087209 */ /* 0x008fe20007810000 */
[C---:B------:R-:W-:Y:S01]  /*2ca0*/  VIADD R10, R2.reuse, 0x50 ;  /* 0x00000050020a7836 */ /* 0x040fe20000000000 */
[C---:B------:R-:W-:Y:S01]  /*2cb0*/  IADD3 R11, R2.reuse, 0x51, RZ ;  /* 0x00000051020b7810 */ /* 0x040fe20007ffe0ff */
[----:B------:R-:W-:Y:S01]  /*2cc0*/  VIADD R12, R2, 0x58 ;  /* 0x00000058020c7836 */ /* 0x000fe20000000000 */
[----:B------:R-:W-:Y:S01]  /*2cd0*/  FMNMX.FTZ R8, R140, R8, !PT ;  /* 0x000000088c087209 */ /* 0x000fe20007810000 */
[C---:B------:R-:W-:Y:S01]  /*2ce0*/  VIADD R14, R2.reuse, 0x59 ;  /* 0x00000059020e7836 */ /* 0x040fe20000000000 */
[C---:B------:R-:W-:Y:S01]  /*2cf0*/  IADD3 R13, R2.reuse, 0x60, RZ ;  /* 0x00000060020d7810 */ /* 0x040fe20007ffe0ff */
[C---:B------:R-:W-:Y:S01]  /*2d00*/  VIADD R15, R2.reuse, 0x61 ;  /* 0x00000061020f7836 */ /* 0x040fe20000000000 */
[----:B------:R-:W-:Y:S01]  /*2d10*/  FMNMX.FTZ R8, R137, R8, !PT ;  /* 0x0000000889087209 */ /* 0x000fe20007810000 */
[C---:B------:R-:W-:Y:S01]  /*2d20*/  VIADD R17, R2.reuse, 0x68 ;  /* 0x0000006802117836 */ /* 0x040fe20000000000 */
[C---:B------:R-:W-:Y:S01]  /*2d30*/  IADD3 R16, R2.reuse, 0x69, RZ ;  /* 0x0000006902107810 */ /* 0x040fe20007ffe0ff */
[----:B------:R-:W-:Y:S01]  /*2d40*/  VIADD R18, R2, 0x70 ;  /* 0x0000007002127836 */ /* 0x000fe20000000000 */
[----:B------:R-:W-:Y:S01]  /*2d50*/  FMNMX.FTZ R8, R138, R8, !PT ;  /* 0x000000088a087209 */ /* 0x000fe20007810000 */
[C---:B------:R-:W-:Y:S01]  /*2d60*/  VIADD R19, R2.reuse, 0x71 ;  /* 0x0000007102137836 */ /* 0x040fe20000000000 */
[C---:B------:R-:W-:Y:S01]  /*2d70*/  IADD3 R20, R2.reuse, 0x78, RZ ;  /* 0x0000007802147810 */ /* 0x040fe20007ffe0ff */
[----:B------:R-:W-:Y:S01]  /*2d80*/  VIADD R24, R2, 0x79 ;  /* 0x0000007902187836 */ /* 0x000fe20000000000 */
[----:B------:R-:W-:Y:S01]  /*2d90*/  FMNMX.FTZ R2, R162, R8, !PT ;  /* 0x00000008a2027209 */ /* 0x000fe20007810000 */
[----:B------:R-:W-:Y:S01]  /*2da0*/  IMAD.MOV.U32 R25, RZ, RZ, R252 ;  /* 0x000000ffff197224 */ /* 0x000fe200078e00fc */
[----:B------:R-:W-:Y:S01]  /*2db0*/  FSEL R119, R53, -INF , !P6 ;  /* 0xff80000035777808 */ /* 0x000fe20007000000 */
[----:B------:R-:W-:Y:S01]  /*2dc0*/  ULDC UR4, c[0x0][0x2ec] ;  /* 0x0000bb0000047ab9 */ /* 0x000fe20000000800 */
[----:B------:R-:W-:Y:S01]  /*2dd0*/  FMNMX.FTZ R8, R153, R2, !PT ;  /* 0x0000000299087209 */ /* 0x000fe20007810000 */
[----:B------:R-:W-:Y:S01]  /*2de0*/  STL [R1+0x94], R234 ;  /* 0x000094ea01007387 */ /* 0x000fe20000100800 */
[----:B------:R-:W-:-:S02]  /*2df0*/  FMNMX.FTZ R2, R82, R83, !PT ;  /* 0x0000005352027209 */ /* 0x000fc40007810000 */
[----:B------:R-:W-:Y:S01]  /*2e00*/  FMNMX.FTZ R8, R129, R8, !PT ;  /* 0x0000000881087209 */ /* 0x000fe20007810000 */
[----:B------:R-:W-:Y:S01]  /*2e10*/  STL [R1+0x90], R242 ;  /* 0x000090f201007387 */ /* 0x000fe20000100800 */
[----:B------:R-:W-:Y:S02]  /*2e20*/  FMNMX.FTZ R2, R120, R2, !PT ;  /* 0x0000000278027209 */ /* 0x000fe40007810000 */
[----:B------:R-:W-:Y:S01]  /*2e30*/  FMNMX.FTZ R8, R128, R8, !PT ;  /* 0x0000000880087209 */ /* 0x000fe20007810000 */
[----:B------:R-:W-:Y:S01]  /*2e40*/  STL [R1+0x8c], R233 ;  /* 0x00008ce901007387 */ /* 0x000fe20000100800 */
[----:B------:R-:W-:Y:S02]  /*2e50*/  FMNMX.FTZ R2, R121, R2, !PT ;  /* 0x0000000279027209 */ /* 0x000fe40007810000 */
        /* <DEDUP_REMOVED lines=9> */
[----:B------:R-:W-:Y:S01]  /*2ef0*/  ISETP.GE.AND P1, PT, R21, R5, PT ;  /* 0x000000051500720c */ /* 0x000fe20003f26270 */
[----:B------:R-:W-:Y:S01]  /*2f00*/  STL [R1+0x7c], R229 ;  /* 0x00007ce501007387 */ /* 0x000fe20000100800 */
[----:B------:R-:W-:-:S02]  /*2f10*/  FMNMX.FTZ R2, R63, R2, !PT ;  /* 0x000000023f027209 */ /* 0x000fc40007810000 */
[----:B------:R-:W-:Y:S01]  /*2f20*/  FSEL R180, R68, -INF , !P5 ;  /* 0xff80000044b47808 */ /* 0x000fe20006800000 */
[----:B------:R-:W-:Y:S01]  /*2f30*/  STL [R1+0x78], R228 ;  /* 0x000078e401007387 */ /* 0x000fe20000100800 */
[----:B------:R-:W-:Y:S02]  /*2f40*/  FMNMX.FTZ R2, R155, R2, !PT ;  /* 0x000000029b027209 */ /* 0x000fe40007810000 */
[----:B------:R-:W-:Y:S01]  /*2f50*/  FMNMX.FTZ R8, R119, R8, !PT ;  /* 0x0000000877087209 */ /* 0x000fe20007810000 */
[----:B------:R-:W-:Y:S01]  /*2f60*/  STL [R1+0x74], R227 ;  /* 0x000074e301007387 */ /* 0x000fe20000100800 */
[----:B------:R-:W-:Y:S02]  /*2f70*/  FSEL R179, R69, -INF , !P1 ;  /* 0xff80000045b37808 */ /* 0x000fe40004800000 */
[----:B------:R-:W-:Y:S02]  /*2f80*/  FMNMX.FTZ R2, R154, R2, !PT ;  /* 0x000000029a027209 */ /* 0x000fe40007810000 */
[----:B------:R-:W-:-:S02]  /*2f90*/  ISETP.GE.AND P5, PT, R22, R5, PT ;  /* 0x000000051600720c */ /* 0x000fc40003fa6270 */
[-C--:B------:R-:W-:Y:S02]  /*2fa0*/  ISETP.GE.AND P1, PT, R23, R5.reuse, PT ;  /* 0x000000051700720c */ /* 0x080fe40003f26270 */
[----:B------:R-:W-:Y:S02]  /*2fb0*/  FMNMX.FTZ R9, R180, R8, !PT ;  /* 0x00000008b4097209 */ /* 0x000fe40007810000 */
[----:B------:R-:W-:Y:S02]  /*2fc0*/  FMNMX.FTZ R2, R147, R2, !PT ;  /* 0x0000000293027209 */ /* 0x000fe40007810000 */
[----:B------:R-:W-:Y:S02]  /*2fd0*/  FSEL R178, R64, -INF , !P5 ;  /* 0xff80000040b27808 */ /* 0x000fe40006800000 */
[----:B------:R-:W-:Y:S02]  /*2fe0*/  FSEL R177, R65, -INF , !P1 ;  /* 0xff80000041b17808 */ /* 0x000fe40004800000 */
[----:B------:R-:W-:-:S02]  /*2ff0*/  ISETP.GE.AND P5, PT, R10, R5, PT ;  /* 0x000000050a00720c */ /* 0x000fc40003fa6270 */
[----:B------:R-:W-:Y:S02]  /*3000*/  ISETP.GE.AND P1, PT, R11, R5, PT ;  /* 0x000000050b00720c */ /* 0x000fe40003f26270 */
        /* <DEDUP_REMOVED lines=10> */
[----:B------:R-:W-:-:S02]  /*30b0*/  FMNMX.FTZ R9, R177, R9, !PT ;  /* 0x00000009b1097209 */ /* 0x000fc40007810000 */
[-C--:B------:R-:W-:Y:S02]  /*30c0*/  ISETP.GE.AND P6, PT, R10, R4.reuse, PT ;  /* 0x000000040a00720c */ /* 0x080fe40003fc6270 */
[-C--:B------:R-:W-:Y:S02]  /*30d0*/  ISETP.GE.AND P5, PT, R11, R4.reuse, PT ;  /* 0x000000040b00720c */ /* 0x080fe40003fa6270 */
[----:B------:R-:W-:Y:S02]  /*30e0*/  ISETP.GE.AND P1, PT, R12, R4, PT ;  /* 0x000000040c00720c */ /* 0x000fe40003f26270 */
[----:B------:R-:W-:Y:S02]  /*30f0*/  FMNMX.FTZ R2, R164, R2, !PT ;  /* 0x00000002a4027209 */ /* 0x000fe40007810000 */
[----:B------:R-:W-:Y:S02]  /*3100*/  FMNMX.FTZ R9, R205, R9, !PT ;  /* 0x00000009cd097209 */ /* 0x000fe40007810000 */
[----:B------:R-:W-:-:S02]  /*3110*/  FSEL R221, R208, -INF , !P6 ;  /* 0xff800000d0dd7808 */ /* 0x000fc40007000000 */
[----:B------:R-:W-:Y:S02]  /*3120*/  FSEL R206, R209, -INF , !P5 ;  /* 0xff800000d1ce7808 */ /* 0x000fe40006800000 */
[----:B------:R-:W-:Y:S02]  /*3130*/  FSEL R200, R200, -INF , !P1 ;  /* 0xff800000c8c87808 */ /* 0x000fe40004800000 */
[----:B------:R-:W-:Y:S02]  /*3140*/  FMNMX.FTZ R2, R151, R2, !PT ;  /* 0x0000000297027209 */ /* 0x000fe40007810000 */
[----:B------:R-:W-:Y:S02]  /*3150*/  ISETP.GE.AND P6, PT, R14, R4, PT ;  /* 0x000000040e00720c */ /* 0x000fe40003fc6270 */
[-C--:B------:R-:W-:Y:S02]  /*3160*/  ISETP.GE.AND P5, PT, R13, R5.reuse, PT ;  /* 0x000000050d00720c */ /* 0x080fe40003fa6270 */
[----:B------:R-:W-:-:S02]  /*3170*/  ISETP.GE.AND P1, PT, R15, R5, PT ;  /* 0x000000050f00720c */ /* 0x000fc40003f26270 */
[----:B------:R-:W-:Y:S02]  /*3180*/  FMNMX.FTZ R9, R204, R9, !PT ;  /* 0x00000009cc097209 */ /* 0x000fe40007810000 */
[----:B------:R-:W-:Y:S02]  /*3190*/  FMNMX.FTZ R2, R158, R2, !PT ;  /* 0x000000029e027209 */ /* 0x000fe40007810000 */
[----:B------:R-:W-:Y:S02]  /*31a0*/  FSEL R201, R201, -INF , !P6 ;  /* 0xff800000c9c97808 */ /* 0x000fe40007000000 */
[----:B------:R-:W-:Y:S02]  /*31b0*/  FSEL R248, R44, -INF , !P5 ;  /* 0xff8000002cf87808 */ /* 0x000fe40006800000 */
[----:B------:R-:W-:Y:S02]  /*31c0*/  FSEL R247, R45, -INF , !P1 ;  /* 0xff8000002df77808 */ /* 0x000fe40004800000 */
[----:B------:R-:W-:-:S02]  /*31d0*/  ISETP.GE.AND P6, PT, R17, R5, PT ;  /* 0x000000051100720c */ /* 0x000fc40003fc6270 */
[-C--:B------:R-:W-:Y:S02]  /*31e0*/  ISETP.GE.AND P5, PT, R16, R5.reuse, PT ;  /* 0x000000051000720c */ /* 0x080fe40003fa6270 */
[----:B------:R-:W-:Y:S02]  /*31f0*/  ISETP.GE.AND P1, PT, R18, R5, PT ;  /* 0x000000051200720c */ /* 0x000fe40003f26270 */
[----:B------:R-:W-:Y:S02]  /*3200*/  FMNMX.FTZ R9, R199, R9, !PT ;  /* 0x00000009c7097209 */ /* 0x000fe40007810000 */
[----:B------:R-:W-:Y:S02]  /*3210*/  FMNMX.FTZ R8, R185, R2, !PT ;  /* 0x00000002b9087209 */ /* 0x000fe40007810000 */
[----:B------:R-:W-:Y:S02]  /*3220*/  FSEL R246, R36, -INF , !P6 ;  /* 0xff80000024f67808 */ /* 0x000fe40007000000 */
[----:B------:R-:W-:-:S02]  /*3230*/  FSEL R244, R37, -INF , !P5 ;  /* 0xff80000025f47808 */ /* 0x000fc40006800000 */
[----:B------:R-:W-:Y:S02]  /*3240*/  FSEL R241, R32, -INF , !P1 ;  /* 0xff80000020f17808 */ /* 0x000fe40004800000 */
[----:B------:R-:W-:Y:S02]  /*3250*/  FMNMX.FTZ R2, R123, R122, !PT ;  /* 0x0000007a7b027209 */ /* 0x000fe40007810000 */
[----:B------:R-:W-:Y:S02]  /*3260*/  FMNMX.FTZ R9, R198, R9, !PT ;  /* 0x00000009c6097209 */ /* 0x000fe40007810000 */
[-C--:B------:R-:W-:Y:S02]  /*3270*/  ISETP.GE.AND P6, PT, R19, R5.reuse, PT ;  /* 0x000000051300720c */ /* 0x080fe40003fc6270 */
[-C--:B------:R-:W-:Y:S02]  /*3280*/  ISETP.GE.AND P5, PT, R20, R5.reuse, PT ;  /* 0x000000051400720c */ /* 0x080fe40003fa6270 */
[----:B------:R-:W-:-:S02]  /*3290*/  ISETP.GE.AND P1, PT, R24, R5, PT ;  /* 0x000000051800720c */ /* 0x000fc40003f26270 */
[----:B------:R-:W-:Y:S02]  /*32a0*/  FMNMX.FTZ R5, R184, R8, !PT ;  /* 0x00000008b8057209 */ /* 0x000fe40007810000 */
[----:B------:R-:W-:Y:S02]  /*32b0*/  FMNMX.FTZ R2, R152, R2, !PT ;  /* 0x0000000298027209 */ /* 0x000fe40007810000 */
[----:B------:R-:W-:Y:S02]  /*32c0*/  FMNMX.FTZ R9, R248, R9, !PT ;  /* 0x00000009f8097209 */ /* 0x000fe40007810000 */
[----:B------:R-:W-:Y:S02]  /*32d0*/  FMNMX.FTZ R5, R183, R5, !PT ;  /* 0x00000005b7057209 */ /* 0x000fe40007810000 */
[----:B------:R-:W-:Y:S02]  /*32e0*/  FMNMX.FTZ R2, R135, R2, !PT ;  /* 0x0000000287027209 */ /* 0x000fe40007810000 */
[----:B------:R-:W-:-:S02]  /*32f0*/  FMNMX.FTZ R9, R247, R9, !PT ;  /* 0x00000009f7097209 */ /* 0x000fc40007810000 */
        /* <DEDUP_REMOVED lines=8> */
[----:B------:R-:W-:Y:S02]  /*3380*/  FSEL R240, R33, -INF , !P6 ;  /* 0xff80000021f07808 */ /* 0x000fe40007000000 */
[----:B------:R-:W-:Y:S02]  /*3390*/  FMNMX.FTZ R8, R241, R8, !PT ;  /* 0x00000008f1087209 */ /* 0x000fe40007810000 */
[----:B------:R-:W-:Y:S02]  /*33a0*/  ISETP.GE.AND P6, PT, R13, R4, PT ;  /* 0x000000040d00720c */ /* 0x000fe40003fc6270 */
[----:B------:R-:W-:-:S02]  /*33b0*/  FMNMX.FTZ R5, R200, R5, !PT ;  /* 0x00000005c8057209 */ /* 0x000fc40007810000 */
[----:B------:R-:W-:Y:S02]  /*33c0*/  FMNMX.FTZ R2, R133, R2, !PT ;  /* 0x0000000285027209 */ /* 0x000fe40007810000 */
[----:B------:R-:W-:Y:S02]  /*33d0*/  FSEL R235, R28, -INF , !P5 ;  /* 0xff8000001ceb7808 */ /* 0x000fe40006800000 */
[----:B------:R-:W-:Y:S02]  /*33e0*/  FMNMX.FTZ R8, R240, R8, !PT ;  /* 0x00000008f0087209 */ /* 0x000fe40007810000 */
[----:B------:R-:W-:Y:S02]  /*33f0*/  ISETP.GE.AND P5, PT, R15, R4, PT ;  /* 0x000000040f00720c */ /* 0x000fe40003fa6270 */
[----:B------:R-:W-:Y:S02]  /*3400*/  FSEL R238, R216, -INF , !P6 ;  /* 0xff800000d8ee7808 */ /* 0x000fe40007000000 */
        /* <DEDUP_REMOVED lines=8> */
[----:B------:R-:W-:Y:S02]  /*3490*/  FMNMX.FTZ R8, R223, R8, !PT ;  /* 0x00000008df087209 */ /* 0x000fe40007810000 */
[----:B------:R-:W-:Y:S02]  /*34a0*/  ISETP.GE.AND P5, PT, R16, R4, PT ;  /* 0x000000041000720c */ /* 0x000fe40003fa6270 */
[----:B------:R-:W-:Y:S01]  /*34b0*/  FSEL R236, R192, -INF , !P1 ;  /* 0xff800000c0ec7808 */ /* 0x000fe20004800000 */
[----:B------:R-:W1:Y:S01]  /*34c0*/  SHFL.BFLY PT, R9, R8, 0x2, 0x1f ;  /* 0x0c401f0008097f89 */ /* 0x000e6200000e0000 */
[----:B------:R-:W-:Y:S02]  /*34d0*/  FMNMX.FTZ R5, R237, R5, !PT ;  /* 0x00000005ed057209 */ /* 0x000fe40007810000 */
[----:B------:R-:W-:-:S02]  /*34e0*/  FMNMX.FTZ R2, R131, R2, !PT ;  /* 0x0000000283027209 */ /* 0x000fc40007810000 */
[----:B------:R-:W-:Y:S02]  /*34f0*/  ISETP.GE.AND P1, PT, R18, R4, PT ;  /* 0x000000041200720c */ /* 0x000fe40003f26270 */
[----:B------:R-:W-:Y:S02]  /*3500*/  FSEL R239, R193, -INF , !P5 ;  /* 0xff800000c1ef7808 */ /* 0x000fe40006800000 */
[----:B------:R-:W-:Y:S02]  /*3510*/  FMNMX.FTZ R5, R236, R5, !PT ;  /* 0x00000005ec057209 */ /* 0x000fe40007810000 */
[----:B------:R-:W-:Y:S02]  /*3520*/  FMNMX.FTZ R2, R124, R2, !PT ;  /* 0x000000027c027209 */ /* 0x000fe40007810000 */
[----:B------:R-:W-:Y:S02]  /*3530*/  ISETP.GE.AND P5, PT, R19, R4, PT ;  /* 0x000000041300720c */ /* 0x000fe40003fa6270 */
[----:B------:R-:W-:-:S02]  /*3540*/  FSEL R215, R188, -INF , !P1 ;  /* 0xff800000bcd77808 */ /* 0x000fc40004800000 */
[----:B------:R-:W-:Y:S02]  /*3550*/  FMNMX.FTZ R5, R239, R5, !PT ;  /* 0x00000005ef057209 */ /* 0x000fe40007810000 */
[----:B------:R-:W-:Y:S02]  /*3560*/  FMNMX.FTZ R2, R168, R2, !PT ;  /* 0x00000002a8027209 */ /* 0x000fe40007810000 */
[----:B------:R-:W-:Y:S02]  /*3570*/  ISETP.GE.AND P1, PT, R20, R4, PT ;  /* 0x000000041400720c */ /* 0x000fe40003f26270 */
[----:B------:R-:W-:Y:S02]  /*3580*/  FSEL R27, R189, -INF , !P5 ;  /* 0xff800000bd1b7808 */ /* 0x000fe40006800000 */
[----:B------:R-:W-:Y:S02]  /*3590*/  FMNMX.FTZ R5, R215, R5, !PT ;  /* 0x00000005d7057209 */ /* 0x000fe40007810000 */
[----:B------:R-:W-:Y:S01]  /*35a0*/  FMNMX.FTZ R2, R159, R2, !PT ;  /* 0x000000029f027209 */ /* 0x000fe20007810000 */
[----:B------:R-:W-:Y:S01]  /*35b0*/  STL [R1], R27 ;  /* 0x0000001b01007387 */ /* 0x000fe20000100800 */
[----:B------:R-:W-:-:S02]  /*35c0*/  ISETP.GE.AND P5, PT, R24, R4, PT ;  /* 0x000000041800720c */ /* 0x000fc40003fa6270 */
[----:B------:R-:W-:Y:S02]  /*35d0*/  FSEL R252, R172, -INF , !P1 ;  /* 0xff800000acfc7808 */ /* 0x000fe40004800000 */
[----:B------:R-:W-:Y:S02]  /*35e0*/  FMNMX.FTZ R5, R27, R5, !PT ;  /* 0x000000051b057209 */ /* 0x000fe40007810000 */
[----:B------:R-:W-:Y:S02]  /*35f0*/  FMNMX.FTZ R2, R171, R2, !PT ;  /* 0x00000002ab027209 */ /* 0x000fe40007810000 */
[----:B------:R-:W-:Y:S02]  /*3600*/  FSEL R251, R173, -INF , !P5 ;  /* 0xff800000adfb7808 */ /* 0x000fe40006800000 */
[----:B------:R-:W-:Y:S02]  /*3610*/  FMNMX.FTZ R5, R252, R5, !PT ;  /* 0x00000005fc057209 */ /* 0x000fe40007810000 */
[----:B------:R-:W-:-:S02]  /*3620*/  FMNMX.FTZ R4, R176, R2, !PT ;  /* 0x00000002b0047209 */ /* 0x000fc40007810000 */
[----:B------:R-:W-:Y:S02]  /*3630*/  FMNMX.FTZ R2, R251, R5, !PT ;  /* 0x00000005fb027209 */ /* 0x000fe40007810000 */
[----:B------:R-:W-:Y:S02]  /*3640*/  FMNMX.FTZ R4, R182, R4, !PT ;  /* 0x00000004b6047209 */ /* 0x000fe40007810000 */
[----:B-1----:R-:W-:Y:S02]  /*3650*/  FMNMX.FTZ R136, R8, R9, !PT ;  /* 0x0000000908887209 */ /* 0x002fe40007810000 */
[----:B------:R-:W1:Y:S01]  /*3660*/  SHFL.BFLY PT, R8, R2, 0x2, 0x1f ;  /* 0x0c401f0002087f89 */ /* 0x000e6200000e0000 */
[----:B------:R-:W-:Y:S02]  /*3670*/  FMNMX.FTZ R4, R186, R4, !PT ;  /* 0x00000004ba047209 */ /* 0x000fe40007810000 */
[----:B------:R-:W-:Y:S01]  /*3680*/  ISETP.GE.AND P1, PT, R10, R6, PT ;  /* 0x000000060a00720c */ /* 0x000fe20003f26270 */
[----:B------:R-:W3:Y:S01]  /*3690*/  SHFL.BFLY PT, R9, R136, 0x1, 0x1f ;  /* 0x0c201f0088097f89 */ /* 0x000ee200000e0000 */
[----:B------:R-:W-:-:S02]  /*36a0*/  FMNMX.FTZ R4, R196, R4, !PT ;  /* 0x00000004c4047209 */ /* 0x000fc40007810000 */
[----:B------:R-:W-:Y:S02]  /*36b0*/  ISETP.GE.AND P6, PT, R11, R6, PT ;  /* 0x000000060b00720c */ /* 0x000fe40003fc6270 */
[----:B------:R-:W-:Y:S02]  /*36c0*/  FSEL R173, R210, -INF , !P1 ;  /* 0xff800000d2ad7808 */ /* 0x000fe40004800000 */
[----:B------:R-:W-:Y:S02]  /*36d0*/  FMNMX.FTZ R4, R197, R4, !PT ;  /* 0x00000004c5047209 */ /* 0x000fe40007810000 */
[----:B------:R-:W-:Y:S02]  /*36e0*/  ISETP.GE.AND P5, PT, R12, R6, PT ;  /* 0x000000060c00720c */ /* 0x000fe40003fa6270 */
[----:B------:R-:W-:Y:S02]  /*36f0*/  FSEL R181, R211, -INF , !P6 ;  /* 0xff800000d3b57808 */ /* 0x000fe40007000000 */
[----:B------:R-:W-:-:S02]  /*3700*/  FMNMX.FTZ R4, R173, R4, !PT ;  /* 0x00000004ad047209 */ /* 0x000fc40007810000 */
[----:B------:R-:W-:Y:S02]  /*3710*/  ISETP.GE.AND P1, PT, R14, R6, PT ;  /* 0x000000060e00720c */ /* 0x000fe40003f26270 */
[----:B------:R-:W-:Y:S02]  /*3720*/  FSEL R202, R202, -INF , !P5 ;  /* 0xff800000caca7808 */ /* 0x000fe40006800000 */
[----:B------:R-:W-:Y:S02]  /*3730*/  FMNMX.FTZ R4, R181, R4, !PT ;  /* 0x00000004b5047209 */ /* 0x000fe40007810000 */
[----:B------:R-:W-:Y:S02]  /*3740*/  FSEL R203, R203, -INF , !P1 ;  /* 0xff800000cbcb7808 */ /* 0x000fe40004800000 */
[----:B------:R-:W-:Y:S02]  /*3750*/  ISETP.GE.AND P1, PT, R13, R6, PT ;  /* 0x000000060d00720c */ /* 0x000fe40003f26270 */
[----:B------:R-:W-:-:S02]  /*3760*/  FMNMX.FTZ R5, R202, R4, !PT ;  /* 0x00000004ca057209 */ /* 0x000fc40007810000 */
[----:B------:R-:W-:Y:S02]  /*3770*/  FMNMX.FTZ R4, R160, R161, !PT ;  /* 0x000000a1a0047209 */ /* 0x000fe40007810000 */
[----:B-1----:R-:W-:Y:S02]  /*3780*/  FMNMX.FTZ R134, R2, R8, !PT ;  /* 0x0000000802867209 */ /* 0x002fe40007810000 */
[----:B------:R-:W-:Y:S02]  /*3790*/  ISETP.GE.AND P6, PT, R15, R6, PT ;  /* 0x000000060f00720c */ /* 0x000fe40003fc6270 */
[----:B------:R-:W-:Y:S02]  /*37a0*/  FSEL R193, R218, -INF , !P1 ;  /* 0xff800000dac17808 */ /* 0x000fe40004800000 */
[----:B------:R-:W-:Y:S02]  /*37b0*/  FMNMX.FTZ R2, R203, R5, !PT ;  /* 0x00000005cb027209 */ /* 0x000fe40007810000 */
[----:B------:R-:W-:-:S02]  /*37c0*/  FMNMX.FTZ R4, R144, R4, !PT ;  /* 0x0000000490047209 */ /* 0x000fc40007810000 */
[----:B------:R-:W-:Y:S02]  /*37d0*/  ISETP.GE.AND P5, PT, R17, R6, PT ;  /* 0x000000061100720c */ /* 0x000fe40003fa6270 */
[----:B------:R-:W-:Y:S02]  /*37e0*/  FSEL R222, R219, -INF , !P6 ;  /* 0xff800000dbde7808 */ /* 0x000fe40007000000 */
[----:B------:R-:W-:Y:S02]  /*37f0*/  FMNMX.FTZ R2, R193, R2, !PT ;  /* 0x00000002c1027209 */ /* 0x000fe40007810000 */
[----:B------:R-:W-:Y:S02]  /*3800*/  FMNMX.FTZ R4, R145, R4, !PT ;  /* 0x0000000491047209 */ /* 0x000fe40007810000 */
[----:B------:R-:W-:Y:S02]  /*3810*/  FSEL R194, R194, -INF , !P5 ;  /* 0xff800000c2c27808 */ /* 0x000fe40006800000 */
[----:B------:R-:W-:-:S02]  /*3820*/  FMNMX.FTZ R2, R222, R2, !PT ;  /* 0x00000002de027209 */ /* 0x000fc40007810000 */
[----:B------:R-:W-:Y:S02]  /*3830*/  FMNMX.FTZ R4, R143, R4, !PT ;  /* 0x000000048f047209 */ /* 0x000fe40007810000 */
[----:B------:R-:W-:Y:S02]  /*3840*/  ISETP.GE.AND P1, PT, R16, R6, PT ;  /* 0x000000061000720c */ /* 0x000fe40003f26270 */
[----:B------:R-:W-:Y:S02]  /*3850*/  FMNMX.FTZ R132, R194, R2, !PT ;  /* 0x00000002c2847209 */ /* 0x000fe40007810000 */
[----:B------:R-:W-:Y:S02]  /*3860*/  FMNMX.FTZ R2, R146, R4, !PT ;  /* 0x0000000492027209 */ /* 0x000fe40007810000 */
[----:B------:R-:W-:Y:S02]  /*3870*/  FSEL R243, R195, -INF , !P1 ;  /* 0xff800000c3f37808 */ /* 0x000fe40004800000 */
[----:B---3--:R-:W-:-:S02]  /*3880*/  FMNMX.FTZ R136, R136, R9, !PT ;  /* 0x0000000988887209 */ /* 0x008fc40007810000 */
[----:B------:R-:W-:Y:S01]  /*3890*/  ISETP.GE.AND P1, PT, R19, R6, PT ;  /* 0x000000061300720c */ /* 0x000fe20003f26270 */
[----:B------:R-:W1:Y:S01]  /*38a0*/  SHFL.BFLY PT, R9, R134, 0x1, 0x1f ;  /* 0x0c201f0086097f89 */ /* 0x000e6200000e0000 */
[----:B------:R-:W-:Y:S01]  /*38b0*/  FMNMX.FTZ R2, R141, R2, !PT ;  /* 0x000000028d027209 */ /* 0x000fe20007810000 */
[----:B------:R-:W-:Y:S01]  /*38c0*/  FMUL.FTZ R8, R136, UR4 ;  /* 0x0000000488087c20 */ /* 0x000fe20008410000 */
[----:B------:R-:W-:Y:S01]  /*38d0*/  ISETP.GE.AND P5, PT, R18, R6, PT ;  /* 0x000000061200720c */ /* 0x000fe20003fa6270 */
[----:B------:R-:W-:Y:S01]  /*38e0*/  STL [R1+0x98], R136 ;  /* 0x0000988801007387 */ /* 0x000fe20000100800 */
[----:B------:R-:W-:Y:S02]  /*38f0*/  FSEL R250, R191, -INF , !P1 ;  /* 0xff800000bffa7808 */ /* 0x000fe40004800000 */
[----:B------:R-:W-:Y:S02]  /*3900*/  FSETP.NEU.FTZ.AND P1, PT, R136, -INF , PT ;  /* 0xff8000008800780b */ /* 0x000fe40003f3d000 */
[----:B------:R-:W-:-:S02]  /*3910*/  FMNMX.FTZ R2, R142, R2, !PT ;  /* 0x000000028e027209 */ /* 0x000fc40007810000 */
[----:B------:R-:W-:Y:S02]  /*3920*/  FSEL R249, R190, -INF , !P5 ;  /* 0xff800000bef97808 */ /* 0x000fe40006800000 */
[----:B------:R-:W-:Y:S02]  /*3930*/  FMNMX.FTZ R132, R243, R132, !PT ;  /* 0x00000084f3847209 */ /* 0x000fe40007810000 */
[----:B------:R-:W-:Y:S02]  /*3940*/  FSEL R8, R8, RZ, P1 ;  /* 0x000000ff08087208 */ /* 0x000fe40000800000 */
[----:B------:R-:W-:Y:S02]  /*3950*/  FMNMX.FTZ R2, R157, R2, !PT ;  /* 0x000000029d027209 */ /* 0x000fe40007810000 */
[----:B------:R-:W-:Y:S01]  /*3960*/  ISETP.GE.AND P5, PT, R20, R6, PT ;  /* 0x000000061400720c */ /* 0x000fe20003fa6270 */
[--C-:B------:R-:W-:Y:S01]  /*3970*/  FFMA.FTZ R4, R81, UR4, -R8.reuse ;  /* 0x0000000451047c23 */ /* 0x100fe20008010808 */
[----:B------:R-:W-:Y:S01]  /*3980*/  FMNMX.FTZ R132, R249, R132, !PT ;  /* 0x00000084f9847209 */ /* 0x000fe20007810000 */
[----:B------:R-:W-:Y:S01]  /*3990*/  FFMA.FTZ R5, R80, UR4, -R8 ;  /* 0x0000000450057c23 */ /* 0x000fe20008010808 */
[----:B------:R-:W-:Y:S01]  /*39a0*/  FMNMX.FTZ R2, R156, R2, !PT ;  /* 0x000000029c027209 */ /* 0x000fe20007810000 */
[----:B------:R3:W-:Y:S01]  /*39b0*/  MUFU.EX2 R217, R4 ;  /* 0x0000000400d97308 */ /* 0x0007e20000000800 */
[----:B------:R-:W-:-:S02]  /*39c0*/  FSEL R245, R174, -INF , !P5 ;  /* 0xff800000aef57808 */ /* 0x000fc40006800000 */
[----:B------:R-:W-:Y:S02]  /*39d0*/  ISETP.GE.AND P1, PT, R24, R6, PT ;  /* 0x000000061800720c */ /* 0x000fe40003f26270 */
[----:B------:R-:W-:Y:S02]  /*39e0*/  FMNMX.FTZ R132, R250, R132, !PT ;  /* 0x00000084fa847209 */ /* 0x000fe40007810000 */
[----:B------:R-:W-:Y:S01]  /*39f0*/  FMNMX.FTZ R2, R126, R2, !PT ;  /* 0x000000027e027209 */ /* 0x000fe20007810000 */
[----:B------:R4:W-:Y:S01]  /*3a00*/  MUFU.EX2 R216, R5 ;  /* 0x0000000500d87308 */ /* 0x0009e20000000800 */
[----:B------:R-:W-:Y:S02]  /*3a10*/  FSEL R195, R175, -INF , !P1 ;  /* 0xff800000afc37808 */ /* 0x000fe40004800000 */
[----:B------:R-:W-:Y:S02]  /*3a20*/  FMNMX.FTZ R132, R245, R132, !PT ;  /* 0x00000084f5847209 */ /* 0x000fe40007810000 */
[----:B------:R-:W-:-:S02]  /*3a30*/  FMNMX.FTZ R2, R125, R2, !PT ;  /* 0x000000027d027209 */ /* 0x000fc40007810000 */
[----:B------:R-:W-:Y:S01]  /*3a40*/  FMNMX.FTZ R132, R195, R132, !PT ;  /* 0x00000084c3847209 */ /* 0x000fe20007810000 */
[----:B---3--:R-:W-:Y:S01]  /*3a50*/  FFMA.FTZ R4, R56, UR4, -R8 ;  /* 0x0000000438047c23 */ /* 0x008fe20008010808 */
[----:B------:R-:W-:Y:S02]  /*3a60*/  FMNMX.FTZ R2, R167, R2, !PT ;  /* 0x00000002a7027209 */ /* 0x000fe40007810000 */
[----:B-1----:R-:W-:Y:S01]  /*3a70*/  FMNMX.FTZ R134, R134, R9, !PT ;  /* 0x0000000986867209 */ /* 0x002fe20007810000 */
[----:B------:R1:W-:Y:S01]  /*3a80*/  MUFU.EX2 R214, R4 ;  /* 0x0000000400d67308 */ /* 0x0003e20000000800 */
[----:B------:R-:W3:Y:S01]  /*3a90*/  SHFL.BFLY PT, R6, R132, 0x2, 0x1f ;  /* 0x0c401f0084067f89 */ /* 0x000ee200000e0000 */
[----:B------:R-:W-:Y:S02]  /*3aa0*/  FSEL R116, R54, -INF , !P4 ;  /* 0xff80000036747808 */ /* 0x000fe40006000000 */
[----:B------:R-:W-:Y:S01]  /*3ab0*/  FMNMX.FTZ R2, R166, R2, !PT ;  /* 0x00000002a6027209 */ /* 0x000fe20007810000 */
[----:B----4-:R-:W-:Y:S01]  /*3ac0*/  FMUL.FTZ R5, R134, UR4 ;  /* 0x0000000486057c20 */ /* 0x010fe20008410000 */
[----:B------:R-:W-:Y:S01]  /*3ad0*/  FSEL R117, R70, -INF , !P2 ;  /* 0xff80000046757808 */ /* 0x000fe20005000000 */
[----:B------:R-:W-:Y:S01]  /*3ae0*/  STL [R1+0x9c], R134 ;  /* 0x00009c8601007387 */ /* 0x000fe20000100800 */
[----:B------:R-:W-:-:S02]  /*3af0*/  FSEL R9, R55, -INF , !P3 ;  /* 0xff80000037097808 */ /* 0x000fc40005800000 */
[----:B------:R-:W-:Y:S02]  /*3b00*/  FSETP.NEU.FTZ.AND P2, PT, R134, -INF , PT ;  /* 0xff8000008600780b */ /* 0x000fe40003f5d000 */
[-C--:B------:R-:W-:Y:S02]  /*3b10*/  ISETP.GE.AND P6, PT, R21, R7.reuse, PT ;  /* 0x000000071500720c */ /* 0x080fe40003fc6270 */
[----:B------:R-:W-:Y:S02]  /*3b20*/  FSEL R5, R5, RZ, P2 ;  /* 0x000000ff05057208 */ /* 0x000fe40001000000 */
[-C--:B------:R-:W-:Y:S01]  /*3b30*/  ISETP.GE.AND P1, PT, R10, R7.reuse, PT ;  /* 0x000000070a00720c */ /* 0x080fe20003f26270 */
[----:B-1----:R-:W-:Y:S01]  /*3b40*/  FFMA.FTZ R4, R60, UR4, -R8 ;  /* 0x000000043c047c23 */ /* 0x002fe20008010808 */
[-C--:B------:R-:W-:Y:S02]  /*3b50*/  ISETP.GE.AND P5, PT, R22, R7.reuse, PT ;  /* 0x000000071600720c */ /* 0x080fe40003fa6270 */
[----:B------:R-:W-:Y:S01]  /*3b60*/  FSEL R10, R71, -INF , !P6 ;  /* 0xff800000470a7808 */ /* 0x000fe20007000000 */
[----:B------:R1:W-:Y:S01]  /*3b70*/  MUFU.EX2 R212, R4 ;  /* 0x0000000400d47308 */ /* 0x0003e20000000800 */
[----:B------:R-:W-:-:S02]  /*3b80*/  ISETP.GE.AND P4, PT, R23, R7, PT ;  /* 0x000000071700720c */ /* 0x000fc40003f86270 */
[----:B------:R-:W-:Y:S02]  /*3b90*/  FSEL R118, R66, -INF , !P5 ;  /* 0xff80000042767808 */ /* 0x000fe40006800000 */
[-C--:B------:R-:W-:Y:S02]  /*3ba0*/  ISETP.GE.AND P3, PT, R11, R7.reuse, PT ;  /* 0x000000070b00720c */ /* 0x080fe40003f66270 */
[----:B------:R-:W-:Y:S02]  /*3bb0*/  FSEL R11, R67, -INF , !P4 ;  /* 0xff800000430b7808 */ /* 0x000fe40006000000 */
[----:B---3--:R-:W-:Y:S02]  /*3bc0*/  FMNMX.FTZ R132, R132, R6, !PT ;  /* 0x0000000684847209 */ /* 0x008fe40007810000 */
[----:B------:R-:W-:Y:S02]  /*3bd0*/  FSEL R127, R50, -INF , !P1 ;  /* 0xff800000327f7808 */ /* 0x000fe40004800000 */
[-C--:B------:R-:W-:Y:S01]  /*3be0*/  ISETP.GE.AND P6, PT, R12, R7.reuse, PT ;  /* 0x000000070c00720c */ /* 0x080fe20003fc6270 */
[----:B------:R-:W3:Y:S01]  /*3bf0*/  SHFL.BFLY PT, R6, R132, 0x1, 0x1f ;  /* 0x0c201f0084067f89 */ /* 0x000ee200000e0000 */
[----:B------:R-:W-:Y:S01]  /*3c00*/  ISETP.GE.AND P2, PT, R14, R7, PT ;  /* 0x000000070e00720c */ /* 0x000fe20003f46270 */
[----:B-1----:R-:W-:Y:S01]  /*3c10*/  FFMA.FTZ R4, R57, UR4, -R8 ;  /* 0x0000000439047c23 */ /* 0x002fe20008010808 */
[----:B------:R-:W-:-:S02]  /*3c20*/  FSEL R169, R42, -INF , !P6 ;  /* 0xff8000002aa97808 */ /* 0x000fc40007000000 */
[-C--:B------:R-:W-:Y:S01]  /*3c30*/  ISETP.GE.AND P5, PT, R13, R7.reuse, PT ;  /* 0x000000070d00720c */ /* 0x080fe20003fa6270 */
[----:B------:R1:W-:Y:S01]  /*3c40*/  MUFU.EX2 R210, R4 ;  /* 0x0000000400d27308 */ /* 0x0003e20000000800 */
[-C--:B------:R-:W-:Y:S02]  /*3c50*/  ISETP.GE.AND P4, PT, R15, R7.reuse, PT ;  /* 0x000000070f00720c */ /* 0x080fe40003f86270 */
[----:B------:R-:W-:Y:S02]  /*3c60*/  FSEL R175, R46, -INF , !P5 ;  /* 0xff8000002eaf7808 */ /* 0x000fe40006800000 */
[----:B------:R-:W-:Y:S02]  /*3c70*/  ISETP.GE.AND P1, PT, R17, R7, PT ;  /* 0x000000071100720c */ /* 0x000fe40003f26270 */
[----:B------:R-:W-:Y:S02]  /*3c80*/  FSEL R174, R47, -INF , !P4 ;  /* 0xff8000002fae7808 */ /* 0x000fe40006000000 */
[----:B------:R-:W-:-:S02]  /*3c90*/  FSEL R172, R38, -INF , !P1 ;  /* 0xff80000026ac7808 */ /* 0x000fc40004800000 */
[-C--:B------:R-:W-:Y:S02]  /*3ca0*/  ISETP.GE.AND P6, PT, R18, R7.reuse, PT ;  /* 0x000000071200720c */ /* 0x080fe40003fc6270 */
[-C--:B------:R-:W-:Y:S02]  /*3cb0*/  ISETP.GE.AND P5, PT, R20, R7.reuse, PT ;  /* 0x000000071400720c */ /* 0x080fe40003fa6270 */
[----:B------:R-:W-:Y:S02]  /*3cc0*/  FSEL R191, R34, -INF , !P6 ;  /* 0xff80000022bf7808 */ /* 0x000fe40007000000 */
[----:B-1----:R-:W-:Y:S01]  /*3cd0*/  FMNMX.FTZ R4, R116, R2, !PT ;  /* 0x0000000274047209 */ /* 0x002fe20007810000 */
[--C-:B------:R-:W-:Y:S01]  /*3ce0*/  FFMA.FTZ R2, R82, UR4, -R5.reuse ;  /* 0x0000000452027c23 */ /* 0x100fe20008010805 */
[----:B---3--:R-:W-:Y:S01]  /*3cf0*/  FMNMX.FTZ R132, R132, R6, !PT ;  /* 0x0000000684847209 */ /* 0x008fe20007810000 */
[----:B------:R-:W-:Y:S01]  /*3d00*/  FFMA.FTZ R6, R61, UR4, -R5 ;  /* 0x000000043d067c23 */ /* 0x000fe20008010805 */
[----:B------:R-:W-:Y:S01]  /*3d10*/  FMNMX.FTZ R4, R9, R4, !PT ;  /* 0x0000000409047209 */ /* 0x000fe20007810000 */
[----:B------:R1:W-:Y:S01]  /*3d20*/  MUFU.EX2 R229, R2 ;  /* 0x0000000200e57308 */ /* 0x0003e20000000800 */
[----:B------:R-:W-:-:S02]  /*3d30*/  ISETP.GE.AND P1, PT, R24, R7, PT ;  /* 0x000000071800720c */ /* 0x000fc40003f26270 */
[----:B------:R-:W-:Y:S02]  /*3d40*/  FMNMX.FTZ R4, R117, R4, !PT ;  /* 0x0000000475047209 */ /* 0x000fe40007810000 */
[----:B------:R-:W-:Y:S02]  /*3d50*/  FSEL R189, R30, -INF , !P5 ;  /* 0xff8000001ebd7808 */ /* 0x000fe40006800000 */
[----:B------:R-:W-:Y:S01]  /*3d60*/  FMNMX.FTZ R4, R10, R4, !PT ;  /* 0x000000040a047209 */ /* 0x000fe20007810000 */
[----:B------:R-:W-:Y:S01]  /*3d70*/  MUFU.EX2 R234, R6 ;  /* 0x0000000600ea7308 */ /* 0x000fe20000000800 */
[----:B------:R-:W-:Y:S02]  /*3d80*/  FSEL R188, R31, -INF , !P1 ;  /* 0xff8000001fbc7808 */ /* 0x000fe40004800000 */
[----:B------:R-:W-:-:S04]  /*3d90*/  FMNMX.FTZ R4, R118, R4, !PT ;  /* 0x0000000476047209 */ /* 0x000fc80007810000 */
[----:B------:R-:W-:Y:S01]  /*3da0*/  FMNMX.FTZ R4, R11, R4, !PT ;  /* 0x000000040b047209 */ /* 0x000fe20007810000 */
[----:B-1----:R-:W-:-:S04]  /*3db0*/  FFMA.FTZ R2, R83, UR4, -R5 ;  /* 0x0000000453027c23 */ /* 0x002fc80008010805 */
[----:B------:R1:W3:Y:S02]  /*3dc0*/  MUFU.EX2 R209, R2 ;  /* 0x0000000200d17308 */ /* 0x0002e40000000800 */
[----:B-1----:R-:W-:Y:S01]  /*3dd0*/  FFMA.FTZ R2, R120, UR4, -R5 ;  /* 0x0000000478027c23 */ /* 0x002fe20008010805 */
[----:B------:R-:W-:Y:S02]  /*3de0*/  FSEL R120, R51, -INF , !P3 ;  /* 0xff80000033787808 */ /* 0x000fe40005800000 */
[----:B------:R-:W-:-:S03]  /*3df0*/  ISETP.GE.AND P3, PT, R16, R7, PT ;  /* 0x000000071000720c */ /* 0x000fc60003f66270 */
[----:B------:R1:W-:Y:S01]  /*3e00*/  MUFU.EX2 R213, R2 ;  /* 0x0000000200d57308 */ /* 0x0003e20000000800 */
[----:B---3--:R-:W-:Y:S02]  /*3e10*/  F2FP.F16.F32.PACK_AB R12, R209, R229 ;  /* 0x000000e5d10c723e */ /* 0x008fe400000000ff */
[----:B------:R-:W-:Y:S02]  /*3e20*/  FSEL R192, R39, -INF , !P3 ;  /* 0xff80000027c07808 */ /* 0x000fe40005800000 */
[----:B------:R-:W-:Y:S02]  /*3e30*/  FSETP.NEU.FTZ.AND P3, PT, R132, -INF , PT ;  /* 0xff8000008400780b */ /* 0x000fe40003f7d000 */
[----:B-1----:R-:W-:Y:S01]  /*3e40*/  FMNMX.FTZ R2, R127, R4, !PT ;  /* 0x000000047f027209 */ /* 0x002fe20007810000 */
[----:B------:R-:W-:Y:S01]  /*3e50*/  FFMA.FTZ R4, R121, UR4, -R5 ;  /* 0x0000000479047c23 */ /* 0x000fe20008010805 */
[----:B------:R-:W-:Y:S02]  /*3e60*/  FSEL R121, R43, -INF , !P2 ;  /* 0xff8000002b797808 */ /* 0x000fe40005000000 */
[----:B------:R-:W-:Y:S01]  /*3e70*/  FMNMX.FTZ R2, R120, R2, !PT ;  /* 0x0000000278027209 */ /* 0x000fe20007810000 */
[----:B------:R1:W3:Y:S01]  /*3e80*/  MUFU.EX2 R220, R4 ;  /* 0x0000000400dc7308 */ /* 0x0002e20000000800 */
[----:B------:R-:W-:-:S02]  /*3e90*/  ISETP.GE.AND P2, PT, R19, R7, PT ;  /* 0x000000071300720c */ /* 0x000fc40003f46270 */
[----:B------:R-:W-:Y:S02]  /*3ea0*/  FMNMX.FTZ R2, R169, R2, !PT ;  /* 0x00000002a9027209 */ /* 0x000fe40007810000 */
[----:B------:R-:W-:Y:S02]  /*3eb0*/  FSEL R190, R35, -INF , !P2 ;  /* 0xff80000023be7808 */ /* 0x000fe40005000000 */
[----:B------:R-:W-:Y:S01]  /*3ec0*/  FMNMX.FTZ R2, R121, R2, !PT ;  /* 0x0000000279027209 */ /* 0x000fe20007810000 */
[----:B-1----:R-:W-:Y:S01]  /*3ed0*/  FFMA.FTZ R4, R58, UR4, -R5 ;  /* 0x000000043a047c23 */ /* 0x002fe20008010805 */
[----:B---3--:R-:W-:-:S03]  /*3ee0*/  F2FP.F16.F32.PACK_AB R14, R220, R213 ;  /* 0x000000d5dc0e723e */ /* 0x008fc600000000ff */
[----:B------:R1:W3:Y:S02]  /*3ef0*/  MUFU.EX2 R32, R4 ;  /* 0x0000000400207308 */ /* 0x0002e40000000800 */
[----:B-1----:R-:W-:Y:S01]  /*3f00*/  FMNMX.FTZ R4, R175, R2, !PT ;  /* 0x00000002af047209 */ /* 0x002fe20007810000 */
[----:B------:R-:W-:Y:S01]  /*3f10*/  FFMA.FTZ R2, R59, UR4, -R5 ;  /* 0x000000043b027c23 */ /* 0x000fe20008010805 */
[----:B---3--:R-:W-:Y:S02]  /*3f20*/  STL [R1+0x6c], R32 ;  /* 0x00006c2001007387 */ /* 0x008fe40000100800 */
[----:B------:R-:W-:Y:S02]  /*3f30*/  FMNMX.FTZ R4, R174, R4, !PT ;  /* 0x00000004ae047209 */ /* 0x000fe40007810000 */
[----:B------:R1:W3:Y:S02]  /*3f40*/  MUFU.EX2 R33, R2 ;  /* 0x0000000200217308 */ /* 0x0002e40000000800 */
[----:B-1----:R-:W-:Y:S01]  /*3f50*/  FMNMX.FTZ R2, R172, R4, !PT ;  /* 0x00000004ac027209 */ /* 0x002fe20007810000 */
[----:B------:R-:W-:Y:S01]  /*3f60*/  FMUL.FTZ R4, R132, UR4 ;  /* 0x0000000484047c20 */ /* 0x000fe20008410000 */
[----:B---3--:R-:W-:Y:S02]  /*3f70*/  STL [R1+0x70], R33 ;  /* 0x0000702101007387 */ /* 0x008fe40000100800 */
[----:B------:R-:W-:-:S02]  /*3f80*/  FMNMX.FTZ R2, R192, R2, !PT ;  /* 0x00000002c0027209 */ /* 0x000fc40007810000 */
[----:B------:R-:W-:Y:S01]  /*3f90*/  FSEL R4, R4, RZ, P3 ;  /* 0x000000ff04047208 */ /* 0x000fe20001800000 */
[----:B------:R-:W-:Y:S01]  /*3fa0*/  STL [R1+0xa0], R132 ;  /* 0x0000a08401007387 */ /* 0x000fe20000100800 */
[----:B------:R-:W-:Y:S02]  /*3fb0*/  FMNMX.FTZ R7, R191, R2, !PT ;  /* 0x00000002bf077209 */ /* 0x000fe40007810000 */
[----:B--2---:R-:W-:Y:S01]  /*3fc0*/  LOP3.LUT R2, R25, R26, RZ, 0xfc, !PT ;  /* 0x0000001a19027212 */ /* 0x004fe200078efcff */
[----:B------:R-:W-:Y:S01]  /*3fd0*/  FFMA.FTZ R6, R123, UR4, -R4 ;  /* 0x000000047b067c23 */ /* 0x000fe20008010804 */
[----:B------:R-:W-:Y:S02]  /*3fe0*/  FMNMX.FTZ R7, R190, R7, !PT ;  /* 0x00000007be077209 */ /* 0x000fe40007810000 */
[----:B------:R-:W-:Y:S01]  /*3ff0*/  LEA R139, R2, UR5, 0x1 ;  /* 0x00000005028b7c11 */ /* 0x000fe2000f8e08ff */
[----:B------:R1:W-:Y:S01]  /*4000*/  MUFU.EX2 R207, R6 ;  /* 0x0000000600cf7308 */ /* 0x0003e20000000800 */
[----:B------:R-:W-:-:S02]  /*4010*/  FMNMX.FTZ R2, R189, R7, !PT ;  /* 0x00000007bd027209 */ /* 0x000fc40007810000 */
[----:B------:R-:W-:Y:S01]  /*4020*/  IADD3 R224, R3, R139, RZ ;  /* 0x0000008b03e07210 */ /* 0x000fe20007ffe0ff */
[----:B------:R-:W-:Y:S01]  /*4030*/  FFMA.FTZ R3, R152, UR4, -R4 ;  /* 0x0000000498037c23 */ /* 0x000fe20008010804 */
[----:B------:R-:W-:Y:S01]  /*4040*/  FMNMX.FTZ R2, R188, R2, !PT ;  /* 0x00000002bc027209 */ /* 0x000fe20007810000 */
[C---:B------:R-:W-:Y:S01]  /*4050*/  IMAD.IADD R226, R0.reuse, 0x1, R139 ;  /* 0x0000000100e27824 */ /* 0x040fe200078e028b */
[----:B------:R-:W-:Y:S01]  /*4060*/  LDSM.16.MT88.4 R36, [R139+0x8000] ;  /* 0x008000008b24783b */ /* 0x000fe20000004200 */
[----:B------:R-:W-:Y:S01]  /*4070*/  IMAD.IADD R225, R0, 0x1, R224 ;  /* 0x0000000100e17824 */ /* 0x000fe200078e02e0 */
[----:B------:R-:W-:Y:S01]  /*4080*/  MUFU.EX2 R219, R3 ;  /* 0x0000000300db7308 */ /* 0x000fe20000000800 */
[--C-:B------:R-:W-:Y:S01]  /*4090*/  FFMA.FTZ R0, R135, UR4, -R4.reuse ;  /* 0x0000000487007c23 */ /* 0x100fe20008010804 */
[----:B------:R-:W2:Y:S04]  /*40a0*/  LDSM.16.MT88.4 R28, [R226+0x8000] ;  /* 0x00800000e21c783b */ /* 0x000ea80000004200 */
[----:B------:R-:W3:Y:S01]  /*40b0*/  LDSM.16.MT88.4 R24, [R224+0x8000] ;  /* 0x00800000e018783b */ /* 0x000ee20000004200 */
[----:B-1----:R-:W-:-:S02]  /*40c0*/  FFMA.FTZ R6, R122, UR4, -R4 ;  /* 0x000000047a067c23 */ /* 0x002fc40008010804 */
[----:B------:R1:W4:Y:S01]  /*40d0*/  MUFU.EX2 R122, R0 ;  /* 0x00000000007a7308 */ /* 0x0003220000000800 */
[----:B------:R-:W-:Y:S04]  /*40e0*/  LDSM.16.MT88.4 R20, [R225+0x8000] ;  /* 0x00800000e114783b */ /* 0x000fe80000004200 */
[----:B------:R-:W-:Y:S03]  /*40f0*/  LDSM.16.MT88.4 R68, [R139+0x8800] ;  /* 0x008800008b44783b */ /* 0x000fe60000004200 */
[----:B------:R2:W2:Y:S01]  /*4100*/  MUFU.EX2 R134, R6 ;  /* 0x0000000600867308 */ /* 0x0004a20000000800 */
[----:B------:R-:W-:Y:S04]  /*4110*/  LDSM.16.MT88.4 R80, [R224+0x8800] ;  /* 0x00880000e050783b */ /* 0x000fe80000004200 */
[----:B------:R-:W-:Y:S01]  /*4120*/  LDSM.16.MT88.4 R76, [R225+0x8800] ;  /* 0x00880000e14c783b */ /* 0x000fe20000004200 */
[----:B-1----:R-:W-:Y:S01]  /*4130*/  FFMA.FTZ R0, R63, UR4, -R5 ;  /* 0x000000043f007c23 */ /* 0x002fe20008010805 */
[----:B----4-:R-:W-:-:S03]  /*4140*/  F2FP.F16.F32.PACK_AB R15, R122, R219 ;  /* 0x000000db7a0f723e */ /* 0x010fc600000000ff */
[----:B------:R1:W-:Y:S01]  /*4150*/  MUFU.EX2 R16, R0 ;  /* 0x0000000000107308 */ /* 0x0003e20000000800 */
[----:B--2---:R-:W2:Y:S01]  /*4160*/  SHFL.BFLY PT, R6, R2, 0x2, 0x1f ;  /* 0x0c401f0002067f89 */ /* 0x004ea200000e0000 */
[----:B------:R-:W-:-:S07]  /*4170*/  F2FP.F16.F32.PACK_AB R13, R134, R207 ;  /* 0x000000cf860d723e */ /* 0x000fce00000000ff */
[----:B------:R-:W-:Y:S01]  /*4180*/  HMMA.16816.F32 R56, R12, R28, RZ ;  /* 0x0000001c0c38723c */ /* 0x000fe200000018ff */
[----:B-1----:R-:W-:-:S05]  /*4190*/  FFMA.FTZ R0, R62, UR4, -R4 ;  /* 0x000000043e007c23 */ /* 0x002fca0008010804 */
[C---:B---3--:R-:W-:Y:S01]  /*41a0*/  HMMA.16816.F32 R52, R12.reuse, R24, RZ ;  /* 0x000000180c34723c */ /* 0x048fe200000018ff */
[----:B------:R1:W3:Y:S05]  /*41b0*/  MUFU.EX2 R17, R0 ;  /* 0x0000000000117308 */ /* 0x0002ea0000000800 */
[----:B------:R-:W-:Y:S01]  /*41c0*/  HMMA.16816.F32 R60, R12, R36, RZ ;  /* 0x000000240c3c723c */ /* 0x000fe200000018ff */
[----:B--2---:R-:W-:-:S05]  /*41d0*/  FMNMX.FTZ R2, R2, R6, !PT ;  /* 0x0000000602027209 */ /* 0x004fca0007810000 */
[C---:B------:R-:W-:Y:S01]  /*41e0*/  HMMA.16816.F32 R64, R12.reuse, R20, RZ ;  /* 0x000000140c40723c */ /* 0x040fe200000018ff */
[----:B------:R-:W2:Y:S05]  /*41f0*/  SHFL.BFLY PT, R3, R2, 0x1, 0x1f ;  /* 0x0c201f0002037f89 */ /* 0x000eaa00000e0000 */
[C---:B------:R-:W-:Y:S01]  /*4200*/  HMMA.16816.F32 R48, R12.reuse, R38, RZ ;  /* 0x000000260c30723c */ /* 0x040fe200000018ff */
[----:B-1----:R-:W-:Y:S01]  /*4210*/  FFMA.FTZ R0, R72, UR4, -R4 ;  /* 0x0000000448007c23 */ /* 0x002fe20008010804 */
[----:B---3--:R1:W-:Y:S03]  /*4220*/  STL [R1+0x68], R17 ;  /* 0x0000681101007387 */ /* 0x0083e60000100800 */
[----:B------:R3:W1:Y:S01]  /*4230*/  MUFU.EX2 R218, R0 ;  /* 0x0000000000da7308 */ /* 0x0006620000000800 */
[C---:B------:R-:W-:Y:S06]  /*4240*/  HMMA.16816.F32 R44, R12.reuse, R30, RZ ;  /* 0x0000001e0c2c723c */ /* 0x040fec00000018ff */
[----:B------:R-:W-:Y:S01]  /*4250*/  HMMA.16816.F32 R40, R12, R26, RZ ;  /* 0x0000001a0c28723c */ /* 0x000fe200000018ff */
[----:B--2---:R-:W-:Y:S01]  /*4260*/  FMNMX.FTZ R135, R2, R3, !PT ;  /* 0x0000000302877209 */ /* 0x004fe20007810000 */
[----:B------:R-:W-:Y:S01]  /*4270*/  FFMA.FTZ R2, R140, UR4, -R8 ;  /* 0x000000048c027c23 */ /* 0x000fe20008010808 */
[----:B---3--:R-:W-:-:S02]  /*4280*/  FFMA.FTZ R0, R74, UR4, -R4 ;  /* 0x000000044a007c23 */ /* 0x008fc40008010804 */
[----:B------:R-:W-:Y:S01]  /*4290*/  FSETP.NEU.FTZ.AND P1, PT, R135, -INF , PT ;  /* 0xff8000008700780b */ /* 0x000fe20003f3d000 */
[----:B------:R2:W-:Y:S01]  /*42a0*/  MUFU.EX2 R211, R2 ;  /* 0x0000000200d37308 */ /* 0x0005e20000000800 */
[----:B------:R-:W-:Y:S01]  /*42b0*/  STL [R1+0xa4], R135 ;  /* 0x0000a48701007387 */ /* 0x000fe20000100800 */
[----:B-1----:R-:W-:-:S03]  /*42c0*/  F2FP.F16.F32.PACK_AB R17, R218, R17 ;  /* 0x00000011da11723e */ /* 0x002fc600000000ff */
[----:B------:R-:W-:Y:S03]  /*42d0*/  STL [R1+0xa8], R234 ;  /* 0x0000a8ea01007387 */ /* 0x000fe60000100800 */
[----:B------:R1:W-:Y:S01]  /*42e0*/  MUFU.EX2 R242, R0 ;  /* 0x0000000000f27308 */ /* 0x0003e20000000800 */
[----:B------:R-:W3:Y:S01]  /*42f0*/  LDSM.16.MT88.4 R72, [R226+0x8800] ;  /* 0x00880000e248783b */ /* 0x000ee20000004200 */
[----:B--2---:R-:W-:Y:S01]  /*4300*/  FFMA.FTZ R2, R137, UR4, -R8 ;  /* 0x0000000489027c23 */ /* 0x004fe20008010808 */
[----:B------:R-:W-:-:S05]  /*4310*/  IMAD.MOV.U32 R137, RZ, RZ, R220 ;  /* 0x000000ffff897224 */ /* 0x000fca00078e00dc */
[----:B------:R-:W-:Y:S01]  /*4320*/  MUFU.EX2 R132, R2 ;  /* 0x0000000200847308 */ /* 0x000fe20000000800 */
[----:B-1----:R-:W-:Y:S01]  /*4330*/  FFMA.FTZ R0, R133, UR4, -R4 ;  /* 0x0000000485007c23 */ /* 0x002fe20008010804 */
[----:B------:R-:W-:Y:S01]  /*4340*/  IMAD.MOV.U32 R133, RZ, RZ, R16 ;  /* 0x000000ffff857224 */ /* 0x000fe200078e0010 */
[----:B------:R-:W-:-:S05]  /*4350*/  F2FP.F16.F32.PACK_AB R16, R33, R32 ;  /* 0x000000202110723e */ /* 0x000fca00000000ff */
[----:B------:R1:W2:Y:S01]  /*4360*/  MUFU.EX2 R208, R0 ;  /* 0x0000000000d07308 */ /* 0x0002a20000000800 */
[----:B------:R-:W-:Y:S01]  /*4370*/  HMMA.16816.F32 R32, R12, R22, RZ ;  /* 0x000000160c20723c */ /* 0x000fe200000018ff */
[----:B------:R-:W-:-:S06]  /*4380*/  F2FP.F16.F32.PACK_AB R18, R133, R234 ;  /* 0x000000ea8512723e */ /* 0x000fcc00000000ff */
[----:B------:R-:W-:Y:S02]  /*4390*/  F2FP.F16.F32.PACK_AB R12, R217, R216 ;  /* 0x000000d8d90c723e */ /* 0x000fe400000000ff */
[----:B------:R-:W-:Y:S01]  /*43a0*/  F2FP.F16.F32.PACK_AB R14, R212, R214 ;  /* 0x000000d6d40e723e */ /* 0x000fe200000000ff */
[----:B-1----:R-:W-:Y:S01]  /*43b0*/  FMUL.FTZ R0, R135, UR4 ;  /* 0x0000000487007c20 */ /* 0x002fe20008410000 */
[----:B--2---:R-:W-:-:S04]  /*43c0*/  F2FP.F16.F32.PACK_AB R19, R208, R242 ;  /* 0x000000f2d013723e */ /* 0x004fc800000000ff */
[----:B------:R-:W-:-:S03]  /*43d0*/  FSEL R0, R0, RZ, P1 ;  /* 0x000000ff00007208 */ /* 0x000fc60000800000 */
[----:B------:R-:W-:Y:S02]  /*43e0*/  HMMA.16816.F32 R108, R16, R68, R60 ;  /* 0x00000044106c723c */ /* 0x000fe4000000183c */
[----:B------:R-:W-:-:S04]  /*43f0*/  FFMA.FTZ R2, R160, UR4, -R0 ;  /* 0x00000004a0027c23 */ /* 0x000fc80008010800 */
[----:B------:R1:W-:Y:S01]  /*4400*/  MUFU.EX2 R7, R2 ;  /* 0x0000000200077308 */ /* 0x0003e20000000800 */
[C---:B---3--:R-:W-:Y:S06]  /*4410*/  HMMA.16816.F32 R100, R16.reuse, R72, R56 ;  /* 0x000000481064723c */ /* 0x048fec0000001838 */
[C---:B------:R-:W-:Y:S06]  /*4420*/  HMMA.16816.F32 R88, R16.reuse, R80, R52 ;  /* 0x000000501058723c */ /* 0x040fec0000001834 */
[----:B------:R-:W-:Y:S01]  /*4430*/  HMMA.16816.F32 R112, R16, R76, R64 ;  /* 0x0000004c1070723c */ /* 0x000fe20000001840 */
[----:B-1----:R-:W-:-:S05]  /*4440*/  FFMA.FTZ R2, R161, UR4, -R0 ;  /* 0x00000004a1027c23 */ /* 0x002fca0008010800 */
[C---:B------:R-:W-:Y:S01]  /*4450*/  HMMA.16816.F32 R60, R16.reuse, R70, R48 ;  /* 0x00000046103c723c */ /* 0x040fe20000001830 */
[----:B------:R1:W2:Y:S05]  /*4460*/  MUFU.EX2 R6, R2 ;  /* 0x0000000200067308 */ /* 0x0002aa0000000800 */
[C---:B------:R-:W-:Y:S06]  /*4470*/  HMMA.16816.F32 R92, R16.reuse, R74, R44 ;  /* 0x0000004a105c723c */ /* 0x040fec000000182c */
[C---:B------:R-:W-:Y:S06]  /*4480*/  HMMA.16816.F32 R104, R16.reuse, R82, R40 ;  /* 0x000000521068723c */ /* 0x040fec0000001828 */
[----:B------:R-:W-:Y:S01]  /*4490*/  HMMA.16816.F32 R96, R16, R78, R32 ;  /* 0x0000004e1060723c */ /* 0x000fe20000001820 */
[----:B-1----:R-:W-:Y:S01]  /*44a0*/  FFMA.FTZ R2, R144, UR4, -R0 ;  /* 0x0000000490027c23 */ /* 0x002fe20008010800 */
[----:B--2---:R-:W-:Y:S01]  /*44b0*/  F2FP.F16.F32.PACK_AB R13, R6, R7 ;  /* 0x00000007060d723e */ /* 0x004fe200000000ff */
[----:B------:R-:W-:-:S02]  /*44c0*/  IMAD.MOV.U32 R144, RZ, RZ, R219 ;  /* 0x000000ffff907224 */ /* 0x000fc400078e00db */
[----:B------:R1:W-:Y:S02]  /*44d0*/  MUFU.EX2 R160, R2 ;  /* 0x0000000200a07308 */ /* 0x0003e40000000800 */
[----:B-1----:R-:W-:-:S06]  /*44e0*/  FFMA.FTZ R2, R145, UR4, -R0 ;  /* 0x0000000491027c23 */ /* 0x002fcc0008010800 */
[----:B------:R1:W2:Y:S02]  /*44f0*/  MUFU.EX2 R152, R2 ;  /* 0x0000000200987308 */ /* 0x0002a40000000800 */
[----:B-1----:R-:W-:Y:S01]  /*4500*/  FFMA.FTZ R2, R138, UR4, -R8 ;  /* 0x000000048a027c23 */ /* 0x002fe20008010808 */
[----:B--2---:R-:W-:Y:S02]  /*4510*/  F2FP.F16.F32.PACK_AB R15, R152, R160 ;  /* 0x000000a0980f723e */ /* 0x004fe400000000ff */
[----:B------:R-:W-:-:S03]  /*4520*/  MOV R138, R229 ;  /* 0x000000e5008a7202 */ /* 0x000fc60000000f00 */
[----:B------:R1:W2:Y:S02]  /*4530*/  MUFU.EX2 R233, R2 ;  /* 0x0000000200e97308 */ /* 0x0002a40000000800 */
[C---:B------:R-:W-:Y:S06]  /*4540*/  HMMA.16816.F32 R44, R12.reuse, R36, RZ ;  /* 0x000000240c2c723c */ /* 0x040fec00000018ff */
[C---:B------:R-:W-:Y:S06]  /*4550*/  HMMA.16816.F32 R16, R12.reuse, R20, RZ ;  /* 0x000000140c10723c */ /* 0x040fec00000018ff */
[----:B------:R-:W-:Y:S01]  /*4560*/  HMMA.16816.F32 R20, R12, R22, RZ ;  /* 0x000000160c14723c */ /* 0x000fe200000018ff */
[----:B-1----:R-:W-:Y:S01]  /*4570*/  FFMA.FTZ R2, R143, UR4, -R0 ;  /* 0x000000048f027c23 */ /* 0x002fe20008010800 */
[----:B------:R-:W-:-:S03]  /*4580*/  MOV R143, R134 ;  /* 0x00000086008f7202 */ /* 0x000fc60000000f00 */
[----:B------:R1:W-:Y:S01]  /*4590*/  MUFU.EX2 R234, R2 ;  /* 0x0000000200ea7308 */ /* 0x0003e20000000800 */
[C---:B------:R-:W-:Y:S06]  /*45a0*/  HMMA.16816.F32 R40, R12.reuse, R28, RZ ;  /* 0x0000001c0c28723c */ /* 0x040fec00000018ff */
[C---:B------:R-:W-:Y:S06]  /*45b0*/  HMMA.16816.F32 R32, R12.reuse, R24, RZ ;  /* 0x000000180c20723c */ /* 0x040fec00000018ff */
[----:B------:R-:W-:Y:S01]  /*45c0*/  HMMA.16816.F32 R36, R12, R38, RZ ;  /* 0x000000260c24723c */ /* 0x000fe200000018ff */
[----:B-1----:R-:W-:Y:S01]  /*45d0*/  FFMA.FTZ R2, R146, UR4, -R0 ;  /* 0x0000000492027c23 */ /* 0x002fe20008010800 */
[----:B------:R-:W-:-:S04]  /*45e0*/  MOV R146, R218 ;  /* 0x000000da00927202 */ /* 0x000fc80000000f00 */
[C---:B------:R-:W-:Y:S01]  /*45f0*/  HMMA.16816.F32 R28, R12.reuse, R30, RZ ;  /* 0x0000001e0c1c723c */ /* 0x040fe200000018ff */
[----:B------:R1:W3:Y:S05]  /*4600*/  MUFU.EX2 R161, R2 ;  /* 0x0000000200a17308 */ /* 0x0002ea0000000800 */
[----:B------:R-:W-:Y:S07]  /*4610*/  HMMA.16816.F32 R24, R12, R26, RZ ;  /* 0x0000001a0c18723c */ /* 0x000fee00000018ff */
[----:B------:R-:W-:-:S02]  /*4620*/  F2FP.F16.F32.PACK_AB R12, R211, R210 ;  /* 0x000000d2d30c723e */ /* 0x000fc400000000ff */
[----:B--2---:R-:W-:Y:S01]  /*4630*/  F2FP.F16.F32.PACK_AB R14, R233, R132 ;  /* 0x00000084e90e723e */ /* 0x004fe200000000ff */
[----:B-1----:R-:W-:Y:S01]  /*4640*/  FFMA.FTZ R2, R141, UR4, -R0 ;  /* 0x000000048d027c23 */ /* 0x002fe20008010800 */
[----:B---3--:R-:W-:Y:S01]  /*4650*/  F2FP.F16.F32.PACK_AB R13, R161, R234 ;  /* 0x000000eaa10d723e */ /* 0x008fe200000000ff */
[----:B------:R-:W-:Y:S02]  /*4660*/  IMAD.MOV.U32 R141, RZ, RZ, R216 ;  /* 0x000000ffff8d7224 */ /* 0x000fe400078e00d8 */
[----:B------:R1:W-:Y:S02]  /*4670*/  MUFU.EX2 R140, R2 ;  /* 0x00000002008c7308 */ /* 0x0003e40000000800 */
[----:B-1----:R-:W-:-:S06]  /*4680*/  FFMA.FTZ R2, R142, UR4, -R0 ;  /* 0x000000048e027c23 */ /* 0x002fcc0008010800 */
[----:B------:R1:W2:Y:S02]  /*4690*/  MUFU.EX2 R145, R2 ;  /* 0x0000000200917308 */ /* 0x0002a40000000800 */
[----:B-1----:R-:W-:Y:S01]  /*46a0*/  FFMA.FTZ R2, R162, UR4, -R8 ;  /* 0x00000004a2027c23 */ /* 0x002fe20008010808 */
[----:B--2---:R-:W-:-:S05]  /*46b0*/  F2FP.F16.F32.PACK_AB R15, R145, R140 ;  /* 0x0000008c910f723e */ /* 0x004fca00000000ff */
[----:B------:R1:W-:Y:S02]  /*46c0*/  MUFU.EX2 R135, R2 ;  /* 0x0000000200877308 */ /* 0x0003e40000000800 */
[C---:B------:R-:W-:Y:S06]  /*46d0*/  HMMA.16816.F32 R56, R12.reuse, R68, R44 ;  /* 0x000000440c38723c */ /* 0x040fec000000182c */
[C---:B------:R-:W-:Y:S01]  /*46e0*/  HMMA.16816.F32 R44, R12.reuse, R78, R20 ;  /* 0x0000004e0c2c723c */ /* 0x040fe20000001814 */
[----:B------:R-:W2:Y:S05]  /*46f0*/  LDSM.16.MT88.4 R20, [R139+0x9000] ;  /* 0x009000008b14783b */ /* 0x000eaa0000004200 */
[----:B------:R-:W-:Y:S01]  /*4700*/  HMMA.16816.F32 R48, R12, R72, R40 ;  /* 0x000000480c30723c */ /* 0x000fe20000001828 */
[----:B-1----:R-:W-:-:S04]  /*4710*/  FFMA.FTZ R2, R153, UR4, -R8 ;  /* 0x0000000499027c23 */ /* 0x002fc80008010808 */
[----:B------:R1:W-:Y:S01]  /*4720*/  MUFU.EX2 R123, R2 ;  /* 0x00000002007b7308 */ /* 0x0003e20000000800 */
[C---:B------:R-:W-:Y:S06]  /*4730*/  HMMA.16816.F32 R64, R12.reuse, R80, R32 ;  /* 0x000000500c40723c */ /* 0x040fec0000001820 */
[C---:B------:R-:W-:Y:S01]  /*4740*/  HMMA.16816.F32 R84, R12.reuse, R76, R16 ;  /* 0x0000004c0c54723c */ /* 0x040fe20000001810 */
[----:B------:R-:W3:Y:S05]  /*4750*/  LDSM.16.MT88.4 R16, [R226+0x9000] ;  /* 0x00900000e210783b */ /* 0x000eea0000004200 */
[----:B------:R-:W-:Y:S01]  /*4760*/  HMMA.16816.F32 R36, R12, R70, R36 ;  /* 0x000000460c24723c */ /* 0x000fe20000001824 */
[----:B-1----:R-:W-:-:S05]  /*4770*/  FFMA.FTZ R2, R129, UR4, -R8 ;  /* 0x0000000481027c23 */ /* 0x002fca0008010808 */
[C---:B------:R-:W-:Y:S01]  /*4780*/  HMMA.16816.F32 R32, R12.reuse, R74, R28 ;  /* 0x0000004a0c20723c */ /* 0x040fe2000000181c */
[----:B------:R-:W-:Y:S01]  /*4790*/  LDSM.16.MT88.4 R28, [R225+0x9000] ;  /* 0x00900000e11c783b */ /* 0x000fe20000004200 */
[----:B------:R1:W-:Y:S04]  /*47a0*/  MUFU.EX2 R3, R2 ;  /* 0x0000000200037308 */ /* 0x0003e80000000800 */
[----:B------:R-:W-:Y:S01]  /*47b0*/  HMMA.16816.F32 R40, R12, R82, R24 ;  /* 0x000000520c28723c */ /* 0x000fe20000001818 */
[----:B------:R-:W4:Y:S01]  /*47c0*/  LDSM.16.MT88.4 R24, [R224+0x9000] ;  /* 0x00900000e018783b */ /* 0x000f220000004200 */
[----:B-1----:R-:W-:Y:S01]  /*47d0*/  FFMA.FTZ R2, R128, UR4, -R8 ;  /* 0x0000000480027c23 */ /* 0x002fe20008010808 */
[----:B------:R-:W-:-:S03]  /*47e0*/  IMAD.MOV.U32 R128, RZ, RZ, R217 ;  /* 0x000000ffff807224 */ /* 0x000fc600078e00d9 */
[----:B------:R1:W-:Y:S02]  /*47f0*/  MUFU.EX2 R136, R2 ;  /* 0x0000000200887308 */ /* 0x0003e40000000800 */
[----:B-1----:R-:W-:-:S06]  /*4800*/  FFMA.FTZ R2, R157, UR4, -R0 ;  /* 0x000000049d027c23 */ /* 0x002fcc0008010800 */
[----:B------:R1:W-:Y:S02]  /*4810*/  MUFU.EX2 R232, R2 ;  /* 0x0000000200e87308 */ /* 0x0003e40000000800 */
[----:B-1----:R-:W-:-:S06]  /*4820*/  FFMA.FTZ R2, R156, UR4, -R0 ;  /* 0x000000049c027c23 */ /* 0x002fcc0008010800 */
[----:B------:R1:W-:Y:S02]  /*4830*/  MUFU.EX2 R228, R2 ;  /* 0x0000000200e47308 */ /* 0x0003e40000000800 */
[----:B-1----:R-:W-:-:S06]  /*4840*/  FFMA.FTZ R2, R155, UR4, -R5 ;  /* 0x000000049b027c23 */ /* 0x002fcc0008010805 */
[----:B------:R1:W-:Y:S02]  /*4850*/  MUFU.EX2 R231, R2 ;  /* 0x0000000200e77308 */ /* 0x0003e40000000800 */
[----:B-1----:R-:W-:-:S06]  /*4860*/  FFMA.FTZ R2, R154, UR4, -R5 ;  /* 0x000000049a027c23 */ /* 0x002fcc0008010805 */
[----:B------:R1:W2:Y:S02]  /*4870*/  MUFU.EX2 R227, R2 ;  /* 0x0000000200e37308 */ /* 0x0002a40000000800 */
[----:B-1----:R-:W-:Y:S01]  /*4880*/  FFMA.FTZ R2, R147, UR4, -R5 ;  /* 0x0000000493027c23 */ /* 0x002fe20008010805 */
[----:B--2---:R-:W-:Y:S02]  /*4890*/  F2FP.F16.F32.PACK_AB R12, R227, R231 ;  /* 0x000000e7e30c723e */ /* 0x004fe400000000ff */
[----:B------:R-:W-:-:S03]  /*48a0*/  MOV R147, R123 ;  /* 0x0000007b00937202 */ /* 0x000fc60000000f00 */
[----:B------:R1:W-:Y:S01]  /*48b0*/  MUFU.EX2 R154, R2 ;  /* 0x00000002009a7308 */ /* 0x0003e20000000800 */
[----:B------:R-:W-:Y:S02]  /*48c0*/  IMAD.MOV.U32 R123, RZ, RZ, R215 ;  /* 0x000000ffff7b7224 */ /* 0x000fe400078e00d7 */
[----:B-1----:R-:W-:-:S05]  /*48d0*/  FFMA.FTZ R2, R148, UR4, -R5 ;  /* 0x0000000494027c23 */ /* 0x002fca0008010805 */
[----:B------:R1:W2:Y:S02]  /*48e0*/  MUFU.EX2 R129, R2 ;  /* 0x0000000200817308 */ /* 0x0002a40000000800 */
[----:B-1----:R-:W-:Y:S01]  /*48f0*/  FFMA.FTZ R2, R149, UR4, -R4 ;  /* 0x0000000495027c23 */ /* 0x002fe20008010804 */
[----:B--2---:R-:W-:-:S05]  /*4900*/  F2FP.F16.F32.PACK_AB R14, R129, R154 ;  /* 0x0000009a810e723e */ /* 0x004fca00000000ff */
[----:B------:R1:W-:Y:S02]  /*4910*/  MUFU.EX2 R230, R2 ;  /* 0x0000000200e67308 */ /* 0x0003e40000000800 */
[----:B-1----:R-:W-:-:S06]  /*4920*/  FFMA.FTZ R2, R130, UR4, -R4 ;  /* 0x0000000482027c23 */ /* 0x002fcc0008010804 */
[----:B------:R1:W2:Y:S02]  /*4930*/  MUFU.EX2 R52, R2 ;  /* 0x0000000200347308 */ /* 0x0002a40000000800 */
[----:B-1----:R-:W-:-:S06]  /*4940*/  FFMA.FTZ R2, R131, UR4, -R4 ;  /* 0x0000000483027c23 */ /* 0x002fcc0008010804 */
[----:B------:R1:W-:Y:S02]  /*4950*/  MUFU.EX2 R68, R2 ;  /* 0x0000000200447308 */ /* 0x0003e40000000800 */
[----:B-1----:R-:W-:Y:S01]  /*4960*/  FFMA.FTZ R2, R124, UR4, -R4 ;  /* 0x000000047c027c23 */ /* 0x002fe20008010804 */
[----:B------:R-:W-:-:S05]  /*4970*/  IMAD.MOV.U32 R124, RZ, RZ, R3 ;  /* 0x000000ffff7c7224 */ /* 0x000fca00078e0003 */
[----:B------:R1:W3:Y:S02]  /*4980*/  MUFU.EX2 R3, R2 ;  /* 0x0000000200037308 */ /* 0x0002e40000000800 */
[----:B-1----:R-:W-:Y:S01]  /*4990*/  FFMA.FTZ R2, R126, UR4, -R0 ;  /* 0x000000047e027c23 */ /* 0x002fe20008010800 */
[----:B--2---:R-:W-:Y:S01]  /*49a0*/  IMAD.MOV.U32 R126, RZ, RZ, R52 ;  /* 0x000000ffff7e7224 */ /* 0x004fe200078e0034 */
[----:B---3--:R-:W-:-:S04]  /*49b0*/  F2FP.F16.F32.PACK_AB R15, R3, R68 ;  /* 0x00000044030f723e */ /* 0x008fc800000000ff */
[----:B------:R1:W-:Y:S01]  /*49c0*/  MUFU.EX2 R155, R2 ;  /* 0x00000002009b7308 */ /* 0x0003e20000000800 */
[----:B------:R-:W-:-:S07]  /*49d0*/  F2FP.F16.F32.PACK_AB R13, R126, R230 ;  /* 0x000000e67e0d723e */ /* 0x000fce00000000ff */
[C---:B------:R-:W-:Y:S06]  /*49e0*/  HMMA.16816.F32 R52, R12.reuse, R20, R108 ;  /* 0x000000140c34723c */ /* 0x040fec000000186c */
[C---:B------:R-:W-:Y:S01]  /*49f0*/  HMMA.16816.F32 R72, R12.reuse, R16, R100 ;  /* 0x000000100c48723c */ /* 0x040fe20000001864 */
[----:B------:R-:W-:Y:S01]  /*4a00*/  MOV R110, R132 ;  /* 0x00000084006e7202 */ /* 0x000fe20000000f00 */
[----:B-1----:R-:W-:Y:S01]  /*4a10*/  FFMA.FTZ R2, R125, UR4, -R0 ;  /* 0x000000047d027c23 */ /* 0x002fe20008010800 */
[----:B------:R-:W-:Y:S02]  /*4a20*/  IMAD.MOV.U32 R111, RZ, RZ, R135 ;  /* 0x000000ffff6f7224 */ /* 0x000fe400078e0087 */
[----:B------:R-:W-:Y:S01]  /*4a30*/  IMAD.MOV.U32 R108, RZ, RZ, R214 ;  /* 0x000000ffff6c7224 */ /* 0x000fe200078e00d6 */
[----:B------:R1:W2:Y:S01]  /*4a40*/  MUFU.EX2 R134, R2 ;  /* 0x0000000200867308 */ /* 0x0002a20000000800 */
[----:B----4-:R-:W-:Y:S01]  /*4a50*/  HMMA.16816.F32 R88, R12, R24, R88 ;  /* 0x000000180c58723c */ /* 0x010fe20000001858 */
[----:B------:R-:W-:-:S05]  /*4a60*/  IMAD.MOV.U32 R109, RZ, RZ, R68 ;  /* 0x000000ffff6d7224 */ /* 0x000fca00078e0044 */
[C---:B------:R-:W-:Y:S06]  /*4a70*/  HMMA.16816.F32 R112, R12.reuse, R28, R112 ;  /* 0x0000001c0c70723c */ /* 0x040fec0000001870 */
[----:B------:R-:W-:Y:S01]  /*4a80*/  HMMA.16816.F32 R60, R12, R22, R60 ;  /* 0x000000160c3c723c */ /* 0x000fe2000000183c */
[----:B-1----:R-:W-:-:S05]  /*4a90*/  FFMA.FTZ R2, R170, UR4, -R8 ;  /* 0x00000004aa027c23 */ /* 0x002fca0008010808 */
[C---:B------:R-:W-:Y:S01]  /*4aa0*/  HMMA.16816.F32 R76, R12.reuse, R18, R92 ;  /* 0x000000120c4c723c */ /* 0x040fe2000000185c */
[----:B------:R1:W-:Y:S05]  /*4ab0*/  MUFU.EX2 R132, R2 ;  /* 0x0000000200847308 */ /* 0x0003ea0000000800 */
[C---:B------:R-:W-:Y:S06]  /*4ac0*/  HMMA.16816.F32 R104, R12.reuse, R26, R104 ;  /* 0x0000001a0c68723c */ /* 0x040fec0000001868 */
[----:B------:R-:W-:Y:S01]  /*4ad0*/  HMMA.16816.F32 R96, R12, R30, R96 ;  /* 0x0000001e0c60723c */ /* 0x000fe20000001860 */
[----:B-1----:R-:W-:-:S06]  /*4ae0*/  FFMA.FTZ R2, R163, UR4, -R8 ;  /* 0x00000004a3027c23 */ /* 0x002fcc0008010808 */
[----:B------:R-:W-:Y:S02]  /*4af0*/  F2FP.F16.F32.PACK_AB R12, R147, R111 ;  /* 0x0000006f930c723e */ /* 0x000fe400000000ff */
[----:B------:R-:W-:Y:S01]  /*4b00*/  F2FP.F16.F32.PACK_AB R13, R228, R232 ;  /* 0x000000e8e40d723e */ /* 0x000fe200000000ff */
[----:B------:R1:W-:Y:S01]  /*4b10*/  MUFU.EX2 R156, R2 ;  /* 0x00000002009c7308 */ /* 0x0003e20000000800 */
[----:B------:R-:W-:Y:S02]  /*4b20*/  F2FP.F16.F32.PACK_AB R14, R136, R124 ;  /* 0x0000007c880e723e */ /* 0x000fe400000000ff */
[----:B--2---:R-:W-:-:S07]  /*4b30*/  F2FP.F16.F32.PACK_AB R15, R134, R155 ;  /* 0x0000009b860f723e */ /* 0x004fce00000000ff */
[C---:B------:R-:W-:Y:S06]  /*4b40*/  HMMA.16816.F32 R100, R12.reuse, R20, R56 ;  /* 0x000000140c64723c */ /* 0x040fec0000001838 */
[C---:B------:R-:W-:Y:S01]  /*4b50*/  HMMA.16816.F32 R92, R12.reuse, R22, R36 ;  /* 0x000000160c5c723c */ /* 0x040fe20000001824 */
[--C-:B-1----:R-:W-:Y:S01]  /*4b60*/  FFMA.FTZ R2, R150, UR4, -R8.reuse ;  /* 0x0000000496027c23 */ /* 0x102fe20008010808 */
[----:B------:R-:W1:Y:S01]  /*4b70*/  LDSM.16.MT88.4 R20, [R139+0x9800] ;  /* 0x009800008b14783b */ /* 0x000e620000004200 */
[----:B------:R-:W-:Y:S02]  /*4b80*/  MOV R150, R213 ;  /* 0x000000d500967202 */ /* 0x000fe40000000f00 */
[----:B------:R2:W-:Y:S01]  /*4b90*/  MUFU.EX2 R130, R2 ;  /* 0x0000000200827308 */ /* 0x0005e20000000800 */
[C---:B------:R-:W-:Y:S06]  /*4ba0*/  HMMA.16816.F32 R80, R12.reuse, R16, R48 ;  /* 0x000000100c50723c */ /* 0x040fec0000001830 */
[C---:B------:R-:W-:Y:S01]  /*4bb0*/  HMMA.16816.F32 R68, R12.reuse, R18, R32 ;  /* 0x000000120c44723c */ /* 0x040fe20000001820 */
[----:B------:R-:W3:Y:S05]  /*4bc0*/  LDSM.16.MT88.4 R16, [R226+0x9800] ;  /* 0x00980000e210783b */ /* 0x000eea0000004200 */
[----:B------:R-:W-:Y:S01]  /*4bd0*/  HMMA.16816.F32 R48, R12, R24, R64 ;  /* 0x000000180c30723c */ /* 0x000fe20000001840 */
[----:B--2---:R-:W-:Y:S01]  /*4be0*/  FFMA.FTZ R2, R119, UR4, -R8 ;  /* 0x0000000477027c23 */ /* 0x004fe20008010808 */
[----:B------:R-:W-:-:S04]  /*4bf0*/  IMAD.MOV.U32 R119, RZ, RZ, R212 ;  /* 0x000000ffff777224 */ /* 0x000fc800078e00d4 */
[C---:B------:R-:W-:Y:S01]  /*4c00*/  HMMA.16816.F32 R40, R12.reuse, R26, R40 ;  /* 0x0000001a0c28723c */ /* 0x040fe20000001828 */
[----:B------:R-:W2:Y:S01]  /*4c10*/  LDSM.16.MT88.4 R24, [R224+0x9800] ;  /* 0x00980000e018783b */ /* 0x000ea20000004200 */
[----:B------:R4:W-:Y:S04]  /*4c20*/  MUFU.EX2 R220, R2 ;  /* 0x0000000200dc7308 */ /* 0x0009e80000000800 */
[C---:B------:R-:W-:Y:S06]  /*4c30*/  HMMA.16816.F32 R36, R12.reuse, R28, R84 ;  /* 0x0000001c0c24723c */ /* 0x040fec0000001854 */
[----:B------:R-:W-:Y:S01]  /*4c40*/  HMMA.16816.F32 R32, R12, R30, R44 ;  /* 0x0000001e0c20723c */ /* 0x000fe2000000182c */
[----:B------:R-:W2:Y:S01]  /*4c50*/  LDSM.16.MT88.4 R28, [R225+0x9800] ;  /* 0x00980000e11c783b */ /* 0x000ea20000004200 */
[----:B----4-:R-:W-:Y:S01]  /*4c60*/  FFMA.FTZ R2, R167, UR4, -R0 ;  /* 0x00000004a7027c23 */ /* 0x010fe20008010800 */
[----:B------:R-:W-:-:S02]  /*4c70*/  IMAD.MOV.U32 R167, RZ, RZ, R3 ;  /* 0x000000ffffa77224 */ /* 0x000fc400078e0003 */
[----:B------:R-:W-:Y:S01]  /*4c80*/  FFMA.FTZ R3, R171, UR4, -R4 ;  /* 0x00000004ab037c23 */ /* 0x000fe20008010804 */
[----:B------:R-:W-:Y:S01]  /*4c90*/  MOV R171, R109 ;  /* 0x0000006d00ab7202 */ /* 0x000fe20000000f00 */
[----:B------:R4:W-:Y:S08]  /*4ca0*/  MUFU.EX2 R135, R2 ;  /* 0x0000000200877308 */ /* 0x0009f00000000800 */
[----:B------:R1:W-:Y:S01]  /*4cb0*/  MUFU.EX2 R125, R3 ;  /* 0x00000003007d7308 */ /* 0x0003e20000000800 */
[----:B----4-:R-:W-:-:S07]  /*4cc0*/  FFMA.FTZ R2, R166, UR4, -R0 ;  /* 0x00000004a6027c23 */ /* 0x010fce0008010800 */
[----:B------:R4:W-:Y:S01]  /*4cd0*/  MUFU.EX2 R157, R2 ;  /* 0x00000002009d7308 */ /* 0x0009e20000000800 */
[----:B-1----:R-:W-:Y:S01]  /*4ce0*/  FFMA.FTZ R3, R196, UR4, -R4 ;  /* 0x00000004c4037c23 */ /* 0x002fe20008010804 */
[----:B----4-:R-:W-:-:S06]  /*4cf0*/  FFMA.FTZ R2, R165, UR4, -R5 ;  /* 0x00000004a5027c23 */ /* 0x010fcc0008010805 */
[----:B------:R1:W-:Y:S02]  /*4d00*/  MUFU.EX2 R149, R2 ;  /* 0x0000000200957308 */ /* 0x0003e40000000800 */
[----:B-1----:R-:W-:Y:S01]  /*4d10*/  FFMA.FTZ R2, R164, UR4, -R5 ;  /* 0x00000004a4027c23 */ /* 0x002fe20008010805 */
[----:B------:R-:W-:Y:S01]  /*4d20*/  IMAD.MOV.U32 R164, RZ, RZ, R167 ;  /* 0x000000ffffa47224 */ /* 0x000fe200078e00a7 */
[----:B------:R-:W-:-:S04]  /*4d30*/  MOV R167, R145 ;  /* 0x0000009100a77202 */ /* 0x000fc80000000f00 */
[----:B------:R1:W4:Y:S02]  /*4d40*/  MUFU.EX2 R142, R2 ;  /* 0x00000002008e7308 */ /* 0x0003240000000800 */
[----:B-1----:R-:W-:Y:S01]  /*4d50*/  FFMA.FTZ R2, R151, UR4, -R5 ;  /* 0x0000000497027c23 */ /* 0x002fe20008010805 */
[----:B----4-:R-:W-:Y:S01]  /*4d60*/  F2FP.F16.F32.PACK_AB R12, R142, R149 ;  /* 0x000000958e0c723e */ /* 0x010fe200000000ff */
[----:B------:R-:W-:-:S04]  /*4d70*/  IMAD.MOV.U32 R151, RZ, RZ, R144 ;  /* 0x000000ffff977224 */ /* 0x000fc800078e0090 */
[----:B------:R1:W-:Y:S02]  /*4d80*/  MUFU.EX2 R170, R2 ;  /* 0x0000000200aa7308 */ /* 0x0003e40000000800 */
[----:B-1----:R-:W-:Y:S01]  /*4d90*/  FFMA.FTZ R2, R158, UR4, -R5 ;  /* 0x000000049e027c23 */ /* 0x002fe20008010805 */
[----:B------:R-:W-:-:S05]  /*4da0*/  MOV R158, R119 ;  /* 0x00000077009e7202 */ /* 0x000fca0000000f00 */
[----:B------:R1:W4:Y:S02]  /*4db0*/  MUFU.EX2 R131, R2 ;  /* 0x0000000200837308 */ /* 0x0003240000000800 */
[----:B-1----:R-:W-:Y:S01]  /*4dc0*/  FFMA.FTZ R2, R168, UR4, -R4 ;  /* 0x00000004a8027c23 */ /* 0x002fe20008010804 */
[----:B----4-:R-:W-:Y:S01]  /*4dd0*/  F2FP.F16.F32.PACK_AB R14, R131, R170 ;  /* 0x000000aa830e723e */ /* 0x010fe200000000ff */
[----:B------:R-:W-:-:S04]  /*4de0*/  IMAD.MOV.U32 R168, RZ, RZ, R150 ;  /* 0x000000ffffa87224 */ /* 0x000fc800078e0096 */
[----:B------:R1:W-:Y:S01]  /*4df0*/  MUFU.EX2 R148, R2 ;  /* 0x0000000200947308 */ /* 0x0003e20000000800 */
[----:B------:R-:W-:Y:S02]  /*4e00*/  IMAD.MOV.U32 R150, RZ, RZ, R137 ;  /* 0x000000ffff967224 */ /* 0x000fe400078e0089 */
[----:B-1----:R-:W-:Y:S01]  /*4e10*/  FFMA.FTZ R2, R159, UR4, -R4 ;  /* 0x000000049f027c23 */ /* 0x002fe20008010804 */
[----:B------:R-:W-:-:S04]  /*4e20*/  IMAD.MOV.U32 R159, RZ, RZ, R108 ;  /* 0x000000ffff9f7224 */ /* 0x000fc800078e006c */
[----:B------:R1:W4:Y:S02]  /*4e30*/  MUFU.EX2 R229, R2 ;  /* 0x0000000200e57308 */ /* 0x0003240000000800 */
[----:B-1----:R-:W-:Y:S01]  /*4e40*/  FFMA.FTZ R2, R176, UR4, -R4 ;  /* 0x00000004b0027c23 */ /* 0x002fe20008010804 */
[----:B----4-:R-:W-:Y:S01]  /*4e50*/  F2FP.F16.F32.PACK_AB R13, R229, R148 ;  /* 0x00000094e50d723e */ /* 0x010fe200000000ff */
[----:B------:R-:W-:-:S04]  /*4e60*/  IMAD.MOV.U32 R176, RZ, RZ, R110 ;  /* 0x000000ffffb07224 */ /* 0x000fc800078e006e */
[----:B------:R1:W4:Y:S02]  /*4e70*/  MUFU.EX2 R153, R2 ;  /* 0x0000000200997308 */ /* 0x0003240000000800 */
[----:B-1----:R-:W-:Y:S01]  /*4e80*/  FFMA.FTZ R2, R116, UR4, -R0 ;  /* 0x0000000474027c23 */ /* 0x002fe20008010800 */
[----:B----4-:R-:W-:-:S05]  /*4e90*/  F2FP.F16.F32.PACK_AB R15, R153, R125 ;  /* 0x0000007d990f723e */ /* 0x010fca00000000ff */
[----:B------:R1:W-:Y:S02]  /*4ea0*/  MUFU.EX2 R218, R2 ;  /* 0x0000000200da7308 */ /* 0x0003e40000000800 */
[C---:B------:R-:W-:Y:S06]  /*4eb0*/  HMMA.16816.F32 R64, R12.reuse, R20, R52 ;  /* 0x000000140c40723c */ /* 0x040fec0000001834 */
[C---:B---3--:R-:W-:Y:S06]  /*4ec0*/  HMMA.16816.F32 R56, R12.reuse, R16, R72 ;  /* 0x000000100c38723c */ /* 0x048fec0000001848 */
[----:B------:R-:W-:Y:S01]  /*4ed0*/  HMMA.16816.F32 R52, R12, R18, R76 ;  /* 0x000000120c34723c */ /* 0x000fe2000000184c */
[----:B-1----:R-:W-:Y:S01]  /*4ee0*/  FFMA.FTZ R2, R9, UR4, -R0 ;  /* 0x0000000409027c23 */ /* 0x002fe20008010800 */
[----:B------:R-:W-:-:S03]  /*4ef0*/  IMAD.MOV.U32 R9, RZ, RZ, R111 ;  /* 0x000000ffff097224 */ /* 0x000fc600078e006f */
[----:B------:R1:W3:Y:S01]  /*4f00*/  MUFU.EX2 R219, R2 ;  /* 0x0000000200db7308 */ /* 0x0002e20000000800 */
[C---:B------:R-:W-:Y:S06]  /*4f10*/  HMMA.16816.F32 R60, R12.reuse, R22, R60 ;  /* 0x000000160c3c723c */ /* 0x040fec000000183c */
[C---:B--2---:R-:W-:Y:S06]  /*4f20*/  HMMA.16816.F32 R44, R12.reuse, R24, R88 ;  /* 0x000000180c2c723c */ /* 0x044fec0000001858 */
[----:B------:R-:W-:Y:S01]  /*4f30*/  HMMA.16816.F32 R72, R12, R26, R104 ;  /* 0x0000001a0c48723c */ /* 0x000fe20000001868 */
[----:B-1----:R-:W-:-:S05]  /*4f40*/  FFMA.FTZ R2, R180, UR4, -R8 ;  /* 0x00000004b4027c23 */ /* 0x002fca0008010808 */
[C---:B------:R-:W-:Y:S01]  /*4f50*/  HMMA.16816.F32 R112, R12.reuse, R28, R112 ;  /* 0x0000001c0c70723c */ /* 0x040fe20000001870 */
[----:B------:R1:W-:Y:S05]  /*4f60*/  MUFU.EX2 R180, R3 ;  /* 0x0000000300b47308 */ /* 0x0003ea0000000800 */
[----:B------:R-:W-:Y:S03]  /*4f70*/  HMMA.16816.F32 R76, R12, R30, R96 ;  /* 0x0000001e0c4c723c */ /* 0x000fe60000001860 */
[----:B------:R2:W-:Y:S04]  /*4f80*/  MUFU.EX2 R214, R2 ;  /* 0x0000000200d67308 */ /* 0x0005e80000000800 */
[----:B------:R-:W-:-:S02]  /*4f90*/  F2FP.F16.F32.PACK_AB R14, R220, R130 ;  /* 0x00000082dc0e723e */ /* 0x000fc400000000ff */
[----:B------:R-:W-:Y:S02]  /*4fa0*/  F2FP.F16.F32.PACK_AB R12, R156, R132 ;  /* 0x000000849c0c723e */ /* 0x000fe400000000ff */
[----:B------:R-:W-:Y:S01]  /*4fb0*/  F2FP.F16.F32.PACK_AB R13, R157, R135 ;  /* 0x000000879d0d723e */ /* 0x000fe200000000ff */
[----:B-1----:R-:W-:Y:S01]  /*4fc0*/  FFMA.FTZ R3, R202, UR4, -R4 ;  /* 0x00000004ca037c23 */ /* 0x002fe20008010804 */
[----:B---3--:R-:W-:Y:S01]  /*4fd0*/  F2FP.F16.F32.PACK_AB R15, R219, R218 ;  /* 0x000000dadb0f723e */ /* 0x008fe200000000ff */
[----:B--2---:R-:W-:Y:S01]  /*4fe0*/  FFMA.FTZ R2, R179, UR4, -R8 ;  /* 0x00000004b3027c23 */ /* 0x004fe20008010808 */
[----:B------:R-:W-:-:S05]  /*4ff0*/  MOV R179, R130 ;  /* 0x0000008200b37202 */ /* 0x000fca0000000f00 */
[C---:B------:R-:W-:Y:S01]  /*5000*/  HMMA.16816.F32 R104, R12.reuse, R20, R100 ;  /* 0x000000140c68723c */ /* 0x040fe20000001864 */
[----:B------:R-:W-:Y:S01]  /*5010*/  MOV R130, R210 ;  /* 0x000000d200827202 */ /* 0x000fe20000000f00 */
[----:B------:R1:W-:Y:S04]  /*5020*/  MUFU.EX2 R215, R2 ;  /* 0x0000000200d77308 */ /* 0x0003e80000000800 */
[C---:B------:R-:W-:Y:S01]  /*5030*/  HMMA.16816.F32 R100, R12.reuse, R22, R92 ;  /* 0x000000160c64723c */ /* 0x040fe2000000185c */
[----:B------:R-:W2:Y:S05]  /*5040*/  LDSM.16.MT88.4 R20, [R139+0xa000] ;  /* 0x00a000008b14783b */ /* 0x000eaa0000004200 */
[C---:B------:R-:W-:Y:S06]  /*5050*/  HMMA.16816.F32 R48, R12.reuse, R24, R48 ;  /* 0x000000180c30723c */ /* 0x040fec0000001830 */
[C---:B------:R-:W-:Y:S01]  /*5060*/  HMMA.16816.F32 R40, R12.reuse, R26, R40 ;  /* 0x0000001a0c28723c */ /* 0x040fe20000001828 */
[--C-:B-1----:R-:W-:Y:S01]  /*5070*/  FFMA.FTZ R2, R178, UR4, -R8.reuse ;  /* 0x00000004b2027c23 */ /* 0x102fe20008010808 */
[----:B------:R-:W1:Y:S03]  /*5080*/  LDSM.16.MT88.4 R24, [R224+0xa000] ;  /* 0x00a00000e018783b */ /* 0x000e660000004200 */
[----:B------:R3:W-:Y:S01]  /*5090*/  MUFU.EX2 R216, R2 ;  /* 0x0000000200d87308 */ /* 0x0007e20000000800 */
[C---:B------:R-:W-:Y:S06]  /*50a0*/  HMMA.16816.F32 R92, R12.reuse, R16, R80 ;  /* 0x000000100c5c723c */ /* 0x040fec0000001850 */
[C---:B------:R-:W-:Y:S01]  /*50b0*/  HMMA.16816.F32 R88, R12.reuse, R18, R68 ;  /* 0x000000120c58723c */ /* 0x040fe20000001844 */
[----:B------:R-:W4:Y:S05]  /*50c0*/  LDSM.16.MT88.4 R16, [R226+0xa000] ;  /* 0x00a00000e210783b */ /* 0x000f2a0000004200 */
[----:B------:R-:W-:Y:S01]  /*50d0*/  HMMA.16816.F32 R36, R12, R28, R36 ;  /* 0x0000001c0c24723c */ /* 0x000fe20000001824 */
[----:B---3--:R-:W-:-:S05]  /*50e0*/  FFMA.FTZ R2, R177, UR4, -R8 ;  /* 0x00000004b1027c23 */ /* 0x008fca0008010808 */
[----:B------:R-:W-:Y:S01]  /*50f0*/  HMMA.16816.F32 R32, R12, R30, R32 ;  /* 0x0000001e0c20723c */ /* 0x000fe20000001820 */
[----:B------:R-:W3:Y:S01]  /*5100*/  LDSM.16.MT88.4 R28, [R225+0xa000] ;  /* 0x00a00000e11c783b */ /* 0x000ee20000004200 */
[----:B------:R2:W-:Y:S02]  /*5110*/  MUFU.EX2 R217, R2 ;  /* 0x0000000200d97308 */ /* 0x0005e40000000800 */
[----:B--2---:R-:W-:-:S06]  /*5120*/  FFMA.FTZ R2, R117, UR4, -R0 ;  /* 0x0000000475027c23 */ /* 0x004fcc0008010800 */
[----:B------:R2:W-:Y:S02]  /*5130*/  MUFU.EX2 R212, R2 ;  /* 0x0000000200d47308 */ /* 0x0005e40000000800 */
[----:B--2---:R-:W-:Y:S01]  /*5140*/  FFMA.FTZ R2, R10, UR4, -R0 ;  /* 0x000000040a027c23 */ /* 0x004fe20008010800 */
[----:B------:R-:W-:Y:S02]  /*5150*/  IMAD.MOV.U32 R10, RZ, RZ, R147 ;  /* 0x000000ffff0a7224 */ /* 0x000fe400078e0093 */
[----:B------:R-:W-:-:S03]  /*5160*/  IMAD.MOV.U32 R147, RZ, RZ, R211 ;  /* 0x000000ffff937224 */ /* 0x000fc600078e00d3 */
[----:B------:R2:W-:Y:S02]  /*5170*/  MUFU.EX2 R213, R2 ;  /* 0x0000000200d57308 */ /* 0x0005e40000000800 */
[----:B--2---:R-:W-:Y:S01]  /*5180*/  FFMA.FTZ R2, R185, UR4, -R5 ;  /* 0x00000004b9027c23 */ /* 0x004fe20008010805 */
[----:B------:R-:W-:Y:S01]  /*5190*/  IMAD.MOV.U32 R185, RZ, RZ, R147 ;  /* 0x000000ffffb97224 */ /* 0x000fe200078e0093 */
[----:B------:R-:W-:Y:S01]  /*51a0*/  MOV R147, R141 ;  /* 0x0000008d00937202 */ /* 0x000fe20000000f00 */
[----:B------:R-:W-:-:S03]  /*51b0*/  IMAD.MOV.U32 R141, RZ, RZ, R208 ;  /* 0x000000ffff8d7224 */ /* 0x000fc600078e00d0 */
[----:B------:R2:W-:Y:S02]  /*51c0*/  MUFU.EX2 R177, R2 ;  /* 0x0000000200b17308 */ /* 0x0005e40000000800 */
[----:B--2---:R-:W-:Y:S01]  /*51d0*/  FFMA.FTZ R2, R184, UR4, -R5 ;  /* 0x00000004b8027c23 */ /* 0x004fe20008010805 */
[----:B------:R-:W-:Y:S01]  /*51e0*/  MOV R184, R130 ;  /* 0x0000008200b87202 */ /* 0x000fe20000000f00 */
[----:B------:R-:W-:-:S04]  /*51f0*/  IMAD.MOV.U32 R130, RZ, RZ, R128 ;  /* 0x000000ffff827224 */ /* 0x000fc800078e0080 */
[----:B------:R2:W1:Y:S01]  /*5200*/  MUFU.EX2 R163, R2 ;  /* 0x0000000200a37308 */ /* 0x0004620000000800 */
[----:B------:R-:W-:Y:S02]  /*5210*/  IMAD.MOV.U32 R128, RZ, RZ, R207 ;  /* 0x000000ffff807224 */ /* 0x000fe400078e00cf */
[----:B--2---:R-:W-:Y:S01]  /*5220*/  FFMA.FTZ R2, R183, UR4, -R5 ;  /* 0x00000004b7027c23 */ /* 0x004fe20008010805 */
[----:B------:R-:W-:Y:S01]  /*5230*/  IMAD.MOV.U32 R183, RZ, RZ, R131 ;  /* 0x000000ffffb77224 */ /* 0x000fe200078e0083 */
[----:B-1----:R-:W-:-:S03]  /*5240*/  F2FP.F16.F32.PACK_AB R12, R163, R177 ;  /* 0x000000b1a30c723e */ /* 0x002fc600000000ff */
[----:B------:R1:W-:Y:S02]  /*5250*/  MUFU.EX2 R166, R2 ;  /* 0x0000000200a67308 */ /* 0x0003e40000000800 */
[----:B-1----:R-:W-:Y:S01]  /*5260*/  FFMA.FTZ R2, R187, UR4, -R5 ;  /* 0x00000004bb027c23 */ /* 0x002fe20008010805 */
[----:B------:R-:W-:-:S05]  /*5270*/  IMAD.MOV.U32 R187, RZ, RZ, R124 ;  /* 0x000000ffffbb7224 */ /* 0x000fca00078e007c */
[----:B------:R1:W2:Y:S02]  /*5280*/  MUFU.EX2 R165, R2 ;  /* 0x0000000200a57308 */ /* 0x0002a40000000800 */
[----:B-1----:R-:W-:Y:S01]  /*5290*/  FFMA.FTZ R2, R182, UR4, -R4 ;  /* 0x00000004b6027c23 */ /* 0x002fe20008010804 */
[----:B--2---:R-:W-:Y:S01]  /*52a0*/  MOV R196, R165 ;  /* 0x000000a500c47202 */ /* 0x004fe20000000f00 */
[----:B------:R-:W-:-:S04]  /*52b0*/  IMAD.MOV.U32 R165, RZ, RZ, R129 ;  /* 0x000000ffffa57224 */ /* 0x000fc800078e0081 */
[----:B------:R1:W-:Y:S02]  /*52c0*/  MUFU.EX2 R178, R2 ;  /* 0x0000000200b27308 */ /* 0x0003e40000000800 */
[----:B-1----:R-:W-:Y:S01]  /*52d0*/  FFMA.FTZ R2, R186, UR4, -R4 ;  /* 0x00000004ba027c23 */ /* 0x002fe20008010804 */
[----:B------:R-:W-:-:S05]  /*52e0*/  MOV R186, R126 ;  /* 0x0000007e00ba7202 */ /* 0x000fca0000000f00 */
[----:B------:R1:W2:Y:S02]  /*52f0*/  MUFU.EX2 R162, R2 ;  /* 0x0000000200a27308 */ /* 0x0002a40000000800 */
[----:B-1----:R-:W-:Y:S01]  /*5300*/  FFMA.FTZ R2, R197, UR4, -R4 ;  /* 0x00000004c5027c23 */ /* 0x002fe20008010804 */
[----:B------:R-:W-:Y:S01]  /*5310*/  IMAD.MOV.U32 R197, RZ, RZ, R166 ;  /* 0x000000ffffc57224 */ /* 0x000fe200078e00a6 */
[----:B--2---:R-:W-:Y:S01]  /*5320*/  F2FP.F16.F32.PACK_AB R13, R162, R178 ;  /* 0x000000b2a20d723e */ /* 0x004fe200000000ff */
[----:B------:R-:W-:-:S03]  /*5330*/  IMAD.MOV.U32 R166, RZ, RZ, R146 ;  /* 0x000000ffffa67224 */ /* 0x000fc600078e0092 */
[----:B------:R1:W2:Y:S01]  /*5340*/  MUFU.EX2 R182, R2 ;  /* 0x0000000200b67308 */ /* 0x0002a20000000800 */
[----:B------:R-:W-:Y:S01]  /*5350*/  F2FP.F16.F32.PACK_AB R14, R196, R197 ;  /* 0x000000c5c40e723e */ /* 0x000fe200000000ff */
[----:B-1----:R-:W-:Y:S01]  /*5360*/  FFMA.FTZ R2, R118, UR4, -R0 ;  /* 0x0000000476027c23 */ /* 0x002fe20008010800 */
[----:B--2---:R-:W-:-:S05]  /*5370*/  F2FP.F16.F32.PACK_AB R15, R182, R180 ;  /* 0x000000b4b60f723e */ /* 0x004fca00000000ff */
[----:B------:R1:W-:Y:S02]  /*5380*/  MUFU.EX2 R210, R2 ;  /* 0x0000000200d27308 */ /* 0x0003e40000000800 */
[C---:B------:R-:W-:Y:S06]  /*5390*/  HMMA.16816.F32 R108, R12.reuse, R20, R64 ;  /* 0x000000140c6c723c */ /* 0x040fec0000001840 */
[C---:B------:R-:W-:Y:S06]  /*53a0*/  HMMA.16816.F32 R96, R12.reuse, R22, R60 ;  /* 0x000000160c60723c */ /* 0x040fec000000183c */
[----:B------:R-:W-:Y:S01]  /*53b0*/  HMMA.16816.F32 R68, R12, R24, R44 ;  /* 0x000000180c44723c */ /* 0x000fe2000000182c */
[----:B-1----:R-:W-:Y:S01]  /*53c0*/  FFMA.FTZ R2, R11, UR4, -R0 ;  /* 0x000000040b027c23 */ /* 0x002fe20008010800 */
[----:B------:R-:W-:-:S03]  /*53d0*/  IMAD.MOV.U32 R11, RZ, RZ, R147 ;  /* 0x000000ffff0b7224 */ /* 0x000fc600078e0093 */
[----:B------:R1:W2:Y:S01]  /*53e0*/  MUFU.EX2 R211, R2 ;  /* 0x0000000200d37308 */ /* 0x0002a20000000800 */
[C---:B----4-:R-:W-:Y:S06]  /*53f0*/  HMMA.16816.F32 R84, R12.reuse, R16, R56 ;  /* 0x000000100c54723c */ /* 0x050fec0000001838 */
[C---:B------:R-:W-:Y:S06]  /*5400*/  HMMA.16816.F32 R80, R12.reuse, R18, R52 ;  /* 0x000000120c50723c */ /* 0x040fec0000001834 */
[----:B------:R-:W-:Y:S01]  /*5410*/  HMMA.16816.F32 R64, R12, R26, R72 ;  /* 0x0000001a0c40723c */ /* 0x000fe20000001848 */
[----:B-1----:R-:W-:-:S05]  /*5420*/  FFMA.FTZ R2, R205, UR4, -R8 ;  /* 0x00000004cd027c23 */ /* 0x002fca0008010808 */
[C---:B---3--:R-:W-:Y:S01]  /*5430*/  HMMA.16816.F32 R60, R12.reuse, R28, R112 ;  /* 0x0000001c0c3c723c */ /* 0x048fe20000001870 */
[----:B------:R1:W-:Y:S05]  /*5440*/  MUFU.EX2 R205, R2 ;  /* 0x0000000200cd7308 */ /* 0x0003ea0000000800 */
[----:B------:R-:W-:Y:S07]  /*5450*/  HMMA.16816.F32 R44, R12, R30, R76 ;  /* 0x0000001e0c2c723c */ /* 0x000fee000000184c */
[----:B------:R-:W-:-:S02]  /*5460*/  F2FP.F16.F32.PACK_AB R12, R215, R214 ;  /* 0x000000d6d70c723e */ /* 0x000fc400000000ff */
[----:B------:R-:W-:Y:S02]  /*5470*/  F2FP.F16.F32.PACK_AB R13, R213, R212 ;  /* 0x000000d4d50d723e */ /* 0x000fe400000000ff */
[----:B------:R-:W-:Y:S01]  /*5480*/  F2FP.F16.F32.PACK_AB R14, R217, R216 ;  /* 0x000000d8d90e723e */ /* 0x000fe200000000ff */
[----:B-1----:R-:W-:Y:S01]  /*5490*/  FFMA.FTZ R2, R204, UR4, -R8 ;  /* 0x00000004cc027c23 */ /* 0x002fe20008010808 */
[----:B--2---:R-:W-:-:S03]  /*54a0*/  F2FP.F16.F32.PACK_AB R15, R211, R210 ;  /* 0x000000d2d30f723e */ /* 0x004fc600000000ff */
[----:B------:R1:W-:Y:S04]  /*54b0*/  MUFU.EX2 R207, R2 ;  /* 0x0000000200cf7308 */ /* 0x0003e80000000800 */
[C---:B------:R-:W-:Y:S06]  /*54c0*/  HMMA.16816.F32 R52, R12.reuse, R22, R100 ;  /* 0x000000160c34723c */ /* 0x040fec0000001864 */
[----:B------:R-:W-:Y:S01]  /*54d0*/  HMMA.16816.F32 R56, R12, R20, R104 ;  /* 0x000000140c38723c */ /* 0x000fe20000001868 */
[----:B------:R-:W-:Y:S01]  /*54e0*/  IMAD.MOV.U32 R101, RZ, RZ, R125 ;  /* 0x000000ffff657224 */ /* 0x000fe200078e007d */
[----:B------:R-:W-:Y:S01]  /*54f0*/  LDSM.16.MT88.4 R20, [R226+0xa800] ;  /* 0x00a80000e214783b */ /* 0x000fe20000004200 */
[----:B------:R-:W-:Y:S01]  /*5500*/  IMAD.MOV.U32 R102, RZ, RZ, R170 ;  /* 0x000000ffff667224 */ /* 0x000fe200078e00aa */
[----:B------:R-:W-:-:S02]  /*5510*/  MOV R170, R122 ;  /* 0x0000007a00aa7202 */ /* 0x000fc40000000f00 */
[C---:B------:R-:W-:Y:S01]  /*5520*/  HMMA.16816.F32 R72, R12.reuse, R16, R92 ;  /* 0x000000100c48723c */ /* 0x040fe2000000185c */
[--C-:B-1----:R-:W-:Y:S01]  /*5530*/  FFMA.FTZ R2, R199, UR4, -R8.reuse ;  /* 0x00000004c7027c23 */ /* 0x102fe20008010808 */
[----:B------:R-:W-:Y:S01]  /*5540*/  IMAD.MOV.U32 R199, RZ, RZ, R143 ;  /* 0x000000ffffc77224 */ /* 0x000fe200078e008f */
[----:B------:R-:W-:Y:S02]  /*5550*/  MOV R143, R133 ;  /* 0x00000085008f7202 */ /* 0x000fe40000000f00 */
[----:B------:R1:W-:Y:S01]  /*5560*/  MUFU.EX2 R208, R2 ;  /* 0x0000000200d07308 */ /* 0x0003e20000000800 */
[C---:B------:R-:W-:Y:S01]  /*5570*/  HMMA.16816.F32 R76, R12.reuse, R18, R88 ;  /* 0x000000120c4c723c */ /* 0x040fe20000001858 */
[----:B------:R-:W2:Y:S05]  /*5580*/  LDSM.16.MT88.4 R16, [R139+0xa800] ;  /* 0x00a800008b10783b */ /* 0x000eaa0000004200 */
[C---:B------:R-:W-:Y:S06]  /*5590*/  HMMA.16816.F32 R48, R12.reuse, R24, R48 ;  /* 0x000000180c30723c */ /* 0x040fec0000001830 */
[----:B------:R-:W-:Y:S01]  /*55a0*/  HMMA.16816.F32 R40, R12, R26, R40 ;  /* 0x0000001a0c28723c */ /* 0x000fe20000001828 */
[----:B------:R-:W3:Y:S01]  /*55b0*/  LDSM.16.MT88.4 R24, [R224+0xa800] ;  /* 0x00a80000e018783b */ /* 0x000ee20000004200 */
[----:B-1----:R-:W-:Y:S01]  /*55c0*/  FFMA.FTZ R2, R198, UR4, -R8 ;  /* 0x00000004c6027c23 */ /* 0x002fe20008010808 */
[----:B------:R-:W-:-:S03]  /*55d0*/  IMAD.MOV.U32 R198, RZ, RZ, R209 ;  /* 0x000000ffffc67224 */ /* 0x000fc600078e00d1 */
[C---:B------:R-:W-:Y:S01]  /*55e0*/  HMMA.16816.F32 R36, R12.reuse, R28, R36 ;  /* 0x0000001c0c24723c */ /* 0x040fe20000001824 */
[----:B------:R1:W-:Y:S05]  /*55f0*/  MUFU.EX2 R209, R2 ;  /* 0x0000000200d17308 */ /* 0x0003ea0000000800 */
[----:B------:R-:W-:Y:S01]  /*5600*/  HMMA.16816.F32 R32, R12, R30, R32 ;  /* 0x0000001e0c20723c */ /* 0x000fe20000001820 */
[----:B------:R-:W4:Y:S01]  /*5610*/  LDSM.16.MT88.4 R28, [R225+0xa800] ;  /* 0x00a80000e11c783b */ /* 0x000f220000004200 */
[--C-:B-1----:R-:W-:Y:S02]  /*5620*/  FFMA.FTZ R2, R127, UR4, -R0.reuse ;  /* 0x000000047f027c23 */ /* 0x102fe40008010800 */
[----:B------:R1:W-:Y:S08]  /*5630*/  MUFU.EX2 R127, R3 ;  /* 0x00000003007f7308 */ /* 0x0003f00000000800 */
[----:B------:R2:W-:Y:S01]  /*5640*/  MUFU.EX2 R133, R2 ;  /* 0x0000000200857308 */ /* 0x0005e20000000800 */
[--C-:B-1----:R-:W-:Y:S01]  /*5650*/  FFMA.FTZ R3, R192, UR4, -R0.reuse ;  /* 0x00000004c0037c23 */ /* 0x102fe20008010800 */
[----:B--2---:R-:W-:-:S06]  /*5660*/  FFMA.FTZ R2, R120, UR4, -R0 ;  /* 0x0000000478027c23 */ /* 0x004fcc0008010800 */
[----:B------:R1:W-:Y:S02]  /*5670*/  MUFU.EX2 R204, R2 ;  /* 0x0000000200cc7308 */ /* 0x0003e40000000800 */
[----:B-1----:R-:W-:Y:S01]  /*5680*/  FFMA.FTZ R2, R221, UR4, -R5 ;  /* 0x00000004dd027c23 */ /* 0x002fe20008010805 */
[----:B------:R-:W-:-:S05]  /*5690*/  MOV R221, R138 ;  /* 0x0000008a00dd7202 */ /* 0x000fca0000000f00 */
[----:B------:R1:W-:Y:S02]  /*56a0*/  MUFU.EX2 R131, R2 ;  /* 0x0000000200837308 */ /* 0x0003e40000000800 */
[----:B-1----:R-:W-:-:S06]  /*56b0*/  FFMA.FTZ R2, R206, UR4, -R5 ;  /* 0x00000004ce027c23 */ /* 0x002fcc0008010805 */
[----:B------:R1:W2:Y:S02]  /*56c0*/  MUFU.EX2 R138, R2 ;  /* 0x00000002008a7308 */ /* 0x0002a40000000800 */
[----:B-1----:R-:W-:Y:S01]  /*56d0*/  FFMA.FTZ R2, R200, UR4, -R5 ;  /* 0x00000004c8027c23 */ /* 0x002fe20008010805 */
[----:B------:R-:W-:Y:S02]  /*56e0*/  MOV R200, R128 ;  /* 0x0000008000c87202 */ /* 0x000fe40000000f00 */
[----:B--2---:R-:W-:-:S03]  /*56f0*/  F2FP.F16.F32.PACK_AB R12, R138, R131 ;  /* 0x000000838a0c723e */ /* 0x004fc600000000ff */
[----:B------:R1:W-:Y:S02]  /*5700*/  MUFU.EX2 R206, R2 ;  /* 0x0000000200ce7308 */ /* 0x0003e40000000800 */
[----:B-1----:R-:W-:Y:S01]  /*5710*/  FFMA.FTZ R2, R201, UR4, -R5 ;  /* 0x00000004c9027c23 */ /* 0x002fe20008010805 */
[----:B------:R-:W-:-:S05]  /*5720*/  IMAD.MOV.U32 R201, RZ, RZ, R130 ;  /* 0x000000ffffc97224 */ /* 0x000fca00078e0082 */
[----:B------:R1:W2:Y:S02]  /*5730*/  MUFU.EX2 R137, R2 ;  /* 0x0000000200897308 */ /* 0x0002a40000000800 */
[----:B-1----:R-:W-:Y:S01]  /*5740*/  FFMA.FTZ R2, R173, UR4, -R4 ;  /* 0x00000004ad027c23 */ /* 0x002fe20008010804 */
[----:B------:R-:W-:Y:S01]  /*5750*/  IMAD.MOV.U32 R173, RZ, RZ, R123 ;  /* 0x000000ffffad7224 */ /* 0x000fe200078e007b */
[----:B--2---:R-:W-:-:S04]  /*5760*/  F2FP.F16.F32.PACK_AB R14, R137, R206 ;  /* 0x000000ce890e723e */ /* 0x004fc800000000ff */
[----:B------:R1:W-:Y:S02]  /*5770*/  MUFU.EX2 R130, R2 ;  /* 0x0000000200827308 */ /* 0x0003e40000000800 */
[----:B-1----:R-:W-:-:S06]  /*5780*/  FFMA.FTZ R2, R181, UR4, -R4 ;  /* 0x00000004b5027c23 */ /* 0x002fcc0008010804 */
[----:B------:R1:W2:Y:S02]  /*5790*/  MUFU.EX2 R129, R2 ;  /* 0x0000000200817308 */ /* 0x0002a40000000800 */
[----:B-1----:R-:W-:Y:S01]  /*57a0*/  FFMA.FTZ R2, R203, UR4, -R4 ;  /* 0x00000004cb027c23 */ /* 0x002fe20008010804 */
[----:B--2---:R-:W-:-:S05]  /*57b0*/  F2FP.F16.F32.PACK_AB R13, R129, R130 ;  /* 0x00000082810d723e */ /* 0x004fca00000000ff */
[----:B------:R1:W2:Y:S02]  /*57c0*/  MUFU.EX2 R128, R2 ;  /* 0x0000000200807308 */ /* 0x0002a40000000800 */
[----:B-1----:R-:W-:Y:S01]  /*57d0*/  FFMA.FTZ R2, R169, UR4, -R0 ;  /* 0x00000004a9027c23 */ /* 0x002fe20008010800 */
[----:B--2---:R-:W-:-:S05]  /*57e0*/  F2FP.F16.F32.PACK_AB R15, R128, R127 ;  /* 0x0000007f800f723e */ /* 0x004fca00000000ff */
[----:B------:R1:W-:Y:S02]  /*57f0*/  MUFU.EX2 R125, R2 ;  /* 0x00000002007d7308 */ /* 0x0003e40000000800 */
[C---:B------:R-:W-:Y:S06]  /*5800*/  HMMA.16816.F32 R108, R12.reuse, R16, R108 ;  /* 0x000000100c6c723c */ /* 0x040fec000000186c */
[C---:B------:R-:W-:Y:S06]  /*5810*/  HMMA.16816.F32 R96, R12.reuse, R18, R96 ;  /* 0x000000120c60723c */ /* 0x040fec0000001860 */
[----:B------:R-:W-:Y:S01]  /*5820*/  HMMA.16816.F32 R84, R12, R20, R84 ;  /* 0x000000140c54723c */ /* 0x000fe20000001854 */
[----:B-1----:R-:W-:-:S04]  /*5830*/  FFMA.FTZ R2, R121, UR4, -R0 ;  /* 0x0000000479027c23 */ /* 0x002fc80008010800 */
[----:B------:R1:W2:Y:S01]  /*5840*/  MUFU.EX2 R126, R2 ;  /* 0x00000002007e7308 */ /* 0x0002a20000000800 */
[C---:B------:R-:W-:Y:S06]  /*5850*/  HMMA.16816.F32 R80, R12.reuse, R22, R80 ;  /* 0x000000160c50723c */ /* 0x040fec0000001850 */
[C---:B---3--:R-:W-:Y:S06]  /*5860*/  HMMA.16816.F32 R68, R12.reuse, R24, R68 ;  /* 0x000000180c44723c */ /* 0x048fec0000001844 */
[----:B------:R-:W-:Y:S01]  /*5870*/  HMMA.16816.F32 R64, R12, R26, R64 ;  /* 0x0000001a0c40723c */ /* 0x000fe20000001840 */
[----:B-1----:R-:W-:-:S05]  /*5880*/  FFMA.FTZ R2, R248, UR4, -R8 ;  /* 0x00000004f8027c23 */ /* 0x002fca0008010808 */
[C---:B----4-:R-:W-:Y:S01]  /*5890*/  HMMA.16816.F32 R60, R12.reuse, R28, R60 ;  /* 0x0000001c0c3c723c */ /* 0x050fe2000000183c */
        /* <DEDUP_REMOVED lines=9> */
[C---:B------:R-:W-:Y:S06]  /*5930*/  HMMA.16816.F32 R144, R12.reuse, R16, R56 ;  /* 0x000000100c90723c */ /* 0x040fec0000001838 */
[----:B------:R-:W-:Y:S01]  /*5940*/  HMMA.16816.F32 R36, R12, R30, R32 ;  /* 0x0000001e0c24723c */ /* 0x000fe20000001820 */
[----:B-1----:R-:W-:Y:S01]  /*5950*/  FFMA.FTZ R2, R246, UR4, -R8 ;  /* 0x00000004f6027c23 */ /* 0x002fe20008010808 */
[----:B------:R-:W-:-:S03]  /*5960*/  FFMA.FTZ R57, R188, UR4, -R0 ;  /* 0x00000004bc397c23 */ /* 0x000fc60008010800 */
[----:B------:R1:W-:Y:S01]  /*5970*/  MUFU.EX2 R119, R2 ;  /* 0x0000000200777308 */ /* 0x0003e20000000800 */
[C---:B------:R-:W-:Y:S01]  /*5980*/  HMMA.16816.F32 R92, R12.reuse, R18, R52 ;  /* 0x000000120c5c723c */ /* 0x040fe20000001834 */
[--C-:B------:R-:W-:Y:S01]  /*5990*/  FFMA.FTZ R33, R191, UR4, -R0.reuse ;  /* 0x00000004bf217c23 */ /* 0x100fe20008010800 */
[--C-:B------:R-:W-:Y:S01]  /*59a0*/  FFMA.FTZ R34, R190, UR4, -R0.reuse ;  /* 0x00000004be227c23 */ /* 0x100fe20008010800 */
[----:B------:R-:W-:Y:S01]  /*59b0*/  FFMA.FTZ R35, R189, UR4, -R0 ;  /* 0x00000004bd237c23 */ /* 0x000fe20008010800 */
[----:B------:R-:W-:Y:S02]  /*59c0*/  LDSM.16.MT88.4 R16, [R224+0xb000] ;  /* 0x00b00000e010783b */ /* 0x000fe40000004200 */
[C---:B------:R-:W-:Y:S06]  /*59d0*/  HMMA.16816.F32 R72, R12.reuse, R20, R72 ;  /* 0x000000140c48723c */ /* 0x040fec0000001848 */
[----:B------:R-:W-:Y:S01]  /*59e0*/  HMMA.16816.F32 R76, R12, R22, R76 ;  /* 0x000000160c4c723c */ /* 0x000fe2000000184c */
[----:B------:R-:W-:Y:S01]  /*59f0*/  LDSM.16.MT88.4 R20, [R226+0xb000] ;  /* 0x00b00000e214783b */ /* 0x000fe20000004200 */
[----:B-1----:R-:W-:-:S04]  /*5a00*/  FFMA.FTZ R2, R244, UR4, -R8 ;  /* 0x00000004f4027c23 */ /* 0x002fc80008010808 */
[C---:B------:R-:W-:Y:S01]  /*5a10*/  HMMA.16816.F32 R48, R12.reuse, R24, R48 ;  /* 0x000000180c30723c */ /* 0x040fe20000001830 */
[----:B------:R1:W-:Y:S05]  /*5a20*/  MUFU.EX2 R120, R2 ;  /* 0x0000000200787308 */ /* 0x0003ea0000000800 */
[----:B------:R-:W-:Y:S01]  /*5a30*/  HMMA.16816.F32 R40, R12, R26, R40 ;  /* 0x0000001a0c28723c */ /* 0x000fe20000001828 */
[----:B------:R-:W2:Y:S04]  /*5a40*/  LDSM.16.MT88.4 R24, [R139+0xb000] ;  /* 0x00b000008b18783b */ /* 0x000ea80000004200 */
[----:B------:R-:W3:Y:S01]  /*5a50*/  LDSM.16.MT88.4 R12, [R225+0xb000] ;  /* 0x00b00000e10c783b */ /* 0x000ee20000004200 */
[----:B-1----:R-:W-:-:S04]  /*5a60*/  FFMA.FTZ R2, R241, UR4, -R8 ;  /* 0x00000004f1027c23 */ /* 0x002fc80008010808 */
        /* <DEDUP_REMOVED lines=11> */
[----:B-1----:R-:W-:Y:S01]  /*5b20*/  FFMA.FTZ R2, R172, UR4, -R0 ;  /* 0x00000004ac027c23 */ /* 0x002fe20008010800 */
[----:B------:R-:W-:Y:S01]  /*5b30*/  FFMA.FTZ R0, R173, UR4, -R5 ;  /* 0x00000004ad007c23 */ /* 0x000fe20008010805 */
[----:B------:R-:W-:Y:S01]  /*5b40*/  IMAD.MOV.U32 R173, RZ, RZ, R201 ;  /* 0x000000ffffad7224 */ /* 0x000fe200078e00c9 */
[----:B------:R-:W-:Y:S01]  /*5b50*/  MOV R201, R221 ;  /* 0x000000dd00c97202 */ /* 0x000fe20000000f00 */
[----:B------:R-:W-:Y:S02]  /*5b60*/  IMAD.MOV.U32 R221, RZ, RZ, R198 ;  /* 0x000000ffffdd7224 */ /* 0x000fe400078e00c6 */
[----:B------:R1:W-:Y:S01]  /*5b70*/  MUFU.EX2 R116, R2 ;  /* 0x0000000200747308 */ /* 0x0003e20000000800 */
[----:B------:R-:W-:Y:S01]  /*5b80*/  IMAD.MOV.U32 R198, RZ, RZ, R199 ;  /* 0x000000ffffc67224 */ /* 0x000fe200078e00c7 */
[----:B------:R-:W-:Y:S01]  /*5b90*/  MOV R199, R101 ;  /* 0x0000006500c77202 */ /* 0x000fe20000000f00 */
[----:B------:R-:W-:-:S02]  /*5ba0*/  IMAD.MOV.U32 R101, RZ, RZ, R102 ;  /* 0x000000ffff657224 */ /* 0x000fc400078e0066 */
[----:B------:R-:W-:Y:S02]  /*5bb0*/  IMAD.MOV.U32 R102, RZ, RZ, R10 ;  /* 0x000000ffff667224 */ /* 0x000fe400078e000a */
[----:B------:R-:W4:Y:S01]  /*5bc0*/  LDL.LU R10, [R1] ;  /* 0x00000000010a7983 */ /* 0x000f220000300800 */
[----:B-1----:R-:W-:-:S04]  /*5bd0*/  FFMA.FTZ R2, R238, UR4, -R5 ;  /* 0x00000004ee027c23 */ /* 0x002fc80008010805 */
[----:B------:R1:W-:Y:S02]  /*5be0*/  MUFU.EX2 R106, R2 ;  /* 0x00000002006a7308 */ /* 0x0003e40000000800 */
[----:B-1----:R-:W-:-:S06]  /*5bf0*/  FFMA.FTZ R2, R237, UR4, -R5 ;  /* 0x00000004ed027c23 */ /* 0x002fcc0008010805 */
[----:B------:R1:W-:Y:S02]  /*5c00*/  MUFU.EX2 R113, R2 ;  /* 0x0000000200717308 */ /* 0x0003e40000000800 */
[----:B-1----:R-:W-:-:S06]  /*5c10*/  FFMA.FTZ R2, R236, UR4, -R5 ;  /* 0x00000004ec027c23 */ /* 0x002fcc0008010805 */
[----:B------:R1:W-:Y:S01]  /*5c20*/  MUFU.EX2 R115, R2 ;  /* 0x0000000200737308 */ /* 0x0003e20000000800 */
[----:B------:R-:W-:Y:S01]  /*5c30*/  MOV R202, R173 ;  /* 0x000000ad00ca7202 */ /* 0x000fe20000000f00 */
[----:B-1----:R-:W-:-:S06]  /*5c40*/  FFMA.FTZ R2, R239, UR4, -R5 ;  /* 0x00000004ef027c23 */ /* 0x002fcc0008010805 */
[----:B------:R1:W2:Y:S01]  /*5c50*/  MUFU.EX2 R112, R2 ;  /* 0x0000000200707308 */ /* 0x0002a20000000800 */
[----:B------:R-:W-:Y:S01]  /*5c60*/  IMAD.MOV.U32 R173, RZ, RZ, R201 ;  /* 0x000000ffffad7224 */ /* 0x000fe200078e00c9 */
[----:B------:R-:W-:Y:S01]  /*5c70*/  MOV R201, R198 ;  /* 0x000000c600c97202 */ /* 0x000fe20000000f00 */
[----:B------:R-:W-:Y:S02]  /*5c80*/  IMAD.MOV.U32 R198, RZ, RZ, R101 ;  /* 0x000000ffffc67224 */ /* 0x000fe400078e0065 */
[----:B-1----:R-:W-:-:S04]  /*5c90*/  FFMA.FTZ R2, R193, UR4, -R4 ;  /* 0x00000004c1027c23 */ /* 0x002fc80008010804 */
[----:B------:R1:W-:Y:S01]  /*5ca0*/  MUFU.EX2 R105, R2 ;  /* 0x0000000200697308 */ /* 0x0003e20000000800 */
[----:B------:R-:W-:Y:S01]  /*5cb0*/  MOV R101, R179 ;  /* 0x000000b300657202 */ /* 0x000fe20000000f00 */
[----:B------:R-:W-:Y:S01]  /*5cc0*/  IMAD.MOV.U32 R179, RZ, RZ, R176 ;  /* 0x000000ffffb37224 */ /* 0x000fe200078e00b0 */
[----:B------:R-:W-:Y:S01]  /*5cd0*/  MOV R176, R171 ;  /* 0x000000ab00b07202 */ /* 0x000fe20000000f00 */
[----:B------:R-:W-:Y:S02]  /*5ce0*/  IMAD.MOV.U32 R171, RZ, RZ, R159 ;  /* 0x000000ffffab7224 */ /* 0x000fe400078e009f */
[----:B-1----:R-:W-:-:S04]  /*5cf0*/  FFMA.FTZ R2, R222, UR4, -R4 ;  /* 0x00000004de027c23 */ /* 0x002fc80008010804 */
[----:B------:R1:W-:Y:S01]  /*5d00*/  MUFU.EX2 R104, R2 ;  /* 0x0000000200687308 */ /* 0x0003e20000000800 */
[----:B------:R-:W-:Y:S01]  /*5d10*/  IMAD.MOV.U32 R159, RZ, RZ, R168 ;  /* 0x000000ffff9f7224 */ /* 0x000fe200078e00a8 */
[----:B------:R-:W-:Y:S01]  /*5d20*/  MOV R168, R158 ;  /* 0x0000009e00a87202 */ /* 0x000fe20000000f00 */
[----:B------:R-:W-:Y:S02]  /*5d30*/  IMAD.MOV.U32 R181, RZ, RZ, R221 ;  /* 0x000000ffffb57224 */ /* 0x000fe400078e00dd */
[----:B-1----:R-:W-:-:S04]  /*5d40*/  FFMA.FTZ R2, R194, UR4, -R4 ;  /* 0x00000004c2027c23 */ /* 0x002fc80008010804 */
[----:B------:R1:W-:Y:S01]  /*5d50*/  MUFU.EX2 R100, R2 ;  /* 0x0000000200647308 */ /* 0x0003e20000000800 */
[----:B------:R-:W-:Y:S02]  /*5d60*/  IMAD.MOV.U32 R221, RZ, RZ, R102 ;  /* 0x000000ffffdd7224 */ /* 0x000fe400078e0066 */
[----:B------:R-:W-:Y:S02]  /*5d70*/  IMAD.MOV.U32 R102, RZ, RZ, R9 ;  /* 0x000000ffff667224 */ /* 0x000fe400078e0009 */
[----:B------:R-:W-:Y:S02]  /*5d80*/  IMAD.MOV.U32 R241, RZ, RZ, R168 ;  /* 0x000000fffff17224 */ /* 0x000fe400078e00a8 */
[----:B-1----:R-:W-:-:S04]  /*5d90*/  FFMA.FTZ R2, R243, UR4, -R4 ;  /* 0x00000004f3027c23 */ /* 0x002fc80008010804 */
[----:B------:R1:W3:Y:S01]  /*5da0*/  MUFU.EX2 R103, R2 ;  /* 0x0000000200677308 */ /* 0x0002e20000000800 */
[----:B------:R-:W-:Y:S01]  /*5db0*/  IMAD.MOV.U32 R52, RZ, RZ, R148 ;  /* 0x000000ffff347224 */ /* 0x000fe200078e0094 */
[----:B------:R-:W-:Y:S01]  /*5dc0*/  MOV R56, R141 ;  /* 0x0000008d00387202 */ /* 0x000fe20000000f00 */
[----:B------:R-:W-:Y:S01]  /*5dd0*/  FADD.FTZ R32, R200, R201 ;  /* 0x000000c9c8207221 */ /* 0x000fe20000010000 */
[----:B------:R-:W-:Y:S01]  /*5de0*/  MOV R201, R102 ;  /* 0x0000006600c97202 */ /* 0x000fe20000000f00 */
[----:B------:R-:W-:Y:S01]  /*5df0*/  FFMA.FTZ R9, R252, UR4, -R5 ;  /* 0x00000004fc097c23 */ /* 0x000fe20008010805 */
[----:B------:R-:W-:Y:S01]  /*5e00*/  MOV R235, R171 ;  /* 0x000000ab00eb7202 */ /* 0x000fe20000000f00 */
[----:B------:R-:W-:Y:S01]  /*5e10*/  FADD.FTZ R11, R11, R202 ;  /* 0x000000ca0b0b7221 */ /* 0x000fe20000010000 */
[----:B------:R-:W-:Y:S01]  /*5e20*/  FADD.FTZ R31, R173, R181 ;  /* 0x000000b5ad1f7221 */ /* 0x000fe20000010000 */
[----:B------:R-:W-:Y:S01]  /*5e30*/  IMAD.MOV.U32 R240, RZ, RZ, R159 ;  /* 0x000000fffff07224 */ /* 0x000fe200078e009f */
[----:B------:R-:W-:Y:S01]  /*5e40*/  MOV R247, R170 ;  /* 0x000000aa00f77202 */ /* 0x000fe20000000f00 */
[----:B------:R-:W-:Y:S01]  /*5e50*/  FADD.FTZ R30, R7, R6 ;  /* 0x00000006071e7221 */ /* 0x000fe20000010000 */
[----:B------:R-:W-:Y:S01]  /*5e60*/  MOV R223, R241 ;  /* 0x000000f100df7202 */ /* 0x000fe20000000f00 */
[----:B------:R-:W-:Y:S01]  /*5e70*/  IMAD.MOV.U32 R244, RZ, RZ, R151 ;  /* 0x000000fffff47224 */ /* 0x000fe200078e0097 */
[----:B------:R-:W-:Y:S01]  /*5e80*/  MOV R53, R156 ;  /* 0x0000009c00357202 */ /* 0x000fe20000000f00 */
[----:B------:R-:W-:-:S02]  /*5e90*/  IMAD.MOV.U32 R246, RZ, RZ, R150 ;  /* 0x000000fffff67224 */ /* 0x000fc400078e0096 */
[----:B------:R-:W-:Y:S02]  /*5ea0*/  IMAD.MOV.U32 R248, RZ, RZ, R149 ;  /* 0x000000fffff87224 */ /* 0x000fe400078e0095 */
[----:B------:R-:W-:Y:S02]  /*5eb0*/  IMAD.MOV.U32 R54, RZ, RZ, R157 ;  /* 0x000000ffff367224 */ /* 0x000fe400078e009d */
[----:B------:R-:W-:Y:S01]  /*5ec0*/  IMAD.MOV.U32 R241, RZ, RZ, R52 ;  /* 0x000000fffff17224 */ /* 0x000fe200078e0034 */
[----:B------:R2:W-:Y:S01]  /*5ed0*/  MUFU.EX2 R102, R0 ;  /* 0x0000000000667308 */ /* 0x0005e20000000800 */
[----:B------:R-:W-:Y:S02]  /*5ee0*/  IMAD.MOV.U32 R200, RZ, RZ, R101 ;  /* 0x000000ffffc87224 */ /* 0x000fe400078e0065 */
[----:B------:R-:W-:Y:S02]  /*5ef0*/  IMAD.MOV.U32 R203, RZ, RZ, R143 ;  /* 0x000000ffffcb7224 */ /* 0x000fe400078e008f */
[----:B------:R-:W-:Y:S01]  /*5f00*/  IMAD.MOV.U32 R52, RZ, RZ, R56 ;  /* 0x000000ffff347224 */ /* 0x000fe200078e0038 */
[----:B------:R-:W-:Y:S01]  /*5f10*/  MOV R56, R201 ;  /* 0x000000c900387202 */ /* 0x000fe20000000f00 */
[----:B------:R-:W-:Y:S01]  /*5f20*/  IMAD.MOV.U32 R55, RZ, RZ, R142 ;  /* 0x000000ffff377224 */ /* 0x000fe200078e008e */
[----:B------:R3:W4:Y:S01]  /*5f30*/  MUFU.EX2 R59, R3 ;  /* 0x00000003003b7308 */ /* 0x0007220000000800 */
[----:B------:R-:W-:-:S02]  /*5f40*/  IMAD.MOV.U32 R202, RZ, RZ, R140 ;  /* 0x000000ffffca7224 */ /* 0x000fc400078e008c */
[----:B------:R-:W-:Y:S01]  /*5f50*/  FFMA.FTZ R8, R251, UR4, -R5 ;  /* 0x00000004fb087c23 */ /* 0x000fe20008010805 */
[----:B------:R-:W-:Y:S02]  /*5f60*/  IMAD.MOV.U32 R181, RZ, RZ, R179 ;  /* 0x000000ffffb57224 */ /* 0x000fe400078e00b3 */
[--C-:B-1----:R-:W-:Y:S01]  /*5f70*/  FFMA.FTZ R2, R249, UR4, -R4.reuse ;  /* 0x00000004f9027c23 */ /* 0x102fe20008010804 */
[----:B------:R-:W-:Y:S02]  /*5f80*/  IMAD.MOV.U32 R201, RZ, RZ, R199 ;  /* 0x000000ffffc97224 */ /* 0x000fe400078e00c7 */
[--C-:B------:R-:W-:Y:S01]  /*5f90*/  FFMA.FTZ R29, R250, UR4, -R4.reuse ;  /* 0x00000004fa1d7c23 */ /* 0x100fe20008010804 */
[----:B------:R-:W-:Y:S01]  /*5fa0*/  FFMA.FTZ R28, R245, UR4, -R4 ;  /* 0x00000004f51c7c23 */ /* 0x000fe20008010804 */
[----:B------:R1:W-:Y:S01]  /*5fb0*/  MUFU.EX2 R58, R9 ;  /* 0x00000009003a7308 */ /* 0x0003e20000000800 */
[----:B--2---:R-:W-:Y:S01]  /*5fc0*/  FADD.FTZ R0, R235, R11 ;  /* 0x0000000beb007221 */ /* 0x004fe20000010000 */
[----:B------:R-:W-:Y:S01]  /*5fd0*/  FADD.FTZ R11, R244, R32 ;  /* 0x00000020f40b7221 */ /* 0x000fe20000010000 */
[----:B------:R-:W-:Y:S01]  /*5fe0*/  IMAD.MOV.U32 R235, RZ, RZ, R246 ;  /* 0x000000ffffeb7224 */ /* 0x000fe200078e00f6 */
[----:B------:R-:W-:Y:S01]  /*5ff0*/  F2FP.F16.F32.PACK_AB R6, R112, R115 ;  /* 0x000000737006723e */ /* 0x000fe200000000ff */
[----:B------:R-:W-:Y:S01]  /*6000*/  IMAD.MOV.U32 R199, RZ, RZ, R184 ;  /* 0x000000ffffc77224 */ /* 0x000fe200078e00b8 */
[----:B---3--:R-:W-:Y:S01]  /*6010*/  F2FP.F16.F32.PACK_AB R7, R103, R100 ;  /* 0x000000646707723e */ /* 0x008fe200000000ff */
[----:B------:R-:W-:Y:S01]  /*6020*/  IMAD.MOV.U32 R244, RZ, RZ, R53 ;  /* 0x000000fffff47224 */ /* 0x000fe200078e0035 */
[----:B------:R-:W-:Y:S01]  /*6030*/  MOV R246, R248 ;  /* 0x000000f800f67202 */ /* 0x000fe20000000f00 */
[----:B------:R-:W-:Y:S01]  /*6040*/  FFMA.FTZ R3, R195, UR4, -R4 ;  /* 0x00000004c3037c23 */ /* 0x000fe20008010804 */
[----:B------:R-:W-:Y:S01]  /*6050*/  F2FP.F16.F32.PACK_AB R4, R113, R106 ;  /* 0x0000006a7104723e */ /* 0x000fe200000000ff */
[----:B------:R-:W-:Y:S01]  /*6060*/  IMAD.MOV.U32 R158, RZ, RZ, R164 ;  /* 0x000000ffff9e7224 */ /* 0x000fe200078e00a4 */
[----:B------:R-:W-:Y:S01]  /*6070*/  MOV R53, R203 ;  /* 0x000000cb00357202 */ /* 0x000fe20000000f00 */
[----:B------:R-:W-:-:S02]  /*6080*/  IMAD.MOV.U32 R248, RZ, RZ, R55 ;  /* 0x000000fffff87224 */ /* 0x000fc400078e0037 */
[----:B-1----:R-:W-:Y:S01]  /*6090*/  FADD.FTZ R9, R160, R30 ;  /* 0x0000001ea0097221 */ /* 0x002fe20000010000 */
[----:B------:R-:W-:Y:S01]  /*60a0*/  IMAD.MOV.U32 R55, RZ, RZ, R181 ;  /* 0x000000ffff377224 */ /* 0x000fe200078e00b5 */
[----:B------:R-:W-:Y:S01]  /*60b0*/  MOV R181, R198 ;  /* 0x000000c600b57202 */ /* 0x000fe20000000f00 */
[----:B------:R-:W-:Y:S02]  /*60c0*/  IMAD.MOV.U32 R195, RZ, RZ, R199 ;  /* 0x000000ffffc37224 */ /* 0x000fe400078e00c7 */
[----:B------:R-:W-:Y:S01]  /*60d0*/  FADD.FTZ R30, R152, R9 ;  /* 0x00000009981e7221 */ /* 0x000fe20000010000 */
[----:B------:R-:W-:Y:S01]  /*60e0*/  FADD.FTZ R0, R223, R0 ;  /* 0x00000000df007221 */ /* 0x000fe20000010000 */
[----:B------:R-:W-:Y:S01]  /*60f0*/  IMAD.MOV.U32 R179, RZ, RZ, R176 ;  /* 0x000000ffffb37224 */ /* 0x000fe200078e00b0 */
[----:B------:R-:W-:Y:S01]  /*6100*/  MOV R176, R158 ;  /* 0x0000009e00b07202 */ /* 0x000fe20000000f00 */
[----:B------:R-:W-:Y:S01]  /*6110*/  IMAD.MOV.U32 R203, RZ, RZ, R200 ;  /* 0x000000ffffcb7224 */ /* 0x000fe200078e00c8 */
[----:B------:R-:W2:Y:S01]  /*6120*/  LDL.LU R164, [R1+0x70] ;  /* 0x0000700001a47983 */ /* 0x000ea20000300800 */
[----:B------:R-:W-:Y:S01]  /*6130*/  IMAD.MOV.U32 R198, RZ, RZ, R183 ;  /* 0x000000ffffc67224 */ /* 0x000fe200078e00b7 */
[----:B------:R-:W-:Y:S01]  /*6140*/  MOV R183, R185 ;  /* 0x000000b900b77202 */ /* 0x000fe20000000f00 */
[----:B------:R-:W-:-:S02]  /*6150*/  IMAD.MOV.U32 R200, RZ, RZ, R186 ;  /* 0x000000ffffc87224 */ /* 0x000fc400078e00ba */
[----:B------:R-:W-:Y:S02]  /*6160*/  IMAD.MOV.U32 R194, RZ, RZ, R52 ;  /* 0x000000ffffc27224 */ /* 0x000fe400078e0034 */
[----:B------:R-:W-:Y:S02]  /*6170*/  IMAD.MOV.U32 R192, RZ, RZ, R53 ;  /* 0x000000ffffc07224 */ /* 0x000fe400078e0035 */
[----:B------:R-:W-:Y:S02]  /*6180*/  IMAD.MOV.U32 R252, RZ, RZ, R55 ;  /* 0x000000fffffc7224 */ /* 0x000fe400078e0037 */
[----:B----4-:R-:W-:Y:S01]  /*6190*/  FFMA.FTZ R10, R10, UR4, -R5 ;  /* 0x000000040a0a7c23 */ /* 0x010fe20008010805 */
[----:B------:R-:W-:-:S03]  /*61a0*/  F2FP.F16.F32.PACK_AB R5, R104, R105 ;  /* 0x000000696805723e */ /* 0x000fc600000000ff */
[----:B------:R1:W3:Y:S04]  /*61b0*/  MUFU.EX2 R101, R10 ;  /* 0x0000000a00657308 */ /* 0x0002e80000000800 */
[C---:B------:R-:W-:Y:S01]  /*61c0*/  HMMA.16816.F32 R140, R4.reuse, R24, R108 ;  /* 0x00000018048c723c */ /* 0x040fe2000000186c */
[----:B-1----:R-:W-:Y:S01]  /*61d0*/  FADD.FTZ R10, R240, R31 ;  /* 0x0000001ff00a7221 */ /* 0x002fe20000010000 */
[----:B------:R-:W-:Y:S01]  /*61e0*/  IMAD.MOV.U32 R240, RZ, RZ, R247 ;  /* 0x000000fffff07224 */ /* 0x000fe200078e00f7 */
[----:B------:R-:W-:Y:S01]  /*61f0*/  MOV R247, R54 ;  /* 0x0000003600f77202 */ /* 0x000fe20000000f00 */
[----:B------:R-:W-:Y:S02]  /*6200*/  IMAD.MOV.U32 R54, RZ, RZ, R202 ;  /* 0x000000ffff367224 */ /* 0x000fe400078e00ca */
[----:B------:R-:W-:Y:S01]  /*6210*/  IMAD.MOV.U32 R202, RZ, RZ, R221 ;  /* 0x000000ffffca7224 */ /* 0x000fe200078e00dd */
[----:B------:R-:W-:Y:S01]  /*6220*/  MOV R221, R187 ;  /* 0x000000bb00dd7202 */ /* 0x000fe20000000f00 */
[----:B------:R-:W-:Y:S01]  /*6230*/  IMAD.MOV.U32 R193, RZ, RZ, R247 ;  /* 0x000000ffffc17224 */ /* 0x000fe200078e00f7 */
[----:B------:R-:W-:Y:S01]  /*6240*/  MOV R243, R54 ;  /* 0x0000003600f37202 */ /* 0x000fe20000000f00 */
[----:B------:R1:W-:Y:S01]  /*6250*/  MUFU.EX2 R247, R3 ;  /* 0x0000000300f77308 */ /* 0x0003e20000000800 */
[C---:B------:R-:W-:Y:S06]  /*6260*/  HMMA.16816.F32 R148, R4.reuse, R26, R96 ;  /* 0x0000001a0494723c */ /* 0x040fec0000001860 */
[C---:B------:R-:W-:Y:S06]  /*6270*/  HMMA.16816.F32 R156, R4.reuse, R20, R84 ;  /* 0x00000014049c723c */ /* 0x040fec0000001854 */
[----:B------:R-:W-:Y:S01]  /*6280*/  HMMA.16816.F32 R168, R4, R22, R80 ;  /* 0x0000001604a8723c */ /* 0x000fe20000001850 */
[----:B-1----:R-:W-:-:S05]  /*6290*/  FADD.FTZ R3, R234, R30 ;  /* 0x0000001eea037221 */ /* 0x002fca0000010000 */
[C---:B------:R-:W-:Y:S01]  /*62a0*/  HMMA.16816.F32 R172, R4.reuse, R16, R68 ;  /* 0x0000001004ac723c */ /* 0x040fe20000001844 */
[----:B------:R-:W4:Y:S05]  /*62b0*/  LDL.LU R234, [R1+0xa8] ;  /* 0x0000a80001ea7983 */ /* 0x000f2a0000300800 */
[C---:B------:R-:W-:Y:S06]  /*62c0*/  HMMA.16816.F32 R184, R4.reuse, R18, R64 ;  /* 0x0000001204b8723c */ /* 0x040fec0000001840 */
[C---:B------:R-:W-:Y:S06]  /*62d0*/  HMMA.16816.F32 R188, R4.reuse, R12, R60 ;  /* 0x0000000c04bc723c */ /* 0x040fec000000183c */
[----:B------:R-:W-:Y:S07]  /*62e0*/  HMMA.16816.F32 R52, R4, R14, R88 ;  /* 0x0000000e0434723c */ /* 0x000fee0000001858 */
[----:B------:R-:W-:-:S02]  /*62f0*/  FADD.FTZ R4, R195, R0 ;  /* 0x00000000c3047221 */ /* 0x000fc40000010000 */
[----:B------:R-:W3:Y:S01]  /*6300*/  LDL.LU R195, [R1+0x6c] ;  /* 0x00006c0001c37983 */ /* 0x000ee20000300800 */
[----:B------:R-:W-:Y:S01]  /*6310*/  FADD.FTZ R31, R235, R10 ;  /* 0x0000000aeb1f7221 */ /* 0x000fe20000010000 */
[----:B------:R-:W-:Y:S02]  /*6320*/  IMAD.MOV.U32 R236, RZ, RZ, R56 ;  /* 0x000000ffffec7224 */ /* 0x000fe400078e0038 */
[----:B------:R3:W-:Y:S02]  /*6330*/  MUFU.EX2 R56, R2 ;  /* 0x0000000200387308 */ /* 0x0007e40000000800 */
[----:B---3--:R-:W-:Y:S02]  /*6340*/  FADD.FTZ R2, R195, R31 ;  /* 0x0000001fc3027221 */ /* 0x008fe40000010000 */
[----:B------:R-:W3:Y:S01]  /*6350*/  LDL.LU R195, [R1+0x68] ;  /* 0x0000680001c37983 */ /* 0x000ee20000300800 */
[----:B------:R-:W-:Y:S01]  /*6360*/  FADD.FTZ R32, R240, R11 ;  /* 0x0000000bf0207221 */ /* 0x000fe20000010000 */
[----:B------:R-:W-:Y:S01]  /*6370*/  IMAD.MOV.U32 R250, RZ, RZ, R183 ;  /* 0x000000fffffa7224 */ /* 0x000fe200078e00b7 */
[----:B------:R-:W-:Y:S01]  /*6380*/  MOV R251, R166 ;  /* 0x000000a600fb7202 */ /* 0x000fe20000000f00 */
[----:B--2---:R-:W-:Y:S01]  /*6390*/  IMAD.MOV.U32 R249, RZ, RZ, R164 ;  /* 0x000000fffff97224 */ /* 0x004fe200078e00a4 */
[----:B------:R-:W-:Y:S01]  /*63a0*/  MOV R222, R248 ;  /* 0x000000f800de7202 */ /* 0x000fe20000000f00 */
[----:B------:R-:W-:Y:S01]  /*63b0*/  IMAD.MOV.U32 R239, RZ, RZ, R244 ;  /* 0x000000ffffef7224 */ /* 0x000fe200078e00f4 */
[----:B------:R-:W-:-:S02]  /*63c0*/  MOV R237, R203 ;  /* 0x000000cb00ed7202 */ /* 0x000fc40000000f00 */
[----:B------:R-:W-:Y:S01]  /*63d0*/  MOV R203, R198 ;  /* 0x000000c600cb7202 */ /* 0x000fe20000000f00 */
[----:B------:R-:W-:Y:S01]  /*63e0*/  FADD.FTZ R6, R161, R3 ;  /* 0x00000003a1067221 */ /* 0x000fe20000010000 */
[----:B------:R-:W-:Y:S01]  /*63f0*/  MOV R198, R176 ;  /* 0x000000b000c67202 */ /* 0x000fe20000000f00 */
[----:B------:R-:W-:Y:S01]  /*6400*/  IMAD.MOV.U32 R176, RZ, RZ, R167 ;  /* 0x000000ffffb07224 */ /* 0x000fe200078e00a7 */
[----:B------:R-:W-:Y:S01]  /*6410*/  MOV R235, R201 ;  /* 0x000000c900eb7202 */ /* 0x000fe20000000f00 */
[----:B------:R-:W-:Y:S01]  /*6420*/  IMAD.MOV.U32 R248, RZ, RZ, R196 ;  /* 0x000000fffff87224 */ /* 0x000fe200078e00c4 */
[----:B------:R-:W-:Y:S01]  /*6430*/  MOV R201, R155 ;  /* 0x0000009b00c97202 */ /* 0x000fe20000000f00 */
[----:B------:R-:W-:Y:S02]  /*6440*/  IMAD.MOV.U32 R238, RZ, RZ, R202 ;  /* 0x000000ffffee7224 */ /* 0x000fe400078e00ca */
[----:B------:R-:W-:Y:S02]  /*6450*/  IMAD.MOV.U32 R240, RZ, RZ, R200 ;  /* 0x000000fffff07224 */ /* 0x000fe400078e00c8 */
[----:B------:R-:W-:-:S02]  /*6460*/  IMAD.MOV.U32 R196, RZ, RZ, R165 ;  /* 0x000000ffffc47224 */ /* 0x000fc400078e00a5 */
[----:B------:R-:W-:Y:S02]  /*6470*/  IMAD.MOV.U32 R200, RZ, RZ, R154 ;  /* 0x000000ffffc87224 */ /* 0x000fe400078e009a */
[----:B------:R-:W-:Y:S01]  /*6480*/  IMAD.MOV.U32 R83, RZ, RZ, R236 ;  /* 0x000000ffff537224 */ /* 0x000fe200078e00ec */
[----:B------:R-:W-:Y:S01]  /*6490*/  MOV R85, R240 ;  /* 0x000000f000557202 */ /* 0x000fe20000000f00 */
[----:B------:R-:W-:Y:S01]  /*64a0*/  IMAD.MOV.U32 R84, RZ, RZ, R238 ;  /* 0x000000ffff547224 */ /* 0x000fe200078e00ee */
[----:B------:R-:W-:Y:S01]  /*64b0*/  MOV R87, R200 ;  /* 0x000000c800577202 */ /* 0x000fe20000000f00 */
[----:B------:R-:W-:Y:S02]  /*64c0*/  IMAD.MOV.U32 R86, RZ, RZ, R201 ;  /* 0x000000ffff567224 */ /* 0x000fe400078e00c9 */
[----:B------:R-:W-:Y:S02]  /*64d0*/  IMAD.MOV.U32 R96, RZ, RZ, R179 ;  /* 0x000000ffff607224 */ /* 0x000fe400078e00b3 */
[----:B------:R-:W-:-:S02]  /*64e0*/  IMAD.MOV.U32 R223, RZ, RZ, R181 ;  /* 0x000000ffffdf7224 */ /* 0x000fc400078e00b5 */
[----:B------:R-:W-:Y:S01]  /*64f0*/  IMAD.MOV.U32 R199, RZ, RZ, R180 ;  /* 0x000000ffffc77224 */ /* 0x000fe200078e00b4 */
[----:B------:R1:W-:Y:S01]  /*6500*/  MUFU.EX2 R245, R8 ;  /* 0x0000000800f57308 */ /* 0x0003e20000000800 */
[----:B------:R-:W-:Y:S01]  /*6510*/  IMAD.MOV.U32 R244, RZ, RZ, R221 ;  /* 0x000000fffff47224 */ /* 0x000fe200078e00dd */
[----:B------:R-:W-:Y:S01]  /*6520*/  F2FP.F16.F32.PACK_AB R9, R114, R107 ;  /* 0x0000006b7209723e */ /* 0x000fe200000000ff */
[----:B---3--:R-:W-:Y:S01]  /*6530*/  FADD.FTZ R0, R195, R32 ;  /* 0x00000020c3007221 */ /* 0x008fe20000010000 */
[----:B------:R-:W-:Y:S01]  /*6540*/  IMAD.MOV.U32 R195, RZ, RZ, R250 ;  /* 0x000000ffffc37224 */ /* 0x000fe200078e00fa */
[----:B------:R-:W-:Y:S01]  /*6550*/  MOV R250, R249 ;  /* 0x000000f900fa7202 */ /* 0x000fe20000000f00 */
[----:B------:R-:W-:Y:S01]  /*6560*/  IMAD.MOV.U32 R249, RZ, RZ, R251 ;  /* 0x000000fffff97224 */ /* 0x000fe200078e00fb */
[----:B------:R-:W-:Y:S01]  /*6570*/  F2FP.F16.F32.PACK_AB R10, R120, R119 ;  /* 0x00000077780a723e */ /* 0x000fe200000000ff */
[----:B------:R-:W-:Y:S01]  /*6580*/  IMAD.MOV.U32 R251, RZ, RZ, R252 ;  /* 0x000000fffffb7224 */ /* 0x000fe200078e00fc */
[----:B------:R-:W-:Y:S01]  /*6590*/  MOV R252, R243 ;  /* 0x000000f300fc7202 */ /* 0x000fe20000000f00 */
[----:B------:R-:W-:Y:S01]  /*65a0*/  FADD.FTZ R4, R195, R4 ;  /* 0x00000004c3047221 */ /* 0x000fe20000010000 */
[----:B------:R-:W-:Y:S01]  /*65b0*/  IMAD.MOV.U32 R195, RZ, RZ, R250 ;  /* 0x000000ffffc37224 */ /* 0x000fe200078e00fa */
[----:B------:R-:W-:Y:S01]  /*65c0*/  MOV R250, R249 ;  /* 0x000000f900fa7202 */ /* 0x000fe20000000f00 */
[----:B------:R-:W-:Y:S01]  /*65d0*/  IMAD.MOV.U32 R249, RZ, RZ, R251 ;  /* 0x000000fffff97224 */ /* 0x000fe200078e00fb */
[----:B------:R-:W-:Y:S01]  /*65e0*/  MOV R251, R252 ;  /* 0x000000fc00fb7202 */ /* 0x000fe20000000f00 */
[----:B------:R-:W-:Y:S01]  /*65f0*/  IMAD.MOV.U32 R243, RZ, RZ, R192 ;  /* 0x000000fffff37224 */ /* 0x000fe200078e00c0 */
[----:B------:R-:W-:Y:S01]  /*6600*/  F2FP.F16.F32.PACK_AB R11, R59, R116 ;  /* 0x000000743b0b723e */ /* 0x000fe200000000ff */
[----:B------:R-:W-:Y:S01]  /*6610*/  IMAD.MOV.U32 R192, RZ, RZ, R194 ;  /* 0x000000ffffc07224 */ /* 0x000fe200078e00c2 */
[----:B------:R-:W-:Y:S01]  /*6620*/  MOV R194, R222 ;  /* 0x000000de00c27202 */ /* 0x000fe20000000f00 */
[----:B------:R-:W-:Y:S01]  /*6630*/  IMAD.MOV.U32 R222, RZ, RZ, R193 ;  /* 0x000000ffffde7224 */ /* 0x000fe200078e00c1 */
[----:B------:R-:W-:Y:S01]  /*6640*/  MOV R109, R249 ;  /* 0x000000f9006d7202 */ /* 0x000fe20000000f00 */
[----:B------:R-:W-:-:S02]  /*6650*/  IMAD.MOV.U32 R110, RZ, RZ, R251 ;  /* 0x000000ffff6e7224 */ /* 0x000fc400078e00fb */
[----:B------:R-:W-:Y:S01]  /*6660*/  FADD.FTZ R5, R195, R2 ;  /* 0x00000002c3057221 */ /* 0x000fe20000010000 */
[----:B------:R-:W-:Y:S01]  /*6670*/  IMAD.MOV.U32 R193, RZ, RZ, R239 ;  /* 0x000000ffffc17224 */ /* 0x000fe200078e00ef */
[----:B------:R-:W-:Y:S01]  /*6680*/  MOV R239, R241 ;  /* 0x000000f100ef7202 */ /* 0x000fe20000000f00 */
[----:B------:R-:W-:Y:S01]  /*6690*/  IMAD.MOV.U32 R252, RZ, RZ, R243 ;  /* 0x000000fffffc7224 */ /* 0x000fe200078e00f3 */
[----:B------:R-:W-:Y:S01]  /*66a0*/  MOV R243, R192 ;  /* 0x000000c000f37202 */ /* 0x000fe20000000f00 */
[----:B------:R-:W-:Y:S02]  /*66b0*/  IMAD.MOV.U32 R241, RZ, RZ, R246 ;  /* 0x000000fffff17224 */ /* 0x000fe400078e00f6 */
[----:B------:R-:W-:Y:S01]  /*66c0*/  FADD.FTZ R2, R109, R4 ;  /* 0x000000046d027221 */ /* 0x000fe20000010000 */
[----:B------:R-:W-:Y:S01]  /*66d0*/  IMAD.MOV.U32 R192, RZ, RZ, R194 ;  /* 0x000000ffffc07224 */ /* 0x000fe200078e00c2 */
[----:B------:R-:W-:Y:S01]  /*66e0*/  MOV R194, R222 ;  /* 0x000000de00c27202 */ /* 0x000fe20000000f00 */
[----:B------:R-:W-:Y:S01]  /*66f0*/  IMAD.MOV.U32 R222, RZ, RZ, R193 ;  /* 0x000000ffffde7224 */ /* 0x000fe200078e00c1 */
[----:B------:R-:W-:Y:S01]  /*6700*/  MOV R109, R110 ;  /* 0x0000006e006d7202 */ /* 0x000fe20000000f00 */
[----:B------:R-:W-:Y:S01]  /*6710*/  FADD.FTZ R3, R250, R0 ;  /* 0x00000000fa037221 */ /* 0x000fe20000010000 */
[----:B------:R-:W-:Y:S01]  /*6720*/  MOV R246, R135 ;  /* 0x0000008700f67202 */ /* 0x000fe20000000f00 */
[----:B------:R-:W-:Y:S01]  /*6730*/  IMAD.MOV.U32 R202, RZ, RZ, R153 ;  /* 0x000000ffffca7224 */ /* 0x000fe200078e0099 */
[----:B------:R-:W-:Y:S01]  /*6740*/  MOV R193, R239 ;  /* 0x000000ef00c17202 */ /* 0x000fe20000000f00 */
[----:B------:R-:W-:Y:S01]  /*6750*/  IMAD.MOV.U32 R239, RZ, RZ, R241 ;  /* 0x000000ffffef7224 */ /* 0x000fe200078e00f1 */
[----:B------:R-:W-:Y:S01]  /*6760*/  MOV R111, R252 ;  /* 0x000000fc006f7202 */ /* 0x000fe20000000f00 */
[----:B------:R-:W-:-:S02]  /*6770*/  IMAD.MOV.U32 R110, RZ, RZ, R176 ;  /* 0x000000ffff6e7224 */ /* 0x000fc400078e00b0 */
[----:B------:R-:W-:Y:S01]  /*6780*/  FADD.FTZ R0, R109, R6 ;  /* 0x000000066d007221 */ /* 0x000fe20000010000 */
[----:B------:R-:W-:Y:S01]  /*6790*/  MOV R241, R246 ;  /* 0x000000f600f17202 */ /* 0x000fe20000000f00 */
[----:B----4-:R-:W-:Y:S01]  /*67a0*/  FADD.FTZ R4, R234, R5 ;  /* 0x00000005ea047221 */ /* 0x010fe20000010000 */
[----:B------:R-:W-:Y:S02]  /*67b0*/  IMAD.MOV.U32 R246, RZ, RZ, R132 ;  /* 0x000000fffff67224 */ /* 0x000fe400078e0084 */
[----:B------:R-:W-:Y:S01]  /*67c0*/  FADD.FTZ R3, R242, R3 ;  /* 0x00000003f2037221 */ /* 0x000fe20000010000 */
[----:B------:R-:W-:Y:S01]  /*67d0*/  IMAD.MOV.U32 R195, RZ, RZ, R243 ;  /* 0x000000ffffc37224 */ /* 0x000fe200078e00f3 */
[----:B------:R-:W-:Y:S01]  /*67e0*/  MOV R243, R239 ;  /* 0x000000ef00f37202 */ /* 0x000fe20000000f00 */
[----:B------:R-:W-:Y:S01]  /*67f0*/  FADD.FTZ R5, R233, R2 ;  /* 0x00000002e9057221 */ /* 0x000fe20000010000 */
[----:B------:R-:W-:Y:S02]  /*6800*/  IMAD.MOV.U32 R250, RZ, RZ, R193 ;  /* 0x000000fffffa7224 */ /* 0x000fe400078e00c1 */
        /* <DEDUP_REMOVED lines=8> */
[----:B------:R-:W-:Y:S01]  /*6890*/  FADD.FTZ R4, R195, R3 ;  /* 0x00000003c3047221 */ /* 0x000fe20000010000 */
[----:B------:R-:W-:Y:S01]  /*68a0*/  MOV R252, R192 ;  /* 0x000000c000fc7202 */ /* 0x000fe20000000f00 */
[----:B------:R-:W-:Y:S01]  /*68b0*/  FADD.FTZ R3, R83, R5 ;  /* 0x0000000553037221 */ /* 0x000fe20000010000 */
[----:B------:R-:W-:Y:S01]  /*68c0*/  MOV R194, R246 ;  /* 0x000000f600c27202 */ /* 0x000fe20000000f00 */
[----:B------:R-:W-:Y:S01]  /*68d0*/  IMAD.MOV.U32 R192, RZ, RZ, R241 ;  /* 0x000000ffffc07224 */ /* 0x000fe200078e00f1 */
        /* <DEDUP_REMOVED lines=14> */
[----:B------:R2:W5:Y:S01]  /*69c0*/  LDL.LU R135, [R1+0xa4] ;  /* 0x0000a40001877983 */ /* 0x0005620000300800 */
[----:B------:R-:W-:Y:S01]  /*69d0*/  MOV R98, R99 ;  /* 0x0000006300627202 */ /* 0x000fe20000000f00 */
[----:B------:R-:W-:Y:S01]  /*69e0*/  IMAD.MOV.U32 R99, RZ, RZ, R108 ;  /* 0x000000ffff637224 */ /* 0x000fe200078e006c */
[----:B------:R-:W-:Y:S01]  /*69f0*/  MOV R108, R109 ;  /* 0x0000006d006c7202 */ /* 0x000fe20000000f00 */
[----:B------:R2:W5:Y:S01]  /*6a00*/  LDL.LU R132, [R1+0xa0] ;  /* 0x0000a00001847983 */ /* 0x0005620000300800 */
[----:B------:R-:W-:Y:S01]  /*6a10*/  IMAD.MOV.U32 R109, RZ, RZ, R110 ;  /* 0x000000ffff6d7224 */ /* 0x000fe200078e006e */
[----:B------:R-:W-:-:S02]  /*6a20*/  MOV R110, R111 ;  /* 0x0000006f006e7202 */ /* 0x000fc40000000f00 */
[----:B------:R2:W5:Y:S01]  /*6a30*/  LDL.LU R134, [R1+0x9c] ;  /* 0x00009c0001867983 */ /* 0x0005620000300800 */
[----:B------:R-:W-:-:S03]  /*6a40*/  IMAD.MOV.U32 R111, RZ, RZ, R250 ;  /* 0x000000ffff6f7224 */ /* 0x000fc600078e00fa */
[----:B------:R2:W5:Y:S01]  /*6a50*/  LDL.LU R136, [R1+0x98] ;  /* 0x0000980001887983 */ /* 0x0005620000300800 */
[----:B------:R-:W-:Y:S01]  /*6a60*/  FADD.FTZ R2, R232, R2 ;  /* 0x00000002e8027221 */ /* 0x000fe20000010000 */
[----:B------:R-:W-:Y:S02]  /*6a70*/  MOV R250, R249 ;  /* 0x000000f900fa7202 */ /* 0x000fe40000000f00 */
[----:B------:R-:W3:Y:S01]  /*6a80*/  LDL.LU R234, [R1+0x94] ;  /* 0x0000940001ea7983 */ /* 0x000ee20000300800 */
[----:B------:R-:W-:Y:S01]  /*6a90*/  FADD.FTZ R0, R231, R0 ;  /* 0x00000000e7007221 */ /* 0x000fe20000010000 */
[----:B------:R-:W-:Y:S02]  /*6aa0*/  IMAD.MOV.U32 R249, RZ, RZ, R251 ;  /* 0x000000fffff97224 */ /* 0x000fe400078e00fb */
[----:B------:R2:W5:Y:S01]  /*6ab0*/  LDL.LU R242, [R1+0x90] ;  /* 0x0000900001f27983 */ /* 0x0005620000300800 */
[----:B------:R-:W-:Y:S01]  /*6ac0*/  FADD.FTZ R4, R230, R4 ;  /* 0x00000004e6047221 */ /* 0x000fe20000010000 */
[----:B------:R-:W-:-:S02]  /*6ad0*/  MOV R251, R252 ;  /* 0x000000fc00fb7202 */ /* 0x000fc40000000f00 */
[----:B------:R2:W5:Y:S01]  /*6ae0*/  LDL.LU R233, [R1+0x8c] ;  /* 0x00008c0001e97983 */ /* 0x0005620000300800 */
[----:B------:R-:W-:-:S03]  /*6af0*/  IMAD.MOV.U32 R252, RZ, RZ, R229 ;  /* 0x000000fffffc7224 */ /* 0x000fc600078e00e5 */
[----:B------:R2:W5:Y:S01]  /*6b00*/  LDL.LU R232, [R1+0x88] ;  /* 0x0000880001e87983 */ /* 0x0005620000300800 */
[----:B------:R-:W-:-:S03]  /*6b10*/  FADD.FTZ R2, R228, R2 ;  /* 0x00000002e4027221 */ /* 0x000fc60000010000 */
[----:B------:R2:W5:Y:S01]  /*6b20*/  LDL.LU R231, [R1+0x84] ;  /* 0x0000840001e77983 */ /* 0x0005620000300800 */
[----:B------:R-:W-:-:S03]  /*6b30*/  FADD.FTZ R0, R227, R0 ;  /* 0x00000000e3007221 */ /* 0x000fc60000010000 */
[----:B------:R2:W5:Y:S04]  /*6b40*/  LDL.LU R230, [R1+0x80] ;  /* 0x0000800001e67983 */ /* 0x0005680000300800 */
[----:B------:R2:W5:Y:S04]  /*6b50*/  LDL.LU R229, [R1+0x7c] ;  /* 0x00007c0001e57983 */ /* 0x0005680000300800 */
[----:B------:R2:W5:Y:S04]  /*6b60*/  LDL.LU R228, [R1+0x78] ;  /* 0x0000780001e47983 */ /* 0x0005680000300800 */
[----:B------:R2:W5:Y:S01]  /*6b70*/  LDL.LU R227, [R1+0x74] ;  /* 0x0000740001e37983 */ /* 0x0005620000300800 */
[----:B------:R-:W-:Y:S01]  /*6b80*/  FADD.FTZ R3, R83, R3 ;  /* 0x0000000353037221 */ /* 0x000fe20000010000 */
[----:B------:R-:W-:Y:S01]  /*6b90*/  FADD.FTZ R4, R84, R4 ;  /* 0x0000000454047221 */ /* 0x000fe20000010000 */
[----:B------:R-:W-:Y:S01]  /*6ba0*/  IMAD.MOV.U32 R236, RZ, RZ, R203 ;  /* 0x000000ffffec7224 */ /* 0x000fe200078e00cb */
[----:B------:R-:W-:Y:S01]  /*6bb0*/  LDSM.16.MT88.4 R164, [R226+0xb800] ;  /* 0x00b80000e2a4783b */ /* 0x000fe20000004200 */
[----:B------:R-:W-:Y:S01]  /*6bc0*/  FADD.FTZ R244, R244, R3 ;  /* 0x00000003f4f47221 */ /* 0x000fe20000010000 */
        /* <DEDUP_REMOVED lines=11> */
[----:B------:R-:W-:Y:S01]  /*6c80*/  MOV R243, R237 ;  /* 0x000000ed00f37202 */ /* 0x000fe20000000f00 */
[----:B------:R-:W-:Y:S01]  /*6c90*/  IMAD.MOV.U32 R239, RZ, RZ, R235 ;  /* 0x000000ffffef7224 */ /* 0x000fe200078e00eb */
[----:B------:R-:W-:Y:S01]  /*6ca0*/  MOV R222, R223 ;  /* 0x000000df00de7202 */ /* 0x000fe20000000f00 */
[----:B------:R-:W-:Y:S01]  /*6cb0*/  FADD.FTZ R244, R250, R244 ;  /* 0x000000f4faf47221 */ /* 0x000fe20000010000 */
[----:B------:R-:W-:Y:S01]  /*6cc0*/  FADD.FTZ R3, R249, R3 ;  /* 0x00000003f9037221 */ /* 0x000fe20000010000 */
[----:B------:R-:W-:Y:S01]  /*6cd0*/  FADD.FTZ R2, R251, R2 ;  /* 0x00000002fb027221 */ /* 0x000fe20000010000 */
[----:B------:R-:W-:Y:S01]  /*6ce0*/  FADD.FTZ R0, R252, R0 ;  /* 0x00000000fc007221 */ /* 0x000fe20000010000 */
[----:B------:R-:W-:Y:S01]  /*6cf0*/  MOV R237, R202 ;  /* 0x000000ca00ed7202 */ /* 0x000fe20000000f00 */
[----:B------:R-:W-:Y:S01]  /*6d00*/  FADD.FTZ R244, R243, R244 ;  /* 0x000000f4f3f47221 */ /* 0x000fe20000010000 */
[----:B------:R-:W-:Y:S01]  /*6d10*/  FADD.FTZ R3, R218, R3 ;  /* 0x00000003da037221 */ /* 0x000fe20000010000 */
[----:B------:R-:W-:Y:S01]  /*6d20*/  FADD.FTZ R2, R222, R2 ;  /* 0x00000002de027221 */ /* 0x000fe20000010000 */
[----:B------:R-:W-:Y:S01]  /*6d30*/  FADD.FTZ R0, R239, R0 ;  /* 0x00000000ef007221 */ /* 0x000fe20000010000 */
[----:B------:R-:W-:Y:S01]  /*6d40*/  MOV R223, R178 ;  /* 0x000000b200df7202 */ /* 0x000fe20000000f00 */
[----:B------:R-:W-:-:S02]  /*6d50*/  IMAD.MOV.U32 R238, RZ, RZ, R177 ;  /* 0x000000ffffee7224 */ /* 0x000fc400078e00b1 */
[----:B------:R-:W-:Y:S01]  /*6d60*/  FADD.FTZ R244, R220, R244 ;  /* 0x000000f4dcf47221 */ /* 0x000fe20000010000 */
[----:B------:R-:W-:Y:S01]  /*6d70*/  FADD.FTZ R3, R219, R3 ;  /* 0x00000003db037221 */ /* 0x000fe20000010000 */
[----:B------:R-:W-:Y:S01]  /*6d80*/  FADD.FTZ R2, R236, R2 ;  /* 0x00000002ec027221 */ /* 0x000fe20000010000 */
[----:B------:R-:W-:Y:S01]  /*6d90*/  FADD.FTZ R0, R237, R0 ;  /* 0x00000000ed007221 */ /* 0x000fe20000010000 */
[----:B------:R-:W-:Y:S01]  /*6da0*/  MOV R240, R162 ;  /* 0x000000a200f07202 */ /* 0x000fe20000000f00 */
[----:B------:R-:W-:Y:S02]  /*6db0*/  IMAD.MOV.U32 R235, RZ, RZ, R163 ;  /* 0x000000ffffeb7224 */ /* 0x000fe400078e00a3 */
        /* <DEDUP_REMOVED lines=11> */
[----:B------:R-:W-:Y:S01]  /*6e70*/  FADD.FTZ R244, R216, R244 ;  /* 0x000000f4d8f47221 */ /* 0x000fe20000010000 */
[----:B-1----:R-:W-:Y:S01]  /*6e80*/  F2FP.F16.F32.PACK_AB R8, R118, R117 ;  /* 0x000000757608723e */ /* 0x002fe200000000ff */
[----:B------:R-:W-:Y:S01]  /*6e90*/  FADD.FTZ R3, R210, R3 ;  /* 0x00000003d2037221 */ /* 0x000fe20000010000 */
[----:B------:R-:W-:Y:S01]  /*6ea0*/  FADD.FTZ R2, R241, R2 ;  /* 0x00000002f1027221 */ /* 0x000fe20000010000 */
[----:B------:R-:W-:Y:S01]  /*6eb0*/  FADD.FTZ R0, R246, R0 ;  /* 0x00000000f6007221 */ /* 0x000fe20000010000 */
[----:B------:R-:W-:Y:S01]  /*6ec0*/  FADD.FTZ R244, R217, R244 ;  /* 0x000000f4d9f47221 */ /* 0x000fe20000010000 */
[----:B------:R-:W-:Y:S01]  /*6ed0*/  FADD.FTZ R3, R211, R3 ;  /* 0x00000003d3037221 */ /* 0x000fe20000010000 */
[----:B------:R-:W-:Y:S01]  /*6ee0*/  FADD.FTZ R2, R248, R2 ;  /* 0x00000002f8027221 */ /* 0x000fe20000010000 */
[----:B------:R-:W-:Y:S01]  /*6ef0*/  FADD.FTZ R0, R221, R0 ;  /* 0x00000000dd007221 */ /* 0x000fe20000010000 */
[----:B------:R-:W1:Y:S01]  /*6f00*/  LDSM.16.MT88.4 R152, [R139+0xb800] ;  /* 0x00b800008b98783b */ /* 0x000e620000004200 */
[C---:B------:R-:W-:Y:S01]  /*6f10*/  HMMA.16816.F32 R48, R8.reuse, R16, R48 ;  /* 0x000000100830723c */ /* 0x040fe20000001830 */
[----:B------:R-:W-:Y:S01]  /*6f20*/  FADD.FTZ R244, R205, R244 ;  /* 0x000000f4cdf47221 */ /* 0x000fe20000010000 */
[----:B------:R-:W-:Y:S01]  /*6f30*/  FADD.FTZ R3, R133, R3 ;  /* 0x0000000385037221 */ /* 0x000fe20000010000 */
[----:B------:R-:W4:Y:S01]  /*6f40*/  LDSM.16.MT88.4 R180, [R224+0xb800] ;  /* 0x00b80000e0b4783b */ /* 0x000f220000004200 */
[----:B------:R-:W-:Y:S01]  /*6f50*/  FADD.FTZ R2, R131, R2 ;  /* 0x0000000283027221 */ /* 0x000fe20000010000 */
[----:B------:R-:W-:Y:S01]  /*6f60*/  FADD.FTZ R0, R130, R0 ;  /* 0x0000000082007221 */ /* 0x000fe20000010000 */
[C---:B------:R-:W-:Y:S01]  /*6f70*/  HMMA.16816.F32 R40, R8.reuse, R18, R40 ;  /* 0x000000120828723c */ /* 0x040fe20000001828 */
[----:B------:R-:W2:Y:S01]  /*6f80*/  LDSM.16.MT88.4 R16, [R225+0xb800] ;  /* 0x00b80000e110783b */ /* 0x000ea20000004200 */
        /* <DEDUP_REMOVED lines=12> */
[----:B------:R-:W-:Y:S01]  /*7050*/  HMMA.16816.F32 R144, R8, R24, R144 ;  /* 0x000000180890723c */ /* 0x000fe20000001890 */
[----:B------:R-:W1:Y:S01]  /*7060*/  MUFU.EX2 R29, R29 ;  /* 0x0000001d001d7308 */ /* 0x000e620000000800 */
[----:B------:R-:W-:Y:S01]  /*7070*/  FADD.FTZ R244, R117, R244 ;  /* 0x000000f475f47221 */ /* 0x000fe20000010000 */
[----:B------:R-:W-:Y:S01]  /*7080*/  FADD.FTZ R3, R107, R3 ;  /* 0x000000036b037221 */ /* 0x000fe20000010000 */
[----:B------:R-:W-:-:S02]  /*7090*/  FADD.FTZ R2, R106, R2 ;  /* 0x000000026a027221 */ /* 0x000fc40000010000 */
[C---:B------:R-:W-:Y:S01]  /*70a0*/  HMMA.16816.F32 R24, R8.reuse, R26, R92 ;  /* 0x0000001a0818723c */ /* 0x040fe2000000185c */
[----:B------:R-:W-:Y:S02]  /*70b0*/  FADD.FTZ R0, R105, R0 ;  /* 0x0000000069007221 */ /* 0x000fe40000010000 */
[----:B------:R-:W-:Y:S03]  /*70c0*/  MUFU.EX2 R28, R28 ;  /* 0x0000001c001c7308 */ /* 0x000fe60000000800 */
[C---:B------:R-:W-:Y:S05]  /*70d0*/  HMMA.16816.F32 R72, R8.reuse, R20, R72 ;  /* 0x000000140848723c */ /* 0x040fea0000001848 */
[----:B------:R-:W4:Y:S01]  /*70e0*/  MUFU.EX2 R20, R33 ;  /* 0x0000002100147308 */ /* 0x000f220000000800 */
[C---:B------:R-:W-:Y:S06]  /*70f0*/  HMMA.16816.F32 R76, R8.reuse, R22, R76 ;  /* 0x00000016084c723c */ /* 0x040fec000000184c */
[C---:B------:R-:W-:Y:S01]  /*7100*/  HMMA.16816.F32 R44, R8.reuse, R12, R44 ;  /* 0x0000000c082c723c */ /* 0x040fe2000000182c */
[----:B------:R-:W2:Y:S05]  /*7110*/  MUFU.EX2 R12, R34 ;  /* 0x00000022000c7308 */ /* 0x000eaa0000000800 */
[----:B------:R-:W-:Y:S03]  /*7120*/  HMMA.16816.F32 R36, R8, R14, R36 ;  /* 0x0000000e0824723c */ /* 0x000fe60000001824 */
[----:B------:R-:W-:Y:S01]  /*7130*/  MUFU.EX2 R8, R35 ;  /* 0x0000002300087308 */ /* 0x000fe20000000800 */
[----:B------:R-:W-:Y:S01]  /*7140*/  FADD.FTZ R244, R118, R244 ;  /* 0x000000f476f47221 */ /* 0x000fe20000010000 */
[----:B------:R-:W-:Y:S01]  /*7150*/  FADD.FTZ R3, R114, R3 ;  /* 0x0000000372037221 */ /* 0x000fe20000010000 */
[----:B------:R-:W-:-:S05]  /*7160*/  FADD.FTZ R2, R113, R2 ;  /* 0x0000000271027221 */ /* 0x000fca0000010000 */
[----:B------:R-:W2:Y:S01]  /*7170*/  MUFU.EX2 R7, R57 ;  /* 0x0000003900077308 */ /* 0x000ea20000000800 */
        /* <DEDUP_REMOVED lines=9> */
[----:B------:R-:W-:Y:S01]  /*7210*/  F2FP.F16.F32.PACK_AB R196, R101, R102 ;  /* 0x0000006665c4723e */ /* 0x000fe200000000ff */
[----:B------:R-:W-:Y:S01]  /*7220*/  FADD.FTZ R244, R121, R244 ;  /* 0x000000f479f47221 */ /* 0x000fe20000010000 */
[----:B-1----:R-:W-:Y:S01]  /*7230*/  F2FP.F16.F32.PACK_AB R197, R29, R56 ;  /* 0x000000381dc5723e */ /* 0x002fe200000000ff */
[----:B----4-:R-:W-:Y:S01]  /*7240*/  FADD.FTZ R3, R20, R3 ;  /* 0x0000000314037221 */ /* 0x010fe20000010000 */
[----:B------:R-:W-:Y:S01]  /*7250*/  F2FP.F16.F32.PACK_AB R198, R245, R58 ;  /* 0x0000003af5c6723e */ /* 0x000fe200000000ff */
[----:B------:R-:W-:Y:S01]  /*7260*/  FADD.FTZ R2, R102, R2 ;  /* 0x0000000266027221 */ /* 0x000fe20000010000 */
[----:B------:R-:W-:Y:S01]  /*7270*/  F2FP.F16.F32.PACK_AB R199, R247, R28 ;  /* 0x0000001cf7c7723e */ /* 0x000fe200000000ff */
[----:B------:R-:W-:Y:S01]  /*7280*/  FADD.FTZ R0, R56, R0 ;  /* 0x0000000038007221 */ /* 0x000fe20000010000 */
[----:B------:R-:W-:-:S02]  /*7290*/  F2FP.F16.F32.PACK_AB R200, R123, R121 ;  /* 0x000000797bc8723e */ /* 0x000fc400000000ff */
[----:B--2---:R-:W-:Y:S02]  /*72a0*/  F2FP.F16.F32.PACK_AB R201, R12, R20 ;  /* 0x000000140cc9723e */ /* 0x004fe400000000ff */
[----:B------:R-:W-:Y:S02]  /*72b0*/  F2FP.F16.F32.PACK_AB R202, R122, R124 ;  /* 0x0000007c7aca723e */ /* 0x000fe400000000ff */
[----:B------:R-:W-:Y:S01]  /*72c0*/  F2FP.F16.F32.PACK_AB R203, R7, R8 ;  /* 0x0000000807cb723e */ /* 0x000fe200000000ff */
[----:B------:R-:W-:Y:S01]  /*72d0*/  FADD.FTZ R244, R123, R244 ;  /* 0x000000f47bf47221 */ /* 0x000fe20000010000 */
[----:B------:R-:W-:Y:S01]  /*72e0*/  FADD.FTZ R3, R12, R3 ;  /* 0x000000030c037221 */ /* 0x000fe20000010000 */
[----:B------:R-:W-:Y:S01]  /*72f0*/  FADD.FTZ R2, R101, R2 ;  /* 0x0000000265027221 */ /* 0x000fe20000010000 */
[----:B------:R-:W-:Y:S01]  /*7300*/  FADD.FTZ R0, R29, R0 ;  /* 0x000000001d007221 */ /* 0x000fe20000010000 */
[----:B------:R-:W-:Y:S01]  /*7310*/  HMMA.16816.F32 R140, R196, R152, R140 ;  /* 0x00000098c48c723c */ /* 0x000fe2000000188c */
[----:B------:R-:W-:Y:S01]  /*7320*/  FADD.FTZ R244, R124, R244 ;  /* 0x000000f47cf47221 */ /* 0x000fe20000010000 */
[----:B------:R-:W-:Y:S01]  /*7330*/  FADD.FTZ R3, R8, R3 ;  /* 0x0000000308037221 */ /* 0x000fe20000010000 */
[----:B------:R-:W-:Y:S01]  /*7340*/  FADD.FTZ R2, R58, R2 ;  /* 0x000000023a027221 */ /* 0x000fe20000010000 */
[----:B------:R-:W-:-:S02]  /*7350*/  FADD.FTZ R0, R28, R0 ;  /* 0x000000001c007221 */ /* 0x000fc40000010000 */
[----:B------:R-:W-:Y:S01]  /*7360*/  HMMA.16816.F32 R148, R196, R154, R148 ;  /* 0x0000009ac494723c */ /* 0x000fe20000001894 */
[----:B------:R-:W-:-:S05]  /*7370*/  FADD.FTZ R244, R122, R244 ;  /* 0x000000f47af47221 */ /* 0x000fca0000010000 */
[----:B------:R-:W-:Y:S01]  /*7380*/  HMMA.16816.F32 R156, R196, R164, R156 ;  /* 0x000000a4c49c723c */ /* 0x000fe2000000189c */
[----:B------:R-:W-:-:S05]  /*7390*/  FADD.FTZ R246, R7, R3 ;  /* 0x0000000307f67221 */ /* 0x000fca0000010000 */
[----:B------:R-:W-:Y:S01]  /*73a0*/  HMMA.16816.F32 R168, R196, R166, R168 ;  /* 0x000000a6c4a8723c */ /* 0x000fe200000018a8 */
[----:B------:R-:W-:-:S05]  /*73b0*/  FADD.FTZ R245, R245, R2 ;  /* 0x00000002f5f57221 */ /* 0x000fca0000010000 */
[----:B------:R-:W-:Y:S01]  /*73c0*/  HMMA.16816.F32 R172, R196, R180, R172 ;  /* 0x000000b4c4ac723c */ /* 0x000fe200000018ac */
[----:B------:R-:W-:-:S05]  /*73d0*/  FADD.FTZ R247, R247, R0 ;  /* 0x00000000f7f77221 */ /* 0x000fca0000010000 */
[----:B------:R-:W-:Y:S06]  /*73e0*/  HMMA.16816.F32 R184, R196, R182, R184 ;  /* 0x000000b6c4b8723c */ /* 0x000fec00000018b8 */
[C---:B------:R-:W-:Y:S06]  /*73f0*/  HMMA.16816.F32 R144, R200.reuse, R152, R144 ;  /* 0x00000098c890723c */ /* 0x040fec0000001890 */
[C---:B------:R-:W-:Y:S06]  /*7400*/  HMMA.16816.F32 R160, R200.reuse, R164, R72 ;  /* 0x000000a4c8a0723c */ /* 0x040fec0000001848 */
[----:B------:R-:W-:Y:S06]  /*7410*/  HMMA.16816.F32 R176, R200, R180, R48 ;  /* 0x000000b4c8b0723c */ /* 0x000fec0000001830 */
[----:B------:R-:W-:Y:S06]  /*7420*/  HMMA.16816.F32 R188, R196, R16, R188 ;  /* 0x00000010c4bc723c */ /* 0x000fec00000018bc */
[C---:B------:R-:W-:Y:S06]  /*7430*/  HMMA.16816.F32 R152, R200.reuse, R154, R24 ;  /* 0x0000009ac898723c */ /* 0x040fec0000001818 */
[C---:B------:R-:W-:Y:S06]  /*7440*/  HMMA.16816.F32 R164, R200.reuse, R166, R76 ;  /* 0x000000a6c8a4723c */ /* 0x040fec000000184c */
[C---:B------:R-:W-:Y:S06]  /*7450*/  HMMA.16816.F32 R180, R200.reuse, R182, R40 ;  /* 0x000000b6c8b4723c */ /* 0x040fec0000001828 */
[----:B------:R-:W-:Y:S06]  /*7460*/  HMMA.16816.F32 R192, R200, R16, R44 ;  /* 0x00000010c8c0723c */ /* 0x000fec000000182c */
[-C--:B------:R-:W-:Y:S06]  /*7470*/  HMMA.16816.F32 R196, R196, R18.reuse, R52 ;  /* 0x00000012c4c4723c */ /* 0x080fec0000001834 */
[----:B------:R-:W-:Y:S01]  /*7480*/  HMMA.16816.F32 R200, R200, R18, R36 ;  /* 0x00000012c8c8723c */ /* 0x000fe20000001824 */
[C---:B---3--:R-:W-:Y:S01]  /*7490*/  IADD3 R241, R234.reuse, 0x800, RZ ;  /* 0x00000800eaf17810 */ /* 0x048fe20007ffe0ff */
[C---:B------:R-:W-:Y:S01]  /*74a0*/  VIADD R240, R234.reuse, 0x1000 ;  /* 0x00001000eaf07836 */ /* 0x040fe20000000000 */
[C---:B------:R-:W-:Y:S01]  /*74b0*/  IADD3 R239, R234.reuse, 0x1800, RZ ;  /* 0x00001800eaef7810 */ /* 0x040fe20007ffe0ff */
[C---:B------:R-:W-:Y:S01]  /*74c0*/  VIADD R238, R234.reuse, 0x2000 ;  /* 0x00002000eaee7836 */ /* 0x040fe20000000000 */
[C---:B------:R-:W-:Y:S01]  /*74d0*/  IADD3 R237, R234.reuse, 0x2800, RZ ;  /* 0x00002800eaed7810 */ /* 0x040fe20007ffe0ff */
[C---:B------:R-:W-:Y:S01]  /*74e0*/  VIADD R236, R234.reuse, 0x3000 ;  /* 0x00003000eaec7836 */ /* 0x040fe20000000000 */
[----:B------:R-:W-:Y:S01]  /*74f0*/  IADD3 R235, R234, 0x3800, RZ ;  /* 0x00003800eaeb7810 */ /* 0x000fe20007ffe0ff */
[----:B------:R-:W-:-:S01]  /*7500*/  NOP ;  /* 0x0000000000007918 */ /* 0x000fc20000000000 */
[----:B------:R-:W-:-:S15]  /*7510*/  @!P0 BRA `(.L_x_2) ;  /* 0x0000004800a88947 */ /* 0x000fde0003800000 */
[----:B------:R-:W2:Y:S01]  /*7520*/  LDL.LU R221, [R1+0x8] ;  /* 0x0000080001dd7983 */ /* 0x000ea20000300800 */
[----:B-----5:R-:W-:Y:S01]  /*7530*/  MOV R133, R135 ;  /* 0x0000008700857202 */ /* 0x020fe20000000f00 */
[----:B------:R-:W-:Y:S01]  /*7540*/  IMAD.MOV.U32 R3, RZ, RZ, R136 ;  /* 0x000000ffff037224 */ /* 0x000fe200078e0088 */
[----:B------:R-:W-:Y:S01]  /*7550*/  MOV R138, R132 ;  /* 0x00000084008a7202 */ /* 0x000fe20000000f00 */
[----:B------:R-:W-:Y:S01]  /*7560*/  IMAD.MOV.U32 R137, RZ, RZ, R134 ;  /* 0x000000ffff897224 */ /* 0x000fe200078e0086 */
[----:B------:R-:W-:Y:S01]  /*7570*/  ULDC UR4, c[0x0][0x2ec] ;  /* 0x0000bb0000047ab9 */ /* 0x000fe20000000800 */
[----:B------:R-:W-:Y:S01]  /*7580*/  ULDC.64 UR10, c[0x0][0x220] ;  /* 0x00008800000a7ab9 */ /* 0x000fe20000000a00 */
[----:B------:R-:W-:Y:S01]  /*7590*/  ULDC.64 UR12, c[0x0][0x250] ;  /* 0x00009400000c7ab9 */ /* 0x000fe20000000a00 */
[----:B------:R-:W-:Y:S01]  /*75a0*/  ULDC.64 UR6, c[0x0][0x218] ;  /* 0x0000860000067ab9 */ /* 0x000fe20000000a00 */
[----:B------:R-:W-:Y:S01]  /*75b0*/  ULDC.64 UR8, c[0x0][0x248] ;  /* 0x0000920000087ab9 */ /* 0x000fe20000000a00 */
[----:B--2---:R-:W-:Y:S01]  /*75c0*/  IADD3 R243, R221, -0x2, RZ ;  /* 0xfffffffeddf37810 */ /* 0x004fe20007ffe0ff */
[----:B------:R-:W-:Y:S06]  /*75d0*/  BRA `(.L_x_3) ;  /* 0x00000000009c7947 */ /* 0x000fec0003800000 */
.L_x_5:
[----:B------:R-:W2:Y:S01]  /*75e0*/  LDL.64 R250, [R1+0x60] ;  /* 0x0000600001fa7983 */ /* 0x000ea20000100a00 */
[----:B------:R-:W-:Y:S03]  /*75f0*/  VIADD R0, R243, 0xffffffff ;  /* 0xfffffffff3007836 */ /* 0x000fe60000000000 */
[----:B------:R-:W3:Y:S01]  /*7600*/  LDL.64 R248, [R1+0x50] ;  /* 0x0000500001f87983 */ /* 0x000ee20000100a00 */
[----:B------:R-:W-:Y:S01]  /*7610*/  IMAD.WIDE.U32 R204, R0, UR8, RZ ;  /* 0x0000000800cc7c25 */ /* 0x000fe2000f8e00ff */
[----:B------:R-:W-:Y:S05]  /*7620*/  SHF.R.S32.HI R2, RZ, 0x1f, R0 ;  /* 0x0000001fff027819 */ /* 0x000fea0000011400 */
[----:B------:R-:W-:Y:S04]  /*7630*/  IMAD R2, R2, UR8, RZ ;  /* 0x0000000802027c24 */ /* 0x000fe8000f8e02ff */
[----:B------:R-:W-:Y:S04]  /*7640*/  IMAD R2, R0, UR9, R2 ;  /* 0x0000000900027c24 */ /* 0x000fe8000f8e0202 */
[----:B------:R-:W-:Y:S01]  /*7650*/  IMAD.IADD R2, R205, 0x1, R2 ;  /* 0x00000001cd027824 */ /* 0x000fe200078e0202 */
[----:B--2---:R-:W-:Y:S04]  /*7660*/  LEA R0, P1, R204, R250, 0x7 ;  /* 0x000000facc007211 */ /* 0x004fe800078238ff */
[----:B------:R-:W-:Y:S02]  /*7670*/  LEA R134, P2, R0, UR6, 0x1 ;  /* 0x0000000600867c11 */ /* 0x000fe4000f8408ff */
[----:B---3--:R-:W-:Y:S02]  /*7680*/  LEA.HI.X R2, R204, R249, R2, 0x7, P1 ;  /* 0x000000f9cc027211 */ /* 0x008fe400008f3c02 */
[----:B------:R-:W-:Y:S02]  /*7690*/  IADD3 R206, P1, R134, UR16, RZ ;  /* 0x0000001086ce7c10 */ /* 0x000fe4000ff3e0ff */
[----:B------:R-:W-:Y:S02]  /*76a0*/  LEA.HI.X R135, R0, UR7, R2, 0x1, P2 ;  /* 0x0000000700877c11 */ /* 0x000fe400090f0c02 */
[----:B------:R-:W-:Y:S02]  /*76b0*/  IADD3 R212, P2, R206, UR16, RZ ;  /* 0x00000010ced47c10 */ /* 0x000fe4000ff5e0ff */
[----:B------:R-:W-:Y:S01]  /*76c0*/  IADD3.X R207, R135, UR17, RZ, P1, !PT ;  /* 0x0000001187cf7c10 */ /* 0x000fe20008ffe4ff */
[----:B------:R-:W-:Y:S01]  /*76d0*/  @!PT LDS RZ, [RZ] ;  /* 0x00000000fffff984 */ /* 0x000fe20000000800 */
[----:B------:R-:W-:Y:S01]  /*76e0*/  @!PT LDS RZ, [RZ] ;  /* 0x00000000fffff984 */ /* 0x000fe20000000800 */
[----:B------:R-:W-:Y:S01]  /*76f0*/  @!PT LDS RZ, [RZ] ;  /* 0x00000000fffff984 */ /* 0x000fe20000000800 */
[----:B------:R1:W-:Y:S01]  /*7700*/  LDGSTS.E.BYPASS.LTC128B.128 [R242+0x4000], desc[UR14][R134.64] ;  /* 0x0400000086f27fae */ /* 0x0003e2000b901d4e */
[----:B------:R-:W-:Y:S02]  /*7710*/  IADD3 R210, P1, R212, UR16, RZ ;  /* 0x00000010d4d27c10 */ /* 0x000fe4000ff3e0ff */
[----:B------:R-:W-:Y:S01]  /*7720*/  IADD3.X R213, R207, UR17, RZ, P2, !PT ;  /* 0x00000011cfd57c10 */ /* 0x000fe200097fe4ff */
[----:B------:R2:W-:Y:S01]  /*7730*/  LDGSTS.E.BYPASS.LTC128B.128 [R242+0x4800], desc[UR14][R206.64] ;  /* 0x04800000cef27fae */ /* 0x0005e2000b901d4e */
[----:B------:R-:W-:Y:S02]  /*7740*/  IADD3 R208, P2, R210, UR16, RZ ;  /* 0x00000010d2d07c10 */ /* 0x000fe4000ff5e0ff */
[----:B------:R-:W-:Y:S01]  /*7750*/  IADD3.X R211, R213, UR17, RZ, P1, !PT ;  /* 0x00000011d5d37c10 */ /* 0x000fe20008ffe4ff */
[----:B------:R3:W-:Y:S01]  /*7760*/  LDGSTS.E.BYPASS.LTC128B.128 [R242+0x5000], desc[UR14][R212.64] ;  /* 0x05000000d4f27fae */ /* 0x0007e2000b901d4e */
[----:B------:R-:W-:Y:S02]  /*7770*/  IADD3 R204, P1, R208, UR16, RZ ;  /* 0x00000010d0cc7c10 */ /* 0x000fe4000ff3e0ff */
[----:B------:R-:W-:Y:S01]  /*7780*/  IADD3.X R209, R211, UR17, RZ, P2, !PT ;  /* 0x00000011d3d17c10 */ /* 0x000fe200097fe4ff */
[----:B------:R3:W-:Y:S03]  /*7790*/  LDGSTS.E.BYPASS.LTC128B.128 [R242+0x5800], desc[UR14][R210.64] ;  /* 0x05800000d2f27fae */ /* 0x0007e6000b901d4e */
[----:B------:R-:W-:Y:S01]  /*77a0*/  IADD3.X R205, R209, UR17, RZ, P1, !PT ;  /* 0x00000011d1cd7c10 */ /* 0x000fe20008ffe4ff */
[----:B------:R3:W-:Y:S04]  /*77b0*/  LDGSTS.E.BYPASS.LTC128B.128 [R242+0x6000], desc[UR14][R208.64] ;  /* 0x06000000d0f27fae */ /* 0x0007e8000b901d4e */
[----:B------:R3:W-:Y:S01]  /*77c0*/  LDGSTS.E.BYPASS.LTC128B.128 [R242+0x6800], desc[UR14][R204.64] ;  /* 0x06800000ccf27fae */ /* 0x0007e2000b901d4e */
[----:B-1----:R-:W-:Y:S04]  /*77d0*/  IADD3 R134, P2, R204, UR16, RZ ;  /* 0x00000010cc867c10 */ /* 0x002fe8000ff5e0ff */
[----:B--2---:R-:W-:Y:S02]  /*77e0*/  IADD3 R206, P1, R134, UR16, RZ ;  /* 0x0000001086ce7c10 */ /* 0x004fe4000ff3e0ff */
[----:B------:R-:W-:Y:S04]  /*77f0*/  IADD3.X R135, R205, UR17, RZ, P2, !PT ;  /* 0x00000011cd877c10 */ /* 0x000fe800097fe4ff */
[----:B------:R-:W-:Y:S01]  /*7800*/  IADD3.X R207, R135, UR17, RZ, P1, !PT ;  /* 0x0000001187cf7c10 */ /* 0x000fe20008ffe4ff */
[----:B------:R3:W-:Y:S04]  /*7810*/  LDGSTS.E.BYPASS.LTC128B.128 [R242+0x7000], desc[UR14][R134.64] ;  /* 0x0700000086f27fae */ /* 0x0007e8000b901d4e */
[----:B------:R3:W-:Y:S04]  /*7820*/  LDGSTS.E.BYPASS.LTC128B.128 [R242+0x7800], desc[UR14][R206.64] ;  /* 0x07800000cef27fae */ /* 0x0007e8000b901d4e */
[----:B------:R-:W0:Y:S01]  /*7830*/  LDGDEPBAR ;  /* 0x00000000000079af */ /* 0x000e220000000000 */
[----:B------:R-:W-:Y:S05]  /*7840*/  BRA `(.L_x_4) ;  /* 0x0000001400307947 */ /* 0x000fea0003800000 */
.L_x_3:
[----:B------:R-:W2:Y:S01]  /*7850*/  LDL.64 R16, [R1+0x58] ;  /* 0x0000580001107983 */ /* 0x000ea20000100a00 */
[----:B------:R-:W-:Y:S01]  /*7860*/  SHF.R.S32.HI R0, RZ, 0x1f, R243 ;  /* 0x0000001fff007819 */ /* 0x000fe200000114f3 */
[----:B------:R-:W-:Y:S04]  /*7870*/  DEPBAR.LE SB0, 0x0 ;  /* 0x000080000000791a */ /* 0x000fe80000000000 */
[----:B------:R-:W3:Y:S01]  /*7880*/  LDL R8, [R1+0x4c] ;  /* 0x00004c0001087983 */ /* 0x000ee20000100800 */
[----:B------:R-:W-:Y:S02]  /*7890*/  IMAD R0, R0, UR12, RZ ;  /* 0x0000000c00007c24 */ /* 0x000fe4000f8e02ff */
[C---:B------:R-:W-:Y:S01]  /*78a0*/  IMAD.WIDE.U32 R6, R243.reuse, UR12, RZ ;  /* 0x0000000cf3067c25 */ /* 0x040fe2000f8e00ff */
[----:B------:R-:W-:Y:S03]  /*78b0*/  BAR.SYNC.DEFER_BLOCKING 0x0 ;  /* 0x0000000000007b1d */ /* 0x000fe60000010000 */
        /* <DEDUP_REMOVED lines=12> */
[----:B-----5:R1:W-:Y:S01]  /*7980*/  LDGSTS.E.BYPASS.LTC128B.128 [R242+0x8000], desc[UR14][R4.64] ;  /* 0x0800000004f27fae */ /* 0x0203e2000b901d4e */
[----:B------:R-:W-:Y:S02]  /*7990*/  IADD3 R12, P0, R14, UR20, RZ ;  /* 0x000000140e0c7c10 */ /* 0x000fe4000ff1e0ff */
[----:B------:R-:W-:Y:S02]  /*79a0*/  IADD3.X R15, R9, UR21, RZ, P1, !PT ;  /* 0x00000015090f7c10 */ /* 0x000fe40008ffe4ff */
[----:B------:R-:W-:Y:S02]  /*79b0*/  IADD3 R10, P1, R12, UR20, RZ ;  /* 0x000000140c0a7c10 */ /* 0x000fe4000ff3e0ff */
[----:B------:R-:W-:Y:S01]  /*79c0*/  IADD3.X R13, R15, UR21, RZ, P0, !PT ;  /* 0x000000150f0d7c10 */ /* 0x000fe200087fe4ff */
[----:B------:R2:W-:Y:S01]  /*79d0*/  LDGSTS.E.BYPASS.LTC128B.128 [R242+0x8800], desc[UR14][R8.64] ;  /* 0x0880000008f27fae */ /* 0x0005e2000b901d4e */
[----:B------:R-:W-:Y:S02]  /*79e0*/  IADD3 R6, P0, R10, UR20, RZ ;  /* 0x000000140a067c10 */ /* 0x000fe4000ff1e0ff */
[----:B------:R-:W-:Y:S04]  /*79f0*/  IADD3.X R11, R13, UR21, RZ, P1, !PT ;  /* 0x000000150d0b7c10 */ /* 0x000fe80008ffe4ff */
[----:B------:R-:W-:Y:S01]  /*7a00*/  IADD3.X R7, R11, UR21, RZ, P0, !PT ;  /* 0x000000150b077c10 */ /* 0x000fe200087fe4ff */
[----:B------:R-:W-:Y:S08]  /*7a10*/  LDGSTS.E.BYPASS.LTC128B.128 [R242+0x9000], desc[UR14][R14.64] ;  /* 0x090000000ef27fae */ /* 0x000ff0000b901d4e */
[----:B------:R-:W-:Y:S01]  /*7a20*/  LDGSTS.E.BYPASS.LTC128B.128 [R242+0x9800], desc[UR14][R12.64] ;  /* 0x098000000cf27fae */ /* 0x000fe2000b901d4e */
[----:B-1----:R-:W-:Y:S04]  /*7a30*/  IADD3 R4, P1, R6, UR20, RZ ;  /* 0x0000001406047c10 */ /* 0x002fe8000ff3e0ff */
[----:B------:R-:W-:Y:S03]  /*7a40*/  IADD3.X R5, R7, UR21, RZ, P1, !PT ;  /* 0x0000001507057c10 */ /* 0x000fe60008ffe4ff */
[----:B------:R-:W-:Y:S01]  /*7a50*/  LDGSTS.E.BYPASS.LTC128B.128 [R242+0xa000], desc[UR14][R10.64] ;  /* 0x0a0000000af27fae */ /* 0x000fe2000b901d4e */
[----:B--2---:R-:W-:Y:S04]  /*7a60*/  IADD3 R8, P0, R4, UR20, RZ ;  /* 0x0000001404087c10 */ /* 0x004fe8000ff1e0ff */
[----:B------:R-:W-:Y:S03]  /*7a70*/  IADD3.X R9, R5, UR21, RZ, P0, !PT ;  /* 0x0000001505097c10 */ /* 0x000fe600087fe4ff */
[----:B------:R-:W-:Y:S01]  /*7a80*/  LDGSTS.E.BYPASS.LTC128B.128 [R242+0xa800], desc[UR14][R6.64] ;  /* 0x0a80000006f27fae */ /* 0x000fe2000b901d4e */
[----:B------:R-:W-:Y:S07]  /*7a90*/  ISETP.GT.AND P0, PT, R243, RZ, PT ;  /* 0x000000fff300720c */ /* 0x000fee0003f04270 */
[----:B------:R1:W-:Y:S08]  /*7aa0*/  LDGSTS.E.BYPASS.LTC128B.128 [R242+0xb000], desc[UR14][R4.64] ;  /* 0x0b00000004f27fae */ /* 0x0003f0000b901d4e */
[----:B------:R2:W-:Y:S08]  /*7ab0*/  LDGSTS.E.BYPASS.LTC128B.128 [R242+0xb800], desc[UR14][R8.64] ;  /* 0x0b80000008f27fae */ /* 0x0005f0000b901d4e */
[----:B------:R-:W-:Y:S08]  /*7ac0*/  LDSM.16.M88.4 R128, [R230] ;  /* 0x00000000e680783b */ /* 0x000ff00000000200 */
[----:B------:R-:W1:Y:S08]  /*7ad0*/  LDSM.16.M88.4 R16, [R229] ;  /* 0x00000000e510783b */ /* 0x000e700000000200 */
[----:B------:R-:W2:Y:S08]  /*7ae0*/  LDSM.16.M88.4 R124, [R230+0x2000] ;  /* 0x00200000e67c783b */ /* 0x000eb00000000200 */
[----:B------:R-:W3:Y:S08]  /*7af0*/  LDSM.16.M88.4 R32, [R229+0x800] ;  /* 0x00080000e520783b */ /* 0x000ef00000000200 */
[----:B------:R-:W0:Y:S08]  /*7b00*/  LDGDEPBAR ;  /* 0x00000000000079af */ /* 0x000e300000000000 */
[----:B------:R-:W4:Y:S08]  /*7b10*/  LDSM.16.M88.4 R48, [R229+0x1000] ;  /* 0x00100000e530783b */ /* 0x000f300000000200 */
[----:B------:R-:W5:Y:S01]  /*7b20*/  LDSM.16.M88.4 R64, [R229+0x1800] ;  /* 0x00180000e540783b */ /* 0x000f620000000200 */
[-C--:B-1----:R-:W-:Y:S07]  /*7b30*/  HMMA.16816.F32 R4, R128, R16.reuse, RZ ;  /* 0x000000108004723c */ /* 0x082fee00000018ff */
[----:B------:R-:W1:Y:S01]  /*7b40*/  LDSM.16.M88.4 R80, [R229+0x2000] ;  /* 0x00200000e550783b */ /* 0x000e620000000200 */
[C---:B--2---:R-:W-:Y:S07]  /*7b50*/  HMMA.16816.F32 R8, R124.reuse, R16, RZ ;  /* 0x000000107c08723c */ /* 0x044fee00000018ff */
[----:B------:R-:W2:Y:S01]  /*7b60*/  LDSM.16.M88.4 R96, [R229+0x2800] ;  /* 0x00280000e560783b */ /* 0x000ea20000000200 */
[-C--:B------:R-:W-:Y:S06]  /*7b70*/  HMMA.16816.F32 R12, R124, R18.reuse, RZ ;  /* 0x000000127c0c723c */ /* 0x080fec00000018ff */
[C---:B------:R-:W-:Y:S01]  /*7b80*/  HMMA.16816.F32 R16, R128.reuse, R18, RZ ;  /* 0x000000128010723c */ /* 0x040fe200000018ff */
[----:B------:R-:W2:Y:S05]  /*7b90*/  LDSM.16.M88.4 R112, [R229+0x3000] ;  /* 0x00300000e570783b */ /* 0x000eaa0000000200 */
[-C--:B---3--:R-:W-:Y:S03]  /*7ba0*/  HMMA.16816.F32 R20, R128, R32.reuse, RZ ;  /* 0x000000208014723c */ /* 0x088fe600000018ff */
[----:B------:R-:W3:Y:S03]  /*7bb0*/  LDSM.16.M88.4 R204, [R229+0x3800] ;  /* 0x00380000e5cc783b */ /* 0x000ee60000000200 */
[C---:B------:R-:W-:Y:S05]  /*7bc0*/  HMMA.16816.F32 R24, R124.reuse, R32, RZ ;  /* 0x000000207c18723c */ /* 0x040fea00000018ff */
[----:B------:R-:W-:Y:S01]  /*7bd0*/  LDSM.16.M88.4 R208, [R233] ;  /* 0x00000000e9d0783b */ /* 0x000fe20000000200 */
[-C--:B------:R-:W-:Y:S06]  /*7be0*/  HMMA.16816.F32 R28, R124, R34.reuse, RZ ;  /* 0x000000227c1c723c */ /* 0x080fec00000018ff */
[C---:B------:R-:W-:Y:S01]  /*7bf0*/  HMMA.16816.F32 R32, R128.reuse, R34, RZ ;  /* 0x000000228020723c */ /* 0x040fe200000018ff */
[----:B------:R-:W3:Y:S05]  /*7c00*/  LDSM.16.M88.4 R212, [R228] ;  /* 0x00000000e4d4783b */ /* 0x000eea0000000200 */
[-C--:B----4-:R-:W-:Y:S03]  /*7c10*/  HMMA.16816.F32 R36, R128, R48.reuse, RZ ;  /* 0x000000308024723c */ /* 0x090fe600000018ff */
[----:B------:R-:W4:Y:S03]  /*7c20*/  LDSM.16.M88.4 R216, [R233+0x2000] ;  /* 0x00200000e9d8783b */ /* 0x000f260000000200 */
[C---:B------:R-:W-:Y:S05]  /*7c30*/  HMMA.16816.F32 R40, R124.reuse, R48, RZ ;  /* 0x000000307c28723c */ /* 0x040fea00000018ff */
[----:B------:R-:W4:Y:S01]  /*7c40*/  LDSM.16.M88.4 R220, [R228+0x800] ;  /* 0x00080000e4dc783b */ /* 0x000f220000000200 */
[-C--:B------:R-:W-:Y:S06]  /*7c50*/  HMMA.16816.F32 R44, R124, R50.reuse, RZ ;  /* 0x000000327c2c723c */ /* 0x080fec00000018ff */
[C---:B------:R-:W-:Y:S06]  /*7c60*/  HMMA.16816.F32 R48, R128.reuse, R50, RZ ;  /* 0x000000328030723c */ /* 0x040fec00000018ff */
[-C--:B-----5:R-:W-:Y:S06]  /*7c70*/  HMMA.16816.F32 R52, R128, R64.reuse, RZ ;  /* 0x000000408034723c */ /* 0x0a0fec00000018ff */
[C---:B------:R-:W-:Y:S06]  /*7c80*/  HMMA.16816.F32 R56, R124.reuse, R64, RZ ;  /* 0x000000407c38723c */ /* 0x040fec00000018ff */
[-C--:B------:R-:W-:Y:S06]  /*7c90*/  HMMA.16816.F32 R60, R124, R66.reuse, RZ ;  /* 0x000000427c3c723c */ /* 0x080fec00000018ff */
[C---:B------:R-:W-:Y:S06]  /*7ca0*/  HMMA.16816.F32 R64, R128.reuse, R66, RZ ;  /* 0x000000428040723c */ /* 0x040fec00000018ff */
[-C--:B-1----:R-:W-:Y:S06]  /*7cb0*/  HMMA.16816.F32 R68, R128, R80.reuse, RZ ;  /* 0x000000508044723c */ /* 0x082fec00000018ff */
[C---:B------:R-:W-:Y:S06]  /*7cc0*/  HMMA.16816.F32 R72, R124.reuse, R80, RZ ;  /* 0x000000507c48723c */ /* 0x040fec00000018ff */
[-C--:B------:R-:W-:Y:S06]  /*7cd0*/  HMMA.16816.F32 R76, R124, R82.reuse, RZ ;  /* 0x000000527c4c723c */ /* 0x080fec00000018ff */
[C---:B------:R-:W-:Y:S06]  /*7ce0*/  HMMA.16816.F32 R80, R128.reuse, R82, RZ ;  /* 0x000000528050723c */ /* 0x040fec00000018ff */
[-C--:B--2---:R-:W-:Y:S06]  /*7cf0*/  HMMA.16816.F32 R84, R128, R96.reuse, RZ ;  /* 0x000000608054723c */ /* 0x084fec00000018ff */
[C---:B------:R-:W-:Y:S06]  /*7d00*/  HMMA.16816.F32 R88, R124.reuse, R96, RZ ;  /* 0x000000607c58723c */ /* 0x040fec00000018ff */
[-C--:B------:R-:W-:Y:S06]  /*7d10*/  HMMA.16816.F32 R92, R124, R98.reuse, RZ ;  /* 0x000000627c5c723c */ /* 0x080fec00000018ff */
[C---:B------:R-:W-:Y:S06]  /*7d20*/  HMMA.16816.F32 R96, R128.reuse, R98, RZ ;  /* 0x000000628060723c */ /* 0x040fec00000018ff */
[-C--:B------:R-:W-:Y:S06]  /*7d30*/  HMMA.16816.F32 R100, R128, R112.reuse, RZ ;  /* 0x000000708064723c */ /* 0x080fec00000018ff */
[C---:B------:R-:W-:Y:S06]  /*7d40*/  HMMA.16816.F32 R104, R124.reuse, R112, RZ ;  /* 0x000000707c68723c */ /* 0x040fec00000018ff */
[-C--:B------:R-:W-:Y:S06]  /*7d50*/  HMMA.16816.F32 R108, R124, R114.reuse, RZ ;  /* 0x000000727c6c723c */ /* 0x080fec00000018ff */
[C---:B------:R-:W-:Y:S06]  /*7d60*/  HMMA.16816.F32 R112, R128.reuse, R114, RZ ;  /* 0x000000728070723c */ /* 0x040fec00000018ff */
[-C--:B---3--:R-:W-:Y:S06]  /*7d70*/  HMMA.16816.F32 R116, R128, R204.reuse, RZ ;  /* 0x000000cc8074723c */ /* 0x088fec00000018ff */
[C---:B------:R-:W-:Y:S06]  /*7d80*/  HMMA.16816.F32 R120, R124.reuse, R204, RZ ;  /* 0x000000cc7c78723c */ /* 0x040fec00000018ff */
[-C--:B------:R-:W-:Y:S06]  /*7d90*/  HMMA.16816.F32 R124, R124, R206.reuse, RZ ;  /* 0x000000ce7c7c723c */ /* 0x080fec00000018ff */
[----:B------:R-:W-:Y:S01]  /*7da0*/  HMMA.16816.F32 R128, R128, R206, RZ ;  /* 0x000000ce8080723c */ /* 0x000fe200000018ff */
[----:B------:R-:W1:Y:S05]  /*7db0*/  LDSM.16.M88.4 R204, [R228+0x1000] ;  /* 0x00100000e4cc783b */ /* 0x000e6a0000000200 */
[-C--:B------:R-:W-:Y:S06]  /*7dc0*/  HMMA.16816.F32 R4, R208, R212.reuse, R4 ;  /* 0x000000d4d004723c */ /* 0x080fec0000001804 */
[C---:B----4-:R-:W-:Y:S06]  /*7dd0*/  HMMA.16816.F32 R8, R216.reuse, R212, R8 ;  /* 0x000000d4d808723c */ /* 0x050fec0000001808 */
[-C--:B------:R-:W-:Y:S06]  /*7de0*/  HMMA.16816.F32 R12, R216, R214.reuse, R12 ;  /* 0x000000d6d80c723c */ /* 0x080fec000000180c */
[C---:B------:R-:W-:Y:S01]  /*7df0*/  HMMA.16816.F32 R16, R208.reuse, R214, R16 ;  /* 0x000000d6d010723c */ /* 0x040fe20000001810 */
[----:B------:R-:W2:Y:S05]  /*7e00*/  LDSM.16.M88.4 R212, [R228+0x1800] ;  /* 0x00180000e4d4783b */ /* 0x000eaa0000000200 */
[-C--:B------:R-:W-:Y:S06]  /*7e10*/  HMMA.16816.F32 R20, R208, R220.reuse, R20 ;  /* 0x000000dcd014723c */ /* 0x080fec0000001814 */
[C---:B------:R-:W-:Y:S06]  /*7e20*/  HMMA.16816.F32 R24, R216.reuse, R220, R24 ;  /* 0x000000dcd818723c */ /* 0x040fec0000001818 */
[-C--:B------:R-:W-:Y:S06]  /*7e30*/  HMMA.16816.F32 R28, R216, R222.reuse, R28 ;  /* 0x000000ded81c723c */ /* 0x080fec000000181c */
[C---:B------:R-:W-:Y:S01]  /*7e40*/  HMMA.16816.F32 R32, R208.reuse, R222, R32 ;  /* 0x000000ded020723c */ /* 0x040fe20000001820 */
[----:B------:R-:W3:Y:S05]  /*7e50*/  LDSM.16.M88.4 R220, [R228+0x2000] ;  /* 0x00200000e4dc783b */ /* 0x000eea0000000200 */
[-C--:B-1----:R-:W-:Y:S06]  /*7e60*/  HMMA.16816.F32 R36, R208, R204.reuse, R36 ;  /* 0x000000ccd024723c */ /* 0x082fec0000001824 */
[C---:B------:R-:W-:Y:S06]  /*7e70*/  HMMA.16816.F32 R40, R216.reuse, R204, R40 ;  /* 0x000000ccd828723c */ /* 0x040fec0000001828 */
[-C--:B------:R-:W-:Y:S06]  /*7e80*/  HMMA.16816.F32 R44, R216, R206.reuse, R44 ;  /* 0x000000ced82c723c */ /* 0x080fec000000182c */
[C---:B------:R-:W-:Y:S01]  /*7e90*/  HMMA.16816.F32 R48, R208.reuse, R206, R48 ;  /* 0x000000ced030723c */ /* 0x040fe20000001830 */
[----:B------:R-:W1:Y:S05]  /*7ea0*/  LDSM.16.M88.4 R204, [R228+0x2800] ;  /* 0x00280000e4cc783b */ /* 0x000e6a0000000200 */
[-C--:B--2---:R-:W-:Y:S06]  /*7eb0*/  HMMA.16816.F32 R52, R208, R212.reuse, R52 ;  /* 0x000000d4d034723c */ /* 0x084fec0000001834 */
[C---:B------:R-:W-:Y:S06]  /*7ec0*/  HMMA.16816.F32 R56, R216.reuse, R212, R56 ;  /* 0x000000d4d838723c */ /* 0x040fec0000001838 */
[-C--:B------:R-:W-:Y:S06]  /*7ed0*/  HMMA.16816.F32 R60, R216, R214.reuse, R60 ;  /* 0x000000d6d83c723c */ /* 0x080fec000000183c */
[C---:B------:R-:W-:Y:S01]  /*7ee0*/  HMMA.16816.F32 R64, R208.reuse, R214, R64 ;  /* 0x000000d6d040723c */ /* 0x040fe20000001840 */
[----:B------:R-:W2:Y:S05]  /*7ef0*/  LDSM.16.M88.4 R212, [R228+0x3000] ;  /* 0x00300000e4d4783b */ /* 0x000eaa0000000200 */
[-C--:B---3--:R-:W-:Y:S06]  /*7f00*/  HMMA.16816.F32 R68, R208, R220.reuse, R68 ;  /* 0x000000dcd044723c */ /* 0x088fec0000001844 */
        /* <DEDUP_REMOVED lines=8> */
[----:B------:R-:W-:Y:S05]  /*7f90*/  LDSM.16.M88.4 R204, [R231] ;  /* 0x00000000e7cc783b */ /* 0x000fea0000000200 */
[-C--:B--2---:R-:W-:Y:S06]  /*7fa0*/  HMMA.16816.F32 R100, R208, R212.reuse, R100 ;  /* 0x000000d4d064723c */ /* 0x084fec0000001864 */
[C---:B------:R-:W-:Y:S06]  /*7fb0*/  HMMA.16816.F32 R104, R216.reuse, R212, R104 ;  /* 0x000000d4d868723c */ /* 0x040fec0000001868 */
[-C--:B------:R-:W-:Y:S06]  /*7fc0*/  HMMA.16816.F32 R108, R216, R214.reuse, R108 ;  /* 0x000000d6d86c723c */ /* 0x080fec000000186c */
[C---:B------:R-:W-:Y:S01]  /*7fd0*/  HMMA.16816.F32 R112, R208.reuse, R214, R112 ;  /* 0x000000d6d070723c */ /* 0x040fe20000001870 */
[----:B------:R-:W1:Y:S05]  /*7fe0*/  LDSM.16.M88.4 R212, [R234] ;  /* 0x00000000ead4783b */ /* 0x000e6a0000000200 */
[-C--:B---3--:R-:W-:Y:S06]  /*7ff0*/  HMMA.16816.F32 R116, R208, R220.reuse, R116 ;  /* 0x000000dcd074723c */ /* 0x088fec0000001874 */
[C---:B------:R-:W-:Y:S06]  /*8000*/  HMMA.16816.F32 R120, R216.reuse, R220, R120 ;  /* 0x000000dcd878723c */ /* 0x040fec0000001878 */
[-C--:B------:R-:W-:Y:S01]  /*8010*/  HMMA.16816.F32 R124, R216, R222.reuse, R124 ;  /* 0x000000ded87c723c */ /* 0x080fe2000000187c */
[----:B------:R-:W2:Y:S05]  /*8020*/  LDSM.16.M88.4 R216, [R231+0x2000] ;  /* 0x00200000e7d8783b */ /* 0x000eaa0000000200 */
[----:B------:R-:W-:Y:S03]  /*8030*/  HMMA.16816.F32 R128, R208, R222, R128 ;  /* 0x000000ded080723c */ /* 0x000fe60000001880 */
[----:B------:R-:W3:Y:S08]  /*8040*/  LDSM.16.M88.4 R208, [R241] ;  /* 0x00000000f1d0783b */ /* 0x000ef00000000200 */
[----:B------:R-:W-:Y:S01]  /*8050*/  LDSM.16.M88.4 R220, [R239] ;  /* 0x00000000efdc783b */ /* 0x000fe20000000200 */
[-C--:B-1----:R-:W-:Y:S06]  /*8060*/  HMMA.16816.F32 R4, R204, R212.reuse, R4 ;  /* 0x000000d4cc04723c */ /* 0x082fec0000001804 */
[C---:B--2---:R-:W-:Y:S06]  /*8070*/  HMMA.16816.F32 R8, R216.reuse, R212, R8 ;  /* 0x000000d4d808723c */ /* 0x044fec0000001808 */
[-C--:B------:R-:W-:Y:S06]  /*8080*/  HMMA.16816.F32 R12, R216, R214.reuse, R12 ;  /* 0x000000d6d80c723c */ /* 0x080fec000000180c */
[C---:B------:R-:W-:Y:S01]  /*8090*/  HMMA.16816.F32 R16, R204.reuse, R214, R16 ;  /* 0x000000d6cc10723c */ /* 0x040fe20000001810 */
[----:B------:R-:W1:Y:S05]  /*80a0*/  LDSM.16.M88.4 R212, [R240] ;  /* 0x00000000f0d4783b */ /* 0x000e6a0000000200 */
[-C--:B---3--:R-:W-:Y:S06]  /*80b0*/  HMMA.16816.F32 R20, R204, R208.reuse, R20 ;  /* 0x000000d0cc14723c */ /* 0x088fec0000001814 */
[C---:B------:R-:W-:Y:S06]  /*80c0*/  HMMA.16816.F32 R24, R216.reuse, R208, R24 ;  /* 0x000000d0d818723c */ /* 0x040fec0000001818 */
[-C--:B------:R-:W-:Y:S06]  /*80d0*/  HMMA.16816.F32 R28, R216, R210.reuse, R28 ;  /* 0x000000d2d81c723c */ /* 0x080fec000000181c */
[C---:B------:R-:W-:Y:S01]  /*80e0*/  HMMA.16816.F32 R32, R204.reuse, R210, R32 ;  /* 0x000000d2cc20723c */ /* 0x040fe20000001820 */
[----:B------:R-:W2:Y:S05]  /*80f0*/  LDSM.16.M88.4 R208, [R238] ;  /* 0x00000000eed0783b */ /* 0x000eaa0000000200 */
[-C--:B-1----:R-:W-:Y:S06]  /*8100*/  HMMA.16816.F32 R36, R204, R212.reuse, R36 ;  /* 0x000000d4cc24723c */ /* 0x082fec0000001824 */
[C---:B------:R-:W-:Y:S06]  /*8110*/  HMMA.16816.F32 R40, R216.reuse, R212, R40 ;  /* 0x000000d4d828723c */ /* 0x040fec0000001828 */
[-C--:B------:R-:W-:Y:S06]  /*8120*/  HMMA.16816.F32 R44, R216, R214.reuse, R44 ;  /* 0x000000d6d82c723c */ /* 0x080fec000000182c */
[C---:B------:R-:W-:Y:S01]  /*8130*/  HMMA.16816.F32 R48, R204.reuse, R214, R48 ;  /* 0x000000d6cc30723c */ /* 0x040fe20000001830 */
[----:B------:R-:W1:Y:S05]  /*8140*/  LDSM.16.M88.4 R212, [R237] ;  /* 0x00000000edd4783b */ /* 0x000e6a0000000200 */
[-C--:B------:R-:W-:Y:S06]  /*8150*/  HMMA.16816.F32 R52, R204, R220.reuse, R52 ;  /* 0x000000dccc34723c */ /* 0x080fec0000001834 */
[C---:B------:R-:W-:Y:S06]  /*8160*/  HMMA.16816.F32 R56, R216.reuse, R220, R56 ;  /* 0x000000dcd838723c */ /* 0x040fec0000001838 */
[-C--:B------:R-:W-:Y:S06]  /*8170*/  HMMA.16816.F32 R60, R216, R222.reuse, R60 ;  /* 0x000000ded83c723c */ /* 0x080fec000000183c */
[C---:B------:R-:W-:Y:S01]  /*8180*/  HMMA.16816.F32 R64, R204.reuse, R222, R64 ;  /* 0x000000decc40723c */ /* 0x040fe20000001840 */
[----:B------:R-:W3:Y:S05]  /*8190*/  LDSM.16.M88.4 R220, [R236] ;  /* 0x00000000ecdc783b */ /* 0x000eea0000000200 */
[-C--:B--2---:R-:W-:Y:S06]  /*81a0*/  HMMA.16816.F32 R68, R204, R208.reuse, R68 ;  /* 0x000000d0cc44723c */ /* 0x084fec0000001844 */
        /* <DEDUP_REMOVED lines=8> */
[----:B------:R-:W-:Y:S05]  /*8230*/  LDSM.16.M88.4 R212, [R232] ;  /* 0x00000000e8d4783b */ /* 0x000fea0000000200 */
[-C--:B---3--:R-:W-:Y:S06]  /*8240*/  HMMA.16816.F32 R100, R204, R220.reuse, R100 ;  /* 0x000000dccc64723c */ /* 0x088fec0000001864 */
[C---:B------:R-:W-:Y:S06]  /*8250*/  HMMA.16816.F32 R104, R216.reuse, R220, R104 ;  /* 0x000000dcd868723c */ /* 0x040fec0000001868 */
[-C--:B------:R-:W-:Y:S06]  /*8260*/  HMMA.16816.F32 R108, R216, R222.reuse, R108 ;  /* 0x000000ded86c723c */ /* 0x080fec000000186c */
[C---:B------:R-:W-:Y:S01]  /*8270*/  HMMA.16816.F32 R112, R204.reuse, R222, R112 ;  /* 0x000000decc70723c */ /* 0x040fe20000001870 */
[----:B------:R-:W1:Y:S05]  /*8280*/  LDSM.16.M88.4 R220, [R227] ;  /* 0x00000000e3dc783b */ /* 0x000e6a0000000200 */
[-C--:B--2---:R-:W-:Y:S06]  /*8290*/  HMMA.16816.F32 R116, R204, R208.reuse, R116 ;  /* 0x000000d0cc74723c */ /* 0x084fec0000001874 */
[C---:B------:R-:W-:Y:S06]  /*82a0*/  HMMA.16816.F32 R120, R216.reuse, R208, R120 ;  /* 0x000000d0d878723c */ /* 0x040fec0000001878 */
[-C--:B------:R-:W-:Y:S01]  /*82b0*/  HMMA.16816.F32 R124, R216, R210.reuse, R124 ;  /* 0x000000d2d87c723c */ /* 0x080fe2000000187c */
[----:B------:R-:W2:Y:S05]  /*82c0*/  LDSM.16.M88.4 R216, [R232+0x2000] ;  /* 0x00200000e8d8783b */ /* 0x000eaa0000000200 */
[----:B------:R-:W-:Y:S03]  /*82d0*/  HMMA.16816.F32 R128, R204, R210, R128 ;  /* 0x000000d2cc80723c */ /* 0x000fe60000001880 */
[----:B------:R-:W3:Y:S08]  /*82e0*/  LDSM.16.M88.4 R204, [R227+0x800] ;  /* 0x00080000e3cc783b */ /* 0x000ef00000000200 */
[----:B------:R-:W4:Y:S01]  /*82f0*/  LDSM.16.M88.4 R208, [R227+0x1000] ;  /* 0x00100000e3d0783b */ /* 0x000f220000000200 */
[-C--:B-1----:R-:W-:Y:S06]  /*8300*/  HMMA.16816.F32 R4, R212, R220.reuse, R4 ;  /* 0x000000dcd404723c */ /* 0x082fec0000001804 */
[C---:B--2---:R-:W-:Y:S11]  /*8310*/  HMMA.16816.F32 R8, R216.reuse, R220, R8 ;  /* 0x000000dcd808723c */ /* 0x044ff60000001808 */
[----:B------:R-:W-:Y:S07]  /*8320*/  @!UPT UIADD3 URZ, URZ, URZ, URZ ;  /* 0x0000003f3f3ff290 */ /* 0x000fee000fffe03f */
[----:B------:R-:W-:Y:S01]  /*8330*/  FMNMX.FTZ R0, R4, R3, !PT ;  /* 0x0000000304007209 */ /* 0x000fe20007810000 */
[-C--:B------:R-:W-:Y:S03]  /*8340*/  HMMA.16816.F32 R12, R216, R222.reuse, R12 ;  /* 0x000000ded80c723c */ /* 0x080fe6000000180c */
[----:B------:R-:W-:Y:S02]  /*8350*/  FMNMX.FTZ R2, R6, R133, !PT ;  /* 0x0000008506027209 */ /* 0x000fe40007810000 */
[----:B------:R-:W-:Y:S01]  /*8360*/  FMNMX.FTZ R132, R5, R0, !PT ;  /* 0x0000000005847209 */ /* 0x000fe20007810000 */
[C---:B------:R-:W-:Y:S01]  /*8370*/  HMMA.16816.F32 R16, R212.reuse, R222, R16 ;  /* 0x000000ded410723c */ /* 0x040fe20000001810 */
[----:B------:R-:W1:Y:S04]  /*8380*/  LDSM.16.M88.4 R220, [R227+0x1800] ;  /* 0x00180000e3dc783b */ /* 0x000e680000000200 */
[----:B------:R-:W-:Y:S01]  /*8390*/  FMNMX.FTZ R0, R7, R2, !PT ;  /* 0x0000000207007209 */ /* 0x000fe20007810000 */
[-C--:B---3--:R-:W-:Y:S06]  /*83a0*/  HMMA.16816.F32 R20, R212, R204.reuse, R20 ;  /* 0x000000ccd414723c */ /* 0x088fec0000001814 */
[C---:B------:R-:W-:Y:S06]  /*83b0*/  HMMA.16816.F32 R24, R216.reuse, R204, R24 ;  /* 0x000000ccd818723c */ /* 0x040fec0000001818 */
[-C--:B------:R-:W-:Y:S06]  /*83c0*/  HMMA.16816.F32 R28, R216, R206.reuse, R28 ;  /* 0x000000ced81c723c */ /* 0x080fec000000181c */
[----:B------:R-:W-:Y:S01]  /*83d0*/  FMNMX.FTZ R2, R16, R132, !PT ;  /* 0x0000008410027209 */ /* 0x000fe20007810000 */
[C---:B------:R-:W-:Y:S01]  /*83e0*/  HMMA.16816.F32 R32, R212.reuse, R206, R32 ;  /* 0x000000ced420723c */ /* 0x040fe20000001820 */
[----:B------:R-:W2:Y:S03]  /*83f0*/  LDSM.16.M88.4 R204, [R227+0x2000] ;  /* 0x00200000e3cc783b */ /* 0x000ea60000000200 */
[----:B------:R-:W-:Y:S02]  /*8400*/  FMNMX.FTZ R132, R8, R137, !PT ;  /* 0x0000008908847209 */ /* 0x000fe40007810000 */
[----:B------:R-:W-:Y:S01]  /*8410*/  FMNMX.FTZ R134, R18, R0, !PT ;  /* 0x0000000012867209 */ /* 0x000fe20007810000 */
[-C--:B----4-:R-:W-:Y:S04]  /*8420*/  HMMA.16816.F32 R36, R212, R208.reuse, R36 ;  /* 0x000000d0d424723c */ /* 0x090fe80000001824 */
[----:B------:R-:W-:Y:S02]  /*8430*/  FMNMX.FTZ R135, R17, R2, !PT ;  /* 0x0000000211877209 */ /* 0x000fe40007810000 */
[----:B------:R-:W-:Y:S01]  /*8440*/  FMNMX.FTZ R0, R10, R138, !PT ;  /* 0x0000008a0a007209 */ /* 0x000fe20007810000 */
[C---:B------:R-:W-:Y:S04]  /*8450*/  HMMA.16816.F32 R40, R216.reuse, R208, R40 ;  /* 0x000000d0d828723c */ /* 0x040fe80000001828 */
[----:B------:R-:W-:Y:S02]  /*8460*/  FMNMX.FTZ R2, R9, R132, !PT ;  /* 0x0000008409027209 */ /* 0x000fe40007810000 */
[----:B------:R-:W-:Y:S01]  /*8470*/  FMNMX.FTZ R132, R19, R134, !PT ;  /* 0x0000008613847209 */ /* 0x000fe20007810000 */
[-C--:B------:R-:W-:Y:S04]  /*8480*/  HMMA.16816.F32 R44, R216, R210.reuse, R44 ;  /* 0x000000d2d82c723c */ /* 0x080fe8000000182c */
[----:B------:R-:W-:Y:S02]  /*8490*/  FMNMX.FTZ R135, R20, R135, !PT ;  /* 0x0000008714877209 */ /* 0x000fe40007810000 */
[----:B------:R-:W-:Y:S01]  /*84a0*/  FMNMX.FTZ R0, R11, R0, !PT ;  /* 0x000000000b007209 */ /* 0x000fe20007810000 */
[C---:B------:R-:W-:Y:S01]  /*84b0*/  HMMA.16816.F32 R48, R212.reuse, R210, R48 ;  /* 0x000000d2d430723c */ /* 0x040fe20000001830 */
[----:B------:R-:W3:Y:S03]  /*84c0*/  LDSM.16.M88.4 R208, [R227+0x2800] ;  /* 0x00280000e3d0783b */ /* 0x000ee60000000200 */
[----:B------:R-:W-:Y:S02]  /*84d0*/  FMNMX.FTZ R2, R12, R2, !PT ;  /* 0x000000020c027209 */ /* 0x000fe40007810000 */
[----:B------:R-:W-:Y:S01]  /*84e0*/  FMNMX.FTZ R132, R22, R132, !PT ;  /* 0x0000008416847209 */ /* 0x000fe20007810000 */
[-C--:B-1----:R-:W-:Y:S04]  /*84f0*/  HMMA.16816.F32 R52, R212, R220.reuse, R52 ;  /* 0x000000dcd434723c */ /* 0x082fe80000001834 */
        /* <DEDUP_REMOVED lines=9> */
[----:B------:R-:W1:Y:S03]  /*8590*/  LDSM.16.M88.4 R220, [R227+0x3000] ;  /* 0x00300000e3dc783b */ /* 0x000e660000000200 */
[----:B------:R-:W-:Y:S02]  /*85a0*/  FMNMX.FTZ R2, R24, R2, !PT ;  /* 0x0000000218027209 */ /* 0x000fe40007810000 */
[----:B------:R-:W-:Y:S01]  /*85b0*/  FMNMX.FTZ R132, R34, R132, !PT ;  /* 0x0000008422847209 */ /* 0x000fe20007810000 */
[-C--:B--2---:R-:W-:Y:S04]  /*85c0*/  HMMA.16816.F32 R68, R212, R204.reuse, R68 ;  /* 0x000000ccd444723c */ /* 0x084fe80000001844 */
        /* <DEDUP_REMOVED lines=9> */
[----:B------:R-:W2:Y:S01]  /*8660*/  LDSM.16.M88.4 R204, [R227+0x3800] ;  /* 0x00380000e3cc783b */ /* 0x000ea20000000200 */
[----:B------:R-:W-:Y:S04]  /*8670*/  DEPBAR.LE SB0, 0x0 ;  /* 0x000080000000791a */ /* 0x000fe80000000000 */
[----:B------:R-:W-:Y:S01]  /*8680*/  FMNMX.FTZ R2, R28, R2, !PT ;  /* 0x000000021c027209 */ /* 0x000fe20007810000 */
[-C--:B---3--:R-:W-:Y:S01]  /*8690*/  HMMA.16816.F32 R84, R212, R208.reuse, R84 ;  /* 0x000000d0d454723c */ /* 0x088fe20000001854 */
[----:B------:R-:W-:Y:S04]  /*86a0*/  BAR.SYNC.DEFER_BLOCKING 0x0 ;  /* 0x0000000000007b1d */ /* 0x000fe80000010000 */
[----:B------:R-:W-:Y:S01]  /*86b0*/  FMNMX.FTZ R132, R38, R132, !PT ;  /* 0x0000008426847209 */ /* 0x000fe20007810000 */
[C---:B------:R-:W-:Y:S05]  /*86c0*/  HMMA.16816.F32 R88, R216.reuse, R208, R88 ;  /* 0x000000d0d858723c */ /* 0x040fea0000001858 */
[----:B------:R-:W-:Y:S01]  /*86d0*/  FMNMX.FTZ R136, R37, R136, !PT ;  /* 0x0000008825887209 */ /* 0x000fe20007810000 */
[-C--:B------:R-:W-:Y:S05]  /*86e0*/  HMMA.16816.F32 R92, R216, R210.reuse, R92 ;  /* 0x000000d2d85c723c */ /* 0x080fea000000185c */
[----:B------:R-:W-:Y:S01]  /*86f0*/  FMNMX.FTZ R0, R30, R0, !PT ;  /* 0x000000001e007209 */ /* 0x000fe20007810000 */
[C---:B------:R-:W-:Y:S05]  /*8700*/  HMMA.16816.F32 R96, R212.reuse, R210, R96 ;  /* 0x000000d2d460723c */ /* 0x040fea0000001860 */
[----:B------:R-:W-:Y:S01]  /*8710*/  FMNMX.FTZ R2, R29, R2, !PT ;  /* 0x000000021d027209 */ /* 0x000fe20007810000 */
[-C--:B-1----:R-:W-:Y:S05]  /*8720*/  HMMA.16816.F32 R100, R212, R220.reuse, R100 ;  /* 0x000000dcd464723c */ /* 0x082fea0000001864 */
[----:B------:R-:W-:Y:S01]  /*8730*/  FMNMX.FTZ R132, R39, R132, !PT ;  /* 0x0000008427847209 */ /* 0x000fe20007810000 */
[C---:B------:R-:W-:Y:S05]  /*8740*/  HMMA.16816.F32 R104, R216.reuse, R220, R104 ;  /* 0x000000dcd868723c */ /* 0x040fea0000001868 */
[----:B------:R-:W-:Y:S01]  /*8750*/  FMNMX.FTZ R136, R48, R136, !PT ;  /* 0x0000008830887209 */ /* 0x000fe20007810000 */
[-C--:B------:R-:W-:Y:S05]  /*8760*/  HMMA.16816.F32 R108, R216, R222.reuse, R108 ;  /* 0x000000ded86c723c */ /* 0x080fea000000186c */
[----:B------:R-:W-:Y:S01]  /*8770*/  FMNMX.FTZ R0, R31, R0, !PT ;  /* 0x000000001f007209 */ /* 0x000fe20007810000 */
[C---:B------:R-:W-:Y:S05]  /*8780*/  HMMA.16816.F32 R112, R212.reuse, R222, R112 ;  /* 0x000000ded470723c */ /* 0x040fea0000001870 */
[----:B------:R-:W-:Y:S01]  /*8790*/  FMNMX.FTZ R2, R40, R2, !PT ;  /* 0x0000000228027209 */ /* 0x000fe20007810000 */
[-C--:B--2---:R-:W-:Y:S05]  /*87a0*/  HMMA.16816.F32 R116, R212, R204.reuse, R116 ;  /* 0x000000ccd474723c */ /* 0x084fea0000001874 */
[----:B------:R-:W-:Y:S01]  /*87b0*/  FMNMX.FTZ R132, R50, R132, !PT ;  /* 0x0000008432847209 */ /* 0x000fe20007810000 */
[C---:B------:R-:W-:Y:S05]  /*87c0*/  HMMA.16816.F32 R120, R216.reuse, R204, R120 ;  /* 0x000000ccd878723c */ /* 0x040fea0000001878 */
[----:B------:R-:W-:Y:S01]  /*87d0*/  FMNMX.FTZ R136, R49, R136, !PT ;  /* 0x0000008831887209 */ /* 0x000fe20007810000 */
[-C--:B------:R-:W-:Y:S05]  /*87e0*/  HMMA.16816.F32 R124, R216, R206.reuse, R124 ;  /* 0x000000ced87c723c */ /* 0x080fea000000187c */
[----:B------:R-:W-:Y:S01]  /*87f0*/  FMNMX.FTZ R0, R42, R0, !PT ;  /* 0x000000002a007209 */ /* 0x000fe20007810000 */
[----:B------:R-:W-:Y:S05]  /*8800*/  HMMA.16816.F32 R128, R212, R206, R128 ;  /* 0x000000ced480723c */ /* 0x000fea0000001880 */
[----:B------:R-:W-:Y:S02]  /*8810*/  FMNMX.FTZ R2, R41, R2, !PT ;  /* 0x0000000229027209 */ /* 0x000fe40007810000 */
[----:B------:R-:W-:Y:S04]  /*8820*/  FMNMX.FTZ R132, R51, R132, !PT ;  /* 0x0000008433847209 */ /* 0x000fe80007810000 */
[----:B------:R-:W-:Y:S02]  /*8830*/  FMNMX.FTZ R136, R52, R136, !PT ;  /* 0x0000008834887209 */ /* 0x000fe40007810000 */
        /* <DEDUP_REMOVED lines=75> */
[----:B------:R-:W-:Y:S01]  /*8cf0*/  FMNMX.FTZ R136, R129, R136, !PT ;  /* 0x0000008881887209 */ /* 0x000fe20007810000 */
[----:B------:R-:W-:Y:S06]  /*8d00*/  @P0 BRA `(.L_x_5) ;  /* 0xffffffe800340947 */ /* 0x000fec000383ffff */
.L_x_4:
[----:B---3--:R-:W-:Y:S01]  /*8d10*/  SHFL.BFLY PT, R135, R136, 0x2, 0x1f ;  /* 0x0c401f0088877f89 */ /* 0x008fe200000e0000 */
[----:B------:R-:W-:Y:S02]  /*8d20*/  FMNMX.FTZ R134, R131, R214, !PT ;  /* 0x000000d683867209 */ /* 0x000fe40007810000 */
[----:B------:R-:W-:Y:S05]  /*8d30*/  FMNMX.FTZ R2, R121, R132, !PT ;  /* 0x0000008479027209 */ /* 0x000fea0007810000 */
[----:B------:R-:W-:Y:S01]  /*8d40*/  STL [R1+0xb4], R243 ;  /* 0x0000b4f301007387 */ /* 0x000fe20000100800 */
[----:B------:R-:W-:Y:S02]  /*8d50*/  FMNMX.FTZ R0, R122, R215, !PT ;  /* 0x000000d77a007209 */ /* 0x000fe40007810000 */
[----:B------:R-:W-:Y:S01]  /*8d60*/  FMNMX.FTZ R2, R124, R2, !PT ;  /* 0x000000027c027209 */ /* 0x000fe20007810000 */
[----:B------:R-:W-:Y:S01]  /*8d70*/  SHFL.BFLY PT, R205, R134, 0x2, 0x1f ;  /* 0x0c401f0086cd7f89 */ /* 0x000fe200000e0000 */
[----:B------:R-:W-:Y:S02]  /*8d80*/  FMNMX.FTZ R0, R123, R0, !PT ;  /* 0x000000007b007209 */ /* 0x000fe40007810000 */
[----:B------:R-:W-:Y:S05]  /*8d90*/  FMNMX.FTZ R132, R125, R2, !PT ;  /* 0x000000027d847209 */ /* 0x000fea0007810000 */
[----:B------:R-:W-:Y:S01]  /*8da0*/  STL [R1+0xb0], R242 ;  /* 0x0000b0f201007387 */ /* 0x000fe20000100800 */
[----:B------:R-:W-:Y:S03]  /*8db0*/  FMNMX.FTZ R0, R126, R0, !PT ;  /* 0x000000007e007209 */ /* 0x000fe60007810000 */
[----:B------:R-:W-:Y:S01]  /*8dc0*/  SHFL.BFLY PT, R204, R132, 0x2, 0x1f ;  /* 0x0c401f0084cc7f89 */ /* 0x000fe200000e0000 */
[----:B------:R-:W-:Y:S07]  /*8dd0*/  FMNMX.FTZ R0, R127, R0, !PT ;  /* 0x000000007f007209 */ /* 0x000fee0007810000 */
[----:B------:R-:W-:Y:S04]  /*8de0*/  STL [R1+0xac], R241 ;  /* 0x0000acf101007387 */ /* 0x000fe80000100800 */
[----:B------:R-:W1:Y:S08]  /*8df0*/  SHFL.BFLY PT, R2, R0, 0x2, 0x1f ;  /* 0x0c401f0000027f89 */ /* 0x000e7000000e0000 */
[----:B------:R-:W-:Y:S04]  /*8e00*/  STL [R1+0xa8], R240 ;  /* 0x0000a8f001007387 */ /* 0x000fe80000100800 */
[----:B------:R-:W-:Y:S04]  /*8e10*/  STL [R1+0xa4], R239 ;  /* 0x0000a4ef01007387 */ /* 0x000fe80000100800 */
[----:B------:R-:W-:Y:S04]  /*8e20*/  STL [R1+0xa0], R238 ;  /* 0x0000a0ee01007387 */ /* 0x000fe80000100800 */
[----:B------:R-:W-:Y:S04]  /*8e30*/  STL [R1+0x9c], R237 ;  /* 0x00009ced01007387 */ /* 0x000fe80000100800 */
[----:B------:R-:W-:Y:S01]  /*8e40*/  STL [R1+0x98], R236 ;  /* 0x000098ec01007387 */ /* 0x000fe20000100800 */
[----:B-1----:R-:W-:Y:S03]  /*8e50*/  FMNMX.FTZ R2, R0, R2, !PT ;  /* 0x0000000200027209 */ /* 0x002fe60007810000 */
[----:B------:R-:W-:Y:S01]  /*8e60*/  STL [R1+0x94], R235 ;  /* 0x000094eb01007387 */ /* 0x000fe20000100800 */
[----:B------:R-:W-:Y:S02]  /*8e70*/  FMNMX.FTZ R136, R136, R135, !PT ;  /* 0x0000008788887209 */ /* 0x000fe40007810000 */
[----:B------:R-:W-:Y:S01]  /*8e80*/  FMNMX.FTZ R134, R134, R205, !PT ;  /* 0x000000cd86867209 */ /* 0x000fe20007810000 */
[----:B------:R-:W-:Y:S01]  /*8e90*/  STL [R1+0x90], R234 ;  /* 0x000090ea01007387 */ /* 0x000fe20000100800 */
[----:B------:R-:W-:Y:S03]  /*8ea0*/  FMNMX.FTZ R204, R132, R204, !PT ;  /* 0x000000cc84cc7209 */ /* 0x000fe60007810000 */
[----:B------:R-:W1:Y:S08]  /*8eb0*/  SHFL.BFLY PT, R135, R136, 0x1, 0x1f ;  /* 0x0c201f0088877f89 */ /* 0x000e7000000e0000 */
[----:B------:R-:W2:Y:S08]  /*8ec0*/  SHFL.BFLY PT, R205, R134, 0x1, 0x1f ;  /* 0x0c201f0086cd7f89 */ /* 0x000eb000000e0000 */
[----:B------:R-:W3:Y:S08]  /*8ed0*/  SHFL.BFLY PT, R206, R204, 0x1, 0x1f ;  /* 0x0c201f00ccce7f89 */ /* 0x000ef000000e0000 */
[----:B------:R-:W-:Y:S04]  /*8ee0*/  STL [R1+0x8c], R233 ;  /* 0x00008ce901007387 */ /* 0x000fe80000100800 */
[----:B------:R-:W-:Y:S04]  /*8ef0*/  STL [R1+0x88], R232 ;  /* 0x000088e801007387 */ /* 0x000fe80000100800 */
[----:B------:R-:W-:Y:S01]  /*8f00*/  STL [R1+0x84], R231 ;  /* 0x000084e701007387 */ /* 0x000fe20000100800 */
[----:B-1----:R-:W-:Y:S03]  /*8f10*/  FMNMX.FTZ R136, R136, R135, !PT ;  /* 0x0000008788887209 */ /* 0x002fe60007810000 */
[----:B------:R-:W1:Y:S01]  /*8f20*/  SHFL.BFLY PT, R132, R2, 0x1, 0x1f ;  /* 0x0c201f0002847f89 */ /* 0x000e6200000e0000 */
[----:B--2---:R-:W-:Y:S01]  /*8f30*/  FMNMX.FTZ R135, R134, R205, !PT ;  /* 0x000000cd86877209 */ /* 0x004fe20007810000 */
[C---:B------:R-:W-:Y:S06]  /*8f40*/  FADD.FTZ R0, -R136.reuse, R3 ;  /* 0x0000000388007221 */ /* 0x040fec0000010100 */
[----:B------:R-:W-:Y:S01]  /*8f50*/  STL [R1+0x80], R230 ;  /* 0x000080e601007387 */ /* 0x000fe20000100800 */
[----:B------:R-:W-:Y:S01]  /*8f60*/  FSETP.NEU.FTZ.AND P1, PT, R136, -INF , PT ;  /* 0xff8000008800780b */ /* 0x000fe20003f3d000 */
[----:B------:R-:W-:Y:S01]  /*8f70*/  FMUL.FTZ R3, R0, UR4 ;  /* 0x0000000400037c20 */ /* 0x000fe20008410000 */
[----:B------:R-:W-:Y:S01]  /*8f80*/  FADD.FTZ R0, -R135, R133 ;  /* 0x0000008587007221 */ /* 0x000fe20000010100 */
[----:B------:R-:W-:Y:S01]  /*8f90*/  STL [R1+0x7c], R229 ;  /* 0x00007ce501007387 */ /* 0x000fe20000100800 */
[----:B---3--:R-:W-:Y:S01]  /*8fa0*/  FMNMX.FTZ R134, R204, R206, !PT ;  /* 0x000000cecc867209 */ /* 0x008fe20007810000 */
[----:B------:R2:W-:Y:S02]  /*8fb0*/  MUFU.EX2 R133, R3 ;  /* 0x0000000300857308 */ /* 0x0005e40000000800 */
[----:B------:R-:W-:Y:S02]  /*8fc0*/  STL [R1+0x78], R228 ;  /* 0x000078e401007387 */ /* 0x000fe40000100800 */
[----:B------:R-:W-:Y:S02]  /*8fd0*/  FMUL.FTZ R204, R134, UR4 ;  /* 0x0000000486cc7c20 */ /* 0x000fe40008410000 */
[----:B------:R-:W-:Y:S04]  /*8fe0*/  STL [R1+0x74], R227 ;  /* 0x000074e301007387 */ /* 0x000fe80000100800 */
[----:B------:R-:W-:Y:S01]  /*8ff0*/  STL [R1+0xb8], R136 ;  /* 0x0000b88801007387 */ /* 0x000fe20000100800 */
[----:B-1----:R-:W-:Y:S03]  /*9000*/  FMNMX.FTZ R132, R2, R132, !PT ;  /* 0x0000008402847209 */ /* 0x002fe60007810000 */
[----:B------:R-:W-:Y:S01]  /*9010*/  STL [R1+0xbc], R135 ;  /* 0x0000bc8701007387 */ /* 0x000fe20000100800 */
[----:B--2---:R-:W-:Y:S01]  /*9020*/  FMUL.FTZ R3, R0, UR4 ;  /* 0x0000000400037c20 */ /* 0x004fe20008410000 */
[----:B------:R-:W-:Y:S01]  /*9030*/  FADD.FTZ R0, -R134, R137 ;  /* 0x0000008986007221 */ /* 0x000fe20000010100 */
[----:B------:R-:W-:Y:S01]  /*9040*/  FMUL.FTZ R137, R136, UR4 ;  /* 0x0000000488897c20 */ /* 0x000fe20008410000 */
[----:B------:R-:W-:Y:S01]  /*9050*/  STL [R1+0xc0], R134 ;  /* 0x0000c08601007387 */ /* 0x000fe20000100800 */
[----:B------:R-:W-:Y:S01]  /*9060*/  FMUL.FTZ R205, R132, UR4 ;  /* 0x0000000484cd7c20 */ /* 0x000fe20008410000 */
[----:B------:R-:W-:Y:S01]  /*9070*/  FMUL.FTZ R2, R0, UR4 ;  /* 0x0000000400027c20 */ /* 0x000fe20008410000 */
[----:B------:R-:W-:Y:S01]  /*9080*/  MUFU.EX2 R3, R3 ;  /* 0x0000000300037308 */ /* 0x000fe20000000800 */
[----:B------:R-:W-:Y:S01]  /*9090*/  FSEL R137, R137, RZ, P1 ;  /* 0x000000ff89897208 */ /* 0x000fe20000800000 */
[----:B------:R-:W-:Y:S01]  /*90a0*/  STL [R1+0xc4], R132 ;  /* 0x0000c48401007387 */ /* 0x000fe20000100800 */
[----:B------:R-:W-:Y:S01]  /*90b0*/  FADD.FTZ R0, -R132, R138 ;  /* 0x0000008a84007221 */ /* 0x000fe20000010100 */
[C---:B------:R-:W-:Y:S01]  /*90c0*/  FMUL.FTZ R138, R135.reuse, UR4 ;  /* 0x00000004878a7c20 */ /* 0x040fe20008410000 */
[----:B------:R-:W-:Y:S01]  /*90d0*/  FSETP.NEU.FTZ.AND P1, PT, R135, -INF , PT ;  /* 0xff8000008700780b */ /* 0x000fe20003f3d000 */
[--C-:B------:R-:W-:Y:S01]  /*90e0*/  FFMA.FTZ R4, R4, UR4, -R137.reuse ;  /* 0x0000000404047c23 */ /* 0x100fe20008010889 */
[--C-:B------:R-:W-:Y:S03]  /*90f0*/  FFMA.FTZ R21, R21, UR4, -R137.reuse ;  /* 0x0000000415157c23 */ /* 0x100fe60008010889 */
[----:B------:R-:W-:Y:S01]  /*9100*/  MUFU.EX2 R2, R2 ;  /* 0x0000000200027308 */ /* 0x000fe20000000800 */
[--C-:B------:R-:W-:Y:S01]  /*9110*/  FFMA.FTZ R20, R20, UR4, -R137.reuse ;  /* 0x0000000414147c23 */ /* 0x100fe20008010889 */
[----:B------:R-:W-:Y:S01]  /*9120*/  FSEL R138, R138, RZ, P1 ;  /* 0x000000ff8a8a7208 */ /* 0x000fe20000800000 */
[--C-:B------:R-:W-:Y:S01]  /*9130*/  FFMA.FTZ R5, R5, UR4, -R137.reuse ;  /* 0x0000000405057c23 */ /* 0x100fe20008010889 */
[--C-:B------:R-:W-:Y:S01]  /*9140*/  FFMA.FTZ R32, R32, UR4, -R137.reuse ;  /* 0x0000000420207c23 */ /* 0x100fe20008010889 */
[--C-:B------:R-:W-:Y:S01]  /*9150*/  FFMA.FTZ R33, R33, UR4, -R137.reuse ;  /* 0x0000000421217c23 */ /* 0x100fe20008010889 */
[----:B------:R-:W-:Y:S01]  /*9160*/  FSETP.NEU.FTZ.AND P1, PT, R134, -INF , PT ;  /* 0xff8000008600780b */ /* 0x000fe20003f3d000 */
[--C-:B------:R-:W-:Y:S03]  /*9170*/  FFMA.FTZ R23, R23, UR4, -R138.reuse ;  /* 0x0000000417177c23 */ /* 0x100fe6000801088a */
[----:B------:R-:W-:Y:S01]  /*9180*/  MUFU.EX2 R208, R4 ;  /* 0x0000000400d07308 */ /* 0x000fe20000000800 */
[--C-:B------:R-:W-:Y:S01]  /*9190*/  FFMA.FTZ R22, R22, UR4, -R138.reuse ;  /* 0x0000000416167c23 */ /* 0x100fe2000801088a */
[--C-:B------:R-:W-:Y:S01]  /*91a0*/  FFMA.FTZ R34, R34, UR4, -R138.reuse ;  /* 0x0000000422227c23 */ /* 0x100fe2000801088a */
[----:B------:R-:W-:Y:S01]  /*91b0*/  FFMA.FTZ R35, R35, UR4, -R138 ;  /* 0x0000000423237c23 */ /* 0x000fe2000801088a */
[----:B------:R-:W-:Y:S01]  /*91c0*/  FSEL R204, R204, RZ, P1 ;  /* 0x000000ffcccc7208 */ /* 0x000fe20000800000 */
[--C-:B------:R-:W-:Y:S01]  /*91d0*/  FFMA.FTZ R16, R16, UR4, -R137.reuse ;  /* 0x0000000410107c23 */ /* 0x100fe20008010889 */
[----:B------:R-:W-:Y:S01]  /*91e0*/  FSETP.NEU.FTZ.AND P1, PT, R132, -INF , PT ;  /* 0xff8000008400780b */ /* 0x000fe20003f3d000 */
[----:B------:R-:W-:Y:S03]  /*91f0*/  FFMA.FTZ R17, R17, UR4, -R137 ;  /* 0x0000000411117c23 */ /* 0x000fe60008010889 */
[----:B------:R-:W1:Y:S01]  /*9200*/  MUFU.EX2 R4, R21 ;  /* 0x0000001500047308 */ /* 0x000e620000000800 */
[--C-:B------:R-:W-:Y:S01]  /*9210*/  FFMA.FTZ R60, R60, UR4, -R204.reuse ;  /* 0x000000043c3c7c23 */ /* 0x100fe200080108cc */
[--C-:B------:R-:W-:Y:S01]  /*9220*/  FFMA.FTZ R61, R61, UR4, -R204.reuse ;  /* 0x000000043d3d7c23 */ /* 0x100fe200080108cc */
[--C-:B------:R-:W-:Y:S01]  /*9230*/  FFMA.FTZ R72, R72, UR4, -R204.reuse ;  /* 0x0000000448487c23 */ /* 0x100fe200080108cc */
[--C-:B------:R-:W-:Y:S01]  /*9240*/  FFMA.FTZ R73, R73, UR4, -R204.reuse ;  /* 0x0000000449497c23 */ /* 0x100fe200080108cc */
[--C-:B------:R-:W-:Y:S01]  /*9250*/  FFMA.FTZ R88, R88, UR4, -R204.reuse ;  /* 0x0000000458587c23 */ /* 0x100fe200080108cc */
[--C-:B------:R-:W-:Y:S01]  /*9260*/  FFMA.FTZ R89, R89, UR4, -R204.reuse ;  /* 0x0000000459597c23 */ /* 0x100fe200080108cc */
[----:B------:R-:W-:Y:S03]  /*9270*/  FSEL R205, R205, RZ, P1 ;  /* 0x000000ffcdcd7208 */ /* 0x000fe60000800000 */
[----:B------:R-:W-:Y:S01]  /*9280*/  MUFU.EX2 R215, R5 ;  /* 0x0000000500d77308 */ /* 0x000fe20000000800 */
[--C-:B------:R-:W-:Y:S01]  /*9290*/  FFMA.FTZ R25, R25, UR4, -R204.reuse ;  /* 0x0000000419197c23 */ /* 0x100fe200080108cc */
[--C-:B------:R-:W-:Y:S01]  /*92a0*/  FFMA.FTZ R28, R28, UR4, -R204.reuse ;  /* 0x000000041c1c7c23 */ /* 0x100fe200080108cc */
[----:B------:R-:W-:Y:S01]  /*92b0*/  FFMA.FTZ R29, R29, UR4, -R204 ;  /* 0x000000041d1d7c23 */ /* 0x000fe200080108cc */
[--C-:B------:R-:W-:Y:S01]  /*92c0*/  FFMA.FTZ R62, R62, UR4, -R205.reuse ;  /* 0x000000043e3e7c23 */ /* 0x100fe200080108cd */
[--C-:B------:R-:W-:Y:S01]  /*92d0*/  FFMA.FTZ R63, R63, UR4, -R205.reuse ;  /* 0x000000043f3f7c23 */ /* 0x100fe200080108cd */
[--C-:B------:R-:W-:Y:S01]  /*92e0*/  FFMA.FTZ R74, R74, UR4, -R205.reuse ;  /* 0x000000044a4a7c23 */ /* 0x100fe200080108cd */
[--C-:B------:R-:W-:Y:S03]  /*92f0*/  FFMA.FTZ R75, R75, UR4, -R205.reuse ;  /* 0x000000044b4b7c23 */ /* 0x100fe600080108cd */
[----:B------:R2:W-:Y:S01]  /*9300*/  MUFU.EX2 R5, R32 ;  /* 0x0000002000057308 */ /* 0x0005e20000000800 */
[----:B-1----:R1:W-:Y:S01]  /*9310*/  STL [R1+0x20], R4 ;  /* 0x0000200401007387 */ /* 0x0023e20000100800 */
[--C-:B------:R-:W-:Y:S01]  /*9320*/  FFMA.FTZ R90, R90, UR4, -R205.reuse ;  /* 0x000000045a5a7c23 */ /* 0x100fe200080108cd */
[--C-:B------:R-:W-:Y:S01]  /*9330*/  FFMA.FTZ R91, R91, UR4, -R205.reuse ;  /* 0x000000045b5b7c23 */ /* 0x100fe200080108cd */
[--C-:B------:R-:W-:Y:S01]  /*9340*/  FFMA.FTZ R94, R94, UR4, -R205.reuse ;  /* 0x000000045e5e7c23 */ /* 0x100fe200080108cd */
[--C-:B------:R-:W-:Y:S01]  /*9350*/  FFMA.FTZ R95, R95, UR4, -R205.reuse ;  /* 0x000000045f5f7c23 */ /* 0x100fe200080108cd */
[--C-:B------:R-:W-:Y:S01]  /*9360*/  FFMA.FTZ R26, R26, UR4, -R205.reuse ;  /* 0x000000041a1a7c23 */ /* 0x100fe200080108cd */
[--C-:B------:R-:W-:Y:S03]  /*9370*/  FFMA.FTZ R27, R27, UR4, -R205.reuse ;  /* 0x000000041b1b7c23 */ /* 0x100fe600080108cd */
[----:B------:R-:W-:Y:S01]  /*9380*/  MUFU.EX2 R220, R20 ;  /* 0x0000001400dc7308 */ /* 0x000fe20000000800 */
[--C-:B------:R-:W-:Y:S01]  /*9390*/  FFMA.FTZ R10, R10, UR4, -R205.reuse ;  /* 0x000000040a0a7c23 */ /* 0x100fe200080108cd */
[--C-:B------:R-:W-:Y:S01]  /*93a0*/  FFMA.FTZ R18, R18, UR4, -R138.reuse ;  /* 0x0000000412127c23 */ /* 0x100fe2000801088a */
[----:B------:R-:W-:Y:S01]  /*93b0*/  FFMA.FTZ R19, R19, UR4, -R138 ;  /* 0x0000000413137c23 */ /* 0x000fe2000801088a */
[--C-:B------:R-:W-:Y:S01]  /*93c0*/  FFMA.FTZ R12, R12, UR4, -R204.reuse ;  /* 0x000000040c0c7c23 */ /* 0x100fe200080108cc */
[----:B------:R-:W-:Y:S01]  /*93d0*/  FFMA.FTZ R13, R13, UR4, -R204 ;  /* 0x000000040d0d7c23 */ /* 0x000fe200080108cc */
[--C-:B------:R-:W-:Y:S01]  /*93e0*/  FFMA.FTZ R14, R14, UR4, -R205.reuse ;  /* 0x000000040e0e7c23 */ /* 0x100fe200080108cd */
[--C-:B------:R-:W-:Y:S03]  /*93f0*/  FFMA.FTZ R15, R15, UR4, -R205.reuse ;  /* 0x000000040f0f7c23 */ /* 0x100fe600080108cd */
[----:B------:R-:W-:Y:S01]  /*9400*/  MUFU.EX2 R222, R22 ;  /* 0x0000001600de7308 */ /* 0x000fe20000000800 */
[--C-:B------:R-:W-:Y:S01]  /*9410*/  FFMA.FTZ R30, R30, UR4, -R205.reuse ;  /* 0x000000041e1e7c23 */ /* 0x100fe200080108cd */
[----:B------:R-:W-:Y:S01]  /*9420*/  FFMA.FTZ R31, R31, UR4, -R205 ;  /* 0x000000041f1f7c23 */ /* 0x000fe200080108cd */
[----:B------:R-:W-:Y:S01]  /*9430*/  FFMA.FTZ R36, R36, UR4, -R137 ;  /* 0x0000000424247c23 */ /* 0x000fe20008010889 */
[----:B------:R-:W-:Y:S01]  /*9440*/  FFMA.FTZ R38, R38, UR4, -R138 ;  /* 0x0000000426267c23 */ /* 0x000fe2000801088a */
[----:B------:R-:W-:Y:S01]  /*9450*/  FFMA.FTZ R40, R40, UR4, -R204 ;  /* 0x0000000428287c23 */ /* 0x000fe200080108cc */
[----:B------:R-:W-:Y:S01]  /*9460*/  FFMA.FTZ R42, R42, UR4, -R205 ;  /* 0x000000042a2a7c23 */ /* 0x000fe200080108cd */
[----:B--2---:R-:W-:Y:S03]  /*9470*/  FMUL.FTZ R32, R133, R164 ;  /* 0x000000a485207220 */ /* 0x004fe60000410000 */
[----:B------:R-:W-:Y:S01]  /*9480*/  MUFU.EX2 R206, R10 ;  /* 0x0000000a00ce7308 */ /* 0x000fe20000000800 */
[--C-:B------:R-:W-:Y:S01]  /*9490*/  FFMA.FTZ R164, R114, UR4, -R138.reuse ;  /* 0x0000000472a47c23 */ /* 0x100fe2000801088a */
[----:B------:R-:W-:Y:S01]  /*94a0*/  FFMA.FTZ R37, R37, UR4, -R137 ;  /* 0x0000000425257c23 */ /* 0x000fe20008010889 */
[----:B------:R-:W-:Y:S01]  /*94b0*/  FFMA.FTZ R39, R39, UR4, -R138 ;  /* 0x0000000427277c23 */ /* 0x000fe2000801088a */
[--C-:B------:R-:W-:Y:S01]  /*94c0*/  FFMA.FTZ R41, R41, UR4, -R204.reuse ;  /* 0x0000000429297c23 */ /* 0x100fe200080108cc */
[--C-:B------:R-:W-:Y:S01]  /*94d0*/  FFMA.FTZ R43, R43, UR4, -R205.reuse ;  /* 0x000000042b2b7c23 */ /* 0x100fe200080108cd */
[--C-:B------:R-:W-:Y:S01]  /*94e0*/  FFMA.FTZ R44, R44, UR4, -R204.reuse ;  /* 0x000000042c2c7c23 */ /* 0x100fe200080108cc */
[----:B------:R-:W-:Y:S03]  /*94f0*/  FFMA.FTZ R45, R45, UR4, -R204 ;  /* 0x000000042d2d7c23 */ /* 0x000fe600080108cc */
[----:B-1----:R-:W1:Y:S01]  /*9500*/  MUFU.EX2 R4, R23 ;  /* 0x0000001700047308 */ /* 0x002e620000000800 */
[--C-:B------:R-:W-:Y:S01]  /*9510*/  FFMA.FTZ R46, R46, UR4, -R205.reuse ;  /* 0x000000042e2e7c23 */ /* 0x100fe200080108cd */
[----:B------:R-:W-:Y:S01]  /*9520*/  FFMA.FTZ R47, R47, UR4, -R205 ;  /* 0x000000042f2f7c23 */ /* 0x000fe200080108cd */
[--C-:B------:R-:W-:Y:S01]  /*9530*/  FFMA.FTZ R48, R48, UR4, -R137.reuse ;  /* 0x0000000430307c23 */ /* 0x100fe20008010889 */
[--C-:B------:R-:W-:Y:S01]  /*9540*/  FFMA.FTZ R49, R49, UR4, -R137.reuse ;  /* 0x0000000431317c23 */ /* 0x100fe20008010889 */
[--C-:B------:R-:W-:Y:S01]  /*9550*/  FFMA.FTZ R50, R50, UR4, -R138.reuse ;  /* 0x0000000432327c23 */ /* 0x100fe2000801088a */
[--C-:B------:R-:W-:Y:S01]  /*9560*/  FFMA.FTZ R51, R51, UR4, -R138.reuse ;  /* 0x0000000433337c23 */ /* 0x100fe2000801088a */
[--C-:B------:R-:W-:Y:S03]  /*9570*/  FFMA.FTZ R52, R52, UR4, -R137.reuse ;  /* 0x0000000434347c23 */ /* 0x100fe60008010889 */
[----:B------:R2:W-:Y:S01]  /*9580*/  MUFU.EX2 R10, R29 ;  /* 0x0000001d000a7308 */ /* 0x0005e20000000800 */
[--C-:B------:R-:W-:Y:S01]  /*9590*/  FFMA.FTZ R6, R6, UR4, -R138.reuse ;  /* 0x0000000406067c23 */ /* 0x100fe2000801088a */
[--C-:B------:R-:W-:Y:S01]  /*95a0*/  FFMA.FTZ R7, R7, UR4, -R138.reuse ;  /* 0x0000000407077c23 */ /* 0x100fe2000801088a */
[--C-:B------:R-:W-:Y:S01]  /*95b0*/  FFMA.FTZ R53, R53, UR4, -R137.reuse ;  /* 0x0000000435357c23 */ /* 0x100fe20008010889 */
[--C-:B------:R-:W-:Y:S01]  /*95c0*/  FFMA.FTZ R54, R54, UR4, -R138.reuse ;  /* 0x0000000436367c23 */ /* 0x100fe2000801088a */
[----:B------:R-:W-:Y:S01]  /*95d0*/  FFMA.FTZ R55, R55, UR4, -R138 ;  /* 0x0000000437377c23 */ /* 0x000fe2000801088a */
[----:B------:R-:W-:Y:S01]  /*95e0*/  FFMA.FTZ R64, R64, UR4, -R137 ;  /* 0x0000000440407c23 */ /* 0x000fe20008010889 */
[--C-:B------:R-:W-:Y:S03]  /*95f0*/  FFMA.FTZ R56, R56, UR4, -R204.reuse ;  /* 0x0000000438387c23 */ /* 0x100fe600080108cc */
[----:B------:R3:W4:Y:S01]  /*9600*/  MUFU.EX2 R209, R6 ;  /* 0x0000000600d17308 */ /* 0x0007220000000800 */
[----:B-1----:R1:W-:Y:S01]  /*9610*/  STL [R1+0x18], R4 ;  /* 0x0000180401007387 */ /* 0x0023e20000100800 */
[--C-:B------:R-:W-:Y:S01]  /*9620*/  FFMA.FTZ R57, R57, UR4, -R204.reuse ;  /* 0x0000000439397c23 */ /* 0x100fe200080108cc */
[--C-:B------:R-:W-:Y:S01]  /*9630*/  FFMA.FTZ R58, R58, UR4, -R205.reuse ;  /* 0x000000043a3a7c23 */ /* 0x100fe200080108cd */
[--C-:B------:R-:W-:Y:S01]  /*9640*/  FFMA.FTZ R76, R76, UR4, -R204.reuse ;  /* 0x000000044c4c7c23 */ /* 0x100fe200080108cc */
[----:B------:R-:W1:Y:S01]  /*9650*/  LDSM.16.MT88.4 R20, [R139+0x8000] ;  /* 0x008000008b14783b */ /* 0x000e620000004200 */
[--C-:B------:R-:W-:Y:S01]  /*9660*/  FFMA.FTZ R77, R77, UR4, -R204.reuse ;  /* 0x000000044d4d7c23 */ /* 0x100fe200080108cc */
[--C-:B------:R-:W-:Y:S03]  /*9670*/  FFMA.FTZ R78, R78, UR4, -R205.reuse ;  /* 0x000000044e4e7c23 */ /* 0x100fe600080108cd */
[----:B------:R4:W-:Y:S01]  /*9680*/  MUFU.EX2 R213, R7 ;  /* 0x0000000700d57308 */ /* 0x0009e20000000800 */
[----:B--2---:R-:W-:Y:S01]  /*9690*/  FMUL.FTZ R29, R2, R169 ;  /* 0x000000a9021d7220 */ /* 0x004fe20000410000 */
[--C-:B------:R-:W-:Y:S01]  /*96a0*/  FFMA.FTZ R79, R79, UR4, -R205.reuse ;  /* 0x000000044f4f7c23 */ /* 0x100fe200080108cd */
[----:B------:R-:W-:Y:S01]  /*96b0*/  FMUL.FTZ R0, R0, UR4 ;  /* 0x0000000400007c20 */ /* 0x000fe20008410000 */
[--C-:B------:R-:W-:Y:S01]  /*96c0*/  FFMA.FTZ R8, R8, UR4, -R204.reuse ;  /* 0x0000000408087c23 */ /* 0x100fe200080108cc */
[----:B------:R2:W-:Y:S01]  /*96d0*/  STL [R1+0x24], R5 ;  /* 0x0000240501007387 */ /* 0x0005e20000100800 */
[--C-:B------:R-:W-:Y:S01]  /*96e0*/  FFMA.FTZ R9, R9, UR4, -R204.reuse ;  /* 0x0000000409097c23 */ /* 0x100fe200080108cc */
[----:B------:R-:W-:Y:S03]  /*96f0*/  FFMA.FTZ R11, R11, UR4, -R205 ;  /* 0x000000040b0b7c23 */ /* 0x000fe600080108cd */
[----:B------:R1:W-:Y:S01]  /*9700*/  MUFU.EX2 R216, R16 ;  /* 0x0000001000d87308 */ /* 0x0003e20000000800 */
[----:B---3--:R-:W-:Y:S01]  /*9710*/  FMUL.FTZ R6, R3, R146 ;  /* 0x0000009203067220 */ /* 0x008fe20000410000 */
[----:B------:R-:W-:Y:S01]  /*9720*/  FFMA.FTZ R24, R24, UR4, -R204 ;  /* 0x0000000418187c23 */ /* 0x000fe200080108cc */
[--C-:B------:R-:W-:Y:S01]  /*9730*/  FFMA.FTZ R65, R65, UR4, -R137.reuse ;  /* 0x0000000441417c23 */ /* 0x100fe20008010889 */
[----:B------:R-:W-:Y:S01]  /*9740*/  FFMA.FTZ R169, R113, UR4, -R137 ;  /* 0x0000000471a97c23 */ /* 0x000fe20008010889 */
[----:B------:R-:W-:Y:S01]  /*9750*/  FFMA.FTZ R113, R82, UR4, -R138 ;  /* 0x0000000452717c23 */ /* 0x000fe2000801088a */
[----:B------:R-:W-:Y:S01]  /*9760*/  FFMA.FTZ R114, R92, UR4, -R204 ;  /* 0x000000045c727c23 */ /* 0x000fe200080108cc */
[C---:B----4-:R-:W-:Y:S03]  /*9770*/  FFMA.FTZ R92, R3.reuse, R246, R209 ;  /* 0x000000f6035c7223 */ /* 0x050fe600000100d1 */
[----:B------:R3:W4:Y:S01]  /*9780*/  MUFU.EX2 R248, R17 ;  /* 0x0000001100f87308 */ /* 0x0007220000000800 */
[----:B------:R-:W-:Y:S01]  /*9790*/  FMUL.FTZ R7, R3, R147 ;  /* 0x0000009303077220 */ /* 0x000fe20000410000 */
[--C-:B------:R-:W-:Y:S01]  /*97a0*/  FFMA.FTZ R118, R118, UR4, -R138.reuse ;  /* 0x0000000476767c23 */ /* 0x100fe2000801088a */
[--C-:B------:R-:W-:Y:S01]  /*97b0*/  FFMA.FTZ R119, R119, UR4, -R138.reuse ;  /* 0x0000000477777c23 */ /* 0x100fe2000801088a */
[----:B------:R-:W-:Y:S01]  /*97c0*/  FFMA.FTZ R130, R130, UR4, -R138 ;  /* 0x0000000482827c23 */ /* 0x000fe2000801088a */
[--C-:B------:R-:W-:Y:S01]  /*97d0*/  FFMA.FTZ R104, R104, UR4, -R204.reuse ;  /* 0x0000000468687c23 */ /* 0x100fe200080108cc */
[--C-:B------:R-:W-:Y:S01]  /*97e0*/  FFMA.FTZ R105, R105, UR4, -R204.reuse ;  /* 0x0000000469697c23 */ /* 0x100fe200080108cc */
[--C-:B------:R-:W-:Y:S03]  /*97f0*/  FFMA.FTZ R108, R108, UR4, -R204.reuse ;  /* 0x000000046c6c7c23 */ /* 0x100fe600080108cc */
[----:B-1----:R-:W1:Y:S01]  /*9800*/  MUFU.EX2 R4, R33 ;  /* 0x0000002100047308 */ /* 0x002e620000000800 */
[----:B------:R-:W-:Y:S01]  /*9810*/  FMUL.FTZ R16, R133, R152 ;  /* 0x0000009885107220 */ /* 0x000fe20000410000 */
[--C-:B------:R-:W-:Y:S01]  /*9820*/  FFMA.FTZ R109, R109, UR4, -R204.reuse ;  /* 0x000000046d6d7c23 */ /* 0x100fe200080108cc */
[--C-:B------:R-:W-:Y:S01]  /*9830*/  FFMA.FTZ R120, R120, UR4, -R204.reuse ;  /* 0x0000000478787c23 */ /* 0x100fe200080108cc */
[--C-:B------:R-:W-:Y:S01]  /*9840*/  FFMA.FTZ R121, R121, UR4, -R204.reuse ;  /* 0x0000000479797c23 */ /* 0x100fe200080108cc */
[----:B------:R-:W-:Y:S01]  /*9850*/  FFMA.FTZ R124, R124, UR4, -R204 ;  /* 0x000000047c7c7c23 */ /* 0x000fe200080108cc */
[--C-:B------:R-:W-:Y:S01]  /*9860*/  FFMA.FTZ R106, R106, UR4, -R205.reuse ;  /* 0x000000046a6a7c23 */ /* 0x100fe200080108cd */
[--C-:B------:R-:W-:Y:S03]  /*9870*/  FFMA.FTZ R107, R107, UR4, -R205.reuse ;  /* 0x000000046b6b7c23 */ /* 0x100fe600080108cd */
[----:B--2---:R-:W2:Y:S01]  /*9880*/  MUFU.EX2 R5, R34 ;  /* 0x0000002200057308 */ /* 0x004ea20000000800 */
[----:B---3--:R-:W-:Y:S01]  /*9890*/  FMUL.FTZ R17, R133, R153 ;  /* 0x0000009985117220 */ /* 0x008fe20000410000 */
[----:B----4-:R-:W-:Y:S01]  /*98a0*/  F2FP.F16.F32.PACK_AB R146, R248, R216 ;  /* 0x000000d8f892723e */ /* 0x010fe200000000ff */
[--C-:B------:R-:W-:Y:S01]  /*98b0*/  FFMA.FTZ R110, R110, UR4, -R205.reuse ;  /* 0x000000046e6e7c23 */ /* 0x100fe200080108cd */
[--C-:B------:R-:W-:Y:S01]  /*98c0*/  FFMA.FTZ R111, R111, UR4, -R205.reuse ;  /* 0x000000046f6f7c23 */ /* 0x100fe200080108cd */
[--C-:B------:R-:W-:Y:S01]  /*98d0*/  FFMA.FTZ R122, R122, UR4, -R205.reuse ;  /* 0x000000047a7a7c23 */ /* 0x100fe200080108cd */
[--C-:B------:R-:W-:Y:S01]  /*98e0*/  FFMA.FTZ R123, R123, UR4, -R205.reuse ;  /* 0x000000047b7b7c23 */ /* 0x100fe200080108cd */
[----:B------:R-:W-:Y:S03]  /*98f0*/  FFMA.FTZ R126, R126, UR4, -R205 ;  /* 0x000000047e7e7c23 */ /* 0x000fe600080108cd */
[----:B------:R3:W-:Y:S01]  /*9900*/  MUFU.EX2 R214, R18 ;  /* 0x0000001200d67308 */ /* 0x0007e20000000800 */
[----:B-1----:R1:W-:Y:S01]  /*9910*/  STL [R1+0x48], R4 ;  /* 0x0000480401007387 */ /* 0x0023e20000100800 */
[----:B------:R-:W-:Y:S01]  /*9920*/  FMUL.FTZ R33, R133, R165 ;  /* 0x000000a585217220 */ /* 0x000fe20000410000 */
[----:B------:R-:W-:Y:S01]  /*9930*/  FFMA.FTZ R165, R115, UR4, -R138 ;  /* 0x0000000473a57c23 */ /* 0x000fe2000801088a */
[--C-:B------:R-:W-:Y:S01]  /*9940*/  FFMA.FTZ R115, R93, UR4, -R204.reuse ;  /* 0x000000045d737c23 */ /* 0x100fe200080108cc */
[----:B------:R-:W-:Y:S05]  /*9950*/  FFMA.FTZ R204, R125, UR4, -R204 ;  /* 0x000000047dcc7c23 */ /* 0x000fea00080108cc */
[----:B------:R4:W1:Y:S01]  /*9960*/  MUFU.EX2 R223, R19 ;  /* 0x0000001300df7308 */ /* 0x0008620000000800 */
[----:B--2---:R2:W-:Y:S01]  /*9970*/  STL [R1+0x1c], R5 ;  /* 0x00001c0501007387 */ /* 0x0045e20000100800 */
[C---:B------:R-:W-:Y:S01]  /*9980*/  FMUL.FTZ R34, R3.reuse, R166 ;  /* 0x000000a603227220 */ /* 0x040fe20000410000 */
[--C-:B------:R-:W-:Y:S07]  /*9990*/  FFMA.FTZ R166, R100, UR4, -R137.reuse ;  /* 0x0000000464a67c23 */ /* 0x100fee0008010889 */
[----:B------:R-:W2:Y:S01]  /*99a0*/  MUFU.EX2 R0, R0 ;  /* 0x0000000000007308 */ /* 0x000ea20000000800 */
[C---:B---3--:R-:W-:Y:S09]  /*99b0*/  FMUL.FTZ R18, R3.reuse, R154 ;  /* 0x0000009a03127220 */ /* 0x048ff20000410000 */
[----:B------:R3:W-:Y:S01]  /*99c0*/  MUFU.EX2 R207, R8 ;  /* 0x0000000800cf7308 */ /* 0x0007e20000000800 */
[----:B----4-:R-:W-:Y:S01]  /*99d0*/  FMUL.FTZ R19, R3, R155 ;  /* 0x0000009b03137220 */ /* 0x010fe20000410000 */
[----:B-1----:R-:W-:Y:S01]  /*99e0*/  F2FP.F16.F32.PACK_AB R147, R223, R214 ;  /* 0x000000d6df93723e */ /* 0x002fe200000000ff */
[----:B------:R-:W-:Y:S07]  /*99f0*/  LDSM.16.MT88.4 R152, [R225+0x8000] ;  /* 0x00800000e198783b */ /* 0x000fee0000004200 */
[----:B------:R-:W1:Y:S01]  /*9a00*/  MUFU.EX2 R4, R35 ;  /* 0x0000002300047308 */ /* 0x000e620000000800 */
[----:B--2---:R-:W-:Y:S09]  /*9a10*/  FFMA.FTZ R93, R0, R247, R206 ;  /* 0x000000f7005d7223 */ /* 0x004ff200000100ce */
[----:B------:R2:W-:Y:S01]  /*9a20*/  MUFU.EX2 R5, R26 ;  /* 0x0000001a00057308 */ /* 0x0005e20000000800 */
[----:B---3--:R-:W-:Y:S09]  /*9a30*/  FMUL.FTZ R8, R2, R140 ;  /* 0x0000008c02087220 */ /* 0x008ff20000410000 */
[----:B------:R-:W3:Y:S01]  /*9a40*/  MUFU.EX2 R212, R9 ;  /* 0x0000000900d47308 */ /* 0x000ee20000000800 */
[----:B-1----:R1:W-:Y:S01]  /*9a50*/  STL [R1+0x44], R4 ;  /* 0x0000440401007387 */ /* 0x0023e20000100800 */
[----:B------:R-:W-:Y:S01]  /*9a60*/  FMUL.FTZ R35, R3, R167 ;  /* 0x000000a703237220 */ /* 0x000fe20000410000 */
[--C-:B------:R-:W-:Y:S07]  /*9a70*/  FFMA.FTZ R167, R101, UR4, -R137.reuse ;  /* 0x0000000465a77c23 */ /* 0x100fee0008010889 */
[----:B------:R-:W4:Y:S01]  /*9a80*/  MUFU.EX2 R210, R11 ;  /* 0x0000000b00d27308 */ /* 0x000f220000000800 */
[----:B--2---:R-:W-:Y:S01]  /*9a90*/  FMUL.FTZ R26, R0, R158 ;  /* 0x0000009e001a7220 */ /* 0x004fe20000410000 */
[--C-:B------:R-:W-:Y:S08]  /*9aa0*/  FFMA.FTZ R158, R81, UR4, -R137.reuse ;  /* 0x00000004519e7c23 */ /* 0x100ff00008010889 */
[----:B------:R2:W-:Y:S01]  /*9ab0*/  MUFU.EX2 R211, R12 ;  /* 0x0000000c00d37308 */ /* 0x0005e20000000800 */
[----:B---3--:R-:W-:Y:S01]  /*9ac0*/  F2FP.F16.F32.PACK_AB R140, R212, R207 ;  /* 0x000000cfd48c723e */ /* 0x008fe200000000ff */
[----:B------:R-:W-:Y:S08]  /*9ad0*/  FMUL.FTZ R9, R2, R141 ;  /* 0x0000008d02097220 */ /* 0x000ff00000410000 */
[----:B------:R3:W-:Y:S01]  /*9ae0*/  MUFU.EX2 R219, R13 ;  /* 0x0000000d00db7308 */ /* 0x0007e20000000800 */
[----:B----4-:R-:W-:Y:S01]  /*9af0*/  F2FP.F16.F32.PACK_AB R141, R210, R206 ;  /* 0x000000ced28d723e */ /* 0x010fe200000000ff */
[----:B------:R-:W-:Y:S08]  /*9b00*/  FMUL.FTZ R11, R0, R143 ;  /* 0x0000008f000b7220 */ /* 0x000ff00000410000 */
[----:B-1----:R-:W1:Y:S01]  /*9b10*/  MUFU.EX2 R4, R25 ;  /* 0x0000001900047308 */ /* 0x002e620000000800 */
[C---:B--2---:R-:W-:Y:S09]  /*9b20*/  FMUL.FTZ R12, R2.reuse, R148 ;  /* 0x00000094020c7220 */ /* 0x044ff20000410000 */
[----:B------:R-:W-:Y:S01]  /*9b30*/  MUFU.EX2 R218, R14 ;  /* 0x0000000e00da7308 */ /* 0x000fe20000000800 */
[C---:B---3--:R-:W-:Y:S09]  /*9b40*/  FMUL.FTZ R13, R2.reuse, R149 ;  /* 0x00000095020d7220 */ /* 0x048ff20000410000 */
[----:B------:R-:W2:Y:S01]  /*9b50*/  MUFU.EX2 R221, R15 ;  /* 0x0000000f00dd7308 */ /* 0x000ea20000000800 */
[----:B-1----:R1:W-:Y:S01]  /*9b60*/  STL [R1+0x14], R4 ;  /* 0x0000140401007387 */ /* 0x0023e20000100800 */
[----:B------:R-:W-:Y:S01]  /*9b70*/  FMUL.FTZ R25, R2, R157 ;  /* 0x0000009d02197220 */ /* 0x000fe20000410000 */
[--C-:B------:R-:W-:Y:S01]  /*9b80*/  FFMA.FTZ R157, R69, UR4, -R137.reuse ;  /* 0x00000004459d7c23 */ /* 0x100fe20008010889 */
[--C-:B------:R-:W-:Y:S01]  /*9b90*/  FFMA.FTZ R69, R67, UR4, -R138.reuse ;  /* 0x0000000443457c23 */ /* 0x100fe2000801088a */
[----:B------:R3:W-:Y:S01]  /*9ba0*/  STL [R1+0x4], R5 ;  /* 0x0000040501007387 */ /* 0x0007e20000100800 */
[C---:B------:R-:W-:Y:S04]  /*9bb0*/  FMUL.FTZ R67, R0.reuse, R191 ;  /* 0x000000bf00437220 */ /* 0x040fe80000410000 */
[----:B------:R4:W-:Y:S10]  /*9bc0*/  MUFU.EX2 R14, R30 ;  /* 0x0000001e000e7308 */ /* 0x0009f40000000800 */
[----:B------:R3:W-:Y:S01]  /*9bd0*/  MUFU.EX2 R217, R24 ;  /* 0x0000001800d97308 */ /* 0x0007e20000000800 */
[----:B--2---:R-:W-:Y:S01]  /*9be0*/  F2FP.F16.F32.PACK_AB R143, R221, R218 ;  /* 0x000000dadd8f723e */ /* 0x004fe200000000ff */
[C---:B------:R-:W-:Y:S08]  /*9bf0*/  FMUL.FTZ R15, R0.reuse, R151 ;  /* 0x00000097000f7220 */ /* 0x040ff00000410000 */
[----:B------:R2:W-:Y:S01]  /*9c00*/  MUFU.EX2 R132, R37 ;  /* 0x0000002500847308 */ /* 0x0005e20000000800 */
[----:B----4-:R-:W-:Y:S01]  /*9c10*/  FMUL.FTZ R30, R0, R170 ;  /* 0x000000aa001e7220 */ /* 0x010fe20000410000 */
[--C-:B------:R-:W-:Y:S01]  /*9c20*/  FFMA.FTZ R170, R116, UR4, -R137.reuse ;  /* 0x0000000474aa7c23 */ /* 0x100fe20008010889 */
[--C-:B------:R-:W-:Y:S01]  /*9c30*/  FFMA.FTZ R116, R70, UR4, -R138.reuse ;  /* 0x0000000446747c23 */ /* 0x100fe2000801088a */
[----:B------:R-:W-:Y:S06]  /*9c40*/  FMUL.FTZ R70, R0, R198 ;  /* 0x000000c600467220 */ /* 0x000fec0000410000 */
[----:B-1----:R-:W1:Y:S01]  /*9c50*/  MUFU.EX2 R4, R27 ;  /* 0x0000001b00047308 */ /* 0x002e620000000800 */
[----:B---3--:R-:W-:Y:S01]  /*9c60*/  FMUL.FTZ R24, R2, R156 ;  /* 0x0000009c02187220 */ /* 0x008fe20000410000 */
[--C-:B------:R-:W-:Y:S01]  /*9c70*/  FFMA.FTZ R156, R68, UR4, -R137.reuse ;  /* 0x00000004449c7c23 */ /* 0x100fe20008010889 */
[--C-:B------:R-:W-:Y:S01]  /*9c80*/  FFMA.FTZ R68, R66, UR4, -R138.reuse ;  /* 0x0000000442447c23 */ /* 0x100fe2000801088a */
[C---:B------:R-:W-:Y:S06]  /*9c90*/  FMUL.FTZ R66, R0.reuse, R190 ;  /* 0x000000be00427220 */ /* 0x040fec0000410000 */
[----:B------:R-:W3:Y:S01]  /*9ca0*/  MUFU.EX2 R5, R28 ;  /* 0x0000001c00057308 */ /* 0x000ee20000000800 */
[----:B--2---:R-:W-:Y:S09]  /*9cb0*/  FMUL.FTZ R37, R133, R177 ;  /* 0x000000b185257220 */ /* 0x004ff20000410000 */
[----:B------:R2:W-:Y:S01]  /*9cc0*/  MUFU.EX2 R28, R40 ;  /* 0x00000028001c7308 */ /* 0x0005e20000000800 */
[----:B-1----:R1:W-:Y:S01]  /*9cd0*/  STL [R1+0x10], R4 ;  /* 0x0000100401007387 */ /* 0x0023e20000100800 */
[----:B------:R-:W-:Y:S01]  /*9ce0*/  FMUL.FTZ R27, R0, R159 ;  /* 0x0000009f001b7220 */ /* 0x000fe20000410000 */
[----:B------:R-:W-:Y:S01]  /*9cf0*/  FFMA.FTZ R159, R80, UR4, -R137 ;  /* 0x00000004509f7c23 */ /* 0x000fe20008010889 */
[--C-:B------:R-:W-:Y:S01]  /*9d00*/  FFMA.FTZ R80, R59, UR4, -R205.reuse ;  /* 0x000000043b507c23 */ /* 0x100fe200080108cd */
[----:B------:R-:W-:Y:S01]  /*9d10*/  FMUL.FTZ R59, R3, R203 ;  /* 0x000000cb033b7220 */ /* 0x000fe20000410000 */
[----:B------:R-:W-:Y:S04]  /*9d20*/  FFMA.FTZ R205, R127, UR4, -R205 ;  /* 0x000000047fcd7c23 */ /* 0x000fe800080108cd */
[----:B------:R4:W-:Y:S01]  /*9d30*/  MUFU.EX2 R134, R39 ;  /* 0x0000002700867308 */ /* 0x0009e20000000800 */
[----:B---3--:R3:W-:Y:S04]  /*9d40*/  STL [R1+0xc], R5 ;  /* 0x00000c0501007387 */ /* 0x0087e80000100800 */
[----:B------:R3:W-:Y:S05]  /*9d50*/  STL [R1+0x3c], R10 ;  /* 0x00003c0a01007387 */ /* 0x0007ea0000100800 */
[----:B------:R3:W-:Y:S01]  /*9d60*/  MUFU.EX2 R135, R41 ;  /* 0x0000002900877308 */ /* 0x0007e20000000800 */
[----:B------:R3:W-:Y:S01]  /*9d70*/  STL [R1+0x34], R14 ;  /* 0x0000340e01007387 */ /* 0x0007e20000100800 */
[----:B--2---:R-:W-:Y:S01]  /*9d80*/  FMUL.FTZ R40, R2, R172 ;  /* 0x000000ac02287220 */ /* 0x004fe20000410000 */
[--C-:B------:R-:W-:Y:S01]  /*9d90*/  FFMA.FTZ R172, R128, UR4, -R137.reuse ;  /* 0x0000000480ac7c23 */ /* 0x100fe20008010889 */
[--C-:B------:R-:W-:Y:S06]  /*9da0*/  FFMA.FTZ R128, R87, UR4, -R138.reuse ;  /* 0x0000000457807c23 */ /* 0x100fec000801088a */
[----:B------:R2:W-:Y:S01]  /*9db0*/  MUFU.EX2 R136, R43 ;  /* 0x0000002b00887308 */ /* 0x0005e20000000800 */
[----:B----4-:R-:W-:Y:S01]  /*9dc0*/  FMUL.FTZ R39, R3, R179 ;  /* 0x000000b303277220 */ /* 0x010fe20000410000 */
[----:B-1----:R-:W-:Y:S01]  /*9dd0*/  FMUL.FTZ R4, R133, R144 ;  /* 0x0000009085047220 */ /* 0x002fe20000410000 */
[----:B------:R-:W-:Y:S07]  /*9de0*/  F2FP.F16.F32.PACK_AB R144, R215, R208 ;  /* 0x000000d0d790723e */ /* 0x000fee00000000ff */
[----:B------:R1:W-:Y:S01]  /*9df0*/  MUFU.EX2 R241, R44 ;  /* 0x0000002c00f17308 */ /* 0x0003e20000000800 */
[----:B---3--:R-:W-:Y:S01]  /*9e00*/  FMUL.FTZ R41, R2, R173 ;  /* 0x000000ad02297220 */ /* 0x008fe20000410000 */
[----:B------:R-:W-:Y:S01]  /*9e10*/  FMUL.FTZ R5, R133, R145 ;  /* 0x0000009185057220 */ /* 0x000fe20000410000 */
[----:B------:R-:W-:Y:S01]  /*9e20*/  F2FP.F16.F32.PACK_AB R145, R213, R209 ;  /* 0x000000d1d591723e */ /* 0x000fe200000000ff */
[C---:B------:R-:W-:Y:S01]  /*9e30*/  FMUL.FTZ R10, R0.reuse, R142 ;  /* 0x0000008e000a7220 */ /* 0x040fe20000410000 */
[----:B------:R-:W-:Y:S05]  /*9e40*/  F2FP.F16.F32.PACK_AB R142, R219, R211 ;  /* 0x000000d3db8e723e */ /* 0x000fea00000000ff */
[----:B------:R-:W-:Y:S01]  /*9e50*/  MUFU.EX2 R237, R45 ;  /* 0x0000002d00ed7308 */ /* 0x000fe20000000800 */
[C---:B--2---:R-:W-:Y:S01]  /*9e60*/  FMUL.FTZ R43, R0.reuse, R175 ;  /* 0x000000af002b7220 */ /* 0x044fe20000410000 */
[-C--:B------:R-:W-:Y:S05]  /*9e70*/  HMMA.16816.F32 R4, R144, R20.reuse, R4 ;  /* 0x000000149004723c */ /* 0x080fea0000001804 */
[----:B------:R-:W-:Y:S01]  /*9e80*/  FMUL.FTZ R14, R0, R150 ;  /* 0x00000096000e7220 */ /* 0x000fe20000410000 */
[C---:B------:R-:W-:Y:S02]  /*9e90*/  HMMA.16816.F32 R8, R140.reuse, R20, R8 ;  /* 0x000000148c08723c */ /* 0x040fe40000001808 */
[----:B------:R-:W2:Y:S01]  /*9ea0*/  MUFU.EX2 R20, R31 ;  /* 0x0000001f00147308 */ /* 0x000ea20000000800 */
[----:B------:R-:W3:Y:S02]  /*9eb0*/  LDSM.16.MT88.4 R148, [R226+0x8000] ;  /* 0x00800000e294783b */ /* 0x000ee40000004200 */
[----:B-1----:R-:W-:Y:S01]  /*9ec0*/  FMUL.FTZ R44, R2, R184 ;  /* 0x000000b8022c7220 */ /* 0x002fe20000410000 */
[-C--:B------:R-:W-:Y:S06]  /*9ed0*/  HMMA.16816.F32 R12, R140, R22.reuse, R12 ;  /* 0x000000168c0c723c */ /* 0x080fec000000180c */
[----:B------:R1:W-:Y:S01]  /*9ee0*/  MUFU.EX2 R240, R46 ;  /* 0x0000002e00f07308 */ /* 0x0003e20000000800 */
[----:B------:R-:W-:Y:S01]  /*9ef0*/  FMUL.FTZ R21, R133, R161 ;  /* 0x000000a185157220 */ /* 0x000fe20000410000 */
[C---:B------:R-:W-:Y:S08]  /*9f00*/  HMMA.16816.F32 R16, R144.reuse, R22, R16 ;  /* 0x000000169010723c */ /* 0x040ff00000001810 */
[----:B------:R4:W-:Y:S01]  /*9f10*/  MUFU.EX2 R236, R47 ;  /* 0x0000002f00ec7308 */ /* 0x0009e20000000800 */
[----:B--2---:R2:W-:Y:S02]  /*9f20*/  STL [R1+0x38], R20 ;  /* 0x0000381401007387 */ /* 0x0045e40000100800 */
[C---:B------:R-:W-:Y:S01]  /*9f30*/  FMUL.FTZ R22, R3.reuse, R162 ;  /* 0x000000a203167220 */ /* 0x040fe20000410000 */
[----:B------:R-:W-:Y:S01]  /*9f40*/  FMUL.FTZ R23, R3, R163 ;  /* 0x000000a303177220 */ /* 0x000fe20000410000 */
[----:B------:R-:W-:Y:S01]  /*9f50*/  FMUL.FTZ R31, R0, R171 ;  /* 0x000000ab001f7220 */ /* 0x000fe20000410000 */
[----:B------:R-:W-:Y:S04]  /*9f60*/  FMUL.FTZ R45, R2, R185 ;  /* 0x000000b9022d7220 */ /* 0x000fe80000410000 */
[----:B------:R3:W-:Y:S01]  /*9f70*/  MUFU.EX2 R243, R48 ;  /* 0x0000003000f37308 */ /* 0x0007e20000000800 */
[C---:B-1----:R-:W-:Y:S01]  /*9f80*/  FMUL.FTZ R46, R0.reuse, R186 ;  /* 0x000000ba002e7220 */ /* 0x042fe20000410000 */
[--C-:B------:R-:W-:Y:S01]  /*9f90*/  FFMA.FTZ R171, R117, UR4, -R137.reuse ;  /* 0x0000000475ab7c23 */ /* 0x100fe20008010889 */
[--C-:B------:R-:W-:Y:S01]  /*9fa0*/  FFMA.FTZ R117, R71, UR4, -R138.reuse ;  /* 0x0000000447757c23 */ /* 0x100fe2000801088a */
[----:B------:R-:W-:Y:S01]  /*9fb0*/  FMUL.FTZ R71, R0, R199 ;  /* 0x000000c700477220 */ /* 0x000fe20000410000 */
[--C-:B------:R-:W-:Y:S01]  /*9fc0*/  FFMA.FTZ R161, R85, UR4, -R137.reuse ;  /* 0x0000000455a17c23 */ /* 0x100fe20008010889 */
[--C-:B------:R-:W-:Y:S01]  /*9fd0*/  FFMA.FTZ R162, R96, UR4, -R137.reuse ;  /* 0x0000000460a27c23 */ /* 0x100fe20008010889 */
[--C-:B------:R-:W-:Y:S03]  /*9fe0*/  FFMA.FTZ R163, R97, UR4, -R137.reuse ;  /* 0x0000000461a37c23 */ /* 0x100fe60008010889 */
[----:B------:R1:W-:Y:S01]  /*9ff0*/  MUFU.EX2 R239, R49 ;  /* 0x0000003100ef7308 */ /* 0x0003e20000000800 */
[C---:B----4-:R-:W-:Y:S09]  /*a000*/  FMUL.FTZ R47, R0.reuse, R187 ;  /* 0x000000bb002f7220 */ /* 0x050ff20000410000 */
[----:B------:R4:W-:Y:S01]  /*a010*/  MUFU.EX2 R242, R50 ;  /* 0x0000003200f27308 */ /* 0x0009e20000000800 */
[C---:B---3--:R-:W-:Y:S09]  /*a020*/  FMUL.FTZ R48, R133.reuse, R180 ;  /* 0x000000b485307220 */ /* 0x048ff20000410000 */
[----:B--2---:R-:W2:Y:S01]  /*a030*/  MUFU.EX2 R20, R36 ;  /* 0x0000002400147308 */ /* 0x004ea20000000800 */
[----:B-1----:R-:W-:Y:S09]  /*a040*/  FMUL.FTZ R49, R133, R181 ;  /* 0x000000b585317220 */ /* 0x002ff20000410000 */
[----:B------:R1:W-:Y:S01]  /*a050*/  MUFU.EX2 R36, R42 ;  /* 0x0000002a00247308 */ /* 0x0003e20000000800 */
[C---:B----4-:R-:W-:Y:S09]  /*a060*/  FMUL.FTZ R50, R3.reuse, R182 ;  /* 0x000000b603327220 */ /* 0x050ff20000410000 */
[----:B------:R3:W-:Y:S01]  /*a070*/  MUFU.EX2 R238, R51 ;  /* 0x0000003300ee7308 */ /* 0x0007e20000000800 */
[----:B--2---:R2:W-:Y:S09]  /*a080*/  STL [R1+0x30], R20 ;  /* 0x0000301401007387 */ /* 0x0045f20000100800 */
[----:B------:R4:W-:Y:S01]  /*a090*/  MUFU.EX2 R235, R52 ;  /* 0x0000003400eb7308 */ /* 0x0009e20000000800 */
[----:B-1----:R-:W-:Y:S09]  /*a0a0*/  FMUL.FTZ R42, R0, R174 ;  /* 0x000000ae002a7220 */ /* 0x002ff20000410000 */
[----:B------:R1:W-:Y:S01]  /*a0b0*/  MUFU.EX2 R231, R53 ;  /* 0x0000003500e77308 */ /* 0x0003e20000000800 */
[----:B---3--:R-:W-:Y:S09]  /*a0c0*/  FMUL.FTZ R51, R3, R183 ;  /* 0x000000b703337220 */ /* 0x008ff20000410000 */
[----:B------:R3:W-:Y:S01]  /*a0d0*/  MUFU.EX2 R234, R54 ;  /* 0x0000003600ea7308 */ /* 0x0007e20000000800 */
[C---:B----4-:R-:W-:Y:S09]  /*a0e0*/  FMUL.FTZ R52, R133.reuse, R192 ;  /* 0x000000c085347220 */ /* 0x050ff20000410000 */
[----:B--2---:R-:W2:Y:S01]  /*a0f0*/  MUFU.EX2 R20, R38 ;  /* 0x0000002600147308 */ /* 0x004ea20000000800 */
[----:B-1----:R-:W-:Y:S09]  /*a100*/  FMUL.FTZ R53, R133, R193 ;  /* 0x000000c185357220 */ /* 0x002ff20000410000 */
[----:B------:R1:W-:Y:S01]  /*a110*/  MUFU.EX2 R230, R55 ;  /* 0x0000003700e67308 */ /* 0x0003e20000000800 */
[C---:B---3--:R-:W-:Y:S09]  /*a120*/  FMUL.FTZ R54, R3.reuse, R194 ;  /* 0x000000c203367220 */ /* 0x048ff20000410000 */
[----:B------:R3:W-:Y:S01]  /*a130*/  MUFU.EX2 R227, R64 ;  /* 0x0000004000e37308 */ /* 0x0007e20000000800 */
[----:B--2---:R2:W-:Y:S01]  /*a140*/  STL [R1+0x2c], R20 ;  /* 0x00002c1401007387 */ /* 0x0045e20000100800 */
[C---:B------:R-:W-:Y:S03]  /*a150*/  FMUL.FTZ R38, R3.reuse, R178 ;  /* 0x000000b203267220 */ /* 0x040fe60000410000 */
[----:B------:R4:W-:Y:S05]  /*a160*/  STL [R1+0x28], R28 ;  /* 0x0000281c01007387 */ /* 0x0009ea0000100800 */
[----:B------:R2:W4:Y:S01]  /*a170*/  MUFU.EX2 R175, R65 ;  /* 0x0000004100af7308 */ /* 0x0005220000000800 */
[----:B------:R4:W-:Y:S01]  /*a180*/  STL [R1+0x40], R36 ;  /* 0x0000402401007387 */ /* 0x0009e20000100800 */
[----:B-1----:R-:W-:Y:S03]  /*a190*/  FMUL.FTZ R55, R3, R195 ;  /* 0x000000c303377220 */ /* 0x002fe60000410000 */
[----:B------:R-:W4:Y:S05]  /*a1a0*/  LDL.LU R180, [R1+0x40] ;  /* 0x0000400001b47983 */ /* 0x000f2a0000300800 */
[----:B------:R1:W-:Y:S01]  /*a1b0*/  MUFU.EX2 R173, R68 ;  /* 0x0000004400ad7308 */ /* 0x0003e20000000800 */
[----:B------:R-:W4:Y:S01]  /*a1c0*/  LDL.LU R181, [R1+0x28] ;  /* 0x0000280001b57983 */ /* 0x000f220000300800 */
[C---:B---3--:R-:W-:Y:S03]  /*a1d0*/  FMUL.FTZ R64, R2.reuse, R188 ;  /* 0x000000bc02407220 */ /* 0x048fe60000410000 */
[----:B------:R-:W3:Y:S05]  /*a1e0*/  LDL.LU R182, [R1+0x2c] ;  /* 0x00002c0001b67983 */ /* 0x000eea0000300800 */
[----:B------:R1:W-:Y:S01]  /*a1f0*/  MUFU.EX2 R233, R56 ;  /* 0x0000003800e97308 */ /* 0x0003e20000000800 */
[----:B--2---:R-:W-:Y:S01]  /*a200*/  FMUL.FTZ R65, R2, R189 ;  /* 0x000000bd02417220 */ /* 0x004fe20000410000 */
[----:B------:R-:W-:Y:S01]  /*a210*/  FMUL.FTZ R20, R133, R160 ;  /* 0x000000a085147220 */ /* 0x000fe20000410000 */
[----:B------:R-:W2:Y:S01]  /*a220*/  LDL.LU R183, [R1+0x30] ;  /* 0x0000300001b77983 */ /* 0x000ea20000300800 */
[--C-:B------:R-:W-:Y:S01]  /*a230*/  FFMA.FTZ R160, R84, UR4, -R137.reuse ;  /* 0x0000000454a07c23 */ /* 0x100fe20008010889 */
[----:B----4-:R-:W-:Y:S01]  /*a240*/  MOV R209, R175 ;  /* 0x000000af00d17202 */ /* 0x010fe20000000f00 */
[----:B------:R-:W-:Y:S01]  /*a250*/  FMUL.FTZ R28, R2, R168 ;  /* 0x000000a8021c7220 */ /* 0x000fe20000410000 */
[--C-:B------:R-:W-:Y:S03]  /*a260*/  FFMA.FTZ R168, R112, UR4, -R137.reuse ;  /* 0x0000000470a87c23 */ /* 0x100fe60008010889 */
[----:B------:R4:W-:Y:S01]  /*a270*/  MUFU.EX2 R229, R57 ;  /* 0x0000003900e57308 */ /* 0x0009e20000000800 */
[-C--:B------:R-:W-:Y:S03]  /*a280*/  HMMA.16816.F32 R20, R144, R148.reuse, R20 ;  /* 0x000000949014723c */ /* 0x080fe60000001814 */
[----:B-1----:R-:W-:Y:S01]  /*a290*/  FMUL.FTZ R68, R2, R196 ;  /* 0x000000c402447220 */ /* 0x002fe20000410000 */
[----:B------:R-:W-:Y:S01]  /*a2a0*/  FFMA.FTZ R137, R129, UR4, -R137 ;  /* 0x0000000481897c23 */ /* 0x000fe20008010889 */
[--C-:B------:R-:W-:Y:S01]  /*a2b0*/  FFMA.FTZ R129, R86, UR4, -R138.reuse ;  /* 0x0000000456817c23 */ /* 0x100fe2000801088a */
[C---:B------:R-:W-:Y:S01]  /*a2c0*/  HMMA.16816.F32 R24, R140.reuse, R148, R24 ;  /* 0x000000948c18723c */ /* 0x040fe20000001818 */
[----:B------:R-:W-:Y:S02]  /*a2d0*/  LDSM.16.MT88.4 R84, [R139+0x8800] ;  /* 0x008800008b54783b */ /* 0x000fe40000004200 */
[----:B------:R1:W-:Y:S02]  /*a2e0*/  MUFU.EX2 R232, R58 ;  /* 0x0000003a00e87308 */ /* 0x0003e40000000800 */
[C---:B------:R-:W-:Y:S01]  /*a2f0*/  FMUL.FTZ R56, R133.reuse, R200 ;  /* 0x000000c885387220 */ /* 0x040fe20000410000 */
[-C--:B------:R-:W-:Y:S07]  /*a300*/  HMMA.16816.F32 R28, R140, R150.reuse, R28 ;  /* 0x000000968c1c723c */ /* 0x080fee000000181c */
[----:B------:R-:W-:Y:S01]  /*a310*/  MUFU.EX2 R228, R80 ;  /* 0x0000005000e47308 */ /* 0x000fe20000000800 */
[C---:B----4-:R-:W-:Y:S01]  /*a320*/  FMUL.FTZ R57, R133.reuse, R201 ;  /* 0x000000c985397220 */ /* 0x050fe20000410000 */
[C---:B------:R-:W-:Y:S01]  /*a330*/  HMMA.16816.F32 R32, R144.reuse, R150, R32 ;  /* 0x000000969020723c */ /* 0x040fe20000001820 */
[----:B------:R-:W4:Y:S03]  /*a340*/  LDSM.16.MT88.4 R148, [R224+0x8000] ;  /* 0x00800000e094783b */ /* 0x000f260000004200 */
[----:B------:R-:W-:Y:S04]  /*a350*/  FMUL.FTZ R36, R133, R176 ;  /* 0x000000b085247220 */ /* 0x000fe80000410000 */
[----:B------:R-:W1:Y:S03]  /*a360*/  MUFU.EX2 R174, R60 ;  /* 0x0000003c00ae7308 */ /* 0x000e660000000800 */
[----:B-1----:R-:W-:Y:S01]  /*a370*/  FMUL.FTZ R58, R3, R202 ;  /* 0x000000ca033a7220 */ /* 0x002fe20000410000 */
[----:B------:R-:W-:Y:S01]  /*a380*/  FFMA.FTZ R112, R83, UR4, -R138 ;  /* 0x0000000453707c23 */ /* 0x000fe2000801088a */
[----:B------:R-:W-:Y:S05]  /*a390*/  FFMA.FTZ R133, R133, R244, R208 ;  /* 0x000000f485857223 */ /* 0x000fea00000100d0 */
[----:B------:R-:W-:Y:S01]  /*a3a0*/  MUFU.EX2 R184, R61 ;  /* 0x0000003d00b87308 */ /* 0x000fe20000000800 */
[----:B------:R-:W-:Y:S09]  /*a3b0*/  FADD.FTZ R3, R215, R133 ;  /* 0x00000085d7037221 */ /* 0x000ff20000010000 */
[----:B------:R-:W-:Y:S01]  /*a3c0*/  MUFU.EX2 R249, R62 ;  /* 0x0000003e00f97308 */ /* 0x000fe20000000800 */
[----:B------:R-:W-:Y:S09]  /*a3d0*/  MOV R246, R174 ;  /* 0x000000ae00f67202 */ /* 0x000ff20000000f00 */
[----:B------:R1:W-:Y:S10]  /*a3e0*/  MUFU.EX2 R185, R63 ;  /* 0x0000003f00b97308 */ /* 0x0003f40000000800 */
[----:B------:R-:W-:Y:S01]  /*a3f0*/  MUFU.EX2 R193, R73 ;  /* 0x0000004900c17308 */ /* 0x000fe20000000800 */
[-C--:B----4-:R-:W-:Y:S09]  /*a400*/  HMMA.16816.F32 R36, R144, R148.reuse, R36 ;  /* 0x000000949024723c */ /* 0x090ff20000001824 */
[----:B------:R-:W-:Y:S01]  /*a410*/  MUFU.EX2 R191, R75 ;  /* 0x0000004b00bf7308 */ /* 0x000fe20000000800 */
[C---:B------:R-:W-:Y:S01]  /*a420*/  HMMA.16816.F32 R40, R140.reuse, R148, R40 ;  /* 0x000000948c28723c */ /* 0x040fe20000001828 */
[----:B-1----:R-:W-:Y:S05]  /*a430*/  LDSM.16.MT88.4 R60, [R225+0x8800] ;  /* 0x00880000e13c783b */ /* 0x002fea0000004200 */
[-C--:B------:R-:W-:Y:S03]  /*a440*/  HMMA.16816.F32 R44, R140, R150.reuse, R44 ;  /* 0x000000968c2c723c */ /* 0x080fe6000000182c */
[----:B------:R-:W-:Y:S02]  /*a450*/  MUFU.EX2 R175, R88 ;  /* 0x0000005800af7308 */ /* 0x000fe40000000800 */
[--C-:B------:R-:W-:Y:S01]  /*a460*/  FFMA.FTZ R148, R98, UR4, -R138.reuse ;  /* 0x0000000462947c23 */ /* 0x100fe2000801088a */
[C---:B------:R-:W-:Y:S07]  /*a470*/  HMMA.16816.F32 R48, R144.reuse, R150, R48 ;  /* 0x000000969030723c */ /* 0x040fee0000001830 */
[----:B------:R-:W-:Y:S01]  /*a480*/  MUFU.EX2 R174, R89 ;  /* 0x0000005900ae7308 */ /* 0x000fe20000000800 */
[--C-:B------:R-:W-:Y:S01]  /*a490*/  FFMA.FTZ R149, R99, UR4, -R138.reuse ;  /* 0x0000000463957c23 */ /* 0x100fe2000801088a */
[-C--:B------:R-:W-:Y:S08]  /*a4a0*/  HMMA.16816.F32 R52, R144, R152.reuse, R52 ;  /* 0x000000989034723c */ /* 0x080ff00000001834 */
[----:B------:R1:W-:Y:S01]  /*a4b0*/  MUFU.EX2 R176, R69 ;  /* 0x0000004500b07308 */ /* 0x0003e20000000800 */
[C---:B------:R-:W-:Y:S01]  /*a4c0*/  HMMA.16816.F32 R64, R140.reuse, R152, R64 ;  /* 0x000000988c40723c */ /* 0x040fe20000001840 */
[----:B------:R-:W4:Y:S04]  /*a4d0*/  LDL.LU R152, [R1+0x3c] ;  /* 0x00003c0001987983 */ /* 0x000f280000300800 */
[----:B------:R-:W3:Y:S01]  /*a4e0*/  LDL.LU R153, [R1+0x38] ;  /* 0x0000380001997983 */ /* 0x000ee20000300800 */
[--C-:B------:R-:W-:Y:S01]  /*a4f0*/  FFMA.FTZ R151, R102, UR4, -R138.reuse ;  /* 0x0000000466977c23 */ /* 0x100fe2000801088a */
[--C-:B------:R-:W-:Y:S02]  /*a500*/  FFMA.FTZ R150, R103, UR4, -R138.reuse ;  /* 0x0000000467967c23 */ /* 0x100fe4000801088a */
[----:B------:R-:W-:Y:S01]  /*a510*/  MUFU.EX2 R186, R156 ;  /* 0x0000009c00ba7308 */ /* 0x000fe20000000800 */
[----:B------:R-:W2:Y:S01]  /*a520*/  LDL.LU R196, [R1+0x44] ;  /* 0x0000440001c47983 */ /* 0x000ea20000300800 */
[----:B------:R-:W-:Y:S03]  /*a530*/  FFMA.FTZ R138, R131, UR4, -R138 ;  /* 0x00000004838a7c23 */ /* 0x000fe6000801088a */
[----:B------:R-:W2:Y:S01]  /*a540*/  LDSM.16.MT88.4 R100, [R226+0x8800] ;  /* 0x00880000e264783b */ /* 0x000ea20000004200 */
[----:B-1----:R-:W-:Y:S04]  /*a550*/  FMUL.FTZ R69, R2, R197 ;  /* 0x000000c502457220 */ /* 0x002fe80000410000 */
[----:B------:R-:W-:Y:S03]  /*a560*/  MUFU.EX2 R156, R74 ;  /* 0x0000004a009c7308 */ /* 0x000fe60000000800 */
[----:B------:R-:W2:Y:S01]  /*a570*/  LDL.LU R197, [R1+0x48] ;  /* 0x0000480001c57983 */ /* 0x000ea20000300800 */
[-C--:B------:R-:W-:Y:S03]  /*a580*/  HMMA.16816.F32 R68, R140, R154.reuse, R68 ;  /* 0x0000009a8c44723c */ /* 0x080fe60000001844 */
[----:B------:R-:W3:Y:S03]  /*a590*/  LDL.LU R198, [R1+0x34] ;  /* 0x0000340001c67983 */ /* 0x000ee60000300800 */
[----:B------:R-:W-:Y:S01]  /*a5a0*/  MUFU.EX2 R131, R91 ;  /* 0x0000005b00837308 */ /* 0x000fe20000000800 */
[----:B------:R-:W-:Y:S01]  /*a5b0*/  HMMA.16816.F32 R56, R144, R154, R56 ;  /* 0x0000009a9038723c */ /* 0x000fe20000001838 */
[----:B------:R-:W4:Y:S04]  /*a5c0*/  LDL.LU R199, [R1+0xc] ;  /* 0x00000c0001c77983 */ /* 0x000f280000300800 */
[----:B------:R-:W2:Y:S04]  /*a5d0*/  LDL.LU R140, [R1+0x14] ;  /* 0x00001400018c7983 */ /* 0x000ea80000300800 */
[----:B------:R-:W-:Y:S01]  /*a5e0*/  MUFU.EX2 R252, R157 ;  /* 0x0000009d00fc7308 */ /* 0x000fe20000000800 */
[----:B------:R-:W2:Y:S04]  /*a5f0*/  LDL.LU R141, [R1+0x10] ;  /* 0x00001000018d7983 */ /* 0x000ea80000300800 */
[----:B------:R-:W2:Y:S05]  /*a600*/  LDL.LU R142, [R1+0x24] ;  /* 0x00002400018e7983 */ /* 0x000eaa0000300800 */
[----:B------:R1:W-:Y:S01]  /*a610*/  MUFU.EX2 R157, R72 ;  /* 0x00000048009d7308 */ /* 0x0003e20000000800 */
[----:B------:R-:W2:Y:S04]  /*a620*/  LDL.LU R143, [R1+0x1c] ;  /* 0x00001c00018f7983 */ /* 0x000ea80000300800 */
[----:B------:R-:W2:Y:S05]  /*a630*/  LDL.LU R200, [R1+0x18] ;  /* 0x0000180001c87983 */ /* 0x000eaa0000300800 */
[----:B------:R-:W-:Y:S01]  /*a640*/  MUFU.EX2 R194, R76 ;  /* 0x0000004c00c27308 */ /* 0x000fe20000000800 */
[----:B------:R-:W2:Y:S04]  /*a650*/  LDL.LU R201, [R1+0x20] ;  /* 0x0000200001c97983 */ /* 0x000ea80000300800 */
[----:B------:R-:W2:Y:S05]  /*a660*/  LDL.LU R202, [R1+0x4] ;  /* 0x0000040001ca7983 */ /* 0x000eaa0000300800 */
[----:B------:R-:W-:Y:S01]  /*a670*/  MUFU.EX2 R192, R77 ;  /* 0x0000004d00c07308 */ /* 0x000fe20000000800 */
[----:B-1----:R-:W-:Y:S09]  /*a680*/  LDSM.16.MT88.4 R72, [R139+0x9000] ;  /* 0x009000008b48783b */ /* 0x002ff20000004200 */
[----:B------:R1:W-:Y:S10]  /*a690*/  MUFU.EX2 R179, R78 ;  /* 0x0000004e00b37308 */ /* 0x0003f40000000800 */
[----:B------:R1:W-:Y:S10]  /*a6a0*/  MUFU.EX2 R178, R79 ;  /* 0x0000004f00b27308 */ /* 0x0003f40000000800 */
[----:B------:R-:W1:Y:S02]  /*a6b0*/  MUFU.EX2 R187, R112 ;  /* 0x0000007000bb7308 */ /* 0x000e640000000800 */
[----:B-1----:R-:W-:Y:S08]  /*a6c0*/  F2FP.F16.F32.PACK_AB R78, R237, R241 ;  /* 0x000000f1ed4e723e */ /* 0x002ff000000000ff */
[----:B------:R-:W1:Y:S01]  /*a6d0*/  MUFU.EX2 R158, R158 ;  /* 0x0000009e009e7308 */ /* 0x000e620000000800 */
[----:B------:R-:W-:Y:S09]  /*a6e0*/  F2FP.F16.F32.PACK_AB R79, R236, R240 ;  /* 0x000000f0ec4f723e */ /* 0x000ff200000000ff */
[----:B------:R1:W-:Y:S01]  /*a6f0*/  MUFU.EX2 R177, R160 ;  /* 0x000000a000b17308 */ /* 0x0003e20000000800 */
[----:B------:R-:W-:Y:S09]  /*a700*/  MOV R208, R187 ;  /* 0x000000bb00d07202 */ /* 0x000ff20000000f00 */
[----:B------:R1:W-:Y:S02]  /*a710*/  MUFU.EX2 R187, R161 ;  /* 0x000000a100bb7308 */ /* 0x0003e40000000800 */
[----:B-1----:R-:W-:Y:S02]  /*a720*/  MOV R244, R158 ;  /* 0x0000009e00f47202 */ /* 0x002fe40000000f00 */
[----:B------:R-:W-:Y:S06]  /*a730*/  MOV R158, R185 ;  /* 0x000000b9009e7202 */ /* 0x000fec0000000f00 */
[----:B------:R1:W-:Y:S01]  /*a740*/  MUFU.EX2 R251, R159 ;  /* 0x0000009f00fb7308 */ /* 0x0003e20000000800 */
[----:B------:R-:W-:Y:S09]  /*a750*/  MOV R160, R184 ;  /* 0x000000b800a07202 */ /* 0x000ff20000000f00 */
[----:B------:R-:W-:Y:S01]  /*a760*/  MUFU.EX2 R127, R94 ;  /* 0x0000005e007f7308 */ /* 0x000fe20000000800 */
[----:B------:R-:W-:Y:S09]  /*a770*/  MOV R161, R176 ;  /* 0x000000b000a17202 */ /* 0x000ff20000000f00 */
[----:B------:R-:W-:Y:S01]  /*a780*/  MUFU.EX2 R125, R95 ;  /* 0x0000005f007d7308 */ /* 0x000fe20000000800 */
[----:B-1----:R-:W-:Y:S09]  /*a790*/  MOV R159, R186 ;  /* 0x000000ba009f7202 */ /* 0x002ff20000000f00 */
[----:B------:R-:W-:Y:S10]  /*a7a0*/  MUFU.EX2 R190, R116 ;  /* 0x0000007400be7308 */ /* 0x000ff40000000800 */
[----:B------:R-:W-:Y:S10]  /*a7b0*/  MUFU.EX2 R116, R167 ;  /* 0x000000a700747308 */ /* 0x000ff40000000800 */
[----:B------:R-:W-:Y:S10]  /*a7c0*/  MUFU.EX2 R195, R117 ;  /* 0x0000007500c37308 */ /* 0x000ff40000000800 */
[----:B------:R-:W-:Y:S10]  /*a7d0*/  MUFU.EX2 R117, R166 ;  /* 0x000000a600757308 */ /* 0x000ff40000000800 */
[----:B------:R-:W-:Y:S10]  /*a7e0*/  MUFU.EX2 R250, R113 ;  /* 0x0000007100fa7308 */ /* 0x000ff40000000800 */
[----:B------:R-:W-:Y:S10]  /*a7f0*/  MUFU.EX2 R176, R129 ;  /* 0x0000008100b07308 */ /* 0x000ff40000000800 */
[----:B------:R-:W-:Y:S01]  /*a800*/  MUFU.EX2 R186, R128 ;  /* 0x0000008000ba7308 */ /* 0x000fe20000000800 */
[----:B------:R-:W-:Y:S02]  /*a810*/  F2FP.F16.F32.PACK_AB R77, R136, R180 ;  /* 0x000000b4884d723e */ /* 0x000fe400000000ff */
[----:B------:R-:W-:Y:S07]  /*a820*/  F2FP.F16.F32.PACK_AB R76, R135, R181 ;  /* 0x000000b5874c723e */ /* 0x000fee00000000ff */
[----:B------:R-:W-:Y:S10]  /*a830*/  MUFU.EX2 R185, R162 ;  /* 0x000000a200b97308 */ /* 0x000ff40000000800 */
        /* <DEDUP_REMOVED lines=15> */
[----:B------:R-:W-:Y:S01]  /*a930*/  MUFU.EX2 R106, R106 ;  /* 0x0000006a006a7308 */ /* 0x000fe20000000800 */
[----:B---3--:R-:W-:Y:S02]  /*a940*/  F2FP.F16.F32.PACK_AB R99, R153, R198 ;  /* 0x000000c69963723e */ /* 0x008fe400000000ff */
[----:B----4-:R-:W-:Y:S07]  /*a950*/  F2FP.F16.F32.PACK_AB R98, R152, R199 ;  /* 0x000000c79862723e */ /* 0x010fee00000000ff */
[----:B------:R-:W-:Y:S01]  /*a960*/  MUFU.EX2 R107, R107 ;  /* 0x0000006b006b7308 */ /* 0x000fe20000000800 */
[----:B--2---:R-:W-:Y:S09]  /*a970*/  F2FP.F16.F32.PACK_AB R96, R140, R217 ;  /* 0x000000d98c60723e */ /* 0x004ff200000000ff */
[----:B------:R-:W-:Y:S01]  /*a980*/  MUFU.EX2 R108, R108 ;  /* 0x0000006c006c7308 */ /* 0x000fe20000000800 */
[----:B------:R-:W-:Y:S02]  /*a990*/  F2FP.F16.F32.PACK_AB R82, R197, R142 ;  /* 0x0000008ec552723e */ /* 0x000fe400000000ff */
[----:B------:R-:W-:Y:S07]  /*a9a0*/  F2FP.F16.F32.PACK_AB R83, R196, R143 ;  /* 0x0000008fc453723e */ /* 0x000fee00000000ff */
[----:B------:R-:W-:Y:S01]  /*a9b0*/  MUFU.EX2 R109, R109 ;  /* 0x0000006d006d7308 */ /* 0x000fe20000000800 */
[----:B------:R-:W-:Y:S02]  /*a9c0*/  F2FP.F16.F32.PACK_AB R81, R200, R222 ;  /* 0x000000dec851723e */ /* 0x000fe400000000ff */
[----:B------:R-:W-:Y:S07]  /*a9d0*/  F2FP.F16.F32.PACK_AB R80, R201, R220 ;  /* 0x000000dcc950723e */ /* 0x000fee00000000ff */
[----:B------:R-:W-:Y:S01]  /*a9e0*/  MUFU.EX2 R110, R110 ;  /* 0x0000006e006e7308 */ /* 0x000fe20000000800 */
[----:B------:R-:W-:Y:S01]  /*a9f0*/  F2FP.F16.F32.PACK_AB R97, R141, R202 ;  /* 0x000000ca8d61723e */ /* 0x000fe200000000ff */
[-C--:B------:R-:W-:Y:S08]  /*aa00*/  HMMA.16816.F32 R4, R80, R84.reuse, R4 ;  /* 0x000000545004723c */ /* 0x080ff00000001804 */
[----:B------:R-:W-:Y:S01]  /*aa10*/  MUFU.EX2 R111, R111 ;  /* 0x0000006f006f7308 */ /* 0x000fe20000000800 */
[C---:B------:R-:W-:Y:S09]  /*aa20*/  HMMA.16816.F32 R8, R96.reuse, R84, R8 ;  /* 0x000000546008723c */ /* 0x040ff20000001808 */
[----:B------:R-:W-:Y:S01]  /*aa30*/  MUFU.EX2 R122, R122 ;  /* 0x0000007a007a7308 */ /* 0x000fe20000000800 */
[-C--:B------:R-:W-:Y:S06]  /*aa40*/  HMMA.16816.F32 R12, R96, R86.reuse, R12 ;  /* 0x00000056600c723c */ /* 0x080fec000000180c */
[C---:B------:R-:W-:Y:S01]  /*aa50*/  HMMA.16816.F32 R16, R80.reuse, R86, R16 ;  /* 0x000000565010723c */ /* 0x040fe20000001810 */
[----:B------:R-:W1:Y:S02]  /*aa60*/  LDSM.16.MT88.4 R84, [R224+0x8800] ;  /* 0x00880000e054783b */ /* 0x000e640000004200 */
[----:B------:R-:W-:Y:S03]  /*aa70*/  MUFU.EX2 R123, R123 ;  /* 0x0000007b007b7308 */ /* 0x000fe60000000800 */
[-C--:B------:R-:W-:Y:S07]  /*aa80*/  HMMA.16816.F32 R20, R80, R100.reuse, R20 ;  /* 0x000000645014723c */ /* 0x080fee0000001814 */
[----:B------:R-:W-:Y:S01]  /*aa90*/  MUFU.EX2 R204, R204 ;  /* 0x000000cc00cc7308 */ /* 0x000fe20000000800 */
[C---:B------:R-:W-:Y:S06]  /*aaa0*/  HMMA.16816.F32 R24, R96.reuse, R100, R24 ;  /* 0x000000646018723c */ /* 0x040fec0000001818 */
[-C--:B------:R-:W-:Y:S03]  /*aab0*/  HMMA.16816.F32 R28, R96, R102.reuse, R28 ;  /* 0x00000066601c723c */ /* 0x080fe6000000181c */
[----:B------:R-:W-:Y:S02]  /*aac0*/  MUFU.EX2 R101, R170 ;  /* 0x000000aa00657308 */ /* 0x000fe40000000800 */
[----:B------:R-:W-:Y:S01]  /*aad0*/  FFMA.FTZ R100, R2, R245, R207 ;  /* 0x000000f502647223 */ /* 0x000fe200000100cf */
[C---:B------:R-:W-:Y:S07]  /*aae0*/  HMMA.16816.F32 R32, R80.reuse, R102, R32 ;  /* 0x000000665020723c */ /* 0x040fee0000001820 */
[----:B------:R-:W-:Y:S01]  /*aaf0*/  MUFU.EX2 R103, R164 ;  /* 0x000000a400677308 */ /* 0x000fe20000000800 */
[----:B------:R-:W-:Y:S03]  /*ab00*/  MOV R207, R173 ;  /* 0x000000ad00cf7202 */ /* 0x000fe60000000f00 */
[----:B------:R-:W-:Y:S01]  /*ab10*/  FADD.FTZ R2, R213, R92 ;  /* 0x0000005cd5027221 */ /* 0x000fe20000010000 */
[----:B------:R-:W-:Y:S01]  /*ab20*/  FADD.FTZ R92, R210, R93 ;  /* 0x0000005dd25c7221 */ /* 0x000fe20000010000 */
[----:B------:R-:W-:Y:S04]  /*ab30*/  FADD.FTZ R0, R212, R100 ;  /* 0x00000064d4007221 */ /* 0x000fe80000010000 */
[----:B------:R2:W-:Y:S01]  /*ab40*/  MUFU.EX2 R173, R90 ;  /* 0x0000005a00ad7308 */ /* 0x0005e20000000800 */
[----:B------:R-:W-:Y:S01]  /*ab50*/  FADD.FTZ R93, R214, R2 ;  /* 0x00000002d65d7221 */ /* 0x000fe20000010000 */
[-C--:B-1----:R-:W-:Y:S08]  /*ab60*/  HMMA.16816.F32 R36, R80, R84.reuse, R36 ;  /* 0x000000545024723c */ /* 0x082ff00000001824 */
[----:B------:R1:W-:Y:S01]  /*ab70*/  MUFU.EX2 R102, R165 ;  /* 0x000000a500667308 */ /* 0x0003e20000000800 */
[C---:B------:R-:W-:Y:S09]  /*ab80*/  HMMA.16816.F32 R40, R96.reuse, R84, R40 ;  /* 0x000000546028723c */ /* 0x040ff20000001828 */
[----:B------:R-:W-:Y:S01]  /*ab90*/  MUFU.EX2 R100, R171 ;  /* 0x000000ab00647308 */ /* 0x000fe20000000800 */
[----:B--2---:R-:W-:Y:S01]  /*aba0*/  LDSM.16.MT88.4 R88, [R224+0x9800] ;  /* 0x00980000e058783b */ /* 0x004fe20000004200 */
[-C--:B------:R-:W-:Y:S06]  /*abb0*/  HMMA.16816.F32 R44, R96, R86.reuse, R44 ;  /* 0x00000056602c723c */ /* 0x080fec000000182c */
[C---:B------:R-:W-:Y:S01]  /*abc0*/  HMMA.16816.F32 R48, R80.reuse, R86, R48 ;  /* 0x000000565030723c */ /* 0x040fe20000001830 */
[----:B------:R-:W2:Y:S01]  /*abd0*/  LDSM.16.MT88.4 R84, [R226+0x9000] ;  /* 0x00900000e254783b */ /* 0x000ea20000004200 */
[----:B------:R-:W-:Y:S04]  /*abe0*/  MUFU.EX2 R205, R205 ;  /* 0x000000cd00cd7308 */ /* 0x000fe80000000800 */
[-C--:B------:R-:W-:Y:S03]  /*abf0*/  HMMA.16816.F32 R52, R80, R60.reuse, R52 ;  /* 0x0000003c5034723c */ /* 0x080fe60000001834 */
[----:B-1----:R-:W-:Y:S03]  /*ac00*/  LDSM.16.MT88.4 R164, [R226+0xb800] ;  /* 0x00b80000e2a4783b */ /* 0x002fe60000004200 */
[C---:B------:R-:W-:Y:S06]  /*ac10*/  HMMA.16816.F32 R64, R96.reuse, R60, R64 ;  /* 0x0000003c6040723c */ /* 0x040fec0000001840 */
[-C--:B------:R-:W-:Y:S01]  /*ac20*/  HMMA.16816.F32 R68, R96, R62.reuse, R68 ;  /* 0x0000003e6044723c */ /* 0x080fe20000001844 */
[----:B------:R-:W1:Y:S04]  /*ac30*/  LDSM.16.MT88.4 R96, [R224+0x9000] ;  /* 0x00900000e060783b */ /* 0x000e680000004200 */
[----:B------:R-:W-:Y:S01]  /*ac40*/  F2FP.F16.F32.PACK_AB R60, R132, R183 ;  /* 0x000000b7843c723e */ /* 0x000fe200000000ff */
[----:B------:R-:W-:Y:S03]  /*ac50*/  HMMA.16816.F32 R56, R80, R62, R56 ;  /* 0x0000003e5038723c */ /* 0x000fe60000001838 */
[----:B------:R-:W3:Y:S02]  /*ac60*/  LDSM.16.MT88.4 R80, [R225+0x9000] ;  /* 0x00900000e150783b */ /* 0x000ee40000004200 */
[----:B------:R-:W-:Y:S02]  /*ac70*/  F2FP.F16.F32.PACK_AB R61, R134, R182 ;  /* 0x000000b6863d723e */ /* 0x000fe400000000ff */
[----:B------:R-:W-:Y:S04]  /*ac80*/  F2FP.F16.F32.PACK_AB R62, R239, R243 ;  /* 0x000000f3ef3e723e */ /* 0x000fe800000000ff */
[----:B------:R-:W-:Y:S07]  /*ac90*/  F2FP.F16.F32.PACK_AB R63, R238, R242 ;  /* 0x000000f2ee3f723e */ /* 0x000fee00000000ff */
[-C--:B------:R-:W-:Y:S06]  /*aca0*/  HMMA.16816.F32 R4, R60, R72.reuse, R4 ;  /* 0x000000483c04723c */ /* 0x080fec0000001804 */
[C---:B------:R-:W-:Y:S06]  /*acb0*/  HMMA.16816.F32 R8, R76.reuse, R72, R8 ;  /* 0x000000484c08723c */ /* 0x040fec0000001808 */
[-C--:B------:R-:W-:Y:S06]  /*acc0*/  HMMA.16816.F32 R12, R76, R74.reuse, R12 ;  /* 0x0000004a4c0c723c */ /* 0x080fec000000180c */
[C---:B------:R-:W-:Y:S01]  /*acd0*/  HMMA.16816.F32 R16, R60.reuse, R74, R16 ;  /* 0x0000004a3c10723c */ /* 0x040fe20000001810 */
[----:B------:R-:W4:Y:S05]  /*ace0*/  LDSM.16.MT88.4 R72, [R139+0x9800] ;  /* 0x009800008b48783b */ /* 0x000f2a0000004200 */
[-C--:B--2---:R-:W-:Y:S06]  /*acf0*/  HMMA.16816.F32 R20, R60, R84.reuse, R20 ;  /* 0x000000543c14723c */ /* 0x084fec0000001814 */
[C---:B------:R-:W-:Y:S06]  /*ad00*/  HMMA.16816.F32 R24, R76.reuse, R84, R24 ;  /* 0x000000544c18723c */ /* 0x040fec0000001818 */
[-C--:B------:R-:W-:Y:S06]  /*ad10*/  HMMA.16816.F32 R28, R76, R86.reuse, R28 ;  /* 0x000000564c1c723c */ /* 0x080fec000000181c */
[C---:B------:R-:W-:Y:S01]  /*ad20*/  HMMA.16816.F32 R32, R60.reuse, R86, R32 ;  /* 0x000000563c20723c */ /* 0x040fe20000001820 */
[----:B------:R-:W2:Y:S05]  /*ad30*/  LDSM.16.MT88.4 R84, [R226+0x9800] ;  /* 0x00980000e254783b */ /* 0x000eaa0000004200 */
[-C--:B-1----:R-:W-:Y:S06]  /*ad40*/  HMMA.16816.F32 R36, R60, R96.reuse, R36 ;  /* 0x000000603c24723c */ /* 0x082fec0000001824 */
[C---:B------:R-:W-:Y:S06]  /*ad50*/  HMMA.16816.F32 R40, R76.reuse, R96, R40 ;  /* 0x000000604c28723c */ /* 0x040fec0000001828 */
[-C--:B------:R-:W-:Y:S05]  /*ad60*/  HMMA.16816.F32 R44, R76, R98.reuse, R44 ;  /* 0x000000624c2c723c */ /* 0x080fea000000182c */
[----:B------:R-:W-:Y:S01]  /*ad70*/  FADD.FTZ R96, R216, R3 ;  /* 0x00000003d8607221 */ /* 0x000fe20000010000 */
[C---:B------:R-:W-:Y:S01]  /*ad80*/  HMMA.16816.F32 R48, R60.reuse, R98, R48 ;  /* 0x000000623c30723c */ /* 0x040fe20000001830 */
[----:B------:R-:W1:Y:S04]  /*ad90*/  MUFU.EX2 R99, R172 ;  /* 0x000000ac00637308 */ /* 0x000e680000000800 */
[----:B------:R-:W-:Y:S01]  /*ada0*/  FADD.FTZ R3, R211, R0 ;  /* 0x00000000d3037221 */ /* 0x000fe20000010000 */
[-C--:B---3--:R-:W-:Y:S05]  /*adb0*/  HMMA.16816.F32 R52, R60, R80.reuse, R52 ;  /* 0x000000503c34723c */ /* 0x088fea0000001834 */
[----:B------:R-:W-:Y:S01]  /*adc0*/  FADD.FTZ R0, R218, R92 ;  /* 0x0000005cda007221 */ /* 0x000fe20000010000 */
[C---:B------:R-:W-:Y:S05]  /*add0*/  HMMA.16816.F32 R64, R76.reuse, R80, R64 ;  /* 0x000000504c40723c */ /* 0x040fea0000001840 */
[----:B------:R-:W-:Y:S01]  /*ade0*/  FADD.FTZ R2, R248, R96 ;  /* 0x00000060f8027221 */ /* 0x000fe20000010000 */
[-C--:B------:R-:W-:Y:S05]  /*adf0*/  HMMA.16816.F32 R68, R76, R82.reuse, R68 ;  /* 0x000000524c44723c */ /* 0x080fea0000001844 */
[----:B------:R-:W-:Y:S01]  /*ae00*/  FADD.FTZ R97, R220, R2 ;  /* 0x00000002dc617221 */ /* 0x000fe20000010000 */
[----:B------:R-:W-:Y:S01]  /*ae10*/  HMMA.16816.F32 R56, R60, R82, R56 ;  /* 0x000000523c38723c */ /* 0x000fe20000001838 */
[----:B------:R-:W3:Y:S04]  /*ae20*/  LDSM.16.MT88.4 R80, [R225+0x9800] ;  /* 0x00980000e150783b */ /* 0x000ee80000004200 */
[----:B------:R-:W-:Y:S01]  /*ae30*/  F2FP.F16.F32.PACK_AB R76, R229, R233 ;  /* 0x000000e9e54c723e */ /* 0x000fe200000000ff */
[----:B------:R-:W-:Y:S01]  /*ae40*/  FADD.FTZ R3, R219, R3 ;  /* 0x00000003db037221 */ /* 0x000fe20000010000 */
[----:B------:R-:W-:Y:S01]  /*ae50*/  F2FP.F16.F32.PACK_AB R60, R231, R235 ;  /* 0x000000ebe73c723e */ /* 0x000fe200000000ff */
[----:B------:R-:W-:Y:S03]  /*ae60*/  FADD.FTZ R0, R221, R0 ;  /* 0x00000000dd007221 */ /* 0x000fe60000010000 */
[----:B------:R-:W-:Y:S01]  /*ae70*/  F2FP.F16.F32.PACK_AB R61, R230, R234 ;  /* 0x000000eae63d723e */ /* 0x000fe200000000ff */
[----:B------:R-:W-:Y:S01]  /*ae80*/  FADD.FTZ R98, R217, R3 ;  /* 0x00000003d9627221 */ /* 0x000fe20000010000 */
[----:B------:R-:W-:Y:S01]  /*ae90*/  F2FP.F16.F32.PACK_AB R62, R209, R227 ;  /* 0x000000e3d13e723e */ /* 0x000fe200000000ff */
[----:B------:R-:W-:Y:S01]  /*aea0*/  FADD.FTZ R2, R202, R0 ;  /* 0x00000000ca027221 */ /* 0x000fe20000010000 */
[----:B------:R-:W-:Y:S01]  /*aeb0*/  F2FP.F16.F32.PACK_AB R63, R161, R207 ;  /* 0x000000cfa13f723e */ /* 0x000fe200000000ff */
[----:B------:R-:W-:Y:S01]  /*aec0*/  FADD.FTZ R0, R140, R98 ;  /* 0x000000628c007221 */ /* 0x000fe20000010000 */
[----:B------:R-:W-:Y:S01]  /*aed0*/  F2FP.F16.F32.PACK_AB R77, R228, R232 ;  /* 0x000000e8e44d723e */ /* 0x000fe200000000ff */
[----:B------:R-:W-:Y:S01]  /*aee0*/  FADD.FTZ R2, R141, R2 ;  /* 0x000000028d027221 */ /* 0x000fe20000010000 */
[----:B------:R-:W-:Y:S01]  /*aef0*/  F2FP.F16.F32.PACK_AB R78, R160, R246 ;  /* 0x000000f6a04e723e */ /* 0x000fe200000000ff */
[----:B------:R-:W2:Y:S01]  /*af00*/  MUFU.EX2 R98, R130 ;  /* 0x0000008200627308 */ /* 0x000ea20000000800 */
[----:B------:R-:W-:Y:S01]  /*af10*/  F2FP.F16.F32.PACK_AB R79, R158, R249 ;  /* 0x000000f99e4f723e */ /* 0x000fe200000000ff */
[-C--:B----4-:R-:W-:Y:S03]  /*af20*/  HMMA.16816.F32 R4, R60, R72.reuse, R4 ;  /* 0x000000483c04723c */ /* 0x090fe60000001804 */
[----:B-1----:R-:W-:Y:S03]  /*af30*/  F2FP.F16.F32.PACK_AB R202, R137, R99 ;  /* 0x0000006389ca723e */ /* 0x002fe600000000ff */
[C---:B------:R-:W-:Y:S06]  /*af40*/  HMMA.16816.F32 R8, R76.reuse, R72, R8 ;  /* 0x000000484c08723c */ /* 0x040fec0000001808 */
[-C--:B------:R-:W-:Y:S05]  /*af50*/  HMMA.16816.F32 R12, R76, R74.reuse, R12 ;  /* 0x0000004a4c0c723c */ /* 0x080fea000000180c */
[----:B--2---:R-:W-:Y:S01]  /*af60*/  F2FP.F16.F32.PACK_AB R203, R138, R98 ;  /* 0x000000628acb723e */ /* 0x004fe200000000ff */
[C---:B------:R-:W-:Y:S01]  /*af70*/  HMMA.16816.F32 R16, R60.reuse, R74, R16 ;  /* 0x0000004a3c10723c */ /* 0x040fe20000001810 */
[----:B------:R-:W1:Y:S05]  /*af80*/  LDSM.16.MT88.4 R72, [R139+0xa000] ;  /* 0x00a000008b48783b */ /* 0x000e6a0000004200 */
[-C--:B------:R-:W-:Y:S06]  /*af90*/  HMMA.16816.F32 R20, R60, R84.reuse, R20 ;  /* 0x000000543c14723c */ /* 0x080fec0000001814 */
[C---:B------:R-:W-:Y:S06]  /*afa0*/  HMMA.16816.F32 R24, R76.reuse, R84, R24 ;  /* 0x000000544c18723c */ /* 0x040fec0000001818 */
[-C--:B------:R-:W-:Y:S06]  /*afb0*/  HMMA.16816.F32 R28, R76, R86.reuse, R28 ;  /* 0x000000564c1c723c */ /* 0x080fec000000181c */
[C---:B------:R-:W-:Y:S01]  /*afc0*/  HMMA.16816.F32 R32, R60.reuse, R86, R32 ;  /* 0x000000563c20723c */ /* 0x040fe20000001820 */
[----:B------:R-:W2:Y:S05]  /*afd0*/  LDSM.16.MT88.4 R84, [R226+0xa000] ;  /* 0x00a00000e254783b */ /* 0x000eaa0000004200 */
[-C--:B------:R-:W-:Y:S06]  /*afe0*/  HMMA.16816.F32 R36, R60, R88.reuse, R36 ;  /* 0x000000583c24723c */ /* 0x080fec0000001824 */
[C---:B------:R-:W-:Y:S06]  /*aff0*/  HMMA.16816.F32 R40, R76.reuse, R88, R40 ;  /* 0x000000584c28723c */ /* 0x040fec0000001828 */
[-C--:B------:R-:W-:Y:S06]  /*b000*/  HMMA.16816.F32 R44, R76, R90.reuse, R44 ;  /* 0x0000005a4c2c723c */ /* 0x080fec000000182c */
[C---:B------:R-:W-:Y:S01]  /*b010*/  HMMA.16816.F32 R48, R60.reuse, R90, R48 ;  /* 0x0000005a3c30723c */ /* 0x040fe20000001830 */
[----:B------:R-:W4:Y:S05]  /*b020*/  LDSM.16.MT88.4 R88, [R224+0xa000] ;  /* 0x00a00000e058783b */ /* 0x000f2a0000004200 */
[-C--:B---3--:R-:W-:Y:S06]  /*b030*/  HMMA.16816.F32 R52, R60, R80.reuse, R52 ;  /* 0x000000503c34723c */ /* 0x088fec0000001834 */
[C---:B------:R-:W-:Y:S06]  /*b040*/  HMMA.16816.F32 R64, R76.reuse, R80, R64 ;  /* 0x000000504c40723c */ /* 0x040fec0000001840 */
[-C--:B------:R-:W-:Y:S05]  /*b050*/  HMMA.16816.F32 R68, R76, R82.reuse, R68 ;  /* 0x000000524c44723c */ /* 0x080fea0000001844 */
[----:B------:R-:W-:Y:S01]  /*b060*/  FADD.FTZ R80, R223, R93 ;  /* 0x0000005ddf507221 */ /* 0x000fe20000010000 */
[----:B------:R-:W-:Y:S01]  /*b070*/  HMMA.16816.F32 R56, R60, R82, R56 ;  /* 0x000000523c38723c */ /* 0x000fe20000001838 */
[----:B------:R-:W3:Y:S04]  /*b080*/  LDSM.16.MT88.4 R92, [R225+0xa000] ;  /* 0x00a00000e15c783b */ /* 0x000ee80000004200 */
[----:B------:R-:W-:Y:S01]  /*b090*/  F2FP.F16.F32.PACK_AB R76, R193, R157 ;  /* 0x0000009dc14c723e */ /* 0x000fe200000000ff */
[----:B------:R-:W-:Y:S01]  /*b0a0*/  FADD.FTZ R96, R222, R80 ;  /* 0x00000050de607221 */ /* 0x000fe20000010000 */
[----:B------:R-:W-:Y:S02]  /*b0b0*/  F2FP.F16.F32.PACK_AB R60, R252, R159 ;  /* 0x0000009ffc3c723e */ /* 0x000fe400000000ff */
[----:B------:R-:W-:Y:S02]  /*b0c0*/  LDSM.16.MT88.4 R80, [R226+0xa800] ;  /* 0x00a80000e250783b */ /* 0x000fe40000004200 */
[----:B------:R-:W-:Y:S01]  /*b0d0*/  F2FP.F16.F32.PACK_AB R61, R195, R190 ;  /* 0x000000bec33d723e */ /* 0x000fe200000000ff */
[----:B------:R-:W-:Y:S01]  /*b0e0*/  FADD.FTZ R3, R200, R96 ;  /* 0x00000060c8037221 */ /* 0x000fe20000010000 */
[----:B------:R-:W-:Y:S02]  /*b0f0*/  F2FP.F16.F32.PACK_AB R62, R244, R251 ;  /* 0x000000fbf43e723e */ /* 0x000fe400000000ff */
[----:B------:R-:W-:Y:S01]  /*b100*/  F2FP.F16.F32.PACK_AB R63, R208, R250 ;  /* 0x000000fad03f723e */ /* 0x000fe200000000ff */
[----:B------:R-:W-:Y:S01]  /*b110*/  FADD.FTZ R3, R143, R3 ;  /* 0x000000038f037221 */ /* 0x000fe20000010000 */
[----:B------:R-:W-:Y:S02]  /*b120*/  F2FP.F16.F32.PACK_AB R77, R191, R156 ;  /* 0x0000009cbf4d723e */ /* 0x000fe400000000ff */
[----:B------:R-:W-:Y:S01]  /*b130*/  F2FP.F16.F32.PACK_AB R78, R192, R194 ;  /* 0x000000c2c04e723e */ /* 0x000fe200000000ff */
[----:B------:R-:W-:Y:S01]  /*b140*/  FADD.FTZ R3, R196, R3 ;  /* 0x00000003c4037221 */ /* 0x000fe20000010000 */
[----:B------:R-:W-:Y:S01]  /*b150*/  F2FP.F16.F32.PACK_AB R79, R178, R179 ;  /* 0x000000b3b24f723e */ /* 0x000fe200000000ff */
[-C--:B-1----:R-:W-:Y:S03]  /*b160*/  HMMA.16816.F32 R4, R60, R72.reuse, R4 ;  /* 0x000000483c04723c */ /* 0x082fe60000001804 */
[----:B------:R-:W-:Y:S03]  /*b170*/  F2FP.F16.F32.PACK_AB R200, R100, R101 ;  /* 0x0000006564c8723e */ /* 0x000fe600000000ff */
[C---:B------:R-:W-:Y:S06]  /*b180*/  HMMA.16816.F32 R8, R76.reuse, R72, R8 ;  /* 0x000000484c08723c */ /* 0x040fec0000001808 */
[-C--:B------:R-:W-:Y:S06]  /*b190*/  HMMA.16816.F32 R12, R76, R74.reuse, R12 ;  /* 0x0000004a4c0c723c */ /* 0x080fec000000180c */
[C---:B------:R-:W-:Y:S01]  /*b1a0*/  HMMA.16816.F32 R16, R60.reuse, R74, R16 ;  /* 0x0000004a3c10723c */ /* 0x040fe20000001810 */
[----:B------:R-:W1:Y:S05]  /*b1b0*/  LDSM.16.MT88.4 R72, [R139+0xa800] ;  /* 0x00a800008b48783b */ /* 0x000e6a0000004200 */
[-C--:B--2---:R-:W-:Y:S06]  /*b1c0*/  HMMA.16816.F32 R20, R60, R84.reuse, R20 ;  /* 0x000000543c14723c */ /* 0x084fec0000001814 */
[C---:B------:R-:W-:Y:S06]  /*b1d0*/  HMMA.16816.F32 R24, R76.reuse, R84, R24 ;  /* 0x000000544c18723c */ /* 0x040fec0000001818 */
[-C--:B------:R-:W-:Y:S06]  /*b1e0*/  HMMA.16816.F32 R28, R76, R86.reuse, R28 ;  /* 0x000000564c1c723c */ /* 0x080fec000000181c */
[C---:B------:R-:W-:Y:S01]  /*b1f0*/  HMMA.16816.F32 R32, R60.reuse, R86, R32 ;  /* 0x000000563c20723c */ /* 0x040fe20000001820 */
[----:B------:R-:W2:Y:S05]  /*b200*/  LDSM.16.MT88.4 R84, [R224+0xa800] ;  /* 0x00a80000e054783b */ /* 0x000eaa0000004200 */
[-C--:B----4-:R-:W-:Y:S06]  /*b210*/  HMMA.16816.F32 R36, R60, R88.reuse, R36 ;  /* 0x000000583c24723c */ /* 0x090fec0000001824 */
[C---:B------:R-:W-:Y:S06]  /*b220*/  HMMA.16816.F32 R40, R76.reuse, R88, R40 ;  /* 0x000000584c28723c */ /* 0x040fec0000001828 */
[-C--:B------:R-:W-:Y:S05]  /*b230*/  HMMA.16816.F32 R44, R76, R90.reuse, R44 ;  /* 0x0000005a4c2c723c */ /* 0x080fea000000182c */
[----:B------:R-:W-:Y:S01]  /*b240*/  FADD.FTZ R88, R201, R97 ;  /* 0x00000061c9587221 */ /* 0x000fe20000010000 */
[C---:B------:R-:W-:Y:S05]  /*b250*/  HMMA.16816.F32 R48, R60.reuse, R90, R48 ;  /* 0x0000005a3c30723c */ /* 0x040fea0000001830 */
[----:B------:R-:W-:Y:S01]  /*b260*/  FADD.FTZ R96, R142, R88 ;  /* 0x000000588e607221 */ /* 0x000fe20000010000 */
[-C--:B---3--:R-:W-:Y:S01]  /*b270*/  HMMA.16816.F32 R52, R60, R92.reuse, R52 ;  /* 0x0000005c3c34723c */ /* 0x088fe20000001834 */
[----:B------:R-:W3:Y:S04]  /*b280*/  LDSM.16.MT88.4 R88, [R225+0xa800] ;  /* 0x00a80000e158783b */ /* 0x000ee80000004200 */
[----:B------:R-:W-:Y:S01]  /*b290*/  F2FP.F16.F32.PACK_AB R201, R119, R118 ;  /* 0x0000007677c9723e */ /* 0x000fe200000000ff */
[C---:B------:R-:W-:Y:S06]  /*b2a0*/  HMMA.16816.F32 R64, R76.reuse, R92, R64 ;  /* 0x0000005c4c40723c */ /* 0x040fec0000001840 */
[-C--:B------:R-:W-:Y:S05]  /*b2b0*/  HMMA.16816.F32 R68, R76, R94.reuse, R68 ;  /* 0x0000005e4c44723c */ /* 0x080fea0000001844 */
[----:B------:R-:W-:Y:S01]  /*b2c0*/  FADD.FTZ R93, R199, R0 ;  /* 0x00000000c75d7221 */ /* 0x000fe20000010000 */
[----:B------:R-:W-:Y:S05]  /*b2d0*/  HMMA.16816.F32 R56, R60, R94, R56 ;  /* 0x0000005e3c38723c */ /* 0x000fea0000001838 */
        /* <DEDUP_REMOVED lines=10> */
[----:B------:R-:W-:Y:S02]  /*b380*/  F2FP.F16.F32.PACK_AB R77, R131, R173 ;  /* 0x000000ad834d723e */ /* 0x000fe400000000ff */
[----:B------:R-:W-:Y:S01]  /*b390*/  F2FP.F16.F32.PACK_AB R78, R128, R129 ;  /* 0x00000081804e723e */ /* 0x000fe200000000ff */
[----:B------:R-:W-:Y:S01]  /*b3a0*/  FADD.FTZ R3, R132, R97 ;  /* 0x0000006184037221 */ /* 0x000fe20000010000 */
[----:B------:R-:W-:Y:S01]  /*b3b0*/  F2FP.F16.F32.PACK_AB R79, R125, R127 ;  /* 0x0000007f7d4f723e */ /* 0x000fe200000000ff */
[-C--:B-1----:R-:W-:Y:S01]  /*b3c0*/  HMMA.16816.F32 R4, R60, R72.reuse, R4 ;  /* 0x000000483c04723c */ /* 0x082fe20000001804 */
[----:B------:R-:W4:Y:S02]  /*b3d0*/  LDL.LU R132, [R1+0xc4] ;  /* 0x0000c40001847983 */ /* 0x000f240000300800 */
[----:B------:R-:W-:Y:S01]  /*b3e0*/  FADD.FTZ R3, R243, R3 ;  /* 0x00000003f3037221 */ /* 0x000fe20000010000 */
[----:B------:R-:W-:Y:S02]  /*b3f0*/  F2FP.F16.F32.PACK_AB R197, R123, R122 ;  /* 0x0000007a7bc5723e */ /* 0x000fe400000000ff */
[C---:B------:R-:W-:Y:S05]  /*b400*/  HMMA.16816.F32 R8, R76.reuse, R72, R8 ;  /* 0x000000484c08723c */ /* 0x040fea0000001808 */
[----:B------:R-:W-:Y:S01]  /*b410*/  FADD.FTZ R3, R239, R3 ;  /* 0x00000003ef037221 */ /* 0x000fe20000010000 */
[-C--:B------:R-:W-:Y:S06]  /*b420*/  HMMA.16816.F32 R12, R76, R74.reuse, R12 ;  /* 0x0000004a4c0c723c */ /* 0x080fec000000180c */
[C---:B------:R-:W-:Y:S01]  /*b430*/  HMMA.16816.F32 R16, R60.reuse, R74, R16 ;  /* 0x0000004a3c10723c */ /* 0x040fe20000001810 */
[----:B------:R-:W1:Y:S05]  /*b440*/  LDSM.16.MT88.4 R72, [R139+0xb000] ;  /* 0x00b000008b48783b */ /* 0x000e6a0000004200 */
[-C--:B------:R-:W-:Y:S06]  /*b450*/  HMMA.16816.F32 R20, R60, R80.reuse, R20 ;  /* 0x000000503c14723c */ /* 0x080fec0000001814 */
        /* <DEDUP_REMOVED lines=9> */
[-C--:B---3--:R-:W-:Y:S06]  /*b4f0*/  HMMA.16816.F32 R52, R60, R88.reuse, R52 ;  /* 0x000000583c34723c */ /* 0x088fec0000001834 */
[C---:B------:R-:W-:Y:S06]  /*b500*/  HMMA.16816.F32 R64, R76.reuse, R88, R64 ;  /* 0x000000584c40723c */ /* 0x040fec0000001840 */
[-C--:B------:R-:W-:Y:S05]  /*b510*/  HMMA.16816.F32 R68, R76, R90.reuse, R68 ;  /* 0x0000005a4c44723c */ /* 0x080fea0000001844 */
[----:B------:R-:W-:Y:S01]  /*b520*/  FADD.FTZ R88, R153, R92 ;  /* 0x0000005c99587221 */ /* 0x000fe20000010000 */
[----:B------:R-:W-:Y:S01]  /*b530*/  HMMA.16816.F32 R56, R60, R90, R56 ;  /* 0x0000005a3c38723c */ /* 0x000fe20000001838 */
[----:B------:R-:W3:Y:S01]  /*b540*/  LDSM.16.MT88.4 R92, [R225+0xb000] ;  /* 0x00b00000e15c783b */ /* 0x000ee20000004200 */
[----:B------:R-:W-:Y:S03]  /*b550*/  MUFU.EX2 R91, R120 ;  /* 0x00000078005b7308 */ /* 0x000fe60000000800 */
[----:B------:R-:W-:Y:S01]  /*b560*/  F2FP.F16.F32.PACK_AB R76, R105, R104 ;  /* 0x00000068694c723e */ /* 0x000fe200000000ff */
[----:B------:R-:W-:Y:S01]  /*b570*/  FADD.FTZ R89, R181, R2 ;  /* 0x00000002b5597221 */ /* 0x000fe20000010000 */
[----:B------:R-:W-:Y:S01]  /*b580*/  F2FP.F16.F32.PACK_AB R60, R116, R117 ;  /* 0x00000075743c723e */ /* 0x000fe200000000ff */
[----:B------:R-:W-:Y:S01]  /*b590*/  FADD.FTZ R2, R134, R96 ;  /* 0x0000006086027221 */ /* 0x000fe20000010000 */
[----:B------:R-:W3:Y:S03]  /*b5a0*/  LDSM.16.MT88.4 R152, [R139+0xb800] ;  /* 0x00b800008b98783b */ /* 0x000ee60000004200 */
[----:B------:R-:W2:Y:S01]  /*b5b0*/  MUFU.EX2 R90, R121 ;  /* 0x00000079005a7308 */ /* 0x000ea20000000800 */
[----:B------:R-:W-:Y:S01]  /*b5c0*/  F2FP.F16.F32.PACK_AB R61, R114, R115 ;  /* 0x00000073723d723e */ /* 0x000fe200000000ff */
[----:B------:R-:W-:Y:S01]  /*b5d0*/  FADD.FTZ R0, R180, R88 ;  /* 0x00000058b4007221 */ /* 0x000fe20000010000 */
[----:B------:R-:W-:Y:S01]  /*b5e0*/  F2FP.F16.F32.PACK_AB R62, R112, R113 ;  /* 0x00000071703e723e */ /* 0x000fe200000000ff */
[----:B------:R-:W-:Y:S01]  /*b5f0*/  FADD.FTZ R2, R242, R2 ;  /* 0x00000002f2027221 */ /* 0x000fe20000010000 */
[----:B------:R-:W-:Y:S02]  /*b600*/  F2FP.F16.F32.PACK_AB R63, R102, R103 ;  /* 0x00000067663f723e */ /* 0x000fe400000000ff */
[----:B------:R-:W-:Y:S01]  /*b610*/  F2FP.F16.F32.PACK_AB R77, R107, R106 ;  /* 0x0000006a6b4d723e */ /* 0x000fe200000000ff */
[----:B------:R-:W4:Y:S01]  /*b620*/  LDL.LU R134, [R1+0xc0] ;  /* 0x0000c00001867983 */ /* 0x000f220000300800 */
[----:B------:R-:W-:Y:S02]  /*b630*/  F2FP.F16.F32.PACK_AB R78, R109, R108 ;  /* 0x0000006c6d4e723e */ /* 0x000fe400000000ff */
[----:B------:R-:W-:Y:S01]  /*b640*/  F2FP.F16.F32.PACK_AB R79, R111, R110 ;  /* 0x0000006e6f4f723e */ /* 0x000fe200000000ff */
[-C--:B-1----:R-:W-:Y:S01]  /*b650*/  HMMA.16816.F32 R4, R60, R72.reuse, R4 ;  /* 0x000000483c04723c */ /* 0x082fe20000001804 */
[----:B------:R-:W1:Y:S02]  /*b660*/  LDSM.16.MT88.4 R180, [R224+0xb800] ;  /* 0x00b80000e0b4783b */ /* 0x000e640000004200 */
[----:B--2---:R-:W-:Y:S03]  /*b670*/  F2FP.F16.F32.PACK_AB R196, R90, R91 ;  /* 0x0000005b5ac4723e */ /* 0x004fe600000000ff */
[C---:B------:R-:W-:Y:S06]  /*b680*/  HMMA.16816.F32 R8, R76.reuse, R72, R8 ;  /* 0x000000484c08723c */ /* 0x040fec0000001808 */
[-C--:B------:R-:W-:Y:S05]  /*b690*/  HMMA.16816.F32 R12, R76, R74.reuse, R12 ;  /* 0x0000004a4c0c723c */ /* 0x080fea000000180c */
[----:B------:R-:W-:Y:S01]  /*b6a0*/  FADD.FTZ R73, R135, R89 ;  /* 0x0000005987497221 */ /* 0x000fe20000010000 */
[C---:B------:R-:W-:Y:S01]  /*b6b0*/  HMMA.16816.F32 R16, R60.reuse, R74, R16 ;  /* 0x0000004a3c10723c */ /* 0x040fe20000001810 */
[----:B------:R-:W2:Y:S01]  /*b6c0*/  LDL.LU R135, [R1+0xbc] ;  /* 0x0000bc0001877983 */ /* 0x000ea20000300800 */
[----:B------:R-:W-:Y:S03]  /*b6d0*/  MUFU.EX2 R75, R126 ;  /* 0x0000007e004b7308 */ /* 0x000fe60000000800 */
[----:B------:R-:W-:Y:S01]  /*b6e0*/  FADD.FTZ R72, R136, R0 ;  /* 0x0000000088487221 */ /* 0x000fe20000010000 */
[-C--:B------:R-:W-:Y:S01]  /*b6f0*/  HMMA.16816.F32 R20, R60, R80.reuse, R20 ;  /* 0x000000503c14723c */ /* 0x080fe20000001814 */
[----:B------:R-:W2:Y:S04]  /*b700*/  LDL.LU R136, [R1+0xb8] ;  /* 0x0000b80001887983 */ /* 0x000ea80000300800 */
[----:B------:R-:W2:Y:S01]  /*b710*/  LDL.LU R243, [R1+0xb4] ;  /* 0x0000b40001f37983 */ /* 0x000ea20000300800 */
[C---:B------:R-:W-:Y:S01]  /*b720*/  HMMA.16816.F32 R24, R76.reuse, R80, R24 ;  /* 0x000000504c18723c */ /* 0x040fe20000001818 */
[----:B------:R-:W1:Y:S02]  /*b730*/  MUFU.EX2 R80, R124 ;  /* 0x0000007c00507308 */ /* 0x000e640000000800 */
[----:B------:R1:W5:Y:S02]  /*b740*/  LDL.LU R242, [R1+0xb0] ;  /* 0x0000b00001f27983 */ /* 0x0003640000300800 */
[----:B------:R-:W-:Y:S01]  /*b750*/  FADD.FTZ R0, R241, R73 ;  /* 0x00000049f1007221 */ /* 0x000fe20000010000 */
[-C--:B------:R-:W-:Y:S01]  /*b760*/  HMMA.16816.F32 R28, R76, R82.reuse, R28 ;  /* 0x000000524c1c723c */ /* 0x080fe2000000181c */
[----:B------:R1:W5:Y:S04]  /*b770*/  LDL.LU R241, [R1+0xac] ;  /* 0x0000ac0001f17983 */ /* 0x0003680000300800 */
[----:B------:R-:W-:Y:S01]  /*b780*/  FADD.FTZ R72, R240, R72 ;  /* 0x00000048f0487221 */ /* 0x000fe20000010000 */
[C---:B------:R-:W-:Y:S01]  /*b790*/  HMMA.16816.F32 R32, R60.reuse, R82, R32 ;  /* 0x000000523c20723c */ /* 0x040fe20000001820 */
[----:B------:R1:W5:Y:S04]  /*b7a0*/  LDL.LU R240, [R1+0xa8] ;  /* 0x0000a80001f07983 */ /* 0x0003680000300800 */
[----:B------:R1:W5:Y:S01]  /*b7b0*/  LDL.LU R239, [R1+0xa4] ;  /* 0x0000a40001ef7983 */ /* 0x0003620000300800 */
[-C--:B------:R-:W-:Y:S05]  /*b7c0*/  HMMA.16816.F32 R36, R60, R84.reuse, R36 ;  /* 0x000000543c24723c */ /* 0x080fea0000001824 */
[----:B------:R-:W-:Y:S01]  /*b7d0*/  FADD.FTZ R73, R238, R2 ;  /* 0x00000002ee497221 */ /* 0x000fe20000010000 */
[C---:B------:R-:W-:Y:S01]  /*b7e0*/  HMMA.16816.F32 R40, R76.reuse, R84, R40 ;  /* 0x000000544c28723c */ /* 0x040fe20000001828 */
[----:B------:R1:W5:Y:S04]  /*b7f0*/  LDL.LU R238, [R1+0xa0] ;  /* 0x0000a00001ee7983 */ /* 0x0003680000300800 */
[----:B------:R-:W-:Y:S01]  /*b800*/  FADD.FTZ R74, R237, R0 ;  /* 0x00000000ed4a7221 */ /* 0x000fe20000010000 */
[-C--:B------:R-:W-:Y:S01]  /*b810*/  HMMA.16816.F32 R44, R76, R86.reuse, R44 ;  /* 0x000000564c2c723c */ /* 0x080fe2000000182c */
[----:B------:R1:W5:Y:S04]  /*b820*/  LDL.LU R237, [R1+0x9c] ;  /* 0x00009c0001ed7983 */ /* 0x0003680000300800 */
[----:B------:R-:W-:Y:S01]  /*b830*/  FADD.FTZ R2, R236, R72 ;  /* 0x00000048ec027221 */ /* 0x000fe20000010000 */
[C---:B------:R-:W-:Y:S01]  /*b840*/  HMMA.16816.F32 R48, R60.reuse, R86, R48 ;  /* 0x000000563c30723c */ /* 0x040fe20000001830 */
[----:B------:R1:W5:Y:S04]  /*b850*/  LDL.LU R236, [R1+0x98] ;  /* 0x0000980001ec7983 */ /* 0x0003680000300800 */
[----:B------:R-:W-:Y:S01]  /*b860*/  FADD.FTZ R0, R234, R73 ;  /* 0x00000049ea007221 */ /* 0x000fe20000010000 */
[-C--:B---3--:R-:W-:Y:S05]  /*b870*/  HMMA.16816.F32 R52, R60, R92.reuse, R52 ;  /* 0x0000005c3c34723c */ /* 0x088fea0000001834 */
[----:B------:R-:W-:Y:S01]  /*b880*/  FADD.FTZ R2, R232, R2 ;  /* 0x00000002e8027221 */ /* 0x000fe20000010000 */
[C---:B------:R-:W-:Y:S05]  /*b890*/  HMMA.16816.F32 R64, R76.reuse, R92, R64 ;  /* 0x0000005c4c40723c */ /* 0x040fea0000001840 */
[----:B------:R-:W-:Y:S01]  /*b8a0*/  FADD.FTZ R0, R230, R0 ;  /* 0x00000000e6007221 */ /* 0x000fe20000010000 */
[-C--:B------:R-:W-:Y:S05]  /*b8b0*/  HMMA.16816.F32 R68, R76, R94.reuse, R68 ;  /* 0x0000005e4c44723c */ /* 0x080fea0000001844 */
[----:B------:R-:W-:Y:S01]  /*b8c0*/  FADD.FTZ R2, R228, R2 ;  /* 0x00000002e4027221 */ /* 0x000fe20000010000 */
[----:B------:R-:W-:Y:S05]  /*b8d0*/  HMMA.16816.F32 R56, R60, R94, R56 ;  /* 0x0000005e3c38723c */ /* 0x000fea0000001838 */
[----:B------:R-:W-:Y:S01]  /*b8e0*/  FADD.FTZ R2, R249, R2 ;  /* 0x00000002f9027221 */ /* 0x000fe20000010000 */
[-C--:B------:R-:W-:Y:S05]  /*b8f0*/  HMMA.16816.F32 R144, R200, R152.reuse, R4 ;  /* 0x00000098c890723c */ /* 0x080fea0000001804 */
[----:B-1----:R-:W-:Y:S02]  /*b900*/  F2FP.F16.F32.PACK_AB R198, R204, R80 ;  /* 0x00000050ccc6723e */ /* 0x002fe400000000ff */
[----:B------:R-:W-:Y:S01]  /*b910*/  FADD.FTZ R4, R235, R3 ;  /* 0x00000003eb047221 */ /* 0x000fe20000010000 */
[----:B------:R-:W-:Y:S01]  /*b920*/  FADD.FTZ R3, R233, R74 ;  /* 0x0000004ae9037221 */ /* 0x000fe20000010000 */
[----:B------:R1:W5:Y:S02]  /*b930*/  LDL.LU R235, [R1+0x94] ;  /* 0x0000940001eb7983 */ /* 0x0003640000300800 */
[----:B------:R-:W-:Y:S01]  /*b940*/  FADD.FTZ R4, R231, R4 ;  /* 0x00000004e7047221 */ /* 0x000fe20000010000 */
[----:B------:R-:W-:Y:S01]  /*b950*/  FADD.FTZ R3, R229, R3 ;  /* 0x00000003e5037221 */ /* 0x000fe20000010000 */
[----:B------:R1:W5:Y:S01]  /*b960*/  LDL.LU R234, [R1+0x90] ;  /* 0x0000900001ea7983 */ /* 0x0003620000300800 */
[----:B------:R-:W-:Y:S01]  /*b970*/  F2FP.F16.F32.PACK_AB R199, R205, R75 ;  /* 0x0000004bcdc7723e */ /* 0x000fe200000000ff */
[----:B------:R-:W-:Y:S01]  /*b980*/  FADD.FTZ R4, R227, R4 ;  /* 0x00000004e3047221 */ /* 0x000fe20000010000 */
[----:B------:R-:W-:Y:S01]  /*b990*/  FADD.FTZ R5, R207, R0 ;  /* 0x00000000cf057221 */ /* 0x000fe20000010000 */
[----:B------:R1:W5:Y:S01]  /*b9a0*/  LDL.LU R233, [R1+0x8c] ;  /* 0x00008c0001e97983 */ /* 0x0003620000300800 */
[----:B------:R-:W-:Y:S01]  /*b9b0*/  FADD.FTZ R0, R246, R3 ;  /* 0x00000003f6007221 */ /* 0x000fe20000010000 */
[----:B------:R-:W-:Y:S01]  /*b9c0*/  FADD.FTZ R4, R209, R4 ;  /* 0x00000004d1047221 */ /* 0x000fe20000010000 */
[----:B------:R-:W-:Y:S01]  /*b9d0*/  FADD.FTZ R5, R161, R5 ;  /* 0x00000005a1057221 */ /* 0x000fe20000010000 */
[C---:B------:R-:W-:Y:S01]  /*b9e0*/  HMMA.16816.F32 R140, R196.reuse, R152, R8 ;  /* 0x00000098c48c723c */ /* 0x040fe20000001808 */
[----:B------:R1:W5:Y:S03]  /*b9f0*/  LDL.LU R232, [R1+0x88] ;  /* 0x0000880001e87983 */ /* 0x0003660000300800 */
[----:B------:R-:W-:Y:S01]  /*ba00*/  FADD.FTZ R3, R160, R0 ;  /* 0x00000000a0037221 */ /* 0x000fe20000010000 */
[----:B------:R1:W5:Y:S01]  /*ba10*/  LDL.LU R231, [R1+0x84] ;  /* 0x0000840001e77983 */ /* 0x0003620000300800 */
[-C--:B------:R-:W-:Y:S03]  /*ba20*/  HMMA.16816.F32 R148, R196, R154.reuse, R12 ;  /* 0x0000009ac494723c */ /* 0x080fe6000000180c */
[----:B------:R1:W5:Y:S02]  /*ba30*/  LDL.LU R230, [R1+0x80] ;  /* 0x0000800001e67983 */ /* 0x0003640000300800 */
[----:B------:R-:W-:Y:S01]  /*ba40*/  FADD.FTZ R9, R190, R5 ;  /* 0x00000005be097221 */ /* 0x000fe20000010000 */
[C---:B------:R-:W-:Y:S01]  /*ba50*/  HMMA.16816.F32 R152, R200.reuse, R154, R16 ;  /* 0x0000009ac898723c */ /* 0x040fe20000001810 */
[----:B------:R1:W5:Y:S04]  /*ba60*/  LDL.LU R229, [R1+0x7c] ;  /* 0x00007c0001e57983 */ /* 0x0003680000300800 */
[----:B------:R1:W5:Y:S01]  /*ba70*/  LDL.LU R228, [R1+0x78] ;  /* 0x0000780001e47983 */ /* 0x0003620000300800 */
[-C--:B------:R-:W-:Y:S03]  /*ba80*/  HMMA.16816.F32 R160, R200, R164.reuse, R20 ;  /* 0x000000a4c8a0723c */ /* 0x080fe60000001814 */
[----:B------:R1:W5:Y:S02]  /*ba90*/  LDL.LU R227, [R1+0x74] ;  /* 0x0000740001e37983 */ /* 0x0003640000300800 */
[----:B------:R-:W-:Y:S01]  /*baa0*/  FADD.FTZ R0, R158, R2 ;  /* 0x000000029e007221 */ /* 0x000fe20000010000 */
[----:B------:R-:W-:Y:S01]  /*bab0*/  FADD.FTZ R8, R157, R3 ;  /* 0x000000039d087221 */ /* 0x000fe20000010000 */
[----:B------:R-:W-:Y:S02]  /*bac0*/  FADD.FTZ R2, R159, R4 ;  /* 0x000000049f027221 */ /* 0x000fe40000010000 */
[----:B------:R-:W3:Y:S02]  /*bad0*/  LDSM.16.MT88.4 R4, [R225+0xb800] ;  /* 0x00b80000e104783b */ /* 0x000ee40000004200 */
[----:B------:R-:W-:Y:S01]  /*bae0*/  FADD.FTZ R3, R156, R0 ;  /* 0x000000009c037221 */ /* 0x000fe20000010000 */
[----:B------:R-:W-:Y:S01]  /*baf0*/  FADD.FTZ R0, R252, R2 ;  /* 0x00000002fc007221 */ /* 0x000fe20000010000 */
[C---:B------:R-:W-:Y:S04]  /*bb00*/  HMMA.16816.F32 R156, R196.reuse, R164, R24 ;  /* 0x000000a4c49c723c */ /* 0x040fe80000001818 */
[----:B------:R-:W-:Y:S01]  /*bb10*/  FADD.FTZ R2, R195, R9 ;  /* 0x00000009c3027221 */ /* 0x000fe20000010000 */
[----:B------:R-:W-:Y:S01]  /*bb20*/  FADD.FTZ R8, R193, R8 ;  /* 0x00000008c1087221 */ /* 0x000fe20000010000 */
[-C--:B------:R-:W-:Y:S05]  /*bb30*/  HMMA.16816.F32 R168, R196, R166.reuse, R28 ;  /* 0x000000a6c4a8723c */ /* 0x080fea000000181c */
[----:B------:R-:W-:Y:S01]  /*bb40*/  FADD.FTZ R3, R191, R3 ;  /* 0x00000003bf037221 */ /* 0x000fe20000010000 */
[----:B------:R-:W-:Y:S01]  /*bb50*/  FADD.FTZ R0, R251, R0 ;  /* 0x00000000fb007221 */ /* 0x000fe20000010000 */
[----:B------:R-:W-:Y:S01]  /*bb60*/  FADD.FTZ R2, R250, R2 ;  /* 0x00000002fa027221 */ /* 0x000fe20000010000 */
[----:B------:R-:W-:Y:S01]  /*bb70*/  FADD.FTZ R8, R194, R8 ;  /* 0x00000008c2087221 */ /* 0x000fe20000010000 */
[C---:B------:R-:W-:Y:S04]  /*bb80*/  HMMA.16816.F32 R164, R200.reuse, R166, R32 ;  /* 0x000000a6c8a4723c */ /* 0x040fe80000001820 */
[----:B------:R-:W-:Y:S01]  /*bb90*/  FADD.FTZ R3, R179, R3 ;  /* 0x00000003b3037221 */ /* 0x000fe20000010000 */
[----:B------:R-:W-:Y:S01]  /*bba0*/  FADD.FTZ R9, R244, R0 ;  /* 0x00000000f4097221 */ /* 0x000fe20000010000 */
[----:B------:R-:W-:Y:S01]  /*bbb0*/  FADD.FTZ R0, R208, R2 ;  /* 0x00000002d0007221 */ /* 0x000fe20000010000 */
[----:B------:R-:W-:Y:S01]  /*bbc0*/  FADD.FTZ R2, R192, R8 ;  /* 0x00000008c0027221 */ /* 0x000fe20000010000 */
[----:B------:R-:W-:Y:S03]  /*bbd0*/  FADD.FTZ R3, R178, R3 ;  /* 0x00000003b2037221 */ /* 0x000fe60000010000 */
[----:B------:R-:W-:Y:S01]  /*bbe0*/  FADD.FTZ R9, R177, R9 ;  /* 0x00000009b1097221 */ /* 0x000fe20000010000 */
[----:B------:R-:W-:Y:S01]  /*bbf0*/  FADD.FTZ R8, R176, R0 ;  /* 0x00000000b0087221 */ /* 0x000fe20000010000 */
[----:B------:R-:W-:Y:S01]  /*bc00*/  FADD.FTZ R0, R175, R2 ;  /* 0x00000002af007221 */ /* 0x000fe20000010000 */
[-C--:B------:R-:W-:Y:S03]  /*bc10*/  HMMA.16816.F32 R176, R200, R180.reuse, R36 ;  /* 0x000000b4c8b0723c */ /* 0x080fe60000001824 */
[----:B------:R-:W-:Y:S01]  /*bc20*/  FADD.FTZ R2, R173, R3 ;  /* 0x00000003ad027221 */ /* 0x000fe20000010000 */
        /* <DEDUP_REMOVED lines=8> */
[-C--:B------:R-:W-:Y:S04]  /*bcb0*/  HMMA.16816.F32 R184, R196, R182.reuse, R44 ;  /* 0x000000b6c4b8723c */ /* 0x080fe8000000182c */
[----:B------:R-:W-:Y:S01]  /*bcc0*/  FADD.FTZ R2, R127, R0 ;  /* 0x000000007f027221 */ /* 0x000fe20000010000 */
[----:B------:R-:W-:Y:S01]  /*bcd0*/  FADD.FTZ R0, R189, R3 ;  /* 0x00000003bd007221 */ /* 0x000fe20000010000 */
[C---:B------:R-:W-:Y:S05]  /*bce0*/  HMMA.16816.F32 R180, R200.reuse, R182, R48 ;  /* 0x000000b6c8b4723c */ /* 0x040fea0000001830 */
[----:B------:R-:W-:Y:S01]  /*bcf0*/  FADD.FTZ R9, R188, R9 ;  /* 0x00000009bc097221 */ /* 0x000fe20000010000 */
[-C--:B---3--:R-:W-:Y:S05]  /*bd00*/  HMMA.16816.F32 R192, R200, R4.reuse, R52 ;  /* 0x00000004c8c0723c */ /* 0x088fea0000001834 */
        /* <DEDUP_REMOVED lines=16> */
[----:B------:R-:W-:Y:S01]  /*be10*/  FADD.FTZ R2, R112, R9 ;  /* 0x0000000970027221 */ /* 0x000fe20000010000 */
[----:B------:R-:W-:Y:S04]  /*be20*/  HMMA.16816.F32 R200, R200, R6, R56 ;  /* 0x00000006c8c8723c */ /* 0x000fe80000001838 */
        /* <DEDUP_REMOVED lines=17> */
[----:B----4-:R-:W-:Y:S01]  /*bf40*/  MOV R138, R132 ;  /* 0x00000084008a7202 */ /* 0x010fe20000000f00 */
[----:B------:R-:W-:Y:S01]  /*bf50*/  FADD.FTZ R245, R204, R2 ;  /* 0x00000002ccf57221 */ /* 0x000fe20000010000 */
[----:B------:R-:W-:Y:S01]  /*bf60*/  FADD.FTZ R247, R205, R0 ;  /* 0x00000000cdf77221 */ /* 0x000fe20000010000 */
[----:B------:R-:W-:Y:S02]  /*bf70*/  MOV R137, R134 ;  /* 0x0000008600897202 */ /* 0x000fe40000000f00 */
[----:B--2---:R-:W-:Y:S02]  /*bf80*/  MOV R133, R135 ;  /* 0x0000008700857202 */ /* 0x004fe40000000f00 */
[----:B------:R-:W-:Y:S02]  /*bf90*/  MOV R3, R136 ;  /* 0x0000008800037202 */ /* 0x000fe40000000f00 */
[----:B------:R-:W-:Y:S01]  /*bfa0*/  IADD3 R243, R243, -0x1, RZ ;  /* 0xfffffffff3f37810 */ /* 0x000fe20007ffe0ff */
[----:B-1----:R-:W-:Y:S06]  /*bfb0*/  @P0 BRA `(.L_x_3) ;  /* 0xffffffb800240947 */ /* 0x002fec000383ffff */
.L_x_2:
[----:B------:R-:W1:Y:S01]  /*bfc0*/  SHFL.BFLY PT, R3, R244, 0x2, 0x1f ;  /* 0x0c401f00f4037f89 */ /* 0x000e6200000e0000 */
[----:B------:R-:W2:Y:S01]  /*bfd0*/  S2UR UR4, SR_CgaCtaId ;  /* 0x00000000000479c3 */ /* 0x000ea20000008800 */
[----:B------:R-:W-:Y:S01]  /*bfe0*/  UMOV UR5, 0x400 ;  /* 0x0000040000057882 */ /* 0x000fe20000000000 */
[----:B------:R-:W-:Y:S01]  /*bff0*/  UMOV UR16, URZ ;  /* 0x0000003f00107c82 */ /* 0x000fe20008000000 */
[----:B------:R-:W3:Y:S01]  /*c000*/  SHFL.BFLY PT, R2, R246, 0x2, 0x1f ;  /* 0x0c401f00f6027f89 */ /* 0x000ee200000e0000 */
[----:B------:R-:W-:Y:S01]  /*c010*/  UMOV UR17, URZ ;  /* 0x0000003f00117c82 */ /* 0x000fe20008000000 */
[----:B------:R-:W-:Y:S02]  /*c020*/  BSSY B0, `(.L_x_6) ;  /* 0x0000131000007945 */ /* 0x000fe40003800000 */
[----:B------:R-:W4:Y:S01]  /*c030*/  SHFL.BFLY PT, R0, R245, 0x2, 0x1f ;  /* 0x0c401f00f5007f89 */ /* 0x000f2200000e0000 */
[----:B------:R-:W4:Y:S03]  /*c040*/  S2UR UR12, SR_CTAID.Y ;  /* 0x00000000000c79c3 */ /* 0x000f260000002600 */
[----:B------:R-:W4:Y:S01]  /*c050*/  SHFL.BFLY PT, R5, R247, 0x2, 0x1f ;  /* 0x0c401f00f7057f89 */ /* 0x000f2200000e0000 */
[----:B------:R-:W4:Y:S04]  /*c060*/  S2R R9, SR_TID.X ;  /* 0x0000000000097919 */ /* 0x000f280000002100 */
[----:B------:R-:W4:Y:S01]  /*c070*/  S2UR UR10, SR_CTAID.X ;  /* 0x00000000000a79c3 */ /* 0x000f220000002500 */
[----:B------:R-:W4:Y:S01]  /*c080*/  S2R R41, SR_TID.X ;  /* 0x0000000000297919 */ /* 0x000f220000002100 */
[----:B-1----:R-:W-:Y:S01]  /*c090*/  FADD.FTZ R3, R3, R244 ;  /* 0x000000f403037221 */ /* 0x002fe20000010000 */
[----:B--2---:R-:W-:-:S05]  /*c0a0*/  ULEA UR4, UR4, UR5, 0x18 ;  /* 0x0000000504047291 */ /* 0x004fca000f8ec03f */
[----:B------:R-:W1:Y:S01]  /*c0b0*/  S2UR UR11, SR_CTAID.Z ;  /* 0x00000000000b79c3 */ /* 0x000e620000002700 */
[----:B---3--:R-:W-:Y:S01]  /*c0c0*/  FADD.FTZ R2, R2, R246 ;  /* 0x000000f602027221 */ /* 0x008fe20000010000 */
[----:B------:R-:W2:Y:S01]  /*c0d0*/  SHFL.BFLY PT, R7, R3, 0x1, 0x1f ;  /* 0x0c201f0003077f89 */ /* 0x000ea200000e0000 */
[----:B------:R-:W-:Y:S01]  /*c0e0*/  ULDC.U8 UR5, c[0x0][0x3d8] ;  /* 0x0000f60000057ab9 */ /* 0x000fe20000000000 */
[----:B----4-:R-:W-:Y:S02]  /*c0f0*/  FADD.FTZ R0, R0, R245 ;  /* 0x000000f500007221 */ /* 0x010fe40000010000 */
[----:B------:R-:W3:Y:S01]  /*c100*/  SHFL.BFLY PT, R6, R2, 0x1, 0x1f ;  /* 0x0c201f0002067f89 */ /* 0x000ee200000e0000 */
[----:B------:R-:W-:Y:S01]  /*c110*/  UISETP.NE.AND UP1, UPT, UR5, URZ, UPT ;  /* 0x0000003f0500728c */ /* 0x000fe2000bf25270 */
[----:B------:R-:W-:Y:S02]  /*c120*/  FADD.FTZ R5, R5, R247 ;  /* 0x000000f705057221 */ /* 0x000fe40000010000 */
[----:B------:R-:W4:Y:S04]  /*c130*/  SHFL.BFLY PT, R4, R0, 0x1, 0x1f ;  /* 0x0c201f0000047f89 */ /* 0x000f2800000e0000 */
[----:B------:R-:W1:Y:S01]  /*c140*/  SHFL.BFLY PT, R8, R5, 0x1, 0x1f ;  /* 0x0c201f0005087f89 */ /* 0x000e6200000e0000 */
[----:B------:R-:W-:Y:S01]  /*c150*/  SHF.R.S32.HI R42, RZ, 0x1f, R41 ;  /* 0x0000001fff2a7819 */ /* 0x000fe20000011429 */
[----:B--2---:R-:W-:-:S03]  /*c160*/  FADD.FTZ R38, R3, R7 ;  /* 0x0000000703267221 */ /* 0x004fc60000010000 */
[----:B------:R-:W-:Y:S01]  /*c170*/  LEA.HI R42, R42, R41, RZ, 0x3 ;  /* 0x000000292a2a7211 */ /* 0x000fe200078f18ff */
[----:B---3--:R-:W-:Y:S01]  /*c180*/  FADD.FTZ R37, R2, R6 ;  /* 0x0000000602257221 */ /* 0x008fe20000010000 */
[----:B------:R-:W-:Y:S02]  /*c190*/  SHF.R.S32.HI R2, RZ, 0x1f, R9 ;  /* 0x0000001fff027819 */ /* 0x000fe40000011409 */
[----:B------:R-:W-:Y:S01]  /*c1a0*/  FSETP.NE.FTZ.AND P5, PT, R38, RZ, PT ;  /* 0x000000ff2600720b */ /* 0x000fe20003fb5000 */
[----:B----4-:R-:W-:Y:S01]  /*c1b0*/  FADD.FTZ R39, R0, R4 ;  /* 0x0000000400277221 */ /* 0x010fe20000010000 */
[CC--:B------:R-:W-:Y:S02]  /*c1c0*/  LEA.HI R4, R2.reuse, R9.reuse, RZ, 0x2 ;  /* 0x0000000902047211 */ /* 0x0c0fe400078f10ff */
[----:B------:R-:W-:Y:S01]  /*c1d0*/  LEA.HI R2, R2, R9, RZ, 0x5 ;  /* 0x0000000902027211 */ /* 0x000fe200078f28ff */
[----:B-1----:R-:W-:Y:S01]  /*c1e0*/  FADD.FTZ R40, R5, R8 ;  /* 0x0000000805287221 */ /* 0x002fe20000010000 */
[----:B------:R-:W-:-:S02]  /*c1f0*/  MOV R0, 0x3f800000 ;  /* 0x3f80000000007802 */ /* 0x000fc40000000f00 */
[----:B------:R-:W-:Y:S02]  /*c200*/  SHF.R.S32.HI R6, RZ, 0x5, R2 ;  /* 0x00000005ff067819 */ /* 0x000fe40000011402 */
[----:B------:R-:W-:Y:S02]  /*c210*/  LOP3.LUT R2, R2, 0xffffffe0, RZ, 0xc0, !PT ;  /* 0xffffffe002027812 */ /* 0x000fe400078ec0ff */
[----:B------:R-:W-:Y:S01]  /*c220*/  FSETP.NE.FTZ.AND P4, PT, R37, RZ, PT ;  /* 0x000000ff2500720b */ /* 0x000fe20003f95000 */
[----:B------:R-:W1:Y:S01]  /*c230*/  @P5 MUFU.RCP R0, R38 ;  /* 0x0000002600005308 */ /* 0x000e620000001000 */
[----:B------:R-:W-:Y:S02]  /*c240*/  FSETP.NE.FTZ.AND P3, PT, R39, RZ, PT ;  /* 0x000000ff2700720b */ /* 0x000fe40003f75000 */
[----:B------:R-:W-:Y:S02]  /*c250*/  LOP3.LUT R3, R42, 0xfffffff8, RZ, 0xc0, !PT ;  /* 0xfffffff82a037812 */ /* 0x000fe400078ec0ff */
[----:B------:R-:W-:-:S02]  /*c260*/  IADD3 R2, -R2, R9, RZ ;  /* 0x0000000902027210 */ /* 0x000fc40007ffe1ff */
[----:B------:R-:W-:Y:S02]  /*c270*/  IADD3 R41, -R3, R41, RZ ;  /* 0x0000002903297210 */ /* 0x000fe40007ffe1ff */
[----:B------:R-:W-:Y:S02]  /*c280*/  LOP3.LUT P6, RZ, R2, 0x3, RZ, 0xc0, !PT ;  /* 0x0000000302ff7812 */ /* 0x000fe400078cc0ff */
[----:B------:R-:W-:Y:S02]  /*c290*/  MOV R3, 0x3f800000 ;  /* 0x3f80000000037802 */ /* 0x000fe40000000f00 */
[----:B------:R-:W-:Y:S02]  /*c2a0*/  MOV R2, 0x3f800000 ;  /* 0x3f80000000027802 */ /* 0x000fe40000000f00 */
[----:B------:R-:W-:Y:S02]  /*c2b0*/  LOP3.LUT R7, R4, 0x3ffffffc, RZ, 0xc0, !PT ;  /* 0x3ffffffc04077812 */ /* 0x000fe400078ec0ff */
[----:B------:R-:W2:Y:S01]  /*c2c0*/  @P4 MUFU.RCP R3, R37 ;  /* 0x0000002500034308 */ /* 0x000ea20000001000 */
[----:B------:R-:W-:Y:S01]  /*c2d0*/  FSETP.NE.FTZ.AND P0, PT, R40, RZ, PT ;  /* 0x000000ff2800720b */ /* 0x000fe20003f15000 */
[C---:B-1----:R-:W-:Y:S01]  /*c2e0*/  FMUL.FTZ R144, R0.reuse, R144 ;  /* 0x0000009000907220 */ /* 0x042fe20000410000 */
[----:B------:R-:W-:Y:S01]  /*c2f0*/  IADD3 R7, -R7, R9, RZ ;  /* 0x0000000907077210 */ /* 0x000fe20007ffe1ff */
[C---:B------:R-:W-:Y:S01]  /*c300*/  FMUL.FTZ R152, R0.reuse, R152 ;  /* 0x0000009800987220 */ /* 0x040fe20000410000 */
[C---:B------:R-:W-:Y:S01]  /*c310*/  FMUL.FTZ R153, R0.reuse, R153 ;  /* 0x0000009900997220 */ /* 0x040fe20000410000 */
[----:B------:R-:W-:Y:S01]  /*c320*/  FMUL.FTZ R160, R0, R160 ;  /* 0x000000a000a07220 */ /* 0x000fe20000410000 */
[----:B------:R-:W-:Y:S01]  /*c330*/  LEA R7, R6, R7, 0x9 ;  /* 0x0000000706077211 */ /* 0x000fe200078e48ff */
[----:B------:R-:W1:Y:S01]  /*c340*/  @P3 MUFU.RCP R2, R39 ;  /* 0x0000002700023308 */ /* 0x000e620000001000 */
[C---:B------:R-:W-:Y:S01]  /*c350*/  FMUL.FTZ R6, R0.reuse, R145 ;  /* 0x0000009100067220 */ /* 0x040fe20000410000 */
        /* <DEDUP_REMOVED lines=10> */
[----:B------:R-:W-:Y:S01]  /*c400*/  FMUL.FTZ R19, R0, R201 ;  /* 0x000000c900137220 */ /* 0x000fe20000410000 */
[----:B------:R-:W-:Y:S01]  /*c410*/  MOV R0, 0x3f800000 ;  /* 0x3f80000000007802 */ /* 0x000fe20000000f00 */
[C---:B--2---:R-:W-:Y:S01]  /*c420*/  FMUL.FTZ R146, R3.reuse, R146 ;  /* 0x0000009203927220 */ /* 0x044fe20000410000 */
[C---:B------:R-:W-:Y:S01]  /*c430*/  FMUL.FTZ R5, R3.reuse, R147 ;  /* 0x0000009303057220 */ /* 0x040fe20000410000 */
[C---:B------:R-:W-:Y:S01]  /*c440*/  FMUL.FTZ R154, R3.reuse, R154 ;  /* 0x0000009a039a7220 */ /* 0x040fe20000410000 */
[C---:B------:R-:W-:Y:S01]  /*c450*/  FMUL.FTZ R8, R3.reuse, R155 ;  /* 0x0000009b03087220 */ /* 0x040fe20000410000 */
[C---:B------:R-:W-:Y:S01]  /*c460*/  FMUL.FTZ R162, R3.reuse, R162 ;  /* 0x000000a203a27220 */ /* 0x040fe20000410000 */
[----:B------:R-:W2:Y:S01]  /*c470*/  @P0 MUFU.RCP R0, R40 ;  /* 0x0000002800000308 */ /* 0x000ea20000001000 */
        /* <DEDUP_REMOVED lines=11> */
[C---:B-1----:R-:W-:Y:S01]  /*c530*/  FMUL.FTZ R140, R2.reuse, R140 ;  /* 0x0000008c028c7220 */ /* 0x042fe20000410000 */
        /* <DEDUP_REMOVED lines=15> */
[--C-:B------:R-:W-:Y:S01]  /*c630*/  SHF.R.S32.HI R3, RZ, 0x2, R4.reuse ;  /* 0x00000002ff037819 */ /* 0x100fe20000011404 */
[C---:B--2---:R-:W-:Y:S01]  /*c640*/  FMUL.FTZ R143, R0.reuse, R143 ;  /* 0x0000008f008f7220 */ /* 0x044fe20000410000 */
[----:B------:R-:W-:Y:S01]  /*c650*/  SHF.R.S32.HI R2, RZ, 0x1f, R4 ;  /* 0x0000001fff027819 */ /* 0x000fe20000011404 */
[C---:B------:R-:W-:Y:S01]  /*c660*/  FMUL.FTZ R10, R0.reuse, R142 ;  /* 0x0000008e000a7220 */ /* 0x040fe20000410000 */
[C---:B------:R-:W-:Y:S01]  /*c670*/  FMUL.FTZ R151, R0.reuse, R151 ;  /* 0x0000009700977220 */ /* 0x040fe20000410000 */
[----:B------:R-:W-:Y:S01]  /*c680*/  FMUL.FTZ R16, R0, R150 ;  /* 0x0000009600107220 */ /* 0x000fe20000410000 */
[----:B------:R-:W-:Y:S01]  /*c690*/  LEA.HI R2, R2, R3, RZ, 0x3 ;  /* 0x0000000302027211 */ /* 0x000fe200078f18ff */
[C---:B------:R-:W-:Y:S01]  /*c6a0*/  FMUL.FTZ R159, R0.reuse, R159 ;  /* 0x0000009f009f7220 */ /* 0x040fe20000410000 */
[C---:B------:R-:W-:Y:S01]  /*c6b0*/  FMUL.FTZ R22, R0.reuse, R158 ;  /* 0x0000009e00167220 */ /* 0x040fe20000410000 */
[----:B------:R-:W-:Y:S01]  /*c6c0*/  FMUL.FTZ R171, R0, R171 ;  /* 0x000000ab00ab7220 */ /* 0x000fe20000410000 */
[----:B------:R-:W-:Y:S01]  /*c6d0*/  LOP3.LUT R2, R2, 0xfffffff8, RZ, 0xc0, !PT ;  /* 0xfffffff802027812 */ /* 0x000fe200078ec0ff */
        /* <DEDUP_REMOVED lines=9> */
[----:B------:R-:W-:Y:S01]  /*c770*/  IMAD.IADD R0, R3, 0x1, -R2 ;  /* 0x0000000103007824 */ /* 0x000fe200078e0a02 */
[----:B------:R-:W-:-:S02]  /*c780*/  F2FP.F16.F32.PACK_AB R6, R6, R144 ;  /* 0x000000900606723e */ /* 0x000fc400000000ff */
[----:B------:R-:W-:Y:S02]  /*c790*/  F2FP.F16.F32.PACK_AB R5, R5, R146 ;  /* 0x000000920505723e */ /* 0x000fe400000000ff */
[C---:B------:R-:W-:Y:S02]  /*c7a0*/  SHF.L.U32 R2, R0.reuse, 0x6, RZ ;  /* 0x0000000600027819 */ /* 0x040fe400000006ff */
[----:B------:R-:W-:Y:S02]  /*c7b0*/  LOP3.LUT R3, R0, 0x1, RZ, 0xc0, !PT ;  /* 0x0000000100037812 */ /* 0x000fe400078ec0ff */
[----:B------:R-:W-:Y:S02]  /*c7c0*/  LOP3.LUT R2, R2, 0x1c0, RZ, 0xc0, !PT ;  /* 0x000001c002027812 */ /* 0x000fe400078ec0ff */
[----:B------:R-:W-:Y:S02]  /*c7d0*/  ISETP.NE.U32.AND P1, PT, R3, 0x1, PT ;  /* 0x000000010300780c */ /* 0x000fe40003f25070 */
[----:B------:R-:W-:-:S02]  /*c7e0*/  LEA.HI R2, R2, R2, RZ, 0x1d ;  /* 0x0000000202027211 */ /* 0x000fc400078fe8ff */
[----:B------:R-:W-:Y:S02]  /*c7f0*/  MOV R3, 0xfffffff0 ;  /* 0xfffffff000037802 */ /* 0x000fe40000000f00 */
[----:B------:R-:W-:Y:S02]  /*c800*/  LEA R2, R7, R2, 0x1 ;  /* 0x0000000207027211 */ /* 0x000fe400078e08ff */
[----:B------:R-:W-:Y:S02]  /*c810*/  SEL R7, R3, 0x10, !P1 ;  /* 0x0000001003077807 */ /* 0x000fe40004800000 */
[----:B------:R-:W-:Y:S01]  /*c820*/  LEA R2, R2, UR4, 0x1 ;  /* 0x0000000402027c11 */ /* 0x000fe2000f8e08ff */
[----:B------:R-:W-:Y:S01]  /*c830*/  ULDC.U8 UR4, c[0x0][0x3d9] ;  /* 0x0000f64000047ab9 */ /* 0x000fe20000000000 */
[----:B------:R-:W-:Y:S01]  /*c840*/  R2P PR, R0, 0x6 ;  /* 0x0000000600007804 */ /* 0x000fe20000000000 */
[----:B------:R-:W-:Y:S01]  /*c850*/  UISETP.NE.AND UP0, UPT, UR4, URZ, UPT ;  /* 0x0000003f0400728c */ /* 0x000fe2000bf05270 */
[----:B------:R-:W-:Y:S01]  /*c860*/  F2FP.F16.F32.PACK_AB R4, R153, R152 ;  /* 0x000000989904723e */ /* 0x000fe200000000ff */
[----:B------:R-:W-:Y:S01]  /*c870*/  STS [R2], R6 ;  /* 0x0000000602007388 */ /* 0x000fe20000000800 */
[----:B------:R-:W-:Y:S01]  /*c880*/  IADD3 R3, R2, R7, RZ ;  /* 0x0000000702037210 */ /* 0x000fe20007ffe0ff */
[----:B------:R-:W-:Y:S01]  /*c890*/  UISETP.NE.OR UP2, UPT, UR4, URZ, !UP1 ;  /* 0x0000003f0400728c */ /* 0x000fe2000cf45670 */
[----:B------:R-:W-:Y:S01]  /*c8a0*/  MOV R0, 0x20 ;  /* 0x0000002000007802 */ /* 0x000fe20000000f00 */
[----:B------:R-:W-:Y:S01]  /*c8b0*/  STS [R2+0x400], R5 ;  /* 0x0004000502007388 */ /* 0x000fe20000000800 */
[----:B------:R-:W-:-:S02]  /*c8c0*/  F2FP.F16.F32.PACK_AB R8, R8, R154 ;  /* 0x0000009a0808723e */ /* 0x000fc400000000ff */
[----:B------:R-:W-:Y:S01]  /*c8d0*/  F2FP.F16.F32.PACK_AB R9, R9, R140 ;  /* 0x0000008c0909723e */ /* 0x000fe200000000ff */
[----:B------:R1:W-:Y:S01]  /*c8e0*/  STS [R3], R4 ;  /* 0x0000000403007388 */ /* 0x0003e20000000800 */
[----:B------:R-:W-:Y:S01]  /*c8f0*/  F2FP.F16.F32.PACK_AB R10, R143, R10 ;  /* 0x0000000a8f0a723e */ /* 0x000fe200000000ff */
[----:B------:R-:W-:Y:S01]  /*c900*/  @UP0 ULDC.64 UR8, c[0x0][0x2c0] ;  /* 0x0000b00000080ab9 */ /* 0x000fe20000000a00 */
[----:B------:R-:W-:Y:S01]  /*c910*/  F2FP.F16.F32.PACK_AB R17, R17, R148 ;  /* 0x000000941111723e */ /* 0x000fe200000000ff */
[----:B------:R2:W-:Y:S01]  /*c920*/  STS [R3+0x400], R8 ;  /* 0x0004000803007388 */ /* 0x0005e20000000800 */
[----:B------:R-:W-:Y:S01]  /*c930*/  F2FP.F16.F32.PACK_AB R16, R151, R16 ;  /* 0x000000109710723e */ /* 0x000fe200000000ff */
[----:B------:R-:W-:Y:S01]  /*c940*/  @UP0 UIMAD UR8, UR9, UR8, URZ ;  /* 0x00000008090802a4 */ /* 0x000fe2000f8e023f */
[----:B------:R-:W-:Y:S01]  /*c950*/  F2FP.F16.F32.PACK_AB R15, R15, R160 ;  /* 0x000000a00f0f723e */ /* 0x000fe200000000ff */
[----:B------:R-:W-:Y:S01]  /*c960*/  STS [R2+0x2000], R9 ;  /* 0x0020000902007388 */ /* 0x000fe20000000800 */
[----:B------:R-:W-:Y:S01]  /*c970*/  F2FP.F16.F32.PACK_AB R14, R14, R162 ;  /* 0x000000a20e0e723e */ /* 0x000fe200000000ff */
[----:B------:R-:W-:Y:S01]  /*c980*/  @!UP0 ULDC UR6, c[0x0][0x2e4] ;  /* 0x0000b90000068ab9 */ /* 0x000fe20000000800 */
[----:B------:R-:W-:Y:S01]  /*c990*/  F2FP.F16.F32.PACK_AB R13, R13, R164 ;  /* 0x000000a40d0d723e */ /* 0x000fe200000000ff */
[----:B------:R3:W-:Y:S01]  /*c9a0*/  STS [R2+0x2400], R10 ;  /* 0x0024000a02007388 */ /* 0x0007e20000000800 */
[----:B------:R-:W-:Y:S01]  /*c9b0*/  F2FP.F16.F32.PACK_AB R21, R21, R166 ;  /* 0x000000a61515723e */ /* 0x000fe200000000ff */
[----:B------:R-:W-:Y:S01]  /*c9c0*/  @!UP0 ULDC UR9, c[0x0][0x2c4] ;  /* 0x0000b10000098ab9 */ /* 0x000fe20000000800 */
[----:B------:R-:W-:Y:S01]  /*c9d0*/  F2FP.F16.F32.PACK_AB R23, R23, R156 ;  /* 0x0000009c1717723e */ /* 0x000fe200000000ff */
[----:B------:R-:W-:Y:S01]  /*c9e0*/  STS [R3+0x2000], R17 ;  /* 0x0020001103007388 */ /* 0x000fe20000000800 */
[----:B------:R-:W-:Y:S01]  /*c9f0*/  F2FP.F16.F32.PACK_AB R22, R159, R22 ;  /* 0x000000169f16723e */ /* 0x000fe200000000ff */
[----:B------:R-:W-:Y:S01]  /*ca00*/  @!UP0 USEL UR8, UR9, UR6, !UP1 ;  /* 0x0000000609088287 */ /* 0x000fe2000c800000 */
[----:B------:R-:W-:Y:S01]  /*ca10*/  F2FP.F16.F32.PACK_AB R30, R30, R168 ;  /* 0x000000a81e1e723e */ /* 0x000fe200000000ff */
[----:B------:R4:W-:Y:S01]  /*ca20*/  STS [R3+0x2400], R16 ;  /* 0x0024001003007388 */ /* 0x0009e20000000800 */
[----:B------:R-:W-:Y:S01]  /*ca30*/  F2FP.F16.F32.PACK_AB R29, R171, R29 ;  /* 0x0000001dab1d723e */ /* 0x000fe200000000ff */
[----:B------:R-:W-:Y:S01]  /*ca40*/  @!UP0 ULDC UR5, c[0x0][0x270] ;  /* 0x00009c0000058ab9 */ /* 0x000fe20000000800 */
[----:B------:R-:W-:Y:S01]  /*ca50*/  F2FP.F16.F32.PACK_AB R28, R28, R176 ;  /* 0x000000b01c1c723e */ /* 0x000fe200000000ff */
[----:B------:R-:W-:Y:S01]  /*ca60*/  @UP0 UMOV UR7, 0x1 ;  /* 0x0000000100070882 */ /* 0x000fe20000000000 */
[----:B-1----:R-:W-:Y:S01]  /*ca70*/  SEL R4, R0, 0xffffffe0, !P1 ;  /* 0xffffffe000047807 */ /* 0x002fe20004800000 */
[C---:B------:R-:W-:Y:S01]  /*ca80*/  VIADD R0, R2.reuse, 0x40 ;  /* 0x0000004002007836 */ /* 0x040fe20000000000 */
[C---:B------:R-:W-:Y:S01]  /*ca90*/  @P2 IADD3 R0, R2.reuse, -0x40, RZ ;  /* 0xffffffc002002810 */ /* 0x040fe20007ffe0ff */
[----:B------:R-:W-:Y:S01]  /*caa0*/  @!UP0 UIMAD UR7, UR8, UR5, URZ ;  /* 0x00000005080782a4 */ /* 0x000fe2000f8e023f */
[-C--:B------:R-:W-:Y:S01]  /*cab0*/  IADD3 R6, R2, R4.reuse, RZ ;  /* 0x0000000402067210 */ /* 0x080fe20007ffe0ff */
[----:B--2---:R-:W1:Y:S01]  /*cac0*/  @P4 LDC R8, c[0x0][0x2e8] ;  /* 0x0000ba00ff084b82 */ /* 0x004e620000000800 */
[----:B------:R-:W-:Y:S01]  /*cad0*/  IADD3 R5, R3, R4, RZ ;  /* 0x0000000403057210 */ /* 0x000fe20007ffe0ff */
[----:B------:R-:W-:Y:S01]  /*cae0*/  UIMAD UR6, UR12, UR7, URZ ;  /* 0x000000070c0672a4 */ /* 0x000fe2000f8e023f */
[----:B------:R-:W-:Y:S01]  /*caf0*/  F2FP.F16.F32.PACK_AB R27, R27, R178 ;  /* 0x000000b21b1b723e */ /* 0x000fe200000000ff */
[----:B------:R-:W-:Y:S01]  /*cb00*/  STS [R6], R15 ;  /* 0x0000000f06007388 */ /* 0x000fe20000000800 */
[----:B------:R-:W-:Y:S01]  /*cb10*/  F2FP.F16.F32.PACK_AB R25, R25, R180 ;  /* 0x000000b41919723e */ /* 0x000fe200000000ff */
[----:B------:R-:W-:Y:S01]  /*cb20*/  @UP0 ULDC UR13, c[0x0][0x2c0] ;  /* 0x0000b000000d0ab9 */ /* 0x000fe20000000800 */
[----:B---3--:R-:W-:Y:S01]  /*cb30*/  IADD3 R2, R0, 0x400, RZ ;  /* 0x0000040000027810 */ /* 0x008fe20007ffe0ff */
[----:B------:R-:W-:Y:S01]  /*cb40*/  STS [R6+0x400], R14 ;  /* 0x0004000e06007388 */ /* 0x000fe20000000800 */
[----:B------:R-:W-:Y:S01]  /*cb50*/  F2FP.F16.F32.PACK_AB R24, R24, R182 ;  /* 0x000000b61818723e */ /* 0x000fe200000000ff */
[----:B------:R-:W-:Y:S01]  /*cb60*/  @!UP2 ULDC UR4, c[0x0][0x2c4] ;  /* 0x0000b1000004aab9 */ /* 0x000fe20000000800 */
[----:B------:R-:W-:Y:S01]  /*cb70*/  F2FP.F16.F32.PACK_AB R26, R26, R172 ;  /* 0x000000ac1a1a723e */ /* 0x000fe200000000ff */
[----:B------:R2:W-:Y:S01]  /*cb80*/  STS [R5], R13 ;  /* 0x0000000d05007388 */ /* 0x0005e20000000800 */
[----:B------:R-:W-:Y:S01]  /*cb90*/  F2FP.F16.F32.PACK_AB R32, R175, R32 ;  /* 0x00000020af20723e */ /* 0x000fe200000000ff */
[----:B------:R-:W-:Y:S01]  /*cba0*/  @!UP0 UMOV UR13, 0x1 ;  /* 0x00000001000d8882 */ /* 0x000fe20000000000 */
[----:B------:R-:W-:Y:S01]  /*cbb0*/  F2FP.F16.F32.PACK_AB R36, R36, R184 ;  /* 0x000000b82424723e */ /* 0x000fe200000000ff */
[----:B------:R-:W-:Y:S01]  /*cbc0*/  STS [R5+0x400], R21 ;  /* 0x0004001505007388 */ /* 0x000fe20000000800 */
[----:B------:R-:W-:Y:S01]  /*cbd0*/  F2FP.F16.F32.PACK_AB R35, R187, R35 ;  /* 0x00000023bb23723e */ /* 0x000fe200000000ff */
[----:B----4-:R-:W-:Y:S01]  /*cbe0*/  IMAD.IADD R3, R4, 0x1, R0 ;  /* 0x0000000104037824 */ /* 0x010fe200078e0200 */
[----:B------:R-:W-:Y:S01]  /*cbf0*/  F2FP.F16.F32.PACK_AB R34, R34, R192 ;  /* 0x000000c02222723e */ /* 0x000fe200000000ff */
[----:B------:R-:W-:Y:S01]  /*cc00*/  STS [R6+0x2000], R23 ;  /* 0x0020001706007388 */ /* 0x000fe20000000800 */
[----:B------:R-:W-:Y:S01]  /*cc10*/  F2FP.F16.F32.PACK_AB R33, R33, R194 ;  /* 0x000000c22121723e */ /* 0x000fe200000000ff */
[----:B------:R-:W-:Y:S01]  /*cc20*/  @!UP2 UIMAD UR4, UR12, UR4, URZ ;  /* 0x000000040c04a2a4 */ /* 0x000fe2000f8e023f */
[----:B------:R-:W-:Y:S01]  /*cc30*/  F2FP.F16.F32.PACK_AB R19, R19, R200 ;  /* 0x000000c81313723e */ /* 0x000fe200000000ff */
[----:B------:R3:W-:Y:S01]  /*cc40*/  STS [R6+0x2400], R22 ;  /* 0x0024001606007388 */ /* 0x0007e20000000800 */
[----:B------:R-:W-:Y:S01]  /*cc50*/  F2FP.F16.F32.PACK_AB R12, R12, R202 ;  /* 0x000000ca0c0c723e */ /* 0x000fe200000000ff */
[----:B------:R-:W-:Y:S01]  /*cc60*/  USEL UR6, UR6, URZ, UP2 ;  /* 0x0000003f06067287 */ /* 0x000fe20009000000 */
[----:B------:R-:W-:Y:S01]  /*cc70*/  F2FP.F16.F32.PACK_AB R31, R31, R188 ;  /* 0x000000bc1f1f723e */ /* 0x000fe200000000ff */
[----:B------:R-:W-:Y:S01]  /*cc80*/  STS [R5+0x2000], R30 ;  /* 0x0020001e05007388 */ /* 0x000fe20000000800 */
[----:B------:R-:W-:Y:S01]  /*cc90*/  F2FP.F16.F32.PACK_AB R20, R191, R20 ;  /* 0x00000014bf14723e */ /* 0x000fe200000000ff */
[----:B------:R-:W-:Y:S01]  /*cca0*/  UIMAD UR5, UR10, UR13, URZ ;  /* 0x0000000d0a0572a4 */ /* 0x000fe2000f8e023f */
[----:B------:R-:W-:Y:S01]  /*ccb0*/  F2FP.F16.F32.PACK_AB R11, R11, R196 ;  /* 0x000000c40b0b723e */ /* 0x000fe200000000ff */
[----:B------:R4:W-:Y:S01]  /*ccc0*/  STS [R5+0x2400], R29 ;  /* 0x0024001d05007388 */ /* 0x0009e20000000800 */
[----:B------:R-:W-:Y:S01]  /*ccd0*/  F2FP.F16.F32.PACK_AB R18, R199, R18 ;  /* 0x00000012c712723e */ /* 0x000fe200000000ff */
[----:B------:R-:W-:-:S02]  /*cce0*/  UIMAD UR8, UR11, UR8, UR6 ;  /* 0x000000080b0872a4 */ /* 0x000fc4000f8e0206 */
[----:B------:R-:W-:Y:S01]  /*ccf0*/  STS [R0], R28 ;  /* 0x0000001c00007388 */ /* 0x000fe20000000800 */
[----:B------:R-:W-:Y:S01]  /*cd00*/  USHF.L.U32 UR7, UR5, 0x7, URZ ;  /* 0x0000000705077899 */ /* 0x000fe2000800063f */
[----:B--2---:R-:W-:Y:S01]  /*cd10*/  MOV R13, 0x7f800000 ;  /* 0x7f800000000d7802 */ /* 0x004fe20000000f00 */
[----:B------:R-:W-:Y:S01]  /*cd20*/  @!UP2 UMOV UR16, UR4 ;  /* 0x000000040010ac82 */ /* 0x000fe20008000000 */
[----:B------:R-:W-:Y:S01]  /*cd30*/  STS [R0+0x400], R27 ;  /* 0x0004001b00007388 */ /* 0x000fe20000000800 */
[----:B------:R-:W-:Y:S02]  /*cd40*/  USHF.R.S32.HI UR6, URZ, 0x1f, UR8 ;  /* 0x0000001f3f067899 */ /* 0x000fe40008011408 */
[----:B------:R-:W-:Y:S02]  /*cd50*/  @!UP2 USHF.R.S32.HI UR17, URZ, 0x1f, UR4 ;  /* 0x0000001f3f11a899 */ /* 0x000fe40008011404 */
[----:B------:R-:W-:Y:S02]  /*cd60*/  USHF.R.S32.HI UR5, URZ, 0x1f, UR7 ;  /* 0x0000001f3f057899 */ /* 0x000fe40008011407 */
[----:B------:R-:W-:Y:S01]  /*cd70*/  UIADD3 UR8, UP1, UP0, UR7, UR16, UR8 ;  /* 0x0000001007087290 */ /* 0x000fe2000f83e008 */
[C---:B---3--:R-:W-:Y:S01]  /*cd80*/  IADD3 R6, R7.reuse, R2, R4 ;  /* 0x0000000207067210 */ /* 0x048fe20007ffe004 */
[----:B------:R-:W2:Y:S01]  /*cd90*/  LDC.64 R22, c[0x0][0x290] ;  /* 0x0000a400ff167b82 */ /* 0x000ea20000000a00 */
[----:B------:R-:W-:Y:S01]  /*cda0*/  IADD3 R2, R7, R0, RZ ;  /* 0x0000000007027210 */ /* 0x000fe20007ffe0ff */
[----:B------:R-:W-:Y:S01]  /*cdb0*/  UIADD3.X UR16, UR5, UR17, UR6, UP1, UP0 ;  /* 0x0000001105107290 */ /* 0x000fe20008fe0406 */
[----:B------:R-:W-:Y:S02]  /*cdc0*/  @P4 MUFU.LG2 R7, R37 ;  /* 0x0000002500074308 */ /* 0x000fe40000000c00 */
[----:B------:R-:W-:Y:S01]  /*cdd0*/  IADD3 R4, R4, R2, RZ ;  /* 0x0000000204047210 */ /* 0x000fe20007ffe0ff */
[----:B------:R-:W-:Y:S02]  /*cde0*/  STS [R2], R25 ;  /* 0x0000001902007388 */ /* 0x000fe40000000800 */
[----:B----4-:R-:W3:Y:S02]  /*cdf0*/  @P3 LDC R5, c[0x0][0x2e8] ;  /* 0x0000ba00ff053b82 */ /* 0x010ee40000000800 */
[----:B------:R4:W-:Y:S04]  /*ce00*/  STS [R2+0x400], R24 ;  /* 0x0004001802007388 */ /* 0x0009e80000000800 */
[----:B------:R-:W-:Y:S04]  /*ce10*/  STS [R0+0x2000], R26 ;  /* 0x0020001a00007388 */ /* 0x000fe80000000800 */
[----:B------:R1:W-:Y:S04]  /*ce20*/  STS [R0+0x2400], R32 ;  /* 0x0024002000007388 */ /* 0x0003e80000000800 */
[----:B------:R-:W-:Y:S04]  /*ce30*/  STS [R2+0x2000], R36 ;  /* 0x0020002402007388 */ /* 0x000fe80000000800 */
[----:B------:R2:W-:Y:S04]  /*ce40*/  STS [R2+0x2400], R35 ;  /* 0x0024002302007388 */ /* 0x0005e80000000800 */
[----:B------:R-:W-:Y:S04]  /*ce50*/  STS [R3], R34 ;  /* 0x0000002203007388 */ /* 0x000fe80000000800 */
[----:B------:R-:W-:Y:S01]  /*ce60*/  STS [R3+0x400], R33 ;  /* 0x0004002103007388 */ /* 0x000fe20000000800 */
[----:B----4-:R-:W4:Y:S03]  /*ce70*/  LDC.64 R24, c[0x0][0x2a0] ;  /* 0x0000a800ff187b82 */ /* 0x010f260000000a00 */
[----:B------:R3:W-:Y:S04]  /*ce80*/  STS [R4], R19 ;  /* 0x0000001304007388 */ /* 0x0007e80000000800 */
[----:B------:R3:W-:Y:S01]  /*ce90*/  STS [R6], R12 ;  /* 0x0000000c06007388 */ /* 0x0007e20000000800 */
[----:B-1----:R-:W1:Y:S03]  /*cea0*/  @P5 MUFU.LG2 R0, R38 ;  /* 0x0000002600005308 */ /* 0x002e660000000c00 */
[----:B------:R-:W-:Y:S04]  /*ceb0*/  STS [R3+0x2000], R31 ;  /* 0x0020001f03007388 */ /* 0x000fe80000000800 */
[----:B------:R4:W-:Y:S01]  /*cec0*/  STS [R3+0x2400], R20 ;  /* 0x0024001403007388 */ /* 0x0009e20000000800 */
[----:B--2---:R-:W2:Y:S03]  /*ced0*/  @P5 LDC R2, c[0x0][0x2e8] ;  /* 0x0000ba00ff025b82 */ /* 0x004ea60000000800 */
[----:B------:R2:W-:Y:S04]  /*cee0*/  STS [R4+0x2000], R11 ;  /* 0x0020000b04007388 */ /* 0x0005e80000000800 */
[----:B------:R2:W-:Y:S01]  /*cef0*/  STS [R6+0x2000], R18 ;  /* 0x0020001206007388 */ /* 0x0005e20000000800 */
[----:B-1----:R-:W-:Y:S01]  /*cf00*/  @P5 FMUL.FTZ R0, R0, 0.69314718246459960938 ;  /* 0x3f31721800005820 */ /* 0x002fe20000410000 */
[----:B---3--:R-:W-:-:S02]  /*cf10*/  MOV R19, 0x7f800000 ;  /* 0x7f80000000137802 */ /* 0x008fc40000000f00 */
[----:B------:R-:W-:Y:S01]  /*cf20*/  SHF.L.U32 R12, R41, 0x3, RZ ;  /* 0x00000003290c7819 */ /* 0x000fe200000006ff */
[----:B----4-:R-:W1:Y:S01]  /*cf30*/  @P0 MUFU.LG2 R3, R40 ;  /* 0x0000002800030308 */ /* 0x010e620000000c00 */
[----:B------:R-:W-:Y:S01]  /*cf40*/  MOV R20, 0x7f800000 ;  /* 0x7f80000000147802 */ /* 0x000fe20000000f00 */
[----:B--2--5:R-:W-:Y:S01]  /*cf50*/  @P5 FFMA.FTZ R20, R136, R2, R0 ;  /* 0x0000000288145223 */ /* 0x024fe20000010000 */
[----:B------:R-:W-:Y:S01]  /*cf60*/  @P4 FMUL.FTZ R0, R7, 0.69314718246459960938 ;  /* 0x3f31721807004820 */ /* 0x000fe20000410000 */
[----:B------:R-:W2:Y:S03]  /*cf70*/  @P0 LDC R4, c[0x0][0x2e8] ;  /* 0x0000ba00ff040b82 */ /* 0x000ea60000000800 */
[----:B------:R-:W-:Y:S01]  /*cf80*/  @P4 FFMA.FTZ R19, R135, R8, R0 ;  /* 0x0000000887134223 */ /* 0x000fe20000010000 */
[----:B------:R-:W3:Y:S01]  /*cf90*/  @P3 MUFU.LG2 R6, R39 ;  /* 0x0000002700063308 */ /* 0x000ee20000000c00 */
[----:B------:R-:W-:Y:S01]  /*cfa0*/  MOV R18, 0x7f800000 ;  /* 0x7f80000000127802 */ /* 0x000fe20000000f00 */
[----:B-1----:R-:W-:Y:S01]  /*cfb0*/  @P0 FMUL.FTZ R0, R3, 0.69314718246459960938 ;  /* 0x3f31721803000820 */ /* 0x002fe20000410000 */
[----:B---3--:R-:W-:-:S03]  /*cfc0*/  @P3 FMUL.FTZ R2, R6, 0.69314718246459960938 ;  /* 0x3f31721806023820 */ /* 0x008fc60000410000 */
[----:B--2---:R-:W-:Y:S01]  /*cfd0*/  @P0 FFMA.FTZ R18, R132, R4, R0 ;  /* 0x0000000484120223 */ /* 0x004fe20000010000 */
[----:B------:R-:W-:Y:S01]  /*cfe0*/  @P3 FFMA.FTZ R13, R134, R5, R2 ;  /* 0x00000005860d3223 */ /* 0x000fe20000010002 */
[----:B------:R-:W-:Y:S06]  /*cff0*/  BAR.SYNC.DEFER_BLOCKING 0x0 ;  /* 0x0000000000007b1d */ /* 0x000fec0000010000 */
[----:B------:R-:W-:Y:S05]  /*d000*/  @P6 BRA `(.L_x_7) ;  /* 0x0000000000c86947 */ /* 0x000fea0003800000 */
[----:B------:R-:W1:Y:S01]  /*d010*/  S2R R3, SR_TID.X ;  /* 0x0000000000037919 */ /* 0x000e620000002100 */
[----:B------:R-:W-:Y:S01]  /*d020*/  UIMAD UR4, UR10, -0x80, UR9 ;  /* 0xffffff800a0478a4 */ /* 0x000fe2000f8e0209 */
[----:B-1----:R-:W-:-:S04]  /*d030*/  SHF.R.S32.HI R2, RZ, 0x1f, R3 ;  /* 0x0000001fff027819 */ /* 0x002fc80000011403 */
[----:B------:R-:W-:-:S04]  /*d040*/  LEA.HI R2, R2, R3, RZ, 0x5 ;  /* 0x0000000302027211 */ /* 0x000fc800078f28ff */
[----:B------:R-:W-:Y:S02]  /*d050*/  LOP3.LUT R0, R2, 0xffffffe0, RZ, 0xc0, !PT ;  /* 0xffffffe002007812 */ /* 0x000fe400078ec0ff */
[--C-:B------:R-:W-:Y:S02]  /*d060*/  SHF.R.S32.HI R4, RZ, 0x5, R2.reuse ;  /* 0x00000005ff047819 */ /* 0x100fe40000011402 */
[----:B------:R-:W-:Y:S01]  /*d070*/  SHF.R.S32.HI R2, RZ, 0x1f, R2 ;  /* 0x0000001fff027819 */ /* 0x000fe20000011402 */
[----:B------:R-:W-:-:S03]  /*d080*/  IMAD.IADD R0, R3, 0x1, -R0 ;  /* 0x0000000103007824 */ /* 0x000fc600078e0a00 */
[----:B------:R-:W-:Y:S02]  /*d090*/  LEA.HI R2, R2, R4, RZ, 0x2 ;  /* 0x0000000402027211 */ /* 0x000fe400078f10ff */
[----:B------:R-:W-:Y:S02]  /*d0a0*/  SHF.R.S32.HI R3, RZ, 0x1f, R0 ;  /* 0x0000001fff037819 */ /* 0x000fe40000011400 */
[----:B------:R-:W-:Y:S02]  /*d0b0*/  LOP3.LUT R2, R2, 0xfffffffc, RZ, 0xc0, !PT ;  /* 0xfffffffc02027812 */ /* 0x000fe400078ec0ff */
[----:B------:R-:W-:-:S03]  /*d0c0*/  LEA.HI R3, R3, R0, RZ, 0x2 ;  /* 0x0000000003037211 */ /* 0x000fc600078f10ff */
[----:B------:R-:W-:Y:S01]  /*d0d0*/  IMAD.IADD R0, R4, 0x1, -R2 ;  /* 0x0000000104007824 */ /* 0x000fe200078e0a02 */
[----:B------:R-:W-:-:S05]  /*d0e0*/  SHF.R.S32.HI R2, RZ, 0x2, R3 ;  /* 0x00000002ff027819 */ /* 0x000fca0000011403 */
[----:B------:R-:W-:-:S04]  /*d0f0*/  IMAD R0, R0, 0x10, R2 ;  /* 0x0000001000007824 */ /* 0x000fc800078e0202 */
[C---:B------:R-:W-:Y:S01]  /*d100*/  VIADD R2, R0.reuse, 0x8 ;  /* 0x0000000800027836 */ /* 0x040fe20000000000 */
[C---:B------:R-:W-:Y:S01]  /*d110*/  ISETP.GE.AND P6, PT, R0.reuse, UR4, PT ;  /* 0x0000000400007c0c */ /* 0x040fe2000bfc6270 */
[C---:B------:R-:W-:Y:S02]  /*d120*/  VIADD R5, R0.reuse, 0x40 ;  /* 0x0000004000057836 */ /* 0x040fe40000000000 */
[----:B------:R-:W-:Y:S01]  /*d130*/  VIADD R4, R0, 0x48 ;  /* 0x0000004800047836 */ /* 0x000fe20000000000 */
[----:B------:R-:W-:Y:S02]  /*d140*/  ISETP.GE.AND P5, PT, R2, UR4, PT ;  /* 0x0000000402007c0c */ /* 0x000fe4000bfa6270 */
[----:B------:R-:W-:Y:S02]  /*d150*/  ISETP.GE.AND P4, PT, R5, UR4, PT ;  /* 0x0000000405007c0c */ /* 0x000fe4000bf86270 */
[----:B------:R-:W-:-:S05]  /*d160*/  ISETP.GE.AND P3, PT, R4, UR4, PT ;  /* 0x0000000404007c0c */ /* 0x000fca000bf66270 */
[----:B------:R-:W1:Y:S01]  /*d170*/  @!P6 LDC.64 R10, c[0x0][0x2b0] ;  /* 0x0000ac00ff0aeb82 */ /* 0x000e620000000a00 */
[----:B------:R-:W-:-:S03]  /*d180*/  @!P6 IMAD R3, R0, UR13, RZ ;  /* 0x0000000d0003ec24 */ /* 0x000fc6000f8e02ff */
[----:B------:R-:W-:Y:S02]  /*d190*/  @!P5 IMAD R2, R2, UR13, RZ ;  /* 0x0000000d0202dc24 */ /* 0x000fe4000f8e02ff */
[----:B------:R-:W-:Y:S01]  /*d1a0*/  @!P6 IADD3 R0, P0, R3, UR8, RZ ;  /* 0x000000080300ec10 */ /* 0x000fe2000ff1e0ff */
[----:B------:R-:W-:Y:S01]  /*d1b0*/  @!P4 IMAD R5, R5, UR13, RZ ;  /* 0x0000000d0505cc24 */ /* 0x000fe2000f8e02ff */
[----:B------:R-:W2:Y:S02]  /*d1c0*/  @!P5 LDC.64 R8, c[0x0][0x2b0] ;  /* 0x0000ac00ff08db82 */ /* 0x000ea40000000a00 */
[----:B------:R-:W-:Y:S01]  /*d1d0*/  @!P6 LEA.HI.X.SX32 R6, R3, UR16, 0x1, P0 ;  /* 0x000000100306ec11 */ /* 0x000fe200080f0eff */
[----:B------:R-:W-:Y:S01]  /*d1e0*/  @!P3 IMAD R3, R4, UR13, RZ ;  /* 0x0000000d0403bc24 */ /* 0x000fe2000f8e02ff */
[----:B------:R-:W-:-:S04]  /*d1f0*/  @!P5 IADD3 R7, P0, R2, UR8, RZ ;  /* 0x000000080207dc10 */ /* 0x000fc8000ff1e0ff */
[----:B------:R-:W3:Y:S01]  /*d200*/  @!P4 LDC.64 R14, c[0x0][0x2b0] ;  /* 0x0000ac00ff0ecb82 */ /* 0x000ee20000000a00 */
[----:B------:R-:W-:-:S07]  /*d210*/  @!P5 LEA.HI.X.SX32 R2, R2, UR16, 0x1, P0 ;  /* 0x000000100202dc11 */ /* 0x000fce00080f0eff */
[----:B------:R-:W4:Y:S01]  /*d220*/  @!P3 LDC.64 R16, c[0x0][0x2b0] ;  /* 0x0000ac00ff10bb82 */ /* 0x000f220000000a00 */
[----:B-1----:R-:W-:-:S04]  /*d230*/  @!P6 LEA R10, P1, R0, R10, 0x2 ;  /* 0x0000000a000ae211 */ /* 0x002fc800078210ff */
[----:B------:R-:W-:Y:S02]  /*d240*/  @!P6 LEA.HI.X R11, R0, R11, R6, 0x2, P1 ;  /* 0x0000000b000be211 */ /* 0x000fe400008f1406 */
[----:B------:R-:W-:Y:S02]  /*d250*/  @!P4 IADD3 R0, P1, R5, UR8, RZ ;  /* 0x000000080500cc10 */ /* 0x000fe4000ff3e0ff */
[----:B--2---:R-:W-:Y:S01]  /*d260*/  @!P5 LEA R6, P2, R7, R8, 0x2 ;  /* 0x000000080706d211 */ /* 0x004fe200078410ff */
[----:B------:R1:W-:Y:S01]  /*d270*/  @!P6 STG.E desc[UR14][R10.64], R20 ;  /* 0x000000140a00e986 */ /* 0x0003e2000c10190e */
[----:B------:R-:W-:Y:S02]  /*d280*/  @!P3 IADD3 R8, P0, R3, UR8, RZ ;  /* 0x000000080308bc10 */ /* 0x000fe4000ff1e0ff */
[----:B------:R-:W-:Y:S02]  /*d290*/  @!P4 LEA.HI.X.SX32 R5, R5, UR16, 0x1, P1 ;  /* 0x000000100505cc11 */ /* 0x000fe400088f0eff */
[----:B------:R-:W-:-:S02]  /*d2a0*/  @!P5 LEA.HI.X R7, R7, R9, R2, 0x2, P2 ;  /* 0x000000090707d211 */ /* 0x000fc400010f1402 */
[----:B------:R-:W-:Y:S02]  /*d2b0*/  @!P3 LEA.HI.X.SX32 R3, R3, UR16, 0x1, P0 ;  /* 0x000000100303bc11 */ /* 0x000fe400080f0eff */
[C---:B---3--:R-:W-:Y:S01]  /*d2c0*/  @!P4 LEA R4, P1, R0.reuse, R14, 0x2 ;  /* 0x0000000e0004c211 */ /* 0x048fe200078210ff */
[----:B------:R1:W-:Y:S03]  /*d2d0*/  @!P5 STG.E desc[UR14][R6.64], R19 ;  /* 0x000000130600d986 */ /* 0x0003e6000c10190e */
[----:B------:R-:W-:Y:S02]  /*d2e0*/  @!P4 LEA.HI.X R5, R0, R15, R5, 0x2, P1 ;  /* 0x0000000f0005c211 */ /* 0x000fe400008f1405 */
[----:B----4-:R-:W-:-:S03]  /*d2f0*/  @!P3 LEA R2, P0, R8, R16, 0x2 ;  /* 0x000000100802b211 */ /* 0x010fc600078010ff */
[----:B------:R1:W-:Y:S01]  /*d300*/  @!P4 STG.E desc[UR14][R4.64], R13 ;  /* 0x0000000d0400c986 */ /* 0x0003e2000c10190e */
[----:B------:R-:W-:-:S05]  /*d310*/  @!P3 LEA.HI.X R3, R8, R17, R3, 0x2, P0 ;  /* 0x000000110803b211 */ /* 0x000fca00000f1403 */
[----:B------:R1:W-:Y:S04]  /*d320*/  @!P3 STG.E desc[UR14][R2.64], R18 ;  /* 0x000000120200b986 */ /* 0x0003e8000c10190e */
.L_x_7:
[----:B------:R-:W-:Y:S05]  /*d330*/  BSYNC B0 ;  /* 0x0000000000007941 */ /* 0x000fea0003800000 */
.L_x_6:
[----:B-1----:R-:W1:Y:S01]  /*d340*/  S2R R7, SR_CTAID.X ;  /* 0x0000000000077919 */ /* 0x002e620000002500 */
[----:B------:R-:W-:Y:S01]  /*d350*/  USHF.R.S32.HI UR4, URZ, 0x1f, UR12 ;  /* 0x0000001f3f047899 */ /* 0x000fe2000801140c */
[----:B------:R-:W-:Y:S01]  /*d360*/  SHF.R.S32.HI R13, RZ, 0x1f, R12 ;  /* 0x0000001fff0d7819 */ /* 0x000fe2000001140c */
[----:B------:R-:W-:Y:S01]  /*d370*/  ULDC.64 UR6, c[0x0][0x298] ;  /* 0x0000a60000067ab9 */ /* 0x000fe20000000a00 */
[----:B------:R-:W-:Y:S01]  /*d380*/  SHF.R.S32.HI R4, RZ, 0x3, R42 ;  /* 0x00000003ff047819 */ /* 0x000fe2000001142a */
[----:B------:R-:W2:Y:S02]  /*d390*/  LDS.128 R44, [R242] ;  /* 0x00000000f22c7984 */ /* 0x000ea40000000c00 */
[C---:B------:R-:W-:Y:S01]  /*d3a0*/  IMAD R0, R22.reuse, UR4, RZ ;  /* 0x0000000416007c24 */ /* 0x040fe2000f8e02ff */
[----:B------:R-:W-:Y:S01]  /*d3b0*/  USHF.R.S32.HI UR4, URZ, 0x1f, UR11 ;  /* 0x0000001f3f047899 */ /* 0x000fe2000801140b */
[----:B------:R-:W-:Y:S01]  /*d3c0*/  IMAD.WIDE.U32 R2, R22, UR12, R12 ;  /* 0x0000000c16027c25 */ /* 0x000fe2000f8e000c */
[----:B------:R-:W-:Y:S01]  /*d3d0*/  SHF.R.S32.HI R5, RZ, 0x1f, R4 ;  /* 0x0000001fff057819 */ /* 0x000fe20000011404 */
[----:B------:R-:W3:Y:S02]  /*d3e0*/  LDS.128 R40, [R242+0x800] ;  /* 0x00080000f2287984 */ /* 0x000ee40000000c00 */
[----:B------:R-:W-:-:S02]  /*d3f0*/  IMAD R0, R23, UR12, R0 ;  /* 0x0000000c17007c24 */ /* 0x000fc4000f8e0200 */
[C---:B------:R-:W-:Y:S01]  /*d400*/  IMAD R6, R24.reuse, UR4, RZ ;  /* 0x0000000418067c24 */ /* 0x040fe2000f8e02ff */
[----:B------:R-:W4:Y:S01]  /*d410*/  LDS.128 R32, [R242+0x1000] ;  /* 0x00100000f2207984 */ /* 0x000f220000000c00 */
[----:B------:R-:W-:Y:S01]  /*d420*/  IMAD.IADD R3, R3, 0x1, R0 ;  /* 0x0000000103037824 */ /* 0x000fe200078e0200 */
[----:B------:R-:W-:Y:S01]  /*d430*/  ULDC.64 UR4, c[0x0][0x280] ;  /* 0x0000a00000047ab9 */ /* 0x000fe20000000a00 */
[----:B------:R-:W-:Y:S01]  /*d440*/  IMAD R6, R25, UR11, R6 ;  /* 0x0000000b19067c24 */ /* 0x000fe2000f8e0206 */
[----:B------:R-:W5:Y:S01]  /*d450*/  LDS.128 R36, [R242+0x1800] ;  /* 0x00180000f2247984 */ /* 0x000f620000000c00 */
[----:B------:R-:W-:-:S03]  /*d460*/  IMAD.WIDE.U32 R2, R24, UR11, R2 ;  /* 0x0000000b18027c25 */ /* 0x000fc6000f8e0002 */
[----:B------:R-:W5:Y:S01]  /*d470*/  LDS.128 R28, [R242+0x2000] ;  /* 0x00200000f21c7984 */ /* 0x000f620000000c00 */
[----:B------:R-:W-:-:S03]  /*d480*/  IMAD.IADD R3, R3, 0x1, R6 ;  /* 0x0000000103037824 */ /* 0x000fc600078e0206 */
[----:B------:R-:W5:Y:S01]  /*d490*/  LDS.128 R24, [R242+0x2800] ;  /* 0x00280000f2187984 */ /* 0x000f620000000c00 */
[----:B-1----:R-:W-:-:S03]  /*d4a0*/  IMAD.WIDE R4, R7, 0x80, R4 ;  /* 0x0000008007047825 */ /* 0x002fc600078e0204 */
[----:B------:R-:W1:Y:S01]  /*d4b0*/  LDS.128 R20, [R242+0x3000] ;  /* 0x00300000f2147984 */ /* 0x000e620000000c00 */
[----:B------:R-:W-:-:S03]  /*d4c0*/  IMAD R0, R5, UR6, RZ ;  /* 0x0000000605007c24 */ /* 0x000fc6000f8e02ff */
[----:B------:R-:W1:Y:S01]  /*d4d0*/  LDS.128 R16, [R242+0x3800] ;  /* 0x00380000f2107984 */ /* 0x000e620000000c00 */
[----:B------:R-:W-:-:S04]  /*d4e0*/  IMAD.WIDE.U32 R2, R4, UR6, R2 ;  /* 0x0000000604027c25 */ /* 0x000fc8000f8e0002 */
[----:B------:R-:W-:Y:S01]  /*d4f0*/  IMAD R0, R4, UR7, R0 ;  /* 0x0000000704007c24 */ /* 0x000fe2000f8e0200 */
[----:B------:R-:W-:Y:S01]  /*d500*/  LEA R12, P0, R2, UR4, 0x1 ;  /* 0x00000004020c7c11 */ /* 0x000fe2000f8008ff */
[----:B------:R-:W-:Y:S02]  /*d510*/  USHF.L.U32 UR4, UR6, 0x5, URZ ;  /* 0x0000000506047899 */ /* 0x000fe4000800063f */
[----:B------:R-:W-:Y:S01]  /*d520*/  IMAD.IADD R0, R3, 0x1, R0 ;  /* 0x0000000103007824 */ /* 0x000fe200078e0200 */
[----:B------:R-:W-:-:S04]  /*d530*/  USHF.L.U64.HI UR6, UR6, 0x5, UR7 ;  /* 0x0000000506067899 */ /* 0x000fc80008010207 */
[----:B------:R-:W-:Y:S02]  /*d540*/  LEA.HI.X R13, R2, UR5, R0, 0x1, P0 ;  /* 0x00000005020d7c11 */ /* 0x000fe400080f0c00 */
[----:B------:R-:W-:-:S03]  /*d550*/  IADD3 R2, P0, R12, UR4, RZ ;  /* 0x000000040c027c10 */ /* 0x000fc6000ff1e0ff */
[----:B--2---:R-:W-:Y:S01]  /*d560*/  STG.E.128 desc[UR14][R12.64], R44 ;  /* 0x0000002c0c007986 */ /* 0x004fe2000c101d0e */
[----:B------:R-:W-:Y:S02]  /*d570*/  IADD3.X R3, R13, UR6, RZ, P0, !PT ;  /* 0x000000060d037c10 */ /* 0x000fe400087fe4ff */
[----:B------:R-:W-:-:S03]  /*d580*/  IADD3 R10, P0, R2, UR4, RZ ;  /* 0x00000004020a7c10 */ /* 0x000fc6000ff1e0ff */
[----:B---3--:R2:W-:Y:S01]  /*d590*/  STG.E.128 desc[UR14][R2.64], R40 ;  /* 0x0000002802007986 */ /* 0x0085e2000c101d0e */
[----:B------:R-:W-:Y:S02]  /*d5a0*/  IADD3.X R11, R3, UR6, RZ, P0, !PT ;  /* 0x00000006030b7c10 */ /* 0x000fe400087fe4ff */
[----:B------:R-:W-:-:S03]  /*d5b0*/  IADD3 R8, P0, R10, UR4, RZ ;  /* 0x000000040a087c10 */ /* 0x000fc6000ff1e0ff */
[----:B----4-:R3:W-:Y:S01]  /*d5c0*/  STG.E.128 desc[UR14][R10.64], R32 ;  /* 0x000000200a007986 */ /* 0x0107e2000c101d0e */
[----:B------:R-:W-:Y:S02]  /*d5d0*/  IADD3.X R9, R11, UR6, RZ, P0, !PT ;  /* 0x000000060b097c10 */ /* 0x000fe400087fe4ff */
[----:B------:R-:W-:-:S03]  /*d5e0*/  IADD3 R6, P0, R8, UR4, RZ ;  /* 0x0000000408067c10 */ /* 0x000fc6000ff1e0ff */
[----:B-----5:R-:W-:Y:S01]  /*d5f0*/  STG.E.128 desc[UR14][R8.64], R36 ;  /* 0x0000002408007986 */ /* 0x020fe2000c101d0e */
[----:B------:R-:W-:Y:S02]  /*d600*/  IADD3.X R7, R9, UR6, RZ, P0, !PT ;  /* 0x0000000609077c10 */ /* 0x000fe400087fe4ff */
[----:B------:R-:W-:-:S03]  /*d610*/  IADD3 R4, P0, R6, UR4, RZ ;  /* 0x0000000406047c10 */ /* 0x000fc6000ff1e0ff */
[----:B------:R-:W-:Y:S01]  /*d620*/  STG.E.128 desc[UR14][R6.64], R28 ;  /* 0x0000001c06007986 */ /* 0x000fe2000c101d0e */
[----:B------:R-:W-:-:S05]  /*d630*/  IADD3.X R5, R7, UR6, RZ, P0, !PT ;  /* 0x0000000607057c10 */ /* 0x000fca00087fe4ff */
[----:B------:R-:W-:Y:S01]  /*d640*/  STG.E.128 desc[UR14][R4.64], R24 ;  /* 0x0000001804007986 */ /* 0x000fe2000c101d0e */
[----:B--2---:R-:W-:-:S04]  /*d650*/  IADD3 R2, P0, R4, UR4, RZ ;  /* 0x0000000404027c10 */ /* 0x004fc8000ff1e0ff */
[----:B------:R-:W-:Y:S02]  /*d660*/  IADD3.X R3, R5, UR6, RZ, P0, !PT ;  /* 0x0000000605037c10 */ /* 0x000fe400087fe4ff */
[----:B---3--:R-:W-:-:S03]  /*d670*/  IADD3 R10, P0, R2, UR4, RZ ;  /* 0x00000004020a7c10 */ /* 0x008fc6000ff1e0ff */
[----:B-1----:R-:W-:Y:S01]  /*d680*/  STG.E.128 desc[UR14][R2.64], R20 ;  /* 0x0000001402007986 */ /* 0x002fe2000c101d0e */
[----:B------:R-:W-:-:S05]  /*d690*/  IADD3.X R11, R3, UR6, RZ, P0, !PT ;  /* 0x00000006030b7c10 */ /* 0x000fca00087fe4ff */
[----:B------:R-:W-:Y:S01]  /*d6a0*/  STG.E.128 desc[UR14][R10.64], R16 ;  /* 0x000000100a007986 */ /* 0x000fe2000c101d0e */
[----:B------:R-:W-:Y:S05]  /*d6b0*/  EXIT ;  /* 0x000000000000794d */ /* 0x000fea0003800000 */
.L_x_0:
[----:B------:R-:W-:Y:S01]  /*d6c0*/  SHF.R.S32.HI R6, RZ, 0x1f, R241 ;  /* 0x0000001fff067819 */ /* 0x000fe200000114f1 */
[----:B------:R-:W1:Y:S01]  /*d6d0*/  S2R R5, SR_CTAID.X ;  /* 0x0000000000057919 */ /* 0x000e620000002500 */
[----:B------:R-:W-:Y:S01]  /*d6e0*/  SHF.R.S32.HI R0, RZ, 0x1f, R23 ;  /* 0x0000001fff007819 */ /* 0x000fe20000011417 */
[----:B------:R-:W-:Y:S01]  /*d6f0*/  ULDC.U8 UR8, c[0x0][0x3d9] ;  /* 0x0000f64000087ab9 */ /* 0x000fe20000000000 */
[----:B------:R-:W-:Y:S01]  /*d700*/  LEA.HI R6, R6, R241, RZ, 0x3 ;  /* 0x000000f106067211 */ /* 0x000fe200078f18ff */
[----:B------:R-:W-:Y:S01]  /*d710*/  ULDC.64 UR4, c[0x0][0x290] ;  /* 0x0000a40000047ab9 */ /* 0x000fe20000000a00 */
[----:B------:R-:W-:Y:S01]  /*d720*/  UISETP.NE.AND UP1, UPT, UR8, URZ, UPT ;  /* 0x0000003f0800728c */ /* 0x000fe2000bf25270 */
[----:B------:R-:W-:Y:S01]  /*d730*/  IMAD R0, R0, UR4, RZ ;  /* 0x0000000400007c24 */ /* 0x000fe2000f8e02ff */
[----:B------:R-:W-:Y:S01]  /*d740*/  LOP3.LUT R2, R6, 0x1ffffff8, RZ, 0xc0, !PT ;  /* 0x1ffffff806027812 */ /* 0x000fe200078ec0ff */
[----:B------:R-:W-:Y:S01]  /*d750*/  ULDC.U8 UR10, c[0x0][0x3d8] ;  /* 0x0000f600000a7ab9 */ /* 0x000fe20000000000 */
[----:B------:R-:W-:Y:S01]  /*d760*/  SHF.R.S32.HI R4, RZ, 0x1f, R25 ;  /* 0x0000001fff047819 */ /* 0x000fe20000011419 */
[----:B------:R-:W-:Y:S01]  /*d770*/  IMAD R0, R23, UR5, R0 ;  /* 0x0000000517007c24 */ /* 0x000fe2000f8e0200 */
[----:B------:R-:W-:Y:S01]  /*d780*/  SHF.R.S32.HI R6, RZ, 0x3, R6 ;  /* 0x00000003ff067819 */ /* 0x000fe20000011406 */
[----:B------:R-:W-:Y:S01]  /*d790*/  IMAD.IADD R2, R241, 0x1, -R2 ;  /* 0x00000001f1027824 */ /* 0x000fe200078e0a02 */
[----:B------:R-:W-:Y:S01]  /*d7a0*/  ISETP.NE.AND P1, PT, RZ, UR10, PT ;  /* 0x0000000aff007c0c */ /* 0x000fe2000bf25270 */
[C---:B------:R-:W-:Y:S01]  /*d7b0*/  IMAD R10, R23.reuse, UR19, RZ ;  /* 0x00000013170a7c24 */ /* 0x040fe2000f8e02ff */
[----:B------:R-:W-:Y:S01]  /*d7c0*/  SHF.R.S32.HI R7, RZ, 0x1f, R6 ;  /* 0x0000001fff077819 */ /* 0x000fe20000011406 */
[----:B------:R-:W-:Y:S01]  /*d7d0*/  IMAD.SHL.U32 R2, R2, 0x8, RZ ;  /* 0x0000000802027824 */ /* 0x000fe200078e00ff */
[----:B------:R-:W-:Y:S01]  /*d7e0*/  @!UP1 UISETP.NE.AND UP0, UPT, UR10, URZ, UPT ;  /* 0x0000003f0a00928c */ /* 0x000fe2000bf05270 */
[----:B------:R-:W-:Y:S01]  /*d7f0*/  ISETP.EQ.AND P1, PT, RZ, UR8, P1 ;  /* 0x00000008ff007c0c */ /* 0x000fe20008f22270 */
[----:B------:R-:W-:Y:S01]  /*d800*/  @UP1 ULDC UR9, c[0x0][0x2c0] ;  /* 0x0000b00000091ab9 */ /* 0x000fe20000000800 */
[----:B------:R-:W-:Y:S01]  /*d810*/  @!UP1 ULDC UR6, c[0x0][0x2e4] ;  /* 0x0000b90000069ab9 */ /* 0x000fe20000000800 */
[--C-:B------:R-:W-:Y:S01]  /*d820*/  SHF.R.S32.HI R3, RZ, 0x1f, R2.reuse ;  /* 0x0000001fff037819 */ /* 0x100fe20000011402 */
[----:B------:R-:W-:Y:S01]  /*d830*/  @UP1 UIMAD UR9, UR19, UR9, URZ ;  /* 0x00000009130912a4 */ /* 0x000fe2000f8e023f */
[----:B------:R-:W-:Y:S01]  /*d840*/  BSSY B0, `(.L_x_8) ;  /* 0x000004c000007945 */ /* 0x000fe20003800000 */
[----:B------:R-:W-:Y:S01]  /*d850*/  @!UP1 USEL UR9, UR19, UR6, !UP0 ;  /* 0x0000000613099287 */ /* 0x000fe2000c000000 */
[----:B------:R-:W-:Y:S01]  /*d860*/  IMAD.WIDE.U32 R2, R23, UR4, R2 ;  /* 0x0000000417027c25 */ /* 0x000fe2000f8e0002 */
[----:B------:R-:W-:Y:S01]  /*d870*/  ULDC.64 UR4, c[0x0][0x2a0] ;  /* 0x0000a80000047ab9 */ /* 0x000fe20000000a00 */
[----:B------:R-:W-:Y:S01]  /*d880*/  ULDC.64 UR6, c[0x0][0x298] ;  /* 0x0000a60000067ab9 */ /* 0x000fe20000000a00 */
[----:B------:R-:W-:Y:S01]  /*d890*/  @UP1 UMOV UR11, 0x1 ;  /* 0x00000001000b1882 */ /* 0x000fe20000000000 */
[----:B------:R-:W-:-:S02]  /*d8a0*/  IMAD.IADD R3, R0, 0x1, R3 ;  /* 0x0000000100037824 */ /* 0x000fc400078e0203 */
[----:B------:R-:W-:Y:S02]  /*d8b0*/  IMAD R0, R4, UR4, RZ ;  /* 0x0000000404007c24 */ /* 0x000fe4000f8e02ff */
[C---:B------:R-:W-:Y:S01]  /*d8c0*/  IMAD.WIDE.U32 R2, R25.reuse, UR4, R2 ;  /* 0x0000000419027c25 */ /* 0x040fe2000f8e0002 */
[----:B------:R-:W-:Y:S02]  /*d8d0*/  @!UP1 ULDC UR4, c[0x0][0x270] ;  /* 0x00009c0000049ab9 */ /* 0x000fe40000000800 */
[----:B------:R-:W-:Y:S01]  /*d8e0*/  @!UP1 UIMAD UR11, UR9, UR4, URZ ;  /* 0x00000004090b92a4 */ /* 0x000fe2000f8e023f */
[----:B------:R-:W-:Y:S02]  /*d8f0*/  IMAD R0, R25, UR5, R0 ;  /* 0x0000000519007c24 */ /* 0x000fe4000f8e0200 */
[----:B-1----:R-:W-:Y:S01]  /*d900*/  IMAD.WIDE R4, R5, 0x80, R6 ;  /* 0x0000008005047825 */ /* 0x002fe200078e0206 */
[----:B------:R-:W-:-:S03]  /*d910*/  ULDC.64 UR4, c[0x0][0x280] ;  /* 0x0000a00000047ab9 */ /* 0x000fc60000000a00 */
[----:B------:R-:W-:Y:S02]  /*d920*/  IMAD.IADD R3, R0, 0x1, R3 ;  /* 0x0000000100037824 */ /* 0x000fe400078e0203 */
[----:B------:R-:W-:Y:S02]  /*d930*/  IMAD R0, R5, UR6, RZ ;  /* 0x0000000605007c24 */ /* 0x000fe4000f8e02ff */
[----:B------:R-:W-:-:S04]  /*d940*/  IMAD.WIDE.U32 R2, R4, UR6, R2 ;  /* 0x0000000604027c25 */ /* 0x000fc8000f8e0002 */
[----:B------:R-:W-:Y:S01]  /*d950*/  IMAD R0, R4, UR7, R0 ;  /* 0x0000000704007c24 */ /* 0x000fe2000f8e0200 */
[----:B------:R-:W-:Y:S01]  /*d960*/  LEA R8, P0, R2, UR4, 0x1 ;  /* 0x0000000402087c11 */ /* 0x000fe2000f8008ff */
[----:B------:R-:W-:Y:S01]  /*d970*/  IMAD R5, R23, UR11, RZ ;  /* 0x0000000b17057c24 */ /* 0x000fe2000f8e02ff */
[----:B------:R-:W-:Y:S01]  /*d980*/  USHF.L.U32 UR4, UR6, 0x5, URZ ;  /* 0x0000000506047899 */ /* 0x000fe2000800063f */
[----:B------:R-:W-:Y:S01]  /*d990*/  IMAD.IADD R0, R0, 0x1, R3 ;  /* 0x0000000100007824 */ /* 0x000fe200078e0203 */
[----:B------:R-:W-:Y:S02]  /*d9a0*/  USHF.L.U64.HI UR7, UR6, 0x5, UR7 ;  /* 0x0000000506077899 */ /* 0x000fe40008010207 */
[----:B------:R-:W-:Y:S01]  /*d9b0*/  SEL R5, R5, RZ, !P1 ;  /* 0x000000ff05057207 */ /* 0x000fe20004800000 */
[----:B------:R-:W-:Y:S01]  /*d9c0*/  @UP1 ULDC UR6, c[0x0][0x2c0] ;  /* 0x0000b00000061ab9 */ /* 0x000fe20000000800 */
[----:B------:R-:W-:Y:S01]  /*d9d0*/  LEA.HI.X R9, R2, UR5, R0, 0x1, P0 ;  /* 0x0000000502097c11 */ /* 0x000fe200080f0c00 */
[----:B------:R-:W-:Y:S01]  /*d9e0*/  @!UP1 UMOV UR6, 0x1 ;  /* 0x0000000100069882 */ /* 0x000fe20000000000 */
[----:B------:R-:W-:Y:S01]  /*d9f0*/  SHF.R.S32.HI R2, RZ, 0x1f, R10 ;  /* 0x0000001fff027819 */ /* 0x000fe2000001140a */
[----:B------:R-:W-:Y:S01]  /*da00*/  IMAD R3, R25, UR9, R5 ;  /* 0x0000000919037c24 */ /* 0x000fe2000f8e0205 */
[----:B------:R-:W-:Y:S01]  /*da10*/  IADD3 R4, P0, R8, UR4, RZ ;  /* 0x0000000408047c10 */ /* 0x000fe2000ff1e0ff */
[----:B------:R-:W-:Y:S01]  /*da20*/  IMAD R0, R243, UR6, RZ ;  /* 0x00000006f3007c24 */ /* 0x000fe2000f8e02ff */
[----:B------:R-:W-:Y:S01]  /*da30*/  SEL R10, R10, RZ, P1 ;  /* 0x000000ff0a0a7207 */ /* 0x000fe20000800000 */
[----:B------:R1:W-:Y:S01]  /*da40*/  STG.E.128 desc[UR14][R8.64], RZ ;  /* 0x000000ff08007986 */ /* 0x0003e2000c101d0e */
[----:B------:R-:W-:-:S02]  /*da50*/  SEL R11, R2, RZ, P1 ;  /* 0x000000ff020b7207 */ /* 0x000fc40000800000 */
[----:B------:R-:W-:Y:S02]  /*da60*/  IADD3.X R5, R9, UR7, RZ, P0, !PT ;  /* 0x0000000709057c10 */ /* 0x000fe400087fe4ff */
[----:B------:R-:W-:Y:S02]  /*da70*/  IADD3 R2, P0, R4, UR4, RZ ;  /* 0x0000000404027c10 */ /* 0x000fe4000ff1e0ff */
[--C-:B------:R-:W-:Y:S01]  /*da80*/  IADD3 R15, P3, P2, R0, R10, R3.reuse ;  /* 0x0000000a000f7210 */ /* 0x100fe20007a7e003 */
[----:B------:R2:W-:Y:S01]  /*da90*/  STG.E.128 desc[UR14][R4.64], RZ ;  /* 0x000000ff04007986 */ /* 0x0005e2000c101d0e */
[----:B------:R-:W-:Y:S02]  /*daa0*/  SHF.R.S32.HI R14, RZ, 0x1f, R0 ;  /* 0x0000001fff0e7819 */ /* 0x000fe40000011400 */
[----:B------:R-:W-:Y:S02]  /*dab0*/  SHF.R.S32.HI R0, RZ, 0x1f, R3 ;  /* 0x0000001fff007819 */ /* 0x000fe40000011403 */
[----:B------:R-:W-:-:S02]  /*dac0*/  IADD3.X R3, R5, UR7, RZ, P0, !PT ;  /* 0x0000000705037c10 */ /* 0x000fc400087fe4ff */
[----:B------:R-:W-:Y:S02]  /*dad0*/  IADD3 R12, P0, R2, UR4, RZ ;  /* 0x00000004020c7c10 */ /* 0x000fe4000ff1e0ff */
[----:B------:R-:W-:Y:S01]  /*dae0*/  IADD3.X R14, R14, R11, R0, P3, P2 ;  /* 0x0000000b0e0e7210 */ /* 0x000fe20001fe4400 */
[----:B------:R4:W-:Y:S01]  /*daf0*/  STG.E.128 desc[UR14][R2.64], RZ ;  /* 0x000000ff02007986 */ /* 0x0009e2000c101d0e */
[----:B------:R-:W-:Y:S02]  /*db00*/  IADD3.X R13, R3, UR7, RZ, P0, !PT ;  /* 0x00000007030d7c10 */ /* 0x000fe400087fe4ff */
[----:B------:R-:W-:Y:S02]  /*db10*/  IADD3 R10, P0, R12, UR4, RZ ;  /* 0x000000040c0a7c10 */ /* 0x000fe4000ff1e0ff */
[----:B------:R-:W-:Y:S01]  /*db20*/  LOP3.LUT P1, RZ, R241, 0x7, RZ, 0xc0, !PT ;  /* 0x00000007f1ff7812 */ /* 0x000fe2000782c0ff */
[----:B------:R5:W-:Y:S01]  /*db30*/  STG.E.128 desc[UR14][R12.64], RZ ;  /* 0x000000ff0c007986 */ /* 0x000be2000c101d0e */
[----:B------:R-:W-:-:S02]  /*db40*/  IADD3.X R11, R13, UR7, RZ, P0, !PT ;  /* 0x000000070d0b7c10 */ /* 0x000fc400087fe4ff */
[----:B-1----:R-:W-:Y:S02]  /*db50*/  IADD3 R8, P0, R10, UR4, RZ ;  /* 0x000000040a087c10 */ /* 0x002fe4000ff1e0ff */
[----:B------:R-:W-:Y:S01]  /*db60*/  IADD3 R0, -R243, UR19, RZ ;  /* 0x00000013f3007c10 */ /* 0x000fe2000fffe1ff */
[----:B------:R1:W-:Y:S01]  /*db70*/  STG.E.128 desc[UR14][R10.64], RZ ;  /* 0x000000ff0a007986 */ /* 0x0003e2000c101d0e */
[----:B------:R-:W-:Y:S02]  /*db80*/  IADD3.X R9, R11, UR7, RZ, P0, !PT ;  /* 0x000000070b097c10 */ /* 0x000fe400087fe4ff */
[C---:B------:R-:W-:Y:S01]  /*db90*/  ISETP.GE.OR P2, PT, R6.reuse, R0, P1 ;  /* 0x000000000600720c */ /* 0x040fe20000f46670 */
[----:B--2---:R-:W-:Y:S02]  /*dba0*/  VIADD R5, R6, 0x10 ;  /* 0x0000001006057836 */ /* 0x004fe40000000000 */
[----:B------:R2:W-:Y:S01]  /*dbb0*/  STG.E.128 desc[UR14][R8.64], RZ ;  /* 0x000000ff08007986 */ /* 0x0005e2000c101d0e */
[----:B----4-:R-:W-:-:S04]  /*dbc0*/  IADD3 R2, P0, R8, UR4, RZ ;  /* 0x0000000408027c10 */ /* 0x010fc8000ff1e0ff */
[----:B------:R-:W-:Y:S01]  /*dbd0*/  IADD3.X R3, R9, UR7, RZ, P0, !PT ;  /* 0x0000000709037c10 */ /* 0x000fe200087fe4ff */
[----:B-----5:R-:W-:-:S04]  /*dbe0*/  VIADD R12, R6, 0x60 ;  /* 0x00000060060c7836 */ /* 0x020fc80000000000 */
[----:B------:R4:W-:Y:S01]  /*dbf0*/  STG.E.128 desc[UR14][R2.64], RZ ;  /* 0x000000ff02007986 */ /* 0x0009e2000c101d0e */
[C---:B-1----:R-:W-:Y:S02]  /*dc00*/  VIADD R10, R6.reuse, 0x40 ;  /* 0x00000040060a7836 */ /* 0x042fe40000000000 */
[C---:B------:R-:W-:Y:S02]  /*dc10*/  VIADD R11, R6.reuse, 0x50 ;  /* 0x00000050060b7836 */ /* 0x040fe40000000000 */
[C---:B--2---:R-:W-:Y:S02]  /*dc20*/  VIADD R8, R6.reuse, 0x20 ;  /* 0x0000002006087836 */ /* 0x044fe40000000000 */
[----:B------:R-:W-:Y:S01]  /*dc30*/  VIADD R9, R6, 0x30 ;  /* 0x0000003006097836 */ /* 0x000fe20000000000 */
[----:B----4-:R-:W-:-:S04]  /*dc40*/  IADD3 R2, P0, R2, UR4, RZ ;  /* 0x0000000402027c10 */ /* 0x010fc8000ff1e0ff */
[----:B------:R-:W-:-:S05]  /*dc50*/  IADD3.X R3, R3, UR7, RZ, P0, !PT ;  /* 0x0000000703037c10 */ /* 0x000fca00087fe4ff */
[----:B------:R1:W-:Y:S01]  /*dc60*/  STG.E.128 desc[UR14][R2.64], RZ ;  /* 0x000000ff02007986 */ /* 0x0003e2000c101d0e */
[----:B------:R-:W-:Y:S05]  /*dc70*/  @P2 BRA `(.L_x_9) ;  /* 0x0000000000202947 */ /* 0x000fea0003800000 */
[----:B-1----:R-:W-:Y:S01]  /*dc80*/  IMAD R2, R6, UR6, RZ ;  /* 0x0000000606027c24 */ /* 0x002fe2000f8e02ff */
[----:B------:R-:W-:-:S04]  /*dc90*/  ULDC.64 UR4, c[0x0][0x2b0] ;  /* 0x0000ac0000047ab9 */ /* 0x000fc80000000a00 */
[----:B------:R-:W-:-:S04]  /*dca0*/  IADD3 R3, P0, R2, R15, RZ ;  /* 0x0000000f02037210 */ /* 0x000fc80007f1e0ff */
[----:B------:R-:W-:Y:S02]  /*dcb0*/  LEA.HI.X.SX32 R4, R2, R14, 0x1, P0 ;  /* 0x0000000e02047211 */ /* 0x000fe400000f0eff */
[----:B------:R-:W-:-:S04]  /*dcc0*/  LEA R2, P0, R3, UR4, 0x2 ;  /* 0x0000000403027c11 */ /* 0x000fc8000f8010ff */
[----:B------:R-:W-:Y:S01]  /*dcd0*/  LEA.HI.X R3, R3, UR5, R4, 0x2, P0 ;  /* 0x0000000503037c11 */ /* 0x000fe200080f1404 */
[----:B------:R-:W-:-:S05]  /*dce0*/  IMAD.MOV.U32 R4, RZ, RZ, 0x7f800000 ;  /* 0x7f800000ff047424 */ /* 0x000fca00078e00ff */
[----:B------:R2:W-:Y:S03]  /*dcf0*/  STG.E desc[UR14][R2.64], R4 ;  /* 0x0000000402007986 */ /* 0x0005e6000c10190e */
.L_x_9:
[----:B------:R-:W-:Y:S05]  /*dd00*/  BSYNC B0 ;  /* 0x0000000000007941 */ /* 0x000fea0003800000 */
.L_x_8:
[-C--:B------:R-:W-:Y:S01]  /*dd10*/  ISETP.GE.OR P0, PT, R5, R0.reuse, P1 ;  /* 0x000000000500720c */ /* 0x080fe20000f06670 */
[----:B------:R-:W-:Y:S01]  /*dd20*/  VIADD R6, R6, 0x70 ;  /* 0x0000007006067836 */ /* 0x000fe20000000000 */
[----:B------:R-:W-:Y:S01]  /*dd30*/  BSSY B0, `(.L_x_10) ;  /* 0x0000010000007945 */ /* 0x000fe20003800000 */
[-C--:B------:R-:W-:Y:S02]  /*dd40*/  ISETP.GE.OR P6, PT, R8, R0.reuse, P1 ;  /* 0x000000000800720c */ /* 0x080fe40000fc6670 */
[-C--:B------:R-:W-:Y:S02]  /*dd50*/  ISETP.GE.OR P5, PT, R9, R0.reuse, P1 ;  /* 0x000000000900720c */ /* 0x080fe40000fa6670 */
[-C--:B------:R-:W-:Y:S02]  /*dd60*/  ISETP.GE.OR P4, PT, R10, R0.reuse, P1 ;  /* 0x000000000a00720c */ /* 0x080fe40000f86670 */
[-C--:B------:R-:W-:Y:S02]  /*dd70*/  ISETP.GE.OR P3, PT, R11, R0.reuse, P1 ;  /* 0x000000000b00720c */ /* 0x080fe40000f66670 */
[----:B------:R-:W-:-:S02]  /*dd80*/  ISETP.GE.OR P2, PT, R12, R0, P1 ;  /* 0x000000000c00720c */ /* 0x000fc40000f46670 */
[----:B------:R-:W-:Y:S01]  /*dd90*/  ISETP.GE.OR P1, PT, R6, R0, P1 ;  /* 0x000000000600720c */ /* 0x000fe20000f26670 */
[----:B------:R-:W-:-:S12]  /*dda0*/  @P0 BRA `(.L_x_11) ;  /* 0x0000000000200947 */ /* 0x000fd80003800000 */
[----:B------:R-:W-:Y:S01]  /*ddb0*/  IMAD R0, R5, UR6, RZ ;  /* 0x0000000605007c24 */ /* 0x000fe2000f8e02ff */
[----:B------:R-:W-:-:S04]  /*ddc0*/  ULDC.64 UR4, c[0x0][0x2b0] ;  /* 0x0000ac0000047ab9 */ /* 0x000fc80000000a00 */
[----:B-12---:R-:W-:-:S04]  /*ddd0*/  IADD3 R3, P0, R0, R15, RZ ;  /* 0x0000000f00037210 */ /* 0x006fc80007f1e0ff */
[----:B------:R-:W-:Y:S02]  /*dde0*/  LEA.HI.X.SX32 R0, R0, R14, 0x1, P0 ;  /* 0x0000000e00007211 */ /* 0x000fe400000f0eff */
[----:B------:R-:W-:-:S04]  /*ddf0*/  LEA R2, P0, R3, UR4, 0x2 ;  /* 0x0000000403027c11 */ /* 0x000fc8000f8010ff */
[----:B------:R-:W-:Y:S01]  /*de00*/  LEA.HI.X R3, R3, UR5, R0, 0x2, P0 ;  /* 0x0000000503037c11 */ /* 0x000fe200080f1400 */
[----:B------:R-:W-:-:S05]  /*de10*/  IMAD.MOV.U32 R0, RZ, RZ, 0x7f800000 ;  /* 0x7f800000ff007424 */ /* 0x000fca00078e00ff */
[----:B------:R4:W-:Y:S03]  /*de20*/  STG.E desc[UR14][R2.64], R0 ;  /* 0x0000000002007986 */ /* 0x0009e6000c10190e */
.L_x_11:
[----:B------:R-:W-:Y:S05]  /*de30*/  BSYNC B0 ;  /* 0x0000000000007941 */ /* 0x000fea0003800000 */
.L_x_10:
[----:B------:R-:W-:Y:S04]  /*de40*/  BSSY B0, `(.L_x_12) ;  /* 0x000000a000007945 */ /* 0x000fe80003800000 */
[----:B------:R-:W-:Y:S05]  /*de50*/  @P6 BRA `(.L_x_13) ;  /* 0x0000000000206947 */ /* 0x000fea0003800000 */
[----:B----4-:R-:W-:Y:S01]  /*de60*/  IMAD R0, R8, UR6, RZ ;  /* 0x0000000608007c24 */ /* 0x010fe2000f8e02ff */
[----:B------:R-:W-:-:S04]  /*de70*/  ULDC.64 UR4, c[0x0][0x2b0] ;  /* 0x0000ac0000047ab9 */ /* 0x000fc80000000a00 */
[----:B-12---:R-:W-:-:S04]  /*de80*/  IADD3 R3, P0, R0, R15, RZ ;  /* 0x0000000f00037210 */ /* 0x006fc80007f1e0ff */
[----:B------:R-:W-:Y:S02]  /*de90*/  LEA.HI.X.SX32 R0, R0, R14, 0x1, P0 ;  /* 0x0000000e00007211 */ /* 0x000fe400000f0eff */
[----:B------:R-:W-:-:S04]  /*dea0*/  LEA R2, P0, R3, UR4, 0x2 ;  /* 0x0000000403027c11 */ /* 0x000fc8000f8010ff */
[----:B------:R-:W-:Y:S01]  /*deb0*/  LEA.HI.X R3, R3, UR5, R0, 0x2, P0 ;  /* 0x0000000503037c11 */ /* 0x000fe200080f1400 */
[----:B------:R-:W-:-:S05]  /*dec0*/  IMAD.MOV.U32 R0, RZ, RZ, 0x7f800000 ;  /* 0x7f800000ff007424 */ /* 0x000fca00078e00ff */
[----:B------:R1:W-:Y:S03]  /*ded0*/  STG.E desc[UR14][R2.64], R0 ;  /* 0x0000000002007986 */ /* 0x0003e6000c10190e */
.L_x_13:
[----:B------:R-:W-:Y:S05]  /*dee0*/  BSYNC B0 ;  /* 0x0000000000007941 */ /* 0x000fea0003800000 */
.L_x_12:
[----:B------:R-:W-:Y:S04]  /*def0*/  BSSY B0, `(.L_x_14) ;  /* 0x000000a000007945 */ /* 0x000fe80003800000 */
[----:B------:R-:W-:Y:S05]  /*df00*/  @P5 BRA `(.L_x_15) ;  /* 0x0000000000205947 */ /* 0x000fea0003800000 */
[----:B-1--4-:R-:W-:Y:S01]  /*df10*/  IMAD R0, R9, UR6, RZ ;  /* 0x0000000609007c24 */ /* 0x012fe2000f8e02ff */
[----:B------:R-:W-:-:S04]  /*df20*/  ULDC.64 UR4, c[0x0][0x2b0] ;  /* 0x0000ac0000047ab9 */ /* 0x000fc80000000a00 */
[----:B--2---:R-:W-:-:S04]  /*df30*/  IADD3 R3, P0, R0, R15, RZ ;  /* 0x0000000f00037210 */ /* 0x004fc80007f1e0ff */
[----:B------:R-:W-:Y:S02]  /*df40*/  LEA.HI.X.SX32 R0, R0, R14, 0x1, P0 ;  /* 0x0000000e00007211 */ /* 0x000fe400000f0eff */
[----:B------:R-:W-:-:S04]  /*df50*/  LEA R2, P0, R3, UR4, 0x2 ;  /* 0x0000000403027c11 */ /* 0x000fc8000f8010ff */
[----:B------:R-:W-:Y:S01]  /*df60*/  LEA.HI.X R3, R3, UR5, R0, 0x2, P0 ;  /* 0x0000000503037c11 */ /* 0x000fe200080f1400 */
[----:B------:R-:W-:-:S05]  /*df70*/  IMAD.MOV.U32 R0, RZ, RZ, 0x7f800000 ;  /* 0x7f800000ff007424 */ /* 0x000fca00078e00ff */
[----:B------:R1:W-:Y:S03]  /*df80*/  STG.E desc[UR14][R2.64], R0 ;  /* 0x0000000002007986 */ /* 0x0003e6000c10190e */
.L_x_15:
[----:B------:R-:W-:Y:S05]  /*df90*/  BSYNC B0 ;  /* 0x0000000000007941 */ /* 0x000fea0003800000 */
.L_x_14:
        /* <DEDUP_REMOVED lines=10> */
.L_x_17:
[----:B------:R-:W-:Y:S05]  /*e040*/  BSYNC B0 ;  /* 0x0000000000007941 */ /* 0x000fea0003800000 */
.L_x_16:
        /* <DEDUP_REMOVED lines=10> */
.L_x_19:
[----:B------:R-:W-:Y:S05]  /*e0f0*/  BSYNC B0 ;  /* 0x0000000000007941 */ /* 0x000fea0003800000 */
.L_x_18:
        /* <DEDUP_REMOVED lines=10> */
.L_x_21:
[----:B------:R-:W-:Y:S05]  /*e1a0*/  BSYNC B0 ;  /* 0x0000000000007941 */ /* 0x000fea0003800000 */
.L_x_20:
[----:B------:R-:W-:Y:S05]  /*e1b0*/  @P1 EXIT ;  /* 0x000000000000194d */ /* 0x000fea0003800000 */
[----:B-1--4-:R-:W-:Y:S01]  /*e1c0*/  IMAD R0, R6, UR6, RZ ;  /* 0x0000000606007c24 */ /* 0x012fe2000f8e02ff */
[----:B------:R-:W-:-:S04]  /*e1d0*/  ULDC.64 UR4, c[0x0][0x2b0] ;  /* 0x0000ac0000047ab9 */ /* 0x000fc80000000a00 */
[----:B--2---:R-:W-:-:S04]  /*e1e0*/  IADD3 R3, P0, R0, R15, RZ ;  /* 0x0000000f00037210 */ /* 0x004fc80007f1e0ff */
[----:B------:R-:W-:Y:S02]  /*e1f0*/  LEA.HI.X.SX32 R0, R0, R14, 0x1, P0 ;  /* 0x0000000e00007211 */ /* 0x000fe400000f0eff */
[----:B------:R-:W-:-:S04]  /*e200*/  LEA R2, P0, R3, UR4, 0x2 ;  /* 0x0000000403027c11 */ /* 0x000fc8000f8010ff */
[----:B------:R-:W-:Y:S01]  /*e210*/  LEA.HI.X R3, R3, UR5, R0, 0x2, P0 ;  /* 0x0000000503037c11 */ /* 0x000fe200080f1400 */
[----:B------:R-:W-:-:S05]  /*e220*/  IMAD.MOV.U32 R0, RZ, RZ, 0x7f800000 ;  /* 0x7f800000ff007424 */ /* 0x000fca00078e00ff */
[----:B------:R-:W-:Y:S01]  /*e230*/  STG.E desc[UR14][R2.64], R0 ;  /* 0x0000000002007986 */ /* 0x000fe2000c10190e */
[----:B------:R-:W-:Y:S05]  /*e240*/  EXIT ;  /* 0x000000000000794d */ /* 0x000fea0003800000 */
.L_x_22:
[----:B------:R-:W-:-:S00]  /*e250*/  BRA `(.L_x_22) ;  /* 0xfffffffc00fc7947 */ /* 0x000fc0000383ffff */
[----:B------:R-:W-:-:S00]  /*e260*/  NOP ;  /* 0x0000000000007918 */ /* 0x000fc00000000000 */
        /* <DEDUP_REMOVED lines=9> */
.L_x_1415:


//--------------------- .text._ZN5flash16flash_fwd_kernelI23Flash_fwd_kernel_traitsILi64ELi128ELi128ELi4ELb0ELb0EN7cutlass6half_tE19Flash_kernel_traitsILi64ELi128ELi128ELi4ES3_EELb0ELb1ELb0ELb0ELb1ELb1ELb1ELb0EEEvNS_16Flash_fwd_paramsE --------------------------
	.section	.text._ZN5flash16flash_fwd_kernelI23Flash_fwd_kernel_traitsILi64ELi128ELi128ELi4ELb0ELb0EN7cutlass6half_tE19Flash_kernel_traitsILi64ELi128ELi128ELi4ES3_EELb0ELb1ELb0ELb0ELb1ELb1ELb1ELb0EEEvNS_16Flash_fwd_paramsE,"ax",@progbits
	.align	128
        .global         _ZN5flash16flash_fwd_kernelI23Flash_fwd_kernel_traitsILi64ELi128ELi128ELi4ELb0ELb0EN7cutlass6half_tE19Flash_kernel_traitsILi64ELi128ELi128ELi4ES3_EELb0ELb1ELb0ELb0ELb1ELb1ELb1ELb0EEEvNS_16Flash_fwd_paramsE
        .type           _ZN5flash16flash_fwd_kernelI23Flash_fwd_kernel_traitsILi64ELi128ELi128ELi4ELb0ELb0EN7cutlass6half_tE19Flash_kernel_traitsILi64ELi128ELi128ELi4ES3_EELb0ELb1ELb0ELb0ELb1ELb1ELb1ELb0EEEvNS_16Flash_fwd_paramsE,@function
        .size           _ZN5flash16flash_fwd_kernelI23Flash_fwd_kernel_traitsILi64ELi128ELi128ELi4ELb0ELb0EN7cutlass6half_tE19Flash_kernel_traitsILi64ELi128ELi128ELi4ES3_EELb0ELb1ELb0ELb0ELb1ELb1ELb1ELb0EEEvNS_16Flash_fwd_paramsE,(.L_x_1416 - _ZN5flash16flash_fwd_kernelI23Flash_fwd_kernel_traitsILi64ELi128ELi128ELi4ELb0ELb0EN7cutlass6half_tE19Flash_kernel_traitsILi64ELi128ELi128ELi4ES3_EELb0ELb1ELb0ELb0ELb1ELb1ELb1ELb0EEEvNS_16Flash_fwd_paramsE)
        .other          _ZN5flash16flash_fwd_kernelI23Flash_fwd_kernel_traitsILi64ELi128ELi128ELi4ELb0ELb0EN7cutlass6half_tE19Flash_kernel_traitsILi64ELi128ELi128ELi4ES3_EELb0ELb1ELb0ELb0ELb1ELb1ELb1ELb0EEEvNS_16Flash_fwd_paramsE,@"STO_CUDA_ENTRY STV_DEFAULT"
_ZN5flash16flash_fwd_kernelI23Flash_fwd_kernel_traitsILi64ELi128ELi128ELi4ELb0ELb0EN7cutlass6half_tE19Flash_kernel_traitsILi64ELi128ELi128ELi4ES3_EELb0ELb1ELb0ELb0ELb1ELb1ELb1ELb0EEEvNS_16Flash_fwd_paramsE:
.text._ZN5flash16flash_fwd_kernelI23Flash_fwd_kernel_traitsILi64ELi128ELi128ELi4ELb0ELb0EN7cutlass6half_tE19Flash_kernel_traitsILi64ELi128ELi128ELi4ES3_EELb0ELb1ELb0ELb0ELb1ELb1ELb1ELb0EEEvNS_16Flash_fwd_paramsE:
        /* <DEDUP_REMOVED lines=263> */
[C---:B------:R-:W-:Y:S02]  /*1070*/  LEA R36, R0.reuse, UR5, 0x1 ;  /* 0x0000000500247c11 */ /* 0x040fe4000f8e08ff */
[----:B------:R-:W-:Y:S01]  /*1080*/  IADD3.X R5, R9, UR21, RZ, P0, !PT ;  /* 0x0000001509057c10 */ /* 0x000fe200087fe4ff */
[----:B------:R4:W-:Y:S01]  /*1090*/  LDGSTS.E.BYPASS.LTC128B.128 [R240+0x9000], desc[UR14][R8.64] ;  /* 0x0900000008f07fae */ /* 0x0009e2000b901d4e */
[----:B------:R-:W-:Y:S01]  /*10a0*/  LEA R229, R0, UR4, 0x1 ;  /* 0x0000000400e57c11 */ /* 0x000fe2000f8e08ff */
[----:B------:R-:W-:-:S02]  /*10b0*/  ULDC UR4, c[0x0][0x39c] ;  /* 0x0000e70000047ab9 */ /* 0x000fc40000000800 */
[----:B------:R5:W-:Y:S02]  /*10c0*/  LDGSTS.E.BYPASS.LTC128B.128 [R240+0x9800], desc[UR14][R4.64] ;  /* 0x0980000004f07fae */ /* 0x000be4000b901d4e */
[----:B------:R-:W-:Y:S02]  /*10d0*/  VIADD R230, R229, 0x40 ;  /* 0x00000040e5e67836 */ /* 0x000fe40000000000 */
[----:B-1----:R-:W-:Y:S01]  /*10e0*/  IMAD.SHL.U32 R3, R19, 0x40, RZ ;  /* 0x0000004013037824 */ /* 0x002fe200078e00ff */
[----:B------:R-:W-:-:S04]  /*10f0*/  IADD3 R2, P1, R4, UR20, RZ ;  /* 0x0000001404027c10 */ /* 0x000fc8000ff3e0ff */
[----:B------:R-:W-:Y:S02]  /*1100*/  LOP3.LUT R206, R3, 0xfffffe00, RZ, 0xc0, !PT ;  /* 0xfffffe0003ce7812 */ /* 0x000fe400078ec0ff */
[----:B------:R-:W-:Y:S02]  /*1110*/  IADD3.X R3, R5, UR21, RZ, P1, !PT ;  /* 0x0000001505037c10 */ /* 0x000fe40008ffe4ff */
[----:B--2---:R-:W-:-:S03]  /*1120*/  IADD3 R6, P0, R2, UR20, RZ ;  /* 0x0000001402067c10 */ /* 0x004fc6000ff1e0ff */
[----:B------:R1:W-:Y:S01]  /*1130*/  LDGSTS.E.BYPASS.LTC128B.128 [R240+0xa000], desc[UR14][R2.64] ;  /* 0x0a00000002f07fae */ /* 0x0003e2000b901d4e */
[----:B------:R-:W-:Y:S01]  /*1140*/  IADD3.X R7, R3, UR21, RZ, P0, !PT ;  /* 0x0000001503077c10 */ /* 0x000fe200087fe4ff */
[----:B----4-:R-:W-:-:S04]  /*1150*/  IMAD R9, R94, 0x400, R206 ;  /* 0x000004005e097824 */ /* 0x010fc800078e02ce */
[----:B------:R-:W-:Y:S01]  /*1160*/  LDGSTS.E.BYPASS.LTC128B.128 [R240+0xa800], desc[UR14][R6.64] ;  /* 0x0a80000006f07fae */ /* 0x000fe2000b901d4e */
[----:B-----5:R-:W-:-:S04]  /*1170*/  IADD3 R4, P1, R6, UR20, RZ ;  /* 0x0000001406047c10 */ /* 0x020fc8000ff3e0ff */
[----:B------:R-:W-:Y:S02]  /*1180*/  IADD3 R8, P0, R4, UR20, RZ ;  /* 0x0000001404087c10 */ /* 0x000fe4000ff1e0ff */
[----:B------:R-:W-:Y:S02]  /*1190*/  IADD3.X R5, R7, UR21, RZ, P1, !PT ;  /* 0x0000001507057c10 */ /* 0x000fe40008ffe4ff */
[----:B------:R-:W-:-:S03]  /*11a0*/  LOP3.LUT P1, RZ, R33, 0x2, RZ, 0xc0, !PT ;  /* 0x0000000221ff7812 */ /* 0x000fc6000782c0ff */
[----:B------:R2:W-:Y:S01]  /*11b0*/  LDGSTS.E.BYPASS.LTC128B.128 [R240+0xb000], desc[UR14][R4.64] ;  /* 0x0b00000004f07fae */ /* 0x0005e2000b901d4e */
[----:B-1----:R-:W-:Y:S01]  /*11c0*/  IMAD.IADD R2, R9, 0x1, R209 ;  /* 0x0000000109027824 */ /* 0x002fe200078e02d1 */
[----:B------:R-:W-:Y:S01]  /*11d0*/  IADD3.X R9, R5, UR21, RZ, P0, !PT ;  /* 0x0000001505097c10 */ /* 0x000fe200087fe4ff */
[----:B------:R-:W-:Y:S01]  /*11e0*/  IMAD.MOV.U32 R3, RZ, RZ, 0x20 ;  /* 0x00000020ff037424 */ /* 0x000fe200078e00ff */
[----:B------:R-:W-:Y:S02]  /*11f0*/  LOP3.LUT P0, RZ, R32, 0x2, RZ, 0xc0, !PT ;  /* 0x0000000220ff7812 */ /* 0x000fe4000780c0ff */
[----:B------:R-:W-:Y:S01]  /*1200*/  LEA R231, R2, UR5, 0x1 ;  /* 0x0000000502e77c11 */ /* 0x000fe2000f8e08ff */
[----:B------:R1:W-:Y:S01]  /*1210*/  LDGSTS.E.BYPASS.LTC128B.128 [R240+0xb800], desc[UR14][R8.64] ;  /* 0x0b80000008f07fae */ /* 0x0003e2000b901d4e */
[C---:B------:R-:W-:Y:S02]  /*1220*/  SEL R2, R3.reuse, 0xffffffe0, !P0 ;  /* 0xffffffe003027807 */ /* 0x040fe40004000000 */
[----:B------:R-:W-:Y:S01]  /*1230*/  SEL R0, R3, 0xffffffe0, !P1 ;  /* 0xffffffe003007807 */ /* 0x000fe20004800000 */
[----:B------:R-:W-:Y:S01]  /*1240*/  LDSM.16.M88.4 R24, [R36+0x4000] ;  /* 0x004000002418783b */ /* 0x000fe20000000200 */
[----:B------:R-:W-:Y:S01]  /*1250*/  LOP3.LUT P0, RZ, R32, 0x4, RZ, 0xc0, !PT ;  /* 0x0000000420ff7812 */ /* 0x000fe2000780c0ff */
[----:B------:R-:W-:Y:S01]  /*1260*/  IMAD.IADD R228, R229, 0x1, R2 ;  /* 0x00000001e5e47824 */ /* 0x000fe200078e0202 */
[----:B------:R-:W-:Y:S01]  /*1270*/  LOP3.LUT P1, RZ, R33, 0x4, RZ, 0xc0, !PT ;  /* 0x0000000421ff7812 */ /* 0x000fe2000782c0ff */
[----:B------:R-:W4:Y:S01]  /*1280*/  LDSM.16.M88.4 R16, [R231+0x2000] ;  /* 0x00200000e710783b */ /* 0x000f220000000200 */
[----:B------:R-:W-:-:S02]  /*1290*/  IMAD.IADD R234, R231, 0x1, R0 ;  /* 0x00000001e7ea7824 */ /* 0x000fc400078e0200 */
[----:B------:R-:W-:Y:S01]  /*12a0*/  IMAD.MOV.U32 R3, RZ, RZ, 0x40 ;  /* 0x00000040ff037424 */ /* 0x000fe200078e00ff */
[----:B------:R-:W5:Y:S04]  /*12b0*/  LDSM.16.M88.4 R20, [R231] ;  /* 0x00000000e714783b */ /* 0x000f680000000200 */
[----:B------:R-:W-:Y:S01]  /*12c0*/  LDSM.16.M88.4 R28, [R228] ;  /* 0x00000000e41c783b */ /* 0x000fe20000000200 */
[----:B------:R-:W-:Y:S01]  /*12d0*/  SEL R3, R3, 0xffffffc0, !P1 ;  /* 0xffffffc003037807 */ /* 0x000fe20004800000 */
[----:B------:R-:W-:Y:S02]  /*12e0*/  @P0 VIADD R230, R229, 0xffffffc0 ;  /* 0xffffffc0e5e60836 */ /* 0x000fe40000000000 */
[----:B--2---:R-:W2:Y:S02]  /*12f0*/  LDSM.16.M88.4 R4, [R234+0x2000] ;  /* 0x00200000ea04783b */ /* 0x004ea40000000200 */
[----:B------:R-:W-:-:S02]  /*1300*/  IMAD.IADD R232, R231, 0x1, R3 ;  /* 0x00000001e7e87824 */ /* 0x000fc400078e0203 */
[----:B------:R-:W-:Y:S01]  /*1310*/  LDSM.16.M88.4 R68, [R230] ;  /* 0x00000000e644783b */ /* 0x000fe20000000200 */
[----:B------:R-:W-:Y:S02]  /*1320*/  IMAD.IADD R227, R2, 0x1, R230 ;  /* 0x0000000102e37824 */ /* 0x000fe400078e02e6 */
[----:B------:R-:W-:Y:S01]  /*1330*/  IMAD.IADD R233, R0, 0x1, R232 ;  /* 0x0000000100e97824 */ /* 0x000fe200078e02e8 */
[----:B-1----:R-:W1:Y:S04]  /*1340*/  LDSM.16.M88.4 R8, [R234] ;  /* 0x00000000ea08783b */ /* 0x002e680000000200 */
[----:B------:R-:W3:Y:S04]  /*1350*/  LDSM.16.M88.4 R12, [R232+0x2000] ;  /* 0x00200000e80c783b */ /* 0x000ee80000000200 */
[----:B------:R-:W3:Y:S04]  /*1360*/  LDSM.16.M88.4 R32, [R232] ;  /* 0x00000000e820783b */ /* 0x000ee80000000200 */
[----:B------:R-:W3:Y:S04]  /*1370*/  LDSM.16.M88.4 R56, [R36+0x4800] ;  /* 0x004800002438783b */ /* 0x000ee80000000200 */
[----:B------:R-:W3:Y:S01]  /*1380*/  LDSM.16.M88.4 R52, [R36+0x5000] ;  /* 0x005000002434783b */ /* 0x000ee20000000200 */
[-C--:B----4-:R-:W-:Y:S03]  /*1390*/  HMMA.16816.F32 R48, R16, R24.reuse, RZ ;  /* 0x000000181030723c */ /* 0x090fe600000018ff */
[----:B------:R-:W-:Y:S04]  /*13a0*/  LDSM.16.M88.4 R60, [R36+0x6800] ;  /* 0x00680000243c783b */ /* 0x000fe80000000200 */
[----:B------:R-:W-:Y:S01]  /*13b0*/  LDSM.16.M88.4 R64, [R36+0x7000] ;  /* 0x007000002440783b */ /* 0x000fe20000000200 */
[----:B-----5:R-:W-:Y:S03]  /*13c0*/  HMMA.16816.F32 R44, R20, R24, RZ ;  /* 0x00000018142c723c */ /* 0x020fe600000018ff */
[----:B------:R-:W0:Y:S03]  /*13d0*/  LDGDEPBAR ;  /* 0x00000000000079af */ /* 0x000e260000000000 */
[-C--:B------:R-:W-:Y:S06]  /*13e0*/  HMMA.16816.F32 R40, R16, R26.reuse, RZ ;  /* 0x0000001a1028723c */ /* 0x080fec00000018ff */
[----:B------:R-:W-:Y:S06]  /*13f0*/  HMMA.16816.F32 R24, R20, R26, RZ ;  /* 0x0000001a1418723c */ /* 0x000fec00000018ff */
[-C--:B--2---:R-:W-:Y:S06]  /*1400*/  HMMA.16816.F32 R48, R4, R28.reuse, R48 ;  /* 0x0000001c0430723c */ /* 0x084fec0000001830 */
[----:B-1----:R-:W-:Y:S06]  /*1410*/  HMMA.16816.F32 R44, R8, R28, R44 ;  /* 0x0000001c082c723c */ /* 0x002fec000000182c */
[-C--:B------:R-:W-:Y:S01]  /*1420*/  HMMA.16816.F32 R76, R4, R30.reuse, R40 ;  /* 0x0000001e044c723c */ /* 0x080fe20000001828 */
[----:B------:R-:W-:Y:S05]  /*1430*/  LDSM.16.M88.4 R40, [R227] ;  /* 0x00000000e328783b */ /* 0x000fea0000000200 */
[----:B------:R-:W-:Y:S01]  /*1440*/  HMMA.16816.F32 R72, R8, R30, R24 ;  /* 0x0000001e0848723c */ /* 0x000fe20000001818 */
[----:B------:R-:W1:Y:S04]  /*1450*/  LDSM.16.M88.4 R24, [R233+0x2000] ;  /* 0x00200000e918783b */ /* 0x000e680000000200 */
[----:B------:R-:W2:Y:S01]  /*1460*/  LDSM.16.M88.4 R28, [R233] ;  /* 0x00000000e91c783b */ /* 0x000ea20000000200 */
[-C--:B---3--:R-:W-:Y:S03]  /*1470*/  HMMA.16816.F32 R84, R12, R68.reuse, R48 ;  /* 0x000000440c54723c */ /* 0x088fe60000001830 */
[----:B------:R-:W3:Y:S03]  /*1480*/  LDSM.16.M88.4 R48, [R36+0x5800] ;  /* 0x005800002430783b */ /* 0x000ee60000000200 */
[----:B------:R-:W-:Y:S01]  /*1490*/  HMMA.16816.F32 R80, R32, R68, R44 ;  /* 0x000000442050723c */ /* 0x000fe2000000182c */
[----:B------:R-:W4:Y:S05]  /*14a0*/  LDSM.16.M88.4 R44, [R36+0x6000] ;  /* 0x00600000242c783b */ /* 0x000f2a0000000200 */
[-C--:B------:R-:W-:Y:S06]  /*14b0*/  HMMA.16816.F32 R76, R12, R70.reuse, R76 ;  /* 0x000000460c4c723c */ /* 0x080fec000000184c */
[----:B------:R-:W-:Y:S01]  /*14c0*/  HMMA.16816.F32 R72, R32, R70, R72 ;  /* 0x000000462048723c */ /* 0x000fe20000001848 */
[----:B------:R-:W5:Y:S04]  /*14d0*/  LDSM.16.M88.4 R68, [R36+0x7800] ;  /* 0x007800002444783b */ /* 0x000f680000000200 */
[----:B------:R-:W-:Y:S01]  /*14e0*/  LDSM.16.M88.4 R36, [R230+0x800] ;  /* 0x00080000e624783b */ /* 0x000fe20000000200 */
[C---:B------:R-:W-:Y:S06]  /*14f0*/  HMMA.16816.F32 R96, R16.reuse, R58, RZ ;  /* 0x0000003a1060723c */ /* 0x040fec00000018ff */
[----:B------:R-:W-:Y:S06]  /*1500*/  HMMA.16816.F32 R108, R16, R52, RZ ;  /* 0x00000034106c723c */ /* 0x000fec00000018ff */
[-C--:B-1----:R-:W-:Y:S06]  /*1510*/  HMMA.16816.F32 R104, R24, R42.reuse, R76 ;  /* 0x0000002a1868723c */ /* 0x082fec000000184c */
[C---:B--2---:R-:W-:Y:S01]  /*1520*/  HMMA.16816.F32 R76, R28.reuse, R42, R72 ;  /* 0x0000002a1c4c723c */ /* 0x044fe20000001848 */
[----:B------:R-:W1:Y:S05]  /*1530*/  LDSM.16.M88.4 R72, [R228+0x800] ;  /* 0x00080000e448783b */ /* 0x000e6a0000000200 */
[-C--:B------:R-:W-:Y:S06]  /*1540*/  HMMA.16816.F32 R80, R28, R40.reuse, R80 ;  /* 0x000000281c50723c */ /* 0x080fec0000001850 */
[----:B------:R-:W-:Y:S01]  /*1550*/  HMMA.16816.F32 R88, R24, R40, R84 ;  /* 0x000000281858723c */ /* 0x000fe20000001854 */
[----:B------:R-:W2:Y:S05]  /*1560*/  LDSM.16.M88.4 R40, [R227+0x800] ;  /* 0x00080000e328783b */ /* 0x000eaa0000000200 */
[C---:B------:R-:W-:Y:S06]  /*1570*/  HMMA.16816.F32 R84, R16.reuse, R56, RZ ;  /* 0x000000381054723c */ /* 0x040fec00000018ff */
[C---:B------:R-:W-:Y:S06]  /*1580*/  HMMA.16816.F32 R116, R16.reuse, R54, RZ ;  /* 0x000000361074723c */ /* 0x040fec00000018ff */
[----:B---3--:R-:W-:Y:S01]  /*1590*/  HMMA.16816.F32 R124, R16, R48, RZ ;  /* 0x00000030107c723c */ /* 0x008fe200000018ff */
[----:B------:R-:W-:-:S04]  /*15a0*/  FMUL.FTZ R2, R80, UR4 ;  /* 0x0000000450027c20 */ /* 0x000fc80008410000 */
[----:B------:R3:W2:Y:S01]  /*15b0*/  MUFU.TANH R205, R2 ;  /* 0x0000000200cd7308 */ /* 0x0006a20000002400 */
[C---:B------:R-:W-:Y:S06]  /*15c0*/  HMMA.16816.F32 R132, R16.reuse, R50, RZ ;  /* 0x000000321084723c */ /* 0x040fec00000018ff */
[C---:B----4-:R-:W-:Y:S06]  /*15d0*/  HMMA.16816.F32 R136, R16.reuse, R44, RZ ;  /* 0x0000002c1088723c */ /* 0x050fec00000018ff */
[----:B------:R-:W-:Y:S01]  /*15e0*/  HMMA.16816.F32 R140, R16, R46, RZ ;  /* 0x0000002e108c723c */ /* 0x000fe200000018ff */
[----:B---3--:R-:W-:-:S05]  /*15f0*/  FMUL.FTZ R2, R81, UR4 ;  /* 0x0000000451027c20 */ /* 0x008fca0008410000 */
[C---:B------:R-:W-:Y:S01]  /*1600*/  HMMA.16816.F32 R144, R16.reuse, R60, RZ ;  /* 0x0000003c1090723c */ /* 0x040fe200000018ff */
[----:B------:R3:W-:Y:S05]  /*1610*/  MUFU.TANH R251, R2 ;  /* 0x0000000200fb7308 */ /* 0x0007ea0000002400 */
[C---:B------:R-:W-:Y:S06]  /*1620*/  HMMA.16816.F32 R148, R16.reuse, R62, RZ ;  /* 0x0000003e1094723c */ /* 0x040fec00000018ff */
[C---:B------:R-:W-:Y:S06]  /*1630*/  HMMA.16816.F32 R152, R16.reuse, R64, RZ ;  /* 0x000000401098723c */ /* 0x040fec00000018ff */
[----:B------:R-:W-:Y:S01]  /*1640*/  HMMA.16816.F32 R156, R16, R66, RZ ;  /* 0x00000042109c723c */ /* 0x000fe200000018ff */
[----:B---3--:R-:W-:-:S04]  /*1650*/  FMUL.FTZ R2, R82, UR4 ;  /* 0x0000000452027c20 */ /* 0x008fc80008410000 */
[----:B------:R3:W-:Y:S01]  /*1660*/  MUFU.TANH R201, R2 ;  /* 0x0000000200c97308 */ /* 0x0007e20000002400 */
[C---:B-----5:R-:W-:Y:S06]  /*1670*/  HMMA.16816.F32 R160, R16.reuse, R68, RZ ;  /* 0x0000004410a0723c */ /* 0x060fec00000018ff */
[----:B------:R-:W-:Y:S06]  /*1680*/  HMMA.16816.F32 R168, R16, R70, RZ ;  /* 0x0000004610a8723c */ /* 0x000fec00000018ff */
[----:B------:R-:W-:Y:S01]  /*1690*/  HMMA.16816.F32 R16, R20, R56, RZ ;  /* 0x000000381410723c */ /* 0x000fe200000018ff */
[----:B---3--:R-:W-:-:S05]  /*16a0*/  FMUL.FTZ R2, R83, UR4 ;  /* 0x0000000453027c20 */ /* 0x008fca0008410000 */
[C---:B------:R-:W-:Y:S01]  /*16b0*/  HMMA.16816.F32 R56, R20.reuse, R58, RZ ;  /* 0x0000003a1438723c */ /* 0x040fe200000018ff */
[----:B------:R3:W-:Y:S05]  /*16c0*/  MUFU.TANH R252, R2 ;  /* 0x0000000200fc7308 */ /* 0x0007ea0000002400 */
[C---:B------:R-:W-:Y:S06]  /*16d0*/  HMMA.16816.F32 R164, R20.reuse, R44, RZ ;  /* 0x0000002c14a4723c */ /* 0x040fec00000018ff */
[----:B------:R-:W-:Y:S06]  /*16e0*/  HMMA.16816.F32 R172, R20, R46, RZ ;  /* 0x0000002e14ac723c */ /* 0x000fec00000018ff */
[----:B-1----:R-:W-:Y:S01]  /*16f0*/  HMMA.16816.F32 R16, R8, R72, R16 ;  /* 0x000000480810723c */ /* 0x002fe20000001810 */
[----:B---3--:R-:W-:-:S04]  /*1700*/  FMUL.FTZ R2, R88, UR4 ;  /* 0x0000000458027c20 */ /* 0x008fc80008410000 */
[----:B------:R1:W-:Y:S01]  /*1710*/  MUFU.TANH R200, R2 ;  /* 0x0000000200c87308 */ /* 0x0003e20000002400 */
[----:B------:R-:W-:Y:S06]  /*1720*/  HMMA.16816.F32 R44, R8, R74, R56 ;  /* 0x0000004a082c723c */ /* 0x000fec0000001838 */
[C---:B------:R-:W-:Y:S06]  /*1730*/  HMMA.16816.F32 R120, R20.reuse, R48, RZ ;  /* 0x000000301478723c */ /* 0x040fec00000018ff */
[----:B------:R-:W-:Y:S01]  /*1740*/  HMMA.16816.F32 R128, R20, R50, RZ ;  /* 0x000000321480723c */ /* 0x000fe200000018ff */
[----:B-1----:R-:W-:-:S05]  /*1750*/  FMUL.FTZ R2, R89, UR4 ;  /* 0x0000000459027c20 */ /* 0x002fca0008410000 */
[----:B------:R-:W-:Y:S01]  /*1760*/  HMMA.16816.F32 R48, R32, R36, R16 ;  /* 0x000000242030723c */ /* 0x000fe20000001810 */
[----:B------:R-:W1:Y:S01]  /*1770*/  LDSM.16.M88.4 R16, [R228+0x1000] ;  /* 0x00100000e410783b */ /* 0x000e620000000200 */
[----:B------:R3:W4:Y:S04]  /*1780*/  MUFU.TANH R204, R2 ;  /* 0x0000000200cc7308 */ /* 0x0007280000002400 */
[C---:B------:R-:W-:Y:S06]  /*1790*/  HMMA.16816.F32 R100, R20.reuse, R52, RZ ;  /* 0x000000341464723c */ /* 0x040fec00000018ff */
[C---:B------:R-:W-:Y:S06]  /*17a0*/  HMMA.16816.F32 R112, R20.reuse, R54, RZ ;  /* 0x000000361470723c */ /* 0x040fec00000018ff */
[----:B------:R-:W-:Y:S01]  /*17b0*/  HMMA.16816.F32 R176, R20, R60, RZ ;  /* 0x0000003c14b0723c */ /* 0x000fe200000018ff */
[----:B---3--:R-:W-:-:S04]  /*17c0*/  FMUL.FTZ R2, R90, UR4 ;  /* 0x000000045a027c20 */ /* 0x008fc80008410000 */
[----:B------:R3:W5:Y:S01]  /*17d0*/  MUFU.TANH R202, R2 ;  /* 0x0000000200ca7308 */ /* 0x0007620000002400 */
[C---:B------:R-:W-:Y:S06]  /*17e0*/  HMMA.16816.F32 R180, R20.reuse, R62, RZ ;  /* 0x0000003e14b4723c */ /* 0x040fec00000018ff */
[C---:B------:R-:W-:Y:S06]  /*17f0*/  HMMA.16816.F32 R192, R20.reuse, R64, RZ ;  /* 0x0000004014c0723c */ /* 0x040fec00000018ff */
[----:B------:R-:W-:Y:S01]  /*1800*/  HMMA.16816.F32 R188, R20, R66, RZ ;  /* 0x0000004214bc723c */ /* 0x000fe200000018ff */
[----:B---3--:R-:W-:-:S05]  /*1810*/  FMUL.FTZ R2, R76, UR4 ;  /* 0x000000044c027c20 */ /* 0x008fca0008410000 */
[C---:B------:R-:W-:Y:S01]  /*1820*/  HMMA.16816.F32 R184, R20.reuse, R68, RZ ;  /* 0x0000004414b8723c */ /* 0x040fe200000018ff */
[----:B------:R3:W-:Y:S05]  /*1830*/  MUFU.TANH R247, R2 ;  /* 0x0000000200f77308 */ /* 0x0007ea0000002400 */
[----:B------:R-:W-:Y:S06]  /*1840*/  HMMA.16816.F32 R196, R20, R70, RZ ;  /* 0x0000004614c4723c */ /* 0x000fec00000018ff */
[----:B------:R-:W-:Y:S06]  /*1850*/  HMMA.16816.F32 R20, R32, R38, R44 ;  /* 0x000000262014723c */ /* 0x000fec000000182c */
[----:B------:R-:W-:Y:S01]  /*1860*/  HMMA.16816.F32 R44, R4, R72, R84 ;  /* 0x00000048042c723c */ /* 0x000fe20000001854 */
[----:B---3--:R-:W-:-:S04]  /*1870*/  FMUL.FTZ R2, R77, UR4 ;  /* 0x000000044d027c20 */ /* 0x008fc80008410000 */
[----:B------:R3:W-:Y:S01]  /*1880*/  MUFU.TANH R244, R2 ;  /* 0x0000000200f47308 */ /* 0x0007e20000002400 */
[----:B--2---:R-:W-:Y:S01]  /*1890*/  HMMA.16816.F32 R56, R28, R40, R48 ;  /* 0x000000281c38723c */ /* 0x004fe20000001830 */
[----:B------:R-:W-:Y:S05]  /*18a0*/  LDSM.16.M88.4 R48, [R228+0x1800] ;  /* 0x00180000e430783b */ /* 0x000fea0000000200 */
[----:B------:R-:W-:Y:S06]  /*18b0*/  HMMA.16816.F32 R52, R4, R74, R96 ;  /* 0x0000004a0434723c */ /* 0x000fec0000001860 */
[----:B------:R-:W-:Y:S01]  /*18c0*/  HMMA.16816.F32 R64, R28, R42, R20 ;  /* 0x0000002a1c40723c */ /* 0x000fe20000001814 */
[----:B------:R-:W2:Y:S01]  /*18d0*/  LDSM.16.M88.4 R20, [R230+0x1000] ;  /* 0x00100000e614783b */ /* 0x000ea20000000200 */
[----:B---3--:R-:W-:-:S04]  /*18e0*/  FMUL.FTZ R2, R78, UR4 ;  /* 0x000000044e027c20 */ /* 0x008fc80008410000 */
[----:B------:R-:W-:Y:S01]  /*18f0*/  HMMA.16816.F32 R44, R12, R36, R44 ;  /* 0x000000240c2c723c */ /* 0x000fe2000000182c */
[----:B------:R3:W5:Y:S05]  /*1900*/  MUFU.TANH R246, R2 ;  /* 0x0000000200f67308 */ /* 0x00076a0000002400 */
[----:B-1----:R-:W-:Y:S06]  /*1910*/  HMMA.16816.F32 R68, R8, R16, R100 ;  /* 0x000000100844723c */ /* 0x002fec0000001864 */
[----:B------:R-:W-:Y:S06]  /*1920*/  HMMA.16816.F32 R52, R12, R38, R52 ;  /* 0x000000260c34723c */ /* 0x000fec0000001834 */
[----:B------:R-:W-:Y:S01]  /*1930*/  HMMA.16816.F32 R72, R4, R18, R116 ;  /* 0x000000120448723c */ /* 0x000fe20000001874 */
[----:B---3--:R-:W-:-:S04]  /*1940*/  FMUL.FTZ R2, R79, UR4 ;  /* 0x000000044f027c20 */ /* 0x008fc80008410000 */
[----:B------:R1:W3:Y:S01]  /*1950*/  MUFU.TANH R245, R2 ;  /* 0x0000000200f57308 */ /* 0x0002e20000002400 */
[----:B------:R-:W-:Y:S06]  /*1960*/  HMMA.16816.F32 R76, R4, R16, R108 ;  /* 0x00000010044c723c */ /* 0x000fec000000186c */
[----:B------:R-:W-:Y:S01]  /*1970*/  HMMA.16816.F32 R36, R8, R18, R112 ;  /* 0x000000120824723c */ /* 0x000fe20000001870 */
[----:B------:R-:W4:Y:S05]  /*1980*/  LDSM.16.M88.4 R16, [R227+0x1000] ;  /* 0x00100000e310783b */ /* 0x000f2a0000000200 */
[----:B------:R-:W-:Y:S01]  /*1990*/  HMMA.16816.F32 R44, R24, R40, R44 ;  /* 0x00000028182c723c */ /* 0x000fe2000000182c */
[----:B-1----:R-:W-:-:S05]  /*19a0*/  FMUL.FTZ R2, R104, UR4 ;  /* 0x0000000468027c20 */ /* 0x002fca0008410000 */
[----:B------:R-:W-:Y:S01]  /*19b0*/  HMMA.16816.F32 R60, R24, R42, R52 ;  /* 0x0000002a183c723c */ /* 0x000fe20000001834 */
[----:B------:R1:W3:Y:S05]  /*19c0*/  MUFU.TANH R249, R2 ;  /* 0x0000000200f97308 */ /* 0x0002ea0000002400 */
[C---:B--2---:R-:W-:Y:S06]  /*19d0*/  HMMA.16816.F32 R40, R32.reuse, R20, R68 ;  /* 0x000000142028723c */ /* 0x044fec0000001844 */
[----:B------:R-:W-:Y:S06]  /*19e0*/  HMMA.16816.F32 R36, R32, R22, R36 ;  /* 0x000000162024723c */ /* 0x000fec0000001824 */
[----:B------:R-:W-:Y:S01]  /*19f0*/  HMMA.16816.F32 R84, R8, R48, R120 ;  /* 0x000000300854723c */ /* 0x000fe20000001878 */
[----:B-1----:R-:W-:-:S04]  /*1a00*/  FMUL.FTZ R2, R105, UR4 ;  /* 0x0000000469027c20 */ /* 0x002fc80008410000 */
[----:B------:R1:W2:Y:S01]  /*1a10*/  MUFU.TANH R243, R2 ;  /* 0x0000000200f37308 */ /* 0x0002a20000002400 */
[----:B------:R-:W-:Y:S06]  /*1a20*/  HMMA.16816.F32 R96, R4, R48, R124 ;  /* 0x000000300460723c */ /* 0x000fec000000187c */
[C---:B----4-:R-:W-:Y:S01]  /*1a30*/  HMMA.16816.F32 R68, R28.reuse, R16, R40 ;  /* 0x000000101c44723c */ /* 0x050fe20000001828 */
[----:B------:R-:W4:Y:S05]  /*1a40*/  LDSM.16.M88.4 R40, [R228+0x2000] ;  /* 0x00200000e428783b */ /* 0x000f2a0000000200 */
[----:B------:R-:W-:Y:S01]  /*1a50*/  HMMA.16816.F32 R52, R28, R18, R36 ;  /* 0x000000121c34723c */ /* 0x000fe20000001824 */
[----:B------:R-:W-:Y:S01]  /*1a60*/  LDSM.16.M88.4 R36, [R227+0x1800] ;  /* 0x00180000e324783b */ /* 0x000fe20000000200 */
[----:B-1----:R-:W-:-:S04]  /*1a70*/  FMUL.FTZ R2, R91, UR4 ;  /* 0x000000045b027c20 */ /* 0x002fc80008410000 */
[----:B------:R-:W-:Y:S01]  /*1a80*/  HMMA.16816.F32 R80, R4, R50, R132 ;  /* 0x000000320450723c */ /* 0x000fe20000001884 */
[----:B------:R1:W-:Y:S02]  /*1a90*/  MUFU.TANH R248, R2 ;  /* 0x0000000200f87308 */ /* 0x0003e40000002400 */
[----:B-1----:R-:W-:-:S06]  /*1aa0*/  FMUL.FTZ R2, R106, UR4 ;  /* 0x000000046a027c20 */ /* 0x002fcc0008410000 */
[----:B------:R1:W-:Y:S01]  /*1ab0*/  MUFU.TANH R242, R2 ;  /* 0x0000000200f27308 */ /* 0x0003e20000002400 */
[C---:B----4-:R-:W-:Y:S06]  /*1ac0*/  HMMA.16816.F32 R120, R4.reuse, R42, R140 ;  /* 0x0000002a0478723c */ /* 0x050fec000000188c */
[----:B------:R-:W-:Y:S01]  /*1ad0*/  HMMA.16816.F32 R88, R4, R40, R136 ;  /* 0x000000280458723c */ /* 0x000fe20000001888 */
[----:B-1----:R-:W-:-:S04]  /*1ae0*/  FMUL.FTZ R2, R107, UR4 ;  /* 0x000000046b027c20 */ /* 0x002fc80008410000 */
[----:B------:R1:W-:Y:S02]  /*1af0*/  MUFU.TANH R241, R2 ;  /* 0x0000000200f17308 */ /* 0x0003e40000002400 */
[----:B-1----:R-:W-:-:S06]  /*1b00*/  FMUL.FTZ R2, R56, UR4 ;  /* 0x0000000438027c20 */ /* 0x002fcc0008410000 */
[----:B------:R1:W4:Y:S02]  /*1b10*/  MUFU.TANH R239, R2 ;  /* 0x0000000200ef7308 */ /* 0x0003240000002400 */
[----:B-1----:R-:W-:-:S06]  /*1b20*/  FMUL.FTZ R2, R57, UR4 ;  /* 0x0000000439027c20 */ /* 0x002fcc0008410000 */
[----:B------:R1:W-:Y:S02]  /*1b30*/  MUFU.TANH R238, R2 ;  /* 0x0000000200ee7308 */ /* 0x0003e40000002400 */
[----:B-1----:R-:W-:-:S06]  /*1b40*/  FMUL.FTZ R2, R64, UR4 ;  /* 0x0000000440027c20 */ /* 0x002fcc0008410000 */
[----:B------:R1:W4:Y:S02]  /*1b50*/  MUFU.TANH R237, R2 ;  /* 0x0000000200ed7308 */ /* 0x0003240000002400 */
[----:B-1----:R-:W-:-:S06]  /*1b60*/  FMUL.FTZ R2, R65, UR4 ;  /* 0x0000000441027c20 */ /* 0x002fcc0008410000 */
[----:B------:R1:W-:Y:S02]  /*1b70*/  MUFU.TANH R236, R2 ;  /* 0x0000000200ec7308 */ /* 0x0003e40000002400 */
[----:B-1----:R-:W-:-:S06]  /*1b80*/  FMUL.FTZ R2, R58, UR4 ;  /* 0x000000043a027c20 */ /* 0x002fcc0008410000 */
[----:B------:R1:W4:Y:S02]  /*1b90*/  MUFU.TANH R235, R2 ;  /* 0x0000000200eb7308 */ /* 0x0003240000002400 */
[----:B-1----:R-:W-:Y:S02]  /*1ba0*/  FMUL.FTZ R2, R59, UR4 ;  /* 0x000000043b027c20 */ /* 0x002fe40008410000 */
[----:B------:R-:W-:Y:S01]  /*1bb0*/  HMMA.16816.F32 R56, R12, R22, R72 ;  /* 0x000000160c38723c */ /* 0x000fe20000001848 */
[----:B------:R-:W1:Y:S03]  /*1bc0*/  LDSM.16.M88.4 R72, [R228+0x3800] ;  /* 0x00380000e448783b */ /* 0x000e660000000200 */
[----:B------:R5:W-:Y:S02]  /*1bd0*/  MUFU.TANH R226, R2 ;  /* 0x0000000200e27308 */ /* 0x000be40000002400 */
[----:B-----5:R-:W-:-:S06]  /*1be0*/  FMUL.FTZ R2, R66, UR4 ;  /* 0x0000000442027c20 */ /* 0x020fcc0008410000 */
[----:B------:R5:W-:-:S12]  /*1bf0*/  MUFU.TANH R224, R2 ;  /* 0x0000000200e07308 */ /* 0x000bd80000002400 */
[----:B------:R-:W-:Y:S01]  /*1c00*/  HMMA.16816.F32 R56, R24, R18, R56 ;  /* 0x000000121838723c */ /* 0x000fe20000001838 */
[----:B-----5:R-:W-:-:S05]  /*1c10*/  FMUL.FTZ R2, R67, UR4 ;  /* 0x0000000443027c20 */ /* 0x020fca0008410000 */
[----:B-1----:R-:W-:Y:S01]  /*1c20*/  HMMA.16816.F32 R136, R4, R72, R160 ;  /* 0x000000480488723c */ /* 0x002fe200000018a0 */
[----:B------:R1:W-:Y:S05]  /*1c30*/  MUFU.TANH R223, R2 ;  /* 0x0000000200df7308 */ /* 0x0003ea0000002400 */
[----:B------:R-:W-:Y:S01]  /*1c40*/  HMMA.16816.F32 R64, R12, R20, R76 ;  /* 0x000000140c40723c */ /* 0x000fe2000000184c */
[----:B------:R-:W-:Y:S04]  /*1c50*/  LDSM.16.M88.4 R20, [R230+0x1800] ;  /* 0x00180000e614783b */ /* 0x000fe80000000200 */
[----:B------:R-:W5:Y:S01]  /*1c60*/  LDSM.16.M88.4 R76, [R228+0x3000] ;  /* 0x00300000e44c783b */ /* 0x000f620000000200 */
[----:B------:R-:W-:Y:S01]  /*1c70*/  HMMA.16816.F32 R108, R8, R72, R184 ;  /* 0x00000048086c723c */ /* 0x000fe200000018b8 */
[----:B-1----:R-:W-:-:S04]  /*1c80*/  FMUL.FTZ R2, R44, UR4 ;  /* 0x000000042c027c20 */ /* 0x002fc80008410000 */
[----:B------:R1:W4:-:S13]  /*1c90*/  MUFU.TANH R225, R2 ;  /* 0x0000000200e17308 */ /* 0x00031a0000002400 */
[----:B------:R-:W-:Y:S01]  /*1ca0*/  HMMA.16816.F32 R64, R24, R16, R64 ;  /* 0x000000101840723c */ /* 0x000fe20000001840 */
[----:B-1----:R-:W-:-:S04]  /*1cb0*/  FMUL.FTZ R2, R45, UR4 ;  /* 0x000000042d027c20 */ /* 0x002fc80008410000 */
[----:B------:R1:W-:Y:S01]  /*1cc0*/  MUFU.TANH R222, R2 ;  /* 0x0000000200de7308 */ /* 0x0003e20000002400 */
[----:B-----5:R-:W-:Y:S06]  /*1cd0*/  HMMA.16816.F32 R140, R4, R78, R156 ;  /* 0x0000004e048c723c */ /* 0x020fec000000189c */
[----:B------:R-:W-:Y:S01]  /*1ce0*/  HMMA.16816.F32 R100, R8, R76, R192 ;  /* 0x0000004c0864723c */ /* 0x000fe200000018c0 */
[----:B------:R-:W-:Y:S02]  /*1cf0*/  IMAD.MOV.U32 R158, RZ, RZ, R205 ;  /* 0x000000ffff9e7224 */ /* 0x000fe400078e00cd */
[----:B------:R-:W-:-:S02]  /*1d00*/  IMAD.MOV.U32 R159, RZ, RZ, R204 ;  /* 0x000000ffff9f7224 */ /* 0x000fc400078e00cc */
[----:B-1----:R-:W-:Y:S01]  /*1d10*/  FMUL.FTZ R2, R60, UR4 ;  /* 0x000000043c027c20 */ /* 0x002fe20008410000 */
[----:B------:R-:W-:Y:S01]  /*1d20*/  IMAD.MOV.U32 R157, RZ, RZ, R200 ;  /* 0x000000ffff9d7224 */ /* 0x000fe200078e00c8 */
[----:B------:R-:W-:Y:S02]  /*1d30*/  HMMA.16816.F32 R104, R8, R78, R188 ;  /* 0x0000004e0868723c */ /* 0x000fe400000018bc */
[----:B------:R1:W5:Y:S02]  /*1d40*/  MUFU.TANH R221, R2 ;  /* 0x0000000200dd7308 */ /* 0x0003640000002400 */
[----:B-1----:R-:W-:-:S06]  /*1d50*/  FMUL.FTZ R2, R61, UR4 ;  /* 0x000000043d027c20 */ /* 0x002fcc0008410000 */
[----:B------:R1:W-:Y:S02]  /*1d60*/  MUFU.TANH R220, R2 ;  /* 0x0000000200dc7308 */ /* 0x0003e40000002400 */
[----:B-1----:R-:W-:-:S06]  /*1d70*/  FMUL.FTZ R2, R46, UR4 ;  /* 0x000000042e027c20 */ /* 0x002fcc0008410000 */
[----:B------:R1:W5:Y:S02]  /*1d80*/  MUFU.TANH R218, R2 ;  /* 0x0000000200da7308 */ /* 0x0003640000002400 */
[----:B-1----:R-:W-:Y:S02]  /*1d90*/  FMUL.FTZ R2, R47, UR4 ;  /* 0x000000042f027c20 */ /* 0x002fe40008410000 */
[----:B------:R-:W1:Y:S04]  /*1da0*/  LDSM.16.M88.4 R44, [R228+0x2800] ;  /* 0x00280000e42c783b */ /* 0x000e680000000200 */
[----:B------:R3:W-:Y:S02]  /*1db0*/  MUFU.TANH R219, R2 ;  /* 0x0000000200db7308 */ /* 0x0007e40000002400 */
[----:B---3--:R-:W-:-:S06]  /*1dc0*/  FMUL.FTZ R2, R62, UR4 ;  /* 0x000000043e027c20 */ /* 0x008fcc0008410000 */
[----:B------:R3:W-:Y:S02]  /*1dd0*/  MUFU.TANH R217, R2 ;  /* 0x0000000200d97308 */ /* 0x0007e40000002400 */
[----:B---3--:R-:W-:Y:S01]  /*1de0*/  FMUL.FTZ R2, R63, UR4 ;  /* 0x000000043f027c20 */ /* 0x008fe20008410000 */
[----:B-1----:R-:W-:Y:S05]  /*1df0*/  HMMA.16816.F32 R124, R4, R44, R144 ;  /* 0x0000002c047c723c */ /* 0x002fea0000001890 */
[----:B------:R1:W3:Y:S01]  /*1e00*/  MUFU.TANH R216, R2 ;  /* 0x0000000200d87308 */ /* 0x0002e20000002400 */
[----:B------:R-:W-:Y:S06]  /*1e10*/  HMMA.16816.F32 R60, R8, R50, R128 ;  /* 0x00000032083c723c */ /* 0x000fec0000001880 */
[----:B------:R-:W-:Y:S01]  /*1e20*/  HMMA.16816.F32 R48, R32, R20, R84 ;  /* 0x000000142030723c */ /* 0x000fe20000001854 */
[----:B------:R-:W2:Y:S05]  /*1e30*/  S2R R87, SR_CTAID.X ;  /* 0x0000000000577919 */ /* 0x000eaa0000002500 */
[----:B------:R-:W-:Y:S01]  /*1e40*/  HMMA.16816.F32 R144, R4, R76, R152 ;  /* 0x0000004c0490723c */ /* 0x000fe20000001898 */
[----:B-1----:R-:W-:-:S04]  /*1e50*/  FMUL.FTZ R2, R68, UR4 ;  /* 0x0000000444027c20 */ /* 0x002fc80008410000 */
[----:B------:R1:W3:Y:S01]  /*1e60*/  MUFU.TANH R215, R2 ;  /* 0x0000000200d77308 */ /* 0x0002e20000002400 */
[----:B------:R-:W-:Y:S01]  /*1e70*/  HMMA.16816.F32 R132, R4, R46, R148 ;  /* 0x0000002e0484723c */ /* 0x000fe20000001894 */
[----:B------:R-:W-:Y:S02]  /*1e80*/  IMAD.MOV.U32 R154, RZ, RZ, R202 ;  /* 0x000000ffff9a7224 */ /* 0x000fe400078e00ca */
[----:B------:R-:W-:-:S03]  /*1e90*/  IMAD.MOV.U32 R155, RZ, RZ, R201 ;  /* 0x000000ffff9b7224 */ /* 0x000fc600078e00c9 */
[----:B------:R-:W-:Y:S01]  /*1ea0*/  HMMA.16816.F32 R16, R32, R22, R60 ;  /* 0x000000162010723c */ /* 0x000fe2000000183c */
[----:B------:R-:W-:-:S05]  /*1eb0*/  IMAD.MOV.U32 R151, RZ, RZ, R203 ;  /* 0x000000ffff977224 */ /* 0x000fca00078e00cb */
[----:B------:R-:W-:Y:S01]  /*1ec0*/  HMMA.16816.F32 R60, R28, R36, R48 ;  /* 0x000000241c3c723c */ /* 0x000fe20000001830 */
[----:B-1----:R-:W-:-:S05]  /*1ed0*/  FMUL.FTZ R2, R69, UR4 ;  /* 0x0000000445027c20 */ /* 0x002fca0008410000 */
[----:B------:R-:W-:Y:S01]  /*1ee0*/  HMMA.16816.F32 R128, R4, R74, R168 ;  /* 0x0000004a0480723c */ /* 0x000fe200000018a8 */
[----:B------:R-:W1:Y:S01]  /*1ef0*/  LDSM.16.M88.4 R4, [R230+0x2000] ;  /* 0x00200000e604783b */ /* 0x000e620000000200 */
[----:B------:R4:W-:Y:S01]  /*1f00*/  MUFU.TANH R214, R2 ;  /* 0x0000000200d67308 */ /* 0x0009e20000002400 */
[----:B--2---:R-:W-:-:S03]  /*1f10*/  IMAD.SHL.U32 R162, R87, 0x80, RZ ;  /* 0x0000008057a27824 */ /* 0x004fc600078e00ff */
[C---:B------:R-:W-:Y:S06]  /*1f20*/  HMMA.16816.F32 R116, R8.reuse, R44, R176 ;  /* 0x0000002c0874723c */ /* 0x040fec00000018b0 */
[C---:B------:R-:W-:Y:S06]  /*1f30*/  HMMA.16816.F32 R112, R8.reuse, R46, R180 ;  /* 0x0000002e0870723c */ /* 0x040fec00000018b4 */
[----:B------:R-:W-:Y:S01]  /*1f40*/  HMMA.16816.F32 R72, R8, R74, R196 ;  /* 0x0000004a0848723c */ /* 0x000fe200000018c4 */
[----:B----4-:R-:W-:Y:S01]  /*1f50*/  FMUL.FTZ R2, R52, UR4 ;  /* 0x0000000434027c20 */ /* 0x010fe20008410000 */
[----:B------:R-:W-:-:S03]  /*1f60*/  IMAD.MOV.U32 R181, RZ, RZ, R151 ;  /* 0x000000ffffb57224 */ /* 0x000fc600078e0097 */
[----:B------:R2:W-:Y:S02]  /*1f70*/  MUFU.TANH R213, R2 ;  /* 0x0000000200d57308 */ /* 0x0005e40000002400 */
[----:B--2---:R-:W-:-:S06]  /*1f80*/  FMUL.FTZ R2, R53, UR4 ;  /* 0x0000000435027c20 */ /* 0x004fcc0008410000 */
[----:B------:R2:W-:Y:S02]  /*1f90*/  MUFU.TANH R212, R2 ;  /* 0x0000000200d47308 */ /* 0x0005e40000002400 */
[----:B--2---:R-:W-:-:S06]  /*1fa0*/  FMUL.FTZ R2, R70, UR4 ;  /* 0x0000000446027c20 */ /* 0x004fcc0008410000 */
[----:B------:R2:W-:Y:S02]  /*1fb0*/  MUFU.TANH R211, R2 ;  /* 0x0000000200d37308 */ /* 0x0005e40000002400 */
[----:B--2---:R-:W-:-:S06]  /*1fc0*/  FMUL.FTZ R2, R71, UR4 ;  /* 0x0000000447027c20 */ /* 0x004fcc0008410000 */
[----:B------:R2:W4:Y:S02]  /*1fd0*/  MUFU.TANH R210, R2 ;  /* 0x0000000200d27308 */ /* 0x0005240000002400 */
[----:B--2---:R-:W-:-:S06]  /*1fe0*/  FMUL.FTZ R2, R54, UR4 ;  /* 0x0000000436027c20 */ /* 0x004fcc0008410000 */
[----:B------:R2:W-:Y:S02]  /*1ff0*/  MUFU.TANH R208, R2 ;  /* 0x0000000200d07308 */ /* 0x0005e40000002400 */
[----:B--2---:R-:W-:Y:S02]  /*2000*/  FMUL.FTZ R2, R55, UR4 ;  /* 0x0000000437027c20 */ /* 0x004fe40008410000 */
[----:B------:R-:W-:Y:S04]  /*2010*/  HMMA.16816.F32 R52, R28, R38, R16 ;  /* 0x000000261c34723c */ /* 0x000fe80000001810 */
[----:B------:R2:W4:Y:S02]  /*2020*/  MUFU.TANH R207, R2 ;  /* 0x0000000200cf7308 */ /* 0x0005240000002400 */
[C---:B------:R-:W-:Y:S06]  /*2030*/  HMMA.16816.F32 R16, R12.reuse, R20, R96 ;  /* 0x000000140c10723c */ /* 0x040fec0000001860 */
[----:B------:R-:W-:Y:S01]  /*2040*/  HMMA.16816.F32 R20, R12, R22, R80 ;  /* 0x000000160c14723c */ /* 0x000fe20000001850 */
[----:B--2---:R-:W-:-:S04]  /*2050*/  FMUL.FTZ R2, R64, UR4 ;  /* 0x0000000440027c20 */ /* 0x004fc80008410000 */
[----:B------:R2:W4:-:S13]  /*2060*/  MUFU.TANH R153, R2 ;  /* 0x0000000200997308 */ /* 0x00051a0000002400 */
[C---:B------:R-:W-:Y:S01]  /*2070*/  HMMA.16816.F32 R48, R24.reuse, R36, R16 ;  /* 0x000000241830723c */ /* 0x040fe20000001810 */
[----:B------:R-:W5:Y:S05]  /*2080*/  LDSM.16.M88.4 R16, [R227+0x2000] ;  /* 0x00200000e310783b */ /* 0x000f6a0000000200 */
[----:B------:R-:W-:Y:S01]  /*2090*/  HMMA.16816.F32 R36, R24, R38, R20 ;  /* 0x000000261824723c */ /* 0x000fe20000001814 */
[----:B--2---:R-:W-:-:S04]  /*20a0*/  FMUL.FTZ R2, R65, UR4 ;  /* 0x0000000441027c20 */ /* 0x004fc80008410000 */
[----:B------:R2:W4:Y:S02]  /*20b0*/  MUFU.TANH R205, R2 ;  /* 0x0000000200cd7308 */ /* 0x0005240000002400 */
[----:B--2---:R-:W-:-:S06]  /*20c0*/  FMUL.FTZ R2, R56, UR4 ;  /* 0x0000000438027c20 */ /* 0x004fcc0008410000 */
[----:B------:R2:W-:Y:S02]  /*20d0*/  MUFU.TANH R204, R2 ;  /* 0x0000000200cc7308 */ /* 0x0005e40000002400 */
[----:B--2---:R-:W-:-:S06]  /*20e0*/  FMUL.FTZ R2, R57, UR4 ;  /* 0x0000000439027c20 */ /* 0x004fcc0008410000 */
[----:B------:R2:W4:Y:S02]  /*20f0*/  MUFU.TANH R203, R2 ;  /* 0x0000000200cb7308 */ /* 0x0005240000002400 */
[----:B--2---:R-:W-:-:S06]  /*2100*/  FMUL.FTZ R2, R66, UR4 ;  /* 0x0000000442027c20 */ /* 0x004fcc0008410000 */
[----:B------:R2:W4:Y:S02]  /*2110*/  MUFU.TANH R152, R2 ;  /* 0x0000000200987308 */ /* 0x0005240000002400 */
[----:B--2---:R-:W-:Y:S02]  /*2120*/  FMUL.FTZ R2, R67, UR4 ;  /* 0x0000000443027c20 */ /* 0x004fe40008410000 */
[C---:B------:R-:W-:Y:S04]  /*2130*/  HMMA.16816.F32 R64, R8.reuse, R40, R164 ;  /* 0x000000280840723c */ /* 0x040fe800000018a4 */
[----:B------:R2:W-:Y:S02]  /*2140*/  MUFU.TANH R202, R2 ;  /* 0x0000000200ca7308 */ /* 0x0005e40000002400 */
[----:B------:R-:W-:Y:S01]  /*2150*/  HMMA.16816.F32 R40, R8, R42, R172 ;  /* 0x0000002a0828723c */ /* 0x000fe200000018ac */
[----:B--2---:R-:W-:-:S05]  /*2160*/  FMUL.FTZ R2, R58, UR4 ;  /* 0x000000043a027c20 */ /* 0x004fca0008410000 */
[----:B------:R2:W-:-:S12]  /*2170*/  MUFU.TANH R150, R2 ;  /* 0x0000000200967308 */ /* 0x0005d80000002400 */
[C---:B-1----:R-:W-:Y:S06]  /*2180*/  HMMA.16816.F32 R20, R32.reuse, R4, R64 ;  /* 0x000000042014723c */ /* 0x042fec0000001840 */
[----:B------:R-:W-:Y:S01]  /*2190*/  HMMA.16816.F32 R44, R32, R6, R40 ;  /* 0x00000006202c723c */ /* 0x000fe20000001828 */
[----:B------:R-:W1:Y:S01]  /*21a0*/  LDSM.16.M88.4 R40, [R230+0x2800] ;  /* 0x00280000e628783b */ /* 0x000e620000000200 */
[----:B--2---:R-:W-:-:S04]  /*21b0*/  FMUL.FTZ R2, R59, UR4 ;  /* 0x000000043b027c20 */ /* 0x004fc80008410000 */
[----:B------:R2:W4:-:S12]  /*21c0*/  MUFU.TANH R163, R2 ;  /* 0x0000000200a37308 */ /* 0x0005180000002400 */
[C---:B-----5:R-:W-:Y:S06]  /*21d0*/  HMMA.16816.F32 R56, R28.reuse, R16, R20 ;  /* 0x000000101c38723c */ /* 0x060fec0000001814 */
[----:B------:R-:W-:Y:S06]  /*21e0*/  HMMA.16816.F32 R44, R28, R18, R44 ;  /* 0x000000121c2c723c */ /* 0x000fec000000182c */
[----:B------:R-:W-:Y:S01]  /*21f0*/  HMMA.16816.F32 R20, R12, R4, R88 ;  /* 0x000000040c14723c */ /* 0x000fe20000001858 */
[----:B--2---:R-:W-:-:S04]  /*2200*/  FMUL.FTZ R2, R60, UR4 ;  /* 0x000000043c027c20 */ /* 0x004fc80008410000 */
[----:B------:R2:W5:Y:S01]  /*2210*/  MUFU.TANH R200, R2 ;  /* 0x0000000200c87308 */ /* 0x0005620000002400 */
[C---:B-1----:R-:W-:Y:S06]  /*2220*/  HMMA.16816.F32 R68, R12.reuse, R40, R124 ;  /* 0x000000280c44723c */ /* 0x042fec000000187c */
[----:B------:R-:W-:Y:S06]  /*2230*/  HMMA.16816.F32 R76, R12, R42, R132 ;  /* 0x0000002a0c4c723c */ /* 0x000fec0000001884 */
[----:B------:R-:W-:Y:S01]  /*2240*/  FMUL.FTZ R4, R44, UR4 ;  /* 0x000000042c047c20 */ /* 0x000fe20008410000 */
[----:B------:R-:W-:Y:S01]  /*2250*/  FMUL.FTZ R9, R46, UR4 ;  /* 0x000000042e097c20 */ /* 0x000fe20008410000 */
[----:B--2---:R-:W-:-:S04]  /*2260*/  FMUL.FTZ R2, R61, UR4 ;  /* 0x000000043d027c20 */ /* 0x004fc80008410000 */
[----:B------:R1:W-:Y:S02]  /*2270*/  MUFU.TANH R174, R2 ;  /* 0x0000000200ae7308 */ /* 0x0003e40000002400 */
[----:B-1----:R-:W-:-:S06]  /*2280*/  FMUL.FTZ R2, R52, UR4 ;  /* 0x0000000434027c20 */ /* 0x002fcc0008410000 */
[----:B------:R1:W-:Y:S02]  /*2290*/  MUFU.TANH R175, R2 ;  /* 0x0000000200af7308 */ /* 0x0003e40000002400 */
[----:B-1----:R-:W-:-:S06]  /*22a0*/  FMUL.FTZ R2, R53, UR4 ;  /* 0x0000000435027c20 */ /* 0x002fcc0008410000 */
[----:B------:R1:W-:Y:S02]  /*22b0*/  MUFU.TANH R171, R2 ;  /* 0x0000000200ab7308 */ /* 0x0003e40000002400 */
[----:B-1----:R-:W-:-:S06]  /*22c0*/  FMUL.FTZ R2, R62, UR4 ;  /* 0x000000043e027c20 */ /* 0x002fcc0008410000 */
[----:B------:R1:W-:Y:S02]  /*22d0*/  MUFU.TANH R170, R2 ;  /* 0x0000000200aa7308 */ /* 0x0003e40000002400 */
[----:B-1----:R-:W-:Y:S02]  /*22e0*/  FMUL.FTZ R2, R63, UR4 ;  /* 0x000000043f027c20 */ /* 0x002fe40008410000 */
[----:B------:R-:W-:Y:S01]  /*22f0*/  HMMA.16816.F32 R60, R24, R16, R20 ;  /* 0x00000010183c723c */ /* 0x000fe20000001814 */
[----:B------:R-:W-:Y:S03]  /*2300*/  LDSM.16.M88.4 R20, [R227+0x2800] ;  /* 0x00280000e314783b */ /* 0x000fe60000000200 */
[----:B------:R1:W-:Y:S02]  /*2310*/  MUFU.TANH R172, R2 ;  /* 0x0000000200ac7308 */ /* 0x0003e40000002400 */
[----:B-1----:R-:W-:-:S06]  /*2320*/  FMUL.FTZ R2, R54, UR4 ;  /* 0x0000000436027c20 */ /* 0x002fcc0008410000 */
[----:B------:R1:W-:-:S12]  /*2330*/  MUFU.TANH R179, R2 ;  /* 0x0000000200b37308 */ /* 0x0003d80000002400 */
[----:B------:R-:W-:Y:S01]  /*2340*/  FMUL.FTZ R10, R60, UR4 ;  /* 0x000000043c0a7c20 */ /* 0x000fe20008410000 */
[----:B-1----:R-:W-:Y:S02]  /*2350*/  FMUL.FTZ R2, R55, UR4 ;  /* 0x0000000437027c20 */ /* 0x002fe40008410000 */
[----:B------:R-:W1:Y:S02]  /*2360*/  LDSM.16.M88.4 R52, [R230+0x3000] ;  /* 0x00300000e634783b */ /* 0x000e640000000200 */
[----:B------:R2:W-:Y:S02]  /*2370*/  MUFU.TANH R201, R2 ;  /* 0x0000000200c97308 */ /* 0x0005e40000002400 */
[----:B--2---:R-:W-:-:S06]  /*2380*/  FMUL.FTZ R2, R48, UR4 ;  /* 0x0000000430027c20 */ /* 0x004fcc0008410000 */
[----:B------:R2:W5:Y:S02]  /*2390*/  MUFU.TANH R169, R2 ;  /* 0x0000000200a97308 */ /* 0x0005640000002400 */
[----:B--2---:R-:W-:Y:S01]  /*23a0*/  FMUL.FTZ R2, R49, UR4 ;  /* 0x0000000431027c20 */ /* 0x004fe20008410000 */
[C---:B-1----:R-:W-:Y:S05]  /*23b0*/  HMMA.16816.F32 R84, R12.reuse, R52, R144 ;  /* 0x000000340c54723c */ /* 0x042fea0000001890 */
[----:B------:R1:W-:Y:S01]  /*23c0*/  MUFU.TANH R168, R2 ;  /* 0x0000000200a87308 */ /* 0x0003e20000002400 */
[----:B------:R-:W-:Y:S06]  /*23d0*/  HMMA.16816.F32 R88, R12, R54, R140 ;  /* 0x000000360c58723c */ /* 0x000fec000000188c */
[----:B------:R-:W-:Y:S01]  /*23e0*/  HMMA.16816.F32 R64, R32, R52, R100 ;  /* 0x000000342040723c */ /* 0x000fe20000001864 */
[----:B-1----:R-:W-:-:S04]  /*23f0*/  FMUL.FTZ R2, R36, UR4 ;  /* 0x0000000424027c20 */ /* 0x002fc80008410000 */
[----:B------:R1:W2:Y:S02]  /*2400*/  MUFU.TANH R166, R2 ;  /* 0x0000000200a67308 */ /* 0x0002a40000002400 */
[----:B-1----:R-:W-:-:S06]  /*2410*/  FMUL.FTZ R2, R37, UR4 ;  /* 0x0000000425027c20 */ /* 0x002fcc0008410000 */
[----:B------:R1:W1:Y:S02]  /*2420*/  MUFU.TANH R164, R2 ;  /* 0x0000000200a47308 */ /* 0x0002640000002400 */
[----:B-1----:R-:W-:-:S06]  /*2430*/  FMUL.FTZ R2, R50, UR4 ;  /* 0x0000000432027c20 */ /* 0x002fcc0008410000 */
[----:B------:R1:W1:Y:S02]  /*2440*/  MUFU.TANH R156, R2 ;  /* 0x00000002009c7308 */ /* 0x0002640000002400 */
[----:B-1----:R-:W-:Y:S02]  /*2450*/  FMUL.FTZ R2, R51, UR4 ;  /* 0x0000000433027c20 */ /* 0x002fe40008410000 */
[----:B------:R-:W1:Y:S04]  /*2460*/  LDSM.16.M88.4 R48, [R230+0x3800] ;  /* 0x00380000e630783b */ /* 0x000e680000000200 */
[----:B------:R3:W1:Y:S02]  /*2470*/  MUFU.TANH R177, R2 ;  /* 0x0000000200b17308 */ /* 0x0006640000002400 */
[----:B---3--:R-:W-:-:S06]  /*2480*/  FMUL.FTZ R2, R38, UR4 ;  /* 0x0000000426027c20 */ /* 0x008fcc0008410000 */
[----:B------:R3:W1:Y:S02]  /*2490*/  MUFU.TANH R178, R2 ;  /* 0x0000000200b27308 */ /* 0x0006640000002400 */
[----:B---3--:R-:W-:Y:S01]  /*24a0*/  FMUL.FTZ R2, R39, UR4 ;  /* 0x0000000427027c20 */ /* 0x008fe20008410000 */
[C---:B-1----:R-:W-:Y:S05]  /*24b0*/  HMMA.16816.F32 R96, R12.reuse, R48, R136 ;  /* 0x000000300c60723c */ /* 0x042fea0000001888 */
[----:B------:R1:W3:Y:S01]  /*24c0*/  MUFU.TANH R176, R2 ;  /* 0x0000000200b07308 */ /* 0x0002e20000002400 */
[C---:B------:R-:W-:Y:S07]  /*24d0*/  HMMA.16816.F32 R36, R12.reuse, R6, R120 ;  /* 0x000000060c24723c */ /* 0x040fee0000001878 */
[----:B------:R4:W2:Y:S01]  /*24e0*/  MUFU.TANH R123, R4 ;  /* 0x00000004007b7308 */ /* 0x0008a20000002400 */
[----:B------:R-:W-:Y:S06]  /*24f0*/  HMMA.16816.F32 R80, R12, R50, R128 ;  /* 0x000000320c50723c */ /* 0x000fec0000001880 */
[----:B------:R-:W-:Y:S01]  /*2500*/  HMMA.16816.F32 R12, R32, R40, R116 ;  /* 0x00000028200c723c */ /* 0x000fe20000001874 */
[----:B------:R5:W2:Y:S01]  /*2510*/  MUFU.TANH R128, R9 ;  /* 0x0000000900807308 */ /* 0x000aa20000002400 */
[----:B-1----:R-:W-:-:S07]  /*2520*/  FMUL.FTZ R2, R56, UR4 ;  /* 0x0000000438027c20 */ /* 0x002fce0008410000 */
[----:B------:R1:W1:Y:S01]  /*2530*/  MUFU.TANH R149, R2 ;  /* 0x0000000200957308 */ /* 0x0002620000002400 */
[----:B----4-:R-:W-:Y:S01]  /*2540*/  FMUL.FTZ R4, R45, UR4 ;  /* 0x000000042d047c20 */ /* 0x010fe20008410000 */
[----:B------:R-:W-:Y:S06]  /*2550*/  HMMA.16816.F32 R16, R24, R18, R36 ;  /* 0x000000121810723c */ /* 0x000fec0000001824 */
[----:B------:R4:W2:Y:S01]  /*2560*/  MUFU.TANH R122, R4 ;  /* 0x00000004007a7308 */ /* 0x0008a20000002400 */
[----:B-----5:R-:W-:Y:S01]  /*2570*/  FMUL.FTZ R9, R47, UR4 ;  /* 0x000000042f097c20 */ /* 0x020fe20008410000 */
[----:B------:R-:W-:Y:S06]  /*2580*/  HMMA.16816.F32 R36, R32, R42, R112 ;  /* 0x0000002a2024723c */ /* 0x000fec0000001870 */
[----:B------:R-:W2:Y:S01]  /*2590*/  MUFU.TANH R127, R9 ;  /* 0x00000009007f7308 */ /* 0x000ea20000002400 */
[----:B-1----:R-:W-:Y:S01]  /*25a0*/  FMUL.FTZ R2, R57, UR4 ;  /* 0x0000000439027c20 */ /* 0x002fe20008410000 */
[----:B------:R-:W-:Y:S06]  /*25b0*/  HMMA.16816.F32 R44, R28, R20, R12 ;  /* 0x000000141c2c723c */ /* 0x000fec000000180c */
[----:B------:R1:W1:Y:S01]  /*25c0*/  MUFU.TANH R148, R2 ;  /* 0x0000000200947308 */ /* 0x0002620000002400 */
[----:B----4-:R-:W-:-:S02]  /*25d0*/  IMAD R4, R94, 0x10, R162 ;  /* 0x000000105e047824 */ /* 0x010fc400078e02a2 */
[----:B------:R-:W-:Y:S01]  /*25e0*/  FMUL.FTZ R12, R19, UR4 ;  /* 0x00000004130c7c20 */ /* 0x000fe20008410000 */
[----:B------:R-:W-:-:S04]  /*25f0*/  FMUL.FTZ R11, R18, UR4 ;  /* 0x00000004120b7c20 */ /* 0x000fc80008410000 */
[----:B------:R4:W2:Y:S02]  /*2600*/  MUFU.TANH R118, R10 ;  /* 0x0000000a00767308 */ /* 0x0008a40000002400 */
[----:B------:R-:W-:Y:S06]  /*2610*/  HMMA.16816.F32 R40, R28, R22, R36 ;  /* 0x000000161c28723c */ /* 0x000fec0000001824 */
[----:B------:R5:W2:Y:S01]  /*2620*/  MUFU.TANH R140, R12 ;  /* 0x0000000c008c7308 */ /* 0x000aa20000002400 */
[----:B-1----:R-:W-:Y:S01]  /*2630*/  LOP3.LUT R2, R250, 0xffffffe0, RZ, 0xc0, !PT ;  /* 0xffffffe0fa027812 */ /* 0x002fe200078ec0ff */
[----:B------:R-:W-:Y:S04]  /*2640*/  HMMA.16816.F32 R36, R24, R20, R68 ;  /* 0x000000141824723c */ /* 0x000fe80000001844 */
[----:B------:R-:W-:-:S02]  /*2650*/  IMAD.IADD R2, R95, 0x1, -R2 ;  /* 0x000000015f027824 */ /* 0x000fc400078e0a02 */
[----:B------:R-:W-:Y:S02]  /*2660*/  IMAD.SHL.U32 R95, R95, 0x2, RZ ;  /* 0x000000025f5f7824 */ /* 0x000fe400078e00ff */
[----:B----4-:R-:W-:Y:S01]  /*2670*/  FMUL.FTZ R10, R61, UR4 ;  /* 0x000000043d0a7c20 */ /* 0x010fe20008410000 */
[----:B------:R1:W4:Y:S01]  /*2680*/  MUFU.TANH R132, R11 ;  /* 0x0000000b00847308 */ /* 0x0003220000002400 */
[----:B------:R-:W-:-:S04]  /*2690*/  SHF.R.S32.HI R5, RZ, 0x1f, R2 ;  /* 0x0000001fff057819 */ /* 0x000fc80000011402 */
[----:B------:R-:W-:Y:S01]  /*26a0*/  LEA.HI R2, R5, R2, RZ, 0x2 ;  /* 0x0000000205027211 */ /* 0x000fe200078f10ff */
[----:B------:R-:W-:Y:S01]  /*26b0*/  FMUL.FTZ R5, R58, UR4 ;  /* 0x000000043a057c20 */ /* 0x000fe20008410000 */
[----:B-----5:R-:W5:Y:S01]  /*26c0*/  LDSM.16.M88.4 R12, [R227+0x3000] ;  /* 0x00300000e30c783b */ /* 0x020f620000000200 */
[----:B------:R3:W2:Y:S01]  /*26d0*/  MUFU.TANH R116, R10 ;  /* 0x0000000a00747308 */ /* 0x0006a20000002400 */
[----:B------:R-:W-:-:S04]  /*26e0*/  SHF.R.S32.HI R2, RZ, 0x2, R2 ;  /* 0x00000002ff027819 */ /* 0x000fc80000011402 */
[----:B------:R-:W-:Y:S01]  /*26f0*/  IADD3 R2, R4, 0x1, R2 ;  /* 0x0000000104027810 */ /* 0x000fe20007ffe002 */
[----:B------:R-:W-:Y:S02]  /*2700*/  FMUL.FTZ R4, R59, UR4 ;  /* 0x000000043b047c20 */ /* 0x000fe40008410000 */
[----:B------:R4:W2:Y:S01]  /*2710*/  MUFU.TANH R189, R5 ;  /* 0x0000000500bd7308 */ /* 0x0008a20000002400 */
[----:B------:R-:W-:Y:S01]  /*2720*/  IADD3 R2, R92, -UR19, R2 ;  /* 0x800000135c027c10 */ /* 0x000fe2000fffe002 */
[----:B------:R-:W-:Y:S01]  /*2730*/  HMMA.16816.F32 R56, R32, R54, R104 ;  /* 0x000000362038723c */ /* 0x000fe20000001868 */
[----:B-1----:R-:W-:-:S03]  /*2740*/  FMUL.FTZ R11, R47, UR4 ;  /* 0x000000042f0b7c20 */ /* 0x002fc60008410000 */
[----:B------:R-:W-:Y:S02]  /*2750*/  VIADD R6, R2, UR18 ;  /* 0x0000001202067c36 */ /* 0x000fe40008000000 */
[----:B------:R1:W1:Y:S01]  /*2760*/  MUFU.TANH R135, R4 ;  /* 0x0000000400877308 */ /* 0x0002620000002400 */
[----:B---3--:R-:W-:Y:S01]  /*2770*/  FMUL.FTZ R10, R62, UR4 ;  /* 0x000000043e0a7c20 */ /* 0x008fe20008410000 */
[----:B------:R-:W-:Y:S01]  /*2780*/  HMMA.16816.F32 R52, R32, R48, R108 ;  /* 0x000000302034723c */ /* 0x000fe2000000186c */
[----:B------:R-:W-:-:S05]  /*2790*/  VIADDMNMX R7, R6, 0x8, R92, PT ;  /* 0x0000000806077846 */ /* 0x000fca000380015c */
[----:B------:R3:W2:Y:S01]  /*27a0*/  MUFU.TANH R138, R10 ;  /* 0x0000000a008a7308 */ /* 0x0006a20000002400 */
[----:B----4-:R-:W-:Y:S01]  /*27b0*/  LOP3.LUT R5, R95, 0x6, RZ, 0xc0, !PT ;  /* 0x000000065f057812 */ /* 0x010fe200078ec0ff */
[----:B------:R-:W-:Y:S04]  /*27c0*/  HMMA.16816.F32 R48, R32, R50, R72 ;  /* 0x000000322030723c */ /* 0x000fe80000001848 */
[----:B------:R-:W-:Y:S01]  /*27d0*/  IMAD R2, R93, 0x80, R5 ;  /* 0x000000805d027824 */ /* 0x000fe200078e0205 */
[C-C-:B------:R-:W-:Y:S01]  /*27e0*/  VIADDMNMX R5, R6.reuse, 0x40, R92.reuse, PT ;  /* 0x0000004006057846 */ /* 0x140fe2000380015c */
[----:B------:R-:W-:Y:S01]  /*27f0*/  HMMA.16816.F32 R32, R24, R22, R76 ;  /* 0x000000161820723c */ /* 0x000fe2000000184c */
[----:B-1----:R-:W-:Y:S01]  /*2800*/  VIMNMX R4, R6, R92, PT ;  /* 0x0000005c06047248 */ /* 0x002fe20003fe0100 */
[----:B------:R-:W-:Y:S01]  /*2810*/  VIADD R8, R2, 0x1 ;  /* 0x0000000102087836 */ /* 0x000fe20000000000 */
[----:B------:R-:W-:Y:S01]  /*2820*/  VIADDMNMX R6, R6, 0x48, R92, PT ;  /* 0x0000004806067846 */ /* 0x000fe2000380015c */
[C---:B------:R-:W-:Y:S01]  /*2830*/  VIADD R9, R2.reuse, 0x8 ;  /* 0x0000000802097836 */ /* 0x040fe20000000000 */
[-C--:B------:R-:W-:Y:S01]  /*2840*/  ISETP.GE.AND P5, PT, R2, R4.reuse, PT ;  /* 0x000000040200720c */ /* 0x080fe20003fa6270 */
[----:B------:R1:W4:Y:S01]  /*2850*/  MUFU.TANH R134, R11 ;  /* 0x0000000b00867308 */ /* 0x0003220000002400 */
[C---:B------:R-:W-:Y:S01]  /*2860*/  ISETP.GE.AND P6, PT, R8.reuse, R4, PT ;  /* 0x000000040800720c */ /* 0x040fe20003fc6270 */
[----:B-----5:R-:W-:Y:S01]  /*2870*/  HMMA.16816.F32 R20, R28, R12, R64 ;  /* 0x0000000c1c14723c */ /* 0x020fe20000001840 */
[----:B------:R-:W-:Y:S01]  /*2880*/  ISETP.GE.AND P1, PT, R8, R7, PT ;  /* 0x000000070800720c */ /* 0x000fe20003f26270 */
[----:B---3--:R-:W-:Y:S01]  /*2890*/  VIADD R10, R2, 0x19 ;  /* 0x00000019020a7836 */ /* 0x008fe20000000000 */
[----:B------:R-:W-:-:S02]  /*28a0*/  ISETP.GE.AND P3, PT, R8, R5, PT ;  /* 0x000000050800720c */ /* 0x000fc40003f66270 */
[----:B------:R-:W-:Y:S01]  /*28b0*/  ISETP.GE.AND P2, PT, R8, R6, PT ;  /* 0x000000060800720c */ /* 0x000fe20003f46270 */
[----:B------:R-:W-:Y:S01]  /*28c0*/  VIADD R8, R2, 0x9 ;  /* 0x0000000902087836 */ /* 0x000fe20000000000 */
[----:B------:R-:W-:Y:S01]  /*28d0*/  FSEL R117, R158, -INF , !P5 ;  /* 0xff8000009e757808 */ /* 0x000fe20006800000 */
[----:B------:R-:W-:Y:S01]  /*28e0*/  IMAD.MOV.U32 R158, RZ, RZ, R159 ;  /* 0x000000ffff9e7224 */ /* 0x000fe200078e009f */
[-C--:B------:R-:W-:Y:S01]  /*28f0*/  ISETP.GE.AND P5, PT, R2, R7.reuse, PT ;  /* 0x000000070200720c */ /* 0x080fe20003fa6270 */
[----:B------:R-:W-:Y:S01]  /*2900*/  IMAD.MOV.U32 R159, RZ, RZ, R154 ;  /* 0x000000ffff9f7224 */ /* 0x000fe200078e009a */
[----:B------:R-:W-:Y:S01]  /*2910*/  FSEL R119, R251, -INF , !P6 ;  /* 0xff800000fb777808 */ /* 0x000fe20007000000 */
[----:B------:R-:W-:Y:S01]  /*2920*/  HMMA.16816.F32 R56, R28, R14, R56 ;  /* 0x0000000e1c38723c */ /* 0x000fe20000001838 */
[-C--:B------:R-:W-:Y:S02]  /*2930*/  ISETP.GE.AND P6, PT, R9, R7.reuse, PT ;  /* 0x000000070900720c */ /* 0x080fe40003fc6270 */
[----:B------:R-:W-:Y:S01]  /*2940*/  FSEL R137, R155, -INF , !P5 ;  /* 0xff8000009b897808 */ /* 0x000fe20006800000 */
[----:B-1----:R-:W-:Y:S01]  /*2950*/  FMUL.FTZ R11, R42, UR4 ;  /* 0x000000042a0b7c20 */ /* 0x002fe20008410000 */
[----:B------:R-:W-:-:S02]  /*2960*/  ISETP.GE.AND P5, PT, R8, R7, PT ;  /* 0x000000070800720c */ /* 0x000fc40003fa6270 */
[----:B------:R-:W-:Y:S01]  /*2970*/  FSEL R141, R252, -INF , !P1 ;  /* 0xff800000fc8d7808 */ /* 0x000fe20004800000 */
[----:B------:R1:W3:Y:S01]  /*2980*/  MUFU.TANH R77, R11 ;  /* 0x0000000b004d7308 */ /* 0x0002e20000002400 */
[----:B------:R-:W-:Y:S02]  /*2990*/  FSEL R155, R246, -INF , !P6 ;  /* 0xff800000f69b7808 */ /* 0x000fe40007000000 */
[C---:B------:R-:W-:Y:S02]  /*29a0*/  ISETP.GE.AND P4, PT, R8.reuse, R4, PT ;  /* 0x000000040800720c */ /* 0x040fe40003f86270 */
[C---:B------:R-:W-:Y:S02]  /*29b0*/  ISETP.GE.AND P1, PT, R8.reuse, R5, PT ;  /* 0x000000050800720c */ /* 0x040fe40003f26270 */
[----:B------:R-:W-:Y:S01]  /*29c0*/  ISETP.GE.AND P6, PT, R8, R6, PT ;  /* 0x000000060800720c */ /* 0x000fe20003fc6270 */
[----:B------:R-:W-:Y:S01]  /*29d0*/  FMUL.FTZ R8, R17, UR4 ;  /* 0x0000000411087c20 */ /* 0x000fe20008410000 */
[----:B------:R-:W-:-:S02]  /*29e0*/  FSEL R154, R245, -INF , !P5 ;  /* 0xff800000f59a7808 */ /* 0x000fc40006800000 */
[----:B------:R-:W-:Y:S01]  /*29f0*/  ISETP.GE.AND P0, PT, R9, R4, PT ;  /* 0x000000040900720c */ /* 0x000fe20003f06270 */
[----:B------:R5:W2:Y:S01]  /*2a00*/  MUFU.TANH R93, R8 ;  /* 0x00000008005d7308 */ /* 0x000aa20000002400 */
[-C--:B------:R-:W-:Y:S02]  /*2a10*/  ISETP.GE.AND P5, PT, R2, R5.reuse, PT ;  /* 0x000000050200720c */ /* 0x080fe40003fa6270 */
[----:B------:R-:W-:Y:S02]  /*2a20*/  FSEL R120, R247, -INF , !P0 ;  /* 0xff800000f7787808 */ /* 0x000fe40004000000 */
[----:B------:R-:W-:Y:S01]  /*2a30*/  FSEL R121, R244, -INF , !P4 ;  /* 0xff800000f4797808 */ /* 0x000fe20006000000 */
[----:B-1----:R-:W-:Y:S01]  /*2a40*/  FMUL.FTZ R11, R39, UR4 ;  /* 0x00000004270b7c20 */ /* 0x002fe20008410000 */
[----:B------:R-:W-:Y:S02]  /*2a50*/  FSEL R100, R157, -INF , !P5 ;  /* 0xff8000009d647808 */ /* 0x000fe40006800000 */
[C---:B------:R-:W-:Y:S01]  /*2a60*/  ISETP.GE.AND P0, PT, R9.reuse, R5, PT ;  /* 0x000000050900720c */ /* 0x040fe20003f06270 */
[----:B------:R-:W1:Y:S01]  /*2a70*/  MUFU.TANH R64, R11 ;  /* 0x0000000b00407308 */ /* 0x000e620000002400 */
[-C--:B------:R-:W-:Y:S01]  /*2a80*/  ISETP.GE.AND P4, PT, R9, R6.reuse, PT ;  /* 0x000000060900720c */ /* 0x080fe20003f86270 */
[----:B------:R-:W-:Y:S01]  /*2a90*/  FMUL.FTZ R9, R16, UR4 ;  /* 0x0000000410097c20 */ /* 0x000fe20008410000 */
[----:B------:R-:W-:Y:S01]  /*2aa0*/  ISETP.GE.AND P5, PT, R2, R6, PT ;  /* 0x000000060200720c */ /* 0x000fe20003fa6270 */
[----:B------:R-:W4:Y:S01]  /*2ab0*/  LDSM.16.M88.4 R16, [R227+0x3800] ;  /* 0x00380000e310783b */ /* 0x000f220000000200 */
[----:B------:R-:W-:Y:S01]  /*2ac0*/  FSEL R101, R158, -INF , !P3 ;  /* 0xff8000009e657808 */ /* 0x000fe20005800000 */
[----:B------:R-:W-:-:S04]  /*2ad0*/  DEPBAR.LE SB0, 0x0 ;  /* 0x000080000000791a */ /* 0x000fc80000000000 */
[----:B-----5:R-:W-:Y:S01]  /*2ae0*/  VIADD R8, R2, 0x10 ;  /* 0x0000001002087836 */ /* 0x020fe20000000000 */
[----:B------:R-:W-:Y:S01]  /*2af0*/  FSEL R112, R249, -INF , !P0 ;  /* 0xff800000f9707808 */ /* 0x000fe20004000000 */
[----:B------:R5:W1:Y:S01]  /*2b00*/  MUFU.TANH R94, R9 ;  /* 0x00000009005e7308 */ /* 0x000a620000002400 */
[----:B------:R-:W-:Y:S02]  /*2b10*/  FSEL R113, R243, -INF , !P1 ;  /* 0xff800000f3717808 */ /* 0x000fe40004800000 */
[----:B------:R-:W-:Y:S02]  /*2b20*/  FSEL R114, R159, -INF , !P5 ;  /* 0xff8000009f727808 */ /* 0x000fe40006800000 */
[C---:B------:R-:W-:Y:S02]  /*2b30*/  ISETP.GE.AND P3, PT, R8.reuse, R4, PT ;  /* 0x000000040800720c */ /* 0x040fe40003f66270 */
[C---:B------:R-:W-:Y:S02]  /*2b40*/  ISETP.GE.AND P0, PT, R8.reuse, R7, PT ;  /* 0x000000070800720c */ /* 0x040fe40003f06270 */
[----:B------:R-:W-:-:S02]  /*2b50*/  ISETP.GE.AND P1, PT, R8, R5, PT ;  /* 0x000000050800720c */ /* 0x000fc40003f26270 */
[----:B------:R-:W-:Y:S01]  /*2b60*/  ISETP.GE.AND P5, PT, R8, R6, PT ;  /* 0x000000060800720c */ /* 0x000fe20003fa6270 */
[----:B------:R-:W-:Y:S01]  /*2b70*/  VIADD R8, R2, 0x18 ;  /* 0x0000001802087836 */ /* 0x000fe20000000000 */
[----:B------:R-:W-:Y:S02]  /*2b80*/  FSEL R95, R239, -INF , !P3 ;  /* 0xff800000ef5f7808 */ /* 0x000fe40005800000 */
[----:B------:R-:W-:Y:S01]  /*2b90*/  FSEL R104, R248, -INF , !P2 ;  /* 0xff800000f8687808 */ /* 0x000fe20005000000 */
[----:B-----5:R-:W-:Y:S01]  /*2ba0*/  FMUL.FTZ R9, R63, UR4 ;  /* 0x000000043f097c20 */ /* 0x020fe20008410000 */
[----:B------:R-:W-:Y:S01]  /*2bb0*/  ISETP.GE.AND P3, PT, R8, R4, PT ;  /* 0x000000040800720c */ /* 0x000fe20003f66270 */
[----:B------:R-:W-:Y:S01]  /*2bc0*/  HMMA.16816.F32 R60, R24, R14, R88 ;  /* 0x0000000e183c723c */ /* 0x000fe20000001858 */
[----:B------:R-:W-:Y:S01]  /*2bd0*/  FSEL R107, R242, -INF , !P4 ;  /* 0xff800000f26b7808 */ /* 0x000fe20006000000 */
[----:B------:R5:W1:Y:S01]  /*2be0*/  MUFU.TANH R131, R9 ;  /* 0x0000000900837308 */ /* 0x000a620000002400 */
[----:B------:R-:W-:-:S02]  /*2bf0*/  FSEL R115, R241, -INF , !P6 ;  /* 0xff800000f1737808 */ /* 0x000fc40007000000 */
[----:B------:R-:W-:Y:S02]  /*2c00*/  FSEL R130, R237, -INF , !P3 ;  /* 0xff800000ed827808 */ /* 0x000fe40005800000 */
[----:B------:R-:W-:Y:S02]  /*2c10*/  FSEL R139, R235, -INF , !P0 ;  /* 0xff800000eb8b7808 */ /* 0x000fe40004000000 */
[----:B------:R-:W-:Y:S02]  /*2c20*/  ISETP.GE.AND P0, PT, R8, R5, PT ;  /* 0x000000050800720c */ /* 0x000fe40003f06270 */
[----:B------:R-:W-:Y:S02]  /*2c30*/  FSEL R75, R225, -INF , !P1 ;  /* 0xff800000e14b7808 */ /* 0x000fe40004800000 */
[----:B------:R-:W-:Y:S01]  /*2c40*/  ISETP.GE.AND P1, PT, R10, R6, PT ;  /* 0x000000060a00720c */ /* 0x000fe20003f26270 */
[----:B----4-:R-:W-:Y:S01]  /*2c50*/  HMMA.16816.F32 R52, R28, R16, R52 ;  /* 0x000000101c34723c */ /* 0x010fe20000001834 */
[----:B------:R-:W-:-:S02]  /*2c60*/  FSEL R70, R221, -INF , !P0 ;  /* 0xff800000dd467808 */ /* 0x000fc40004000000 */
[----:B------:R-:W-:Y:S01]  /*2c70*/  FSEL R102, R218, -INF , !P5 ;  /* 0xff800000da667808 */ /* 0x000fe20006800000 */
[----:B-----5:R-:W-:Y:S01]  /*2c80*/  VIADD R9, R2, 0x11 ;  /* 0x0000001102097836 */ /* 0x020fe20000000000 */
[----:B------:R-:W-:Y:S01]  /*2c90*/  FSEL R106, R216, -INF , !P1 ;  /* 0xff800000d86a7808 */ /* 0x000fe20004800000 */
[----:B------:R-:W-:Y:S01]  /*2ca0*/  HMMA.16816.F32 R48, R28, R18, R48 ;  /* 0x000000121c30723c */ /* 0x000fe20000001830 */
[----:B------:R-:W-:Y:S02]  /*2cb0*/  BAR.SYNC.DEFER_BLOCKING 0x0 ;  /* 0x0000000000007b1d */ /* 0x000fe40000010000 */
[C---:B------:R-:W-:Y:S02]  /*2cc0*/  ISETP.GE.AND P2, PT, R9.reuse, R4, PT ;  /* 0x000000040900720c */ /* 0x040fe40003f46270 */
[C---:B------:R-:W-:Y:S01]  /*2cd0*/  ISETP.GE.AND P4, PT, R9.reuse, R7, PT ;  /* 0x000000070900720c */ /* 0x040fe20003f86270 */
[C---:B------:R-:W-:Y:S01]  /*2ce0*/  HMMA.16816.F32 R96, R24.reuse, R16, R96 ;  /* 0x000000101860723c */ /* 0x040fe20000001860 */
[----:B------:R-:W-:Y:S01]  /*2cf0*/  ISETP.GE.AND P6, PT, R9, R5, PT ;  /* 0x000000050900720c */ /* 0x000fe20003fc6270 */
[----:B------:R-:W-:Y:S01]  /*2d00*/  FMUL.FTZ R28, R21, UR4 ;  /* 0x00000004151c7c20 */ /* 0x000fe20008410000 */
[----:B------:R-:W-:Y:S01]  /*2d10*/  ISETP.GE.AND P3, PT, R9, R6, PT ;  /* 0x000000060900720c */ /* 0x000fe20003f66270 */
[----:B------:R-:W-:Y:S01]  /*2d20*/  FMUL.FTZ R9, R44, UR4 ;  /* 0x000000042c097c20 */ /* 0x000fe20008410000 */
[----:B------:R-:W-:Y:S01]  /*2d30*/  FSEL R129, R238, -INF , !P2 ;  /* 0xff800000ee817808 */ /* 0x000fe20005000000 */
[----:B------:R-:W-:Y:S01]  /*2d40*/  HMMA.16816.F32 R80, R24, R18, R80 ;  /* 0x000000121850723c */ /* 0x000fe20000001850 */
[----:B------:R-:W-:Y:S01]  /*2d50*/  ISETP.GE.AND P2, PT, R10, R4, PT ;  /* 0x000000040a00720c */ /* 0x000fe20003f46270 */
[----:B------:R4:W1:Y:S01]  /*2d60*/  MUFU.TANH R92, R9 ;  /* 0x00000009005c7308 */ /* 0x0008620000002400 */
[----:B------:R-:W-:-:S02]  /*2d70*/  FSEL R146, R226, -INF , !P4 ;  /* 0xff800000e2927808 */ /* 0x000fc40006000000 */
[----:B------:R-:W-:Y:S02]  /*2d80*/  FSEL R133, R236, -INF , !P2 ;  /* 0xff800000ec857808 */ /* 0x000fe40005000000 */
[-C--:B------:R-:W-:Y:S02]  /*2d90*/  ISETP.GE.AND P2, PT, R8, R7.reuse, PT ;  /* 0x000000070800720c */ /* 0x080fe40003f46270 */
[----:B------:R-:W-:Y:S02]  /*2da0*/  ISETP.GE.AND P4, PT, R10, R7, PT ;  /* 0x000000070a00720c */ /* 0x000fe40003f86270 */
[----:B------:R-:W-:Y:S02]  /*2db0*/  FSEL R151, R224, -INF , !P2 ;  /* 0xff800000e0977808 */ /* 0x000fe40005000000 */
[----:B------:R-:W-:Y:S01]  /*2dc0*/  ISETP.GE.AND P2, PT, R8, R6, PT ;  /* 0x000000060800720c */ /* 0x000fe20003f46270 */
[----:B------:R-:W-:Y:S01]  /*2dd0*/  VIADD R8, R2, 0x20 ;  /* 0x0000002002087836 */ /* 0x000fe20000000000 */
[----:B------:R-:W-:-:S02]  /*2de0*/  FSEL R144, R223, -INF , !P4 ;  /* 0xff800000df907808 */ /* 0x000fc40006000000 */
[----:B------:R-:W-:Y:S01]  /*2df0*/  ISETP.GE.AND P4, PT, R10, R5, PT ;  /* 0x000000050a00720c */ /* 0x000fe20003f86270 */
[----:B------:R-:W-:Y:S02]  /*2e00*/  VIADD R10, R2, 0x21 ;  /* 0x00000021020a7836 */ /* 0x000fe40000000000 */
[----:B----4-:R-:W-:Y:S01]  /*2e10*/  FMUL.FTZ R9, R45, UR4 ;  /* 0x000000042d097c20 */ /* 0x010fe20008410000 */
[----:B------:R-:W-:Y:S02]  /*2e20*/  FSEL R68, R222, -INF , !P6 ;  /* 0xff800000de447808 */ /* 0x000fe40007000000 */
[----:B------:R-:W-:Y:S01]  /*2e30*/  ISETP.GE.AND P6, PT, R8, R4, PT ;  /* 0x000000040800720c */ /* 0x000fe20003fc6270 */
[----:B------:R4:W1:Y:S01]  /*2e40*/  MUFU.TANH R73, R9 ;  /* 0x0000000900497308 */ /* 0x0008620000002400 */
[----:B------:R-:W-:Y:S02]  /*2e50*/  FSEL R103, R220, -INF , !P4 ;  /* 0xff800000dc677808 */ /* 0x000fe40006000000 */
[----:B------:R-:W-:-:S02]  /*2e60*/  ISETP.GE.AND P0, PT, R8, R7, PT ;  /* 0x000000070800720c */ /* 0x000fc40003f06270 */
[C---:B------:R-:W-:Y:S02]  /*2e70*/  ISETP.GE.AND P4, PT, R8.reuse, R5, PT ;  /* 0x000000050800720c */ /* 0x040fe40003f86270 */
[----:B------:R-:W-:Y:S01]  /*2e80*/  ISETP.GE.AND P5, PT, R8, R6, PT ;  /* 0x000000060800720c */ /* 0x000fe20003fa6270 */
[----:B------:R-:W-:Y:S01]  /*2e90*/  VIADD R8, R2, 0x29 ;  /* 0x0000002902087836 */ /* 0x000fe20000000000 */
[----:B------:R-:W-:Y:S02]  /*2ea0*/  FSEL R105, R217, -INF , !P2 ;  /* 0xff800000d9697808 */ /* 0x000fe40005000000 */
[----:B------:R-:W-:Y:S02]  /*2eb0*/  FSEL R71, R219, -INF , !P3 ;  /* 0xff800000db477808 */ /* 0x000fe40005800000 */
[----:B------:R-:W-:Y:S02]  /*2ec0*/  ISETP.GE.AND P2, PT, R10, R7, PT ;  /* 0x000000070a00720c */ /* 0x000fe40003f46270 */
[----:B------:R-:W-:Y:S01]  /*2ed0*/  FSEL R160, R215, -INF , !P6 ;  /* 0xff800000d7a07808 */ /* 0x000fe20007000000 */
[----:B----4-:R-:W-:Y:S01]  /*2ee0*/  FMUL.FTZ R9, R40, UR4 ;  /* 0x0000000428097c20 */ /* 0x010fe20008410000 */
[----:B------:R-:W-:-:S02]  /*2ef0*/  ISETP.GE.AND P3, PT, R10, R4, PT ;  /* 0x000000040a00720c */ /* 0x000fc40003f66270 */
[----:B------:R-:W-:Y:S01]  /*2f00*/  FSEL R157, R210, -INF , !P2 ;  /* 0xff800000d29d7808 */ /* 0x000fe20005000000 */
[----:B------:R4:W1:Y:S01]  /*2f10*/  MUFU.TANH R72, R9 ;  /* 0x0000000900487308 */ /* 0x0008620000002400 */
[----:B------:R-:W-:Y:S02]  /*2f20*/  FSEL R162, R214, -INF , !P3 ;  /* 0xff800000d6a27808 */ /* 0x000fe40005800000 */
[----:B------:R-:W-:Y:S02]  /*2f30*/  ISETP.GE.AND P2, PT, R8, R7, PT ;  /* 0x000000070800720c */ /* 0x000fe40003f46270 */
[----:B------:R-:W-:Y:S02]  /*2f40*/  ISETP.GE.AND P1, PT, R10, R5, PT ;  /* 0x000000050a00720c */ /* 0x000fe40003f26270 */
[----:B------:R-:W-:Y:S02]  /*2f50*/  ISETP.GE.AND P3, PT, R8, R4, PT ;  /* 0x000000040800720c */ /* 0x000fe40003f66270 */
[----:B------:R-:W-:-:S02]  /*2f60*/  FSEL R165, R207, -INF , !P2 ;  /* 0xff800000cfa57808 */ /* 0x000fc40005000000 */
[----:B------:R-:W-:Y:S02]  /*2f70*/  FSEL R153, R153, -INF , !P4 ;  /* 0xff80000099997808 */ /* 0x000fe40006000000 */
[----:B------:R-:W-:Y:S02]  /*2f80*/  FSEL R158, R212, -INF , !P3 ;  /* 0xff800000d49e7808 */ /* 0x000fe40005800000 */
[----:B------:R-:W-:Y:S01]  /*2f90*/  FSEL R159, R211, -INF , !P0 ;  /* 0xff800000d39f7808 */ /* 0x000fe20004000000 */
[----:B----4-:R-:W-:Y:S01]  /*2fa0*/  FMUL.FTZ R9, R41, UR4 ;  /* 0x0000000429097c20 */ /* 0x010fe20008410000 */
[C---:B------:R-:W-:Y:S02]  /*2fb0*/  ISETP.GE.AND P2, PT, R8.reuse, R5, PT ;  /* 0x000000050800720c */ /* 0x040fe40003f46270 */
[----:B------:R-:W-:Y:S01]  /*2fc0*/  ISETP.GE.AND P4, PT, R8, R6, PT ;  /* 0x000000060800720c */ /* 0x000fe20003f86270 */
[----:B------:R4:W1:Y:S01]  /*2fd0*/  MUFU.TANH R45, R9 ;  /* 0x00000009002d7308 */ /* 0x0008620000002400 */
[----:B------:R-:W-:Y:S01]  /*2fe0*/  VIADD R8, R2, 0x30 ;  /* 0x0000003002087836 */ /* 0x000fe20000000000 */
[----:B------:R-:W-:-:S02]  /*2ff0*/  FSEL R143, R205, -INF , !P1 ;  /* 0xff800000cd8f7808 */ /* 0x000fc40004800000 */
[----:B------:R-:W-:Y:S02]  /*3000*/  FSEL R147, R203, -INF , !P2 ;  /* 0xff800000cb937808 */ /* 0x000fe40005000000 */
[----:B------:R-:W-:Y:S02]  /*3010*/  FSEL R152, R152, -INF , !P5 ;  /* 0xff80000098987808 */ /* 0x000fe40006800000 */
[C---:B------:R-:W-:Y:S02]  /*3020*/  ISETP.GE.AND P1, PT, R8.reuse, R4, PT ;  /* 0x000000040800720c */ /* 0x040fe40003f26270 */
[C---:B------:R-:W-:Y:S02]  /*3030*/  ISETP.GE.AND P2, PT, R8.reuse, R5, PT ;  /* 0x000000050800720c */ /* 0x040fe40003f46270 */
[----:B------:R-:W-:Y:S02]  /*3040*/  ISETP.GE.AND P5, PT, R8, R6, PT ;  /* 0x000000060800720c */ /* 0x000fe40003fa6270 */
[----:B------:R-:W-:-:S02]  /*3050*/  FSEL R163, R163, -INF , !P4 ;  /* 0xff800000a3a37808 */ /* 0x000fc40006000000 */
[----:B------:R-:W-:Y:S01]  /*3060*/  FSEL R173, R200, -INF , !P1 ;  /* 0xff800000c8ad7808 */ /* 0x000fe20004800000 */
[----:B----4-:R-:W-:Y:S01]  /*3070*/  FMUL.FTZ R9, R46, UR4 ;  /* 0x000000042e097c20 */ /* 0x010fe20008410000 */
[----:B------:R-:W-:-:S03]  /*3080*/  FSEL R169, R169, -INF , !P2 ;  /* 0xff800000a9a97808 */ /* 0x000fc60005000000 */
[----:B------:R4:W1:Y:S02]  /*3090*/  MUFU.TANH R136, R9 ;  /* 0x0000000900887308 */ /* 0x0008640000002400 */
[----:B----4-:R-:W-:-:S05]  /*30a0*/  VIADD R9, R2, 0x28 ;  /* 0x0000002802097836 */ /* 0x010fca0000000000 */
[C---:B------:R-:W-:Y:S02]  /*30b0*/  ISETP.GE.AND P6, PT, R9.reuse, R4, PT ;  /* 0x000000040900720c */ /* 0x040fe40003fc6270 */
[----:B------:R-:W-:Y:S02]  /*30c0*/  ISETP.GE.AND P3, PT, R9, R7, PT ;  /* 0x000000070900720c */ /* 0x000fe40003f66270 */
[----:B------:R-:W-:Y:S02]  /*30d0*/  FSEL R161, R213, -INF , !P6 ;  /* 0xff800000d5a17808 */ /* 0x000fe40007000000 */
[----:B------:R-:W-:Y:S01]  /*30e0*/  ISETP.GE.AND P6, PT, R10, R6, PT ;  /* 0x000000060a00720c */ /* 0x000fe20003fc6270 */
[----:B------:R-:W-:Y:S01]  /*30f0*/  FMUL.FTZ R10, R43, UR4 ;  /* 0x000000042b0a7c20 */ /* 0x000fe20008410000 */
[----:B------:R-:W-:Y:S01]  /*3100*/  ISETP.GE.AND P0, PT, R9, R5, PT ;  /* 0x000000050900720c */ /* 0x000fe20003f06270 */
[----:B------:R-:W-:Y:S01]  /*3110*/  HMMA.16816.F32 R40, R24, R12, R84 ;  /* 0x0000000c1828723c */ /* 0x000fe20000001854 */
[----:B------:R-:W-:Y:S01]  /*3120*/  FSEL R167, R208, -INF , !P3 ;  /* 0xff800000d0a77808 */ /* 0x000fe20005800000 */
[----:B------:R4:W1:Y:S01]  /*3130*/  MUFU.TANH R76, R10 ;  /* 0x0000000a004c7308 */ /* 0x0008620000002400 */
[----:B------:R-:W-:-:S02]  /*3140*/  FSEL R142, R204, -INF , !P0 ;  /* 0xff800000cc8e7808 */ /* 0x000fc40004000000 */
[----:B------:R-:W-:Y:S01]  /*3150*/  ISETP.GE.AND P3, PT, R9, R6, PT ;  /* 0x000000060900720c */ /* 0x000fe20003f66270 */
[----:B------:R-:W-:Y:S01]  /*3160*/  FMUL.FTZ R9, R37, UR4 ;  /* 0x0000000425097c20 */ /* 0x000fe20008410000 */
[----:B------:R-:W-:Y:S01]  /*3170*/  ISETP.GE.AND P0, PT, R8, R7, PT ;  /* 0x000000070800720c */ /* 0x000fe20003f06270 */
[----:B------:R-:W-:Y:S01]  /*3180*/  FMUL.FTZ R8, R33, UR4 ;  /* 0x0000000421087c20 */ /* 0x000fe20008410000 */
[----:B------:R-:W-:Y:S01]  /*3190*/  FSEL R145, R202, -INF , !P6 ;  /* 0xff800000ca917808 */ /* 0x000fe20007000000 */
[----:B------:R5:W1:Y:S01]  /*31a0*/  MUFU.TANH R37, R9 ;  /* 0x0000000900257308 */ /* 0x000a620000002400 */
[----:B------:R-:W-:Y:S01]  /*31b0*/  FSEL R150, R150, -INF , !P3 ;  /* 0xff80000096967808 */ /* 0x000fe20005800000 */
[----:B------:R-:W-:Y:S01]  /*31c0*/  FMUL.FTZ R12, R38, UR4 ;  /* 0x00000004260c7c20 */ /* 0x000fe20008410000 */
[----:B------:R-:W-:Y:S01]  /*31d0*/  FSEL R170, R170, -INF , !P0 ;  /* 0xff800000aaaa7808 */ /* 0x000fe20004000000 */
[----:B------:R-:W-:Y:S01]  /*31e0*/  FMUL.FTZ R27, R22, UR4 ;  /* 0x00000004161b7c20 */ /* 0x000fe20008410000 */
[----:B------:R-:W-:-:S03]  /*31f0*/  FMUL.FTZ R26, R23, UR4 ;  /* 0x00000004171a7c20 */ /* 0x000fc60008410000 */
[----:B------:R3:W1:Y:S01]  /*3200*/  MUFU.TANH R33, R8 ;  /* 0x0000000800217308 */ /* 0x0006620000002400 */
[----:B----4-:R-:W-:-:S05]  /*3210*/  FMUL.FTZ R10, R36, UR4 ;  /* 0x00000004240a7c20 */ /* 0x010fca0008410000 */
[----:B------:R-:W-:Y:S01]  /*3220*/  FMUL.FTZ R24, R40, UR4 ;  /* 0x0000000428187c20 */ /* 0x000fe20008410000 */
[----:B------:R-:W-:Y:S01]  /*3230*/  FMUL.FTZ R25, R41, UR4 ;  /* 0x0000000429197c20 */ /* 0x000fe20008410000 */
[----:B------:R4:W1:Y:S01]  /*3240*/  MUFU.TANH R44, R10 ;  /* 0x0000000a002c7308 */ /* 0x0008620000002400 */
[----:B-----5:R-:W-:Y:S01]  /*3250*/  FMUL.FTZ R9, R32, UR4 ;  /* 0x0000000420097c20 */ /* 0x020fe20008410000 */
[----:B------:R-:W-:Y:S01]  /*3260*/  FMUL.FTZ R29, R42, UR4 ;  /* 0x000000042a1d7c20 */ /* 0x000fe20008410000 */
[----:B------:R-:W-:-:S05]  /*3270*/  FMUL.FTZ R30, R43, UR4 ;  /* 0x000000042b1e7c20 */ /* 0x000fca0008410000 */
[----:B------:R5:W1:Y:S01]  /*3280*/  MUFU.TANH R36, R9 ;  /* 0x0000000900247308 */ /* 0x000a620000002400 */
[----:B---3--:R-:W-:-:S05]  /*3290*/  VIADD R8, R2, 0x39 ;  /* 0x0000003902087836 */ /* 0x008fca0000000000 */
[----:B------:R-:W-:Y:S02]  /*32a0*/  ISETP.GE.AND P2, PT, R8, R6, PT ;  /* 0x000000060800720c */ /* 0x000fe40003f46270 */
[----:B------:R3:W1:Y:S01]  /*32b0*/  MUFU.TANH R65, R12 ;  /* 0x0000000c00417308 */ /* 0x0006620000002400 */
[----:B----4-:R-:W-:-:S05]  /*32c0*/  VIADD R10, R2, 0x31 ;  /* 0x00000031020a7836 */ /* 0x010fca0000000000 */
[CC--:B------:R-:W-:Y:S02]  /*32d0*/  ISETP.GE.AND P6, PT, R10.reuse, R4.reuse, PT ;  /* 0x000000040a00720c */ /* 0x0c0fe40003fc6270 */
[----:B------:R-:W-:Y:S01]  /*32e0*/  ISETP.GE.AND P3, PT, R10, R7, PT ;  /* 0x000000070a00720c */ /* 0x000fe20003f66270 */
[----:B-----5:R-:W-:Y:S01]  /*32f0*/  VIADD R9, R2, 0x38 ;  /* 0x0000003802097836 */ /* 0x020fe20000000000 */
[----:B------:R-:W-:Y:S02]  /*3300*/  FSEL R174, R174, -INF , !P6 ;  /* 0xff800000aeae7808 */ /* 0x000fe40007000000 */
[-C--:B------:R-:W-:Y:S02]  /*3310*/  ISETP.GE.AND P6, PT, R8, R4.reuse, PT ;  /* 0x000000040800720c */ /* 0x080fe40003fc6270 */
[----:B------:R-:W-:Y:S02]  /*3320*/  ISETP.GE.AND P4, PT, R9, R4, PT ;  /* 0x000000040900720c */ /* 0x000fe40003f86270 */
[----:B------:R-:W-:-:S02]  /*3330*/  FSEL R171, R171, -INF , !P6 ;  /* 0xff800000abab7808 */ /* 0x000fc40007000000 */
[C---:B------:R-:W-:Y:S02]  /*3340*/  ISETP.GE.AND P6, PT, R9.reuse, R7, PT ;  /* 0x000000070900720c */ /* 0x040fe40003fc6270 */
[----:B------:R-:W-:Y:S02]  /*3350*/  ISETP.GE.AND P0, PT, R9, R5, PT ;  /* 0x000000050900720c */ /* 0x000fe40003f06270 */
[----:B------:R-:W-:Y:S02]  /*3360*/  FSEL R179, R179, -INF , !P6 ;  /* 0xff800000b3b37808 */ /* 0x000fe40007000000 */
[----:B------:R-:W-:Y:S02]  /*3370*/  ISETP.GE.AND P6, PT, R8, R7, PT ;  /* 0x000000070800720c */ /* 0x000fe40003fc6270 */
[----:B------:R-:W-:Y:S02]  /*3380*/  FSEL R175, R175, -INF , !P4 ;  /* 0xff800000afaf7808 */ /* 0x000fe40006000000 */
[----:B------:R-:W-:-:S02]  /*3390*/  FSEL R172, R172, -INF , !P3 ;  /* 0xff800000acac7808 */ /* 0x000fc40005800000 */
[----:B------:R-:W-:Y:S02]  /*33a0*/  P2R R32, PR, RZ, 0x40 ;  /* 0x00000040ff207803 */ /* 0x000fe40000000000 */
[CC--:B------:R-:W-:Y:S02]  /*33b0*/  ISETP.GE.AND P1, PT, R10.reuse, R5.reuse, PT ;  /* 0x000000050a00720c */ /* 0x0c0fe40003f26270 */
[-C--:B------:R-:W-:Y:S01]  /*33c0*/  ISETP.GE.AND P4, PT, R10, R6.reuse, PT ;  /* 0x000000060a00720c */ /* 0x080fe20003f86270 */
[----:B------:R-:W-:Y:S01]  /*33d0*/  FMUL.FTZ R10, R34, UR4 ;  /* 0x00000004220a7c20 */ /* 0x000fe20008410000 */
[----:B------:R-:W-:Y:S01]  /*33e0*/  ISETP.GE.AND P3, PT, R9, R6, PT ;  /* 0x000000060900720c */ /* 0x000fe20003f66270 */
[----:B------:R-:W-:Y:S01]  /*33f0*/  FMUL.FTZ R9, R35, UR4 ;  /* 0x0000000423097c20 */ /* 0x000fe20008410000 */
[----:B------:R-:W-:Y:S01]  /*3400*/  ISETP.GE.AND P6, PT, R8, R5, PT ;  /* 0x000000050800720c */ /* 0x000fe20003fc6270 */
[----:B------:R-:W-:Y:S01]  /*3410*/  FMUL.FTZ R8, R20, UR4 ;  /* 0x0000000414087c20 */ /* 0x000fe20008410000 */
[----:B--2---:R-:W-:Y:S01]  /*3420*/  FSEL R166, R166, -INF , !P0 ;  /* 0xff800000a6a67808 */ /* 0x004fe20004000000 */
[----:B------:R3:W2:Y:S01]  /*3430*/  MUFU.TANH R47, R10 ;  /* 0x0000000a002f7308 */ /* 0x0006a20000002400 */
[----:B------:R-:W-:-:S02]  /*3440*/  ISETP.NE.AND P0, PT, R181, 0x1, PT ;  /* 0x00000001b500780c */ /* 0x000fc40003f05270 */
[----:B------:R-:W-:-:S05]  /*3450*/  FSEL R168, R168, -INF , !P1 ;  /* 0xff800000a8a87808 */ /* 0x000fca0004800000 */
[----:B------:R3:W4:Y:S08]  /*3460*/  MUFU.TANH R46, R9 ;  /* 0x00000009002e7308 */ /* 0x0007300000002400 */
[----:B------:R3:W1:Y:S01]  /*3470*/  MUFU.TANH R31, R8 ;  /* 0x00000008001f7308 */ /* 0x0006620000002400 */
[----:B--2---:R-:W-:Y:S05]  /*3480*/  @!P0 BRA `(.L_x_24) ;  /* 0x00000000008c8947 */ /* 0x004fea0003800000 */
[----:B------:R-:W2:Y:S01]  /*3490*/  LDL.64 R182, [R1+0x40] ;  /* 0x0000400001b67983 */ /* 0x000ea20000100a00 */
[----:B---3--:R-:W-:-:S04]  /*34a0*/  VIADD R8, R181, 0xfffffffe ;  /* 0xfffffffeb5087836 */ /* 0x008fc80000000000 */
        /* <DEDUP_REMOVED lines=31> */
[----:B------:R2:W-:Y:S04]  /*36a0*/  LDGSTS.E.BYPASS.LTC128B.128 [R240+0x7800], desc[UR14][R22.64] ;  /* 0x0780000016f07fae */ /* 0x0005e8000b901d4e */
[----:B------:R-:W0:Y:S02]  /*36b0*/  LDGDEPBAR ;  /* 0x00000000000079af */ /* 0x000e240000000000 */
.L_x_24:
[----:B------:R-:W-:Y:S01]  /*36c0*/  FSEL R164, R164, -INF , !P6 ;  /* 0xff800000a4a47808 */ /* 0x000fe20007000000 */
[----:B--23--:R2:W-:Y:S01]  /*36d0*/  MUFU.TANH R10, R28 ;  /* 0x0000001c000a7308 */ /* 0x00c5e20000002400 */
[----:B------:R-:W-:Y:S01]  /*36e0*/  ISETP.NE.AND P6, PT, R32, RZ, PT ;  /* 0x000000ff2000720c */ /* 0x000fe20003fc5270 */
[C---:B------:R-:W-:Y:S01]  /*36f0*/  VIADD R16, R2.reuse, 0x40 ;  /* 0x0000004002107836 */ /* 0x040fe20000000000 */
[C---:B------:R-:W-:Y:S01]  /*3700*/  IADD3 R18, R2.reuse, 0x48, RZ ;  /* 0x0000004802127810 */ /* 0x040fe20007ffe0ff */
[C---:B------:R-:W-:Y:S01]  /*3710*/  VIADD R17, R2.reuse, 0x41 ;  /* 0x0000004102117836 */ /* 0x040fe20000000000 */
[C---:B------:R-:W-:Y:S01]  /*3720*/  IADD3 R21, R2.reuse, 0x51, RZ ;  /* 0x0000005102157810 */ /* 0x040fe20007ffe0ff */
[C---:B------:R-:W-:Y:S01]  /*3730*/  VIADD R19, R2.reuse, 0x49 ;  /* 0x0000004902137836 */ /* 0x040fe20000000000 */
[C---:B------:R-:W-:Y:S01]  /*3740*/  IADD3 R34, R2.reuse, 0x60, RZ ;  /* 0x0000006002227810 */ /* 0x040fe20007ffe0ff */
[----:B------:R3:W-:Y:S01]  /*3750*/  MUFU.TANH R42, R27 ;  /* 0x0000001b002a7308 */ /* 0x0007e20000002400 */
[----:B------:R-:W-:Y:S01]  /*3760*/  VIADD R20, R2, 0x50 ;  /* 0x0000005002147836 */ /* 0x000fe20000000000 */
[----:B------:R-:W-:Y:S01]  /*3770*/  ISETP.GE.AND P1, PT, R16, R4, PT ;  /* 0x000000041000720c */ /* 0x000fe20003f26270 */
[----:B------:R-:W-:-:S02]  /*3780*/  VIADD R22, R2, 0x58 ;  /* 0x0000005802167836 */ /* 0x000fc40000000000 */
[----:B------:R-:W-:Y:S01]  /*3790*/  FMUL.FTZ R8, R60, UR4 ;  /* 0x000000043c087c20 */ /* 0x000fe20008410000 */
[C---:B------:R-:W-:Y:S01]  /*37a0*/  VIADD R35, R2.reuse, 0x61 ;  /* 0x0000006102237836 */ /* 0x040fe20000000000 */
[----:B------:R-:W-:Y:S01]  /*37b0*/  FSEL R181, R149, -INF , !P1 ;  /* 0xff80000095b57808 */ /* 0x000fe20004800000 */
[C---:B------:R-:W-:Y:S01]  /*37c0*/  VIADD R38, R2.reuse, 0x68 ;  /* 0x0000006802267836 */ /* 0x040fe20000000000 */
[----:B------:R4:W-:Y:S01]  /*37d0*/  MUFU.TANH R41, R26 ;  /* 0x0000001a00297308 */ /* 0x0009e20000002400 */
[----:B--2---:R-:W-:Y:S01]  /*37e0*/  VIADD R28, R2, 0x59 ;  /* 0x00000059021c7836 */ /* 0x004fe20000000000 */
[-C--:B------:R-:W-:Y:S01]  /*37f0*/  ISETP.GE.AND P1, PT, R18, R4.reuse, PT ;  /* 0x000000041200720c */ /* 0x080fe20003f26270 */
[----:B------:R-:W-:Y:S01]  /*3800*/  VIADD R39, R2, 0x70 ;  /* 0x0000007002277836 */ /* 0x000fe20000000000 */
[----:B------:R-:W-:Y:S01]  /*3810*/  FSEL R156, R156, -INF , !P5 ;  /* 0xff8000009c9c7808 */ /* 0x000fe20006800000 */
[C---:B------:R-:W-:Y:S01]  /*3820*/  VIADD R40, R2.reuse, 0x71 ;  /* 0x0000007102287836 */ /* 0x040fe20000000000 */
[----:B------:R-:W-:Y:S01]  /*3830*/  FSEL R184, R123, -INF , !P1 ;  /* 0xff8000007bb87808 */ /* 0x000fe20004800000 */
[C---:B------:R-:W-:Y:S01]  /*3840*/  VIADD R32, R2.reuse, 0x79 ;  /* 0x0000007902207836 */ /* 0x040fe20000000000 */
[----:B------:R-:W-:Y:S01]  /*3850*/  MUFU.TANH R15, R8 ;  /* 0x00000008000f7308 */ /* 0x000fe20000002400 */
[----:B---3--:R-:W-:Y:S01]  /*3860*/  IADD3 R27, R2, 0x69, RZ ;  /* 0x00000069021b7810 */ /* 0x008fe20007ffe0ff */
[----:B------:R-:W-:Y:S01]  /*3870*/  FMUL.FTZ R9, R61, UR4 ;  /* 0x000000043d097c20 */ /* 0x000fe20008410000 */
[----:B------:R-:W-:Y:S01]  /*3880*/  ISETP.GE.AND P1, PT, R16, R5, PT ;  /* 0x000000051000720c */ /* 0x000fe20003f26270 */
[----:B------:R-:W-:Y:S01]  /*3890*/  STL [R1+0x7c], R230 ;  /* 0x00007ce601007387 */ /* 0x000fe20000100800 */
[----:B------:R-:W-:-:S02]  /*38a0*/  ISETP.GE.AND P5, PT, R17, R4, PT ;  /* 0x000000041100720c */ /* 0x000fc40003fa6270 */
[----:B------:R-:W-:Y:S01]  /*38b0*/  FSEL R185, R118, -INF , !P1 ;  /* 0xff80000076b97808 */ /* 0x000fe20004800000 */
[----:B------:R-:W-:Y:S01]  /*38c0*/  MUFU.TANH R12, R25 ;  /* 0x00000019000c7308 */ /* 0x000fe20000002400 */
[----:B----4-:R-:W-:Y:S01]  /*38d0*/  IADD3 R26, R2, 0x78, RZ ;  /* 0x00000078021a7810 */ /* 0x010fe20007ffe0ff */
[----:B------:R-:W-:Y:S01]  /*38e0*/  STL [R1+0x78], R240 ;  /* 0x000078f001007387 */ /* 0x000fe20000100800 */
[----:B------:R-:W-:Y:S02]  /*38f0*/  FMNMX.FTZ R2, R117, R119, !PT ;  /* 0x0000007775027209 */ /* 0x000fe40007810000 */
[----:B------:R-:W-:Y:S01]  /*3900*/  ISETP.GE.AND P1, PT, R18, R5, PT ;  /* 0x000000051200720c */ /* 0x000fe20003f26270 */
[----:B------:R-:W-:Y:S01]  /*3910*/  STL [R1+0x74], R234 ;  /* 0x000074ea01007387 */ /* 0x000fe20000100800 */
[----:B------:R-:W-:Y:S01]  /*3920*/  FMNMX.FTZ R2, R120, R2, !PT ;  /* 0x0000000278027209 */ /* 0x000fe20007810000 */
[----:B------:R2:W-:Y:S01]  /*3930*/  MUFU.TANH R25, R9 ;  /* 0x0000000900197308 */ /* 0x0005e20000002400 */
[----:B------:R-:W-:Y:S01]  /*3940*/  FSEL R182, R148, -INF , !P5 ;  /* 0xff80000094b67808 */ /* 0x000fe20006800000 */
[----:B------:R-:W-:Y:S01]  /*3950*/  STL [R1+0x70], R233 ;  /* 0x000070e901007387 */ /* 0x000fe20000100800 */
[----:B------:R-:W-:-:S02]  /*3960*/  FMNMX.FTZ R2, R121, R2, !PT ;  /* 0x0000000279027209 */ /* 0x000fc40007810000 */
[----:B-1----:R-:W-:Y:S01]  /*3970*/  FSEL R186, R94, -INF , !P1 ;  /* 0xff8000005eba7808 */ /* 0x002fe20004800000 */
[----:B------:R-:W-:Y:S01]  /*3980*/  STL [R1+0x6c], R232 ;  /* 0x00006ce801007387 */ /* 0x000fe20000100800 */
[----:B------:R-:W-:Y:S01]  /*3990*/  FMNMX.FTZ R2, R95, R2, !PT ;  /* 0x000000025f027209 */ /* 0x000fe20007810000 */
[----:B------:R-:W1:Y:S01]  /*39a0*/  MUFU.TANH R11, R24 ;  /* 0x00000018000b7308 */ /* 0x000e620000002400 */
[----:B------:R-:W-:Y:S01]  /*39b0*/  ISETP.GE.AND P5, PT, R19, R4, PT ;  /* 0x000000041300720c */ /* 0x000fe20003fa6270 */
[----:B------:R-:W-:Y:S01]  /*39c0*/  STL [R1+0x68], R231 ;  /* 0x000068e701007387 */ /* 0x000fe20000100800 */
[----:B------:R-:W-:Y:S02]  /*39d0*/  FMNMX.FTZ R2, R129, R2, !PT ;  /* 0x0000000281027209 */ /* 0x000fe40007810000 */
[----:B------:R-:W-:Y:S01]  /*39e0*/  ISETP.GE.AND P1, PT, R20, R4, PT ;  /* 0x000000041400720c */ /* 0x000fe20003f26270 */
[----:B------:R-:W-:Y:S01]  /*39f0*/  STL [R1+0x64], R229 ;  /* 0x000064e501007387 */ /* 0x000fe20000100800 */
[----:B------:R-:W-:Y:S01]  /*3a00*/  FMNMX.FTZ R2, R130, R2, !PT ;  /* 0x0000000282027209 */ /* 0x000fe20007810000 */
[----:B------:R-:W-:Y:S01]  /*3a10*/  MUFU.TANH R23, R30 ;  /* 0x0000001e00177308 */ /* 0x000fe20000002400 */
[----:B------:R-:W-:Y:S01]  /*3a20*/  FSEL R183, R122, -INF , !P5 ;  /* 0xff8000007ab77808 */ /* 0x000fe20006800000 */
[----:B--2---:R-:W-:Y:S01]  /*3a30*/  FMUL.FTZ R9, R62, UR4 ;  /* 0x000000043e097c20 */ /* 0x004fe20008410000 */
[----:B------:R-:W-:Y:S01]  /*3a40*/  FMNMX.FTZ R2, R133, R2, !PT ;  /* 0x0000000285027209 */ /* 0x000fe20007810000 */
[----:B------:R-:W-:Y:S01]  /*3a50*/  STL [R1+0x60], R228 ;  /* 0x000060e401007387 */ /* 0x000fe20000100800 */
[----:B------:R-:W-:-:S02]  /*3a60*/  FSEL R196, R92, -INF , !P1 ;  /* 0xff8000005cc47808 */ /* 0x000fc40004800000 */
[----:B------:R-:W-:Y:S01]  /*3a70*/  FMNMX.FTZ R8, R160, R2, !PT ;  /* 0x00000002a0087209 */ /* 0x000fe20007810000 */
[----:B------:R-:W-:Y:S01]  /*3a80*/  MUFU.TANH R24, R29 ;  /* 0x0000001d00187308 */ /* 0x000fe20000002400 */
[----:B------:R-:W-:Y:S01]  /*3a90*/  FMNMX.FTZ R2, R100, R101, !PT ;  /* 0x0000006564027209 */ /* 0x000fe20007810000 */
[----:B------:R-:W-:Y:S01]  /*3aa0*/  STL [R1+0x5c], R227 ;  /* 0x00005ce301007387 */ /* 0x000fe20000100800 */
[----:B------:R-:W-:Y:S02]  /*3ab0*/  FMNMX.FTZ R8, R162, R8, !PT ;  /* 0x00000008a2087209 */ /* 0x000fe40007810000 */
[----:B------:R-:W-:Y:S02]  /*3ac0*/  FMNMX.FTZ R2, R112, R2, !PT ;  /* 0x0000000270027209 */ /* 0x000fe40007810000 */
[----:B------:R-:W-:Y:S02]  /*3ad0*/  FMNMX.FTZ R8, R161, R8, !PT ;  /* 0x00000008a1087209 */ /* 0x000fe40007810000 */
[----:B------:R-:W-:-:S02]  /*3ae0*/  FMNMX.FTZ R2, R113, R2, !PT ;  /* 0x0000000271027209 */ /* 0x000fc40007810000 */
[----:B------:R-:W-:Y:S02]  /*3af0*/  FMNMX.FTZ R8, R158, R8, !PT ;  /* 0x000000089e087209 */ /* 0x000fe40007810000 */
[----:B------:R-:W-:Y:S02]  /*3b00*/  FMNMX.FTZ R2, R75, R2, !PT ;  /* 0x000000024b027209 */ /* 0x000fe40007810000 */
[----:B------:R-:W-:Y:S02]  /*3b10*/  ISETP.GE.AND P5, PT, R17, R5, PT ;  /* 0x000000051100720c */ /* 0x000fe40003fa6270 */
[----:B------:R-:W-:Y:S02]  /*3b20*/  ISETP.GE.AND P1, PT, R22, R4, PT ;  /* 0x000000041600720c */ /* 0x000fe40003f26270 */
[----:B------:R-:W-:Y:S02]  /*3b30*/  FMNMX.FTZ R2, R68, R2, !PT ;  /* 0x0000000244027209 */ /* 0x000fe40007810000 */
[----:B------:R-:W-:-:S02]  /*3b40*/  FMNMX.FTZ R8, R173, R8, !PT ;  /* 0x00000008ad087209 */ /* 0x000fc40007810000 */
[----:B------:R-:W-:Y:S02]  /*3b50*/  FSEL R187, R116, -INF , !P5 ;  /* 0xff80000074bb7808 */ /* 0x000fe40006800000 */
[----:B------:R-:W-:Y:S02]  /*3b60*/  FSEL R193, R72, -INF , !P1 ;  /* 0xff80000048c17808 */ /* 0x000fe40004800000 */
[----:B------:R-:W-:Y:S02]  /*3b70*/  FMNMX.FTZ R2, R70, R2, !PT ;  /* 0x0000000246027209 */ /* 0x000fe40007810000 */
[-C--:B------:R-:W-:Y:S02]  /*3b80*/  ISETP.GE.AND P5, PT, R19, R5.reuse, PT ;  /* 0x000000051300720c */ /* 0x080fe40003fa6270 */
[----:B------:R-:W-:Y:S02]  /*3b90*/  ISETP.GE.AND P1, PT, R20, R5, PT ;  /* 0x000000051400720c */ /* 0x000fe40003f26270 */
[----:B------:R-:W-:-:S02]  /*3ba0*/  FMNMX.FTZ R8, R174, R8, !PT ;  /* 0x00000008ae087209 */ /* 0x000fc40007810000 */
[----:B------:R-:W-:Y:S02]  /*3bb0*/  FMNMX.FTZ R2, R103, R2, !PT ;  /* 0x0000000267027209 */ /* 0x000fe40007810000 */
[----:B------:R-:W-:Y:S02]  /*3bc0*/  FSEL R188, R93, -INF , !P5 ;  /* 0xff8000005dbc7808 */ /* 0x000fe40006800000 */
[----:B------:R-:W-:Y:S02]  /*3bd0*/  FSEL R199, R44, -INF , !P1 ;  /* 0xff8000002cc77808 */ /* 0x000fe40004800000 */
[----:B------:R-:W-:Y:S02]  /*3be0*/  ISETP.GE.AND P5, PT, R21, R4, PT ;  /* 0x000000041500720c */ /* 0x000fe40003fa6270 */
[----:B------:R-:W-:Y:S02]  /*3bf0*/  ISETP.GE.AND P1, PT, R22, R5, PT ;  /* 0x000000051600720c */ /* 0x000fe40003f26270 */
[----:B------:R-:W-:-:S02]  /*3c00*/  FMNMX.FTZ R8, R175, R8, !PT ;  /* 0x00000008af087209 */ /* 0x000fc40007810000 */
[----:B------:R-:W-:Y:S02]  /*3c10*/  FMNMX.FTZ R2, R153, R2, !PT ;  /* 0x0000000299027209 */ /* 0x000fe40007810000 */
[----:B------:R-:W-:Y:S02]  /*3c20*/  FSEL R194, R73, -INF , !P5 ;  /* 0xff80000049c27808 */ /* 0x000fe40006800000 */
[----:B------:R-:W-:Y:S02]  /*3c30*/  FSEL R197, R36, -INF , !P1 ;  /* 0xff80000024c57808 */ /* 0x000fe40004800000 */
[-C--:B------:R-:W-:Y:S02]  /*3c40*/  ISETP.GE.AND P5, PT, R28, R4.reuse, PT ;  /* 0x000000041c00720c */ /* 0x080fe40003fa6270 */
[----:B------:R-:W-:Y:S02]  /*3c50*/  ISETP.GE.AND P1, PT, R34, R4, PT ;  /* 0x000000042200720c */ /* 0x000fe40003f26270 */
[----:B------:R-:W-:-:S02]  /*3c60*/  FMNMX.FTZ R8, R171, R8, !PT ;  /* 0x00000008ab087209 */ /* 0x000fc40007810000 */
[----:B------:R-:W-:Y:S02]  /*3c70*/  FMNMX.FTZ R2, R143, R2, !PT ;  /* 0x000000028f027209 */ /* 0x000fe40007810000 */
[----:B------:R-:W-:Y:S02]  /*3c80*/  FSEL R195, R45, -INF , !P5 ;  /* 0xff8000002dc37808 */ /* 0x000fe40006800000 */
[----:B------:R-:W-:Y:S02]  /*3c90*/  FSEL R202, R31, -INF , !P1 ;  /* 0xff8000001fca7808 */ /* 0x000fe40004800000 */
[----:B------:R-:W-:Y:S01]  /*3ca0*/  FMNMX.FTZ R8, R181, R8, !PT ;  /* 0x00000008b5087209 */ /* 0x000fe20007810000 */
[----:B------:R2:W-:Y:S01]  /*3cb0*/  MUFU.TANH R31, R9 ;  /* 0x00000009001f7308 */ /* 0x0005e20000002400 */
[----:B------:R-:W-:Y:S02]  /*3cc0*/  ISETP.GE.AND P5, PT, R21, R5, PT ;  /* 0x000000051500720c */ /* 0x000fe40003fa6270 */
[----:B------:R-:W-:-:S02]  /*3cd0*/  FMNMX.FTZ R2, R142, R2, !PT ;  /* 0x000000028e027209 */ /* 0x000fc40007810000 */
[----:B------:R-:W-:Y:S02]  /*3ce0*/  FMNMX.FTZ R8, R182, R8, !PT ;  /* 0x00000008b6087209 */ /* 0x000fe40007810000 */
[----:B------:R-:W-:Y:S02]  /*3cf0*/  FSEL R198, R37, -INF , !P5 ;  /* 0xff80000025c67808 */ /* 0x000fe40006800000 */
[----:B------:R-:W-:Y:S02]  /*3d00*/  FMNMX.FTZ R2, R147, R2, !PT ;  /* 0x0000000293027209 */ /* 0x000fe40007810000 */
[----:B------:R-:W-:Y:S02]  /*3d10*/  ISETP.GE.AND P5, PT, R28, R5, PT ;  /* 0x000000051c00720c */ /* 0x000fe40003fa6270 */
[----:B------:R-:W-:Y:S02]  /*3d20*/  FMNMX.FTZ R8, R184, R8, !PT ;  /* 0x00000008b8087209 */ /* 0x000fe40007810000 */
[----:B------:R-:W-:Y:S01]  /*3d30*/  FMNMX.FTZ R2, R169, R2, !PT ;  /* 0x00000002a9027209 */ /* 0x000fe20007810000 */
[----:B--2---:R-:W-:Y:S01]  /*3d40*/  FMUL.FTZ R9, R56, UR4 ;  /* 0x0000000438097c20 */ /* 0x004fe20008410000 */
[----:B------:R-:W-:-:S02]  /*3d50*/  FSEL R200, R33, -INF , !P5 ;  /* 0xff80000021c87808 */ /* 0x000fc40006800000 */
[----:B------:R-:W-:Y:S01]  /*3d60*/  ISETP.GE.AND P5, PT, R34, R5, PT ;  /* 0x000000052200720c */ /* 0x000fe20003fa6270 */
[----:B------:R2:W3:Y:S01]  /*3d70*/  MUFU.TANH R14, R9 ;  /* 0x00000009000e7308 */ /* 0x0004e20000002400 */
[----:B------:R-:W-:Y:S02]  /*3d80*/  FMNMX.FTZ R8, R183, R8, !PT ;  /* 0x00000008b7087209 */ /* 0x000fe40007810000 */
[----:B------:R-:W-:Y:S02]  /*3d90*/  FMNMX.FTZ R2, R168, R2, !PT ;  /* 0x00000002a8027209 */ /* 0x000fe40007810000 */
[----:B-1----:R-:W-:Y:S02]  /*3da0*/  FSEL R218, R11, -INF , !P5 ;  /* 0xff8000000bda7808 */ /* 0x002fe40006800000 */
[----:B------:R-:W-:Y:S02]  /*3db0*/  ISETP.GE.AND P1, PT, R35, R4, PT ;  /* 0x000000042300720c */ /* 0x000fe40003f26270 */
[----:B------:R-:W-:-:S02]  /*3dc0*/  FMNMX.FTZ R8, R196, R8, !PT ;  /* 0x00000008c4087209 */ /* 0x000fc40007810000 */
[----:B------:R-:W-:Y:S02]  /*3dd0*/  FMNMX.FTZ R2, R166, R2, !PT ;  /* 0x00000002a6027209 */ /* 0x000fe40007810000 */
[----:B------:R-:W-:Y:S02]  /*3de0*/  FSEL R203, R10, -INF , !P1 ;  /* 0xff8000000acb7808 */ /* 0x000fe40004800000 */
[----:B------:R-:W-:Y:S01]  /*3df0*/  FMNMX.FTZ R8, R194, R8, !PT ;  /* 0x00000008c2087209 */ /* 0x000fe20007810000 */
[----:B--2---:R-:W-:Y:S01]  /*3e00*/  FMUL.FTZ R9, R57, UR4 ;  /* 0x0000000439097c20 */ /* 0x004fe20008410000 */
[----:B------:R-:W-:Y:S02]  /*3e10*/  FMNMX.FTZ R2, R164, R2, !PT ;  /* 0x00000002a4027209 */ /* 0x000fe40007810000 */
[-C--:B------:R-:W-:Y:S01]  /*3e20*/  ISETP.GE.AND P1, PT, R35, R5.reuse, PT ;  /* 0x000000052300720c */ /* 0x080fe20003f26270 */
[----:B------:R1:W2:Y:S01]  /*3e30*/  MUFU.TANH R13, R9 ;  /* 0x00000009000d7308 */ /* 0x0002a20000002400 */
[----:B------:R-:W-:-:S02]  /*3e40*/  ISETP.GE.AND P5, PT, R38, R5, PT ;  /* 0x000000052600720c */ /* 0x000fc40003fa6270 */
[----:B------:R-:W-:Y:S02]  /*3e50*/  FMNMX.FTZ R8, R193, R8, !PT ;  /* 0x00000008c1087209 */ /* 0x000fe40007810000 */
[----:B------:R-:W-:Y:S02]  /*3e60*/  FMNMX.FTZ R2, R185, R2, !PT ;  /* 0x00000002b9027209 */ /* 0x000fe40007810000 */
[----:B------:R-:W-:Y:S02]  /*3e70*/  FSEL R235, R12, -INF , !P1 ;  /* 0xff8000000ceb7808 */ /* 0x000fe40004800000 */
[----:B------:R-:W-:Y:S02]  /*3e80*/  FSEL R223, R15, -INF , !P5 ;  /* 0xff8000000fdf7808 */ /* 0x000fe40006800000 */
[----:B------:R-:W-:Y:S02]  /*3e90*/  FMNMX.FTZ R8, R195, R8, !PT ;  /* 0x00000008c3087209 */ /* 0x000fe40007810000 */
[----:B------:R-:W-:-:S02]  /*3ea0*/  ISETP.GE.AND P1, PT, R38, R4, PT ;  /* 0x000000042600720c */ /* 0x000fc40003f26270 */
[----:B------:R-:W-:Y:S01]  /*3eb0*/  ISETP.GE.AND P5, PT, R27, R4, PT ;  /* 0x000000041b00720c */ /* 0x000fe20003fa6270 */
[----:B-1----:R-:W-:Y:S01]  /*3ec0*/  FMUL.FTZ R9, R52, UR4 ;  /* 0x0000000434097c20 */ /* 0x002fe20008410000 */
[----:B------:R-:W-:Y:S02]  /*3ed0*/  FMNMX.FTZ R2, R187, R2, !PT ;  /* 0x00000002bb027209 */ /* 0x000fe40007810000 */
[----:B------:R-:W-:Y:S01]  /*3ee0*/  FMNMX.FTZ R8, R202, R8, !PT ;  /* 0x00000008ca087209 */ /* 0x000fe20007810000 */
[----:B------:R1:W4:Y:S01]  /*3ef0*/  MUFU.TANH R11, R9 ;  /* 0x00000009000b7308 */ /* 0x0003220000002400 */
[----:B---3--:R-:W-:Y:S02]  /*3f00*/  FSEL R252, R14, -INF , !P1 ;  /* 0xff8000000efc7808 */ /* 0x008fe40004800000 */
[----:B--2---:R-:W-:Y:S02]  /*3f10*/  FSEL R251, R13, -INF , !P5 ;  /* 0xff8000000dfb7808 */ /* 0x004fe40006800000 */
[----:B------:R-:W-:Y:S01]  /*3f20*/  FMNMX.FTZ R2, R186, R2, !PT ;  /* 0x00000002ba027209 */ /* 0x000fe20007810000 */
[----:B------:R-:W-:Y:S01]  /*3f30*/  STL [R1+0x9c], R252 ;  /* 0x00009cfc01007387 */ /* 0x000fe20000100800 */
[----:B------:R-:W-:-:S02]  /*3f40*/  ISETP.GE.AND P1, PT, R39, R4, PT ;  /* 0x000000042700720c */ /* 0x000fc40003f26270 */
[----:B------:R-:W-:Y:S02]  /*3f50*/  ISETP.GE.AND P5, PT, R40, R4, PT ;  /* 0x000000042800720c */ /* 0x000fe40003fa6270 */
[----:B------:R-:W-:Y:S02]  /*3f60*/  FMNMX.FTZ R8, R203, R8, !PT ;  /* 0x00000008cb087209 */ /* 0x000fe40007810000 */
[----:B------:R-:W-:Y:S02]  /*3f70*/  FMNMX.FTZ R2, R188, R2, !PT ;  /* 0x00000002bc027209 */ /* 0x000fe40007810000 */
[----:B------:R-:W-:Y:S01]  /*3f80*/  FSEL R124, R177, -INF , !P4 ;  /* 0xff800000b17c7808 */ /* 0x000fe20006000000 */
[----:B-1----:R-:W-:Y:S01]  /*3f90*/  FMUL.FTZ R9, R53, UR4 ;  /* 0x0000000435097c20 */ /* 0x002fe20008410000 */
[----:B----4-:R-:W-:Y:S02]  /*3fa0*/  FSEL R250, R11, -INF , !P1 ;  /* 0xff8000000bfa7808 */ /* 0x010fe40004800000 */
[----:B------:R-:W-:Y:S01]  /*3fb0*/  ISETP.GE.AND P1, PT, R26, R4, PT ;  /* 0x000000041a00720c */ /* 0x000fe20003f26270 */
[----:B------:R1:W2:Y:S01]  /*3fc0*/  MUFU.TANH R10, R9 ;  /* 0x00000009000a7308 */ /* 0x0002a20000002400 */
[----:B------:R-:W-:-:S02]  /*3fd0*/  FMNMX.FTZ R2, R199, R2, !PT ;  /* 0x00000002c7027209 */ /* 0x000fc40007810000 */
[----:B------:R-:W-:Y:S02]  /*3fe0*/  FSEL R125, R178, -INF , !P3 ;  /* 0xff800000b27d7808 */ /* 0x000fe40005800000 */
[----:B------:R-:W-:Y:S02]  /*3ff0*/  FMNMX.FTZ R2, R198, R2, !PT ;  /* 0x00000002c6027209 */ /* 0x000fe40007810000 */
[----:B------:R-:W-:Y:S02]  /*4000*/  FSEL R126, R176, -INF , !P2 ;  /* 0xff800000b07e7808 */ /* 0x000fe40005000000 */
[----:B------:R-:W-:Y:S02]  /*4010*/  FMNMX.FTZ R2, R197, R2, !PT ;  /* 0x00000002c5027209 */ /* 0x000fe40007810000 */
[----:B------:R-:W-:Y:S02]  /*4020*/  ISETP.GE.AND P3, PT, R17, R6, PT ;  /* 0x000000061100720c */ /* 0x000fe40003f66270 */
[----:B------:R-:W-:-:S02]  /*4030*/  FMNMX.FTZ R2, R200, R2, !PT ;  /* 0x00000002c8027209 */ /* 0x000fc40007810000 */
[----:B------:R-:W-:Y:S01]  /*4040*/  FSEL R131, R131, -INF , !P3 ;  /* 0xff80000083837808 */ /* 0x000fe20005800000 */
[----:B-1----:R-:W-:Y:S01]  /*4050*/  FMUL.FTZ R9, R48, UR4 ;  /* 0x0000000430097c20 */ /* 0x002fe20008410000 */
[----:B--2---:R-:W-:Y:S01]  /*4060*/  FSEL R248, R10, -INF , !P5 ;  /* 0xff8000000af87808 */ /* 0x004fe20006800000 */
[----:B------:R-:W-:Y:S01]  /*4070*/  FMUL.FTZ R10, R63, UR4 ;  /* 0x000000043f0a7c20 */ /* 0x000fe20008410000 */
[----:B------:R-:W-:Y:S01]  /*4080*/  ISETP.GE.AND P5, PT, R32, R4, PT ;  /* 0x000000042000720c */ /* 0x000fe20003fa6270 */
[----:B------:R1:W2:Y:S01]  /*4090*/  MUFU.TANH R15, R9 ;  /* 0x00000009000f7308 */ /* 0x0002a20000002400 */
[----:B------:R-:W-:Y:S01]  /*40a0*/  FMNMX.FTZ R4, R252, R8, !PT ;  /* 0x00000008fc047209 */ /* 0x000fe20007810000 */
[----:B------:R-:W-:Y:S01]  /*40b0*/  FMUL.FTZ R8, R97, UR4 ;  /* 0x0000000461087c20 */ /* 0x000fe20008410000 */
[----:B------:R-:W-:Y:S02]  /*40c0*/  FMNMX.FTZ R2, R218, R2, !PT ;  /* 0x00000002da027209 */ /* 0x000fe40007810000 */
[----:B------:R-:W-:-:S02]  /*40d0*/  FMNMX.FTZ R4, R251, R4, !PT ;  /* 0x00000004fb047209 */ /* 0x000fc40007810000 */
[----:B------:R-:W-:Y:S01]  /*40e0*/  ISETP.GE.AND P3, PT, R19, R6, PT ;  /* 0x000000061300720c */ /* 0x000fe20003f66270 */
[----:B------:R3:W4:Y:S01]  /*40f0*/  MUFU.TANH R12, R8 ;  /* 0x00000008000c7308 */ /* 0x0007220000002400 */
[----:B------:R-:W-:Y:S02]  /*4100*/  FMNMX.FTZ R4, R250, R4, !PT ;  /* 0x00000004fa047209 */ /* 0x000fe40007810000 */
[----:B------:R-:W-:Y:S02]  /*4110*/  FSEL R140, R140, -INF , !P3 ;  /* 0xff8000008c8c7808 */ /* 0x000fe40005800000 */
[----:B------:R-:W-:Y:S02]  /*4120*/  FMNMX.FTZ R4, R248, R4, !PT ;  /* 0x00000004f8047209 */ /* 0x000fe40007810000 */
[----:B------:R-:W-:Y:S01]  /*4130*/  ISETP.GE.AND P3, PT, R21, R6, PT ;  /* 0x000000061500720c */ /* 0x000fe20003f66270 */
[----:B-1----:R-:W-:Y:S01]  /*4140*/  FMUL.FTZ R9, R49, UR4 ;  /* 0x0000000431097c20 */ /* 0x002fe20008410000 */
[----:B--2---:R-:W-:-:S02]  /*4150*/  FSEL R210, R15, -INF , !P1 ;  /* 0xff8000000fd27808 */ /* 0x004fc40004800000 */
[-C--:B------:R-:W-:Y:S01]  /*4160*/  ISETP.GE.AND P1, PT, R27, R5.reuse, PT ;  /* 0x000000051b00720c */ /* 0x080fe20003f26270 */
[----:B------:R1:W2:Y:S01]  /*4170*/  MUFU.TANH R13, R9 ;  /* 0x00000009000d7308 */ /* 0x0002a20000002400 */
[----:B------:R-:W-:Y:S02]  /*4180*/  FMNMX.FTZ R4, R210, R4, !PT ;  /* 0x00000004d2047209 */ /* 0x000fe40007810000 */
[----:B------:R-:W-:Y:S01]  /*4190*/  FSEL R249, R25, -INF , !P1 ;  /* 0xff80000019f97808 */ /* 0x000fe20004800000 */
[----:B---3--:R-:W-:Y:S01]  /*41a0*/  FMUL.FTZ R8, R80, UR4 ;  /* 0x0000000450087c20 */ /* 0x008fe20008410000 */
[-C--:B------:R-:W-:Y:S02]  /*41b0*/  ISETP.GE.AND P1, PT, R40, R5.reuse, PT ;  /* 0x000000052800720c */ /* 0x080fe40003f26270 */
[----:B------:R-:W-:Y:S01]  /*41c0*/  FSEL R177, R64, -INF , !P3 ;  /* 0xff80000040b17808 */ /* 0x000fe20005800000 */
[----:B------:R3:W-:Y:S01]  /*41d0*/  MUFU.TANH R11, R8 ;  /* 0x00000008000b7308 */ /* 0x0007e20000002400 */
[----:B----4-:R-:W-:Y:S01]  /*41e0*/  FSEL R66, R12, -INF , !P1 ;  /* 0xff8000000c427808 */ /* 0x010fe20004800000 */
[----:B------:R-:W-:Y:S01]  /*41f0*/  FMUL.FTZ R12, R82, UR4 ;  /* 0x00000004520c7c20 */ /* 0x000fe20008410000 */
[----:B------:R-:W-:-:S02]  /*4200*/  ISETP.GE.AND P1, PT, R32, R5, PT ;  /* 0x000000052000720c */ /* 0x000fc40003f26270 */
[----:B------:R-:W-:Y:S02]  /*4210*/  ISETP.GE.AND P3, PT, R28, R6, PT ;  /* 0x000000061c00720c */ /* 0x000fe40003f66270 */
[----:B------:R-:W-:Y:S01]  /*4220*/  ISETP.GE.AND P4, PT, R17, R7, PT ;  /* 0x000000071100720c */ /* 0x000fe20003f86270 */
[----:B------:R-:W-:Y:S01]  /*4230*/  MUFU.TANH R12, R12 ;  /* 0x0000000c000c7308 */ /* 0x000fe20000002400 */
[----:B-1----:R-:W-:Y:S01]  /*4240*/  FMUL.FTZ R9, R96, UR4 ;  /* 0x0000000460097c20 */ /* 0x002fe20008410000 */
[----:B--2---:R-:W-:Y:S02]  /*4250*/  FSEL R212, R13, -INF , !P5 ;  /* 0xff8000000dd47808 */ /* 0x004fe40006800000 */
[----:B------:R-:W-:Y:S02]  /*4260*/  ISETP.GE.AND P5, PT, R39, R5, PT ;  /* 0x000000052700720c */ /* 0x000fe40003fa6270 */
[----:B------:R-:W-:Y:S02]  /*4270*/  FMNMX.FTZ R74, R212, R4, !PT ;  /* 0x00000004d44a7209 */ /* 0x000fe40007810000 */
[----:B------:R1:W2:Y:S01]  /*4280*/  MUFU.TANH R14, R9 ;  /* 0x00000009000e7308 */ /* 0x0002a20000002400 */
[----:B---3--:R-:W-:Y:S01]  /*4290*/  FMUL.FTZ R8, R81, UR4 ;  /* 0x0000000451087c20 */ /* 0x008fe20008410000 */
[----:B------:R-:W-:-:S02]  /*42a0*/  FMNMX.FTZ R4, R235, R2, !PT ;  /* 0x00000002eb047209 */ /* 0x000fc40007810000 */
[----:B------:R-:W-:Y:S02]  /*42b0*/  FMNMX.FTZ R2, R114, R104, !PT ;  /* 0x0000006872027209 */ /* 0x000fe40007810000 */
[----:B------:R-:W-:Y:S02]  /*42c0*/  FMNMX.FTZ R4, R223, R4, !PT ;  /* 0x00000004df047209 */ /* 0x000fe40007810000 */
[----:B------:R-:W3:Y:S01]  /*42d0*/  MUFU.TANH R8, R8 ;  /* 0x0000000800087308 */ /* 0x000ee20000002400 */
[----:B------:R-:W-:Y:S02]  /*42e0*/  FMNMX.FTZ R2, R107, R2, !PT ;  /* 0x000000026b027209 */ /* 0x000fe40007810000 */
[----:B------:R-:W-:Y:S02]  /*42f0*/  FMNMX.FTZ R4, R249, R4, !PT ;  /* 0x00000004f9047209 */ /* 0x000fe40007810000 */
[----:B------:R-:W-:Y:S02]  /*4300*/  FMNMX.FTZ R2, R115, R2, !PT ;  /* 0x0000000273027209 */ /* 0x000fe40007810000 */
[----:B------:R-:W-:Y:S01]  /*4310*/  FSEL R180, R46, -INF , !P3 ;  /* 0xff8000002eb47808 */ /* 0x000fe20005800000 */
[----:B-1----:R-:W1:Y:S01]  /*4320*/  SHFL.BFLY PT, R9, R74, 0x2, 0x1f ;  /* 0x0c401f004a097f89 */ /* 0x002e6200000e0000 */
[----:B--2---:R-:W-:-:S02]  /*4330*/  FSEL R67, R14, -INF , !P5 ;  /* 0xff8000000e437808 */ /* 0x004fc40006800000 */
[----:B------:R-:W-:Y:S01]  /*4340*/  ISETP.GE.AND P5, PT, R26, R5, PT ;  /* 0x000000051a00720c */ /* 0x000fe20003fa6270 */
[----:B------:R-:W-:Y:S01]  /*4350*/  FMUL.FTZ R5, R58, UR4 ;  /* 0x000000043a057c20 */ /* 0x000fe20008410000 */
[----:B------:R-:W-:Y:S01]  /*4360*/  FMNMX.FTZ R4, R67, R4, !PT ;  /* 0x0000000443047209 */ /* 0x000fe20007810000 */
[----:B------:R2:W4:Y:S01]  /*4370*/  MUFU.TANH R14, R10 ;  /* 0x0000000a000e7308 */ /* 0x0005220000002400 */
[----:B------:R-:W-:Y:S01]  /*4380*/  FMNMX.FTZ R2, R102, R2, !PT ;  /* 0x0000000266027209 */ /* 0x000fe20007810000 */
[----:B------:R-:W-:Y:S01]  /*4390*/  STL [R1+0x8], R67 ;  /* 0x0000084301007387 */ /* 0x000fe20000100800 */
[----:B------:R-:W-:Y:S01]  /*43a0*/  FSEL R43, R11, -INF , !P5 ;  /* 0xff8000000b2b7808 */ /* 0x000fe20006800000 */
[----:B------:R-:W-:Y:S01]  /*43b0*/  FMUL.FTZ R11, R99, UR4 ;  /* 0x00000004630b7c20 */ /* 0x000fe20008410000 */
[----:B------:R-:W-:Y:S01]  /*43c0*/  FMNMX.FTZ R4, R66, R4, !PT ;  /* 0x0000000442047209 */ /* 0x000fe20007810000 */
[----:B------:R-:W-:Y:S01]  /*43d0*/  STL [R1+0x4], R66 ;  /* 0x0000044201007387 */ /* 0x000fe20000100800 */
[----:B------:R-:W-:Y:S01]  /*43e0*/  FMNMX.FTZ R2, R71, R2, !PT ;  /* 0x0000000247027209 */ /* 0x000fe20007810000 */
[----:B------:R4:W-:Y:S01]  /*43f0*/  MUFU.TANH R30, R5 ;  /* 0x00000005001e7308 */ /* 0x0009e20000002400 */
[----:B---3--:R-:W-:Y:S01]  /*4400*/  FSEL R217, R8, -INF , !P1 ;  /* 0xff80000008d97808 */ /* 0x008fe20004800000 */
[----:B------:R-:W-:Y:S01]  /*4410*/  FMUL.FTZ R8, R59, UR4 ;  /* 0x000000043b087c20 */ /* 0x000fe20008410000 */
[-C--:B------:R-:W-:Y:S01]  /*4420*/  ISETP.GE.AND P1, PT, R16, R6.reuse, PT ;  /* 0x000000061000720c */ /* 0x080fe20003f26270 */
[----:B------:R-:W-:Y:S01]  /*4430*/  STL [R1+0x8c], R249 ;  /* 0x00008cf901007387 */ /* 0x000fe20000100800 */
[----:B------:R-:W-:-:S02]  /*4440*/  ISETP.GE.AND P3, PT, R35, R6, PT ;  /* 0x000000062300720c */ /* 0x000fc40003f66270 */
[----:B------:R-:W-:Y:S01]  /*4450*/  FSEL R138, R138, -INF , !P1 ;  /* 0xff8000008a8a7808 */ /* 0x000fe20004800000 */
[----:B------:R3:W-:Y:S01]  /*4460*/  MUFU.TANH R29, R8 ;  /* 0x00000008001d7308 */ /* 0x0007e20000002400 */
[-C--:B------:R-:W-:Y:S01]  /*4470*/  ISETP.GE.AND P1, PT, R18, R6.reuse, PT ;  /* 0x000000061200720c */ /* 0x080fe20003f26270 */
[----:B------:R-:W-:Y:S01]  /*4480*/  STL [R1+0x24], R43 ;  /* 0x0000242b01007387 */ /* 0x000fe20000100800 */
[----:B-1----:R-:W-:Y:S02]  /*4490*/  FMNMX.FTZ R74, R74, R9, !PT ;  /* 0x000000094a4a7209 */ /* 0x002fe40007810000 */
[----:B------:R-:W-:Y:S02]  /*44a0*/  FSEL R132, R132, -INF , !P1 ;  /* 0xff80000084847808 */ /* 0x000fe40004800000 */
[----:B------:R-:W-:Y:S01]  /*44b0*/  ISETP.GE.AND P1, PT, R20, R6, PT ;  /* 0x000000061400720c */ /* 0x000fe20003f26270 */
[----:B--2---:R-:W-:Y:S01]  /*44c0*/  SHFL.BFLY PT, R10, R74, 0x1, 0x1f ;  /* 0x0c201f004a0a7f89 */ /* 0x004fe200000e0000 */
[----:B----4-:R-:W-:Y:S01]  /*44d0*/  FMNMX.FTZ R5, R43, R4, !PT ;  /* 0x000000042b057209 */ /* 0x010fe20007810000 */
[----:B------:R-:W-:Y:S01]  /*44e0*/  MUFU.TANH R11, R11 ;  /* 0x0000000b000b7308 */ /* 0x000fe20000002400 */
[----:B------:R-:W-:-:S02]  /*44f0*/  FMNMX.FTZ R4, R105, R2, !PT ;  /* 0x0000000269047209 */ /* 0x000fc40007810000 */
[----:B------:R-:W-:Y:S01]  /*4500*/  FMNMX.FTZ R2, R217, R5, !PT ;  /* 0x00000005d9027209 */ /* 0x000fe20007810000 */
[----:B------:R-:W-:Y:S01]  /*4510*/  FMUL.FTZ R5, R54, UR4 ;  /* 0x0000000436057c20 */ /* 0x000fe20008410000 */
[----:B------:R-:W-:Y:S02]  /*4520*/  FMNMX.FTZ R4, R106, R4, !PT ;  /* 0x000000046a047209 */ /* 0x000fe40007810000 */
[----:B------:R-:W-:Y:S01]  /*4530*/  FSEL R176, R65, -INF , !P1 ;  /* 0xff80000041b07808 */ /* 0x000fe20004800000 */
[----:B------:R-:W1:Y:S01]  /*4540*/  SHFL.BFLY PT, R9, R2, 0x2, 0x1f ;  /* 0x0c401f0002097f89 */ /* 0x000e6200000e0000 */
[----:B------:R-:W-:Y:S01]  /*4550*/  FMNMX.FTZ R4, R152, R4, !PT ;  /* 0x0000000498047209 */ /* 0x000fe20007810000 */
[----:B---3--:R-:W-:Y:S01]  /*4560*/  FMUL.FTZ R8, R98, UR4 ;  /* 0x0000000462087c20 */ /* 0x008fe20008410000 */
[----:B------:R-:W-:Y:S01]  /*4570*/  ISETP.GE.AND P1, PT, R22, R6, PT ;  /* 0x000000061600720c */ /* 0x000fe20003f26270 */
[----:B------:R2:W-:Y:S01]  /*4580*/  MUFU.TANH R25, R5 ;  /* 0x0000000500197308 */ /* 0x0005e20000002400 */
[----:B------:R-:W-:-:S02]  /*4590*/  FMNMX.FTZ R4, R145, R4, !PT ;  /* 0x0000000491047209 */ /* 0x000fc40007810000 */
[----:B------:R-:W-:Y:S02]  /*45a0*/  FSEL R178, R47, -INF , !P1 ;  /* 0xff8000002fb27808 */ /* 0x000fe40004800000 */
[----:B------:R-:W-:Y:S02]  /*45b0*/  FMNMX.FTZ R4, R150, R4, !PT ;  /* 0x0000000496047209 */ /* 0x000fe40007810000 */
[----:B------:R-:W-:Y:S01]  /*45c0*/  ISETP.GE.AND P1, PT, R34, R6, PT ;  /* 0x000000062200720c */ /* 0x000fe20003f26270 */
[----:B------:R-:W3:Y:S01]  /*45d0*/  MUFU.TANH R8, R8 ;  /* 0x0000000800087308 */ /* 0x000ee20000002400 */
[----:B------:R-:W-:Y:S02]  /*45e0*/  FMNMX.FTZ R4, R163, R4, !PT ;  /* 0x00000004a3047209 */ /* 0x000fe40007810000 */
[----:B------:R-:W-:Y:S02]  /*45f0*/  FSEL R190, R24, -INF , !P1 ;  /* 0xff80000018be7808 */ /* 0x000fe40004800000 */
[----:B------:R-:W-:Y:S01]  /*4600*/  FMNMX.FTZ R13, R156, R4, !PT ;  /* 0x000000049c0d7209 */ /* 0x000fe20007810000 */
[----:B------:R-:W-:Y:S01]  /*4610*/  FMUL.FTZ R4, R51, UR4 ;  /* 0x0000000433047c20 */ /* 0x000fe20008410000 */
[----:B------:R-:W-:Y:S01]  /*4620*/  ISETP.GE.AND P5, PT, R16, R7, PT ;  /* 0x000000071000720c */ /* 0x000fe20003fa6270 */
[----:B------:R-:W-:Y:S01]  /*4630*/  STL [R1+0x90], R190 ;  /* 0x000090be01007387 */ /* 0x000fe20000100800 */
[----:B------:R-:W-:Y:S01]  /*4640*/  FMNMX.FTZ R13, R124, R13, !PT ;  /* 0x0000000d7c0d7209 */ /* 0x000fe20007810000 */
[----:B--2---:R-:W-:Y:S01]  /*4650*/  FMUL.FTZ R5, R55, UR4 ;  /* 0x0000000437057c20 */ /* 0x004fe20008410000 */
[----:B------:R-:W-:-:S02]  /*4660*/  ISETP.GE.AND P1, PT, R38, R6, PT ;  /* 0x000000062600720c */ /* 0x000fc40003f26270 */
[----:B-1----:R-:W-:Y:S01]  /*4670*/  FMNMX.FTZ R9, R2, R9, !PT ;  /* 0x0000000902097209 */ /* 0x002fe20007810000 */
[----:B------:R1:W-:Y:S01]  /*4680*/  MUFU.TANH R16, R5 ;  /* 0x0000000500107308 */ /* 0x0003e20000002400 */
[----:B------:R-:W-:Y:S02]  /*4690*/  FMNMX.FTZ R2, R125, R13, !PT ;  /* 0x0000000d7d027209 */ /* 0x000fe40007810000 */
[----:B------:R-:W-:Y:S01]  /*46a0*/  FSEL R191, R23, -INF , !P3 ;  /* 0xff80000017bf7808 */ /* 0x000fe20005800000 */
[----:B------:R-:W2:Y:S01]  /*46b0*/  SHFL.BFLY PT, R72, R9, 0x1, 0x1f ;  /* 0x0c201f0009487f89 */ /* 0x000ea200000e0000 */
[----:B------:R-:W-:Y:S02]  /*46c0*/  FMNMX.FTZ R2, R126, R2, !PT ;  /* 0x000000027e027209 */ /* 0x000fe40007810000 */
[----:B------:R-:W-:Y:S01]  /*46d0*/  FSEL R192, R31, -INF , !P1 ;  /* 0xff8000001fc07808 */ /* 0x000fe20004800000 */
[----:B------:R4:W-:Y:S01]  /*46e0*/  MUFU.TANH R13, R4 ;  /* 0x00000004000d7308 */ /* 0x0009e20000002400 */
[----:B------:R-:W-:-:S02]  /*46f0*/  FMNMX.FTZ R2, R138, R2, !PT ;  /* 0x000000028a027209 */ /* 0x000fc40007810000 */
[----:B------:R-:W-:Y:S02]  /*4700*/  ISETP.GE.AND P3, PT, R27, R6, PT ;  /* 0x000000061b00720c */ /* 0x000fe40003f66270 */
[----:B------:R-:W-:Y:S02]  /*4710*/  FMNMX.FTZ R2, R131, R2, !PT ;  /* 0x0000000283027209 */ /* 0x000fe40007810000 */
[----:B------:R-:W-:Y:S02]  /*4720*/  FMNMX.FTZ R74, R74, R10, !PT ;  /* 0x0000000a4a4a7209 */ /* 0x000fe40007810000 */
[----:B------:R-:W-:Y:S01]  /*4730*/  FMNMX.FTZ R2, R132, R2, !PT ;  /* 0x0000000284027209 */ /* 0x000fe20007810000 */
[----:B-1----:R-:W-:Y:S01]  /*4740*/  FMUL.FTZ R5, R50, UR4 ;  /* 0x0000000432057c20 */ /* 0x002fe20008410000 */
[----:B------:R-:W-:Y:S01]  /*4750*/  ISETP.GE.AND P1, PT, R39, R6, PT ;  /* 0x000000062700720c */ /* 0x000fe20003f26270 */
[----:B------:R-:W-:Y:S01]  /*4760*/  STL [R1+0x80], R74 ;  /* 0x0000804a01007387 */ /* 0x000fe20000100800 */
[----:B------:R-:W-:Y:S01]  /*4770*/  FMNMX.FTZ R2, R140, R2, !PT ;  /* 0x000000028c027209 */ /* 0x000fe20007810000 */
[----:B------:R1:W-:Y:S01]  /*4780*/  MUFU.TANH R15, R5 ;  /* 0x00000005000f7308 */ /* 0x0003e20000002400 */
[----:B------:R-:W-:Y:S01]  /*4790*/  FSEL R245, R14, -INF , !P3 ;  /* 0xff8000000ef57808 */ /* 0x000fe20005800000 */
[----:B------:R-:W-:Y:S01]  /*47a0*/  STL [R1+0x94], R191 ;  /* 0x000094bf01007387 */ /* 0x000fe20000100800 */
[----:B------:R-:W-:-:S02]  /*47b0*/  FMNMX.FTZ R2, R176, R2, !PT ;  /* 0x00000002b0027209 */ /* 0x000fc40007810000 */
[----:B----4-:R-:W-:Y:S01]  /*47c0*/  FMNMX.FTZ R4, R137, R141, !PT ;  /* 0x0000008d89047209 */ /* 0x010fe20007810000 */
[----:B------:R-:W-:Y:S01]  /*47d0*/  STL [R1+0x98], R192 ;  /* 0x000098c001007387 */ /* 0x000fe20000100800 */
[----:B------:R-:W-:Y:S02]  /*47e0*/  FMNMX.FTZ R2, R177, R2, !PT ;  /* 0x00000002b1027209 */ /* 0x000fe40007810000 */
[----:B------:R-:W-:Y:S01]  /*47f0*/  FMNMX.FTZ R4, R155, R4, !PT ;  /* 0x000000049b047209 */ /* 0x000fe20007810000 */
[----:B------:R-:W-:Y:S01]  /*4800*/  STL [R1+0x88], R245 ;  /* 0x000088f501007387 */ /* 0x000fe20000100800 */
[----:B------:R-:W-:Y:S02]  /*4810*/  FMNMX.FTZ R2, R178, R2, !PT ;  /* 0x00000002b2027209 */ /* 0x000fe40007810000 */
[----:B------:R-:W-:Y:S02]  /*4820*/  FMNMX.FTZ R4, R154, R4, !PT ;  /* 0x000000049a047209 */ /* 0x000fe40007810000 */
[----:B------:R-:W-:-:S02]  /*4830*/  FMNMX.FTZ R2, R180, R2, !PT ;  /* 0x00000002b4027209 */ /* 0x000fc40007810000 */
[----:B------:R-:W-:Y:S01]  /*4840*/  FMNMX.FTZ R4, R139, R4, !PT ;  /* 0x000000048b047209 */ /* 0x000fe20007810000 */
[----:B-1----:R-:W-:Y:S01]  /*4850*/  FMUL.FTZ R5, R83, UR4 ;  /* 0x0000000453057c20 */ /* 0x002fe20008410000 */
[----:B------:R-:W-:Y:S01]  /*4860*/  FMNMX.FTZ R2, R190, R2, !PT ;  /* 0x00000002be027209 */ /* 0x000fe20007810000 */
[----:B------:R-:W-:Y:S01]  /*4870*/  ULDC UR4, c[0x0][0x2ec] ;  /* 0x0000bb0000047ab9 */ /* 0x000fe20000000800 */
[----:B------:R-:W-:Y:S01]  /*4880*/  ISETP.GE.AND P3, PT, R40, R6, PT ;  /* 0x000000062800720c */ /* 0x000fe20003f66270 */
[----:B------:R1:W4:Y:S01]  /*4890*/  MUFU.TANH R10, R5 ;  /* 0x00000005000a7308 */ /* 0x0003220000002400 */
[----:B------:R-:W-:Y:S02]  /*48a0*/  FMNMX.FTZ R2, R191, R2, !PT ;  /* 0x00000002bf027209 */ /* 0x000fe40007810000 */
[----:B---3--:R-:W-:Y:S01]  /*48b0*/  FSEL R247, R8, -INF , !P1 ;  /* 0xff80000008f77808 */ /* 0x008fe20004800000 */
[----:B------:R-:W-:Y:S01]  /*48c0*/  FMUL.FTZ R8, R74, UR4 ;  /* 0x000000044a087c20 */ /* 0x000fe20008410000 */
[----:B------:R-:W-:-:S02]  /*48d0*/  FMNMX.FTZ R69, R192, R2, !PT ;  /* 0x00000002c0457209 */ /* 0x000fc40007810000 */
[----:B------:R-:W-:Y:S01]  /*48e0*/  FMNMX.FTZ R2, R146, R4, !PT ;  /* 0x0000000492027209 */ /* 0x000fe20007810000 */
[----:B------:R-:W-:Y:S01]  /*48f0*/  STL [R1+0x84], R247 ;  /* 0x000084f701007387 */ /* 0x000fe20000100800 */
[----:B------:R-:W-:Y:S02]  /*4900*/  FMNMX.FTZ R69, R245, R69, !PT ;  /* 0x00000045f5457209 */ /* 0x000fe40007810000 */
[----:B------:R-:W-:Y:S02]  /*4910*/  FMNMX.FTZ R2, R151, R2, !PT ;  /* 0x0000000297027209 */ /* 0x000fe40007810000 */
[----:B------:R-:W-:Y:S02]  /*4920*/  FSETP.NEU.FTZ.AND P1, PT, R74, -INF , PT ;  /* 0xff8000004a00780b */ /* 0x000fe40003f3d000 */
[----:B------:R-:W-:Y:S02]  /*4930*/  FMNMX.FTZ R2, R144, R2, !PT ;  /* 0x0000000290027209 */ /* 0x000fe40007810000 */
[----:B------:R-:W-:-:S02]  /*4940*/  FSEL R246, R11, -INF , !P3 ;  /* 0xff8000000bf67808 */ /* 0x000fc40005800000 */
[----:B------:R-:W-:Y:S02]  /*4950*/  ISETP.GE.AND P3, PT, R26, R6, PT ;  /* 0x000000061a00720c */ /* 0x000fe40003f66270 */
[----:B------:R-:W-:Y:S02]  /*4960*/  FMNMX.FTZ R69, R247, R69, !PT ;  /* 0x00000045f7457209 */ /* 0x000fe40007810000 */
[----:B------:R-:W-:Y:S02]  /*4970*/  FMNMX.FTZ R2, R159, R2, !PT ;  /* 0x000000029f027209 */ /* 0x000fe40007810000 */
[----:B------:R-:W-:Y:S02]  /*4980*/  FSEL R8, R8, RZ, P1 ;  /* 0x000000ff08087208 */ /* 0x000fe40000800000 */
[----:B------:R-:W-:Y:S02]  /*4990*/  ISETP.GE.AND P1, PT, R32, R6, PT ;  /* 0x000000062000720c */ /* 0x000fe40003f26270 */
[----:B------:R-:W-:Y:S01]  /*49a0*/  FSEL R249, R12, -INF , !P3 ;  /* 0xff8000000cf97808 */ /* 0x000fe20005800000 */
[--C-:B------:R-:W-:Y:S01]  /*49b0*/  FFMA.FTZ R4, R119, UR4, -R8.reuse ;  /* 0x0000000477047c23 */ /* 0x100fe20008010808 */
[----:B------:R-:W-:Y:S01]  /*49c0*/  FMNMX.FTZ R69, R246, R69, !PT ;  /* 0x00000045f6457209 */ /* 0x000fe20007810000 */
[----:B-1----:R-:W-:Y:S01]  /*49d0*/  FFMA.FTZ R5, R117, UR4, -R8 ;  /* 0x0000000475057c23 */ /* 0x002fe20008010808 */
[----:B------:R-:W-:Y:S01]  /*49e0*/  FMNMX.FTZ R2, R157, R2, !PT ;  /* 0x000000029d027209 */ /* 0x000fe20007810000 */
[----:B------:R1:W-:Y:S01]  /*49f0*/  MUFU.EX2 R92, R4 ;  /* 0x00000004005c7308 */ /* 0x0003e20000000800 */
[----:B----4-:R-:W-:-:S02]  /*4a00*/  FSEL R221, R10, -INF , !P1 ;  /* 0xff8000000add7808 */ /* 0x010fc40004800000 */
[----:B------:R-:W-:Y:S02]  /*4a10*/  FMNMX.FTZ R69, R249, R69, !PT ;  /* 0x00000045f9457209 */ /* 0x000fe40007810000 */
[----:B------:R-:W-:Y:S02]  /*4a20*/  FMNMX.FTZ R2, R167, R2, !PT ;  /* 0x00000002a7027209 */ /* 0x000fe40007810000 */
[----:B------:R-:W-:Y:S01]  /*4a30*/  FMNMX.FTZ R69, R221, R69, !PT ;  /* 0x00000045dd457209 */ /* 0x000fe20007810000 */
[----:B------:R3:W-:Y:S01]  /*4a40*/  MUFU.EX2 R220, R5 ;  /* 0x0000000500dc7308 */ /* 0x0007e20000000800 */
[----:B--2---:R-:W-:Y:S02]  /*4a50*/  FMNMX.FTZ R72, R9, R72, !PT ;  /* 0x0000004809487209 */ /* 0x004fe40007810000 */
[----:B------:R-:W-:Y:S01]  /*4a60*/  FMNMX.FTZ R2, R165, R2, !PT ;  /* 0x00000002a5027209 */ /* 0x000fe20007810000 */
[----:B------:R-:W2:Y:S01]  /*4a70*/  SHFL.BFLY PT, R6, R69, 0x2, 0x1f ;  /* 0x0c401f0045067f89 */ /* 0x000ea200000e0000 */
[----:B------:R-:W-:-:S02]  /*4a80*/  FSEL R11, R189, -INF , !P5 ;  /* 0xff800000bd0b7808 */ /* 0x000fc40006800000 */
[----:B------:R-:W-:Y:S01]  /*4a90*/  FMNMX.FTZ R2, R170, R2, !PT ;  /* 0x00000002aa027209 */ /* 0x000fe20007810000 */
[----:B-1----:R-:W-:Y:S01]  /*4aa0*/  FFMA.FTZ R4, R120, UR4, -R8 ;  /* 0x0000000478047c23 */ /* 0x002fe20008010808 */
[----:B------:R-:W-:Y:S02]  /*4ab0*/  FSETP.NEU.FTZ.AND P5, PT, R72, -INF , PT ;  /* 0xff8000004800780b */ /* 0x000fe40003fbd000 */
[----:B------:R-:W-:Y:S01]  /*4ac0*/  FMNMX.FTZ R2, R172, R2, !PT ;  /* 0x00000002ac027209 */ /* 0x000fe20007810000 */
[----:B------:R1:W-:Y:S01]  /*4ad0*/  MUFU.EX2 R237, R4 ;  /* 0x0000000400ed7308 */ /* 0x0003e20000000800 */
[----:B------:R-:W-:Y:S02]  /*4ae0*/  FSEL R9, R201, -INF , !P6 ;  /* 0xff800000c9097808 */ /* 0x000fe40007000000 */
[----:B------:R-:W-:Y:S01]  /*4af0*/  FMNMX.FTZ R2, R179, R2, !PT ;  /* 0x00000002b3027209 */ /* 0x000fe20007810000 */
[----:B---3--:R-:W-:Y:S01]  /*4b00*/  FMUL.FTZ R5, R72, UR4 ;  /* 0x0000000448057c20 */ /* 0x008fe20008410000 */
[----:B------:R-:W-:-:S02]  /*4b10*/  ISETP.GE.AND P2, PT, R18, R7, PT ;  /* 0x000000071200720c */ /* 0x000fc40003f46270 */
[----:B------:R-:W-:Y:S02]  /*4b20*/  FMNMX.FTZ R2, R9, R2, !PT ;  /* 0x0000000209027209 */ /* 0x000fe40007810000 */
[----:B------:R-:W-:Y:S02]  /*4b30*/  FSEL R5, R5, RZ, P5 ;  /* 0x000000ff05057208 */ /* 0x000fe40002800000 */
[----:B------:R-:W-:Y:S02]  /*4b40*/  FSEL R10, R135, -INF , !P4 ;  /* 0xff800000870a7808 */ /* 0x000fe40006000000 */
[----:B------:R-:W-:Y:S02]  /*4b50*/  ISETP.GE.AND P3, PT, R19, R7, PT ;  /* 0x000000071300720c */ /* 0x000fe40003f66270 */
[----:B------:R-:W-:Y:S01]  /*4b60*/  FSEL R128, R128, -INF , !P2 ;  /* 0xff80000080807808 */ /* 0x000fe20005000000 */
[----:B-1----:R-:W-:Y:S01]  /*4b70*/  FFMA.FTZ R4, R121, UR4, -R8 ;  /* 0x0000000479047c23 */ /* 0x002fe20008010808 */
[----:B--2---:R-:W-:-:S02]  /*4b80*/  FMNMX.FTZ R69, R69, R6, !PT ;  /* 0x0000000645457209 */ /* 0x004fc40007810000 */
[-C--:B------:R-:W-:Y:S01]  /*4b90*/  ISETP.GE.AND P1, PT, R20, R7.reuse, PT ;  /* 0x000000071400720c */ /* 0x080fe20003f26270 */
[----:B------:R1:W-:Y:S01]  /*4ba0*/  MUFU.EX2 R190, R4 ;  /* 0x0000000400be7308 */ /* 0x0003e20000000800 */
[----:B------:R-:W-:Y:S01]  /*4bb0*/  FSEL R127, R127, -INF , !P3 ;  /* 0xff8000007f7f7808 */ /* 0x000fe20005800000 */
[----:B------:R-:W2:Y:S01]  /*4bc0*/  SHFL.BFLY PT, R6, R69, 0x1, 0x1f ;  /* 0x0c201f0045067f89 */ /* 0x000ea200000e0000 */
[-C--:B------:R-:W-:Y:S02]  /*4bd0*/  ISETP.GE.AND P6, PT, R21, R7.reuse, PT ;  /* 0x000000071500720c */ /* 0x080fe40003fc6270 */
[----:B------:R-:W-:Y:S02]  /*4be0*/  FSEL R136, R136, -INF , !P1 ;  /* 0xff80000088887808 */ /* 0x000fe40004800000 */
[----:B------:R-:W-:Y:S02]  /*4bf0*/  ISETP.GE.AND P5, PT, R22, R7, PT ;  /* 0x000000071600720c */ /* 0x000fe40003fa6270 */
[----:B------:R-:W-:-:S02]  /*4c00*/  FSEL R134, R134, -INF , !P6 ;  /* 0xff80000086867808 */ /* 0x000fc40007000000 */
[-C--:B------:R-:W-:Y:S02]  /*4c10*/  ISETP.GE.AND P4, PT, R28, R7.reuse, PT ;  /* 0x000000071c00720c */ /* 0x080fe40003f86270 */
[----:B------:R-:W-:Y:S02]  /*4c20*/  FSEL R149, R77, -INF , !P5 ;  /* 0xff8000004d957808 */ /* 0x000fe40006800000 */
[-C--:B------:R-:W-:Y:S01]  /*4c30*/  ISETP.GE.AND P2, PT, R34, R7.reuse, PT ;  /* 0x000000072200720c */ /* 0x080fe20003f46270 */
[----:B-1----:R-:W-:Y:S01]  /*4c40*/  FFMA.FTZ R4, R95, UR4, -R8 ;  /* 0x000000045f047c23 */ /* 0x002fe20008010808 */
[----:B------:R-:W-:Y:S02]  /*4c50*/  FSEL R148, R76, -INF , !P4 ;  /* 0xff8000004c947808 */ /* 0x000fe40006000000 */
[----:B------:R-:W-:Y:S01]  /*4c60*/  ISETP.GE.AND P3, PT, R35, R7, PT ;  /* 0x000000072300720c */ /* 0x000fe20003f66270 */
[----:B------:R1:W-:Y:S01]  /*4c70*/  MUFU.EX2 R208, R4 ;  /* 0x0000000400d07308 */ /* 0x0003e20000000800 */
[----:B------:R-:W-:-:S02]  /*4c80*/  FSEL R215, R42, -INF , !P2 ;  /* 0xff8000002ad77808 */ /* 0x000fc40005000000 */
[-C--:B------:R-:W-:Y:S02]  /*4c90*/  ISETP.GE.AND P1, PT, R38, R7.reuse, PT ;  /* 0x000000072600720c */ /* 0x080fe40003f26270 */
[----:B------:R-:W-:Y:S02]  /*4ca0*/  FSEL R219, R41, -INF , !P3 ;  /* 0xff80000029db7808 */ /* 0x000fe40005800000 */
[-C--:B------:R-:W-:Y:S02]  /*4cb0*/  ISETP.GE.AND P6, PT, R27, R7.reuse, PT ;  /* 0x000000071b00720c */ /* 0x080fe40003fc6270 */
[----:B--2---:R-:W-:Y:S01]  /*4cc0*/  FMNMX.FTZ R69, R69, R6, !PT ;  /* 0x0000000645457209 */ /* 0x004fe20007810000 */
[--C-:B------:R-:W-:Y:S01]  /*4cd0*/  FFMA.FTZ R6, R70, UR4, -R5.reuse ;  /* 0x0000000446067c23 */ /* 0x100fe20008010805 */
[-C--:B------:R-:W-:Y:S02]  /*4ce0*/  ISETP.GE.AND P5, PT, R39, R7.reuse, PT ;  /* 0x000000072700720c */ /* 0x080fe40003fa6270 */
[----:B------:R-:W-:Y:S01]  /*4cf0*/  FSEL R211, R29, -INF , !P6 ;  /* 0xff8000001dd37808 */ /* 0x000fe20007000000 */
[----:B------:R-:W-:Y:S01]  /*4d00*/  MUFU.EX2 R213, R6 ;  /* 0x0000000600d57308 */ /* 0x000fe20000000800 */
[----:B------:R-:W-:Y:S01]  /*4d10*/  FSETP.NEU.FTZ.AND P3, PT, R69, -INF , PT ;  /* 0xff8000004500780b */ /* 0x000fe20003f7d000 */
[----:B-1----:R-:W-:Y:S01]  /*4d20*/  FFMA.FTZ R4, R100, UR4, -R5 ;  /* 0x0000000464047c23 */ /* 0x002fe20008010805 */
[----:B------:R-:W-:-:S02]  /*4d30*/  ISETP.GE.AND P4, PT, R40, R7, PT ;  /* 0x000000072800720c */ /* 0x000fc40003f86270 */
[----:B------:R-:W-:-:S03]  /*4d40*/  FSEL R245, R25, -INF , !P5 ;  /* 0xff80000019f57808 */ /* 0x000fc60006800000 */
[----:B------:R1:W-:Y:S01]  /*4d50*/  MUFU.EX2 R204, R4 ;  /* 0x0000000400cc7308 */ /* 0x0003e20000000800 */
[----:B------:R-:W-:Y:S02]  /*4d60*/  ISETP.GE.AND P2, PT, R26, R7, PT ;  /* 0x000000071a00720c */ /* 0x000fe40003f46270 */
[----:B------:R-:W-:Y:S02]  /*4d70*/  FSEL R189, R16, -INF , !P4 ;  /* 0xff80000010bd7808 */ /* 0x000fe40006000000 */
[----:B-1----:R-:W-:Y:S01]  /*4d80*/  FMNMX.FTZ R4, R11, R2, !PT ;  /* 0x000000020b047209 */ /* 0x002fe20007810000 */
[----:B------:R-:W-:-:S03]  /*4d90*/  FFMA.FTZ R2, R101, UR4, -R5 ;  /* 0x0000000465027c23 */ /* 0x000fc60008010805 */
[----:B------:R-:W-:Y:S01]  /*4da0*/  FMNMX.FTZ R4, R10, R4, !PT ;  /* 0x000000040a047209 */ /* 0x000fe20007810000 */
[----:B------:R1:W2:Y:S03]  /*4db0*/  MUFU.EX2 R205, R2 ;  /* 0x0000000200cd7308 */ /* 0x0002a60000000800 */
[----:B-1----:R-:W-:Y:S01]  /*4dc0*/  FMNMX.FTZ R2, R128, R4, !PT ;  /* 0x0000000480027209 */ /* 0x002fe20007810000 */
[----:B------:R-:W-:Y:S01]  /*4dd0*/  FFMA.FTZ R4, R112, UR4, -R5 ;  /* 0x0000000470047c23 */ /* 0x000fe20008010805 */
[----:B--2---:R-:W-:Y:S02]  /*4de0*/  F2FP.F16.F32.PACK_AB R12, R205, R204 ;  /* 0x000000cccd0c723e */ /* 0x004fe400000000ff */
[----:B------:R-:W-:Y:S01]  /*4df0*/  FMNMX.FTZ R2, R127, R2, !PT ;  /* 0x000000027f027209 */ /* 0x000fe20007810000 */
[----:B------:R1:W-:Y:S03]  /*4e00*/  MUFU.EX2 R247, R4 ;  /* 0x0000000400f77308 */ /* 0x0003e60000000800 */
[----:B------:R-:W-:-:S04]  /*4e10*/  FMNMX.FTZ R2, R136, R2, !PT ;  /* 0x0000000288027209 */ /* 0x000fc80007810000 */
[----:B------:R-:W-:-:S04]  /*4e20*/  FMNMX.FTZ R2, R134, R2, !PT ;  /* 0x0000000286027209 */ /* 0x000fc80007810000 */
[----:B------:R-:W-:-:S04]  /*4e30*/  FMNMX.FTZ R2, R149, R2, !PT ;  /* 0x0000000295027209 */ /* 0x000fc80007810000 */
[----:B------:R-:W-:Y:S01]  /*4e40*/  FMNMX.FTZ R2, R148, R2, !PT ;  /* 0x0000000294027209 */ /* 0x000fe20007810000 */
[----:B-1----:R-:W-:-:S04]  /*4e50*/  FFMA.FTZ R4, R113, UR4, -R5 ;  /* 0x0000000471047c23 */ /* 0x002fc80008010805 */
[----:B------:R1:W2:Y:S02]  /*4e60*/  MUFU.EX2 R214, R4 ;  /* 0x0000000400d67308 */ /* 0x0002a40000000800 */
[----:B-1----:R-:W-:Y:S01]  /*4e70*/  FFMA.FTZ R4, R75, UR4, -R5 ;  /* 0x000000044b047c23 */ /* 0x002fe20008010805 */
[----:B------:R-:W-:Y:S02]  /*4e80*/  FSEL R75, R30, -INF , !P1 ;  /* 0xff8000001e4b7808 */ /* 0x000fe40004800000 */
[----:B------:R-:W-:-:S03]  /*4e90*/  ISETP.GE.AND P1, PT, R32, R7, PT ;  /* 0x000000072000720c */ /* 0x000fc60003f26270 */
[----:B------:R1:W-:Y:S01]  /*4ea0*/  MUFU.EX2 R240, R4 ;  /* 0x0000000400f07308 */ /* 0x0003e20000000800 */
[----:B--2---:R-:W-:Y:S02]  /*4eb0*/  F2FP.F16.F32.PACK_AB R14, R214, R247 ;  /* 0x000000f7d60e723e */ /* 0x004fe400000000ff */
[----:B-1----:R-:W-:Y:S01]  /*4ec0*/  FMNMX.FTZ R4, R215, R2, !PT ;  /* 0x00000002d7047209 */ /* 0x002fe20007810000 */
[----:B------:R-:W-:Y:S01]  /*4ed0*/  FFMA.FTZ R2, R68, UR4, -R5 ;  /* 0x0000000444027c23 */ /* 0x000fe20008010805 */
[----:B------:R-:W-:Y:S02]  /*4ee0*/  FSEL R68, R15, -INF , !P2 ;  /* 0xff8000000f447808 */ /* 0x000fe40005000000 */
[----:B------:R-:W-:Y:S01]  /*4ef0*/  FMNMX.FTZ R4, R219, R4, !PT ;  /* 0x00000004db047209 */ /* 0x000fe20007810000 */
[----:B------:R1:W2:Y:S03]  /*4f00*/  MUFU.EX2 R74, R2 ;  /* 0x00000002004a7308 */ /* 0x0002a60000000800 */
[----:B-1----:R-:W-:Y:S01]  /*4f10*/  FMNMX.FTZ R2, R75, R4, !PT ;  /* 0x000000044b027209 */ /* 0x002fe20007810000 */
[----:B------:R-:W-:Y:S01]  /*4f20*/  FMUL.FTZ R4, R69, UR4 ;  /* 0x0000000445047c20 */ /* 0x000fe20008410000 */
[----:B--2---:R-:W-:-:S02]  /*4f30*/  F2FP.F16.F32.PACK_AB R16, R74, R240 ;  /* 0x000000f04a10723e */ /* 0x004fc400000000ff */
[----:B------:R-:W-:Y:S02]  /*4f40*/  FMNMX.FTZ R2, R211, R2, !PT ;  /* 0x00000002d3027209 */ /* 0x000fe40007810000 */
[----:B------:R-:W-:Y:S02]  /*4f50*/  FSEL R4, R4, RZ, P3 ;  /* 0x000000ff04047208 */ /* 0x000fe40001800000 */
[----:B------:R-:W-:Y:S02]  /*4f60*/  FMNMX.FTZ R6, R245, R2, !PT ;  /* 0x00000002f5067209 */ /* 0x000fe40007810000 */
[----:B------:R-:W-:Y:S01]  /*4f70*/  LOP3.LUT R2, R209, R206, RZ, 0xfc, !PT ;  /* 0x000000ced1027212 */ /* 0x000fe200078efcff */
[--C-:B------:R-:W-:Y:S01]  /*4f80*/  FFMA.FTZ R7, R114, UR4, -R4.reuse ;  /* 0x0000000472077c23 */ /* 0x100fe20008010804 */
[----:B------:R-:W-:Y:S02]  /*4f90*/  FMNMX.FTZ R6, R189, R6, !PT ;  /* 0x00000006bd067209 */ /* 0x000fe40007810000 */
[----:B------:R-:W-:Y:S01]  /*4fa0*/  LEA R135, R2, UR5, 0x1 ;  /* 0x0000000502877c11 */ /* 0x000fe2000f8e08ff */
[----:B------:R1:W-:Y:S01]  /*4fb0*/  MUFU.EX2 R222, R7 ;  /* 0x0000000700de7308 */ /* 0x0003e20000000800 */
[----:B------:R-:W-:Y:S01]  /*4fc0*/  FMNMX.FTZ R2, R68, R6, !PT ;  /* 0x0000000644027209 */ /* 0x000fe20007810000 */
[--C-:B------:R-:W-:Y:S01]  /*4fd0*/  FFMA.FTZ R6, R104, UR4, -R4.reuse ;  /* 0x0000000468067c23 */ /* 0x100fe20008010804 */
[----:B------:R-:W-:Y:S01]  /*4fe0*/  IADD3 R224, R3, R135, RZ ;  /* 0x0000008703e07210 */ /* 0x000fe20007ffe0ff */
[----:B------:R-:W-:Y:S01]  /*4ff0*/  FFMA.FTZ R3, R107, UR4, -R4 ;  /* 0x000000046b037c23 */ /* 0x000fe20008010804 */
[C---:B------:R-:W-:Y:S01]  /*5000*/  IMAD.IADD R226, R0.reuse, 0x1, R135 ;  /* 0x0000000100e27824 */ /* 0x040fe200078e0287 */
[----:B------:R-:W2:Y:S02]  /*5010*/  LDSM.16.MT88.4 R36, [R135+0x8000] ;  /* 0x008000008724783b */ /* 0x000ea40000004200 */
[----:B------:R-:W3:Y:S01]  /*5020*/  MUFU.EX2 R207, R6 ;  /* 0x0000000600cf7308 */ /* 0x000ee20000000800 */
[----:B------:R-:W-:-:S02]  /*5030*/  IMAD.IADD R225, R0, 0x1, R224 ;  /* 0x0000000100e17824 */ /* 0x000fc400078e02e0 */
[----:B------:R-:W-:Y:S01]  /*5040*/  FFMA.FTZ R0, R115, UR4, -R4 ;  /* 0x0000000473007c23 */ /* 0x000fe20008010804 */
[----:B------:R-:W-:Y:S04]  /*5050*/  LDSM.16.MT88.4 R28, [R226+0x8000] ;  /* 0x00800000e21c783b */ /* 0x000fe80000004200 */
[----:B------:R-:W-:Y:S01]  /*5060*/  LDSM.16.MT88.4 R24, [R224+0x8000] ;  /* 0x00800000e018783b */ /* 0x000fe20000004200 */
[----:B------:R-:W-:Y:S01]  /*5070*/  MUFU.EX2 R216, R3 ;  /* 0x0000000300d87308 */ /* 0x000fe20000000800 */
[----:B-1----:R-:W-:Y:S02]  /*5080*/  FSEL R7, R13, -INF , !P1 ;  /* 0xff8000000d077808 */ /* 0x002fe40004800000 */
[----:B------:R-:W-:Y:S02]  /*5090*/  LDSM.16.MT88.4 R20, [R225+0x8000] ;  /* 0x00800000e114783b */ /* 0x000fe40000004200 */
[----:B------:R-:W-:-:S02]  /*50a0*/  FMNMX.FTZ R2, R7, R2, !PT ;  /* 0x0000000207027209 */ /* 0x000fc40007810000 */
[----:B------:R-:W-:Y:S01]  /*50b0*/  LDSM.16.MT88.4 R76, [R135+0x8800] ;  /* 0x00880000874c783b */ /* 0x000fe20000004200 */
[----:B------:R1:W4:Y:S01]  /*50c0*/  MUFU.EX2 R191, R0 ;  /* 0x0000000000bf7308 */ /* 0x0003220000000800 */
[----:B---3--:R-:W-:Y:S02]  /*50d0*/  F2FP.F16.F32.PACK_AB R13, R207, R222 ;  /* 0x000000decf0d723e */ /* 0x008fe400000000ff */
[----:B------:R-:W3:Y:S04]  /*50e0*/  SHFL.BFLY PT, R6, R2, 0x2, 0x1f ;  /* 0x0c401f0002067f89 */ /* 0x000ee800000e0000 */
[----:B------:R-:W-:Y:S04]  /*50f0*/  LDSM.16.MT88.4 R80, [R226+0x8800] ;  /* 0x00880000e250783b */ /* 0x000fe80000004200 */
[----:B------:R-:W-:Y:S04]  /*5100*/  LDSM.16.MT88.4 R88, [R224+0x8800] ;  /* 0x00880000e058783b */ /* 0x000fe80000004200 */
[----:B------:R-:W-:Y:S01]  /*5110*/  LDSM.16.MT88.4 R84, [R225+0x8800] ;  /* 0x00880000e154783b */ /* 0x000fe20000004200 */
[----:B-1----:R-:W-:Y:S01]  /*5120*/  FFMA.FTZ R0, R103, UR4, -R5 ;  /* 0x0000000467007c23 */ /* 0x002fe20008010805 */
[----:B----4-:R-:W-:-:S03]  /*5130*/  F2FP.F16.F32.PACK_AB R15, R191, R216 ;  /* 0x000000d8bf0f723e */ /* 0x010fc600000000ff */
[----:B------:R1:W4:Y:S04]  /*5140*/  MUFU.EX2 R70, R0 ;  /* 0x0000000000467308 */ /* 0x0003280000000800 */
[----:B--2---:R-:W-:Y:S01]  /*5150*/  HMMA.16816.F32 R60, R12, R36, RZ ;  /* 0x000000240c3c723c */ /* 0x004fe200000018ff */
[----:B---3--:R-:W-:-:S05]  /*5160*/  FMNMX.FTZ R2, R2, R6, !PT ;  /* 0x0000000602027209 */ /* 0x008fca0007810000 */
[C---:B------:R-:W-:Y:S01]  /*5170*/  HMMA.16816.F32 R56, R12.reuse, R28, RZ ;  /* 0x0000001c0c38723c */ /* 0x040fe200000018ff */
[----:B------:R-:W2:Y:S05]  /*5180*/  SHFL.BFLY PT, R3, R2, 0x1, 0x1f ;  /* 0x0c201f0002037f89 */ /* 0x000eaa00000e0000 */
[----:B------:R-:W-:Y:S01]  /*5190*/  HMMA.16816.F32 R52, R12, R24, RZ ;  /* 0x000000180c34723c */ /* 0x000fe200000018ff */
[----:B-1----:R-:W-:Y:S01]  /*51a0*/  FFMA.FTZ R0, R102, UR4, -R4 ;  /* 0x0000000466007c23 */ /* 0x002fe20008010804 */
[----:B----4-:R-:W-:-:S03]  /*51b0*/  F2FP.F16.F32.PACK_AB R18, R70, R213 ;  /* 0x000000d54612723e */ /* 0x010fc600000000ff */
[----:B------:R1:W-:Y:S01]  /*51c0*/  MUFU.EX2 R234, R0 ;  /* 0x0000000000ea7308 */ /* 0x0003e20000000800 */
[C---:B------:R-:W-:Y:S06]  /*51d0*/  HMMA.16816.F32 R64, R12.reuse, R20, RZ ;  /* 0x000000140c40723c */ /* 0x040fec00000018ff */
[C---:B------:R-:W-:Y:S06]  /*51e0*/  HMMA.16816.F32 R48, R12.reuse, R38, RZ ;  /* 0x000000260c30723c */ /* 0x040fec00000018ff */
[----:B------:R-:W-:Y:S01]  /*51f0*/  HMMA.16816.F32 R44, R12, R30, RZ ;  /* 0x0000001e0c2c723c */ /* 0x000fe200000018ff */
[----:B--2---:R-:W-:Y:S01]  /*5200*/  FMNMX.FTZ R73, R2, R3, !PT ;  /* 0x0000000302497209 */ /* 0x004fe20007810000 */
[----:B------:R-:W-:Y:S01]  /*5210*/  FFMA.FTZ R2, R129, UR4, -R8 ;  /* 0x0000000481027c23 */ /* 0x000fe20008010808 */
[----:B-1----:R-:W-:-:S02]  /*5220*/  FFMA.FTZ R0, R71, UR4, -R4 ;  /* 0x0000000447007c23 */ /* 0x002fc40008010804 */
[----:B------:R-:W-:Y:S01]  /*5230*/  FSETP.NEU.FTZ.AND P1, PT, R73, -INF , PT ;  /* 0xff8000004900780b */ /* 0x000fe20003f3d000 */
[----:B------:R1:W-:Y:S01]  /*5240*/  MUFU.EX2 R201, R2 ;  /* 0x0000000200c97308 */ /* 0x0003e20000000800 */
[----:B------:R-:W-:Y:S07]  /*5250*/  HMMA.16816.F32 R40, R12, R26, RZ ;  /* 0x0000001a0c28723c */ /* 0x000fee00000018ff */
[----:B------:R2:W3:Y:S01]  /*5260*/  MUFU.EX2 R229, R0 ;  /* 0x0000000000e57308 */ /* 0x0004e20000000800 */
[----:B-1----:R-:W-:-:S07]  /*5270*/  FFMA.FTZ R2, R130, UR4, -R8 ;  /* 0x0000000482027c23 */ /* 0x002fce0008010808 */
[----:B------:R-:W-:Y:S01]  /*5280*/  MUFU.EX2 R238, R2 ;  /* 0x0000000200ee7308 */ /* 0x000fe20000000800 */
[----:B--2---:R-:W-:Y:S01]  /*5290*/  FFMA.FTZ R0, R105, UR4, -R4 ;  /* 0x0000000469007c23 */ /* 0x004fe20008010804 */
[----:B---3--:R-:W-:-:S06]  /*52a0*/  F2FP.F16.F32.PACK_AB R17, R229, R234 ;  /* 0x000000eae511723e */ /* 0x008fcc00000000ff */
[----:B------:R1:W-:Y:S02]  /*52b0*/  MUFU.EX2 R236, R0 ;  /* 0x0000000000ec7308 */ /* 0x0003e40000000800 */
[----:B-1----:R-:W-:-:S06]  /*52c0*/  FFMA.FTZ R0, R106, UR4, -R4 ;  /* 0x000000046a007c23 */ /* 0x002fcc0008010804 */
[----:B------:R1:W2:Y:S02]  /*52d0*/  MUFU.EX2 R33, R0 ;  /* 0x0000000000217308 */ /* 0x0002a40000000800 */
[----:B-1----:R-:W-:Y:S01]  /*52e0*/  FMUL.FTZ R0, R73, UR4 ;  /* 0x0000000449007c20 */ /* 0x002fe20008410000 */
[----:B--2---:R-:W-:Y:S02]  /*52f0*/  IMAD.MOV.U32 R129, RZ, RZ, R33 ;  /* 0x000000ffff817224 */ /* 0x004fe400078e0021 */
[----:B------:R-:W-:Y:S02]  /*5300*/  HMMA.16816.F32 R32, R12, R22, RZ ;  /* 0x000000160c20723c */ /* 0x000fe400000018ff */
[----:B------:R-:W-:Y:S02]  /*5310*/  FSEL R0, R0, RZ, P1 ;  /* 0x000000ff00007208 */ /* 0x000fe40000800000 */
[----:B------:R-:W-:-:S03]  /*5320*/  F2FP.F16.F32.PACK_AB R19, R129, R236 ;  /* 0x000000ec8113723e */ /* 0x000fc600000000ff */
[----:B------:R-:W-:Y:S01]  /*5330*/  FFMA.FTZ R2, R137, UR4, -R0 ;  /* 0x0000000489027c23 */ /* 0x000fe20008010800 */
[----:B------:R-:W-:-:S03]  /*5340*/  F2FP.F16.F32.PACK_AB R14, R190, R237 ;  /* 0x000000edbe0e723e */ /* 0x000fc600000000ff */
[----:B------:R1:W-:Y:S01]  /*5350*/  MUFU.EX2 R71, R2 ;  /* 0x0000000200477308 */ /* 0x0003e20000000800 */
[C---:B------:R-:W-:Y:S06]  /*5360*/  HMMA.16816.F32 R116, R16.reuse, R76, R60 ;  /* 0x0000004c1074723c */ /* 0x040fec000000183c */
        /* <DEDUP_REMOVED lines=9> */
[----:B--2---:R-:W-:-:S03]  /*5400*/  F2FP.F16.F32.PACK_AB R13, R6, R71 ;  /* 0x00000047060d723e */ /* 0x004fc600000000ff */
[----:B------:R1:W-:Y:S01]  /*5410*/  MUFU.EX2 R155, R2 ;  /* 0x00000002009b7308 */ /* 0x0003e20000000800 */
[----:B------:R-:W-:Y:S01]  /*5420*/  HMMA.16816.F32 R104, R16, R86, R32 ;  /* 0x000000561068723c */ /* 0x000fe20000001820 */
[----:B-1----:R-:W-:-:S06]  /*5430*/  FFMA.FTZ R2, R154, UR4, -R0 ;  /* 0x000000049a027c23 */ /* 0x002fcc0008010800 */
[----:B------:R1:W2:Y:S02]  /*5440*/  MUFU.EX2 R154, R2 ;  /* 0x00000002009a7308 */ /* 0x0002a40000000800 */
[----:B-1----:R-:W-:Y:S01]  /*5450*/  FFMA.FTZ R2, R133, UR4, -R8 ;  /* 0x0000000485027c23 */ /* 0x002fe20008010808 */
[----:B--2---:R-:W-:-:S05]  /*5460*/  F2FP.F16.F32.PACK_AB R15, R154, R155 ;  /* 0x0000009b9a0f723e */ /* 0x004fca00000000ff */
[----:B------:R1:W-:Y:S02]  /*5470*/  MUFU.EX2 R227, R2 ;  /* 0x0000000200e37308 */ /* 0x0003e40000000800 */
[----:B-1----:R-:W-:Y:S01]  /*5480*/  FFMA.FTZ R2, R139, UR4, -R0 ;  /* 0x000000048b027c23 */ /* 0x002fe20008010800 */
[----:B------:R-:W-:-:S05]  /*5490*/  MOV R139, R92 ;  /* 0x0000005c008b7202 */ /* 0x000fca0000000f00 */
[----:B------:R1:W-:Y:S01]  /*54a0*/  MUFU.EX2 R230, R2 ;  /* 0x0000000200e67308 */ /* 0x0003e20000000800 */
[----:B------:R-:W-:-:S07]  /*54b0*/  F2FP.F16.F32.PACK_AB R12, R139, R220 ;  /* 0x000000dc8b0c723e */ /* 0x000fce00000000ff */
[C---:B------:R-:W-:Y:S06]  /*54c0*/  HMMA.16816.F32 R44, R12.reuse, R36, RZ ;  /* 0x000000240c2c723c */ /* 0x040fec00000018ff */
[----:B------:R-:W-:Y:S01]  /*54d0*/  HMMA.16816.F32 R40, R12, R28, RZ ;  /* 0x0000001c0c28723c */ /* 0x000fe200000018ff */
[----:B-1----:R-:W-:-:S05]  /*54e0*/  FFMA.FTZ R2, R146, UR4, -R0 ;  /* 0x0000000492027c23 */ /* 0x002fca0008010800 */
[C---:B------:R-:W-:Y:S01]  /*54f0*/  HMMA.16816.F32 R32, R12.reuse, R24, RZ ;  /* 0x000000180c20723c */ /* 0x040fe200000018ff */
[----:B------:R1:W2:Y:S05]  /*5500*/  MUFU.EX2 R232, R2 ;  /* 0x0000000200e87308 */ /* 0x0002aa0000000800 */
[C---:B------:R-:W-:Y:S06]  /*5510*/  HMMA.16816.F32 R16, R12.reuse, R20, RZ ;  /* 0x000000140c10723c */ /* 0x040fec00000018ff */
[----:B------:R-:W-:Y:S01]  /*5520*/  HMMA.16816.F32 R28, R12, R30, RZ ;  /* 0x0000001e0c1c723c */ /* 0x000fe200000018ff */
[----:B-1----:R-:W-:-:S05]  /*5530*/  FFMA.FTZ R2, R151, UR4, -R0 ;  /* 0x0000000497027c23 */ /* 0x002fca0008010800 */
[C---:B------:R-:W-:Y:S01]  /*5540*/  HMMA.16816.F32 R24, R12.reuse, R26, RZ ;  /* 0x0000001a0c18723c */ /* 0x040fe200000018ff */
[----:B------:R-:W-:Y:S01]  /*5550*/  MOV R151, R204 ;  /* 0x000000cc00977202 */ /* 0x000fe20000000f00 */
[----:B------:R1:W-:Y:S04]  /*5560*/  MUFU.EX2 R137, R2 ;  /* 0x0000000200897308 */ /* 0x0003e80000000800 */
[C---:B------:R-:W-:Y:S06]  /*5570*/  HMMA.16816.F32 R20, R12.reuse, R22, RZ ;  /* 0x000000160c14723c */ /* 0x040fec00000018ff */
[----:B------:R-:W-:Y:S07]  /*5580*/  HMMA.16816.F32 R36, R12, R38, RZ ;  /* 0x000000260c24723c */ /* 0x000fee00000018ff */
[----:B------:R-:W-:Y:S01]  /*5590*/  F2FP.F16.F32.PACK_AB R12, R201, R208 ;  /* 0x000000d0c90c723e */ /* 0x000fe200000000ff */
[----:B-1----:R-:W-:Y:S01]  /*55a0*/  FFMA.FTZ R2, R144, UR4, -R0 ;  /* 0x0000000490027c23 */ /* 0x002fe20008010800 */
[----:B--2---:R-:W-:-:S02]  /*55b0*/  F2FP.F16.F32.PACK_AB R13, R232, R230 ;  /* 0x000000e6e80d723e */ /* 0x004fc400000000ff */
[----:B------:R-:W-:Y:S01]  /*55c0*/  F2FP.F16.F32.PACK_AB R14, R227, R238 ;  /* 0x000000eee30e723e */ /* 0x000fe200000000ff */
[----:B------:R1:W2:Y:S02]  /*55d0*/  MUFU.EX2 R209, R2 ;  /* 0x0000000200d17308 */ /* 0x0002a40000000800 */
[----:B-1----:R-:W-:Y:S01]  /*55e0*/  FFMA.FTZ R2, R160, UR4, -R8 ;  /* 0x00000004a0027c23 */ /* 0x002fe20008010808 */
[----:B--2---:R-:W-:-:S05]  /*55f0*/  F2FP.F16.F32.PACK_AB R15, R209, R137 ;  /* 0x00000089d10f723e */ /* 0x004fca00000000ff */
[----:B------:R1:W-:Y:S02]  /*5600*/  MUFU.EX2 R133, R2 ;  /* 0x0000000200857308 */ /* 0x0003e40000000800 */
[C---:B------:R-:W-:Y:S06]  /*5610*/  HMMA.16816.F32 R56, R12.reuse, R76, R44 ;  /* 0x0000004c0c38723c */ /* 0x040fec000000182c */
[C---:B------:R-:W-:Y:S06]  /*5620*/  HMMA.16816.F32 R48, R12.reuse, R80, R40 ;  /* 0x000000500c30723c */ /* 0x040fec0000001828 */
[----:B------:R-:W-:Y:S01]  /*5630*/  HMMA.16816.F32 R64, R12, R88, R32 ;  /* 0x000000580c40723c */ /* 0x000fe20000001820 */
[----:B-1----:R-:W-:Y:S01]  /*5640*/  FFMA.FTZ R2, R162, UR4, -R8 ;  /* 0x00000004a2027c23 */ /* 0x002fe20008010808 */
[----:B------:R-:W-:-:S03]  /*5650*/  MOV R162, R213 ;  /* 0x000000d500a27202 */ /* 0x000fc60000000f00 */
[----:B------:R1:W-:Y:S01]  /*5660*/  MUFU.EX2 R252, R2 ;  /* 0x0000000200fc7308 */ /* 0x0003e20000000800 */
[C---:B------:R-:W-:Y:S01]  /*5670*/  HMMA.16816.F32 R92, R12.reuse, R84, R16 ;  /* 0x000000540c5c723c */ /* 0x040fe20000001810 */
[----:B------:R-:W-:Y:S05]  /*5680*/  LDSM.16.MT88.4 R16, [R226+0x9000] ;  /* 0x00900000e210783b */ /* 0x000fea0000004200 */
[C---:B------:R-:W-:Y:S01]  /*5690*/  HMMA.16816.F32 R32, R12.reuse, R82, R28 ;  /* 0x000000520c20723c */ /* 0x040fe2000000181c */
[----:B------:R-:W-:Y:S05]  /*56a0*/  LDSM.16.MT88.4 R28, [R225+0x9000] ;  /* 0x00900000e11c783b */ /* 0x000fea0000004200 */
[----:B------:R-:W-:Y:S01]  /*56b0*/  HMMA.16816.F32 R40, R12, R90, R24 ;  /* 0x0000005a0c28723c */ /* 0x000fe20000001818 */
[----:B------:R-:W-:Y:S01]  /*56c0*/  LDSM.16.MT88.4 R24, [R224+0x9000] ;  /* 0x00900000e018783b */ /* 0x000fe20000004200 */
[----:B-1----:R-:W-:-:S04]  /*56d0*/  FFMA.FTZ R2, R161, UR4, -R8 ;  /* 0x00000004a1027c23 */ /* 0x002fc80008010808 */
[C---:B------:R-:W-:Y:S01]  /*56e0*/  HMMA.16816.F32 R44, R12.reuse, R86, R20 ;  /* 0x000000560c2c723c */ /* 0x040fe20000001814 */
[----:B------:R-:W1:Y:S01]  /*56f0*/  LDSM.16.MT88.4 R20, [R135+0x9000] ;  /* 0x009000008714783b */ /* 0x000e620000004200 */
[----:B------:R2:W-:Y:S04]  /*5700*/  MUFU.EX2 R206, R2 ;  /* 0x0000000200ce7308 */ /* 0x0005e80000000800 */
[----:B------:R-:W-:Y:S01]  /*5710*/  HMMA.16816.F32 R36, R12, R78, R36 ;  /* 0x0000004e0c24723c */ /* 0x000fe20000001824 */
[----:B--2---:R-:W-:-:S04]  /*5720*/  FFMA.FTZ R2, R158, UR4, -R8 ;  /* 0x000000049e027c23 */ /* 0x004fc80008010808 */
[----:B------:R2:W-:Y:S02]  /*5730*/  MUFU.EX2 R160, R2 ;  /* 0x0000000200a07308 */ /* 0x0005e40000000800 */
[----:B--2---:R-:W-:-:S06]  /*5740*/  FFMA.FTZ R2, R159, UR4, -R0 ;  /* 0x000000049f027c23 */ /* 0x004fcc0008010800 */
[----:B------:R2:W-:Y:S02]  /*5750*/  MUFU.EX2 R141, R2 ;  /* 0x00000002008d7308 */ /* 0x0005e40000000800 */
[----:B--2---:R-:W-:-:S06]  /*5760*/  FFMA.FTZ R2, R157, UR4, -R0 ;  /* 0x000000049d027c23 */ /* 0x004fcc0008010800 */
[----:B------:R2:W-:Y:S02]  /*5770*/  MUFU.EX2 R130, R2 ;  /* 0x0000000200827308 */ /* 0x0005e40000000800 */
[----:B--2---:R-:W-:-:S06]  /*5780*/  FFMA.FTZ R2, R153, UR4, -R5 ;  /* 0x0000000499027c23 */ /* 0x004fcc0008010805 */
[----:B------:R2:W-:Y:S02]  /*5790*/  MUFU.EX2 R231, R2 ;  /* 0x0000000200e77308 */ /* 0x0005e40000000800 */
[----:B--2---:R-:W-:-:S06]  /*57a0*/  FFMA.FTZ R2, R143, UR4, -R5 ;  /* 0x000000048f027c23 */ /* 0x004fcc0008010805 */
[----:B------:R2:W3:Y:S02]  /*57b0*/  MUFU.EX2 R192, R2 ;  /* 0x0000000200c07308 */ /* 0x0004e40000000800 */
[----:B--2---:R-:W-:Y:S01]  /*57c0*/  FFMA.FTZ R2, R142, UR4, -R5 ;  /* 0x000000048e027c23 */ /* 0x004fe20008010805 */
[----:B---3--:R-:W-:-:S05]  /*57d0*/  F2FP.F16.F32.PACK_AB R12, R192, R231 ;  /* 0x000000e7c00c723e */ /* 0x008fca00000000ff */
[----:B------:R2:W-:Y:S02]  /*57e0*/  MUFU.EX2 R146, R2 ;  /* 0x0000000200927308 */ /* 0x0005e40000000800 */
[----:B--2---:R-:W-:-:S06]  /*57f0*/  FFMA.FTZ R2, R147, UR4, -R5 ;  /* 0x0000000493027c23 */ /* 0x004fcc0008010805 */
[----:B------:R2:W3:Y:S02]  /*5800*/  MUFU.EX2 R3, R2 ;  /* 0x0000000200037308 */ /* 0x0004e40000000800 */
[----:B--2---:R-:W-:Y:S01]  /*5810*/  FFMA.FTZ R2, R152, UR4, -R4 ;  /* 0x0000000498027c23 */ /* 0x004fe20008010804 */
[----:B---3--:R-:W-:-:S05]  /*5820*/  IMAD.MOV.U32 R152, RZ, RZ, R3 ;  /* 0x000000ffff987224 */ /* 0x008fca00078e0003 */
[----:B------:R2:W3:Y:S01]  /*5830*/  MUFU.EX2 R3, R2 ;  /* 0x0000000200037308 */ /* 0x0004e20000000800 */
[----:B------:R-:W-:Y:S01]  /*5840*/  F2FP.F16.F32.PACK_AB R14, R152, R146 ;  /* 0x00000092980e723e */ /* 0x000fe200000000ff */
[----:B--2---:R-:W-:Y:S01]  /*5850*/  FFMA.FTZ R2, R145, UR4, -R4 ;  /* 0x0000000491027c23 */ /* 0x004fe20008010804 */
[----:B------:R-:W-:-:S05]  /*5860*/  MOV R145, R236 ;  /* 0x000000ec00917202 */ /* 0x000fca0000000f00 */
[----:B------:R2:W4:Y:S02]  /*5870*/  MUFU.EX2 R142, R2 ;  /* 0x00000002008e7308 */ /* 0x0005240000000800 */
[----:B--2---:R-:W-:-:S06]  /*5880*/  FFMA.FTZ R2, R150, UR4, -R4 ;  /* 0x0000000496027c23 */ /* 0x004fcc0008010804 */
[----:B------:R2:W-:Y:S02]  /*5890*/  MUFU.EX2 R147, R2 ;  /* 0x0000000200937308 */ /* 0x0005e40000000800 */
[--C-:B--2---:R-:W-:Y:S01]  /*58a0*/  FFMA.FTZ R2, R163, UR4, -R4.reuse ;  /* 0x00000004a3027c23 */ /* 0x104fe20008010804 */
[----:B---3--:R-:W-:Y:S02]  /*58b0*/  IMAD.MOV.U32 R163, RZ, RZ, R3 ;  /* 0x000000ffffa37224 */ /* 0x008fe400078e0003 */
[----:B------:R-:W-:Y:S01]  /*58c0*/  FFMA.FTZ R3, R125, UR4, -R4 ;  /* 0x000000047d037c23 */ /* 0x000fe20008010804 */
[----:B------:R-:W-:Y:S02]  /*58d0*/  MOV R125, R238 ;  /* 0x000000ee007d7202 */ /* 0x000fe40000000f00 */
[----:B------:R2:W3:Y:S01]  /*58e0*/  MUFU.EX2 R153, R2 ;  /* 0x0000000200997308 */ /* 0x0004e20000000800 */
[----:B----4-:R-:W-:-:S07]  /*58f0*/  F2FP.F16.F32.PACK_AB R13, R142, R163 ;  /* 0x000000a38e0d723e */ /* 0x010fce00000000ff */
[----:B------:R4:W-:Y:S01]  /*5900*/  MUFU.EX2 R239, R3 ;  /* 0x0000000300ef7308 */ /* 0x0009e20000000800 */
[----:B--2---:R-:W-:Y:S01]  /*5910*/  FFMA.FTZ R2, R167, UR4, -R0 ;  /* 0x00000004a7027c23 */ /* 0x004fe20008010800 */
[----:B---3--:R-:W-:-:S06]  /*5920*/  F2FP.F16.F32.PACK_AB R15, R153, R147 ;  /* 0x00000093990f723e */ /* 0x008fcc00000000ff */
[----:B------:R2:W-:Y:S01]  /*5930*/  MUFU.EX2 R144, R2 ;  /* 0x0000000200907308 */ /* 0x0005e20000000800 */
[----:B-1----:R-:W-:Y:S01]  /*5940*/  HMMA.16816.F32 R52, R12, R20, R116 ;  /* 0x000000140c34723c */ /* 0x002fe20000001874 */
[----:B----4-:R-:W-:-:S06]  /*5950*/  FFMA.FTZ R3, R132, UR4, -R4 ;  /* 0x0000000484037c23 */ /* 0x010fcc0008010804 */
[----:B------:R1:W-:Y:S01]  /*5960*/  MUFU.EX2 R213, R3 ;  /* 0x0000000300d57308 */ /* 0x0003e20000000800 */
[C---:B------:R-:W-:Y:S06]  /*5970*/  HMMA.16816.F32 R80, R12.reuse, R16, R108 ;  /* 0x000000100c50723c */ /* 0x040fec000000186c */
[----:B------:R-:W-:Y:S01]  /*5980*/  HMMA.16816.F32 R96, R12, R24, R96 ;  /* 0x000000180c60723c */ /* 0x000fe20000001860 */
[----:B--2---:R-:W-:-:S04]  /*5990*/  FFMA.FTZ R2, R165, UR4, -R0 ;  /* 0x00000004a5027c23 */ /* 0x004fc80008010800 */
[----:B------:R2:W3:Y:S01]  /*59a0*/  MUFU.EX2 R161, R2 ;  /* 0x0000000200a17308 */ /* 0x0004e20000000800 */
[----:B------:R-:W-:Y:S01]  /*59b0*/  HMMA.16816.F32 R120, R12, R28, R120 ;  /* 0x0000001c0c78723c */ /* 0x000fe20000001878 */
[----:B-1----:R-:W-:-:S05]  /*59c0*/  FFMA.FTZ R3, R178, UR4, -R4 ;  /* 0x00000004b2037c23 */ /* 0x002fca0008010804 */
[C---:B------:R-:W-:Y:S01]  /*59d0*/  HMMA.16816.F32 R60, R12.reuse, R22, R60 ;  /* 0x000000160c3c723c */ /* 0x040fe2000000183c */
[----:B------:R-:W-:Y:S05]  /*59e0*/  MUFU.EX2 R132, R3 ;  /* 0x0000000300847308 */ /* 0x000fea0000000800 */
[----:B------:R-:W-:Y:S01]  /*59f0*/  HMMA.16816.F32 R84, R12, R18, R100 ;  /* 0x000000120c54723c */ /* 0x000fe20000001864 */
[----:B--2---:R-:W-:-:S05]  /*5a00*/  FFMA.FTZ R2, R173, UR4, -R8 ;  /* 0x00000004ad027c23 */ /* 0x004fca0008010808 */
[C---:B------:R-:W-:Y:S01]  /*5a10*/  HMMA.16816.F32 R112, R12.reuse, R26, R112 ;  /* 0x0000001a0c70723c */ /* 0x040fe20000001870 */
[----:B------:R1:W-:Y:S05]  /*5a20*/  MUFU.EX2 R228, R2 ;  /* 0x0000000200e47308 */ /* 0x0003ea0000000800 */
[----:B------:R-:W-:Y:S07]  /*5a30*/  HMMA.16816.F32 R104, R12, R30, R104 ;  /* 0x0000001e0c68723c */ /* 0x000fee0000001868 */
[----:B------:R-:W-:-:S02]  /*5a40*/  F2FP.F16.F32.PACK_AB R12, R252, R133 ;  /* 0x00000085fc0c723e */ /* 0x000fc400000000ff */
[----:B------:R-:W-:Y:S02]  /*5a50*/  F2FP.F16.F32.PACK_AB R13, R130, R141 ;  /* 0x0000008d820d723e */ /* 0x000fe400000000ff */
[----:B------:R-:W-:Y:S01]  /*5a60*/  F2FP.F16.F32.PACK_AB R14, R160, R206 ;  /* 0x000000cea00e723e */ /* 0x000fe200000000ff */
[----:B-1----:R-:W-:Y:S01]  /*5a70*/  FFMA.FTZ R2, R174, UR4, -R8 ;  /* 0x00000004ae027c23 */ /* 0x002fe20008010808 */
[----:B---3--:R-:W-:-:S03]  /*5a80*/  F2FP.F16.F32.PACK_AB R15, R161, R144 ;  /* 0x00000090a10f723e */ /* 0x008fc600000000ff */
[----:B------:R1:W-:Y:S04]  /*5a90*/  MUFU.EX2 R173, R2 ;  /* 0x0000000200ad7308 */ /* 0x0003e80000000800 */
[C---:B------:R-:W-:Y:S06]  /*5aa0*/  HMMA.16816.F32 R108, R12.reuse, R20, R56 ;  /* 0x000000140c6c723c */ /* 0x040fec0000001838 */
[C---:B------:R-:W-:Y:S01]  /*5ab0*/  HMMA.16816.F32 R100, R12.reuse, R22, R36 ;  /* 0x000000160c64723c */ /* 0x040fe20000001824 */
[----:B------:R-:W2:Y:S05]  /*5ac0*/  LDSM.16.MT88.4 R20, [R135+0x9800] ;  /* 0x009800008714783b */ /* 0x000eaa0000004200 */
[----:B------:R-:W-:Y:S01]  /*5ad0*/  HMMA.16816.F32 R88, R12, R16, R48 ;  /* 0x000000100c58723c */ /* 0x000fe20000001830 */
[----:B-1----:R-:W-:Y:S01]  /*5ae0*/  FFMA.FTZ R2, R175, UR4, -R8 ;  /* 0x00000004af027c23 */ /* 0x002fe20008010808 */
[----:B------:R-:W-:-:S03]  /*5af0*/  IMAD.MOV.U32 R175, RZ, RZ, R211 ;  /* 0x000000ffffaf7224 */ /* 0x000fc600078e00d3 */
[----:B------:R1:W-:Y:S01]  /*5b00*/  MUFU.EX2 R159, R2 ;  /* 0x00000002009f7308 */ /* 0x0003e20000000800 */
[C---:B------:R-:W-:Y:S01]  /*5b10*/  HMMA.16816.F32 R76, R12.reuse, R18, R32 ;  /* 0x000000120c4c723c */ /* 0x040fe20000001820 */
[----:B------:R-:W3:Y:S05]  /*5b20*/  LDSM.16.MT88.4 R16, [R226+0x9800] ;  /* 0x00980000e210783b */ /* 0x000eea0000004200 */
[C---:B------:R-:W-:Y:S06]  /*5b30*/  HMMA.16816.F32 R48, R12.reuse, R24, R64 ;  /* 0x000000180c30723c */ /* 0x040fec0000001840 */
[----:B------:R-:W-:Y:S01]  /*5b40*/  HMMA.16816.F32 R40, R12, R26, R40 ;  /* 0x0000001a0c28723c */ /* 0x000fe20000001828 */
[----:B------:R-:W4:Y:S01]  /*5b50*/  LDSM.16.MT88.4 R24, [R224+0x9800] ;  /* 0x00980000e018783b */ /* 0x000f220000004200 */
[----:B-1----:R-:W-:Y:S01]  /*5b60*/  FFMA.FTZ R2, R171, UR4, -R8 ;  /* 0x00000004ab027c23 */ /* 0x002fe20008010808 */
[----:B------:R-:W-:-:S03]  /*5b70*/  MOV R171, R201 ;  /* 0x000000c900ab7202 */ /* 0x000fc60000000f00 */
[C---:B------:R-:W-:Y:S01]  /*5b80*/  HMMA.16816.F32 R36, R12.reuse, R28, R92 ;  /* 0x0000001c0c24723c */ /* 0x040fe2000000185c */
[----:B------:R1:W-:Y:S05]  /*5b90*/  MUFU.EX2 R150, R2 ;  /* 0x0000000200967308 */ /* 0x0003ea0000000800 */
[----:B------:R-:W-:Y:S01]  /*5ba0*/  HMMA.16816.F32 R32, R12, R30, R44 ;  /* 0x0000001e0c20723c */ /* 0x000fe2000000182c */
[----:B------:R-:W4:Y:S01]  /*5bb0*/  LDSM.16.MT88.4 R28, [R225+0x9800] ;  /* 0x00980000e11c783b */ /* 0x000f220000004200 */
[----:B-1----:R-:W-:Y:S01]  /*5bc0*/  FFMA.FTZ R2, R170, UR4, -R0 ;  /* 0x00000004aa027c23 */ /* 0x002fe20008010800 */
[----:B------:R-:W-:-:S03]  /*5bd0*/  IMAD.MOV.U32 R170, RZ, RZ, R133 ;  /* 0x000000ffffaa7224 */ /* 0x000fc600078e0085 */
[----:B------:R1:W-:Y:S02]  /*5be0*/  MUFU.EX2 R233, R2 ;  /* 0x0000000200e97308 */ /* 0x0003e40000000800 */
[----:B-1----:R-:W-:Y:S01]  /*5bf0*/  FFMA.FTZ R2, R172, UR4, -R0 ;  /* 0x00000004ac027c23 */ /* 0x002fe20008010800 */
[----:B------:R-:W-:-:S05]  /*5c00*/  IMAD.MOV.U32 R172, RZ, RZ, R214 ;  /* 0x000000ffffac7224 */ /* 0x000fca00078e00d6 */
[----:B------:R1:W-:Y:S02]  /*5c10*/  MUFU.EX2 R165, R2 ;  /* 0x0000000200a57308 */ /* 0x0003e40000000800 */
[----:B-1----:R-:W-:Y:S01]  /*5c20*/  FFMA.FTZ R2, R169, UR4, -R5 ;  /* 0x00000004a9027c23 */ /* 0x002fe20008010805 */
[----:B------:R-:W-:-:S05]  /*5c30*/  IMAD.MOV.U32 R169, RZ, RZ, R141 ;  /* 0x000000ffffa97224 */ /* 0x000fca00078e008d */
[----:B------:R1:W-:Y:S02]  /*5c40*/  MUFU.EX2 R174, R2 ;  /* 0x0000000200ae7308 */ /* 0x0003e40000000800 */
[----:B-1----:R-:W-:Y:S01]  /*5c50*/  FFMA.FTZ R2, R168, UR4, -R5 ;  /* 0x00000004a8027c23 */ /* 0x002fe20008010805 */
[----:B------:R-:W-:-:S05]  /*5c60*/  MOV R168, R208 ;  /* 0x000000d000a87202 */ /* 0x000fca0000000f00 */
[----:B------:R1:W2:Y:S02]  /*5c70*/  MUFU.EX2 R167, R2 ;  /* 0x0000000200a77308 */ /* 0x0002a40000000800 */
[----:B-1----:R-:W-:Y:S01]  /*5c80*/  FFMA.FTZ R2, R166, UR4, -R5 ;  /* 0x00000004a6027c23 */ /* 0x002fe20008010805 */
[----:B--2---:R-:W-:Y:S01]  /*5c90*/  F2FP.F16.F32.PACK_AB R12, R167, R174 ;  /* 0x000000aea70c723e */ /* 0x004fe200000000ff */
[----:B------:R-:W-:-:S04]  /*5ca0*/  IMAD.MOV.U32 R166, RZ, RZ, R205 ;  /* 0x000000ffffa67224 */ /* 0x000fc800078e00cd */
[----:B------:R1:W-:Y:S02]  /*5cb0*/  MUFU.EX2 R157, R2 ;  /* 0x00000002009d7308 */ /* 0x0003e40000000800 */
[----:B-1----:R-:W-:Y:S01]  /*5cc0*/  FFMA.FTZ R2, R164, UR4, -R5 ;  /* 0x00000004a4027c23 */ /* 0x002fe20008010805 */
[----:B------:R-:W-:-:S05]  /*5cd0*/  MOV R164, R216 ;  /* 0x000000d800a47202 */ /* 0x000fca0000000f00 */
[----:B------:R1:W2:Y:S02]  /*5ce0*/  MUFU.EX2 R244, R2 ;  /* 0x0000000200f47308 */ /* 0x0002a40000000800 */
[----:B-1----:R-:W-:Y:S01]  /*5cf0*/  FFMA.FTZ R2, R156, UR4, -R4 ;  /* 0x000000049c027c23 */ /* 0x002fe20008010804 */
[----:B------:R-:W-:Y:S01]  /*5d00*/  IMAD.MOV.U32 R156, RZ, RZ, R237 ;  /* 0x000000ffff9c7224 */ /* 0x000fe200078e00ed */
[----:B--2---:R-:W-:-:S04]  /*5d10*/  F2FP.F16.F32.PACK_AB R14, R244, R157 ;  /* 0x0000009df40e723e */ /* 0x004fc800000000ff */
[----:B------:R1:W-:Y:S02]  /*5d20*/  MUFU.EX2 R243, R2 ;  /* 0x0000000200f37308 */ /* 0x0003e40000000800 */
[----:B-1----:R-:W-:Y:S01]  /*5d30*/  FFMA.FTZ R2, R124, UR4, -R4 ;  /* 0x000000047c027c23 */ /* 0x002fe20008010804 */
[----:B------:R-:W-:-:S05]  /*5d40*/  IMAD.MOV.U32 R124, RZ, RZ, R130 ;  /* 0x000000ffff7c7224 */ /* 0x000fca00078e0082 */
[----:B------:R1:W2:Y:S02]  /*5d50*/  MUFU.EX2 R242, R2 ;  /* 0x0000000200f27308 */ /* 0x0002a40000000800 */
[----:B-1----:R-:W-:Y:S01]  /*5d60*/  FFMA.FTZ R2, R126, UR4, -R4 ;  /* 0x000000047e027c23 */ /* 0x002fe20008010804 */
[----:B--2---:R-:W-:Y:S01]  /*5d70*/  F2FP.F16.F32.PACK_AB R13, R242, R243 ;  /* 0x000000f3f20d723e */ /* 0x004fe200000000ff */
[----:B------:R-:W-:-:S04]  /*5d80*/  IMAD.MOV.U32 R126, RZ, RZ, R209 ;  /* 0x000000ffff7e7224 */ /* 0x000fc800078e00d1 */
[----:B------:R1:W2:Y:S02]  /*5d90*/  MUFU.EX2 R241, R2 ;  /* 0x0000000200f17308 */ /* 0x0002a40000000800 */
[----:B-1----:R-:W-:Y:S01]  /*5da0*/  FFMA.FTZ R2, R179, UR4, -R0 ;  /* 0x00000004b3027c23 */ /* 0x002fe20008010800 */
[----:B--2---:R-:W-:Y:S01]  /*5db0*/  F2FP.F16.F32.PACK_AB R15, R241, R239 ;  /* 0x000000eff10f723e */ /* 0x004fe200000000ff */
[----:B------:R-:W-:-:S04]  /*5dc0*/  IMAD.MOV.U32 R179, RZ, RZ, R206 ;  /* 0x000000ffffb37224 */ /* 0x000fc800078e00ce */
[----:B------:R1:W-:Y:S02]  /*5dd0*/  MUFU.EX2 R158, R2 ;  /* 0x00000002009e7308 */ /* 0x0003e40000000800 */
[C---:B------:R-:W-:Y:S06]  /*5de0*/  HMMA.16816.F32 R64, R12.reuse, R20, R52 ;  /* 0x000000140c40723c */ /* 0x040fec0000001834 */
[C---:B---3--:R-:W-:Y:S06]  /*5df0*/  HMMA.16816.F32 R56, R12.reuse, R16, R80 ;  /* 0x000000100c38723c */ /* 0x048fec0000001850 */
[----:B------:R-:W-:Y:S01]  /*5e00*/  HMMA.16816.F32 R52, R12, R18, R84 ;  /* 0x000000120c34723c */ /* 0x000fe20000001854 */
[----:B-1----:R-:W-:Y:S01]  /*5e10*/  FFMA.FTZ R2, R9, UR4, -R0 ;  /* 0x0000000409027c23 */ /* 0x002fe20008010800 */
[----:B------:R-:W-:-:S03]  /*5e20*/  IMAD.MOV.U32 R9, RZ, RZ, R223 ;  /* 0x000000ffff097224 */ /* 0x000fc600078e00df */
[----:B------:R1:W2:Y:S01]  /*5e30*/  MUFU.EX2 R238, R2 ;  /* 0x0000000200ee7308 */ /* 0x0002a20000000800 */
[C---:B------:R-:W-:Y:S06]  /*5e40*/  HMMA.16816.F32 R60, R12.reuse, R22, R60 ;  /* 0x000000160c3c723c */ /* 0x040fec000000183c */
[C---:B----4-:R-:W-:Y:S06]  /*5e50*/  HMMA.16816.F32 R44, R12.reuse, R24, R96 ;  /* 0x000000180c2c723c */ /* 0x050fec0000001860 */
[----:B------:R-:W-:Y:S01]  /*5e60*/  HMMA.16816.F32 R80, R12, R26, R112 ;  /* 0x0000001a0c50723c */ /* 0x000fe20000001870 */
[----:B-1----:R-:W-:Y:S01]  /*5e70*/  FFMA.FTZ R2, R181, UR4, -R8 ;  /* 0x00000004b5027c23 */ /* 0x002fe20008010808 */
[----:B------:R-:W-:-:S04]  /*5e80*/  IMAD.MOV.U32 R181, RZ, RZ, R142 ;  /* 0x000000ffffb57224 */ /* 0x000fc800078e008e */
[C---:B------:R-:W-:Y:S01]  /*5e90*/  HMMA.16816.F32 R120, R12.reuse, R28, R120 ;  /* 0x0000001c0c78723c */ /* 0x040fe20000001878 */
[----:B------:R1:W-:Y:S05]  /*5ea0*/  MUFU.EX2 R223, R2 ;  /* 0x0000000200df7308 */ /* 0x0003ea0000000800 */
[----:B------:R-:W-:Y:S07]  /*5eb0*/  HMMA.16816.F32 R84, R12, R30, R104 ;  /* 0x0000001e0c54723c */ /* 0x000fee0000001868 */
[----:B------:R-:W-:-:S02]  /*5ec0*/  F2FP.F16.F32.PACK_AB R12, R173, R228 ;  /* 0x000000e4ad0c723e */ /* 0x000fc400000000ff */
[----:B------:R-:W-:Y:S02]  /*5ed0*/  F2FP.F16.F32.PACK_AB R13, R165, R233 ;  /* 0x000000e9a50d723e */ /* 0x000fe400000000ff */
[----:B------:R-:W-:Y:S01]  /*5ee0*/  F2FP.F16.F32.PACK_AB R14, R150, R159 ;  /* 0x0000009f960e723e */ /* 0x000fe200000000ff */
[--C-:B-1----:R-:W-:Y:S01]  /*5ef0*/  FFMA.FTZ R2, R182, UR4, -R8.reuse ;  /* 0x00000004b6027c23 */ /* 0x102fe20008010808 */
[----:B------:R-:W-:Y:S01]  /*5f00*/  IMAD.MOV.U32 R182, RZ, RZ, R235 ;  /* 0x000000ffffb67224 */ /* 0x000fe200078e00eb */
[----:B--2---:R-:W-:Y:S02]  /*5f10*/  F2FP.F16.F32.PACK_AB R15, R238, R158 ;  /* 0x0000009eee0f723e */ /* 0x004fe400000000ff */
[----:B------:R1:W-:Y:S05]  /*5f20*/  MUFU.EX2 R235, R2 ;  /* 0x0000000200eb7308 */ /* 0x0003ea0000000800 */
[C---:B------:R-:W-:Y:S06]  /*5f30*/  HMMA.16816.F32 R112, R12.reuse, R20, R108 ;  /* 0x000000140c70723c */ /* 0x040fec000000186c */
[----:B------:R-:W-:Y:S01]  /*5f40*/  HMMA.16816.F32 R108, R12, R22, R100 ;  /* 0x000000160c6c723c */ /* 0x000fe20000001864 */
[----:B------:R-:W2:Y:S01]  /*5f50*/  LDSM.16.MT88.4 R20, [R135+0xa000] ;  /* 0x00a000008714783b */ /* 0x000ea20000004200 */
[----:B-1----:R-:W-:Y:S01]  /*5f60*/  FFMA.FTZ R2, R184, UR4, -R8 ;  /* 0x00000004b8027c23 */ /* 0x002fe20008010808 */
[----:B------:R-:W-:-:S03]  /*5f70*/  MOV R184, R221 ;  /* 0x000000dd00b87202 */ /* 0x000fc60000000f00 */
[C---:B------:R-:W-:Y:S01]  /*5f80*/  HMMA.16816.F32 R36, R12.reuse, R28, R36 ;  /* 0x0000001c0c24723c */ /* 0x040fe20000001824 */
[----:B------:R1:W-:Y:S05]  /*5f90*/  MUFU.EX2 R236, R2 ;  /* 0x0000000200ec7308 */ /* 0x0003ea0000000800 */
[C---:B------:R-:W-:Y:S01]  /*5fa0*/  HMMA.16816.F32 R32, R12.reuse, R30, R32 ;  /* 0x0000001e0c20723c */ /* 0x040fe20000001820 */
[----:B------:R-:W3:Y:S05]  /*5fb0*/  LDSM.16.MT88.4 R28, [R225+0xa000] ;  /* 0x00a00000e11c783b */ /* 0x000eea0000004200 */
[C---:B------:R-:W-:Y:S06]  /*5fc0*/  HMMA.16816.F32 R100, R12.reuse, R16, R88 ;  /* 0x000000100c64723c */ /* 0x040fec0000001858 */
[C---:B------:R-:W-:Y:S01]  /*5fd0*/  HMMA.16816.F32 R96, R12.reuse, R18, R76 ;  /* 0x000000120c60723c */ /* 0x040fe2000000184c */
[----:B-1----:R-:W-:Y:S01]  /*5fe0*/  FFMA.FTZ R2, R183, UR4, -R8 ;  /* 0x00000004b7027c23 */ /* 0x002fe20008010808 */
[----:B------:R-:W-:Y:S01]  /*5ff0*/  IMAD.MOV.U32 R183, RZ, RZ, R218 ;  /* 0x000000ffffb77224 */ /* 0x000fe200078e00da */
[----:B------:R-:W-:Y:S02]  /*6000*/  LDSM.16.MT88.4 R16, [R226+0xa000] ;  /* 0x00a00000e210783b */ /* 0x000fe40000004200 */
[----:B------:R1:W-:Y:S01]  /*6010*/  MUFU.EX2 R237, R2 ;  /* 0x0000000200ed7308 */ /* 0x0003e20000000800 */
[C---:B------:R-:W-:Y:S06]  /*6020*/  HMMA.16816.F32 R48, R12.reuse, R24, R48 ;  /* 0x000000180c30723c */ /* 0x040fec0000001830 */
        /* <DEDUP_REMOVED lines=31> */
[----:B--2---:R-:W-:Y:S02]  /*6220*/  F2FP.F16.F32.PACK_AB R15, R214, R213 ;  /* 0x000000d5d60f723e */ /* 0x004fe400000000ff */
[----:B------:R-:W-:-:S03]  /*6230*/  MOV R128, R210 ;  /* 0x000000d200807202 */ /* 0x000fc60000000f00 */
[----:B------:R1:W-:Y:S02]  /*6240*/  MUFU.EX2 R211, R2 ;  /* 0x0000000200d37308 */ /* 0x0003e40000000800 */
[C---:B------:R-:W-:Y:S06]  /*6250*/  HMMA.16816.F32 R104, R12.reuse, R22, R60 ;  /* 0x000000160c68723c */ /* 0x040fec000000183c */
[C---:B---3--:R-:W-:Y:S06]  /*6260*/  HMMA.16816.F32 R60, R12.reuse, R28, R120 ;  /* 0x0000001c0c3c723c */ /* 0x048fec0000001878 */
[----:B------:R-:W-:Y:S01]  /*6270*/  HMMA.16816.F32 R116, R12, R20, R64 ;  /* 0x000000140c74723c */ /* 0x000fe20000001840 */
[----:B-1----:R-:W-:Y:S01]  /*6280*/  FFMA.FTZ R2, R127, UR4, -R0 ;  /* 0x000000047f027c23 */ /* 0x002fe20008010800 */
[----:B------:R-:W-:Y:S01]  /*6290*/  MOV R123, R202 ;  /* 0x000000ca007b7202 */ /* 0x000fe20000000f00 */
[----:B------:R-:W-:-:S02]  /*62a0*/  IMAD.MOV.U32 R127, RZ, RZ, R203 ;  /* 0x000000ffff7f7224 */ /* 0x000fc400078e00cb */
[----:B------:R1:W2:Y:S01]  /*62b0*/  MUFU.EX2 R212, R2 ;  /* 0x0000000200d47308 */ /* 0x0002a20000000800 */
[C---:B----4-:R-:W-:Y:S06]  /*62c0*/  HMMA.16816.F32 R76, R12.reuse, R24, R44 ;  /* 0x000000180c4c723c */ /* 0x050fec000000182c */
[C---:B------:R-:W-:Y:S06]  /*62d0*/  HMMA.16816.F32 R92, R12.reuse, R16, R56 ;  /* 0x000000100c5c723c */ /* 0x040fec0000001838 */
[----:B------:R-:W-:Y:S01]  /*62e0*/  HMMA.16816.F32 R88, R12, R18, R52 ;  /* 0x000000120c58723c */ /* 0x000fe20000001834 */
[----:B-1----:R-:W-:-:S05]  /*62f0*/  FFMA.FTZ R2, R196, UR4, -R8 ;  /* 0x00000004c4027c23 */ /* 0x002fca0008010808 */
[C---:B------:R-:W-:Y:S01]  /*6300*/  HMMA.16816.F32 R64, R12.reuse, R26, R80 ;  /* 0x0000001a0c40723c */ /* 0x040fe20000001850 */
        /* <DEDUP_REMOVED lines=9> */
[C---:B------:R-:W-:Y:S01]  /*63a0*/  HMMA.16816.F32 R52, R12.reuse, R22, R108 ;  /* 0x000000160c34723c */ /* 0x040fe2000000186c */
[----:B------:R-:W-:Y:S05]  /*63b0*/  LDSM.16.MT88.4 R20, [R226+0xa800] ;  /* 0x00a80000e214783b */ /* 0x000fea0000004200 */
[----:B------:R-:W-:Y:S01]  /*63c0*/  HMMA.16816.F32 R80, R12, R16, R100 ;  /* 0x000000100c50723c */ /* 0x000fe20000001864 */
[----:B-1----:R-:W-:-:S04]  /*63d0*/  FFMA.FTZ R2, R193, UR4, -R8 ;  /* 0x00000004c1027c23 */ /* 0x002fc80008010808 */
[----:B------:R1:W-:Y:S01]  /*63e0*/  MUFU.EX2 R209, R2 ;  /* 0x0000000200d17308 */ /* 0x0003e20000000800 */
[C---:B------:R-:W-:Y:S01]  /*63f0*/  HMMA.16816.F32 R84, R12.reuse, R18, R96 ;  /* 0x000000120c54723c */ /* 0x040fe20000001860 */
[----:B------:R-:W2:Y:S05]  /*6400*/  LDSM.16.MT88.4 R16, [R135+0xa800] ;  /* 0x00a800008710783b */ /* 0x000eaa0000004200 */
[C---:B------:R-:W-:Y:S06]  /*6410*/  HMMA.16816.F32 R48, R12.reuse, R24, R48 ;  /* 0x000000180c30723c */ /* 0x040fec0000001830 */
[----:B------:R-:W-:Y:S01]  /*6420*/  HMMA.16816.F32 R40, R12, R26, R40 ;  /* 0x0000001a0c28723c */ /* 0x000fe20000001828 */
[----:B------:R-:W3:Y:S01]  /*6430*/  LDSM.16.MT88.4 R24, [R224+0xa800] ;  /* 0x00a80000e018783b */ /* 0x000ee20000004200 */
[----:B-1----:R-:W-:-:S04]  /*6440*/  FFMA.FTZ R2, R195, UR4, -R8 ;  /* 0x00000004c3027c23 */ /* 0x002fc80008010808 */
[C---:B------:R-:W-:Y:S01]  /*6450*/  HMMA.16816.F32 R36, R12.reuse, R28, R36 ;  /* 0x0000001c0c24723c */ /* 0x040fe20000001824 */
[----:B------:R1:W-:Y:S05]  /*6460*/  MUFU.EX2 R210, R2 ;  /* 0x0000000200d27308 */ /* 0x0003ea0000000800 */
[----:B------:R-:W-:Y:S01]  /*6470*/  HMMA.16816.F32 R32, R12, R30, R32 ;  /* 0x0000001e0c20723c */ /* 0x000fe20000001820 */
[----:B------:R-:W4:Y:S01]  /*6480*/  LDSM.16.MT88.4 R28, [R225+0xa800] ;  /* 0x00a80000e11c783b */ /* 0x000f220000004200 */
[----:B-1----:R-:W-:-:S04]  /*6490*/  FFMA.FTZ R2, R136, UR4, -R0 ;  /* 0x0000000488027c23 */ /* 0x002fc80008010800 */
        /* <DEDUP_REMOVED lines=8> */
[----:B--2---:R-:W-:-:S05]  /*6520*/  F2FP.F16.F32.PACK_AB R12, R204, R201 ;  /* 0x000000c9cc0c723e */ /* 0x004fca00000000ff */
        /* <DEDUP_REMOVED lines=22> */
[----:B-1----:R-:W-:Y:S01]  /*6690*/  FFMA.FTZ R2, R123, UR4, -R8 ;  /* 0x000000047b027c23 */ /* 0x002fe20008010808 */
[----:B------:R-:W-:-:S04]  /*66a0*/  IMAD.MOV.U32 R123, RZ, RZ, R127 ;  /* 0x000000ffff7b7224 */ /* 0x000fc800078e007f */
[C---:B----4-:R-:W-:Y:S01]  /*66b0*/  HMMA.16816.F32 R60, R12.reuse, R28, R60 ;  /* 0x0000001c0c3c723c */ /* 0x050fe2000000183c */
[----:B------:R-:W-:Y:S01]  /*66c0*/  IMAD.MOV.U32 R127, RZ, RZ, R128 ;  /* 0x000000ffff7f7224 */ /* 0x000fe200078e0080 */
[----:B------:R-:W-:Y:S01]  /*66d0*/  MOV R128, R138 ;  /* 0x0000008a00807202 */ /* 0x000fe20000000f00 */
[----:B------:R-:W-:Y:S02]  /*66e0*/  IMAD.MOV.U32 R138, RZ, RZ, R188 ;  /* 0x000000ffff8a7224 */ /* 0x000fe400078e00bc */
[----:B------:R-:W-:Y:S01]  /*66f0*/  IMAD.MOV.U32 R188, RZ, RZ, R186 ;  /* 0x000000ffffbc7224 */ /* 0x000fe200078e00ba */
[----:B------:R-:W-:Y:S01]  /*6700*/  MOV R186, R187 ;  /* 0x000000bb00ba7202 */ /* 0x000fe20000000f00 */
[----:B------:R-:W-:Y:S01]  /*6710*/  IMAD.MOV.U32 R187, RZ, RZ, R10 ;  /* 0x000000ffffbb7224 */ /* 0x000fe200078e000a */
[----:B------:R-:W-:Y:S01]  /*6720*/  HMMA.16816.F32 R96, R12, R30, R44 ;  /* 0x0000001e0c60723c */ /* 0x000fe2000000182c */
[----:B------:R-:W-:Y:S01]  /*6730*/  IMAD.MOV.U32 R10, RZ, RZ, R183 ;  /* 0x000000ffff0a7224 */ /* 0x000fe200078e00b7 */
[----:B------:R-:W-:Y:S01]  /*6740*/  MOV R183, R184 ;  /* 0x000000b800b77202 */ /* 0x000fe20000000f00 */
[----:B------:R-:W-:-:S02]  /*6750*/  IMAD.MOV.U32 R184, RZ, RZ, R182 ;  /* 0x000000ffffb87224 */ /* 0x000fc400078e00b6 */
[----:B------:R-:W-:Y:S01]  /*6760*/  IMAD.MOV.U32 R182, RZ, RZ, R9 ;  /* 0x000000ffffb67224 */ /* 0x000fe200078e0009 */
[----:B------:R-:W-:Y:S01]  /*6770*/  MOV R9, R126 ;  /* 0x0000007e00097202 */ /* 0x000fe20000000f00 */
[----:B------:R-:W-:Y:S01]  /*6780*/  IMAD.MOV.U32 R126, RZ, RZ, R125 ;  /* 0x000000ffff7e7224 */ /* 0x000fe200078e007d */
[----:B------:R1:W-:Y:S01]  /*6790*/  MUFU.EX2 R122, R2 ;  /* 0x00000002007a7308 */ /* 0x0003e20000000800 */
[----:B------:R-:W-:Y:S01]  /*67a0*/  IMAD.MOV.U32 R125, RZ, RZ, R252 ;  /* 0x000000ffff7d7224 */ /* 0x000fe200078e00fc */
[----:B------:R-:W-:Y:S01]  /*67b0*/  MOV R120, R188 ;  /* 0x000000bc00787202 */ /* 0x000fe20000000f00 */
[----:B------:R-:W3:Y:S01]  /*67c0*/  LDL.LU R252, [R1+0x9c] ;  /* 0x00009c0001fc7983 */ /* 0x000ee20000300800 */
[----:B------:R-:W-:Y:S01]  /*67d0*/  IMAD.MOV.U32 R188, RZ, RZ, R186 ;  /* 0x000000ffffbc7224 */ /* 0x000fe200078e00ba */
[----:B------:R-:W-:Y:S01]  /*67e0*/  MOV R113, R127 ;  /* 0x0000007f00717202 */ /* 0x000fe20000000f00 */
[----:B------:R-:W-:Y:S01]  /*67f0*/  IMAD.MOV.U32 R186, RZ, RZ, R184 ;  /* 0x000000ffffba7224 */ /* 0x000fe200078e00b8 */
[----:B------:R-:W-:Y:S01]  /*6800*/  MOV R184, R124 ;  /* 0x0000007c00b87202 */ /* 0x000fe20000000f00 */
[----:B------:R-:W-:Y:S01]  /*6810*/  IMAD.MOV.U32 R115, RZ, RZ, R138 ;  /* 0x000000ffff737224 */ /* 0x000fe200078e008a */
[----:B------:R-:W-:Y:S01]  /*6820*/  F2FP.F16.F32.PACK_AB R12, R208, R206 ;  /* 0x000000ced00c723e */ /* 0x000fe200000000ff */
[----:B------:R-:W-:Y:S01]  /*6830*/  IMAD.MOV.U32 R114, RZ, RZ, R128 ;  /* 0x000000ffff727224 */ /* 0x000fe200078e0080 */
[----:B------:R-:W-:Y:S01]  /*6840*/  F2FP.F16.F32.PACK_AB R13, R205, R202 ;  /* 0x000000cacd0d723e */ /* 0x000fe200000000ff */
[----:B------:R-:W-:Y:S01]  /*6850*/  IMAD.MOV.U32 R121, RZ, RZ, R187 ;  /* 0x000000ffff797224 */ /* 0x000fe200078e00bb */
[----:B------:R-:W-:-:S02]  /*6860*/  F2FP.F16.F32.PACK_AB R14, R210, R209 ;  /* 0x000000d1d20e723e */ /* 0x000fc400000000ff */
[----:B--2---:R-:W-:Y:S01]  /*6870*/  F2FP.F16.F32.PACK_AB R15, R131, R130 ;  /* 0x00000082830f723e */ /* 0x004fe200000000ff */
[----:B-1----:R-:W-:-:S04]  /*6880*/  FFMA.FTZ R2, R123, UR4, -R8 ;  /* 0x000000047b027c23 */ /* 0x002fc80008010808 */
[----:B------:R3:W-:Y:S01]  /*6890*/  MUFU.EX2 R123, R2 ;  /* 0x00000002007b7308 */ /* 0x0007e20000000800 */
[----:B------:R-:W-:Y:S01]  /*68a0*/  IMAD.MOV.U32 R138, RZ, RZ, R183 ;  /* 0x000000ffff8a7224 */ /* 0x000fe200078e00b7 */
[----:B------:R-:W-:Y:S01]  /*68b0*/  MOV R127, R10 ;  /* 0x0000000a007f7202 */ /* 0x000fe20000000f00 */
[----:B------:R-:W-:Y:S01]  /*68c0*/  IMAD.MOV.U32 R183, RZ, RZ, R125 ;  /* 0x000000ffffb77224 */ /* 0x000fe200078e007d */
[----:B------:R-:W-:Y:S01]  /*68d0*/  MOV R187, R182 ;  /* 0x000000b600bb7202 */ /* 0x000fe20000000f00 */
[----:B------:R-:W-:Y:S01]  /*68e0*/  IMAD.MOV.U32 R10, RZ, RZ, R126 ;  /* 0x000000ffff0a7224 */ /* 0x000fe200078e007e */
[C---:B------:R-:W-:Y:S01]  /*68f0*/  HMMA.16816.F32 R44, R12.reuse, R28, R36 ;  /* 0x0000001c0c2c723c */ /* 0x040fe20000001824 */
[----:B------:R-:W-:Y:S02]  /*6900*/  IMAD.MOV.U32 R182, RZ, RZ, R192 ;  /* 0x000000ffffb67224 */ /* 0x000fe400078e00c0 */
[----:B------:R-:W2:Y:S03]  /*6910*/  LDL.LU R192, [R1+0x98] ;  /* 0x0000980001c07983 */ /* 0x000ea60000300800 */
[C---:B------:R-:W-:Y:S06]  /*6920*/  HMMA.16816.F32 R140, R12.reuse, R16, R56 ;  /* 0x000000100c8c723c */ /* 0x040fec0000001838 */
[C---:B------:R-:W-:Y:S06]  /*6930*/  HMMA.16816.F32 R80, R12.reuse, R20, R80 ;  /* 0x000000140c50723c */ /* 0x040fec0000001850 */
[----:B------:R-:W-:Y:S01]  /*6940*/  HMMA.16816.F32 R84, R12, R22, R84 ;  /* 0x000000160c54723c */ /* 0x000fe20000001854 */
[----:B------:R-:W-:-:S05]  /*6950*/  MOV R180, R172 ;  /* 0x000000ac00b47202 */ /* 0x000fca0000000f00 */
[----:B------:R-:W-:Y:S01]  /*6960*/  HMMA.16816.F32 R100, R12, R18, R52 ;  /* 0x000000120c64723c */ /* 0x000fe20000001834 */
[----:B---3--:R-:W-:-:S05]  /*6970*/  FFMA.FTZ R2, R252, UR4, -R8 ;  /* 0x00000004fc027c23 */ /* 0x008fca0008010808 */
[----:B------:R-:W-:Y:S01]  /*6980*/  HMMA.16816.F32 R36, R12, R30, R32 ;  /* 0x0000001e0c24723c */ /* 0x000fe20000001820 */
[----:B------:R-:W-:Y:S01]  /*6990*/  FFMA.FTZ R57, R7, UR4, -R0 ;  /* 0x0000000407397c23 */ /* 0x000fe20008010800 */
[----:B------:R-:W1:Y:S01]  /*69a0*/  LDSM.16.MT88.4 R20, [R226+0xb000] ;  /* 0x00b00000e214783b */ /* 0x000e620000004200 */
[----:B------:R3:W-:Y:S01]  /*69b0*/  MUFU.EX2 R124, R2 ;  /* 0x00000002007c7308 */ /* 0x0007e20000000800 */
[----:B------:R-:W-:Y:S01]  /*69c0*/  IMAD.MOV.U32 R56, RZ, RZ, R164 ;  /* 0x000000ffff387224 */ /* 0x000fe200078e00a4 */
[----:B------:R-:W-:Y:S01]  /*69d0*/  MOV R176, R173 ;  /* 0x000000ad00b07202 */ /* 0x000fe20000000f00 */
[----:B------:R-:W-:Y:S02]  /*69e0*/  IMAD.MOV.U32 R177, RZ, RZ, R174 ;  /* 0x000000ffffb17224 */ /* 0x000fe400078e00ae */
[----:B------:R-:W-:Y:S02]  /*69f0*/  IMAD.MOV.U32 R197, RZ, RZ, R165 ;  /* 0x000000ffffc57224 */ /* 0x000fe400078e00a5 */
[----:B------:R-:W-:-:S02]  /*6a00*/  IMAD.MOV.U32 R198, RZ, RZ, R167 ;  /* 0x000000ffffc67224 */ /* 0x000fc400078e00a7 */
[----:B------:R-:W-:Y:S01]  /*6a10*/  FFMA.FTZ R29, R246, UR4, -R4 ;  /* 0x00000004f61d7c23 */ /* 0x000fe20008010804 */
[----:B------:R-:W-:Y:S01]  /*6a20*/  HMMA.16816.F32 R48, R12, R24, R48 ;  /* 0x000000180c30723c */ /* 0x000fe20000001830 */
[----:B------:R-:W-:Y:S01]  /*6a30*/  LDSM.16.MT88.4 R16, [R224+0xb000] ;  /* 0x00b00000e010783b */ /* 0x000fe20000004200 */
[----:B---3--:R-:W-:-:S04]  /*6a40*/  FFMA.FTZ R2, R251, UR4, -R8 ;  /* 0x00000004fb027c23 */ /* 0x008fc80008010808 */
[----:B------:R3:W-:Y:S02]  /*6a50*/  MUFU.EX2 R125, R2 ;  /* 0x00000002007d7308 */ /* 0x0007e40000000800 */
[----:B---3--:R-:W-:-:S06]  /*6a60*/  FFMA.FTZ R2, R250, UR4, -R8 ;  /* 0x00000004fa027c23 */ /* 0x008fcc0008010808 */
[----:B------:R3:W-:Y:S02]  /*6a70*/  MUFU.EX2 R126, R2 ;  /* 0x00000002007e7308 */ /* 0x0007e40000000800 */
[----:B---3--:R-:W-:-:S06]  /*6a80*/  FFMA.FTZ R2, R248, UR4, -R8 ;  /* 0x00000004f8027c23 */ /* 0x008fcc0008010808 */
[----:B------:R3:W-:Y:S02]  /*6a90*/  MUFU.EX2 R128, R2 ;  /* 0x0000000200807308 */ /* 0x0007e40000000800 */
[----:B---3--:R-:W-:Y:S01]  /*6aa0*/  FFMA.FTZ R2, R113, UR4, -R8 ;  /* 0x0000000471027c23 */ /* 0x008fe20008010808 */
[----:B------:R-:W-:Y:S01]  /*6ab0*/  IMAD.MOV.U32 R113, RZ, RZ, R114 ;  /* 0x000000ffff717224 */ /* 0x000fe200078e0072 */
[----:B------:R-:W-:Y:S01]  /*6ac0*/  MOV R114, R115 ;  /* 0x0000007300727202 */ /* 0x000fe20000000f00 */
[----:B------:R-:W-:Y:S02]  /*6ad0*/  IMAD.MOV.U32 R115, RZ, RZ, R120 ;  /* 0x000000ffff737224 */ /* 0x000fe400078e0078 */
[----:B------:R-:W-:Y:S01]  /*6ae0*/  IMAD.MOV.U32 R120, RZ, RZ, R121 ;  /* 0x000000ffff787224 */ /* 0x000fe200078e0079 */
[----:B------:R-:W-:Y:S01]  /*6af0*/  MOV R121, R127 ;  /* 0x0000007f00797202 */ /* 0x000fe20000000f00 */
[----:B------:R-:W-:Y:S02]  /*6b00*/  IMAD.MOV.U32 R127, RZ, RZ, R186 ;  /* 0x000000ffff7f7224 */ /* 0x000fe400078e00ba */
[----:B------:R-:W-:Y:S01]  /*6b10*/  IMAD.MOV.U32 R186, RZ, RZ, R187 ;  /* 0x000000ffffba7224 */ /* 0x000fe200078e00bb */
[----:B------:R-:W-:Y:S01]  /*6b20*/  MOV R187, R166 ;  /* 0x000000a600bb7202 */ /* 0x000fe20000000f00 */
[----:B------:R-:W-:-:S02]  /*6b30*/  IMAD.MOV.U32 R166, RZ, RZ, R151 ;  /* 0x000000ffffa67224 */ /* 0x000fc400078e0097 */
[----:B------:R-:W-:Y:S01]  /*6b40*/  IMAD.MOV.U32 R151, RZ, RZ, R129 ;  /* 0x000000ffff977224 */ /* 0x000fe200078e0081 */
[----:B------:R-:W-:Y:S01]  /*6b50*/  MOV R112, R114 ;  /* 0x0000007200707202 */ /* 0x000fe20000000f00 */
[----:B------:R3:W-:Y:S01]  /*6b60*/  MUFU.EX2 R129, R2 ;  /* 0x0000000200817308 */ /* 0x0007e20000000800 */
[----:B------:R-:W-:Y:S02]  /*6b70*/  IMAD.MOV.U32 R114, RZ, RZ, R121 ;  /* 0x000000ffff727224 */ /* 0x000fe400078e0079 */
[----:B------:R-:W-:Y:S02]  /*6b80*/  IMAD.MOV.U32 R121, RZ, RZ, R186 ;  /* 0x000000ffff797224 */ /* 0x000fe400078e00ba */
[----:B------:R-:W-:Y:S01]  /*6b90*/  IMAD.MOV.U32 R186, RZ, RZ, R166 ;  /* 0x000000ffffba7224 */ /* 0x000fe200078e00a6 */
[----:B------:R-:W-:Y:S01]  /*6ba0*/  MOV R166, R175 ;  /* 0x000000af00a67202 */ /* 0x000fe20000000f00 */
[----:B------:R-:W-:Y:S02]  /*6bb0*/  IMAD.MOV.U32 R175, RZ, RZ, R191 ;  /* 0x000000ffffaf7224 */ /* 0x000fe400078e00bf */
[----:B------:R-:W4:Y:S01]  /*6bc0*/  LDL.LU R191, [R1+0x94] ;  /* 0x0000940001bf7983 */ /* 0x000f220000300800 */
[----:B---3--:R-:W-:Y:S01]  /*6bd0*/  FFMA.FTZ R2, R113, UR4, -R8 ;  /* 0x0000000471027c23 */ /* 0x008fe20008010808 */
[----:B------:R-:W-:Y:S01]  /*6be0*/  IMAD.MOV.U32 R113, RZ, RZ, R115 ;  /* 0x000000ffff717224 */ /* 0x000fe200078e0073 */
[----:B------:R-:W-:-:S03]  /*6bf0*/  MOV R115, R127 ;  /* 0x0000007f00737202 */ /* 0x000fc60000000f00 */
[----:B------:R-:W-:Y:S01]  /*6c00*/  IMAD.MOV.U32 R111, RZ, RZ, R113 ;  /* 0x000000ffff6f7224 */ /* 0x000fe200078e0071 */
[----:B------:R-:W-:Y:S01]  /*6c10*/  MOV R113, R114 ;  /* 0x0000007200717202 */ /* 0x000fe20000000f00 */
[----:B------:R-:W-:Y:S02]  /*6c20*/  IMAD.MOV.U32 R114, RZ, RZ, R115 ;  /* 0x000000ffff727224 */ /* 0x000fe400078e0073 */
[----:B------:R-:W-:Y:S01]  /*6c30*/  IMAD.MOV.U32 R115, RZ, RZ, R121 ;  /* 0x000000ffff737224 */ /* 0x000fe200078e0079 */
[----:B------:R-:W-:Y:S01]  /*6c40*/  MOV R121, R166 ;  /* 0x000000a600797202 */ /* 0x000fe20000000f00 */
[----:B------:R-:W-:Y:S01]  /*6c50*/  IMAD.MOV.U32 R166, RZ, RZ, R190 ;  /* 0x000000ffffa67224 */ /* 0x000fe200078e00be */
[----:B------:R-:W-:Y:S01]  /*6c60*/  MOV R110, R114 ;  /* 0x00000072006e7202 */ /* 0x000fe20000000f00 */
[----:B------:R-:W3:Y:S04]  /*6c70*/  LDL.LU R190, [R1+0x90] ;  /* 0x0000900001be7983 */ /* 0x000ee80000300800 */
[----:B------:R-:W2:Y:S01]  /*6c80*/  LDL.LU R114, [R1+0x8] ;  /* 0x0000080001727983 */ /* 0x000ea20000300800 */
[----:B------:R1:W-:Y:S01]  /*6c90*/  MUFU.EX2 R127, R2 ;  /* 0x00000002007f7308 */ /* 0x0003e20000000800 */
[----:B------:R-:W-:-:S02]  /*6ca0*/  IMAD.MOV.U32 R109, RZ, RZ, R113 ;  /* 0x000000ffff6d7224 */ /* 0x000fc400078e0071 */
[----:B------:R-:W-:Y:S02]  /*6cb0*/  IMAD.MOV.U32 R113, RZ, RZ, R121 ;  /* 0x000000ffff717224 */ /* 0x000fe400078e0079 */
[----:B-1----:R-:W-:-:S04]  /*6cc0*/  FFMA.FTZ R2, R112, UR4, -R0 ;  /* 0x0000000470027c23 */ /* 0x002fc80008010800 */
[----:B------:R1:W-:Y:S01]  /*6cd0*/  MUFU.EX2 R112, R2 ;  /* 0x0000000200707308 */ /* 0x0003e20000000800 */
[----:B------:R-:W-:Y:S01]  /*6ce0*/  MOV R108, R110 ;  /* 0x0000006e006c7202 */ /* 0x000fe20000000f00 */
[----:B------:R-:W-:Y:S02]  /*6cf0*/  IMAD.MOV.U32 R110, RZ, RZ, R113 ;  /* 0x000000ffff6e7224 */ /* 0x000fe400078e0071 */
[----:B-1----:R-:W-:Y:S01]  /*6d00*/  FFMA.FTZ R2, R111, UR4, -R0 ;  /* 0x000000046f027c23 */ /* 0x002fe20008010800 */
[----:B------:R-:W-:-:S03]  /*6d10*/  IMAD.MOV.U32 R111, RZ, RZ, R115 ;  /* 0x000000ffff6f7224 */ /* 0x000fc600078e0073 */
[----:B------:R1:W-:Y:S02]  /*6d20*/  MUFU.EX2 R115, R2 ;  /* 0x0000000200737308 */ /* 0x0003e40000000800 */
[----:B-1----:R-:W-:-:S06]  /*6d30*/  FFMA.FTZ R2, R75, UR4, -R0 ;  /* 0x000000044b027c23 */ /* 0x002fcc0008010800 */
[----:B------:R1:W-:Y:S02]  /*6d40*/  MUFU.EX2 R121, R2 ;  /* 0x0000000200797308 */ /* 0x0003e40000000800 */
[----:B-1----:R-:W-:Y:S01]  /*6d50*/  FFMA.FTZ R2, R109, UR4, -R5 ;  /* 0x000000046d027c23 */ /* 0x002fe20008010805 */
[----:B------:R-:W-:-:S05]  /*6d60*/  IMAD.MOV.U32 R109, RZ, RZ, R111 ;  /* 0x000000ffff6d7224 */ /* 0x000fca00078e006f */
[----:B------:R1:W-:Y:S01]  /*6d70*/  MUFU.EX2 R111, R2 ;  /* 0x00000002006f7308 */ /* 0x0003e20000000800 */
[--C-:B------:R-:W-:Y:S01]  /*6d80*/  FFMA.FTZ R33, R245, UR4, -R0.reuse ;  /* 0x00000004f5217c23 */ /* 0x100fe20008010800 */
[----:B------:R-:W-:Y:S01]  /*6d90*/  FFMA.FTZ R34, R189, UR4, -R0 ;  /* 0x00000004bd227c23 */ /* 0x000fe20008010800 */
[----:B-1----:R-:W-:Y:S01]  /*6da0*/  FFMA.FTZ R2, R108, UR4, -R5 ;  /* 0x000000046c027c23 */ /* 0x002fe20008010805 */
[----:B------:R-:W-:Y:S01]  /*6db0*/  MOV R108, R109 ;  /* 0x0000006d006c7202 */ /* 0x000fe20000000f00 */
[----:B------:R-:W-:-:S04]  /*6dc0*/  IMAD.MOV.U32 R109, RZ, RZ, R110 ;  /* 0x000000ffff6d7224 */ /* 0x000fc800078e006e */
[----:B------:R-:W-:-:S04]  /*6dd0*/  IMAD.MOV.U32 R195, RZ, RZ, R109 ;  /* 0x000000ffffc37224 */ /* 0x000fc800078e006d */
[--C-:B------:R-:W-:Y:S01]  /*6de0*/  FFMA.FTZ R3, R195, UR4, -R0.reuse ;  /* 0x00000004c3037c23 */ /* 0x100fe20008010800 */
[----:B------:R-:W-:Y:S01]  /*6df0*/  FFMA.FTZ R35, R68, UR4, -R0 ;  /* 0x0000000444237c23 */ /* 0x000fe20008010800 */
[----:B--2---:R-:W-:Y:S01]  /*6e00*/  MOV R113, R114 ;  /* 0x0000007200717202 */ /* 0x004fe20000000f00 */
[----:B------:R-:W-:Y:S02]  /*6e10*/  IMAD.MOV.U32 R114, RZ, RZ, R120 ;  /* 0x000000ffff727224 */ /* 0x000fe400078e0078 */
[----:B------:R-:W-:Y:S02]  /*6e20*/  IMAD.MOV.U32 R120, RZ, RZ, R249 ;  /* 0x000000ffff787224 */ /* 0x000fe400078e00f9 */
[----:B------:R-:W2:Y:S01]  /*6e30*/  LDL.LU R249, [R1+0x8c] ;  /* 0x00008c0001f97983 */ /* 0x000ea20000300800 */
[----:B------:R-:W-:Y:S01]  /*6e40*/  IMAD.MOV.U32 R110, RZ, RZ, R113 ;  /* 0x000000ffff6e7224 */ /* 0x000fe200078e0071 */
[----:B------:R-:W-:Y:S01]  /*6e50*/  MOV R113, R114 ;  /* 0x0000007200717202 */ /* 0x000fe20000000f00 */
[----:B------:R-:W-:Y:S01]  /*6e60*/  IMAD.MOV.U32 R196, RZ, RZ, R120 ;  /* 0x000000ffffc47224 */ /* 0x000fe200078e0078 */
[----:B------:R1:W-:Y:S01]  /*6e70*/  MUFU.EX2 R114, R2 ;  /* 0x0000000200727308 */ /* 0x0003e20000000800 */
[----:B------:R-:W-:Y:S01]  /*6e80*/  IMAD.MOV.U32 R193, RZ, RZ, R110 ;  /* 0x000000ffffc17224 */ /* 0x000fe200078e006e */
[----:B------:R-:W-:Y:S01]  /*6e90*/  MOV R194, R113 ;  /* 0x0000007100c27202 */ /* 0x000fe20000000f00 */
[----:B------:R-:W4:Y:S02]  /*6ea0*/  LDL.LU R245, [R1+0x88] ;  /* 0x0000880001f57983 */ /* 0x000f240000300800 */
[----:B------:R-:W-:Y:S01]  /*6eb0*/  IMAD.MOV.U32 R136, RZ, RZ, R193 ;  /* 0x000000ffff887224 */ /* 0x000fe200078e00c1 */
[----:B------:R-:W-:Y:S01]  /*6ec0*/  MOV R195, R194 ;  /* 0x000000c200c37202 */ /* 0x000fe20000000f00 */
[----:B------:R-:W-:-:S02]  /*6ed0*/  IMAD.MOV.U32 R193, RZ, RZ, R196 ;  /* 0x000000ffffc17224 */ /* 0x000fc400078e00c4 */
[--C-:B------:R-:W-:Y:S01]  /*6ee0*/  FFMA.FTZ R0, R136, UR4, -R5.reuse ;  /* 0x0000000488007c23 */ /* 0x100fe20008010805 */
[----:B-1----:R-:W-:Y:S01]  /*6ef0*/  FFMA.FTZ R2, R108, UR4, -R5 ;  /* 0x000000046c027c23 */ /* 0x002fe20008010805 */
[----:B------:R-:W-:Y:S01]  /*6f00*/  IMAD.MOV.U32 R108, RZ, RZ, R138 ;  /* 0x000000ffff6c7224 */ /* 0x000fe200078e008a */
[----:B------:R-:W-:Y:S01]  /*6f10*/  MOV R138, R139 ;  /* 0x0000008b008a7202 */ /* 0x000fe20000000f00 */
[----:B------:R-:W-:Y:S02]  /*6f20*/  IMAD.MOV.U32 R136, RZ, RZ, R195 ;  /* 0x000000ffff887224 */ /* 0x000fe400078e00c3 */
[----:B------:R-:W-:Y:S01]  /*6f30*/  IMAD.MOV.U32 R194, RZ, RZ, R108 ;  /* 0x000000ffffc27224 */ /* 0x000fe200078e006c */
[----:B------:R-:W-:Y:S01]  /*6f40*/  MOV R196, R138 ;  /* 0x0000008a00c47202 */ /* 0x000fe20000000f00 */
[----:B------:R-:W-:Y:S01]  /*6f50*/  IMAD.MOV.U32 R138, RZ, RZ, R186 ;  /* 0x000000ffff8a7224 */ /* 0x000fe200078e00ba */
[----:B------:R-:W-:Y:S01]  /*6f60*/  MOV R195, R193 ;  /* 0x000000c100c37202 */ /* 0x000fe20000000f00 */
[----:B------:R-:W-:Y:S01]  /*6f70*/  IMAD.MOV.U32 R186, RZ, RZ, R187 ;  /* 0x000000ffffba7224 */ /* 0x000fe200078e00bb */
[----:B------:R-:W-:Y:S01]  /*6f80*/  MOV R187, R185 ;  /* 0x000000b900bb7202 */ /* 0x000fe20000000f00 */
[----:B------:R-:W-:-:S02]  /*6f90*/  IMAD.MOV.U32 R193, RZ, RZ, R194 ;  /* 0x000000ffffc17224 */ /* 0x000fc400078e00c2 */
[----:B------:R-:W-:Y:S01]  /*6fa0*/  IMAD.MOV.U32 R194, RZ, RZ, R196 ;  /* 0x000000ffffc27224 */ /* 0x000fe200078e00c4 */
[----:B------:R-:W-:Y:S01]  /*6fb0*/  MOV R196, R138 ;  /* 0x0000008a00c47202 */ /* 0x000fe20000000f00 */
[----:B------:R-:W-:Y:S02]  /*6fc0*/  IMAD.MOV.U32 R185, RZ, RZ, R10 ;  /* 0x000000ffffb97224 */ /* 0x000fe400078e000a */
[----:B------:R-:W-:Y:S02]  /*6fd0*/  IMAD.MOV.U32 R138, RZ, RZ, R186 ;  /* 0x000000ffff8a7224 */ /* 0x000fe400078e00ba */
[----:B------:R-:W-:Y:S01]  /*6fe0*/  IMAD.MOV.U32 R10, RZ, RZ, R9 ;  /* 0x000000ffff0a7224 */ /* 0x000fe200078e0009 */
[----:B------:R-:W-:Y:S01]  /*6ff0*/  MOV R9, R156 ;  /* 0x0000009c00097202 */ /* 0x000fe20000000f00 */
[----:B------:R-:W-:Y:S02]  /*7000*/  IMAD.MOV.U32 R186, RZ, RZ, R187 ;  /* 0x000000ffffba7224 */ /* 0x000fe400078e00bb */
[----:B------:R-:W-:-:S02]  /*7010*/  IMAD.MOV.U32 R199, RZ, RZ, R136 ;  /* 0x000000ffffc77224 */ /* 0x000fc400078e0088 */
[----:B------:R-:W-:Y:S01]  /*7020*/  IMAD.MOV.U32 R136, RZ, RZ, R195 ;  /* 0x000000ffff887224 */ /* 0x000fe200078e00c3 */
[----:B------:R-:W-:Y:S01]  /*7030*/  MOV R195, R193 ;  /* 0x000000c100c37202 */ /* 0x000fe20000000f00 */
[----:B------:R-:W-:Y:S01]  /*7040*/  IMAD.MOV.U32 R193, RZ, RZ, R194 ;  /* 0x000000ffffc17224 */ /* 0x000fe200078e00c2 */
[----:B------:R-:W-:Y:S01]  /*7050*/  MOV R187, R10 ;  /* 0x0000000a00bb7202 */ /* 0x000fe20000000f00 */
[----:B------:R-:W-:Y:S02]  /*7060*/  IMAD.MOV.U32 R156, RZ, RZ, R247 ;  /* 0x000000ffff9c7224 */ /* 0x000fe400078e00f7 */
[----:B------:R-:W-:Y:S01]  /*7070*/  IMAD.MOV.U32 R194, RZ, RZ, R138 ;  /* 0x000000ffffc27224 */ /* 0x000fe200078e008a */
[----:B------:R-:W4:Y:S01]  /*7080*/  LDL.LU R247, [R1+0x84] ;  /* 0x0000840001f77983 */ /* 0x000f220000300800 */
[----:B------:R-:W-:Y:S01]  /*7090*/  MOV R138, R186 ;  /* 0x000000ba008a7202 */ /* 0x000fe20000000f00 */
[----:B------:R-:W-:Y:S02]  /*70a0*/  IMAD.MOV.U32 R186, RZ, RZ, R9 ;  /* 0x000000ffffba7224 */ /* 0x000fe400078e0009 */
[----:B------:R-:W4:Y:S04]  /*70b0*/  LDL.LU R10, [R1+0x4] ;  /* 0x00000400010a7983 */ /* 0x000f280000300800 */
[----:B------:R-:W4:Y:S01]  /*70c0*/  LDL.LU R9, [R1+0x24] ;  /* 0x0000240001097983 */ /* 0x000f220000300800 */
[----:B------:R-:W-:Y:S01]  /*70d0*/  MUFU.EX2 R120, R2 ;  /* 0x0000000200787308 */ /* 0x000fe20000000800 */
[----:B------:R-:W-:Y:S01]  /*70e0*/  FADD.FTZ R11, R11, R193 ;  /* 0x000000c10b0b7221 */ /* 0x000fe20000010000 */
[----:B------:R-:W-:Y:S01]  /*70f0*/  IMAD.MOV.U32 R54, RZ, RZ, R186 ;  /* 0x000000ffff367224 */ /* 0x000fe200078e00ba */
[----:B------:R-:W-:Y:S01]  /*7100*/  MOV R55, R156 ;  /* 0x0000009c00377202 */ /* 0x000fe20000000f00 */
[----:B------:R-:W-:-:S02]  /*7110*/  IMAD.MOV.U32 R139, RZ, RZ, R70 ;  /* 0x000000ffff8b7224 */ /* 0x000fc400078e0046 */
[----:B------:R-:W-:Y:S02]  /*7120*/  IMAD.MOV.U32 R58, RZ, RZ, R166 ;  /* 0x000000ffff3a7224 */ /* 0x000fe400078e00a6 */
[----:B------:R1:W-:Y:S01]  /*7130*/  MUFU.EX2 R75, R0 ;  /* 0x00000000004b7308 */ /* 0x0003e20000000800 */
[----:B------:R-:W-:Y:S02]  /*7140*/  IMAD.MOV.U32 R178, RZ, RZ, R175 ;  /* 0x000000ffffb27224 */ /* 0x000fe400078e00af */
[----:B------:R-:W-:Y:S01]  /*7150*/  FFMA.FTZ R8, R199, UR4, -R5 ;  /* 0x00000004c7087c23 */ /* 0x000fe20008010805 */
[----:B------:R-:W-:Y:S01]  /*7160*/  MOV R199, R159 ;  /* 0x0000009f00c77202 */ /* 0x000fe20000000f00 */
[----:B------:R-:W-:-:S03]  /*7170*/  FADD.FTZ R31, R196, R194 ;  /* 0x000000c2c41f7221 */ /* 0x000fc60000010000 */
[----:B------:R3:W3:Y:S01]  /*7180*/  MUFU.EX2 R68, R3 ;  /* 0x0000000300447308 */ /* 0x0006e20000000800 */
[----:B------:R-:W-:Y:S02]  /*7190*/  IMAD.MOV.U32 R193, RZ, RZ, R157 ;  /* 0x000000ffffc17224 */ /* 0x000fe400078e009d */
[----:B-1----:R-:W-:Y:S01]  /*71a0*/  FADD.FTZ R0, R54, R11 ;  /* 0x0000000b36007221 */ /* 0x002fe20000010000 */
[----:B------:R-:W-:Y:S02]  /*71b0*/  IMAD.MOV.U32 R54, RZ, RZ, R55 ;  /* 0x000000ffff367224 */ /* 0x000fe400078e0037 */
[----:B------:R-:W-:Y:S01]  /*71c0*/  IMAD.MOV.U32 R55, RZ, RZ, R56 ;  /* 0x000000ffff377224 */ /* 0x000fe200078e0038 */
[----:B------:R-:W-:Y:S01]  /*71d0*/  MOV R56, R58 ;  /* 0x0000003a00387202 */ /* 0x000fe20000000f00 */
[----:B------:R-:W-:Y:S01]  /*71e0*/  IMAD.MOV.U32 R58, RZ, RZ, R180 ;  /* 0x000000ffff3a7224 */ /* 0x000fe200078e00b4 */
[----:B------:R-:W-:Y:S01]  /*71f0*/  MOV R180, R178 ;  /* 0x000000b200b47202 */ /* 0x000fe20000000f00 */
[----:B------:R-:W-:-:S02]  /*7200*/  IMAD.MOV.U32 R178, RZ, RZ, R177 ;  /* 0x000000ffffb27224 */ /* 0x000fc400078e00b1 */
[----:B---3--:R-:W-:Y:S01]  /*7210*/  FFMA.FTZ R3, R195, UR4, -R4 ;  /* 0x00000004c3037c23 */ /* 0x008fe20008010804 */
[----:B------:R-:W-:Y:S01]  /*7220*/  IMAD.MOV.U32 R195, RZ, RZ, R158 ;  /* 0x000000ffffc37224 */ /* 0x000fe200078e009e */
[----:B------:R-:W-:Y:S01]  /*7230*/  MOV R177, R176 ;  /* 0x000000b000b17202 */ /* 0x000fe20000000f00 */
[----:B------:R-:W-:Y:S02]  /*7240*/  IMAD.MOV.U32 R176, RZ, RZ, R197 ;  /* 0x000000ffffb07224 */ /* 0x000fe400078e00c5 */
        /* <DEDUP_REMOVED lines=20> */
[----:B------:R-:W-:Y:S01]  /*7390*/  FFMA.FTZ R28, R136, UR4, -R4 ;  /* 0x00000004881c7c23 */ /* 0x000fe20008010804 */
[----:B------:R-:W-:Y:S01]  /*73a0*/  IMAD.MOV.U32 R183, RZ, RZ, R184 ;  /* 0x000000ffffb77224 */ /* 0x000fe200078e00b8 */
[----:B------:R1:W-:Y:S01]  /*73b0*/  MUFU.EX2 R58, R8 ;  /* 0x00000008003a7308 */ /* 0x0003e20000000800 */
[----:B------:R-:W-:Y:S01]  /*73c0*/  FADD.FTZ R32, R53, R11 ;  /* 0x0000000b35207221 */ /* 0x000fe20000010000 */
[----:B------:R-:W-:Y:S01]  /*73d0*/  MOV R184, R182 ;  /* 0x000000b600b87202 */ /* 0x000fe20000000f00 */
[----:B------:R-:W-:Y:S01]  /*73e0*/  IMAD.MOV.U32 R182, RZ, RZ, R181 ;  /* 0x000000ffffb67224 */ /* 0x000fe200078e00b5 */
[----:B------:R-:W-:-:S02]  /*73f0*/  F2FP.F16.F32.PACK_AB R11, R68, R121 ;  /* 0x00000079440b723e */ /* 0x000fc400000000ff */
[----:B------:R-:W-:Y:S01]  /*7400*/  MOV R181, R179 ;  /* 0x000000b300b57202 */ /* 0x000fe20000000f00 */
[----:B------:R-:W-:Y:S01]  /*7410*/  IMAD.MOV.U32 R179, RZ, RZ, R168 ;  /* 0x000000ffffb37224 */ /* 0x000fe200078e00a8 */
[----:B------:R-:W-:Y:S01]  /*7420*/  MOV R168, R169 ;  /* 0x000000a900a87202 */ /* 0x000fe20000000f00 */
[----:B------:R-:W-:Y:S01]  /*7430*/  IMAD.MOV.U32 R169, RZ, RZ, R170 ;  /* 0x000000ffffa97224 */ /* 0x000fe200078e00aa */
[----:B------:R-:W-:Y:S02]  /*7440*/  MOV R170, R171 ;  /* 0x000000ab00aa7202 */ /* 0x000fe40000000f00 */
[----:B-1----:R-:W-:Y:S01]  /*7450*/  F2FP.F16.F32.PACK_AB R8, R123, R122 ;  /* 0x0000007a7b08723e */ /* 0x002fe200000000ff */
[----:B------:R-:W-:Y:S01]  /*7460*/  IMAD.MOV.U32 R171, RZ, RZ, R163 ;  /* 0x000000ffffab7224 */ /* 0x000fe200078e00a3 */
[----:B------:R-:W-:Y:S02]  /*7470*/  MOV R163, R74 ;  /* 0x0000004a00a37202 */ /* 0x000fe40000000f00 */
[----:B------:R1:W5:Y:S01]  /*7480*/  LDL.LU R74, [R1+0x80] ;  /* 0x00008000014a7983 */ /* 0x0003620000300800 */
[----:B------:R-:W-:Y:S03]  /*7490*/  HMMA.16816.F32 R40, R12, R26, R40 ;  /* 0x0000001a0c28723c */ /* 0x000fe60000001828 */
[----:B------:R-:W3:Y:S04]  /*74a0*/  LDSM.16.MT88.4 R24, [R135+0xb000] ;  /* 0x00b000008718783b */ /* 0x000ee80000004200 */
[----:B------:R-:W1:Y:S01]  /*74b0*/  LDSM.16.MT88.4 R12, [R225+0xb000] ;  /* 0x00b00000e10c783b */ /* 0x000e620000004200 */
[----:B--2---:R-:W-:-:S04]  /*74c0*/  FFMA.FTZ R2, R249, UR4, -R5 ;  /* 0x00000004f9027c23 */ /* 0x004fc80008010805 */
[----:B------:R2:W-:Y:S02]  /*74d0*/  MUFU.EX2 R113, R2 ;  /* 0x0000000200717308 */ /* 0x0005e40000000800 */
[----:B--2---:R-:W-:-:S06]  /*74e0*/  FFMA.FTZ R2, R190, UR4, -R4 ;  /* 0x00000004be027c23 */ /* 0x004fcc0008010804 */
[----:B------:R4:W-:Y:S02]  /*74f0*/  MUFU.EX2 R110, R2 ;  /* 0x00000002006e7308 */ /* 0x0009e40000000800 */
[----:B----4-:R-:W-:-:S06]  /*7500*/  FFMA.FTZ R2, R191, UR4, -R4 ;  /* 0x00000004bf027c23 */ /* 0x010fcc0008010804 */
[----:B------:R2:W4:Y:S02]  /*7510*/  MUFU.EX2 R109, R2 ;  /* 0x00000002006d7308 */ /* 0x0005240000000800 */
[----:B--2---:R-:W-:-:S06]  /*7520*/  FFMA.FTZ R2, R192, UR4, -R4 ;  /* 0x00000004c0027c23 */ /* 0x004fcc0008010804 */
[----:B------:R2:W-:Y:S01]  /*7530*/  MUFU.EX2 R70, R2 ;  /* 0x0000000200467308 */ /* 0x0005e20000000800 */
[--C-:B------:R-:W-:Y:S01]  /*7540*/  FFMA.FTZ R10, R10, UR4, -R5.reuse ;  /* 0x000000040a0a7c23 */ /* 0x100fe20008010805 */
[----:B------:R-:W-:Y:S01]  /*7550*/  FFMA.FTZ R9, R9, UR4, -R5 ;  /* 0x0000000409097c23 */ /* 0x000fe20008010805 */
[----:B--2---:R-:W-:-:S05]  /*7560*/  FFMA.FTZ R2, R245, UR4, -R4 ;  /* 0x00000004f5027c23 */ /* 0x004fca0008010804 */
[----:B------:R2:W3:Y:S01]  /*7570*/  MUFU.EX2 R108, R2 ;  /* 0x00000002006c7308 */ /* 0x0004e20000000800 */
[----:B----4-:R-:W-:-:S07]  /*7580*/  F2FP.F16.F32.PACK_AB R5, R109, R110 ;  /* 0x0000006e6d05723e */ /* 0x010fce00000000ff */
[----:B------:R4:W-:Y:S01]  /*7590*/  MUFU.EX2 R71, R10 ;  /* 0x0000000a00477308 */ /* 0x0009e20000000800 */
[----:B------:R-:W-:-:S07]  /*75a0*/  F2FP.F16.F32.PACK_AB R6, R113, R120 ;  /* 0x000000787106723e */ /* 0x000fce00000000ff */
[----:B------:R1:W-:Y:S01]  /*75b0*/  MUFU.EX2 R59, R9 ;  /* 0x00000009003b7308 */ /* 0x0003e20000000800 */
[----:B--2---:R-:W-:Y:S01]  /*75c0*/  FFMA.FTZ R2, R247, UR4, -R4 ;  /* 0x00000004f7027c23 */ /* 0x004fe20008010804 */
[----:B------:R-:W-:Y:S02]  /*75d0*/  F2FP.F16.F32.PACK_AB R4, R114, R111 ;  /* 0x0000006f7204723e */ /* 0x000fe400000000ff */
[----:B---3--:R-:W-:Y:S01]  /*75e0*/  F2FP.F16.F32.PACK_AB R7, R108, R70 ;  /* 0x000000466c07723e */ /* 0x008fe200000000ff */
[----:B----4-:R-:W-:-:S04]  /*75f0*/  FADD.FTZ R10, R54, R31 ;  /* 0x0000001f360a7221 */ /* 0x010fc80000010000 */
[----:B------:R-:W-:Y:S01]  /*7600*/  FADD.FTZ R31, R52, R10 ;  /* 0x0000000a341f7221 */ /* 0x000fe20000010000 */
[----:B-1----:R-:W-:Y:S01]  /*7610*/  FADD.FTZ R9, R155, R30 ;  /* 0x0000001e9b097221 */ /* 0x002fe20000010000 */
[----:B------:R-:W-:-:S03]  /*7620*/  F2FP.F16.F32.PACK_AB R10, R125, R124 ;  /* 0x0000007c7d0a723e */ /* 0x000fc600000000ff */
[----:B------:R-:W-:Y:S01]  /*7630*/  FADD.FTZ R30, R154, R9 ;  /* 0x000000099a1e7221 */ /* 0x000fe20000010000 */
[----:B------:R-:W-:Y:S01]  /*7640*/  F2FP.F16.F32.PACK_AB R9, R115, R112 ;  /* 0x000000707309723e */ /* 0x000fe200000000ff */
[-C--:B------:R-:W-:Y:S06]  /*7650*/  HMMA.16816.F32 R156, R4, R20.reuse, R92 ;  /* 0x00000014049c723c */ /* 0x080fec000000185c */
[----:B------:R-:W-:Y:S01]  /*7660*/  HMMA.16816.F32 R80, R8, R20, R80 ;  /* 0x000000140850723c */ /* 0x000fe20000001850 */
[----:B------:R1:W-:Y:S02]  /*7670*/  MUFU.EX2 R21, R3 ;  /* 0x0000000300157308 */ /* 0x0003e40000000800 */
[----:B-1----:R-:W-:-:S02]  /*7680*/  FADD.FTZ R3, R230, R30 ;  /* 0x0000001ee6037221 */ /* 0x002fc40000010000 */
[----:B------:R-:W2:Y:S01]  /*7690*/  LDL.LU R230, [R1+0x7c] ;  /* 0x00007c0001e67983 */ /* 0x000ea20000300800 */
        /* <DEDUP_REMOVED lines=14> */
[C---:B------:R-:W-:Y:S01]  /*7780*/  HMMA.16816.F32 R148, R4.reuse, R26, R104 ;  /* 0x0000001a0494723c */ /* 0x040fe20000001868 */
[----:B------:R-:W-:Y:S01]  /*7790*/  IMAD.MOV.U32 R188, RZ, RZ, R185 ;  /* 0x000000ffffbc7224 */ /* 0x000fe200078e00b9 */
[----:B------:R-:W-:Y:S01]  /*77a0*/  MOV R186, R183 ;  /* 0x000000b700ba7202 */ /* 0x000fe20000000f00 */
[----:B------:R-:W-:Y:S01]  /*77b0*/  IMAD.MOV.U32 R187, RZ, RZ, R184 ;  /* 0x000000ffffbb7224 */ /* 0x000fe200078e00b8 */
[----:B------:R-:W-:Y:S01]  /*77c0*/  MOV R185, R182 ;  /* 0x000000b600b97202 */ /* 0x000fe20000000f00 */
[----:B------:R-:W-:Y:S01]  /*77d0*/  IMAD.MOV.U32 R184, RZ, RZ, R181 ;  /* 0x000000ffffb87224 */ /* 0x000fe200078e00b5 */
[C---:B------:R-:W-:Y:S01]  /*77e0*/  HMMA.16816.F32 R136, R4.reuse, R24, R116 ;  /* 0x000000180488723c */ /* 0x040fe20000001874 */
        /* <DEDUP_REMOVED lines=15> */
[----:B------:R-:W-:Y:S01]  /*78e0*/  HMMA.16816.F32 R164, R4, R22, R88 ;  /* 0x0000001604a4723c */ /* 0x000fe20000001858 */
[----:B------:R-:W-:Y:S01]  /*78f0*/  IMAD.MOV.U32 R117, RZ, RZ, R162 ;  /* 0x000000ffff757224 */ /* 0x000fe200078e00a2 */
[----:B------:R-:W-:Y:S01]  /*7900*/  MOV R246, R193 ;  /* 0x000000c100f67202 */ /* 0x000fe20000000f00 */
[----:B------:R-:W-:-:S03]  /*7910*/  IMAD.MOV.U32 R119, RZ, RZ, R194 ;  /* 0x000000ffff777224 */ /* 0x000fc600078e00c2 */
[----:B------:R-:W-:Y:S01]  /*7920*/  HMMA.16816.F32 R172, R4, R16, R76 ;  /* 0x0000001004ac723c */ /* 0x000fe2000000184c */
[----:B------:R-:W-:-:S05]  /*7930*/  IMAD.MOV.U32 R247, RZ, RZ, R195 ;  /* 0x000000fffff77224 */ /* 0x000fca00078e00c3 */
[C---:B------:R-:W-:Y:S06]  /*7940*/  HMMA.16816.F32 R180, R4.reuse, R18, R64 ;  /* 0x0000001204b4723c */ /* 0x040fec0000001840 */
[C---:B------:R-:W-:Y:S06]  /*7950*/  HMMA.16816.F32 R184, R4.reuse, R12, R60 ;  /* 0x0000000c04b8723c */ /* 0x040fec000000183c */
[----:B------:R-:W-:Y:S07]  /*7960*/  HMMA.16816.F32 R52, R4, R14, R96 ;  /* 0x0000000e0434723c */ /* 0x000fee0000001860 */
        /* <DEDUP_REMOVED lines=8> */
[----:B------:R-:W-:-:S02]  /*79f0*/  IMAD.MOV.U32 R119, RZ, RZ, R246 ;  /* 0x000000ffff777224 */ /* 0x000fc400078e00f6 */
        /* <DEDUP_REMOVED lines=11> */
[----:B------:R-:W-:-:S02]  /*7ab0*/  MOV R245, R56 ;  /* 0x0000003800f57202 */ /* 0x000fc40000000f00 */
[----:B------:R-:W-:Y:S01]  /*7ac0*/  MOV R191, R233 ;  /* 0x000000e900bf7202 */ /* 0x000fe20000000f00 */
[----:B------:R1:W-:Y:S01]  /*7ad0*/  MUFU.EX2 R56, R2 ;  /* 0x0000000200387308 */ /* 0x0003e20000000800 */
[----:B------:R-:W-:Y:S01]  /*7ae0*/  MOV R195, R169 ;  /* 0x000000a900c37202 */ /* 0x000fe20000000f00 */
[----:B------:R-:W-:Y:S01]  /*7af0*/  IMAD.MOV.U32 R193, RZ, RZ, R168 ;  /* 0x000000ffffc17224 */ /* 0x000fe200078e00a8 */
[----:B------:R-:W-:Y:S01]  /*7b00*/  MOV R246, R247 ;  /* 0x000000f700f67202 */ /* 0x000fe20000000f00 */
[----:B------:R-:W-:Y:S01]  /*7b10*/  IMAD.MOV.U32 R247, RZ, RZ, R189 ;  /* 0x000000fffff77224 */ /* 0x000fe200078e00bd */
[----:B------:R-:W-:Y:S01]  /*7b20*/  MOV R189, R192 ;  /* 0x000000c000bd7202 */ /* 0x000fe20000000f00 */
[----:B------:R-:W-:Y:S01]  /*7b30*/  IMAD.MOV.U32 R93, RZ, RZ, R116 ;  /* 0x000000ffff5d7224 */ /* 0x000fe200078e0074 */
[----:B------:R-:W-:Y:S01]  /*7b40*/  MOV R95, R107 ;  /* 0x0000006b005f7202 */ /* 0x000fe20000000f00 */
[----:B------:R-:W-:Y:S02]  /*7b50*/  IMAD.MOV.U32 R94, RZ, RZ, R118 ;  /* 0x000000ffff5e7224 */ /* 0x000fe400078e0076 */
[----:B------:R-:W-:Y:S01]  /*7b60*/  IMAD.MOV.U32 R192, RZ, RZ, R191 ;  /* 0x000000ffffc07224 */ /* 0x000fe200078e00bf */
[----:B------:R-:W-:Y:S01]  /*7b70*/  MOV R191, R195 ;  /* 0x000000c300bf7202 */ /* 0x000fe20000000f00 */
[----:B------:R-:W-:-:S02]  /*7b80*/  IMAD.MOV.U32 R104, RZ, RZ, R106 ;  /* 0x000000ffff687224 */ /* 0x000fc400078e006a */
[----:B-1----:R-:W-:Y:S01]  /*7b90*/  FADD.FTZ R2, R240, R31 ;  /* 0x0000001ff0027221 */ /* 0x002fe20000010000 */
[----:B------:R-:W-:Y:S01]  /*7ba0*/  FADD.FTZ R0, R234, R32 ;  /* 0x00000020ea007221 */ /* 0x000fe20000010000 */
[----:B------:R-:W-:Y:S01]  /*7bb0*/  IMAD.MOV.U32 R195, RZ, RZ, R193 ;  /* 0x000000ffffc37224 */ /* 0x000fe200078e00c1 */
[----:B------:R-:W-:Y:S01]  /*7bc0*/  MOV R194, R171 ;  /* 0x000000ab00c27202 */ /* 0x000fe20000000f00 */
[----:B------:R-:W-:Y:S01]  /*7bd0*/  FADD.FTZ R5, R105, R2 ;  /* 0x0000000269057221 */ /* 0x000fe20000010000 */
[----:B------:R-:W-:Y:S01]  /*7be0*/  FADD.FTZ R2, R93, R4 ;  /* 0x000000045d027221 */ /* 0x000fe20000010000 */
[----:B------:R-:W-:Y:S02]  /*7bf0*/  IMAD.MOV.U32 R93, RZ, RZ, R94 ;  /* 0x000000ffff5d7224 */ /* 0x000fe400078e005e */
[----:B------:R-:W-:Y:S01]  /*7c00*/  FADD.FTZ R6, R232, R3 ;  /* 0x00000003e8067221 */ /* 0x000fe20000010000 */
[----:B------:R-:W-:Y:S01]  /*7c10*/  MOV R193, R231 ;  /* 0x000000e700c17202 */ /* 0x000fe20000000f00 */
        /* <DEDUP_REMOVED lines=14> */
[----:B------:R-:W-:Y:S01]  /*7d00*/  FADD.FTZ R4, R94, R5 ;  /* 0x000000055e047221 */ /* 0x000fe20000010000 */
[----:B------:R-:W-:Y:S01]  /*7d10*/  FADD.FTZ R3, R95, R3 ;  /* 0x000000035f037221 */ /* 0x000fe20000010000 */
[----:B------:R-:W-:Y:S01]  /*7d20*/  FADD.FTZ R5, R104, R2 ;  /* 0x0000000268057221 */ /* 0x000fe20000010000 */
[----:B------:R-:W-:Y:S01]  /*7d30*/  IMAD.MOV.U32 R78, RZ, RZ, R116 ;  /* 0x000000ffff4e7224 */ /* 0x000fe200078e0074 */
        /* <DEDUP_REMOVED lines=9> */
[----:B------:R-:W-:Y:S01]  /*7dd0*/  FADD.FTZ R3, R78, R5 ;  /* 0x000000054e037221 */ /* 0x000fe20000010000 */
        /* <DEDUP_REMOVED lines=9> */
[----:B------:R-:W-:Y:S01]  /*7e70*/  MOV R171, R161 ;  /* 0x000000a100ab7202 */ /* 0x000fe20000000f00 */
[----:B------:R-:W-:Y:S01]  /*7e80*/  FADD.FTZ R3, R90, R3 ;  /* 0x000000035a037221 */ /* 0x000fe20000010000 */
[----:B------:R-:W-:Y:S01]  /*7e90*/  IMAD.MOV.U32 R95, RZ, RZ, R188 ;  /* 0x000000ffff5f7224 */ /* 0x000fe200078e00bc */
[----:B------:R-:W-:Y:S01]  /*7ea0*/  MOV R104, R168 ;  /* 0x000000a800687202 */ /* 0x000fe20000000f00 */
[----:B------:R-:W-:Y:S01]  /*7eb0*/  FADD.FTZ R2, R91, R2 ;  /* 0x000000025b027221 */ /* 0x000fe20000010000 */
[----:B------:R-:W-:Y:S01]  /*7ec0*/  FADD.FTZ R0, R92, R0 ;  /* 0x000000005c007221 */ /* 0x000fe20000010000 */
[----:B------:R-:W-:Y:S01]  /*7ed0*/  MOV R191, R228 ;  /* 0x000000e400bf7202 */ /* 0x000fe20000000f00 */
[----:B------:R-:W-:Y:S01]  /*7ee0*/  IMAD.MOV.U32 R105, RZ, RZ, R169 ;  /* 0x000000ffff697224 */ /* 0x000fe200078e00a9 */
[----:B------:R-:W-:Y:S01]  /*7ef0*/  MOV R106, R170 ;  /* 0x000000aa006a7202 */ /* 0x000fe20000000f00 */
[----:B------:R-:W-:Y:S01]  /*7f00*/  FADD.FTZ R4, R93, R4 ;  /* 0x000000045d047221 */ /* 0x000fe20000010000 */
[----:B------:R-:W-:Y:S01]  /*7f10*/  FADD.FTZ R5, R94, R3 ;  /* 0x000000035e057221 */ /* 0x000fe20000010000 */
[----:B------:R-:W-:Y:S01]  /*7f20*/  IMAD.MOV.U32 R107, RZ, RZ, R171 ;  /* 0x000000ffff6b7224 */ /* 0x000fe200078e00ab */
[----:B------:R-:W-:Y:S01]  /*7f30*/  MOV R116, R152 ;  /* 0x0000009800747202 */ /* 0x000fe20000000f00 */
[----:B------:R-:W-:Y:S01]  /*7f40*/  FADD.FTZ R3, R95, R2 ;  /* 0x000000025f037221 */ /* 0x000fe20000010000 */
[----:B------:R-:W-:Y:S01]  /*7f50*/  FADD.FTZ R2, R104, R0 ;  /* 0x0000000068027221 */ /* 0x000fe20000010000 */
[----:B------:R-:W-:-:S02]  /*7f60*/  IMAD.MOV.U32 R117, RZ, RZ, R153 ;  /* 0x000000ffff757224 */ /* 0x000fc400078e0099 */
[----:B------:R-:W-:Y:S01]  /*7f70*/  FADD.FTZ R0, R105, R4 ;  /* 0x0000000469007221 */ /* 0x000fe20000010000 */
[----:B------:R-:W-:Y:S02]  /*7f80*/  IMAD.MOV.U32 R118, RZ, RZ, R191 ;  /* 0x000000ffff767224 */ /* 0x000fe400078e00bf */
[----:B------:R-:W-:Y:S01]  /*7f90*/  FADD.FTZ R4, R106, R5 ;  /* 0x000000056a047221 */ /* 0x000fe20000010000 */
[----:B------:R-:W-:Y:S02]  /*7fa0*/  IMAD.MOV.U32 R119, RZ, RZ, R192 ;  /* 0x000000ffff777224 */ /* 0x000fe400078e00c0 */
[----:B------:R-:W-:Y:S01]  /*7fb0*/  FADD.FTZ R3, R107, R3 ;  /* 0x000000036b037221 */ /* 0x000fe20000010000 */
[----:B------:R-:W-:Y:S01]  /*7fc0*/  FADD.FTZ R2, R116, R2 ;  /* 0x0000000274027221 */ /* 0x000fe20000010000 */
[----:B------:R-:W-:Y:S01]  /*7fd0*/  FADD.FTZ R0, R117, R0 ;  /* 0x0000000075007221 */ /* 0x000fe20000010000 */
[----:B------:R-:W-:Y:S01]  /*7fe0*/  FADD.FTZ R4, R118, R4 ;  /* 0x0000000476047221 */ /* 0x000fe20000010000 */
[----:B------:R-:W-:Y:S01]  /*7ff0*/  FADD.FTZ R3, R119, R3 ;  /* 0x0000000377037221 */ /* 0x000fe20000010000 */
[----:B------:R-:W-:-:S02]  /*8000*/  IMAD.MOV.U32 R249, RZ, RZ, R178 ;  /* 0x000000fffff97224 */ /* 0x000fc400078e00b2 */
[----:B------:R-:W-:Y:S01]  /*8010*/  FADD.FTZ R2, R246, R2 ;  /* 0x00000002f6027221 */ /* 0x000fe20000010000 */
[----:B------:R-:W-:Y:S01]  /*8020*/  MOV R248, R177 ;  /* 0x000000b100f87202 */ /* 0x000fe20000000f00 */
[----:B------:R-:W-:Y:S01]  /*8030*/  FADD.FTZ R0, R243, R0 ;  /* 0x00000000f3007221 */ /* 0x000fe20000010000 */
[----:B------:R-:W-:Y:S01]  /*8040*/  FADD.FTZ R4, R247, R4 ;  /* 0x00000004f7047221 */ /* 0x000fe20000010000 */
[----:B------:R-:W-:Y:S02]  /*8050*/  IMAD.MOV.U32 R250, RZ, RZ, R176 ;  /* 0x000000fffffa7224 */ /* 0x000fe400078e00b0 */
        /* <DEDUP_REMOVED lines=43> */
[----:B------:R-:W1:Y:S01]  /*8310*/  MUFU.EX2 R20, R33 ;  /* 0x0000002100147308 */ /* 0x000e620000000800 */
[----:B------:R-:W-:Y:S01]  /*8320*/  FADD.FTZ R4, R122, R4 ;  /* 0x000000047a047221 */ /* 0x000fe20000010000 */
[----:B------:R-:W-:Y:S01]  /*8330*/  FADD.FTZ R3, R112, R3 ;  /* 0x0000000370037221 */ /* 0x000fe20000010000 */
[----:B------:R-:W-:Y:S01]  /*8340*/  FADD.FTZ R2, R111, R2 ;  /* 0x000000026f027221 */ /* 0x000fe20000010000 */
[C---:B------:R-:W-:Y:S01]  /*8350*/  HMMA.16816.F32 R44, R8.reuse, R12, R44 ;  /* 0x0000000c082c723c */ /* 0x040fe2000000182c */
[----:B------:R-:W-:Y:S01]  /*8360*/  FADD.FTZ R0, R110, R0 ;  /* 0x000000006e007221 */ /* 0x000fe20000010000 */
[----:B------:R-:W-:Y:S01]  /*8370*/  FADD.FTZ R4, R123, R4 ;  /* 0x000000047b047221 */ /* 0x000fe20000010000 */
[----:B------:R-:W-:Y:S01]  /*8380*/  FADD.FTZ R3, R115, R3 ;  /* 0x0000000373037221 */ /* 0x000fe20000010000 */
[----:B------:R-:W3:Y:S01]  /*8390*/  MUFU.EX2 R12, R34 ;  /* 0x00000022000c7308 */ /* 0x000ee20000000800 */
[----:B------:R-:W-:Y:S01]  /*83a0*/  FADD.FTZ R2, R114, R2 ;  /* 0x0000000272027221 */ /* 0x000fe20000010000 */
[C---:B------:R-:W-:Y:S01]  /*83b0*/  HMMA.16816.F32 R140, R8.reuse, R24, R140 ;  /* 0x00000018088c723c */ /* 0x040fe2000000188c */
[----:B------:R-:W-:Y:S01]  /*83c0*/  FADD.FTZ R0, R109, R0 ;  /* 0x000000006d007221 */ /* 0x000fe20000010000 */
[----:B------:R-:W-:Y:S01]  /*83d0*/  FADD.FTZ R4, R124, R4 ;  /* 0x000000047c047221 */ /* 0x000fe20000010000 */
[----:B------:R-:W-:Y:S01]  /*83e0*/  FADD.FTZ R3, R121, R3 ;  /* 0x0000000379037221 */ /* 0x000fe20000010000 */
[----:B------:R-:W4:Y:S02]  /*83f0*/  LDSM.16.MT88.4 R144, [R135+0xb800] ;  /* 0x00b800008790783b */ /* 0x000f240000004200 */
[----:B------:R-:W3:Y:S01]  /*8400*/  MUFU.EX2 R29, R29 ;  /* 0x0000001d001d7308 */ /* 0x000ee20000000800 */
[C---:B------:R-:W-:Y:S01]  /*8410*/  HMMA.16816.F32 R24, R8.reuse, R26, R100 ;  /* 0x0000001a0818723c */ /* 0x040fe20000001864 */
[----:B------:R-:W-:Y:S01]  /*8420*/  FADD.FTZ R2, R120, R2 ;  /* 0x0000000278027221 */ /* 0x000fe20000010000 */
[----:B------:R-:W2:Y:S04]  /*8430*/  LDSM.16.MT88.4 R160, [R226+0xb800] ;  /* 0x00b80000e2a0783b */ /* 0x000ea80000004200 */
[C---:B------:R-:W-:Y:S01]  /*8440*/  HMMA.16816.F32 R84, R8.reuse, R22, R84 ;  /* 0x000000160854723c */ /* 0x040fe20000001854 */
[----:B------:R-:W-:Y:S01]  /*8450*/  MUFU.EX2 R28, R28 ;  /* 0x0000001c001c7308 */ /* 0x000fe20000000800 */
[----:B------:R-:W2:Y:S04]  /*8460*/  LDSM.16.MT88.4 R176, [R224+0xb800] ;  /* 0x00b80000e0b0783b */ /* 0x000ea80000004200 */
[----:B------:R-:W-:Y:S01]  /*8470*/  HMMA.16816.F32 R48, R8, R16, R48 ;  /* 0x000000100830723c */ /* 0x000fe20000001830 */
[----:B------:R-:W-:-:S05]  /*8480*/  FADD.FTZ R0, R70, R0 ;  /* 0x0000000046007221 */ /* 0x000fca0000010000 */
[C---:B------:R-:W-:Y:S01]  /*8490*/  HMMA.16816.F32 R40, R8.reuse, R18, R40 ;  /* 0x000000120828723c */ /* 0x040fe20000001828 */
[----:B------:R-:W2:Y:S05]  /*84a0*/  LDSM.16.MT88.4 R16, [R225+0xb800] ;  /* 0x00b80000e110783b */ /* 0x000eaa0000004200 */
[----:B------:R-:W-:Y:S01]  /*84b0*/  HMMA.16816.F32 R36, R8, R14, R36 ;  /* 0x0000000e0824723c */ /* 0x000fe20000001824 */
[----:B------:R-:W4:Y:S01]  /*84c0*/  MUFU.EX2 R8, R35 ;  /* 0x0000002300087308 */ /* 0x000f220000000800 */
[----:B------:R-:W-:Y:S01]  /*84d0*/  FADD.FTZ R4, R125, R4 ;  /* 0x000000047d047221 */ /* 0x000fe20000010000 */
[----:B------:R-:W-:Y:S01]  /*84e0*/  FADD.FTZ R3, R68, R3 ;  /* 0x0000000344037221 */ /* 0x000fe20000010000 */
[----:B------:R-:W-:Y:S01]  /*84f0*/  FADD.FTZ R2, R113, R2 ;  /* 0x0000000271027221 */ /* 0x000fe20000010000 */
[----:B------:R-:W-:-:S04]  /*8500*/  FADD.FTZ R0, R108, R0 ;  /* 0x000000006c007221 */ /* 0x000fc80000010000 */
[----:B------:R-:W4:Y:S01]  /*8510*/  MUFU.EX2 R7, R57 ;  /* 0x0000003900077308 */ /* 0x000f220000000800 */
[----:B------:R-:W-:Y:S01]  /*8520*/  FADD.FTZ R4, R126, R4 ;  /* 0x000000047e047221 */ /* 0x000fe20000010000 */
[----:B-1----:R-:W-:Y:S01]  /*8530*/  FADD.FTZ R3, R20, R3 ;  /* 0x0000000314037221 */ /* 0x002fe20000010000 */
[----:B------:R-:W-:Y:S01]  /*8540*/  FADD.FTZ R2, R75, R2 ;  /* 0x000000024b027221 */ /* 0x000fe20000010000 */
[----:B------:R-:W-:Y:S01]  /*8550*/  FADD.FTZ R0, R56, R0 ;  /* 0x0000000038007221 */ /* 0x000fe20000010000 */
[----:B------:R-:W-:Y:S01]  /*8560*/  FADD.FTZ R4, R128, R4 ;  /* 0x0000000480047221 */ /* 0x000fe20000010000 */
[----:B---3--:R-:W-:Y:S01]  /*8570*/  FADD.FTZ R3, R12, R3 ;  /* 0x000000030c037221 */ /* 0x008fe20000010000 */
[----:B------:R-:W-:Y:S01]  /*8580*/  FADD.FTZ R2, R71, R2 ;  /* 0x0000000247027221 */ /* 0x000fe20000010000 */
[----:B------:R-:W-:Y:S01]  /*8590*/  FADD.FTZ R0, R29, R0 ;  /* 0x000000001d007221 */ /* 0x000fe20000010000 */
[----:B------:R-:W-:Y:S01]  /*85a0*/  FADD.FTZ R4, R129, R4 ;  /* 0x0000000481047221 */ /* 0x000fe20000010000 */
[----:B------:R1:W5:Y:S01]  /*85b0*/  LDL.LU R240, [R1+0x78] ;  /* 0x0000780001f07983 */ /* 0x0003620000300800 */
[----:B----4-:R-:W-:Y:S01]  /*85c0*/  FADD.FTZ R3, R8, R3 ;  /* 0x0000000308037221 */ /* 0x010fe20000010000 */
[----:B------:R-:W-:Y:S01]  /*85d0*/  FADD.FTZ R2, R59, R2 ;  /* 0x000000023b027221 */ /* 0x000fe20000010000 */
[----:B------:R-:W-:Y:S01]  /*85e0*/  FADD.FTZ R0, R28, R0 ;  /* 0x000000001c007221 */ /* 0x000fe20000010000 */
[----:B------:R1:W5:Y:S01]  /*85f0*/  LDL.LU R234, [R1+0x74] ;  /* 0x0000740001ea7983 */ /* 0x0003620000300800 */
[----:B------:R-:W-:-:S03]  /*8600*/  FADD.FTZ R4, R127, R4 ;  /* 0x000000047f047221 */ /* 0x000fc60000010000 */
[----:B------:R1:W5:Y:S01]  /*8610*/  LDL.LU R233, [R1+0x70] ;  /* 0x0000700001e97983 */ /* 0x0003620000300800 */
[----:B------:R-:W-:Y:S01]  /*8620*/  FADD.FTZ R3, R7, R3 ;  /* 0x0000000307037221 */ /* 0x000fe20000010000 */
[----:B------:R-:W-:Y:S02]  /*8630*/  FADD.FTZ R2, R58, R2 ;  /* 0x000000023a027221 */ /* 0x000fe40000010000 */
[----:B------:R1:W5:Y:S01]  /*8640*/  LDL.LU R232, [R1+0x6c] ;  /* 0x00006c0001e87983 */ /* 0x0003620000300800 */
[----:B------:R-:W-:-:S03]  /*8650*/  FADD.FTZ R0, R21, R0 ;  /* 0x0000000015007221 */ /* 0x000fc60000010000 */
[----:B------:R1:W5:Y:S04]  /*8660*/  LDL.LU R231, [R1+0x68] ;  /* 0x0000680001e77983 */ /* 0x0003680000300800 */
[----:B------:R1:W5:Y:S04]  /*8670*/  LDL.LU R229, [R1+0x64] ;  /* 0x0000640001e57983 */ /* 0x0003680000300800 */
[----:B------:R1:W5:Y:S04]  /*8680*/  LDL.LU R228, [R1+0x60] ;  /* 0x0000600001e47983 */ /* 0x0003680000300800 */
[----:B------:R1:W5:Y:S04]  /*8690*/  LDL.LU R227, [R1+0x5c] ;  /* 0x00005c0001e37983 */ /* 0x0003680000300800 */
[----:B------:R1:W-:Y:S04]  /*86a0*/  STL [R1+0x2c], R4 ;  /* 0x00002c0401007387 */ /* 0x0003e80000100800 */
[----:B------:R1:W-:Y:S04]  /*86b0*/  STL [R1+0x30], R3 ;  /* 0x0000300301007387 */ /* 0x0003e80000100800 */
[----:B------:R1:W-:Y:S04]  /*86c0*/  STL [R1+0x34], R2 ;  /* 0x0000340201007387 */ /* 0x0003e80000100800 */
[----:B------:R1:W-:Y:S01]  /*86d0*/  STL [R1+0x38], R0 ;  /* 0x0000380001007387 */ /* 0x0003e20000100800 */
[----:B------:R-:W-:-:S02]  /*86e0*/  F2FP.F16.F32.PACK_AB R192, R71, R75 ;  /* 0x0000004b47c0723e */ /* 0x000fc400000000ff */
[----:B------:R-:W-:Y:S02]  /*86f0*/  F2FP.F16.F32.PACK_AB R193, R29, R56 ;  /* 0x000000381dc1723e */ /* 0x000fe400000000ff */
[----:B------:R-:W-:Y:S02]  /*8700*/  F2FP.F16.F32.PACK_AB R194, R58, R59 ;  /* 0x0000003b3ac2723e */ /* 0x000fe400000000ff */
[----:B------:R-:W-:Y:S02]  /*8710*/  F2FP.F16.F32.PACK_AB R195, R21, R28 ;  /* 0x0000001c15c3723e */ /* 0x000fe400000000ff */
[----:B------:R-:W-:Y:S02]  /*8720*/  F2FP.F16.F32.PACK_AB R196, R128, R126 ;  /* 0x0000007e80c4723e */ /* 0x000fe400000000ff */
[----:B------:R-:W-:Y:S02]  /*8730*/  F2FP.F16.F32.PACK_AB R197, R12, R20 ;  /* 0x000000140cc5723e */ /* 0x000fe400000000ff */
[----:B------:R-:W-:-:S02]  /*8740*/  F2FP.F16.F32.PACK_AB R198, R127, R129 ;  /* 0x000000817fc6723e */ /* 0x000fc400000000ff */
[----:B------:R-:W-:Y:S01]  /*8750*/  F2FP.F16.F32.PACK_AB R199, R7, R8 ;  /* 0x0000000807c7723e */ /* 0x000fe200000000ff */
[----:B------:R-:W-:Y:S01]  /*8760*/  HMMA.16816.F32 R136, R192, R144, R136 ;  /* 0x00000090c088723c */ /* 0x000fe20000001888 */
[----:B--2---:R-:W-:-:S05]  /*8770*/  IADD3 R239, R230, 0x1800, RZ ;  /* 0x00001800e6ef7810 */ /* 0x004fca0007ffe0ff */
[----:B------:R-:W-:Y:S01]  /*8780*/  HMMA.16816.F32 R148, R192, R146, R148 ;  /* 0x00000092c094723c */ /* 0x000fe20000001894 */
[----:B------:R-:W-:-:S05]  /*8790*/  VIADD R238, R230, 0x2000 ;  /* 0x00002000e6ee7836 */ /* 0x000fca0000000000 */
[----:B------:R-:W-:Y:S01]  /*87a0*/  HMMA.16816.F32 R156, R192, R160, R156 ;  /* 0x000000a0c09c723c */ /* 0x000fe2000000189c */
[----:B------:R-:W-:-:S05]  /*87b0*/  IADD3 R237, R230, 0x2800, RZ ;  /* 0x00002800e6ed7810 */ /* 0x000fca0007ffe0ff */
[----:B------:R-:W-:Y:S01]  /*87c0*/  HMMA.16816.F32 R164, R192, R162, R164 ;  /* 0x000000a2c0a4723c */ /* 0x000fe200000018a4 */
[----:B------:R-:W-:-:S05]  /*87d0*/  VIADD R236, R230, 0x3000 ;  /* 0x00003000e6ec7836 */ /* 0x000fca0000000000 */
[----:B------:R-:W-:Y:S01]  /*87e0*/  HMMA.16816.F32 R172, R192, R176, R172 ;  /* 0x000000b0c0ac723c */ /* 0x000fe200000018ac */
[----:B------:R-:W-:-:S05]  /*87f0*/  IADD3 R235, R230, 0x3800, RZ ;  /* 0x00003800e6eb7810 */ /* 0x000fca0007ffe0ff */
        /* <DEDUP_REMOVED lines=11> */
[----:B------:R-:W-:-:S08]  /*88b0*/  NOP ;  /* 0x0000000000007918 */ /* 0x000fd00000000000 */
[----:B-1----:R-:W-:-:S15]  /*88c0*/  @!P0 BRA `(.L_x_25) ;  /* 0x0000006400448947 */ /* 0x002fde0003800000 */
[----:B------:R-:W2:Y:S01]  /*88d0*/  LDL.LU R252, [R1+0x1c] ;  /* 0x00001c0001fc7983 */ /* 0x000ea20000300800 */
[----:B------:R-:W-:Y:S01]  /*88e0*/  MOV R132, R73 ;  /* 0x0000004900847202 */ /* 0x000fe20000000f00 */
[----:B-----5:R-:W-:Y:S01]  /*88f0*/  IMAD.MOV.U32 R3, RZ, RZ, R74 ;  /* 0x000000ffff037224 */ /* 0x020fe200078e004a */
[----:B------:R-:W-:Y:S01]  /*8900*/  MOV R134, R69 ;  /* 0x0000004500867202 */ /* 0x000fe20000000f00 */
[----:B------:R-:W-:Y:S01]  /*8910*/  IMAD.MOV.U32 R133, RZ, RZ, R72 ;  /* 0x000000ffff857224 */ /* 0x000fe200078e0048 */
[----:B------:R-:W-:Y:S01]  /*8920*/  ULDC UR5, c[0x0][0x39c] ;  /* 0x0000e70000057ab9 */ /* 0x000fe20000000800 */
[----:B------:R-:W-:Y:S01]  /*8930*/  ULDC UR4, c[0x0][0x2ec] ;  /* 0x0000bb0000047ab9 */ /* 0x000fe20000000800 */
[----:B------:R-:W-:Y:S01]  /*8940*/  ULDC.64 UR10, c[0x0][0x220] ;  /* 0x00008800000a7ab9 */ /* 0x000fe20000000a00 */
[----:B------:R-:W-:Y:S01]  /*8950*/  ULDC.64 UR12, c[0x0][0x250] ;  /* 0x00009400000c7ab9 */ /* 0x000fe20000000a00 */
[----:B------:R-:W-:Y:S01]  /*8960*/  ULDC.64 UR6, c[0x0][0x218] ;  /* 0x0000860000067ab9 */ /* 0x000fe20000000a00 */
[----:B------:R-:W-:Y:S01]  /*8970*/  ULDC.64 UR8, c[0x0][0x248] ;  /* 0x0000920000087ab9 */ /* 0x000fe20000000a00 */
[----:B--2---:R-:W-:-:S05]  /*8980*/  IADD3 R0, R252, -0x2, RZ ;  /* 0xfffffffefc007810 */ /* 0x004fca0007ffe0ff */
[----:B------:R1:W-:Y:S01]  /*8990*/  STL [R1+0x28], R0 ;  /* 0x0000280001007387 */ /* 0x0003e20000100800 */
[----:B------:R-:W-:Y:S05]  /*89a0*/  BRA `(.L_x_26) ;  /* 0x00000000009c7947 */ /* 0x000fea0003800000 */
.L_x_28:
[----:B------:R-:W2:Y:S01]  /*89b0*/  LDL.64 R72, [R1+0x50] ;  /* 0x0000500001487983 */ /* 0x000ea20000100a00 */
[----:B------:R-:W-:Y:S03]  /*89c0*/  VIADD R0, R87, 0xffffffff ;  /* 0xffffffff57007836 */ /* 0x000fe60000000000 */
[----:B------:R-:W4:Y:S01]  /*89d0*/  LDL.64 R68, [R1+0x40] ;  /* 0x0000400001447983 */ /* 0x000f220000100a00 */
[----:B------:R-:W-:Y:S01]  /*89e0*/  IMAD.WIDE.U32 R6, R0, UR8, RZ ;  /* 0x0000000800067c25 */ /* 0x000fe2000f8e00ff */
[----:B------:R-:W-:Y:S05]  /*89f0*/  SHF.R.S32.HI R2, RZ, 0x1f, R0 ;  /* 0x0000001fff027819 */ /* 0x000fea0000011400 */
[----:B------:R-:W-:Y:S04]  /*8a00*/  IMAD R2, R2, UR8, RZ ;  /* 0x0000000802027c24 */ /* 0x000fe8000f8e02ff */
[----:B------:R-:W-:Y:S04]  /*8a10*/  IMAD R2, R0, UR9, R2 ;  /* 0x0000000900027c24 */ /* 0x000fe8000f8e0202 */
[----:B------:R-:W-:Y:S01]  /*8a20*/  IMAD.IADD R2, R7, 0x1, R2 ;  /* 0x0000000107027824 */ /* 0x000fe200078e0202 */
[----:B--2---:R-:W-:Y:S04]  /*8a30*/  LEA R0, P1, R6, R72, 0x7 ;  /* 0x0000004806007211 */ /* 0x004fe800078238ff */
[----:B------:R-:W-:Y:S02]  /*8a40*/  LEA R4, P2, R0, UR6, 0x1 ;  /* 0x0000000600047c11 */ /* 0x000fe4000f8408ff */
[----:B----4-:R-:W-:Y:S02]  /*8a50*/  LEA.HI.X R2, R6, R69, R2, 0x7, P1 ;  /* 0x0000004506027211 */ /* 0x010fe400008f3c02 */
        /* <DEDUP_REMOVED lines=28> */
.L_x_26:
[----:B------:R-:W1:Y:S01]  /*8c20*/  LDL R246, [R1+0x28] ;  /* 0x0000280001f67983 */ /* 0x000e620000100800 */
[----:B------:R-:W-:Y:S04]  /*8c30*/  DEPBAR.LE SB0, 0x0 ;  /* 0x000080000000791a */ /* 0x000fe80000000000 */
[----:B--2---:R-:W2:Y:S06]  /*8c40*/  LDL.64 R16, [R1+0x48] ;  /* 0x0000480001107983 */ /* 0x004eac0000100a00 */
[----:B------:R-:W3:Y:S01]  /*8c50*/  LDL R8, [R1+0x58] ;  /* 0x0000580001087983 */ /* 0x000ee20000100800 */
[----:B------:R-:W-:Y:S01]  /*8c60*/  BAR.SYNC.DEFER_BLOCKING 0x0 ;  /* 0x0000000000007b1d */ /* 0x000fe20000010000 */
[----:B-1----:R-:W-:Y:S01]  /*8c70*/  SHF.R.S32.HI R0, RZ, 0x1f, R246 ;  /* 0x0000001fff007819 */ /* 0x002fe200000114f6 */
[----:B------:R-:W-:Y:S04]  /*8c80*/  IMAD.WIDE.U32 R6, R246, UR12, RZ ;  /* 0x0000000cf6067c25 */ /* 0x000fe8000f8e00ff */
[----:B------:R-:W-:Y:S04]  /*8c90*/  IMAD R0, R0, UR12, RZ ;  /* 0x0000000c00007c24 */ /* 0x000fe8000f8e02ff */
[----:B------:R-:W-:Y:S01]  /*8ca0*/  IMAD R2, R246, UR13, R0 ;  /* 0x0000000df6027c24 */ /* 0x000fe2000f8e0200 */
[----:B--2---:R-:W-:Y:S03]  /*8cb0*/  LEA R0, P0, R6, R16, 0x7 ;  /* 0x0000001006007211 */ /* 0x004fe600078038ff */
[----:B------:R-:W-:Y:S01]  /*8cc0*/  IMAD.IADD R2, R7, 0x1, R2 ;  /* 0x0000000107027824 */ /* 0x000fe200078e0202 */
[----:B------:R-:W-:Y:S04]  /*8cd0*/  LEA R4, P1, R0, UR10, 0x1 ;  /* 0x0000000a00047c11 */ /* 0x000fe8000f8208ff */
[----:B---3--:R-:W-:Y:S02]  /*8ce0*/  LEA.HI.X R6, R6, R8, R2, 0x7, P0 ;  /* 0x0000000806067211 */ /* 0x008fe400000f3c02 */
[----:B------:R-:W-:Y:S02]  /*8cf0*/  IADD3 R8, P0, R4, UR20, RZ ;  /* 0x0000001404087c10 */ /* 0x000fe4000ff1e0ff */
[----:B------:R-:W-:Y:S01]  /*8d00*/  LEA.HI.X R5, R0, UR11, R6, 0x1, P1 ;  /* 0x0000000b00057c11 */ /* 0x000fe200088f0c06 */
[----:B-----5:R-:W-:Y:S01]  /*8d10*/  VIADD R0, R230, 0x800 ;  /* 0x00000800e6007836 */ /* 0x020fe20000000000 */
[----:B------:R-:W-:Y:S02]  /*8d20*/  IADD3 R14, P1, R8, UR20, RZ ;  /* 0x00000014080e7c10 */ /* 0x000fe4000ff3e0ff */
[----:B------:R-:W-:Y:S01]  /*8d30*/  IADD3.X R9, R5, UR21, RZ, P0, !PT ;  /* 0x0000001505097c10 */ /* 0x000fe200087fe4ff */
[----:B------:R-:W-:Y:S01]  /*8d40*/  @!PT LDS RZ, [RZ] ;  /* 0x00000000fffff984 */ /* 0x000fe20000000800 */
[----:B------:R-:W-:Y:S01]  /*8d50*/  @!PT LDS RZ, [RZ] ;  /* 0x00000000fffff984 */ /* 0x000fe20000000800 */
[----:B------:R-:W-:Y:S01]  /*8d60*/  @!PT LDS RZ, [RZ] ;  /* 0x00000000fffff984 */ /* 0x000fe20000000800 */
[----:B------:R1:W-:Y:S01]  /*8d70*/  LDGSTS.E.BYPASS.LTC128B.128 [R240+0x8000], desc[UR14][R4.64] ;  /* 0x0800000004f07fae */ /* 0x0003e2000b901d4e */
        /* <DEDUP_REMOVED lines=15> */
[----:B------:R-:W-:Y:S08]  /*8e70*/  LDGSTS.E.BYPASS.LTC128B.128 [R240+0xa800], desc[UR14][R6.64] ;  /* 0x0a80000006f07fae */ /* 0x000ff0000b901d4e */
[----:B------:R1:W-:Y:S08]  /*8e80*/  LDGSTS.E.BYPASS.LTC128B.128 [R240+0xb000], desc[UR14][R4.64] ;  /* 0x0b00000004f07fae */ /* 0x0003f0000b901d4e */
[----:B------:R2:W-:Y:S08]  /*8e90*/  LDGSTS.E.BYPASS.LTC128B.128 [R240+0xb800], desc[UR14][R8.64] ;  /* 0x0b80000008f07fae */ /* 0x0005f0000b901d4e */
[----:B------:R-:W-:Y:S08]  /*8ea0*/  LDSM.16.M88.4 R128, [R231] ;  /* 0x00000000e780783b */ /* 0x000ff00000000200 */
[----:B------:R-:W1:Y:S08]  /*8eb0*/  LDSM.16.M88.4 R16, [R229] ;  /* 0x00000000e510783b */ /* 0x000e700000000200 */
[----:B------:R-:W2:Y:S08]  /*8ec0*/  LDSM.16.M88.4 R124, [R231+0x2000] ;  /* 0x00200000e77c783b */ /* 0x000eb00000000200 */
[----:B------:R-:W3:Y:S08]  /*8ed0*/  LDSM.16.M88.4 R32, [R229+0x800] ;  /* 0x00080000e520783b */ /* 0x000ef00000000200 */
[----:B------:R-:W4:Y:S08]  /*8ee0*/  LDSM.16.M88.4 R48, [R229+0x1000] ;  /* 0x00100000e530783b */ /* 0x000f300000000200 */
[----:B------:R-:W5:Y:S01]  /*8ef0*/  LDSM.16.M88.4 R64, [R229+0x1800] ;  /* 0x00180000e540783b */ /* 0x000f620000000200 */
[-C--:B-1----:R-:W-:Y:S07]  /*8f00*/  HMMA.16816.F32 R4, R128, R16.reuse, RZ ;  /* 0x000000108004723c */ /* 0x082fee00000018ff */
[----:B------:R-:W1:Y:S01]  /*8f10*/  LDSM.16.M88.4 R80, [R229+0x2000] ;  /* 0x00200000e550783b */ /* 0x000e620000000200 */
[C---:B--2---:R-:W-:Y:S07]  /*8f20*/  HMMA.16816.F32 R8, R124.reuse, R16, RZ ;  /* 0x000000107c08723c */ /* 0x044fee00000018ff */
[----:B------:R-:W2:Y:S01]  /*8f30*/  LDSM.16.M88.4 R96, [R229+0x2800] ;  /* 0x00280000e560783b */ /* 0x000ea20000000200 */
[-C--:B------:R-:W-:Y:S07]  /*8f40*/  HMMA.16816.F32 R12, R124, R18.reuse, RZ ;  /* 0x000000127c0c723c */ /* 0x080fee00000018ff */
[----:B------:R-:W2:Y:S01]  /*8f50*/  LDSM.16.M88.4 R112, [R229+0x3000] ;  /* 0x00300000e570783b */ /* 0x000ea20000000200 */
[C---:B------:R-:W-:Y:S07]  /*8f60*/  HMMA.16816.F32 R16, R128.reuse, R18, RZ ;  /* 0x000000128010723c */ /* 0x040fee00000018ff */
[----:B------:R-:W2:Y:S01]  /*8f70*/  LDSM.16.M88.4 R200, [R229+0x3800] ;  /* 0x00380000e5c8783b */ /* 0x000ea20000000200 */
[-C--:B---3--:R-:W-:Y:S06]  /*8f80*/  HMMA.16816.F32 R20, R128, R32.reuse, RZ ;  /* 0x000000208014723c */ /* 0x088fec00000018ff */
[C---:B------:R-:W-:Y:S01]  /*8f90*/  HMMA.16816.F32 R24, R124.reuse, R32, RZ ;  /* 0x000000207c18723c */ /* 0x040fe200000018ff */
[----:B------:R-:W-:Y:S05]  /*8fa0*/  LDSM.16.M88.4 R204, [R234] ;  /* 0x00000000eacc783b */ /* 0x000fea0000000200 */
[-C--:B------:R-:W-:Y:S03]  /*8fb0*/  HMMA.16816.F32 R28, R124, R34.reuse, RZ ;  /* 0x000000227c1c723c */ /* 0x080fe600000018ff */
[----:B------:R-:W3:Y:S03]  /*8fc0*/  LDSM.16.M88.4 R208, [R228] ;  /* 0x00000000e4d0783b */ /* 0x000ee60000000200 */
[C---:B------:R-:W-:Y:S05]  /*8fd0*/  HMMA.16816.F32 R32, R128.reuse, R34, RZ ;  /* 0x000000228020723c */ /* 0x040fea00000018ff */
[----:B------:R-:W3:Y:S01]  /*8fe0*/  LDSM.16.M88.4 R212, [R234+0x2000] ;  /* 0x00200000ead4783b */ /* 0x000ee20000000200 */
[-C--:B----4-:R-:W-:Y:S06]  /*8ff0*/  HMMA.16816.F32 R36, R128, R48.reuse, RZ ;  /* 0x000000308024723c */ /* 0x090fec00000018ff */
[C---:B------:R-:W-:Y:S01]  /*9000*/  HMMA.16816.F32 R40, R124.reuse, R48, RZ ;  /* 0x000000307c28723c */ /* 0x040fe200000018ff */
[----:B------:R-:W4:Y:S05]  /*9010*/  LDSM.16.M88.4 R216, [R228+0x800] ;  /* 0x00080000e4d8783b */ /* 0x000f2a0000000200 */
[-C--:B------:R-:W-:Y:S03]  /*9020*/  HMMA.16816.F32 R44, R124, R50.reuse, RZ ;  /* 0x000000327c2c723c */ /* 0x080fe600000018ff */
[----:B------:R-:W-:Y:S03]  /*9030*/  LDSM.16.M88.4 R220, [R228+0x2000] ;  /* 0x00200000e4dc783b */ /* 0x000fe60000000200 */
[C---:B------:R-:W-:Y:S05]  /*9040*/  HMMA.16816.F32 R48, R128.reuse, R50, RZ ;  /* 0x000000328030723c */ /* 0x040fea00000018ff */
[----:B------:R-:W0:Y:S01]  /*9050*/  LDGDEPBAR ;  /* 0x00000000000079af */ /* 0x000e220000000000 */
        /* <DEDUP_REMOVED lines=19> */
[----:B------:R-:W-:Y:S01]  /*9190*/  HMMA.16816.F32 R128, R128, R202, RZ ;  /* 0x000000ca8080723c */ /* 0x000fe200000018ff */
[----:B------:R-:W1:Y:S05]  /*91a0*/  LDSM.16.M88.4 R200, [R228+0x1000] ;  /* 0x00100000e4c8783b */ /* 0x000e6a0000000200 */
[-C--:B---3--:R-:W-:Y:S06]  /*91b0*/  HMMA.16816.F32 R4, R204, R208.reuse, R4 ;  /* 0x000000d0cc04723c */ /* 0x088fec0000001804 */
[C---:B------:R-:W-:Y:S06]  /*91c0*/  HMMA.16816.F32 R8, R212.reuse, R208, R8 ;  /* 0x000000d0d408723c */ /* 0x040fec0000001808 */
[-C--:B------:R-:W-:Y:S06]  /*91d0*/  HMMA.16816.F32 R12, R212, R210.reuse, R12 ;  /* 0x000000d2d40c723c */ /* 0x080fec000000180c */
[C---:B------:R-:W-:Y:S01]  /*91e0*/  HMMA.16816.F32 R16, R204.reuse, R210, R16 ;  /* 0x000000d2cc10723c */ /* 0x040fe20000001810 */
[----:B------:R-:W2:Y:S05]  /*91f0*/  LDSM.16.M88.4 R208, [R228+0x1800] ;  /* 0x00180000e4d0783b */ /* 0x000eaa0000000200 */
[-C--:B----4-:R-:W-:Y:S06]  /*9200*/  HMMA.16816.F32 R20, R204, R216.reuse, R20 ;  /* 0x000000d8cc14723c */ /* 0x090fec0000001814 */
[C---:B------:R-:W-:Y:S06]  /*9210*/  HMMA.16816.F32 R24, R212.reuse, R216, R24 ;  /* 0x000000d8d418723c */ /* 0x040fec0000001818 */
[-C--:B------:R-:W-:Y:S06]  /*9220*/  HMMA.16816.F32 R28, R212, R218.reuse, R28 ;  /* 0x000000dad41c723c */ /* 0x080fec000000181c */
[C---:B------:R-:W-:Y:S01]  /*9230*/  HMMA.16816.F32 R32, R204.reuse, R218, R32 ;  /* 0x000000dacc20723c */ /* 0x040fe20000001820 */
[----:B------:R-:W-:Y:S05]  /*9240*/  LDSM.16.M88.4 R216, [R228+0x3800] ;  /* 0x00380000e4d8783b */ /* 0x000fea0000000200 */
        /* <DEDUP_REMOVED lines=10> */
[-C--:B------:R-:W-:Y:S06]  /*92f0*/  HMMA.16816.F32 R68, R204, R220.reuse, R68 ;  /* 0x000000dccc44723c */ /* 0x080fec0000001844 */
        /* <DEDUP_REMOVED lines=14> */
[-C--:B------:R-:W-:Y:S06]  /*93e0*/  HMMA.16816.F32 R116, R204, R216.reuse, R116 ;  /* 0x000000d8cc74723c */ /* 0x080fec0000001874 */
[C---:B------:R-:W-:Y:S06]  /*93f0*/  HMMA.16816.F32 R120, R212.reuse, R216, R120 ;  /* 0x000000d8d478723c */ /* 0x040fec0000001878 */
[-C--:B------:R-:W-:Y:S01]  /*9400*/  HMMA.16816.F32 R124, R212, R218.reuse, R124 ;  /* 0x000000dad47c723c */ /* 0x080fe2000000187c */
[----:B------:R-:W2:Y:S05]  /*9410*/  LDSM.16.M88.4 R212, [R0] ;  /* 0x0000000000d4783b */ /* 0x000eaa0000000200 */
[----:B------:R-:W-:Y:S03]  /*9420*/  HMMA.16816.F32 R128, R204, R218, R128 ;  /* 0x000000dacc80723c */ /* 0x000fe60000001880 */
[----:B------:R-:W-:Y:S04]  /*9430*/  LDSM.16.M88.4 R216, [R239] ;  /* 0x00000000efd8783b */ /* 0x000fe80000000200 */
[----:B------:R-:W-:Y:S06]  /*9440*/  IADD3 R204, R230, 0x1000, RZ ;  /* 0x00001000e6cc7810 */ /* 0x000fec0007ffe0ff */
[----:B------:R-:W3:Y:S01]  /*9450*/  LDSM.16.M88.4 R204, [R204] ;  /* 0x00000000cccc783b */ /* 0x000ee20000000200 */
[-C--:B-1----:R-:W-:Y:S06]  /*9460*/  HMMA.16816.F32 R4, R200, R208.reuse, R4 ;  /* 0x000000d0c804723c */ /* 0x082fec0000001804 */
[C---:B------:R-:W-:Y:S06]  /*9470*/  HMMA.16816.F32 R8, R220.reuse, R208, R8 ;  /* 0x000000d0dc08723c */ /* 0x040fec0000001808 */
[-C--:B------:R-:W-:Y:S06]  /*9480*/  HMMA.16816.F32 R12, R220, R210.reuse, R12 ;  /* 0x000000d2dc0c723c */ /* 0x080fec000000180c */
[C---:B------:R-:W-:Y:S01]  /*9490*/  HMMA.16816.F32 R16, R200.reuse, R210, R16 ;  /* 0x000000d2c810723c */ /* 0x040fe20000001810 */
[----:B------:R-:W1:Y:S05]  /*94a0*/  LDSM.16.M88.4 R208, [R238] ;  /* 0x00000000eed0783b */ /* 0x000e6a0000000200 */
[-C--:B--2---:R-:W-:Y:S06]  /*94b0*/  HMMA.16816.F32 R20, R200, R212.reuse, R20 ;  /* 0x000000d4c814723c */ /* 0x084fec0000001814 */
        /* <DEDUP_REMOVED lines=8> */
[----:B------:R-:W2:Y:S05]  /*9540*/  LDSM.16.M88.4 R204, [R237] ;  /* 0x00000000edcc783b */ /* 0x000eaa0000000200 */
[-C--:B------:R-:W-:Y:S06]  /*9550*/  HMMA.16816.F32 R52, R200, R216.reuse, R52 ;  /* 0x000000d8c834723c */ /* 0x080fec0000001834 */
[C---:B------:R-:W-:Y:S06]  /*9560*/  HMMA.16816.F32 R56, R220.reuse, R216, R56 ;  /* 0x000000d8dc38723c */ /* 0x040fec0000001838 */
[-C--:B------:R-:W-:Y:S06]  /*9570*/  HMMA.16816.F32 R60, R220, R218.reuse, R60 ;  /* 0x000000dadc3c723c */ /* 0x080fec000000183c */
[C---:B------:R-:W-:Y:S01]  /*9580*/  HMMA.16816.F32 R64, R200.reuse, R218, R64 ;  /* 0x000000dac840723c */ /* 0x040fe20000001840 */
[----:B------:R-:W3:Y:S05]  /*9590*/  LDSM.16.M88.4 R216, [R235] ;  /* 0x00000000ebd8783b */ /* 0x000eea0000000200 */
        /* <DEDUP_REMOVED lines=14> */
[----:B------:R-:W2:Y:S05]  /*9680*/  LDSM.16.M88.4 R212, [R233+0x2000] ;  /* 0x00200000e9d4783b */ /* 0x000eaa0000000200 */
[-C--:B---3--:R-:W-:Y:S06]  /*9690*/  HMMA.16816.F32 R116, R200, R216.reuse, R116 ;  /* 0x000000d8c874723c */ /* 0x088fec0000001874 */
[C---:B------:R-:W-:Y:S06]  /*96a0*/  HMMA.16816.F32 R120, R220.reuse, R216, R120 ;  /* 0x000000d8dc78723c */ /* 0x040fec0000001878 */
[-C--:B------:R-:W-:Y:S06]  /*96b0*/  HMMA.16816.F32 R124, R220, R218.reuse, R124 ;  /* 0x000000dadc7c723c */ /* 0x080fec000000187c */
[----:B------:R-:W-:Y:S06]  /*96c0*/  HMMA.16816.F32 R128, R200, R218, R128 ;  /* 0x000000dac880723c */ /* 0x000fec0000001880 */
[-C--:B-1----:R-:W-:Y:S06]  /*96d0*/  HMMA.16816.F32 R4, R204, R208.reuse, R4 ;  /* 0x000000d0cc04723c */ /* 0x082fec0000001804 */
[C---:B--2---:R-:W-:Y:S06]  /*96e0*/  HMMA.16816.F32 R8, R212.reuse, R208, R8 ;  /* 0x000000d0d408723c */ /* 0x044fec0000001808 */
[-C--:B------:R-:W-:Y:S06]  /*96f0*/  HMMA.16816.F32 R12, R212, R210.reuse, R12 ;  /* 0x000000d2d40c723c */ /* 0x080fec000000180c */
[C---:B------:R-:W-:Y:S06]  /*9700*/  HMMA.16816.F32 R16, R204.reuse, R210, R16 ;  /* 0x000000d2cc10723c */ /* 0x040fec0000001810 */
[----:B------:R-:W-:Y:S01]  /*9710*/  FMUL.FTZ R5, R5, UR5 ;  /* 0x0000000505057c20 */ /* 0x000fe20008410000 */
[----:B------:R-:W-:Y:S01]  /*9720*/  FMUL.FTZ R7, R7, UR5 ;  /* 0x0000000507077c20 */ /* 0x000fe20008410000 */
[----:B------:R-:W-:Y:S03]  /*9730*/  FMUL.FTZ R4, R4, UR5 ;  /* 0x0000000504047c20 */ /* 0x000fe60008410000 */
[----:B------:R-:W-:Y:S01]  /*9740*/  FMUL.FTZ R6, R6, UR5 ;  /* 0x0000000506067c20 */ /* 0x000fe20008410000 */
[----:B------:R-:W1:Y:S01]  /*9750*/  MUFU.TANH R2, R5 ;  /* 0x0000000500027308 */ /* 0x000e620000002400 */
[----:B------:R-:W-:Y:S01]  /*9760*/  FMUL.FTZ R8, R8, UR5 ;  /* 0x0000000508087c20 */ /* 0x000fe20008410000 */
[----:B------:R-:W-:Y:S01]  /*9770*/  FMUL.FTZ R10, R10, UR5 ;  /* 0x000000050a0a7c20 */ /* 0x000fe20008410000 */
[----:B------:R-:W-:Y:S01]  /*9780*/  FMUL.FTZ R9, R9, UR5 ;  /* 0x0000000509097c20 */ /* 0x000fe20008410000 */
[----:B------:R-:W-:Y:S06]  /*9790*/  FMUL.FTZ R11, R11, UR5 ;  /* 0x000000050b0b7c20 */ /* 0x000fec0008410000 */
[----:B------:R-:W2:Y:S01]  /*97a0*/  MUFU.TANH R0, R7 ;  /* 0x0000000700007308 */ /* 0x000ea20000002400 */
[----:B------:R-:W-:Y:S01]  /*97b0*/  FMUL.FTZ R14, R14, UR5 ;  /* 0x000000050e0e7c20 */ /* 0x000fe20008410000 */
[----:B------:R-:W-:Y:S01]  /*97c0*/  FMUL.FTZ R12, R12, UR5 ;  /* 0x000000050c0c7c20 */ /* 0x000fe20008410000 */
[----:B------:R-:W-:Y:S01]  /*97d0*/  FMUL.FTZ R13, R13, UR5 ;  /* 0x000000050d0d7c20 */ /* 0x000fe20008410000 */
[----:B------:R-:W-:Y:S01]  /*97e0*/  FMUL.FTZ R15, R15, UR5 ;  /* 0x000000050f0f7c20 */ /* 0x000fe20008410000 */
[----:B------:R-:W-:Y:S05]  /*97f0*/  FMUL.FTZ R17, R17, UR5 ;  /* 0x0000000511117c20 */ /* 0x000fea0008410000 */
[----:B------:R-:W-:Y:S01]  /*9800*/  MUFU.TANH R245, R4 ;  /* 0x0000000400f57308 */ /* 0x000fe20000002400 */
[----:B-1----:R1:W-:Y:S01]  /*9810*/  STL [R1+0x18], R2 ;  /* 0x0000180201007387 */ /* 0x0023e20000100800 */
[----:B------:R-:W-:Y:S01]  /*9820*/  FMUL.FTZ R19, R19, UR5 ;  /* 0x0000000513137c20 */ /* 0x000fe20008410000 */
[----:B------:R-:W-:Y:S01]  /*9830*/  FMUL.FTZ R18, R18, UR5 ;  /* 0x0000000512127c20 */ /* 0x000fe20008410000 */
[----:B------:R-:W-:Y:S06]  /*9840*/  FMUL.FTZ R16, R16, UR5 ;  /* 0x0000000510107c20 */ /* 0x000fec0008410000 */
[----:B------:R-:W-:Y:S01]  /*9850*/  MUFU.TANH R209, R17 ;  /* 0x0000001100d17308 */ /* 0x000fe20000002400 */
[----:B--2---:R2:W-:Y:S09]  /*9860*/  STL [R1+0x14], R0 ;  /* 0x0000140001007387 */ /* 0x0045f20000100800 */
[----:B------:R3:W-:Y:S10]  /*9870*/  MUFU.TANH R249, R6 ;  /* 0x0000000600f97308 */ /* 0x0007f40000002400 */
[----:B------:R-:W-:Y:S10]  /*9880*/  MUFU.TANH R244, R8 ;  /* 0x0000000800f47308 */ /* 0x000ff40000002400 */
[----:B------:R-:W-:Y:S01]  /*9890*/  MUFU.TANH R248, R10 ;  /* 0x0000000a00f87308 */ /* 0x000fe20000002400 */
[----:B---3--:R-:W3:Y:S09]  /*98a0*/  LDSM.16.M88.4 R4, [R227+0x800] ;  /* 0x00080000e304783b */ /* 0x008ef20000000200 */
[----:B-1----:R-:W1:Y:S10]  /*98b0*/  MUFU.TANH R2, R9 ;  /* 0x0000000900027308 */ /* 0x002e740000002400 */
[----:B--2---:R2:W4:Y:S10]  /*98c0*/  MUFU.TANH R0, R11 ;  /* 0x0000000b00007308 */ /* 0x0045340000002400 */
[----:B------:R-:W-:Y:S01]  /*98d0*/  MUFU.TANH R216, R19 ;  /* 0x0000001300d87308 */ /* 0x000fe20000002400 */
[----:B-1----:R1:W-:Y:S09]  /*98e0*/  STL [R1+0x10], R2 ;  /* 0x0000100201007387 */ /* 0x0023f20000100800 */
[----:B------:R-:W-:Y:S01]  /*98f0*/  MUFU.TANH R219, R18 ;  /* 0x0000001200db7308 */ /* 0x000fe20000002400 */
[----:B--2---:R-:W2:Y:S09]  /*9900*/  LDSM.16.M88.4 R8, [R227+0x1000] ;  /* 0x00100000e308783b */ /* 0x004eb20000000200 */
[----:B------:R-:W-:Y:S01]  /*9910*/  MUFU.TANH R220, R16 ;  /* 0x0000001000dc7308 */ /* 0x000fe20000002400 */
[----:B----4-:R4:W-:Y:S01]  /*9920*/  STL [R1+0xc], R0 ;  /* 0x00000c0001007387 */ /* 0x0109e20000100800 */
[-C--:B---3--:R-:W-:Y:S08]  /*9930*/  HMMA.16816.F32 R20, R204, R4.reuse, R20 ;  /* 0x00000004cc14723c */ /* 0x088ff00000001814 */
[----:B------:R-:W-:Y:S01]  /*9940*/  MUFU.TANH R252, R13 ;  /* 0x0000000d00fc7308 */ /* 0x000fe20000002400 */
[C---:B------:R-:W-:Y:S06]  /*9950*/  HMMA.16816.F32 R24, R212.reuse, R4, R24 ;  /* 0x00000004d418723c */ /* 0x040fec0000001818 */
[-C--:B------:R-:W-:Y:S03]  /*9960*/  HMMA.16816.F32 R28, R212, R6.reuse, R28 ;  /* 0x00000006d41c723c */ /* 0x080fe6000000181c */
[----:B-1----:R-:W1:Y:S03]  /*9970*/  MUFU.TANH R2, R12 ;  /* 0x0000000c00027308 */ /* 0x002e660000002400 */
[C---:B------:R-:W-:Y:S01]  /*9980*/  HMMA.16816.F32 R32, R204.reuse, R6, R32 ;  /* 0x00000006cc20723c */ /* 0x040fe20000001820 */
[----:B------:R-:W3:Y:S06]  /*9990*/  LDSM.16.M88.4 R4, [R227+0x1800] ;  /* 0x00180000e304783b */ /* 0x000eec0000000200 */
[----:B------:R-:W-:Y:S01]  /*99a0*/  MUFU.TANH R251, R15 ;  /* 0x0000000f00fb7308 */ /* 0x000fe20000002400 */
[----:B------:R-:W-:Y:S03]  /*99b0*/  FMUL.FTZ R22, R22, UR5 ;  /* 0x0000000516167c20 */ /* 0x000fe60008410000 */
[----:B------:R-:W-:Y:S01]  /*99c0*/  FMUL.FTZ R20, R20, UR5 ;  /* 0x0000000514147c20 */ /* 0x000fe20008410000 */
[----:B------:R-:W-:Y:S01]  /*99d0*/  FMUL.FTZ R21, R21, UR5 ;  /* 0x0000000515157c20 */ /* 0x000fe20008410000 */
[----:B------:R-:W-:Y:S04]  /*99e0*/  FMUL.FTZ R23, R23, UR5 ;  /* 0x0000000517177c20 */ /* 0x000fe80008410000 */
[----:B----4-:R-:W4:Y:S01]  /*99f0*/  MUFU.TANH R0, R14 ;  /* 0x0000000e00007308 */ /* 0x010f220000002400 */
[----:B-1----:R-:W-:Y:S01]  /*9a00*/  STL [R1+0x4], R2 ;  /* 0x0000040201007387 */ /* 0x002fe20000100800 */
[-C--:B--2---:R-:W-:Y:S03]  /*9a10*/  HMMA.16816.F32 R36, R204, R8.reuse, R36 ;  /* 0x00000008cc24723c */ /* 0x084fe60000001824 */
[----:B------:R-:W-:Y:S01]  /*9a20*/  FMUL.FTZ R24, R24, UR5 ;  /* 0x0000000518187c20 */ /* 0x000fe20008410000 */
[----:B------:R-:W-:Y:S01]  /*9a30*/  FMUL.FTZ R26, R26, UR5 ;  /* 0x000000051a1a7c20 */ /* 0x000fe20008410000 */
[----:B------:R-:W-:Y:S03]  /*9a40*/  FMUL.FTZ R25, R25, UR5 ;  /* 0x0000000519197c20 */ /* 0x000fe60008410000 */
[----:B------:R-:W-:Y:S01]  /*9a50*/  MUFU.TANH R222, R22 ;  /* 0x0000001600de7308 */ /* 0x000fe20000002400 */
[C---:B------:R-:W-:Y:S04]  /*9a60*/  HMMA.16816.F32 R40, R212.reuse, R8, R40 ;  /* 0x00000008d428723c */ /* 0x040fe80000001828 */
[----:B------:R-:W-:Y:S01]  /*9a70*/  FMUL.FTZ R32, R32, UR5 ;  /* 0x0000000520207c20 */ /* 0x000fe20008410000 */
[----:B------:R-:W-:Y:S01]  /*9a80*/  FMUL.FTZ R27, R27, UR5 ;  /* 0x000000051b1b7c20 */ /* 0x000fe20008410000 */
[-C--:B------:R-:W-:Y:S03]  /*9a90*/  HMMA.16816.F32 R44, R212, R10.reuse, R44 ;  /* 0x0000000ad42c723c */ /* 0x080fe6000000182c */
[----:B------:R-:W-:Y:S01]  /*9aa0*/  MUFU.TANH R223, R20 ;  /* 0x0000001400df7308 */ /* 0x000fe20000002400 */
[----:B----4-:R-:W-:Y:S01]  /*9ab0*/  STL [R1], R0 ;  /* 0x0000000001007387 */ /* 0x010fe20000100800 */
[----:B------:R-:W-:Y:S01]  /*9ac0*/  FMUL.FTZ R28, R28, UR5 ;  /* 0x000000051c1c7c20 */ /* 0x000fe20008410000 */
[C---:B------:R-:W-:Y:S02]  /*9ad0*/  HMMA.16816.F32 R48, R204.reuse, R10, R48 ;  /* 0x0000000acc30723c */ /* 0x040fe40000001830 */
[----:B------:R-:W1:Y:S05]  /*9ae0*/  LDSM.16.M88.4 R8, [R227+0x2000] ;  /* 0x00200000e308783b */ /* 0x000e6a0000000200 */
[----:B------:R-:W-:Y:S01]  /*9af0*/  MUFU.TANH R24, R24 ;  /* 0x0000001800187308 */ /* 0x000fe20000002400 */
[----:B------:R-:W-:Y:S03]  /*9b00*/  FMUL.FTZ R34, R34, UR5 ;  /* 0x0000000522227c20 */ /* 0x000fe60008410000 */
[----:B------:R-:W-:Y:S01]  /*9b10*/  FMUL.FTZ R33, R33, UR5 ;  /* 0x0000000521217c20 */ /* 0x000fe20008410000 */
[----:B------:R-:W-:Y:S01]  /*9b20*/  FMUL.FTZ R30, R30, UR5 ;  /* 0x000000051e1e7c20 */ /* 0x000fe20008410000 */
[----:B------:R-:W-:Y:S01]  /*9b30*/  FMUL.FTZ R29, R29, UR5 ;  /* 0x000000051d1d7c20 */ /* 0x000fe20008410000 */
[-C--:B---3--:R-:W-:Y:S03]  /*9b40*/  HMMA.16816.F32 R52, R204, R4.reuse, R52 ;  /* 0x00000004cc34723c */ /* 0x088fe60000001834 */
[----:B------:R-:W-:Y:S01]  /*9b50*/  MUFU.TANH R218, R21 ;  /* 0x0000001500da7308 */ /* 0x000fe20000002400 */
[----:B------:R-:W-:Y:S01]  /*9b60*/  FMUL.FTZ R43, R43, UR5 ;  /* 0x000000052b2b7c20 */ /* 0x000fe20008410000 */
[----:B------:R-:W-:Y:S01]  /*9b70*/  FMUL.FTZ R42, R42, UR5 ;  /* 0x000000052a2a7c20 */ /* 0x000fe20008410000 */
[----:B------:R-:W-:Y:S01]  /*9b80*/  FMUL.FTZ R41, R41, UR5 ;  /* 0x0000000529297c20 */ /* 0x000fe20008410000 */
[C---:B------:R-:W-:Y:S06]  /*9b90*/  HMMA.16816.F32 R56, R212.reuse, R4, R56 ;  /* 0x00000004d438723c */ /* 0x040fec0000001838 */
[----:B------:R-:W-:Y:S01]  /*9ba0*/  MUFU.TANH R22, R43 ;  /* 0x0000002b00167308 */ /* 0x000fe20000002400 */
[----:B------:R-:W-:Y:S01]  /*9bb0*/  FMUL.FTZ R47, R47, UR5 ;  /* 0x000000052f2f7c20 */ /* 0x000fe20008410000 */
[-C--:B------:R-:W-:Y:S03]  /*9bc0*/  HMMA.16816.F32 R60, R212, R6.reuse, R60 ;  /* 0x00000006d43c723c */ /* 0x080fe6000000183c */
[----:B------:R-:W-:Y:S05]  /*9bd0*/  FMUL.FTZ R45, R45, UR5 ;  /* 0x000000052d2d7c20 */ /* 0x000fea0008410000 */
[----:B------:R-:W-:Y:S01]  /*9be0*/  MUFU.TANH R247, R47 ;  /* 0x0000002f00f77308 */ /* 0x000fe20000002400 */
[C---:B------:R-:W-:Y:S01]  /*9bf0*/  HMMA.16816.F32 R64, R204.reuse, R6, R64 ;  /* 0x00000006cc40723c */ /* 0x040fe20000001840 */
[----:B------:R-:W2:Y:S03]  /*9c00*/  LDSM.16.M88.4 R4, [R227+0x2800] ;  /* 0x00280000e304783b */ /* 0x000ea60000000200 */
[----:B------:R-:W-:Y:S01]  /*9c10*/  FMUL.FTZ R35, R35, UR5 ;  /* 0x0000000523237c20 */ /* 0x000fe20008410000 */
[----:B------:R-:W-:Y:S01]  /*9c20*/  FMUL.FTZ R52, R52, UR5 ;  /* 0x0000000534347c20 */ /* 0x000fe20008410000 */
[----:B------:R-:W-:Y:S03]  /*9c30*/  FMUL.FTZ R54, R54, UR5 ;  /* 0x0000000536367c20 */ /* 0x000fe60008410000 */
[----:B------:R-:W-:Y:S02]  /*9c40*/  MUFU.TANH R242, R45 ;  /* 0x0000002d00f27308 */ /* 0x000fe40000002400 */
[----:B------:R-:W-:Y:S01]  /*9c50*/  FMUL.FTZ R36, R36, UR5 ;  /* 0x0000000524247c20 */ /* 0x000fe20008410000 */
[----:B------:R-:W-:Y:S01]  /*9c60*/  FMUL.FTZ R58, R58, UR5 ;  /* 0x000000053a3a7c20 */ /* 0x000fe20008410000 */
[----:B------:R-:W-:Y:S01]  /*9c70*/  FMUL.FTZ R56, R56, UR5 ;  /* 0x0000000538387c20 */ /* 0x000fe20008410000 */
[-C--:B-1----:R-:W-:Y:S05]  /*9c80*/  HMMA.16816.F32 R68, R204, R8.reuse, R68 ;  /* 0x00000008cc44723c */ /* 0x082fea0000001844 */
[----:B------:R-:W1:Y:S01]  /*9c90*/  MUFU.TANH R0, R58 ;  /* 0x0000003a00007308 */ /* 0x000e620000002400 */
        /* <DEDUP_REMOVED lines=9> */
[----:B-1----:R-:W-:Y:S01]  /*9d30*/  STL [R1+0x20], R0 ;  /* 0x0000200001007387 */ /* 0x002fe20000100800 */
[C---:B------:R-:W-:Y:S03]  /*9d40*/  HMMA.16816.F32 R80, R204.reuse, R10, R80 ;  /* 0x0000000acc50723c */ /* 0x040fe60000001850 */
[----:B------:R-:W1:Y:S01]  /*9d50*/  LDSM.16.M88.4 R8, [R227+0x3000] ;  /* 0x00300000e308783b */ /* 0x000e620000000200 */
[----:B------:R-:W-:Y:S01]  /*9d60*/  FMUL.FTZ R66, R66, UR5 ;  /* 0x0000000542427c20 */ /* 0x000fe20008410000 */
[----:B------:R-:W-:Y:S03]  /*9d70*/  FMUL.FTZ R64, R64, UR5 ;  /* 0x0000000540407c20 */ /* 0x000fe60008410000 */
[----:B------:R-:W-:Y:S03]  /*9d80*/  MUFU.TANH R211, R52 ;  /* 0x0000003400d37308 */ /* 0x000fe60000002400 */
[----:B------:R-:W-:Y:S01]  /*9d90*/  FMUL.FTZ R61, R61, UR5 ;  /* 0x000000053d3d7c20 */ /* 0x000fe20008410000 */
[-C--:B--2---:R-:W-:Y:S03]  /*9da0*/  HMMA.16816.F32 R84, R204, R4.reuse, R84 ;  /* 0x00000004cc54723c */ /* 0x084fe60000001854 */
[----:B------:R-:W-:Y:S01]  /*9db0*/  FMUL.FTZ R72, R72, UR5 ;  /* 0x0000000548487c20 */ /* 0x000fe20008410000 */
[----:B------:R-:W-:Y:S01]  /*9dc0*/  FMUL.FTZ R68, R68, UR5 ;  /* 0x0000000544447c20 */ /* 0x000fe20008410000 */
[----:B------:R-:W-:Y:S01]  /*9dd0*/  FMUL.FTZ R73, R73, UR5 ;  /* 0x0000000549497c20 */ /* 0x000fe20008410000 */
[----:B------:R-:W-:Y:S01]  /*9de0*/  MUFU.TANH R45, R64 ;  /* 0x00000040002d7308 */ /* 0x000fe20000002400 */
[C---:B------:R-:W-:Y:S04]  /*9df0*/  HMMA.16816.F32 R88, R212.reuse, R4, R88 ;  /* 0x00000004d458723c */ /* 0x040fe80000001858 */
[----:B------:R-:W-:Y:S01]  /*9e00*/  FMUL.FTZ R77, R77, UR5 ;  /* 0x000000054d4d7c20 */ /* 0x000fe20008410000 */
[----:B------:R-:W-:Y:S01]  /*9e10*/  FMUL.FTZ R76, R76, UR5 ;  /* 0x000000054c4c7c20 */ /* 0x000fe20008410000 */
[-C--:B------:R-:W-:Y:S03]  /*9e20*/  HMMA.16816.F32 R92, R212, R6.reuse, R92 ;  /* 0x00000006d45c723c */ /* 0x080fe6000000185c */
[----:B------:R-:W-:Y:S02]  /*9e30*/  MUFU.TANH R52, R56 ;  /* 0x0000003800347308 */ /* 0x000fe40000002400 */
[----:B------:R-:W-:Y:S01]  /*9e40*/  FMUL.FTZ R78, R78, UR5 ;  /* 0x000000054e4e7c20 */ /* 0x000fe20008410000 */
[C---:B------:R-:W-:Y:S01]  /*9e50*/  HMMA.16816.F32 R96, R204.reuse, R6, R96 ;  /* 0x00000006cc60723c */ /* 0x040fe20000001860 */
[----:B------:R-:W2:Y:S01]  /*9e60*/  LDSM.16.M88.4 R4, [R227+0x3800] ;  /* 0x00380000e304783b */ /* 0x000ea20000000200 */
[----:B------:R-:W-:Y:S05]  /*9e70*/  DEPBAR.LE SB0, 0x0 ;  /* 0x000080000000791a */ /* 0x000fea0000000000 */
[----:B------:R3:W-:Y:S01]  /*9e80*/  MUFU.TANH R14, R77 ;  /* 0x0000004d000e7308 */ /* 0x0007e20000002400 */
[----:B------:R-:W-:Y:S03]  /*9e90*/  FMUL.FTZ R81, R81, UR5 ;  /* 0x0000000551517c20 */ /* 0x000fe60008410000 */
[----:B------:R-:W-:Y:S01]  /*9ea0*/  FMUL.FTZ R80, R80, UR5 ;  /* 0x0000000550507c20 */ /* 0x000fe20008410000 */
[----:B------:R-:W-:Y:S01]  /*9eb0*/  FMUL.FTZ R82, R82, UR5 ;  /* 0x0000000552527c20 */ /* 0x000fe20008410000 */
[----:B------:R-:W-:Y:S01]  /*9ec0*/  FMUL.FTZ R89, R89, UR5 ;  /* 0x0000000559597c20 */ /* 0x000fe20008410000 */
[----:B------:R-:W-:Y:S03]  /*9ed0*/  FMUL.FTZ R59, R59, UR5 ;  /* 0x000000053b3b7c20 */ /* 0x000fe60008410000 */
[----:B------:R4:W-:Y:S01]  /*9ee0*/  MUFU.TANH R64, R76 ;  /* 0x0000004c00407308 */ /* 0x0009e20000002400 */
[----:B------:R-:W-:Y:S01]  /*9ef0*/  BAR.SYNC.DEFER_BLOCKING 0x0 ;  /* 0x0000000000007b1d */ /* 0x000fe20000010000 */
[-C--:B-1----:R-:W-:Y:S05]  /*9f00*/  HMMA.16816.F32 R100, R204, R8.reuse, R100 ;  /* 0x00000008cc64723c */ /* 0x082fea0000001864 */
[----:B------:R-:W-:Y:S03]  /*9f10*/  FMUL.FTZ R94, R94, UR5 ;  /* 0x000000055e5e7c20 */ /* 0x000fe60008410000 */
[----:B------:R1:W-:Y:S01]  /*9f20*/  MUFU.TANH R63, R78 ;  /* 0x0000004e003f7308 */ /* 0x0003e20000002400 */
[----:B---3--:R-:W3:Y:S01]  /*9f30*/  LDL R77, [R1+0x18] ;  /* 0x00001800014d7983 */ /* 0x008ee20000100800 */
[C---:B------:R-:W-:Y:S04]  /*9f40*/  HMMA.16816.F32 R104, R212.reuse, R8, R104 ;  /* 0x00000008d468723c */ /* 0x040fe80000001868 */
[----:B------:R-:W-:Y:S01]  /*9f50*/  FMUL.FTZ R69, R69, UR5 ;  /* 0x0000000545457c20 */ /* 0x000fe20008410000 */
[----:B------:R-:W-:Y:S03]  /*9f60*/  FMUL.FTZ R31, R31, UR5 ;  /* 0x000000051f1f7c20 */ /* 0x000fe60008410000 */
[----:B------:R5:W-:Y:S01]  /*9f70*/  MUFU.TANH R47, R67 ;  /* 0x00000043002f7308 */ /* 0x000be20000002400 */
[----:B----4-:R-:W4:Y:S01]  /*9f80*/  LDL R76, [R1+0x10] ;  /* 0x00001000014c7983 */ /* 0x010f220000100800 */
[-C--:B------:R-:W-:Y:S03]  /*9f90*/  HMMA.16816.F32 R108, R212, R10.reuse, R108 ;  /* 0x0000000ad46c723c */ /* 0x080fe6000000186c */
[----:B------:R-:W-:Y:S01]  /*9fa0*/  FMUL.FTZ R38, R38, UR5 ;  /* 0x0000000526267c20 */ /* 0x000fe20008410000 */
[----:B------:R-:W-:Y:S01]  /*9fb0*/  FMUL.FTZ R37, R37, UR5 ;  /* 0x0000000525257c20 */ /* 0x000fe20008410000 */
[----:B------:R-:W-:Y:S03]  /*9fc0*/  FMUL.FTZ R40, R40, UR5 ;  /* 0x0000000528287c20 */ /* 0x000fe60008410000 */
[----:B------:R2:W-:Y:S01]  /*9fd0*/  MUFU.TANH R56, R65 ;  /* 0x0000004100387308 */ /* 0x0005e20000002400 */
[----:B-1----:R-:W4:Y:S02]  /*9fe0*/  LDL R78, [R1+0x14] ;  /* 0x00001400014e7983 */ /* 0x002f240000100800 */
[----:B------:R-:W-:Y:S01]  /*9ff0*/  FMUL.FTZ R102, R102, UR5 ;  /* 0x0000000566667c20 */ /* 0x000fe20008410000 */
[C---:B------:R-:W-:Y:S04]  /*a000*/  HMMA.16816.F32 R112, R204.reuse, R10, R112 ;  /* 0x0000000acc70723c */ /* 0x040fe80000001870 */
[----:B------:R-:W-:Y:S02]  /*a010*/  FMUL.FTZ R39, R39, UR5 ;  /* 0x0000000527277c20 */ /* 0x000fe40008410000 */
[----:B------:R-:W-:Y:S01]  /*a020*/  MUFU.TANH R58, R57 ;  /* 0x00000039003a7308 */ /* 0x000fe20000002400 */
[----:B-----5:R-:W5:Y:S01]  /*a030*/  LDL R67, [R1+0xc] ;  /* 0x00000c0001437983 */ /* 0x020f620000100800 */
[-C--:B--2---:R-:W-:Y:S03]  /*a040*/  HMMA.16816.F32 R116, R204, R4.reuse, R116 ;  /* 0x00000004cc74723c */ /* 0x084fe60000001874 */
[----:B------:R-:W-:Y:S01]  /*a050*/  FMUL.FTZ R48, R48, UR5 ;  /* 0x0000000530307c20 */ /* 0x000fe20008410000 */
[----:B------:R-:W-:Y:S04]  /*a060*/  FMUL.FTZ R44, R44, UR5 ;  /* 0x000000052c2c7c20 */ /* 0x000fe80008410000 */
[----:B------:R1:W-:Y:S01]  /*a070*/  MUFU.TANH R57, R66 ;  /* 0x0000004200397308 */ /* 0x0003e20000002400 */
[----:B------:R-:W2:Y:S01]  /*a080*/  LDL R65, [R1+0x4] ;  /* 0x0000040001417983 */ /* 0x000ea20000100800 */
[C---:B------:R-:W-:Y:S04]  /*a090*/  HMMA.16816.F32 R120, R212.reuse, R4, R120 ;  /* 0x00000004d478723c */ /* 0x040fe80000001878 */
[----:B------:R-:W-:Y:S01]  /*a0a0*/  FMUL.FTZ R50, R50, UR5 ;  /* 0x0000000532327c20 */ /* 0x000fe20008410000 */
[----:B------:R-:W-:Y:S03]  /*a0b0*/  FMUL.FTZ R49, R49, UR5 ;  /* 0x0000000531317c20 */ /* 0x000fe60008410000 */
[----:B------:R-:W-:Y:S01]  /*a0c0*/  MUFU.TANH R20, R42 ;  /* 0x0000002a00147308 */ /* 0x000fe20000002400 */
[-C--:B------:R-:W-:Y:S03]  /*a0d0*/  HMMA.16816.F32 R124, R212, R6.reuse, R124 ;  /* 0x00000006d47c723c */ /* 0x080fe6000000187c */
[----:B------:R-:W-:Y:S01]  /*a0e0*/  FMNMX.FTZ R4, R244, R133, !PT ;  /* 0x00000085f4047209 */ /* 0x000fe20007810000 */
[----:B------:R-:W-:Y:S02]  /*a0f0*/  FMUL.FTZ R46, R46, UR5 ;  /* 0x000000052e2e7c20 */ /* 0x000fe40008410000 */
[----:B------:R-:W-:Y:S03]  /*a100*/  HMMA.16816.F32 R128, R204, R6, R128 ;  /* 0x00000006cc80723c */ /* 0x000fe60000001880 */
[----:B------:R-:W1:Y:S02]  /*a110*/  MUFU.TANH R42, R61 ;  /* 0x0000003d002a7308 */ /* 0x000e640000002400 */
[----:B-1----:R-:W2:Y:S01]  /*a120*/  LDL R66, [R1] ;  /* 0x0000000001427983 */ /* 0x002ea20000100800 */
[----:B------:R-:W-:Y:S01]  /*a130*/  FMNMX.FTZ R5, R249, R132, !PT ;  /* 0x00000084f9057209 */ /* 0x000fe20007810000 */
[----:B------:R-:W-:Y:S01]  /*a140*/  FMUL.FTZ R51, R51, UR5 ;  /* 0x0000000533337c20 */ /* 0x000fe20008410000 */
[----:B------:R-:W-:Y:S03]  /*a150*/  FMUL.FTZ R53, R53, UR5 ;  /* 0x0000000535357c20 */ /* 0x000fe60008410000 */
[----:B------:R-:W-:Y:S02]  /*a160*/  FMUL.FTZ R55, R55, UR5 ;  /* 0x0000000537377c20 */ /* 0x000fe40008410000 */
[----:B------:R1:W-:Y:S01]  /*a170*/  MUFU.TANH R243, R80 ;  /* 0x0000005000f37308 */ /* 0x0003e20000002400 */
[----:B------:R-:W-:Y:S01]  /*a180*/  FMUL.FTZ R60, R60, UR5 ;  /* 0x000000053c3c7c20 */ /* 0x000fe20008410000 */
[----:B------:R-:W-:Y:S01]  /*a190*/  FMUL.FTZ R70, R70, UR5 ;  /* 0x0000000546467c20 */ /* 0x000fe20008410000 */
[----:B------:R-:W-:Y:S01]  /*a1a0*/  FMUL.FTZ R85, R85, UR5 ;  /* 0x0000000555557c20 */ /* 0x000fe20008410000 */
[----:B------:R-:W-:Y:S01]  /*a1b0*/  FMUL.FTZ R79, R79, UR5 ;  /* 0x000000054f4f7c20 */ /* 0x000fe20008410000 */
[----:B------:R-:W-:Y:S01]  /*a1c0*/  FMUL.FTZ R71, R71, UR5 ;  /* 0x0000000547477c20 */ /* 0x000fe20008410000 */
[----:B------:R-:W-:Y:S04]  /*a1d0*/  FMUL.FTZ R86, R86, UR5 ;  /* 0x0000000556567c20 */ /* 0x000fe80008410000 */
[----:B------:R-:W1:Y:S01]  /*a1e0*/  MUFU.TANH R17, R72 ;  /* 0x0000004800117308 */ /* 0x000e620000002400 */
[----:B------:R-:W-:Y:S01]  /*a1f0*/  FMUL.FTZ R90, R90, UR5 ;  /* 0x000000055a5a7c20 */ /* 0x000fe20008410000 */
[----:B------:R-:W-:Y:S01]  /*a200*/  FMUL.FTZ R74, R74, UR5 ;  /* 0x000000054a4a7c20 */ /* 0x000fe20008410000 */
[----:B------:R-:W-:Y:S01]  /*a210*/  FMUL.FTZ R96, R96, UR5 ;  /* 0x0000000560607c20 */ /* 0x000fe20008410000 */
[----:B------:R-:W-:Y:S01]  /*a220*/  FMUL.FTZ R99, R99, UR5 ;  /* 0x0000000563637c20 */ /* 0x000fe20008410000 */
[----:B------:R-:W-:Y:S01]  /*a230*/  FMUL.FTZ R92, R92, UR5 ;  /* 0x000000055c5c7c20 */ /* 0x000fe20008410000 */
[----:B------:R-:W-:Y:S01]  /*a240*/  FMUL.FTZ R95, R95, UR5 ;  /* 0x000000055f5f7c20 */ /* 0x000fe20008410000 */
[----:B------:R-:W-:Y:S03]  /*a250*/  FMUL.FTZ R105, R105, UR5 ;  /* 0x0000000569697c20 */ /* 0x000fe60008410000 */
[----:B------:R1:W-:Y:S02]  /*a260*/  MUFU.TANH R241, R81 ;  /* 0x0000005100f17308 */ /* 0x0003e40000002400 */
[----:B-1----:R-:W-:Y:S01]  /*a270*/  MOV R80, R42 ;  /* 0x0000002a00507202 */ /* 0x002fe20000000f00 */
[----:B------:R-:W-:Y:S01]  /*a280*/  FMUL.FTZ R108, R108, UR5 ;  /* 0x000000056c6c7c20 */ /* 0x000fe20008410000 */
[----:B------:R-:W-:Y:S01]  /*a290*/  FMUL.FTZ R98, R98, UR5 ;  /* 0x0000000562627c20 */ /* 0x000fe20008410000 */
[----:B------:R-:W-:Y:S01]  /*a2a0*/  FMUL.FTZ R103, R103, UR5 ;  /* 0x0000000567677c20 */ /* 0x000fe20008410000 */
[----:B------:R-:W-:Y:S01]  /*a2b0*/  FMUL.FTZ R119, R119, UR5 ;  /* 0x0000000577777c20 */ /* 0x000fe20008410000 */
[----:B------:R-:W-:Y:S01]  /*a2c0*/  FMUL.FTZ R75, R75, UR5 ;  /* 0x000000054b4b7c20 */ /* 0x000fe20008410000 */
[----:B------:R-:W-:Y:S02]  /*a2d0*/  FMUL.FTZ R84, R84, UR5 ;  /* 0x0000000554547c20 */ /* 0x000fe40008410000 */
[----:B------:R-:W-:Y:S01]  /*a2e0*/  MUFU.TANH R42, R89 ;  /* 0x00000059002a7308 */ /* 0x000fe20000002400 */
[----:B------:R-:W-:Y:S01]  /*a2f0*/  FMUL.FTZ R87, R87, UR5 ;  /* 0x0000000557577c20 */ /* 0x000fe20008410000 */
[----:B------:R-:W-:Y:S01]  /*a300*/  FMUL.FTZ R83, R83, UR5 ;  /* 0x0000000553537c20 */ /* 0x000fe20008410000 */
[----:B------:R-:W-:Y:S01]  /*a310*/  FMUL.FTZ R88, R88, UR5 ;  /* 0x0000000558587c20 */ /* 0x000fe20008410000 */
[----:B------:R-:W-:Y:S01]  /*a320*/  FMUL.FTZ R122, R122, UR5 ;  /* 0x000000057a7a7c20 */ /* 0x000fe20008410000 */
[----:B------:R-:W-:Y:S01]  /*a330*/  FMUL.FTZ R107, R107, UR5 ;  /* 0x000000056b6b7c20 */ /* 0x000fe20008410000 */
[----:B------:R-:W-:Y:S01]  /*a340*/  FMUL.FTZ R91, R91, UR5 ;  /* 0x000000055b5b7c20 */ /* 0x000fe20008410000 */
[----:B------:R-:W-:Y:S03]  /*a350*/  FMUL.FTZ R97, R97, UR5 ;  /* 0x0000000561617c20 */ /* 0x000fe60008410000 */
[----:B------:R1:W-:Y:S01]  /*a360*/  MUFU.TANH R89, R102 ;  /* 0x0000006600597308 */ /* 0x0003e20000002400 */
[----:B------:R-:W-:Y:S02]  /*a370*/  IMAD.MOV.U32 R81, RZ, RZ, R17 ;  /* 0x000000ffff517224 */ /* 0x000fe400078e0011 */
        /* <DEDUP_REMOVED lines=14> */
[----:B------:R-:W1:Y:S02]  /*a460*/  MUFU.TANH R41, R68 ;  /* 0x0000004400297308 */ /* 0x000e640000002400 */
[----:B-1----:R-:W-:Y:S01]  /*a470*/  FMUL.FTZ R102, R131, UR5 ;  /* 0x0000000583667c20 */ /* 0x002fe20008410000 */
[----:B------:R-:W-:Y:S01]  /*a480*/  MOV R131, R81 ;  /* 0x0000005100837202 */ /* 0x000fe20000000f00 */
[----:B------:R-:W-:Y:S01]  /*a490*/  FMUL.FTZ R115, R115, UR5 ;  /* 0x0000000573737c20 */ /* 0x000fe20008410000 */
[----:B------:R-:W-:Y:S01]  /*a4a0*/  MOV R81, R62 ;  /* 0x0000003e00517202 */ /* 0x000fe20000000f00 */
[----:B------:R-:W-:Y:S01]  /*a4b0*/  FMUL.FTZ R117, R117, UR5 ;  /* 0x0000000575757c20 */ /* 0x000fe20008410000 */
[----:B------:R-:W2:Y:S01]  /*a4c0*/  LDL R62, [R1+0x20] ;  /* 0x00002000013e7983 */ /* 0x000ea20000100800 */
[----:B------:R-:W-:Y:S02]  /*a4d0*/  FMUL.FTZ R121, R121, UR5 ;  /* 0x0000000579797c20 */ /* 0x000fe40008410000 */
[----:B------:R1:W-:Y:S01]  /*a4e0*/  MUFU.TANH R68, R82 ;  /* 0x0000005200447308 */ /* 0x0003e20000002400 */
[----:B------:R-:W-:Y:S01]  /*a4f0*/  FMUL.FTZ R124, R124, UR5 ;  /* 0x000000057c7c7c20 */ /* 0x000fe20008410000 */
[----:B------:R-:W-:Y:S01]  /*a500*/  FMUL.FTZ R125, R125, UR5 ;  /* 0x000000057d7d7c20 */ /* 0x000fe20008410000 */
[----:B------:R-:W-:Y:S01]  /*a510*/  FMUL.FTZ R111, R111, UR5 ;  /* 0x000000056f6f7c20 */ /* 0x000fe20008410000 */
[----:B------:R-:W-:Y:S06]  /*a520*/  FMUL.FTZ R123, R123, UR5 ;  /* 0x000000057b7b7c20 */ /* 0x000fec0008410000 */
[----:B------:R1:W-:Y:S10]  /*a530*/  MUFU.TANH R18, R73 ;  /* 0x0000004900127308 */ /* 0x0003f40000002400 */
[----:B------:R-:W-:Y:S01]  /*a540*/  MUFU.TANH R221, R54 ;  /* 0x0000003600dd7308 */ /* 0x000fe20000002400 */
[----:B-1----:R-:W-:Y:S09]  /*a550*/  IMAD.MOV.U32 R82, RZ, RZ, R41 ;  /* 0x000000ffff527224 */ /* 0x002ff200078e0029 */
[----:B------:R-:W-:Y:S01]  /*a560*/  MUFU.TANH R54, R59 ;  /* 0x0000003b00367308 */ /* 0x000fe20000002400 */
[----:B------:R-:W-:Y:S09]  /*a570*/  IMAD.MOV.U32 R73, RZ, RZ, R43 ;  /* 0x000000ffff497224 */ /* 0x000ff200078e002b */
[----:B------:R1:W-:Y:S10]  /*a580*/  MUFU.TANH R59, R94 ;  /* 0x0000005e003b7308 */ /* 0x0003f40000002400 */
[----:B------:R-:W1:Y:S10]  /*a590*/  MUFU.TANH R2, R69 ;  /* 0x0000004500027308 */ /* 0x000e740000002400 */
[----:B------:R-:W-:Y:S01]  /*a5a0*/  MUFU.TANH R26, R26 ;  /* 0x0000001a001a7308 */ /* 0x000fe20000002400 */
[----:B-1----:R-:W-:Y:S02]  /*a5b0*/  IMAD.MOV.U32 R94, RZ, RZ, R82 ;  /* 0x000000ffff5e7224 */ /* 0x002fe400078e0052 */
[----:B------:R-:W-:Y:S07]  /*a5c0*/  IMAD.MOV.U32 R82, RZ, RZ, R73 ;  /* 0x000000ffff527224 */ /* 0x000fee00078e0049 */
[----:B------:R-:W-:Y:S01]  /*a5d0*/  MUFU.TANH R25, R25 ;  /* 0x0000001900197308 */ /* 0x000fe20000002400 */
[----:B------:R-:W-:Y:S01]  /*a5e0*/  IMAD.MOV.U32 R73, RZ, RZ, R2 ;  /* 0x000000ffff497224 */ /* 0x000fe200078e0002 */
[----:B------:R-:W-:Y:S08]  /*a5f0*/  FMNMX.FTZ R2, R245, R3, !PT ;  /* 0x00000003f5027209 */ /* 0x000ff00007810000 */
[----:B------:R-:W-:Y:S10]  /*a600*/  MUFU.TANH R23, R23 ;  /* 0x0000001700177308 */ /* 0x000ff40000002400 */
[----:B------:R-:W1:Y:S10]  /*a610*/  MUFU.TANH R32, R32 ;  /* 0x0000002000207308 */ /* 0x000e740000002400 */
[----:B------:R-:W-:Y:S10]  /*a620*/  MUFU.TANH R27, R27 ;  /* 0x0000001b001b7308 */ /* 0x000ff40000002400 */
[----:B------:R-:W-:Y:S10]  /*a630*/  MUFU.TANH R28, R28 ;  /* 0x0000001c001c7308 */ /* 0x000ff40000002400 */
[----:B------:R-:W-:Y:S10]  /*a640*/  MUFU.TANH R34, R34 ;  /* 0x0000002200227308 */ /* 0x000ff40000002400 */
[----:B------:R-:W5:Y:S10]  /*a650*/  MUFU.TANH R33, R33 ;  /* 0x0000002100217308 */ /* 0x000f740000002400 */
[----:B------:R-:W-:Y:S10]  /*a660*/  MUFU.TANH R30, R30 ;  /* 0x0000001e001e7308 */ /* 0x000ff40000002400 */
[----:B------:R-:W-:Y:S10]  /*a670*/  MUFU.TANH R29, R29 ;  /* 0x0000001d001d7308 */ /* 0x000ff40000002400 */
[----:B------:R-:W2:Y:S10]  /*a680*/  MUFU.TANH R35, R35 ;  /* 0x0000002300237308 */ /* 0x000eb40000002400 */
[----:B------:R-:W2:Y:S10]  /*a690*/  MUFU.TANH R36, R36 ;  /* 0x0000002400247308 */ /* 0x000eb40000002400 */
[----:B------:R-:W-:Y:S10]  /*a6a0*/  MUFU.TANH R31, R31 ;  /* 0x0000001f001f7308 */ /* 0x000ff40000002400 */
[----:B------:R-:W2:Y:S10]  /*a6b0*/  MUFU.TANH R21, R40 ;  /* 0x0000002800157308 */ /* 0x000eb40000002400 */
[----:B------:R-:W2:Y:S10]  /*a6c0*/  MUFU.TANH R38, R38 ;  /* 0x0000002600267308 */ /* 0x000eb40000002400 */
[----:B------:R-:W2:Y:S10]  /*a6d0*/  MUFU.TANH R37, R37 ;  /* 0x0000002500257308 */ /* 0x000eb40000002400 */
[----:B------:R-:W2:Y:S10]  /*a6e0*/  MUFU.TANH R39, R39 ;  /* 0x0000002700277308 */ /* 0x000eb40000002400 */
[----:B------:R-:W2:Y:S01]  /*a6f0*/  MUFU.TANH R48, R48 ;  /* 0x0000003000307308 */ /* 0x000ea20000002400 */
[----:B---3--:R-:W-:Y:S02]  /*a700*/  FMNMX.FTZ R6, R77, R2, !PT ;  /* 0x000000024d067209 */ /* 0x008fe40007810000 */
[----:B------:R-:W-:Y:S07]  /*a710*/  FMNMX.FTZ R2, R248, R134, !PT ;  /* 0x00000086f8027209 */ /* 0x000fee0007810000 */
[----:B------:R-:W3:Y:S01]  /*a720*/  MUFU.TANH R44, R44 ;  /* 0x0000002c002c7308 */ /* 0x000ee20000002400 */
[----:B------:R-:W-:Y:S02]  /*a730*/  FMNMX.FTZ R6, R220, R6, !PT ;  /* 0x00000006dc067209 */ /* 0x000fe40007810000 */
[----:B----4-:R-:W-:Y:S02]  /*a740*/  FMNMX.FTZ R4, R76, R4, !PT ;  /* 0x000000044c047209 */ /* 0x010fe40007810000 */
[----:B------:R-:W-:Y:S05]  /*a750*/  FMNMX.FTZ R6, R209, R6, !PT ;  /* 0x00000006d1067209 */ /* 0x000fea0007810000 */
[----:B------:R-:W4:Y:S01]  /*a760*/  MUFU.TANH R50, R50 ;  /* 0x0000003200327308 */ /* 0x000f220000002400 */
[----:B------:R-:W-:Y:S02]  /*a770*/  FMNMX.FTZ R6, R223, R6, !PT ;  /* 0x00000006df067209 */ /* 0x000fe40007810000 */
[----:B------:R-:W-:Y:S02]  /*a780*/  FMNMX.FTZ R5, R78, R5, !PT ;  /* 0x000000054e057209 */ /* 0x000fe40007810000 */
[----:B------:R-:W-:Y:S05]  /*a790*/  FMNMX.FTZ R6, R218, R6, !PT ;  /* 0x00000006da067209 */ /* 0x000fea0007810000 */
[----:B------:R-:W4:Y:S01]  /*a7a0*/  MUFU.TANH R49, R49 ;  /* 0x0000003100317308 */ /* 0x000f220000002400 */
[----:B------:R-:W-:Y:S02]  /*a7b0*/  FMNMX.FTZ R5, R219, R5, !PT ;  /* 0x00000005db057209 */ /* 0x000fe40007810000 */
[----:B-1----:R-:W-:Y:S02]  /*a7c0*/  FMNMX.FTZ R6, R32, R6, !PT ;  /* 0x0000000620067209 */ /* 0x002fe40007810000 */
[----:B-----5:R-:W-:Y:S02]  /*a7d0*/  FMNMX.FTZ R2, R67, R2, !PT ;  /* 0x0000000243027209 */ /* 0x020fe40007810000 */
[----:B------:R-:W-:Y:S03]  /*a7e0*/  FMNMX.FTZ R5, R216, R5, !PT ;  /* 0x00000005d8057209 */ /* 0x000fe60007810000 */
[----:B------:R-:W1:Y:S01]  /*a7f0*/  MUFU.TANH R250, R46 ;  /* 0x0000002e00fa7308 */ /* 0x000e620000002400 */
[----:B------:R-:W-:Y:S02]  /*a800*/  FMNMX.FTZ R6, R33, R6, !PT ;  /* 0x0000000621067209 */ /* 0x000fe40007810000 */
[----:B------:R-:W-:Y:S02]  /*a810*/  FMNMX.FTZ R5, R222, R5, !PT ;  /* 0x00000005de057209 */ /* 0x000fe40007810000 */
[----:B--2---:R-:W-:Y:S02]  /*a820*/  FMNMX.FTZ R4, R65, R4, !PT ;  /* 0x0000000441047209 */ /* 0x004fe40007810000 */
[----:B------:R-:W-:Y:S03]  /*a830*/  FMNMX.FTZ R5, R23, R5, !PT ;  /* 0x0000000517057209 */ /* 0x000fe60007810000 */
[----:B------:R-:W2:Y:S01]  /*a840*/  MUFU.TANH R51, R51 ;  /* 0x0000003300337308 */ /* 0x000ea20000002400 */
[----:B------:R-:W-:Y:S02]  /*a850*/  FMNMX.FTZ R4, R252, R4, !PT ;  /* 0x00000004fc047209 */ /* 0x000fe40007810000 */
[----:B------:R-:W-:Y:S02]  /*a860*/  FMNMX.FTZ R5, R34, R5, !PT ;  /* 0x0000000522057209 */ /* 0x000fe40007810000 */
[----:B------:R-:W-:Y:S02]  /*a870*/  FMNMX.FTZ R4, R24, R4, !PT ;  /* 0x0000000418047209 */ /* 0x000fe40007810000 */
[----:B------:R-:W-:Y:S03]  /*a880*/  FMNMX.FTZ R5, R35, R5, !PT ;  /* 0x0000000523057209 */ /* 0x000fe60007810000 */
[----:B------:R-:W-:Y:S01]  /*a890*/  MUFU.TANH R46, R53 ;  /* 0x00000035002e7308 */ /* 0x000fe20000002400 */
        /* <DEDUP_REMOVED lines=14> */
[----:B------:R-:W5:Y:S01]  /*a980*/  MUFU.TANH R0, R70 ;  /* 0x0000004600007308 */ /* 0x000f620000002400 */
[----:B------:R-:W-:Y:S02]  /*a990*/  FMNMX.FTZ R2, R31, R2, !PT ;  /* 0x000000021f027209 */ /* 0x000fe40007810000 */
[----:B------:R-:W-:Y:S02]  /*a9a0*/  FMNMX.FTZ R4, R19, R4, !PT ;  /* 0x0000000413047209 */ /* 0x000fe40007810000 */
[----:B------:R-:W-:Y:S02]  /*a9b0*/  FMNMX.FTZ R2, R20, R2, !PT ;  /* 0x0000000214027209 */ /* 0x000fe40007810000 */
[----:B------:R-:W-:Y:S03]  /*a9c0*/  FMNMX.FTZ R5, R39, R5, !PT ;  /* 0x0000000527057209 */ /* 0x000fe60007810000 */
[----:B------:R5:W-:Y:S01]  /*a9d0*/  MUFU.TANH R208, R85 ;  /* 0x0000005500d07308 */ /* 0x000be20000002400 */
[----:B------:R-:W-:Y:S02]  /*a9e0*/  FMNMX.FTZ R6, R48, R6, !PT ;  /* 0x0000000630067209 */ /* 0x000fe40007810000 */
[----:B------:R-:W-:Y:S02]  /*a9f0*/  FMNMX.FTZ R2, R22, R2, !PT ;  /* 0x0000000216027209 */ /* 0x000fe40007810000 */
[----:B---3--:R-:W-:Y:S02]  /*aa00*/  FMNMX.FTZ R4, R44, R4, !PT ;  /* 0x000000042c047209 */ /* 0x008fe40007810000 */
[----:B----4-:R-:W-:Y:S03]  /*aa10*/  FMNMX.FTZ R5, R50, R5, !PT ;  /* 0x0000000532057209 */ /* 0x010fe60007810000 */
[----:B------:R3:W4:Y:S01]  /*aa20*/  MUFU.TANH R16, R71 ;  /* 0x0000004700107308 */ /* 0x0007220000002400 */
[----:B------:R-:W-:Y:S02]  /*aa30*/  FMNMX.FTZ R6, R49, R6, !PT ;  /* 0x0000000631067209 */ /* 0x000fe40007810000 */
[----:B-1----:R-:W-:Y:S02]  /*aa40*/  FMNMX.FTZ R2, R250, R2, !PT ;  /* 0x00000002fa027209 */ /* 0x002fe40007810000 */
[----:B------:R-:W-:Y:S02]  /*aa50*/  FMNMX.FTZ R4, R242, R4, !PT ;  /* 0x00000004f2047209 */ /* 0x000fe40007810000 */
[----:B--2---:R-:W-:Y:S03]  /*aa60*/  FMNMX.FTZ R5, R51, R5, !PT ;  /* 0x0000000533057209 */ /* 0x004fe60007810000 */
[----:B------:R-:W-:Y:S01]  /*aa70*/  MUFU.TANH R40, R79 ;  /* 0x0000004f00287308 */ /* 0x000fe20000002400 */
[----:B------:R-:W-:Y:S01]  /*aa80*/  FMNMX.FTZ R6, R211, R6, !PT ;  /* 0x00000006d3067209 */ /* 0x000fe20007810000 */
[----:B-----5:R-:W-:Y:S01]  /*aa90*/  IMAD.MOV.U32 R85, RZ, RZ, R0 ;  /* 0x000000ffff557224 */ /* 0x020fe200078e0000 */
[----:B------:R-:W-:Y:S01]  /*aaa0*/  FMNMX.FTZ R2, R247, R2, !PT ;  /* 0x00000002f7027209 */ /* 0x000fe20007810000 */
[----:B------:R-:W-:Y:S01]  /*aab0*/  FMUL.FTZ R0, R127, UR5 ;  /* 0x000000057f007c20 */ /* 0x000fe20008410000 */
[----:B------:R-:W-:Y:S01]  /*aac0*/  FMNMX.FTZ R4, R52, R4, !PT ;  /* 0x0000000434047209 */ /* 0x000fe20007810000 */
[----:B------:R-:W-:Y:S01]  /*aad0*/  IMAD.MOV.U32 R127, RZ, RZ, R68 ;  /* 0x000000ffff7f7224 */ /* 0x000fe200078e0044 */
[----:B------:R-:W-:Y:S03]  /*aae0*/  FMNMX.FTZ R5, R221, R5, !PT ;  /* 0x00000005dd057209 */ /* 0x000fe60007810000 */
[----:B------:R4:W1:Y:S01]  /*aaf0*/  MUFU.TANH R12, R86 ;  /* 0x00000056000c7308 */ /* 0x0008620000002400 */
[----:B------:R-:W-:Y:S01]  /*ab00*/  FMNMX.FTZ R6, R46, R6, !PT ;  /* 0x000000062e067209 */ /* 0x000fe20007810000 */
[----:B---3--:R-:W-:Y:S01]  /*ab10*/  FMUL.FTZ R71, R126, UR5 ;  /* 0x000000057e477c20 */ /* 0x008fe20008410000 */
        /* <DEDUP_REMOVED lines=8> */
[----:B------:R2:W-:Y:S01]  /*aba0*/  MUFU.TANH R203, R96 ;  /* 0x0000006000cb7308 */ /* 0x0005e20000002400 */
[----:B------:R-:W-:Y:S02]  /*abb0*/  FMNMX.FTZ R6, R56, R6, !PT ;  /* 0x0000000638067209 */ /* 0x000fe40007810000 */
[----:B----4-:R-:W-:Y:S02]  /*abc0*/  MOV R86, R16 ;  /* 0x0000001000567202 */ /* 0x010fe40000000f00 */
[----:B------:R-:W-:Y:S02]  /*abd0*/  FMNMX.FTZ R2, R82, R2, !PT ;  /* 0x0000000252027209 */ /* 0x000fe40007810000 */
[----:B------:R-:W-:Y:S03]  /*abe0*/  FMNMX.FTZ R4, R80, R4, !PT ;  /* 0x0000000450047209 */ /* 0x000fe60007810000 */
[----:B------:R3:W-:Y:S01]  /*abf0*/  MUFU.TANH R69, R99 ;  /* 0x0000006300457308 */ /* 0x0007e20000002400 */
[----:B------:R-:W-:Y:S02]  /*ac00*/  FMNMX.FTZ R5, R47, R5, !PT ;  /* 0x000000052f057209 */ /* 0x000fe40007810000 */
[----:B------:R-:W-:Y:S02]  /*ac10*/  FMNMX.FTZ R6, R94, R6, !PT ;  /* 0x000000065e067209 */ /* 0x000fe40007810000 */
[----:B------:R-:W-:Y:S02]  /*ac20*/  FMNMX.FTZ R2, R81, R2, !PT ;  /* 0x0000000251027209 */ /* 0x000fe40007810000 */
[----:B------:R-:W-:Y:S03]  /*ac30*/  FMNMX.FTZ R4, R131, R4, !PT ;  /* 0x0000000483047209 */ /* 0x000fe60007810000 */
[----:B------:R4:W-:Y:S01]  /*ac40*/  MUFU.TANH R60, R95 ;  /* 0x0000005f003c7308 */ /* 0x0009e20000002400 */
[----:B--2---:R-:W-:Y:S01]  /*ac50*/  IMAD.MOV.U32 R96, RZ, RZ, R85 ;  /* 0x000000ffff607224 */ /* 0x004fe200078e0055 */
[----:B-1----:R-:W-:Y:S04]  /*ac60*/  MOV R85, R12 ;  /* 0x0000000c00557202 */ /* 0x002fe80000000f00 */
[----:B------:R-:W-:Y:S04]  /*ac70*/  FMNMX.FTZ R5, R96, R5, !PT ;  /* 0x0000000560057209 */ /* 0x000fe80007810000 */
[----:B------:R-:W1:Y:S01]  /*ac80*/  MUFU.TANH R90, R105 ;  /* 0x00000069005a7308 */ /* 0x000e620000002400 */
[----:B---3--:R-:W-:Y:S09]  /*ac90*/  FMUL.FTZ R99, R129, UR5 ;  /* 0x0000000581637c20 */ /* 0x008ff20008410000 */
[----:B------:R-:W2:Y:S01]  /*aca0*/  MUFU.TANH R74, R74 ;  /* 0x0000004a004a7308 */ /* 0x000ea20000002400 */
[----:B----4-:R-:W-:Y:S04]  /*acb0*/  MOV R95, R73 ;  /* 0x00000049005f7202 */ /* 0x010fe80000000f00 */
[----:B------:R-:W-:Y:S05]  /*acc0*/  FMNMX.FTZ R6, R95, R6, !PT ;  /* 0x000000065f067209 */ /* 0x000fea0007810000 */
[----:B------:R-:W-:Y:S01]  /*acd0*/  MUFU.TANH R43, R92 ;  /* 0x0000005c002b7308 */ /* 0x000fe20000002400 */
[----:B-1----:R-:W-:Y:S02]  /*ace0*/  MOV R129, R90 ;  /* 0x0000005a00817202 */ /* 0x002fe40000000f00 */
[----:B------:R-:W-:Y:S04]  /*acf0*/  FMNMX.FTZ R6, R243, R6, !PT ;  /* 0x00000006f3067209 */ /* 0x000fe80007810000 */
[----:B------:R-:W-:Y:S03]  /*ad00*/  FMNMX.FTZ R6, R241, R6, !PT ;  /* 0x00000006f1067209 */ /* 0x000fe60007810000 */
[----:B------:R-:W-:Y:S01]  /*ad10*/  MUFU.TANH R92, R108 ;  /* 0x0000006c005c7308 */ /* 0x000fe20000002400 */
[----:B--2---:R-:W-:Y:S05]  /*ad20*/  IMAD.MOV.U32 R90, RZ, RZ, R74 ;  /* 0x000000ffff5a7224 */ /* 0x004fea00078e004a */
[----:B------:R-:W-:Y:S04]  /*ad30*/  FMNMX.FTZ R2, R90, R2, !PT ;  /* 0x000000025a027209 */ /* 0x000fe80007810000 */
[----:B------:R1:W-:Y:S10]  /*ad40*/  MUFU.TANH R17, R98 ;  /* 0x0000006200117308 */ /* 0x0003f40000002400 */
[----:B------:R2:W-:Y:S10]  /*ad50*/  MUFU.TANH R72, R103 ;  /* 0x0000006700487308 */ /* 0x0005f40000002400 */
[----:B------:R3:W-:Y:S01]  /*ad60*/  MUFU.TANH R108, R119 ;  /* 0x00000077006c7308 */ /* 0x0007e20000002400 */
[----:B-1----:R-:W-:Y:S02]  /*ad70*/  IMAD.MOV.U32 R98, RZ, RZ, R86 ;  /* 0x000000ffff627224 */ /* 0x002fe400078e0056 */
[----:B------:R-:W-:Y:S03]  /*ad80*/  IMAD.MOV.U32 R86, RZ, RZ, R14 ;  /* 0x000000ffff567224 */ /* 0x000fe600078e000e */
[----:B------:R-:W-:Y:S04]  /*ad90*/  FMNMX.FTZ R5, R98, R5, !PT ;  /* 0x0000000562057209 */ /* 0x000fe80007810000 */
[----:B------:R-:W1:Y:S01]  /*ada0*/  MUFU.TANH R70, R75 ;  /* 0x0000004b00467308 */ /* 0x000e620000002400 */
[----:B--2---:R-:W-:Y:S01]  /*adb0*/  FMUL.FTZ R103, R130, UR5 ;  /* 0x0000000582677c20 */ /* 0x004fe20008410000 */
[----:B------:R-:W-:Y:S08]  /*adc0*/  FMNMX.FTZ R5, R127, R5, !PT ;  /* 0x000000057f057209 */ /* 0x000ff00007810000 */
[----:B------:R-:W2:Y:S01]  /*add0*/  MUFU.TANH R210, R84 ;  /* 0x0000005400d27308 */ /* 0x000ea20000002400 */
[----:B---3--:R-:W-:Y:S04]  /*ade0*/  MOV R119, R18 ;  /* 0x0000001200777202 */ /* 0x008fe80000000f00 */
[----:B------:R-:W-:Y:S05]  /*adf0*/  FMNMX.FTZ R4, R119, R4, !PT ;  /* 0x0000000477047209 */ /* 0x000fea0007810000 */
[----:B------:R3:W-:Y:S01]  /*ae00*/  MUFU.TANH R84, R87 ;  /* 0x0000005700547308 */ /* 0x0007e20000002400 */
[----:B-1----:R-:W-:Y:S01]  /*ae10*/  IMAD.MOV.U32 R130, RZ, RZ, R70 ;  /* 0x000000ffff827224 */ /* 0x002fe200078e0046 */
[----:B------:R-:W-:Y:S04]  /*ae20*/  FMNMX.FTZ R4, R64, R4, !PT ;  /* 0x0000000440047209 */ /* 0x000fe80007810000 */
[----:B------:R-:W-:Y:S04]  /*ae30*/  FMNMX.FTZ R2, R130, R2, !PT ;  /* 0x0000000282027209 */ /* 0x000fe80007810000 */
[----:B------:R-:W1:Y:S01]  /*ae40*/  MUFU.TANH R83, R83 ;  /* 0x0000005300537308 */ /* 0x000e620000002400 */
[----:B------:R-:W-:Y:S02]  /*ae50*/  FMNMX.FTZ R4, R86, R4, !PT ;  /* 0x0000000456047209 */ /* 0x000fe40007810000 */
[----:B------:R-:W-:Y:S02]  /*ae60*/  FMNMX.FTZ R2, R63, R2, !PT ;  /* 0x000000023f027209 */ /* 0x000fe40007810000 */
[----:B--2---:R-:W-:Y:S02]  /*ae70*/  FMNMX.FTZ R6, R210, R6, !PT ;  /* 0x00000006d2067209 */ /* 0x004fe40007810000 */
[----:B------:R-:W-:Y:S03]  /*ae80*/  FMNMX.FTZ R7, R40, R2, !PT ;  /* 0x0000000228077209 */ /* 0x000fe60007810000 */
[----:B------:R-:W2:Y:S01]  /*ae90*/  MUFU.TANH R41, R88 ;  /* 0x0000005800297308 */ /* 0x000ea20000002400 */
[----:B---3--:R-:W-:Y:S05]  /*aea0*/  IMAD.MOV.U32 R87, RZ, RZ, R246 ;  /* 0x000000ffff577224 */ /* 0x008fea00078e00f6 */
[----:B------:R-:W-:Y:S04]  /*aeb0*/  ISETP.GT.AND P0, PT, R87, RZ, PT ;  /* 0x000000ff5700720c */ /* 0x000fe80003f04270 */
[----:B------:R3:W-:Y:S01]  /*aec0*/  MUFU.TANH R206, R122 ;  /* 0x0000007a00ce7308 */ /* 0x0007e20000002400 */
[----:B-1----:R-:W-:Y:S04]  /*aed0*/  FMNMX.FTZ R5, R83, R5, !PT ;  /* 0x0000000553057209 */ /* 0x002fe80007810000 */
[----:B------:R-:W-:Y:S05]  /*aee0*/  FMNMX.FTZ R5, R85, R5, !PT ;  /* 0x0000000555057209 */ /* 0x000fea0007810000 */
[----:B------:R1:W-:Y:S01]  /*aef0*/  MUFU.TANH R16, R107 ;  /* 0x0000006b00107308 */ /* 0x0003e20000002400 */
[----:B--2---:R-:W-:Y:S02]  /*af00*/  FMNMX.FTZ R2, R41, R4, !PT ;  /* 0x0000000429027209 */ /* 0x004fe40007810000 */
[----:B------:R-:W-:Y:S02]  /*af10*/  FMNMX.FTZ R4, R208, R6, !PT ;  /* 0x00000006d0047209 */ /* 0x000fe40007810000 */
[----:B------:R-:W-:Y:S02]  /*af20*/  FMNMX.FTZ R5, R84, R5, !PT ;  /* 0x0000000554057209 */ /* 0x000fe40007810000 */
[----:B------:R-:W-:Y:S03]  /*af30*/  FMNMX.FTZ R4, R203, R4, !PT ;  /* 0x00000004cb047209 */ /* 0x000fe60007810000 */
[----:B------:R2:W-:Y:S01]  /*af40*/  MUFU.TANH R70, R0 ;  /* 0x0000000000467308 */ /* 0x0005e20000002400 */
[----:B---3--:R-:W-:Y:S02]  /*af50*/  MOV R122, R79 ;  /* 0x0000004f007a7202 */ /* 0x008fe40000000f00 */
[----:B------:R-:W-:Y:S07]  /*af60*/  FMNMX.FTZ R6, R42, R2, !PT ;  /* 0x000000022a067209 */ /* 0x000fee0007810000 */
[----:B------:R-:W3:Y:S01]  /*af70*/  MUFU.TANH R53, R91 ;  /* 0x0000005b00357308 */ /* 0x000ee20000002400 */
[----:B-1----:R-:W-:Y:S05]  /*af80*/  IMAD.MOV.U32 R107, RZ, RZ, R17 ;  /* 0x000000ffff6b7224 */ /* 0x002fea00078e0011 */
[----:B------:R-:W-:Y:S04]  /*af90*/  FMNMX.FTZ R2, R107, R5, !PT ;  /* 0x000000056b027209 */ /* 0x000fe80007810000 */
[----:B------:R-:W1:Y:S01]  /*afa0*/  MUFU.TANH R202, R97 ;  /* 0x0000006100ca7308 */ /* 0x000e620000002400 */
[----:B--2---:R-:W-:Y:S02]  /*afb0*/  FMNMX.FTZ R0, R122, R7, !PT ;  /* 0x000000077a007209 */ /* 0x004fe40007810000 */
[----:B------:R-:W-:Y:S07]  /*afc0*/  FMNMX.FTZ R5, R43, R6, !PT ;  /* 0x000000062b057209 */ /* 0x000fee0007810000 */
[----:B------:R2:W-:Y:S01]  /*afd0*/  MUFU.TANH R246, R109 ;  /* 0x0000006d00f67308 */ /* 0x0005e20000002400 */
[----:B---3--:R-:W-:Y:S04]  /*afe0*/  FMNMX.FTZ R0, R53, R0, !PT ;  /* 0x0000000035007209 */ /* 0x008fe80007810000 */
[----:B------:R-:W-:Y:S05]  /*aff0*/  FMNMX.FTZ R6, R59, R0, !PT ;  /* 0x000000003b067209 */ /* 0x000fea0007810000 */
[----:B------:R-:W3:Y:S01]  /*b000*/  MUFU.TANH R201, R100 ;  /* 0x0000006400c97308 */ /* 0x000ee20000002400 */
[----:B-1----:R-:W-:Y:S09]  /*b010*/  FMNMX.FTZ R4, R202, R4, !PT ;  /* 0x00000004ca047209 */ /* 0x002ff20007810000 */
[----:B------:R1:W4:Y:S01]  /*b020*/  MUFU.TANH R200, R101 ;  /* 0x0000006500c87308 */ /* 0x0003220000002400 */
[----:B--2---:R-:W-:Y:S04]  /*b030*/  MOV R109, R69 ;  /* 0x00000045006d7202 */ /* 0x004fe80000000f00 */
[----:B------:R-:W-:Y:S05]  /*b040*/  FMNMX.FTZ R0, R109, R2, !PT ;  /* 0x000000026d007209 */ /* 0x000fea0007810000 */
[----:B------:R-:W-:Y:S01]  /*b050*/  MUFU.TANH R88, R110 ;  /* 0x0000006e00587308 */ /* 0x000fe20000002400 */
[----:B---3--:R-:W-:Y:S02]  /*b060*/  FMNMX.FTZ R4, R201, R4, !PT ;  /* 0x00000004c9047209 */ /* 0x008fe40007810000 */
[----:B------:R-:W-:Y:S02]  /*b070*/  FMNMX.FTZ R2, R89, R0, !PT ;  /* 0x0000000059027209 */ /* 0x000fe40007810000 */
[----:B------:R-:W-:Y:S05]  /*b080*/  FMNMX.FTZ R0, R60, R6, !PT ;  /* 0x000000063c007209 */ /* 0x000fea0007810000 */
[----:B------:R2:W-:Y:S01]  /*b090*/  MUFU.TANH R110, R118 ;  /* 0x00000076006e7308 */ /* 0x0005e20000002400 */
[----:B-1----:R-:W-:Y:S01]  /*b0a0*/  FMUL.FTZ R101, R128, UR5 ;  /* 0x0000000580657c20 */ /* 0x002fe20008410000 */
[----:B----4-:R-:W-:Y:S01]  /*b0b0*/  FMNMX.FTZ R4, R200, R4, !PT ;  /* 0x00000004c8047209 */ /* 0x010fe20007810000 */
[----:B------:R-:W-:Y:S07]  /*b0c0*/  IMAD.MOV.U32 R128, RZ, RZ, R92 ;  /* 0x000000ffff807224 */ /* 0x000fee00078e005c */
[----:B------:R-:W-:Y:S10]  /*b0d0*/  MUFU.TANH R75, R104 ;  /* 0x00000068004b7308 */ /* 0x000ff40000002400 */
[----:B------:R-:W1:Y:S01]  /*b0e0*/  MUFU.TANH R61, R106 ;  /* 0x0000006a003d7308 */ /* 0x000e620000002400 */
[----:B--2---:R-:W-:Y:S04]  /*b0f0*/  MOV R118, R72 ;  /* 0x0000004800767202 */ /* 0x004fe80000000f00 */
[----:B------:R-:W-:Y:S05]  /*b100*/  FMNMX.FTZ R2, R118, R2, !PT ;  /* 0x0000000276027209 */ /* 0x000fea0007810000 */
[----:B------:R2:W-:Y:S10]  /*b110*/  MUFU.TANH R126, R120 ;  /* 0x00000078007e7308 */ /* 0x0005f40000002400 */
[----:B------:R-:W3:Y:S01]  /*b120*/  MUFU.TANH R91, R93 ;  /* 0x0000005d005b7308 */ /* 0x000ee20000002400 */
[----:B-1----:R-:W-:Y:S09]  /*b130*/  FMNMX.FTZ R0, R61, R0, !PT ;  /* 0x000000003d007209 */ /* 0x002ff20007810000 */
[----:B------:R-:W1:Y:S01]  /*b140*/  MUFU.TANH R106, R112 ;  /* 0x00000070006a7308 */ /* 0x000e620000002400 */
[----:B--2---:R-:W-:Y:S09]  /*b150*/  IMAD.MOV.U32 R120, RZ, RZ, R75 ;  /* 0x000000ffff787224 */ /* 0x004ff200078e004b */
[----:B------:R2:W-:Y:S01]  /*b160*/  MUFU.TANH R105, R116 ;  /* 0x0000007400697308 */ /* 0x0005e20000002400 */
[----:B---3--:R-:W-:Y:S04]  /*b170*/  FMNMX.FTZ R5, R91, R5, !PT ;  /* 0x000000055b057209 */ /* 0x008fe80007810000 */
[----:B------:R-:W-:Y:S05]  /*b180*/  FMNMX.FTZ R5, R120, R5, !PT ;  /* 0x0000000578057209 */ /* 0x000fea0007810000 */
[----:B------:R-:W3:Y:S01]  /*b190*/  MUFU.TANH R204, R114 ;  /* 0x0000007200cc7308 */ /* 0x000ee20000002400 */
[----:B-1----:R-:W-:Y:S02]  /*b1a0*/  FMNMX.FTZ R4, R106, R4, !PT ;  /* 0x000000046a047209 */ /* 0x002fe40007810000 */
[----:B------:R-:W-:Y:S07]  /*b1b0*/  FMNMX.FTZ R5, R129, R5, !PT ;  /* 0x0000000581057209 */ /* 0x000fee0007810000 */
[----:B------:R-:W1:Y:S01]  /*b1c0*/  MUFU.TANH R113, R113 ;  /* 0x0000007100717308 */ /* 0x000e620000002400 */
[----:B--2---:R-:W-:Y:S04]  /*b1d0*/  MOV R116, R16 ;  /* 0x0000001000747202 */ /* 0x004fe80000000f00 */
[----:B------:R-:W-:Y:S05]  /*b1e0*/  FMNMX.FTZ R6, R116, R0, !PT ;  /* 0x0000000074067209 */ /* 0x000fea0007810000 */
[----:B------:R-:W2:Y:S01]  /*b1f0*/  MUFU.TANH R114, R115 ;  /* 0x0000007300727308 */ /* 0x000ea20000002400 */
[----:B---3--:R-:W-:Y:S09]  /*b200*/  FMNMX.FTZ R2, R204, R2, !PT ;  /* 0x00000002cc027209 */ /* 0x008ff20007810000 */
[----:B------:R-:W3:Y:S01]  /*b210*/  MUFU.TANH R117, R117 ;  /* 0x0000007500757308 */ /* 0x000ee20000002400 */
[----:B-1----:R-:W-:Y:S04]  /*b220*/  FMNMX.FTZ R4, R113, R4, !PT ;  /* 0x0000000471047209 */ /* 0x002fe80007810000 */
[----:B------:R-:W-:Y:S05]  /*b230*/  FMNMX.FTZ R4, R105, R4, !PT ;  /* 0x0000000469047209 */ /* 0x000fea0007810000 */
[----:B------:R-:W1:Y:S01]  /*b240*/  MUFU.TANH R101, R101 ;  /* 0x0000006500657308 */ /* 0x000e620000002400 */
[----:B--2---:R-:W-:Y:S02]  /*b250*/  FMNMX.FTZ R0, R114, R2, !PT ;  /* 0x0000000272007209 */ /* 0x004fe40007810000 */
[----:B------:R-:W-:Y:S02]  /*b260*/  FMNMX.FTZ R2, R128, R5, !PT ;  /* 0x0000000580027209 */ /* 0x000fe40007810000 */
[----:B------:R-:W-:Y:S02]  /*b270*/  FMNMX.FTZ R0, R110, R0, !PT ;  /* 0x000000006e007209 */ /* 0x000fe40007810000 */
[----:B------:R-:W-:Y:S03]  /*b280*/  FMNMX.FTZ R5, R88, R6, !PT ;  /* 0x0000000658057209 */ /* 0x000fe60007810000 */
[----:B------:R-:W2:Y:S01]  /*b290*/  MUFU.TANH R212, R111 ;  /* 0x0000006f00d47308 */ /* 0x000ea20000002400 */
[----:B---3--:R-:W-:Y:S02]  /*b2a0*/  FMNMX.FTZ R4, R117, R4, !PT ;  /* 0x0000000475047209 */ /* 0x008fe40007810000 */
[----:B------:R-:W-:Y:S02]  /*b2b0*/  FMNMX.FTZ R2, R246, R2, !PT ;  /* 0x00000002f6027209 */ /* 0x000fe40007810000 */
[----:B------:R-:W-:Y:S02]  /*b2c0*/  FMNMX.FTZ R0, R108, R0, !PT ;  /* 0x000000006c007209 */ /* 0x000fe40007810000 */
[----:B------:R-:W-:Y:S03]  /*b2d0*/  FMNMX.FTZ R16, R126, R2, !PT ;  /* 0x000000027e107209 */ /* 0x000fe60007810000 */
[----:B------:R-:W-:Y:S01]  /*b2e0*/  MUFU.TANH R121, R121 ;  /* 0x0000007900797308 */ /* 0x000fe20000002400 */
[----:B-1----:R-:W-:Y:S09]  /*b2f0*/  FMNMX.FTZ R74, R101, R4, !PT ;  /* 0x00000004654a7209 */ /* 0x002ff20007810000 */
[----:B------:R-:W-:Y:S01]  /*b300*/  MUFU.TANH R205, R123 ;  /* 0x0000007b00cd7308 */ /* 0x000fe20000002400 */
[----:B--2---:R-:W-:Y:S09]  /*b310*/  FMNMX.FTZ R18, R212, R5, !PT ;  /* 0x00000005d4127209 */ /* 0x004ff20007810000 */
[----:B------:R-:W-:Y:S10]  /*b320*/  MUFU.TANH R124, R124 ;  /* 0x0000007c007c7308 */ /* 0x000ff40000002400 */
[----:B------:R-:W-:Y:S10]  /*b330*/  MUFU.TANH R125, R125 ;  /* 0x0000007d007d7308 */ /* 0x000ff40000002400 */
[----:B------:R-:W-:Y:S10]  /*b340*/  MUFU.TANH R71, R71 ;  /* 0x0000004700477308 */ /* 0x000ff40000002400 */
[----:B------:R-:W1:Y:S10]  /*b350*/  MUFU.TANH R103, R103 ;  /* 0x0000006700677308 */ /* 0x000e740000002400 */
[----:B------:R-:W2:Y:S10]  /*b360*/  MUFU.TANH R99, R99 ;  /* 0x0000006300637308 */ /* 0x000eb40000002400 */
[----:B------:R-:W3:Y:S01]  /*b370*/  MUFU.TANH R102, R102 ;  /* 0x0000006600667308 */ /* 0x000ee20000002400 */
[----:B-1----:R-:W-:Y:S02]  /*b380*/  FMNMX.FTZ R17, R103, R0, !PT ;  /* 0x0000000067117209 */ /* 0x002fe40007810000 */
[----:B--2---:R-:W-:Y:S01]  /*b390*/  FMNMX.FTZ R74, R99, R74, !PT ;  /* 0x0000004a634a7209 */ /* 0x004fe20007810000 */
[----:B------:R-:W-:Y:S06]  /*b3a0*/  @P0 BRA `(.L_x_28) ;  /* 0xffffffd400800947 */ /* 0x000fec000383ffff */
.L_x_27:
[----:B------:R-:W-:Y:S01]  /*b3b0*/  FMNMX.FTZ R0, R206, R18, !PT ;  /* 0x00000012ce007209 */ /* 0x000fe20007810000 */
[----:B----4-:R-:W-:Y:S01]  /*b3c0*/  SHFL.BFLY PT, R6, R74, 0x2, 0x1f ;  /* 0x0c401f004a067f89 */ /* 0x010fe200000e0000 */
[----:B------:R-:W-:Y:S02]  /*b3d0*/  FMNMX.FTZ R2, R121, R16, !PT ;  /* 0x0000001079027209 */ /* 0x000fe40007810000 */
[----:B------:R-:W-:Y:S05]  /*b3e0*/  FMNMX.FTZ R0, R205, R0, !PT ;  /* 0x00000000cd007209 */ /* 0x000fea0007810000 */
[----:B------:R-:W-:Y:S01]  /*b3f0*/  STL [R1+0x90], R240 ;  /* 0x000090f001007387 */ /* 0x000fe20000100800 */
[----:B------:R-:W-:Y:S02]  /*b400*/  FMNMX.FTZ R2, R124, R2, !PT ;  /* 0x000000027c027209 */ /* 0x000fe40007810000 */
[----:B------:R-:W-:Y:S01]  /*b410*/  FMNMX.FTZ R0, R71, R0, !PT ;  /* 0x0000000047007209 */ /* 0x000fe20007810000 */
[----:B------:R-:W-:Y:S01]  /*b420*/  STL [R1+0x8c], R239 ;  /* 0x00008cef01007387 */ /* 0x000fe20000100800 */
[----:B------:R-:W-:Y:S02]  /*b430*/  FMNMX.FTZ R4, R125, R2, !PT ;  /* 0x000000027d047209 */ /* 0x000fe40007810000 */
[----:B------:R-:W-:Y:S01]  /*b440*/  FMNMX.FTZ R0, R70, R0, !PT ;  /* 0x0000000046007209 */ /* 0x000fe20007810000 */
[----:B------:R-:W-:Y:S01]  /*b450*/  STL [R1+0x88], R238 ;  /* 0x000088ee01007387 */ /* 0x000fe20000100800 */
[----:B---3--:R-:W-:Y:S02]  /*b460*/  FMNMX.FTZ R5, R102, R17, !PT ;  /* 0x0000001166057209 */ /* 0x008fe40007810000 */
[----:B------:R-:W-:Y:S01]  /*b470*/  MOV R13, R40 ;  /* 0x00000028000d7202 */ /* 0x000fe20000000f00 */
[----:B------:R-:W-:Y:S08]  /*b480*/  SHFL.BFLY PT, R2, R0, 0x2, 0x1f ;  /* 0x0c401f0000027f89 */ /* 0x000ff000000e0000 */
[----:B------:R-:W-:Y:S08]  /*b490*/  SHFL.BFLY PT, R72, R4, 0x2, 0x1f ;  /* 0x0c401f0004487f89 */ /* 0x000ff000000e0000 */
        /* <DEDUP_REMOVED lines=10> */
[----:B------:R-:W1:Y:S01]  /*b540*/  SHFL.BFLY PT, R73, R5, 0x1, 0x1f ;  /* 0x0c201f0005497f89 */ /* 0x000e6200000e0000 */
[----:B------:R-:W-:Y:S07]  /*b550*/  FMNMX.FTZ R72, R4, R72, !PT ;  /* 0x0000004804487209 */ /* 0x000fee0007810000 */
[----:B------:R-:W2:Y:S08]  /*b560*/  SHFL.BFLY PT, R6, R74, 0x1, 0x1f ;  /* 0x0c201f004a067f89 */ /* 0x000eb000000e0000 */
[----:B------:R-:W3:Y:S08]  /*b570*/  SHFL.BFLY PT, R4, R2, 0x1, 0x1f ;  /* 0x0c201f0002047f89 */ /* 0x000ef000000e0000 */
[----:B------:R-:W4:Y:S08]  /*b580*/  SHFL.BFLY PT, R7, R72, 0x1, 0x1f ;  /* 0x0c201f0048077f89 */ /* 0x000f3000000e0000 */
[----:B------:R-:W-:Y:S04]  /*b590*/  STL [R1+0x6c], R231 ;  /* 0x00006ce701007387 */ /* 0x000fe80000100800 */
[----:B------:R-:W-:Y:S01]  /*b5a0*/  STL [R1+0x68], R230 ;  /* 0x000068e601007387 */ /* 0x000fe20000100800 */
[----:B-1----:R-:W-:Y:S03]  /*b5b0*/  FMNMX.FTZ R73, R5, R73, !PT ;  /* 0x0000004905497209 */ /* 0x002fe60007810000 */
[----:B------:R-:W-:Y:S01]  /*b5c0*/  STL [R1+0x64], R229 ;  /* 0x000064e501007387 */ /* 0x000fe20000100800 */
[----:B--2---:R-:W-:Y:S01]  /*b5d0*/  FMNMX.FTZ R74, R74, R6, !PT ;  /* 0x000000064a4a7209 */ /* 0x004fe20007810000 */
[----:B------:R-:W-:Y:S02]  /*b5e0*/  FMUL.FTZ R92, R73, UR4 ;  /* 0x00000004495c7c20 */ /* 0x000fe40008410000 */
[----:B------:R-:W-:Y:S01]  /*b5f0*/  STL [R1+0x60], R228 ;  /* 0x000060e401007387 */ /* 0x000fe20000100800 */
[C---:B------:R-:W-:Y:S01]  /*b600*/  FSETP.NEU.FTZ.AND P1, PT, R74.reuse, -INF , PT ;  /* 0xff8000004a00780b */ /* 0x040fe20003f3d000 */
[----:B------:R-:W-:Y:S01]  /*b610*/  FMUL.FTZ R75, R74, UR4 ;  /* 0x000000044a4b7c20 */ /* 0x000fe20008410000 */
[----:B---3--:R-:W-:Y:S01]  /*b620*/  FMNMX.FTZ R69, R2, R4, !PT ;  /* 0x0000000402457209 */ /* 0x008fe20007810000 */
[----:B------:R-:W-:Y:S01]  /*b630*/  FADD.FTZ R0, -R74, R3 ;  /* 0x000000034a007221 */ /* 0x000fe20000010100 */
[----:B----4-:R-:W-:Y:S01]  /*b640*/  FMNMX.FTZ R72, R72, R7, !PT ;  /* 0x0000000748487209 */ /* 0x010fe20007810000 */
[----:B------:R1:W-:Y:S01]  /*b650*/  STL [R1+0x5c], R227 ;  /* 0x00005ce301007387 */ /* 0x0003e20000100800 */
[----:B------:R-:W-:Y:S01]  /*b660*/  FSEL R75, R75, RZ, P1 ;  /* 0x000000ff4b4b7208 */ /* 0x000fe20000800000 */
[----:B------:R-:W-:Y:S01]  /*b670*/  FMUL.FTZ R104, R69, UR4 ;  /* 0x0000000445687c20 */ /* 0x000fe20008410000 */
[----:B------:R-:W-:Y:S01]  /*b680*/  FSETP.NEU.FTZ.AND P1, PT, R73, -INF , PT ;  /* 0xff8000004900780b */ /* 0x000fe20003f3d000 */
[----:B------:R-:W-:Y:S01]  /*b690*/  FMUL.FTZ R93, R72, UR4 ;  /* 0x00000004485d7c20 */ /* 0x000fe20008410000 */
[----:B------:R-:W-:Y:S01]  /*b6a0*/  FMUL.FTZ R3, R0, UR4 ;  /* 0x0000000400037c20 */ /* 0x000fe20008410000 */
[--C-:B------:R-:W-:Y:S01]  /*b6b0*/  FFMA.FTZ R4, R245, UR4, -R75.reuse ;  /* 0x00000004f5047c23 */ /* 0x100fe2000801084b */
[--C-:B------:R-:W-:Y:S01]  /*b6c0*/  FFMA.FTZ R95, R95, UR4, -R75.reuse ;  /* 0x000000045f5f7c23 */ /* 0x100fe2000801084b */
[----:B------:R-:W-:Y:S01]  /*b6d0*/  FSEL R92, R92, RZ, P1 ;  /* 0x000000ff5c5c7208 */ /* 0x000fe20000800000 */
[----:B------:R2:W3:Y:S01]  /*b6e0*/  MUFU.EX2 R68, R3 ;  /* 0x0000000300447308 */ /* 0x0004e20000000800 */
[----:B------:R-:W-:Y:S01]  /*b6f0*/  FSETP.NEU.FTZ.AND P1, PT, R72, -INF , PT ;  /* 0xff8000004800780b */ /* 0x000fe20003f3d000 */
[--C-:B------:R-:W-:Y:S01]  /*b700*/  FFMA.FTZ R12, R49, UR4, -R75.reuse ;  /* 0x00000004310c7c23 */ /* 0x100fe2000801084b */
[--C-:B------:R-:W-:Y:S01]  /*b710*/  FFMA.FTZ R7, R32, UR4, -R75.reuse ;  /* 0x0000000420077c23 */ /* 0x100fe2000801084b */
[----:B------:R-:W-:Y:S01]  /*b720*/  FFMA.FTZ R5, R216, UR4, -R92 ;  /* 0x00000004d8057c23 */ /* 0x000fe2000801085c */
[----:B------:R-:W-:Y:S01]  /*b730*/  FSEL R93, R93, RZ, P1 ;  /* 0x000000ff5d5d7208 */ /* 0x000fe20000800000 */
[--C-:B------:R-:W-:Y:S01]  /*b740*/  FFMA.FTZ R8, R223, UR4, -R75.reuse ;  /* 0x00000004df087c23 */ /* 0x100fe2000801084b */
[----:B------:R-:W-:Y:S03]  /*b750*/  FFMA.FTZ R9, R48, UR4, -R75 ;  /* 0x0000000430097c23 */ /* 0x000fe6000801084b */
[----:B------:R4:W-:Y:S01]  /*b760*/  MUFU.EX2 R112, R4 ;  /* 0x0000000400707308 */ /* 0x0009e20000000800 */
[----:B------:R-:W-:Y:S01]  /*b770*/  FSETP.NEU.FTZ.AND P1, PT, R69, -INF , PT ;  /* 0xff8000004500780b */ /* 0x000fe20003f3d000 */
[--C-:B------:R-:W-:Y:S01]  /*b780*/  FFMA.FTZ R6, R244, UR4, -R93.reuse ;  /* 0x00000004f4067c23 */ /* 0x100fe2000801085d */
[----:B------:R-:W-:Y:S01]  /*b790*/  FADD.FTZ R0, -R73, R132 ;  /* 0x0000008449007221 */ /* 0x000fe20000010100 */
[--C-:B------:R-:W-:Y:S01]  /*b7a0*/  FFMA.FTZ R120, R120, UR4, -R93.reuse ;  /* 0x0000000478787c23 */ /* 0x100fe2000801085d */
[----:B------:R-:W-:Y:S01]  /*b7b0*/  FSEL R104, R104, RZ, P1 ;  /* 0x000000ff68687208 */ /* 0x000fe20000800000 */
[--C-:B------:R-:W-:Y:S01]  /*b7c0*/  FFMA.FTZ R128, R128, UR4, -R93.reuse ;  /* 0x0000000480807c23 */ /* 0x100fe2000801085d */
[----:B------:R-:W-:Y:S03]  /*b7d0*/  FFMA.FTZ R126, R126, UR4, -R93 ;  /* 0x000000047e7e7c23 */ /* 0x000fe6000801085d */
[----:B------:R1:W-:Y:S01]  /*b7e0*/  MUFU.EX2 R32, R12 ;  /* 0x0000000c00207308 */ /* 0x0003e20000000800 */
[----:B--2---:R-:W-:Y:S01]  /*b7f0*/  FMUL.FTZ R3, R0, UR4 ;  /* 0x0000000400037c20 */ /* 0x004fe20008410000 */
[----:B------:R-:W-:Y:S01]  /*b800*/  FADD.FTZ R0, -R72, R133 ;  /* 0x0000008548007221 */ /* 0x000fe20000010100 */
[--C-:B------:R-:W-:Y:S01]  /*b810*/  FFMA.FTZ R121, R121, UR4, -R93.reuse ;  /* 0x0000000479797c23 */ /* 0x100fe2000801085d */
[--C-:B------:R-:W-:Y:S01]  /*b820*/  FFMA.FTZ R124, R124, UR4, -R93.reuse ;  /* 0x000000047c7c7c23 */ /* 0x100fe2000801085d */
[----:B------:R-:W-:Y:S01]  /*b830*/  FFMA.FTZ R125, R125, UR4, -R93 ;  /* 0x000000047d7d7c23 */ /* 0x000fe2000801085d */
[----:B------:R-:W-:Y:S01]  /*b840*/  FMUL.FTZ R2, R0, UR4 ;  /* 0x0000000400027c20 */ /* 0x000fe20008410000 */
[----:B------:R-:W-:Y:S03]  /*b850*/  FADD.FTZ R0, -R69, R134 ;  /* 0x0000008645007221 */ /* 0x000fe60000010100 */
[----:B------:R2:W-:Y:S01]  /*b860*/  MUFU.EX2 R207, R6 ;  /* 0x0000000600cf7308 */ /* 0x0005e20000000800 */
[--C-:B----4-:R-:W-:Y:S01]  /*b870*/  FFMA.FTZ R4, R77, UR4, -R75.reuse ;  /* 0x000000044d047c23 */ /* 0x110fe2000801084b */
[----:B---3--:R-:W-:Y:S01]  /*b880*/  FMUL.FTZ R17, R68, R145 ;  /* 0x0000009144117220 */ /* 0x008fe20000410000 */
[--C-:B------:R-:W-:Y:S01]  /*b890*/  FFMA.FTZ R94, R94, UR4, -R75.reuse ;  /* 0x000000045e5e7c23 */ /* 0x100fe2000801084b */
[--C-:B------:R-:W-:Y:S01]  /*b8a0*/  FFMA.FTZ R107, R107, UR4, -R92.reuse ;  /* 0x000000046b6b7c23 */ /* 0x100fe2000801085c */
[--C-:B------:R-:W-:Y:S01]  /*b8b0*/  FFMA.FTZ R109, R109, UR4, -R92.reuse ;  /* 0x000000046d6d7c23 */ /* 0x100fe2000801085c */
[--C-:B------:R-:W-:Y:S01]  /*b8c0*/  FFMA.FTZ R118, R118, UR4, -R92.reuse ;  /* 0x0000000476767c23 */ /* 0x100fe2000801085c */
[--C-:B------:R-:W-:Y:S03]  /*b8d0*/  FFMA.FTZ R200, R200, UR4, -R75.reuse ;  /* 0x00000004c8c87c23 */ /* 0x100fe6000801084b */
[----:B------:R3:W-:Y:S01]  /*b8e0*/  MUFU.EX2 R215, R4 ;  /* 0x0000000400d77308 */ /* 0x0007e20000000800 */
[--C-:B-1----:R-:W-:Y:S01]  /*b8f0*/  FFMA.FTZ R12, R50, UR4, -R92.reuse ;  /* 0x00000004320c7c23 */ /* 0x102fe2000801085c */
[----:B------:R-:W-:Y:S01]  /*b900*/  FFMA.FTZ R50, R47, UR4, -R92 ;  /* 0x000000042f327c23 */ /* 0x000fe2000801085c */
[----:B------:R-:W-:Y:S01]  /*b910*/  MOV R133, R64 ;  /* 0x0000004000857202 */ /* 0x000fe20000000f00 */
[--C-:B------:R-:W-:Y:S01]  /*b920*/  FFMA.FTZ R16, R20, UR4, -R104.reuse ;  /* 0x0000000414107c23 */ /* 0x100fe20008010868 */
[--C-:B------:R-:W-:Y:S01]  /*b930*/  FFMA.FTZ R20, R22, UR4, -R104.reuse ;  /* 0x0000000416147c23 */ /* 0x100fe20008010868 */
[C---:B------:R-:W-:Y:S01]  /*b940*/  FMUL.FTZ R48, R68.reuse, R176 ;  /* 0x000000b044307220 */ /* 0x040fe20000410000 */
[----:B------:R-:W-:Y:S03]  /*b950*/  FMUL.FTZ R49, R68, R177 ;  /* 0x000000b144317220 */ /* 0x000fe60000410000 */
[----:B------:R1:W-:Y:S01]  /*b960*/  MUFU.EX2 R134, R5 ;  /* 0x0000000500867308 */ /* 0x0003e20000000800 */
[----:B--2---:R-:W-:Y:S01]  /*b970*/  FFMA.FTZ R6, R33, UR4, -R75 ;  /* 0x0000000421067c23 */ /* 0x004fe2000801084b */
[----:B------:R-:W-:Y:S01]  /*b980*/  MOV R33, R43 ;  /* 0x0000002b00217202 */ /* 0x000fe20000000f00 */
[----:B------:R-:W-:Y:S01]  /*b990*/  FMUL.FTZ R0, R0, UR4 ;  /* 0x0000000400007c20 */ /* 0x000fe20008410000 */
[----:B------:R-:W-:Y:S06]  /*b9a0*/  FFMA.FTZ R62, R62, UR4, -R104 ;  /* 0x000000043e3e7c23 */ /* 0x000fec0008010868 */
[----:B------:R2:W-:Y:S01]  /*b9b0*/  MUFU.EX2 R97, R12 ;  /* 0x0000000c00617308 */ /* 0x0005e20000000800 */
[--C-:B---3--:R-:W-:Y:S09]  /*b9c0*/  FFMA.FTZ R4, R249, UR4, -R92.reuse ;  /* 0x00000004f9047c23 */ /* 0x108ff2000801085c */
[----:B------:R3:W-:Y:S01]  /*b9d0*/  MUFU.EX2 R111, R4 ;  /* 0x00000004006f7308 */ /* 0x0007e20000000800 */
[----:B-1----:R-:W-:Y:S09]  /*b9e0*/  FFMA.FTZ R5, R65, UR4, -R93 ;  /* 0x0000000441057c23 */ /* 0x002ff2000801085d */
[----:B------:R1:W-:Y:S01]  /*b9f0*/  MUFU.EX2 R223, R8 ;  /* 0x0000000800df7308 */ /* 0x0003e20000000800 */
[--C-:B--2---:R-:W-:Y:S09]  /*ba00*/  FFMA.FTZ R12, R51, UR4, -R92.reuse ;  /* 0x00000004330c7c23 */ /* 0x104ff2000801085c */
[----:B------:R-:W2:Y:S01]  /*ba10*/  MUFU.EX2 R0, R0 ;  /* 0x0000000000007308 */ /* 0x000ea20000000800 */
[--C-:B---3--:R-:W-:Y:S09]  /*ba20*/  FFMA.FTZ R4, R78, UR4, -R92.reuse ;  /* 0x000000044e047c23 */ /* 0x108ff2000801085c */
[----:B------:R3:W4:Y:S01]  /*ba30*/  MUFU.EX2 R245, R4 ;  /* 0x0000000400f57308 */ /* 0x0007220000000800 */
[--C-:B-1----:R-:W-:Y:S01]  /*ba40*/  FFMA.FTZ R8, R37, UR4, -R75.reuse ;  /* 0x0000000425087c23 */ /* 0x102fe2000801084b */
[----:B------:R-:W-:Y:S08]  /*ba50*/  FMUL.FTZ R37, R68, R169 ;  /* 0x000000a944257220 */ /* 0x000ff00000410000 */
[----:B------:R1:W-:Y:S01]  /*ba60*/  MUFU.EX2 R233, R6 ;  /* 0x0000000600e97308 */ /* 0x0003e20000000800 */
[C---:B--2---:R-:W-:Y:S01]  /*ba70*/  FMUL.FTZ R11, R0.reuse, R139 ;  /* 0x0000008b000b7220 */ /* 0x044fe20000410000 */
[----:B------:R-:W-:Y:S01]  /*ba80*/  MOV R139, R133 ;  /* 0x00000085008b7202 */ /* 0x000fe20000000f00 */
[C---:B------:R-:W-:Y:S01]  /*ba90*/  FMUL.FTZ R10, R0.reuse, R138 ;  /* 0x0000008a000a7220 */ /* 0x040fe20000410000 */
[C---:B------:R-:W-:Y:S01]  /*baa0*/  FMUL.FTZ R14, R0.reuse, R150 ;  /* 0x00000096000e7220 */ /* 0x040fe20000410000 */
[C---:B------:R-:W-:Y:S01]  /*bab0*/  FMUL.FTZ R15, R0.reuse, R151 ;  /* 0x00000097000f7220 */ /* 0x040fe20000410000 */
[----:B------:R-:W-:Y:S01]  /*bac0*/  MOV R138, R119 ;  /* 0x00000077008a7202 */ /* 0x000fe20000000f00 */
[----:B------:R-:W-:Y:S03]  /*bad0*/  FMUL.FTZ R47, R0, R183 ;  /* 0x000000b7002f7220 */ /* 0x000fe60000410000 */
[----:B------:R-:W2:Y:S01]  /*bae0*/  MUFU.EX2 R2, R2 ;  /* 0x0000000200027308 */ /* 0x000ea20000000800 */
[--C-:B---3--:R-:W-:Y:S01]  /*baf0*/  FFMA.FTZ R4, R220, UR4, -R75.reuse ;  /* 0x00000004dc047c23 */ /* 0x108fe2000801084b */
[----:B----4-:R-:W-:Y:S02]  /*bb00*/  F2FP.F16.F32.PACK_AB R77, R245, R111 ;  /* 0x0000006ff54d723e */ /* 0x010fe400000000ff */
[----:B------:R-:W-:Y:S01]  /*bb10*/  MOV R176, R138 ;  /* 0x0000008a00b07202 */ /* 0x000fe20000000f00 */
[--C-:B------:R-:W-:Y:S05]  /*bb20*/  FFMA.FTZ R138, R117, UR4, -R75.reuse ;  /* 0x00000004758a7c23 */ /* 0x100fea000801084b */
[----:B------:R3:W-:Y:S01]  /*bb30*/  MUFU.EX2 R220, R4 ;  /* 0x0000000400dc7308 */ /* 0x0007e20000000800 */
[--C-:B-1----:R-:W-:Y:S01]  /*bb40*/  FFMA.FTZ R6, R36, UR4, -R75.reuse ;  /* 0x0000000424067c23 */ /* 0x102fe2000801084b */
[--C-:B------:R-:W-:Y:S08]  /*bb50*/  FFMA.FTZ R36, R221, UR4, -R92.reuse ;  /* 0x00000004dd247c23 */ /* 0x100ff0000801085c */
[----:B------:R2:W-:Y:S10]  /*bb60*/  MUFU.EX2 R227, R8 ;  /* 0x0000000800e37308 */ /* 0x0005f40000000800 */
[----:B------:R-:W1:Y:S01]  /*bb70*/  MUFU.EX2 R3, R3 ;  /* 0x0000000300037308 */ /* 0x000e620000000800 */
[--C-:B---3--:R-:W-:Y:S09]  /*bb80*/  FFMA.FTZ R4, R209, UR4, -R75.reuse ;  /* 0x00000004d1047c23 */ /* 0x108ff2000801084b */
[----:B------:R3:W4:Y:S01]  /*bb90*/  MUFU.EX2 R123, R4 ;  /* 0x00000004007b7308 */ /* 0x0007220000000800 */
[----:B--2---:R-:W-:Y:S09]  /*bba0*/  FMUL.FTZ R8, R2, R136 ;  /* 0x0000008802087220 */ /* 0x004ff20000410000 */
[----:B------:R2:W-:Y:S01]  /*bbb0*/  MUFU.EX2 R237, R7 ;  /* 0x0000000700ed7308 */ /* 0x0005e20000000800 */
[C---:B-1----:R-:W-:Y:S01]  /*bbc0*/  FMUL.FTZ R22, R3.reuse, R154 ;  /* 0x0000009a03167220 */ /* 0x042fe20000410000 */
[----:B------:R-:W-:Y:S01]  /*bbd0*/  MOV R154, R81 ;  /* 0x00000051009a7202 */ /* 0x000fe20000000f00 */
[C---:B------:R-:W-:Y:S01]  /*bbe0*/  FMUL.FTZ R18, R3.reuse, R146 ;  /* 0x0000009203127220 */ /* 0x040fe20000410000 */
[----:B------:R-:W-:Y:S01]  /*bbf0*/  FMUL.FTZ R51, R3, R179 ;  /* 0x000000b303337220 */ /* 0x000fe20000410000 */
[----:B------:R-:W-:Y:S01]  /*bc00*/  MOV R179, R127 ;  /* 0x0000007f00b37202 */ /* 0x000fe20000000f00 */
[----:B------:R-:W-:Y:S04]  /*bc10*/  FFMA.FTZ R127, R201, UR4, -R75 ;  /* 0x00000004c97f7c23 */ /* 0x000fe8000801084b */
[----:B------:R1:W-:Y:S01]  /*bc20*/  MUFU.EX2 R230, R6 ;  /* 0x0000000600e67308 */ /* 0x0003e20000000800 */
[--C-:B---3--:R-:W-:Y:S01]  /*bc30*/  FFMA.FTZ R4, R219, UR4, -R92.reuse ;  /* 0x00000004db047c23 */ /* 0x108fe2000801085c */
[----:B----4-:R-:W-:Y:S08]  /*bc40*/  F2FP.F16.F32.PACK_AB R78, R123, R220 ;  /* 0x000000dc7b4e723e */ /* 0x010ff000000000ff */
[----:B------:R3:W4:Y:S01]  /*bc50*/  MUFU.EX2 R249, R4 ;  /* 0x0000000400f97308 */ /* 0x0007220000000800 */
[C---:B--2---:R-:W-:Y:S09]  /*bc60*/  FMUL.FTZ R7, R3.reuse, R143 ;  /* 0x0000008f03077220 */ /* 0x044ff20000410000 */
[----:B------:R2:W-:Y:S01]  /*bc70*/  MUFU.EX2 R219, R5 ;  /* 0x0000000500db7308 */ /* 0x0005e20000000800 */
[----:B-1----:R-:W-:Y:S09]  /*bc80*/  FMUL.FTZ R6, R3, R142 ;  /* 0x0000008e03067220 */ /* 0x002ff20000410000 */
[----:B------:R1:W-:Y:S01]  /*bc90*/  MUFU.EX2 R115, R9 ;  /* 0x0000000900737308 */ /* 0x0003e20000000800 */
[----:B---3--:R-:W-:Y:S01]  /*bca0*/  FFMA.FTZ R4, R76, UR4, -R93 ;  /* 0x000000044c047c23 */ /* 0x008fe2000801085d */
[----:B------:R-:W-:Y:S02]  /*bcb0*/  F2FP.F16.F32.PACK_AB R76, R215, R112 ;  /* 0x00000070d74c723e */ /* 0x000fe400000000ff */
[----:B----4-:R-:W-:Y:S06]  /*bcc0*/  F2FP.F16.F32.PACK_AB R79, R134, R249 ;  /* 0x000000f9864f723e */ /* 0x010fec00000000ff */
[----:B------:R3:W4:Y:S01]  /*bcd0*/  MUFU.EX2 R213, R4 ;  /* 0x0000000400d57308 */ /* 0x0007220000000800 */
[----:B--2---:R-:W-:Y:S09]  /*bce0*/  FFMA.FTZ R5, R222, UR4, -R92 ;  /* 0x00000004de057c23 */ /* 0x004ff2000801085c */
[----:B------:R2:W-:Y:S01]  /*bcf0*/  MUFU.EX2 R240, R5 ;  /* 0x0000000500f07308 */ /* 0x0005e20000000800 */
[----:B-1----:R-:W-:Y:S01]  /*bd00*/  FMUL.FTZ R9, R2, R137 ;  /* 0x0000008902097220 */ /* 0x002fe20000410000 */
[----:B------:R-:W-:Y:S04]  /*bd10*/  MOV R137, R83 ;  /* 0x0000005300897202 */ /* 0x000fe80000000f00 */
[----:B------:R-:W-:Y:S01]  /*bd20*/  MOV R177, R137 ;  /* 0x0000008900b17202 */ /* 0x000fe20000000f00 */
[----:B------:R-:W-:Y:S03]  /*bd30*/  FFMA.FTZ R137, R105, UR4, -R75 ;  /* 0x0000000469897c23 */ /* 0x000fe6000801084b */
[----:B------:R1:W-:Y:S01]  /*bd40*/  MUFU.EX2 R143, R16 ;  /* 0x00000010008f7308 */ /* 0x0003e20000000800 */
[----:B---3--:R-:W-:Y:S01]  /*bd50*/  FFMA.FTZ R4, R248, UR4, -R104 ;  /* 0x00000004f8047c23 */ /* 0x008fe20008010868 */
[----:B----4-:R-:W-:Y:S08]  /*bd60*/  F2FP.F16.F32.PACK_AB R64, R213, R207 ;  /* 0x000000cfd540723e */ /* 0x010ff000000000ff */
[----:B------:R3:W-:Y:S01]  /*bd70*/  MUFU.EX2 R209, R4 ;  /* 0x0000000400d17308 */ /* 0x0007e20000000800 */
[--C-:B--2---:R-:W-:Y:S01]  /*bd80*/  FFMA.FTZ R5, R28, UR4, -R93.reuse ;  /* 0x000000041c057c23 */ /* 0x104fe2000801085d */
[--C-:B------:R-:W-:Y:S01]  /*bd90*/  FFMA.FTZ R28, R44, UR4, -R93.reuse ;  /* 0x000000042c1c7c23 */ /* 0x100fe2000801085d */
[----:B------:R-:W-:Y:S07]  /*bda0*/  FFMA.FTZ R44, R217, UR4, -R92 ;  /* 0x00000004d92c7c23 */ /* 0x000fee000801085c */
[----:B------:R2:W-:Y:S01]  /*bdb0*/  MUFU.EX2 R235, R5 ;  /* 0x0000000500eb7308 */ /* 0x0005e20000000800 */
[C---:B-1----:R-:W-:Y:S01]  /*bdc0*/  FMUL.FTZ R16, R68.reuse, R144 ;  /* 0x0000009044107220 */ /* 0x042fe20000410000 */
[----:B------:R-:W-:Y:S08]  /*bdd0*/  MOV R144, R53 ;  /* 0x0000003500907202 */ /* 0x000ff00000000f00 */
[----:B------:R1:W-:Y:S01]  /*bde0*/  MUFU.EX2 R142, R20 ;  /* 0x00000014008e7308 */ /* 0x0003e20000000800 */
[--C-:B---3--:R-:W-:Y:S09]  /*bdf0*/  FFMA.FTZ R4, R67, UR4, -R104.reuse ;  /* 0x0000000443047c23 */ /* 0x108ff20008010868 */
[----:B------:R3:W4:Y:S01]  /*be00*/  MUFU.EX2 R214, R4 ;  /* 0x0000000400d67308 */ /* 0x0007220000000800 */
[C---:B--2---:R-:W-:Y:S09]  /*be10*/  FMUL.FTZ R5, R68.reuse, R141 ;  /* 0x0000008d44057220 */ /* 0x044ff20000410000 */
[----:B------:R2:W-:Y:S01]  /*be20*/  MUFU.EX2 R141, R28 ;  /* 0x0000001c008d7308 */ /* 0x0005e20000000800 */
[C---:B-1----:R-:W-:Y:S01]  /*be30*/  FMUL.FTZ R20, R68.reuse, R152 ;  /* 0x0000009844147220 */ /* 0x042fe20000410000 */
[----:B------:R-:W-:Y:S01]  /*be40*/  MOV R152, R33 ;  /* 0x0000002100987202 */ /* 0x000fe20000000f00 */
[----:B------:R-:W-:Y:S07]  /*be50*/  FMUL.FTZ R33, R68, R161 ;  /* 0x000000a144217220 */ /* 0x000fee0000410000 */
[----:B------:R1:W-:Y:S01]  /*be60*/  MUFU.EX2 R150, R36 ;  /* 0x0000002400967308 */ /* 0x0003e20000000800 */
[--C-:B---3--:R-:W-:Y:S01]  /*be70*/  FFMA.FTZ R4, R252, UR4, -R93.reuse ;  /* 0x00000004fc047c23 */ /* 0x108fe2000801085d */
[----:B----4-:R-:W-:Y:S08]  /*be80*/  F2FP.F16.F32.PACK_AB R65, R214, R209 ;  /* 0x000000d1d641723e */ /* 0x010ff000000000ff */
[----:B------:R3:W4:Y:S01]  /*be90*/  MUFU.EX2 R248, R4 ;  /* 0x0000000400f87308 */ /* 0x0007220000000800 */
[----:B--2---:R-:W-:Y:S09]  /*bea0*/  FFMA.FTZ R28, R242, UR4, -R93 ;  /* 0x00000004f21c7c23 */ /* 0x004ff2000801085d */
[----:B------:R2:W-:Y:S01]  /*beb0*/  MUFU.EX2 R133, R28 ;  /* 0x0000001c00857308 */ /* 0x0005e20000000800 */
[----:B-1----:R-:W-:Y:S09]  /*bec0*/  FMUL.FTZ R36, R68, R168 ;  /* 0x000000a844247220 */ /* 0x002ff20000410000 */
[----:B------:R1:W-:Y:S01]  /*bed0*/  MUFU.EX2 R221, R50 ;  /* 0x0000003200dd7308 */ /* 0x0003e20000000800 */
[--C-:B---3--:R-:W-:Y:S01]  /*bee0*/  FFMA.FTZ R4, R66, UR4, -R104.reuse ;  /* 0x0000000442047c23 */ /* 0x108fe20008010868 */
[----:B----4-:R-:W-:Y:S08]  /*bef0*/  F2FP.F16.F32.PACK_AB R66, R248, R219 ;  /* 0x000000dbf842723e */ /* 0x010ff000000000ff */
[----:B------:R3:W-:Y:S01]  /*bf00*/  MUFU.EX2 R216, R4 ;  /* 0x0000000400d87308 */ /* 0x0007e20000000800 */
[--C-:B--2---:R-:W-:Y:S09]  /*bf10*/  FFMA.FTZ R28, R250, UR4, -R104.reuse ;  /* 0x00000004fa1c7c23 */ /* 0x104ff20008010868 */
[----:B------:R2:W-:Y:S01]  /*bf20*/  MUFU.EX2 R250, R44 ;  /* 0x0000002c00fa7308 */ /* 0x0005e20000000800 */
[----:B-1----:R-:W-:Y:S01]  /*bf30*/  FMUL.FTZ R50, R3, R178 ;  /* 0x000000b203327220 */ /* 0x002fe20000410000 */
[----:B------:R-:W-:Y:S01]  /*bf40*/  MOV R178, R131 ;  /* 0x0000008300b27202 */ /* 0x000fe20000000f00 */
[--C-:B------:R-:W-:Y:S07]  /*bf50*/  FFMA.FTZ R131, R113, UR4, -R75.reuse ;  /* 0x0000000471837c23 */ /* 0x100fee000801084b */
[----:B------:R-:W-:Y:S01]  /*bf60*/  MUFU.EX2 R127, R127 ;  /* 0x0000007f007f7308 */ /* 0x000fe20000000800 */
[----:B---3--:R-:W-:Y:S09]  /*bf70*/  FFMA.FTZ R4, R251, UR4, -R104 ;  /* 0x00000004fb047c23 */ /* 0x008ff20008010868 */
[----:B------:R1:W3:Y:S01]  /*bf80*/  MUFU.EX2 R244, R4 ;  /* 0x0000000400f47308 */ /* 0x0002e20000000800 */
[--C-:B--2---:R-:W-:Y:S01]  /*bf90*/  FFMA.FTZ R44, R45, UR4, -R75.reuse ;  /* 0x000000042d2c7c23 */ /* 0x104fe2000801084b */
[----:B------:R-:W-:Y:S08]  /*bfa0*/  FMUL.FTZ R45, R2, R181 ;  /* 0x000000b5022d7220 */ /* 0x000ff00000410000 */
[----:B------:R-:W-:Y:S10]  /*bfb0*/  MUFU.EX2 R200, R200 ;  /* 0x000000c800c87308 */ /* 0x000ff40000000800 */
[----:B------:R-:W-:Y:S01]  /*bfc0*/  MUFU.EX2 R118, R118 ;  /* 0x0000007600767308 */ /* 0x000fe20000000800 */
[----:B-1----:R-:W-:Y:S01]  /*bfd0*/  FFMA.FTZ R4, R218, UR4, -R75 ;  /* 0x00000004da047c23 */ /* 0x002fe2000801084b */
[----:B---3--:R-:W-:Y:S08]  /*bfe0*/  F2FP.F16.F32.PACK_AB R67, R244, R216 ;  /* 0x000000d8f443723e */ /* 0x008ff000000000ff */
[----:B------:R1:W-:Y:S10]  /*bff0*/  MUFU.EX2 R239, R4 ;  /* 0x0000000400ef7308 */ /* 0x0003f40000000800 */
[----:B------:R-:W-:Y:S10]  /*c000*/  MUFU.EX2 R131, R131 ;  /* 0x0000008300837308 */ /* 0x000ff40000000800 */
[----:B------:R-:W-:Y:S01]  /*c010*/  MUFU.EX2 R120, R120 ;  /* 0x0000007800787308 */ /* 0x000fe20000000800 */
[--C-:B-1----:R-:W-:Y:S09]  /*c020*/  FFMA.FTZ R4, R23, UR4, -R92.reuse ;  /* 0x0000000417047c23 */ /* 0x102ff2000801085c */
[----:B------:R1:W-:Y:S10]  /*c030*/  MUFU.EX2 R238, R4 ;  /* 0x0000000400ee7308 */ /* 0x0003f40000000800 */
[----:B------:R2:W3:Y:S10]  /*c040*/  MUFU.EX2 R23, R12 ;  /* 0x0000000c00177308 */ /* 0x0004f40000000800 */
[----:B------:R-:W-:Y:S01]  /*c050*/  MUFU.EX2 R128, R128 ;  /* 0x0000008000807308 */ /* 0x000fe20000000800 */
[--C-:B-1----:R-:W-:Y:S01]  /*c060*/  FFMA.FTZ R4, R34, UR4, -R92.reuse ;  /* 0x0000000422047c23 */ /* 0x102fe2000801085c */
[----:B------:R-:W-:Y:S08]  /*c070*/  MOV R34, R42 ;  /* 0x0000002a00227202 */ /* 0x000ff00000000f00 */
[----:B------:R1:W-:Y:S01]  /*c080*/  MUFU.EX2 R236, R4 ;  /* 0x0000000400ec7308 */ /* 0x0003e20000000800 */
[----:B--2---:R-:W-:Y:S01]  /*c090*/  FFMA.FTZ R12, R21, UR4, -R93 ;  /* 0x00000004150c7c23 */ /* 0x004fe2000801085d */
[----:B------:R-:W-:Y:S01]  /*c0a0*/  FMUL.FTZ R21, R68, R153 ;  /* 0x0000009944157220 */ /* 0x000fe20000410000 */
[----:B---3--:R-:W-:Y:S01]  /*c0b0*/  MOV R153, R23 ;  /* 0x0000001700997202 */ /* 0x008fe20000000f00 */
[----:B------:R-:W-:Y:S01]  /*c0c0*/  FMUL.FTZ R23, R3, R155 ;  /* 0x0000009b03177220 */ /* 0x000fe20000410000 */
[----:B------:R-:W-:Y:S01]  /*c0d0*/  MOV R155, R32 ;  /* 0x00000020009b7202 */ /* 0x000fe20000000f00 */
[----:B------:R-:W-:Y:S01]  /*c0e0*/  FFMA.FTZ R32, R46, UR4, -R75 ;  /* 0x000000042e207c23 */ /* 0x000fe2000801084b */
[----:B------:R-:W-:Y:S03]  /*c0f0*/  FMUL.FTZ R46, R0, R182 ;  /* 0x000000b6002e7220 */ /* 0x000fe60000410000 */
[----:B------:R2:W-:Y:S10]  /*c100*/  MUFU.EX2 R228, R12 ;  /* 0x0000000c00e47308 */ /* 0x0005f40000000800 */
[----:B------:R3:W-:Y:S01]  /*c110*/  MUFU.EX2 R119, R32 ;  /* 0x0000002000777308 */ /* 0x0007e20000000800 */
[----:B-1----:R-:W-:Y:S01]  /*c120*/  FFMA.FTZ R4, R35, UR4, -R92 ;  /* 0x0000000423047c23 */ /* 0x002fe2000801085c */
[----:B------:R-:W-:Y:S02]  /*c130*/  MOV R35, R41 ;  /* 0x0000002900237202 */ /* 0x000fe40000000f00 */
[----:B------:R-:W-:Y:S02]  /*c140*/  LDSM.16.MT88.4 R40, [R226+0x8000] ;  /* 0x00800000e228783b */ /* 0x000fe40000004200 */
[----:B------:R-:W-:Y:S01]  /*c150*/  MOV R146, R35 ;  /* 0x0000002300927202 */ /* 0x000fe20000000f00 */
[----:B------:R-:W-:Y:S03]  /*c160*/  FMUL.FTZ R35, R3, R163 ;  /* 0x000000a303237220 */ /* 0x000fe60000410000 */
[----:B------:R1:W-:Y:S01]  /*c170*/  MUFU.EX2 R232, R4 ;  /* 0x0000000400e87308 */ /* 0x0003e20000000800 */
[--C-:B--2---:R-:W-:Y:S01]  /*c180*/  FFMA.FTZ R12, R19, UR4, -R93.reuse ;  /* 0x00000004130c7c23 */ /* 0x104fe2000801085d */
[C---:B------:R-:W-:Y:S01]  /*c190*/  FMUL.FTZ R19, R3.reuse, R147 ;  /* 0x0000009303137220 */ /* 0x040fe20000410000 */
[----:B------:R-:W-:Y:S01]  /*c1a0*/  MOV R147, R34 ;  /* 0x0000002200937202 */ /* 0x000fe20000000f00 */
[----:B------:R-:W-:Y:S06]  /*c1b0*/  FMUL.FTZ R34, R3, R162 ;  /* 0x000000a203227220 */ /* 0x000fec0000410000 */
[----:B------:R2:W-:Y:S01]  /*c1c0*/  MUFU.EX2 R136, R12 ;  /* 0x0000000c00887308 */ /* 0x0005e20000000800 */
[----:B---3--:R-:W-:Y:S01]  /*c1d0*/  FMUL.FTZ R32, R68, R160 ;  /* 0x000000a044207220 */ /* 0x008fe20000410000 */
[--C-:B-1----:R-:W-:Y:S08]  /*c1e0*/  FFMA.FTZ R4, R24, UR4, -R93.reuse ;  /* 0x0000000418047c23 */ /* 0x102ff0000801085d */
[----:B------:R1:W-:Y:S01]  /*c1f0*/  MUFU.EX2 R222, R4 ;  /* 0x0000000400de7308 */ /* 0x0003e20000000800 */
[C---:B--2---:R-:W-:Y:S01]  /*c200*/  FMUL.FTZ R12, R2.reuse, R148 ;  /* 0x00000094020c7220 */ /* 0x044fe20000410000 */
[----:B------:R-:W-:Y:S01]  /*c210*/  MOV R148, R13 ;  /* 0x0000000d00947202 */ /* 0x000fe20000000f00 */
[----:B------:R-:W-:Y:S01]  /*c220*/  FMUL.FTZ R13, R2, R149 ;  /* 0x00000095020d7220 */ /* 0x000fe20000410000 */
[----:B------:R-:W-:Y:S01]  /*c230*/  MOV R149, R52 ;  /* 0x0000003400957202 */ /* 0x000fe20000000f00 */
[--C-:B-1----:R-:W-:Y:S05]  /*c240*/  FFMA.FTZ R4, R25, UR4, -R93.reuse ;  /* 0x0000000419047c23 */ /* 0x102fea000801085d */
[----:B------:R1:W-:Y:S02]  /*c250*/  MUFU.EX2 R251, R4 ;  /* 0x0000000400fb7308 */ /* 0x0003e40000000800 */
[--C-:B-1----:R-:W-:Y:S08]  /*c260*/  FFMA.FTZ R4, R26, UR4, -R104.reuse ;  /* 0x000000041a047c23 */ /* 0x102ff00008010868 */
[----:B------:R1:W-:Y:S02]  /*c270*/  MUFU.EX2 R218, R4 ;  /* 0x0000000400da7308 */ /* 0x0003e40000000800 */
[--C-:B-1----:R-:W-:Y:S02]  /*c280*/  FFMA.FTZ R4, R27, UR4, -R104.reuse ;  /* 0x000000041b047c23 */ /* 0x102fe40008010868 */
[----:B------:R-:W1:Y:S06]  /*c290*/  LDSM.16.MT88.4 R24, [R135+0x8000] ;  /* 0x008000008718783b */ /* 0x000e6c0000004200 */
[----:B------:R2:W-:Y:S02]  /*c2a0*/  MUFU.EX2 R252, R4 ;  /* 0x0000000400fc7308 */ /* 0x0005e40000000800 */
[----:B--2---:R-:W-:Y:S01]  /*c2b0*/  FFMA.FTZ R4, R29, UR4, -R93 ;  /* 0x000000041d047c23 */ /* 0x004fe2000801085d */
[----:B------:R-:W-:Y:S07]  /*c2c0*/  FMUL.FTZ R29, R2, R165 ;  /* 0x000000a5021d7220 */ /* 0x000fee0000410000 */
[----:B------:R2:W-:Y:S02]  /*c2d0*/  MUFU.EX2 R231, R4 ;  /* 0x0000000400e77308 */ /* 0x0005e40000000800 */
[--C-:B--2---:R-:W-:Y:S01]  /*c2e0*/  FFMA.FTZ R4, R30, UR4, -R104.reuse ;  /* 0x000000041e047c23 */ /* 0x104fe20008010868 */
[C---:B------:R-:W-:Y:S07]  /*c2f0*/  FMUL.FTZ R30, R0.reuse, R166 ;  /* 0x000000a6001e7220 */ /* 0x040fee0000410000 */
[----:B------:R2:W-:Y:S02]  /*c300*/  MUFU.EX2 R234, R4 ;  /* 0x0000000400ea7308 */ /* 0x0005e40000000800 */
[----:B--2---:R-:W-:Y:S01]  /*c310*/  FFMA.FTZ R4, R31, UR4, -R104 ;  /* 0x000000041f047c23 */ /* 0x004fe20008010868 */
[----:B------:R-:W-:Y:S07]  /*c320*/  FMUL.FTZ R31, R0, R167 ;  /* 0x000000a7001f7220 */ /* 0x000fee0000410000 */
[----:B------:R2:W3:Y:S02]  /*c330*/  MUFU.EX2 R132, R4 ;  /* 0x0000000400847308 */ /* 0x0004e40000000800 */
[--C-:B--2---:R-:W-:Y:S01]  /*c340*/  FFMA.FTZ R4, R38, UR4, -R92.reuse ;  /* 0x0000000426047c23 */ /* 0x104fe2000801085c */
[----:B---3--:R-:W-:Y:S01]  /*c350*/  MOV R145, R132 ;  /* 0x0000008400917202 */ /* 0x008fe20000000f00 */
[----:B------:R-:W-:Y:S06]  /*c360*/  FMUL.FTZ R38, R3, R170 ;  /* 0x000000aa03267220 */ /* 0x000fec0000410000 */
[----:B------:R2:W-:Y:S02]  /*c370*/  MUFU.EX2 R229, R4 ;  /* 0x0000000400e57308 */ /* 0x0005e40000000800 */
[----:B--2---:R-:W-:Y:S01]  /*c380*/  FFMA.FTZ R4, R39, UR4, -R92 ;  /* 0x0000000427047c23 */ /* 0x004fe2000801085c */
[----:B------:R-:W-:Y:S07]  /*c390*/  FMUL.FTZ R39, R3, R171 ;  /* 0x000000ab03277220 */ /* 0x000fee0000410000 */
[----:B------:R2:W3:Y:S02]  /*c3a0*/  MUFU.EX2 R100, R4 ;  /* 0x0000000400647308 */ /* 0x0004e40000000800 */
[----:B--2---:R-:W-:Y:S08]  /*c3b0*/  FMUL.FTZ R4, R68, R140 ;  /* 0x0000008c44047220 */ /* 0x004ff00000410000 */
[----:B------:R2:W-:Y:S01]  /*c3c0*/  MUFU.EX2 R140, R28 ;  /* 0x0000001c008c7308 */ /* 0x0005e20000000800 */
[-C--:B-1----:R-:W-:Y:S06]  /*c3d0*/  HMMA.16816.F32 R4, R76, R24.reuse, R4 ;  /* 0x000000184c04723c */ /* 0x082fec0000001804 */
[C---:B------:R-:W-:Y:S06]  /*c3e0*/  HMMA.16816.F32 R8, R64.reuse, R24, R8 ;  /* 0x000000184008723c */ /* 0x040fec0000001808 */
[-C--:B------:R-:W-:Y:S05]  /*c3f0*/  HMMA.16816.F32 R12, R64, R26.reuse, R12 ;  /* 0x0000001a400c723c */ /* 0x080fea000000180c */
[----:B--2---:R-:W-:Y:S01]  /*c400*/  FFMA.FTZ R28, R247, UR4, -R104 ;  /* 0x00000004f71c7c23 */ /* 0x004fe20008010868 */
[C---:B------:R-:W-:Y:S01]  /*c410*/  HMMA.16816.F32 R16, R76.reuse, R26, R16 ;  /* 0x0000001a4c10723c */ /* 0x040fe20000001810 */
[----:B------:R1:W-:Y:S04]  /*c420*/  MUFU.EX2 R247, R44 ;  /* 0x0000002c00f77308 */ /* 0x0003e80000000800 */
[----:B------:R-:W-:Y:S01]  /*c430*/  FMUL.FTZ R24, R2, R156 ;  /* 0x0000009c02187220 */ /* 0x000fe20000410000 */
[-C--:B------:R-:W-:Y:S05]  /*c440*/  HMMA.16816.F32 R20, R76, R40.reuse, R20 ;  /* 0x000000284c14723c */ /* 0x080fea0000001814 */
[----:B------:R2:W4:Y:S01]  /*c450*/  MUFU.EX2 R132, R28 ;  /* 0x0000001c00847308 */ /* 0x0005220000000800 */
[C---:B------:R-:W-:Y:S01]  /*c460*/  FMUL.FTZ R26, R0.reuse, R158 ;  /* 0x0000009e001a7220 */ /* 0x040fe20000410000 */
[----:B------:R-:W-:Y:S01]  /*c470*/  FMUL.FTZ R27, R0, R159 ;  /* 0x0000009f001b7220 */ /* 0x000fe20000410000 */
[----:B------:R-:W-:Y:S03]  /*c480*/  MOV R158, R55 ;  /* 0x00000037009e7202 */ /* 0x000fe60000000f00 */
[----:B------:R-:W-:Y:S01]  /*c490*/  FMUL.FTZ R25, R2, R157 ;  /* 0x0000009d02197220 */ /* 0x000fe20000410000 */
[----:B------:R-:W-:Y:S01]  /*c4a0*/  MOV R159, R54 ;  /* 0x00000036009f7202 */ /* 0x000fe20000000f00 */
[--C-:B-1----:R-:W-:Y:S01]  /*c4b0*/  FFMA.FTZ R44, R56, UR4, -R75.reuse ;  /* 0x00000004382c7c23 */ /* 0x102fe2000801084b */
[----:B------:R-:W1:Y:S01]  /*c4c0*/  LDSM.16.MT88.4 R52, [R224+0x8000] ;  /* 0x00800000e034783b */ /* 0x000e620000004200 */
[----:B------:R-:W-:Y:S03]  /*c4d0*/  MOV R156, R82 ;  /* 0x00000052009c7202 */ /* 0x000fe60000000f00 */
[C---:B------:R-:W-:Y:S01]  /*c4e0*/  HMMA.16816.F32 R24, R64.reuse, R40, R24 ;  /* 0x000000284018723c */ /* 0x040fe20000001818 */
[----:B------:R3:W-:Y:S03]  /*c4f0*/  MUFU.EX2 R242, R44 ;  /* 0x0000002c00f27308 */ /* 0x0007e60000000800 */
[----:B------:R-:W-:Y:S01]  /*c500*/  MOV R157, R80 ;  /* 0x00000050009d7202 */ /* 0x000fe20000000f00 */
[----:B--2---:R-:W-:Y:S01]  /*c510*/  FFMA.FTZ R28, R211, UR4, -R75 ;  /* 0x00000004d31c7c23 */ /* 0x004fe2000801084b */
[----:B------:R-:W2:Y:S01]  /*c520*/  LDSM.16.MT88.4 R80, [R225+0x8000] ;  /* 0x00800000e150783b */ /* 0x000ea20000004200 */
[C---:B------:R-:W-:Y:S01]  /*c530*/  FMUL.FTZ R40, R2.reuse, R172 ;  /* 0x000000ac02287220 */ /* 0x040fe20000410000 */
[----:B------:R-:W-:Y:S03]  /*c540*/  FMUL.FTZ R41, R2, R173 ;  /* 0x000000ad02297220 */ /* 0x000fe60000410000 */
[----:B------:R4:W-:Y:S01]  /*c550*/  MUFU.EX2 R151, R28 ;  /* 0x0000001c00977308 */ /* 0x0009e20000000800 */
[--C-:B------:R-:W-:Y:S01]  /*c560*/  FFMA.FTZ R56, R58, UR4, -R93.reuse ;  /* 0x000000043a387c23 */ /* 0x100fe2000801085d */
[----:B------:R-:W-:Y:S01]  /*c570*/  MOV R165, R156 ;  /* 0x0000009c00a57202 */ /* 0x000fe20000000f00 */
[----:B------:R-:W-:Y:S01]  /*c580*/  FMUL.FTZ R58, R0, R186 ;  /* 0x000000ba003a7220 */ /* 0x000fe20000410000 */
[----:B------:R-:W-:Y:S02]  /*c590*/  MOV R156, R146 ;  /* 0x00000092009c7202 */ /* 0x000fe40000000f00 */
[----:B------:R-:W-:Y:S04]  /*c5a0*/  MOV R146, R59 ;  /* 0x0000003b00927202 */ /* 0x000fe80000000f00 */
[----:B------:R1:W-:Y:S01]  /*c5b0*/  MUFU.EX2 R211, R56 ;  /* 0x0000003800d37308 */ /* 0x0003e20000000800 */
[----:B---3--:R-:W-:Y:S01]  /*c5c0*/  FFMA.FTZ R44, R57, UR4, -R92 ;  /* 0x00000004392c7c23 */ /* 0x008fe2000801085c */
[----:B------:R-:W-:Y:S01]  /*c5d0*/  FMUL.FTZ R57, R2, R185 ;  /* 0x000000b902397220 */ /* 0x000fe20000410000 */
[----:B------:R-:W-:Y:S01]  /*c5e0*/  FMUL.FTZ R59, R0, R187 ;  /* 0x000000bb003b7220 */ /* 0x000fe20000410000 */
[----:B------:R-:W-:Y:S02]  /*c5f0*/  MOV R160, R159 ;  /* 0x0000009f00a07202 */ /* 0x000fe40000000f00 */
[----:B------:R-:W-:Y:S04]  /*c600*/  MOV R167, R158 ;  /* 0x0000009e00a77202 */ /* 0x000fe80000000f00 */
[----:B------:R3:W-:Y:S01]  /*c610*/  MUFU.EX2 R217, R44 ;  /* 0x0000002c00d97308 */ /* 0x0007e20000000800 */
[C---:B----4-:R-:W-:Y:S01]  /*c620*/  FMUL.FTZ R28, R2.reuse, R164 ;  /* 0x000000a4021c7220 */ /* 0x050fe20000410000 */
[----:B------:R-:W-:Y:S02]  /*c630*/  MOV R159, R152 ;  /* 0x00000098009f7202 */ /* 0x000fe40000000f00 */
[----:B------:R-:W-:Y:S01]  /*c640*/  MOV R152, R61 ;  /* 0x0000003d00987202 */ /* 0x000fe20000000f00 */
[C---:B------:R-:W-:Y:S01]  /*c650*/  FMUL.FTZ R61, R2.reuse, R193 ;  /* 0x000000c1023d7220 */ /* 0x040fe20000410000 */
[----:B------:R-:W-:Y:S02]  /*c660*/  MOV R172, R167 ;  /* 0x000000a700ac7202 */ /* 0x000fe40000000f00 */
[-C--:B------:R-:W-:Y:S02]  /*c670*/  HMMA.16816.F32 R28, R64, R42.reuse, R28 ;  /* 0x0000002a401c723c */ /* 0x080fe4000000181c */
[----:B------:R4:W-:Y:S01]  /*c680*/  MUFU.EX2 R186, R109 ;  /* 0x0000006d00ba7308 */ /* 0x0009e20000000800 */
[----:B------:R-:W-:Y:S01]  /*c690*/  MOV R167, R152 ;  /* 0x0000009800a77202 */ /* 0x000fe20000000f00 */
[----:B-1----:R-:W-:Y:S01]  /*c6a0*/  FMUL.FTZ R56, R2, R184 ;  /* 0x000000b802387220 */ /* 0x002fe20000410000 */
[----:B------:R-:W-:Y:S01]  /*c6b0*/  MOV R152, R84 ;  /* 0x0000005400987202 */ /* 0x000fe20000000f00 */
[C---:B------:R-:W-:Y:S05]  /*c6c0*/  HMMA.16816.F32 R32, R76.reuse, R42, R32 ;  /* 0x0000002a4c20723c */ /* 0x040fea0000001820 */
[----:B------:R-:W-:Y:S01]  /*c6d0*/  MOV R162, R156 ;  /* 0x0000009c00a27202 */ /* 0x000fe20000000f00 */
[-C--:B------:R-:W-:Y:S05]  /*c6e0*/  HMMA.16816.F32 R36, R76, R52.reuse, R36 ;  /* 0x000000344c24723c */ /* 0x080fea0000001824 */
[C---:B------:R-:W-:Y:S01]  /*c6f0*/  FMUL.FTZ R42, R0.reuse, R174 ;  /* 0x000000ae002a7220 */ /* 0x040fe20000410000 */
[----:B------:R-:W-:Y:S01]  /*c700*/  FMUL.FTZ R43, R0, R175 ;  /* 0x000000af002b7220 */ /* 0x000fe20000410000 */
[----:B------:R-:W-:Y:S01]  /*c710*/  MOV R156, R85 ;  /* 0x00000055009c7202 */ /* 0x000fe20000000f00 */
[----:B---3--:R-:W-:Y:S03]  /*c720*/  FMUL.FTZ R44, R2, R180 ;  /* 0x000000b4022c7220 */ /* 0x008fe60000410000 */
[----:B------:R-:W-:Y:S01]  /*c730*/  MOV R169, R159 ;  /* 0x0000009f00a97202 */ /* 0x000fe20000000f00 */
[--C-:B----4-:R-:W-:Y:S01]  /*c740*/  FFMA.FTZ R109, R205, UR4, -R104.reuse ;  /* 0x00000004cd6d7c23 */ /* 0x110fe20008010868 */
[C---:B------:R-:W-:Y:S04]  /*c750*/  HMMA.16816.F32 R40, R64.reuse, R52, R40 ;  /* 0x000000344028723c */ /* 0x040fe80000001828 */
[----:B------:R-:W-:Y:S01]  /*c760*/  MOV R159, R89 ;  /* 0x00000059009f7202 */ /* 0x000fe20000000f00 */
[----:B------:R-:W-:Y:S01]  /*c770*/  MUFU.EX2 R109, R109 ;  /* 0x0000006d006d7308 */ /* 0x000fe20000000800 */
[-C--:B------:R-:W-:Y:S05]  /*c780*/  HMMA.16816.F32 R44, R64, R54.reuse, R44 ;  /* 0x00000036402c723c */ /* 0x080fea000000182c */
[----:B------:R-:W-:Y:S01]  /*c790*/  FFMA.FTZ R52, R149, UR4, -R93 ;  /* 0x0000000495347c23 */ /* 0x000fe2000801085d */
[C---:B------:R-:W-:Y:S03]  /*c7a0*/  HMMA.16816.F32 R48, R76.reuse, R54, R48 ;  /* 0x000000364c30723c */ /* 0x040fe60000001830 */
[----:B------:R1:W-:Y:S02]  /*c7b0*/  MUFU.EX2 R149, R52 ;  /* 0x0000003400957308 */ /* 0x0003e40000000800 */
[C---:B------:R-:W-:Y:S01]  /*c7c0*/  FMUL.FTZ R53, R68.reuse, R189 ;  /* 0x000000bd44357220 */ /* 0x040fe20000410000 */
[----:B------:R-:W-:Y:S01]  /*c7d0*/  MOV R158, R155 ;  /* 0x0000009b009e7202 */ /* 0x000fe20000000f00 */
[C---:B------:R-:W-:Y:S01]  /*c7e0*/  FMUL.FTZ R54, R3.reuse, R190 ;  /* 0x000000be03367220 */ /* 0x040fe20000410000 */
[----:B------:R-:W-:Y:S03]  /*c7f0*/  FMUL.FTZ R55, R3, R191 ;  /* 0x000000bf03377220 */ /* 0x000fe60000410000 */
[----:B------:R-:W-:Y:S02]  /*c800*/  MOV R155, R148 ;  /* 0x00000094009b7202 */ /* 0x000fe40000000f00 */
[----:B------:R3:W-:Y:S01]  /*c810*/  MUFU.EX2 R148, R62 ;  /* 0x0000003e00947308 */ /* 0x0007e20000000800 */
[----:B------:R-:W-:Y:S02]  /*c820*/  MOV R170, R165 ;  /* 0x000000a500aa7202 */ /* 0x000fe40000000f00 */
[----:B------:R-:W-:Y:S02]  /*c830*/  MOV R161, R155 ;  /* 0x0000009b00a17202 */ /* 0x000fe40000000f00 */
[----:B------:R-:W-:Y:S01]  /*c840*/  MOV R166, R157 ;  /* 0x0000009d00a67202 */ /* 0x000fe20000000f00 */
[----:B-1----:R-:W-:Y:S01]  /*c850*/  FMUL.FTZ R52, R68, R188 ;  /* 0x000000bc44347220 */ /* 0x002fe20000410000 */
[----:B------:R-:W-:Y:S02]  /*c860*/  MOV R157, R147 ;  /* 0x00000093009d7202 */ /* 0x000fe40000000f00 */
[----:B------:R-:W-:Y:S01]  /*c870*/  MOV R147, R60 ;  /* 0x0000003c00937202 */ /* 0x000fe20000000f00 */
[----:B------:R-:W-:Y:S01]  /*c880*/  FMUL.FTZ R60, R2, R192 ;  /* 0x000000c0023c7220 */ /* 0x000fe20000410000 */
[----:B------:R-:W-:Y:S02]  /*c890*/  MOV R168, R157 ;  /* 0x0000009d00a87202 */ /* 0x000fe40000000f00 */
[-C--:B--2---:R-:W-:Y:S03]  /*c8a0*/  HMMA.16816.F32 R52, R76, R80.reuse, R52 ;  /* 0x000000504c34723c */ /* 0x084fe60000001834 */
[----:B------:R-:W-:Y:S01]  /*c8b0*/  MOV R157, R90 ;  /* 0x0000005a009d7202 */ /* 0x000fe20000000f00 */
[----:B---3--:R-:W-:Y:S01]  /*c8c0*/  FMUL.FTZ R62, R0, R194 ;  /* 0x000000c2003e7220 */ /* 0x008fe20000410000 */
[----:B------:R-:W-:Y:S01]  /*c8d0*/  MOV R165, R146 ;  /* 0x0000009200a57202 */ /* 0x000fe20000000f00 */
[C---:B------:R-:W-:Y:S05]  /*c8e0*/  HMMA.16816.F32 R56, R64.reuse, R80, R56 ;  /* 0x000000504038723c */ /* 0x040fea0000001838 */
[----:B------:R-:W-:Y:S02]  /*c8f0*/  MOV R164, R153 ;  /* 0x0000009900a47202 */ /* 0x000fe40000000f00 */
[--C-:B------:R-:W-:Y:S01]  /*c900*/  FFMA.FTZ R80, R160, UR4, -R104.reuse ;  /* 0x00000004a0507c23 */ /* 0x100fe20008010868 */
[----:B------:R-:W-:Y:S03]  /*c910*/  MOV R153, R63 ;  /* 0x0000003f00997202 */ /* 0x000fe60000000f00 */
[----:B------:R1:W-:Y:S01]  /*c920*/  MUFU.EX2 R155, R80 ;  /* 0x00000050009b7308 */ /* 0x0003e20000000800 */
[----:B------:R-:W-:Y:S01]  /*c930*/  FMUL.FTZ R63, R0, R195 ;  /* 0x000000c3003f7220 */ /* 0x000fe20000410000 */
[----:B------:R-:W-:Y:S01]  /*c940*/  MOV R146, R91 ;  /* 0x0000005b00927202 */ /* 0x000fe20000000f00 */
[--C-:B------:R-:W-:Y:S01]  /*c950*/  FFMA.FTZ R81, R154, UR4, -R104.reuse ;  /* 0x000000049a517c23 */ /* 0x100fe20008010868 */
[----:B------:R-:W-:Y:S01]  /*c960*/  MOV R189, R96 ;  /* 0x0000006000bd7202 */ /* 0x000fe20000000f00 */
[----:B------:R-:W-:Y:S01]  /*c970*/  FFMA.FTZ R96, R241, UR4, -R75 ;  /* 0x00000004f1607c23 */ /* 0x000fe2000801084b */
[----:B------:R-:W-:Y:S02]  /*c980*/  MOV R171, R166 ;  /* 0x000000a600ab7202 */ /* 0x000fe40000000f00 */
[-C--:B------:R-:W-:Y:S03]  /*c990*/  HMMA.16816.F32 R60, R64, R82.reuse, R60 ;  /* 0x00000052403c723c */ /* 0x080fe6000000183c */
[----:B------:R-:W-:Y:S02]  /*c9a0*/  MOV R160, R153 ;  /* 0x0000009900a07202 */ /* 0x000fe40000000f00 */
[----:B------:R-:W-:Y:S02]  /*c9b0*/  MOV R153, R86 ;  /* 0x0000005600997202 */ /* 0x000fe40000000f00 */
[--C-:B------:R-:W-:Y:S01]  /*c9c0*/  FFMA.FTZ R65, R172, UR4, -R93.reuse ;  /* 0x00000004ac417c23 */ /* 0x100fe2000801085d */
[----:B------:R-:W-:Y:S03]  /*c9d0*/  MOV R172, R168 ;  /* 0x000000a800ac7202 */ /* 0x000fe60000000f00 */
[----:B-1----:R-:W-:Y:S01]  /*c9e0*/  FFMA.FTZ R80, R170, UR4, -R104 ;  /* 0x00000004aa507c23 */ /* 0x002fe20008010868 */
[----:B------:R-:W-:Y:S01]  /*c9f0*/  MOV R170, R167 ;  /* 0x000000a700aa7202 */ /* 0x000fe20000000f00 */
[----:B------:R-:W-:Y:S01]  /*ca00*/  FFMA.FTZ R64, R171, UR4, -R93 ;  /* 0x00000004ab407c23 */ /* 0x000fe2000801085d */
[----:B------:R1:W-:Y:S01]  /*ca10*/  MUFU.EX2 R167, R95 ;  /* 0x0000005f00a77308 */ /* 0x0003e20000000800 */
[----:B------:R-:W-:Y:S01]  /*ca20*/  MOV R168, R165 ;  /* 0x000000a500a87202 */ /* 0x000fe20000000f00 */
[C---:B------:R-:W-:Y:S01]  /*ca30*/  FMUL.FTZ R66, R3.reuse, R198 ;  /* 0x000000c603427220 */ /* 0x040fe20000410000 */
[----:B------:R-:W-:Y:S01]  /*ca40*/  MOV R165, R156 ;  /* 0x0000009c00a57202 */ /* 0x000fe20000000f00 */
[----:B------:R-:W-:Y:S01]  /*ca50*/  FMUL.FTZ R67, R3, R199 ;  /* 0x000000c703437220 */ /* 0x000fe20000410000 */
[----:B------:R-:W-:Y:S01]  /*ca60*/  MOV R156, R100 ;  /* 0x00000064009c7202 */ /* 0x000fe20000000f00 */
[--C-:B------:R-:W-:Y:S01]  /*ca70*/  FFMA.FTZ R100, R208, UR4, -R75.reuse ;  /* 0x00000004d0647c23 */ /* 0x100fe2000801084b */
[----:B------:R-:W-:Y:S03]  /*ca80*/  MOV R163, R164 ;  /* 0x000000a400a37202 */ /* 0x000fe60000000f00 */
[----:B------:R2:W-:Y:S01]  /*ca90*/  MUFU.EX2 R208, R96 ;  /* 0x0000006000d07308 */ /* 0x0005e20000000800 */
[----:B------:R-:W-:Y:S02]  /*caa0*/  MOV R164, R144 ;  /* 0x0000009000a47202 */ /* 0x000fe40000000f00 */
[----:B------:R-:W-:Y:S02]  /*cab0*/  MOV R144, R87 ;  /* 0x0000005700907202 */ /* 0x000fe40000000f00 */
[----:B------:R-:W3:Y:S01]  /*cac0*/  LDSM.16.MT88.4 R84, [R135+0x8800] ;  /* 0x008800008754783b */ /* 0x000ee20000004200 */
[----:B------:R-:W-:Y:S04]  /*cad0*/  MOV R182, R153 ;  /* 0x0000009900b67202 */ /* 0x000fe80000000f00 */
[----:B------:R4:W-:Y:S01]  /*cae0*/  MUFU.EX2 R154, R65 ;  /* 0x00000041009a7308 */ /* 0x0009e20000000800 */
[----:B------:R-:W-:Y:S02]  /*caf0*/  MOV R180, R159 ;  /* 0x0000009f00b47202 */ /* 0x000fe40000000f00 */
[----:B------:R-:W-:Y:S01]  /*cb00*/  MOV R183, R152 ;  /* 0x0000009800b77202 */ /* 0x000fe20000000f00 */
[----:B-1----:R-:W3:Y:S01]  /*cb10*/  LDL.LU R95, [R1+0x2c] ;  /* 0x00002c00015f7983 */ /* 0x002ee20000300800 */
[----:B------:R-:W-:Y:S05]  /*cb20*/  MOV R166, R147 ;  /* 0x0000009300a67202 */ /* 0x000fea0000000f00 */
[----:B------:R1:W-:Y:S01]  /*cb30*/  MUFU.EX2 R153, R64 ;  /* 0x0000004000997308 */ /* 0x0003e20000000800 */
[----:B--2---:R-:W2:Y:S01]  /*cb40*/  LDL.LU R96, [R1+0x30] ;  /* 0x0000300001607983 */ /* 0x004ea20000300800 */
[----:B------:R-:W-:Y:S02]  /*cb50*/  MOV R147, R88 ;  /* 0x0000005800937202 */ /* 0x000fe40000000f00 */
[----:B------:R-:W-:Y:S01]  /*cb60*/  MOV R188, R98 ;  /* 0x0000006200bc7202 */ /* 0x000fe20000000f00 */
[----:B------:R-:W3:Y:S01]  /*cb70*/  LDSM.16.MT88.4 R88, [R226+0x8800] ;  /* 0x00880000e258783b */ /* 0x000ee20000004200 */
[--C-:B------:R-:W-:Y:S01]  /*cb80*/  FFMA.FTZ R98, R210, UR4, -R75.reuse ;  /* 0x00000004d2627c23 */ /* 0x100fe2000801084b */
[----:B------:R-:W-:Y:S03]  /*cb90*/  MOV R181, R157 ;  /* 0x0000009d00b57202 */ /* 0x000fe60000000f00 */
[----:B------:R1:W-:Y:S01]  /*cba0*/  MUFU.EX2 R152, R80 ;  /* 0x0000005000987308 */ /* 0x0003e20000000800 */
[C---:B----4-:R-:W-:Y:S01]  /*cbb0*/  FMUL.FTZ R65, R68.reuse, R197 ;  /* 0x000000c544417220 */ /* 0x050fe20000410000 */
[----:B------:R-:W-:Y:S02]  /*cbc0*/  MOV R175, R160 ;  /* 0x000000a000af7202 */ /* 0x000fe40000000f00 */
[----:B------:R-:W-:Y:S02]  /*cbd0*/  MOV R174, R161 ;  /* 0x000000a100ae7202 */ /* 0x000fe40000000f00 */
[----:B------:R-:W-:Y:S04]  /*cbe0*/  MOV R173, R162 ;  /* 0x000000a200ad7202 */ /* 0x000fe80000000f00 */
[----:B------:R-:W-:Y:S01]  /*cbf0*/  MUFU.EX2 R159, R81 ;  /* 0x00000051009f7308 */ /* 0x000fe20000000800 */
[----:B-1----:R-:W-:Y:S01]  /*cc00*/  FMUL.FTZ R64, R68, R196 ;  /* 0x000000c444407220 */ /* 0x002fe20000410000 */
[----:B------:R-:W-:Y:S02]  /*cc10*/  MOV R160, R164 ;  /* 0x000000a400a07202 */ /* 0x000fe40000000f00 */
[----:B------:R-:W-:Y:S01]  /*cc20*/  MOV R164, R139 ;  /* 0x0000008b00a47202 */ /* 0x000fe20000000f00 */
[--C-:B------:R-:W-:Y:S01]  /*cc30*/  FFMA.FTZ R139, R101, UR4, -R75.reuse ;  /* 0x00000004658b7c23 */ /* 0x100fe2000801084b */
[----:B------:R-:W-:Y:S02]  /*cc40*/  MOV R171, R169 ;  /* 0x000000a900ab7202 */ /* 0x000fe40000000f00 */
[----:B------:R-:W-:Y:S02]  /*cc50*/  HMMA.16816.F32 R64, R76, R82, R64 ;  /* 0x000000524c40723c */ /* 0x000fe40000001840 */
[----:B------:R1:W-:Y:S02]  /*cc60*/  MUFU.EX2 R210, R94 ;  /* 0x0000005e00d27308 */ /* 0x0003e40000000800 */
[----:B------:R-:W-:Y:S02]  /*cc70*/  F2FP.F16.F32.PACK_AB R80, R251, R222 ;  /* 0x000000defb50723e */ /* 0x000fe400000000ff */
[----:B------:R-:W-:Y:S01]  /*cc80*/  MOV R157, R130 ;  /* 0x00000082009d7202 */ /* 0x000fe20000000f00 */
[----:B------:R-:W-:Y:S01]  /*cc90*/  FFMA.FTZ R130, R106, UR4, -R75 ;  /* 0x000000046a827c23 */ /* 0x000fe2000801084b */
[----:B------:R-:W-:Y:S03]  /*cca0*/  F2FP.F16.F32.PACK_AB R76, R239, R223 ;  /* 0x000000dfef4c723e */ /* 0x000fe600000000ff */
[----:B------:R-:W-:Y:S02]  /*ccb0*/  F2FP.F16.F32.PACK_AB R77, R238, R240 ;  /* 0x000000f0ee4d723e */ /* 0x000fe400000000ff */
[----:B------:R-:W-:Y:S01]  /*ccc0*/  F2FP.F16.F32.PACK_AB R78, R233, R237 ;  /* 0x000000ede94e723e */ /* 0x000fe200000000ff */
[----:B------:R-:W-:Y:S01]  /*ccd0*/  MUFU.EX2 R130, R130 ;  /* 0x0000008200827308 */ /* 0x000fe20000000800 */
[----:B------:R-:W-:Y:S02]  /*cce0*/  F2FP.F16.F32.PACK_AB R79, R232, R236 ;  /* 0x000000ece84f723e */ /* 0x000fe400000000ff */
[----:B------:R-:W-:Y:S01]  /*ccf0*/  F2FP.F16.F32.PACK_AB R82, R231, R235 ;  /* 0x000000ebe752723e */ /* 0x000fe200000000ff */
[--C-:B-1----:R-:W-:Y:S01]  /*cd00*/  FFMA.FTZ R94, R189, UR4, -R92.reuse ;  /* 0x00000004bd5e7c23 */ /* 0x102fe2000801085c */
[----:B------:R-:W-:Y:S02]  /*cd10*/  F2FP.F16.F32.PACK_AB R83, R145, R234 ;  /* 0x000000ea9153723e */ /* 0x000fe400000000ff */
[----:B------:R-:W-:Y:S01]  /*cd20*/  F2FP.F16.F32.PACK_AB R81, R252, R218 ;  /* 0x000000dafc51723e */ /* 0x000fe200000000ff */
[-C--:B---3--:R-:W-:Y:S03]  /*cd30*/  HMMA.16816.F32 R4, R76, R84.reuse, R4 ;  /* 0x000000544c04723c */ /* 0x088fe60000001804 */
[----:B------:R-:W-:Y:S02]  /*cd40*/  MOV R169, R166 ;  /* 0x000000a600a97202 */ /* 0x000fe40000000f00 */
[----:B------:R-:W-:Y:S01]  /*cd50*/  MOV R166, R97 ;  /* 0x0000006100a67202 */ /* 0x000fe20000000f00 */
[C---:B------:R-:W-:Y:S05]  /*cd60*/  HMMA.16816.F32 R8, R80.reuse, R84, R8 ;  /* 0x000000545008723c */ /* 0x040fea0000001808 */
[----:B------:R-:W-:Y:S01]  /*cd70*/  MOV R189, R188 ;  /* 0x000000bc00bd7202 */ /* 0x000fe20000000f00 */
[-C--:B------:R-:W-:Y:S05]  /*cd80*/  HMMA.16816.F32 R12, R80, R86.reuse, R12 ;  /* 0x00000056500c723c */ /* 0x080fea000000180c */
[----:B------:R-:W-:Y:S01]  /*cd90*/  MOV R188, R179 ;  /* 0x000000b300bc7202 */ /* 0x000fe20000000f00 */
[C---:B------:R-:W-:Y:S01]  /*cda0*/  HMMA.16816.F32 R16, R76.reuse, R86, R16 ;  /* 0x000000564c10723c */ /* 0x040fe20000001810 */
[----:B------:R-:W1:Y:S04]  /*cdb0*/  LDSM.16.MT88.4 R84, [R224+0x8800] ;  /* 0x00880000e054783b */ /* 0x000e680000004200 */
[----:B------:R-:W-:Y:S01]  /*cdc0*/  MOV R179, R178 ;  /* 0x000000b200b37202 */ /* 0x000fe20000000f00 */
[-C--:B------:R-:W-:Y:S05]  /*cdd0*/  HMMA.16816.F32 R20, R76, R88.reuse, R20 ;  /* 0x000000584c14723c */ /* 0x080fea0000001814 */
[----:B------:R-:W-:Y:S01]  /*cde0*/  MOV R178, R177 ;  /* 0x000000b100b27202 */ /* 0x000fe20000000f00 */
[C---:B------:R-:W-:Y:S05]  /*cdf0*/  HMMA.16816.F32 R24, R80.reuse, R88, R24 ;  /* 0x000000585018723c */ /* 0x040fea0000001818 */
[----:B------:R-:W-:Y:S01]  /*ce00*/  MOV R177, R176 ;  /* 0x000000b000b17202 */ /* 0x000fe20000000f00 */
[-C--:B------:R-:W-:Y:S05]  /*ce10*/  HMMA.16816.F32 R28, R80, R90.reuse, R28 ;  /* 0x0000005a501c723c */ /* 0x080fea000000181c */
[----:B------:R-:W-:Y:S01]  /*ce20*/  MOV R176, R183 ;  /* 0x000000b700b07202 */ /* 0x000fe20000000f00 */
[C---:B------:R-:W-:Y:S05]  /*ce30*/  HMMA.16816.F32 R32, R76.reuse, R90, R32 ;  /* 0x0000005a4c20723c */ /* 0x040fea0000001820 */
[----:B------:R-:W-:Y:S01]  /*ce40*/  MOV R183, R182 ;  /* 0x000000b600b77202 */ /* 0x000fe20000000f00 */
[----:B------:R-:W-:Y:S01]  /*ce50*/  FFMA.FTZ R88, R179, UR4, -R93 ;  /* 0x00000004b3587c23 */ /* 0x000fe2000801085d */
[----:B------:R-:W-:Y:S01]  /*ce60*/  MOV R182, R181 ;  /* 0x000000b500b67202 */ /* 0x000fe20000000f00 */
[----:B------:R-:W-:Y:S03]  /*ce70*/  FFMA.FTZ R97, R243, UR4, -R75 ;  /* 0x00000004f3617c23 */ /* 0x000fe6000801084b */
[----:B------:R-:W-:Y:S01]  /*ce80*/  MOV R181, R180 ;  /* 0x000000b400b57202 */ /* 0x000fe20000000f00 */
[--C-:B------:R-:W-:Y:S01]  /*ce90*/  FFMA.FTZ R106, R176, UR4, -R92.reuse ;  /* 0x00000004b06a7c23 */ /* 0x100fe2000801085c */
[----:B------:R-:W-:Y:S02]  /*cea0*/  MOV R180, R175 ;  /* 0x000000af00b47202 */ /* 0x000fe40000000f00 */
[----:B------:R-:W-:Y:S01]  /*ceb0*/  MOV R175, R174 ;  /* 0x000000ae00af7202 */ /* 0x000fe20000000f00 */
[-C--:B-1----:R-:W-:Y:S03]  /*cec0*/  HMMA.16816.F32 R36, R76, R84.reuse, R36 ;  /* 0x000000544c24723c */ /* 0x082fe60000001824 */
[----:B------:R-:W-:Y:S02]  /*ced0*/  MOV R174, R173 ;  /* 0x000000ad00ae7202 */ /* 0x000fe40000000f00 */
        /* <DEDUP_REMOVED lines=8> */
[----:B------:R1:W-:Y:S01]  /*cf60*/  MUFU.EX2 R158, R94 ;  /* 0x0000005e009e7308 */ /* 0x0003e20000000800 */
[----:B------:R-:W-:Y:S03]  /*cf70*/  MOV R179, R157 ;  /* 0x0000009d00b37202 */ /* 0x000fe60000000f00 */
[----:B------:R-:W-:Y:S01]  /*cf80*/  MOV R162, R116 ;  /* 0x0000007400a27202 */ /* 0x000fe20000000f00 */
[--C-:B------:R-:W-:Y:S01]  /*cf90*/  FFMA.FTZ R116, R202, UR4, -R75.reuse ;  /* 0x00000004ca747c23 */ /* 0x100fe2000801084b */
[----:B------:R-:W-:Y:S01]  /*cfa0*/  MOV R161, R115 ;  /* 0x0000007300a17202 */ /* 0x000fe20000000f00 */
[--C-:B------:R-:W-:Y:S03]  /*cfb0*/  FFMA.FTZ R115, R203, UR4, -R75.reuse ;  /* 0x00000004cb737c23 */ /* 0x100fe6000801084b */
[----:B------:R3:W-:Y:S01]  /*cfc0*/  MUFU.EX2 R157, R88 ;  /* 0x00000058009d7308 */ /* 0x0007e20000000800 */
[----:B------:R-:W-:Y:S09]  /*cfd0*/  FFMA.FTZ R75, R99, UR4, -R75 ;  /* 0x00000004634b7c23 */ /* 0x000ff2000801084b */
[----:B------:R-:W-:Y:S01]  /*cfe0*/  MUFU.EX2 R191, R84 ;  /* 0x0000005400bf7308 */ /* 0x000fe20000000800 */
[--C-:B-1----:R-:W-:Y:S01]  /*cff0*/  FFMA.FTZ R94, R189, UR4, -R92.reuse ;  /* 0x00000004bd5e7c23 */ /* 0x102fe2000801085c */
[----:B------:R-:W-:Y:S02]  /*d000*/  MOV R189, R188 ;  /* 0x000000bc00bd7202 */ /* 0x000fe40000000f00 */
[----:B------:R-:W-:Y:S02]  /*d010*/  MOV R188, R178 ;  /* 0x000000b200bc7202 */ /* 0x000fe40000000f00 */
[----:B------:R-:W-:Y:S02]  /*d020*/  MOV R178, R177 ;  /* 0x000000b100b27202 */ /* 0x000fe40000000f00 */
[----:B------:R-:W-:Y:S02]  /*d030*/  MOV R177, R183 ;  /* 0x000000b700b17202 */ /* 0x000fe40000000f00 */
[----:B------:R-:W-:Y:S01]  /*d040*/  MUFU.EX2 R203, R97 ;  /* 0x0000006100cb7308 */ /* 0x000fe20000000800 */
[----:B------:R-:W-:Y:S01]  /*d050*/  MOV R183, R182 ;  /* 0x000000b600b77202 */ /* 0x000fe20000000f00 */
[--C-:B---3--:R-:W-:Y:S01]  /*d060*/  FFMA.FTZ R88, R178, UR4, -R93.reuse ;  /* 0x00000004b2587c23 */ /* 0x108fe2000801085d */
[----:B------:R-:W-:Y:S02]  /*d070*/  MOV R182, R181 ;  /* 0x000000b500b67202 */ /* 0x000fe40000000f00 */
[----:B------:R-:W-:Y:S02]  /*d080*/  MOV R181, R180 ;  /* 0x000000b400b57202 */ /* 0x000fe40000000f00 */
[----:B------:R-:W-:Y:S03]  /*d090*/  MOV R180, R175 ;  /* 0x000000af00b47202 */ /* 0x000fe60000000f00 */
[----:B------:R-:W-:Y:S01]  /*d0a0*/  MUFU.EX2 R187, R116 ;  /* 0x0000007400bb7308 */ /* 0x000fe20000000800 */
[----:B------:R-:W-:Y:S02]  /*d0b0*/  MOV R175, R174 ;  /* 0x000000ae00af7202 */ /* 0x000fe40000000f00 */
[----:B------:R-:W-:Y:S02]  /*d0c0*/  MOV R174, R173 ;  /* 0x000000ad00ae7202 */ /* 0x000fe40000000f00 */
[----:B------:R-:W-:Y:S02]  /*d0d0*/  MOV R173, R172 ;  /* 0x000000ac00ad7202 */ /* 0x000fe40000000f00 */
[----:B------:R-:W-:Y:S02]  /*d0e0*/  MOV R172, R171 ;  /* 0x000000ab00ac7202 */ /* 0x000fe40000000f00 */
[----:B------:R-:W-:Y:S02]  /*d0f0*/  MOV R171, R163 ;  /* 0x000000a300ab7202 */ /* 0x000fe40000000f00 */
[----:B------:R-:W-:Y:S02]  /*d100*/  MOV R163, R166 ;  /* 0x000000a600a37202 */ /* 0x000fe40000000f00 */
[----:B------:R-:W-:Y:S01]  /*d110*/  MOV R178, R177 ;  /* 0x000000b100b27202 */ /* 0x000fe20000000f00 */
[----:B------:R1:W-:Y:S01]  /*d120*/  MUFU.EX2 R166, R94 ;  /* 0x0000005e00a67308 */ /* 0x0003e20000000800 */
[----:B------:R-:W-:Y:S03]  /*d130*/  MOV R177, R165 ;  /* 0x000000a500b17202 */ /* 0x000fe60000000f00 */
[--C-:B------:R-:W-:Y:S02]  /*d140*/  FFMA.FTZ R85, R178, UR4, -R93.reuse ;  /* 0x00000004b2557c23 */ /* 0x100fe4000801085d */
[--C-:B------:R-:W-:Y:S04]  /*d150*/  FFMA.FTZ R105, R177, UR4, -R92.reuse ;  /* 0x00000004b1697c23 */ /* 0x100fe8000801085c */
[----:B------:R3:W-:Y:S10]  /*d160*/  MUFU.EX2 R165, R88 ;  /* 0x0000005800a57308 */ /* 0x0007f40000000800 */
[----:B------:R4:W-:Y:S01]  /*d170*/  MUFU.EX2 R190, R85 ;  /* 0x0000005500be7308 */ /* 0x0009e20000000800 */
[----:B-1----:R-:W-:Y:S09]  /*d180*/  FFMA.FTZ R94, R189, UR4, -R92 ;  /* 0x00000004bd5e7c23 */ /* 0x002ff2000801085c */
[----:B------:R1:W-:Y:S01]  /*d190*/  MUFU.EX2 R201, R94 ;  /* 0x0000005e00c97308 */ /* 0x0003e20000000800 */
[----:B---3--:R-:W-:Y:S01]  /*d1a0*/  FFMA.FTZ R88, R183, UR4, -R104 ;  /* 0x00000004b7587c23 */ /* 0x008fe20008010868 */
[----:B------:R-:W-:Y:S02]  /*d1b0*/  MOV R183, R182 ;  /* 0x000000b600b77202 */ /* 0x000fe40000000f00 */
[----:B------:R-:W-:Y:S02]  /*d1c0*/  MOV R182, R181 ;  /* 0x000000b500b67202 */ /* 0x000fe40000000f00 */
[----:B------:R-:W-:Y:S01]  /*d1d0*/  MOV R181, R180 ;  /* 0x000000b400b57202 */ /* 0x000fe20000000f00 */
[--C-:B------:R-:W-:Y:S01]  /*d1e0*/  FFMA.FTZ R117, R183, UR4, -R92.reuse ;  /* 0x00000004b7757c23 */ /* 0x100fe2000801085c */
[----:B------:R-:W-:Y:S01]  /*d1f0*/  MOV R180, R175 ;  /* 0x000000af00b47202 */ /* 0x000fe20000000f00 */
[----:B----4-:R-:W-:Y:S01]  /*d200*/  LDSM.16.MT88.4 R84, [R135+0x9000] ;  /* 0x009000008754783b */ /* 0x010fe20000004200 */
[----:B------:R-:W-:Y:S01]  /*d210*/  MOV R175, R174 ;  /* 0x000000ae00af7202 */ /* 0x000fe20000000f00 */
[----:B------:R-:W-:Y:S01]  /*d220*/  MUFU.EX2 R189, R100 ;  /* 0x0000006400bd7308 */ /* 0x000fe20000000800 */
[----:B------:R-:W-:Y:S02]  /*d230*/  MOV R174, R173 ;  /* 0x000000ad00ae7202 */ /* 0x000fe40000000f00 */
[----:B------:R-:W-:Y:S02]  /*d240*/  MOV R173, R172 ;  /* 0x000000ac00ad7202 */ /* 0x000fe40000000f00 */
[----:B------:R-:W-:Y:S01]  /*d250*/  MOV R172, R171 ;  /* 0x000000ab00ac7202 */ /* 0x000fe20000000f00 */
[--C-:B-1----:R-:W-:Y:S01]  /*d260*/  FFMA.FTZ R94, R188, UR4, -R92.reuse ;  /* 0x00000004bc5e7c23 */ /* 0x102fe2000801085c */
[----:B------:R-:W-:Y:S03]  /*d270*/  MOV R171, R163 ;  /* 0x000000a300ab7202 */ /* 0x000fe60000000f00 */
[----:B------:R-:W-:Y:S01]  /*d280*/  MUFU.EX2 R117, R117 ;  /* 0x0000007500757308 */ /* 0x000fe20000000800 */
[----:B------:R-:W-:Y:S02]  /*d290*/  MOV R163, R162 ;  /* 0x000000a200a37202 */ /* 0x000fe40000000f00 */
[----:B------:R-:W-:Y:S02]  /*d2a0*/  MOV R162, R161 ;  /* 0x000000a100a27202 */ /* 0x000fe40000000f00 */
[----:B------:R-:W-:Y:S02]  /*d2b0*/  MOV R161, R156 ;  /* 0x0000009c00a17202 */ /* 0x000fe40000000f00 */
[----:B------:R-:W-:Y:S03]  /*d2c0*/  MOV R188, R182 ;  /* 0x000000b600bc7202 */ /* 0x000fe60000000f00 */
[----:B------:R1:W-:Y:S01]  /*d2d0*/  MUFU.EX2 R156, R88 ;  /* 0x00000058009c7308 */ /* 0x0003e20000000800 */
        /* <DEDUP_REMOVED lines=8> */
[----:B------:R-:W-:Y:S01]  /*d360*/  MOV R180, R146 ;  /* 0x0000009200b47202 */ /* 0x000fe20000000f00 */
[--C-:B------:R-:W-:Y:S01]  /*d370*/  FFMA.FTZ R113, R176, UR4, -R93.reuse ;  /* 0x00000004b0717c23 */ /* 0x100fe2000801085d */
[----:B-1----:R-:W1:Y:S01]  /*d380*/  LDSM.16.MT88.4 R88, [R225+0x8800] ;  /* 0x00880000e158783b */ /* 0x002e620000004200 */
[----:B------:R-:W-:Y:S01]  /*d390*/  MOV R146, R134 ;  /* 0x0000008600927202 */ /* 0x000fe20000000f00 */
[--C-:B------:R-:W-:Y:S01]  /*d3a0*/  FFMA.FTZ R134, R103, UR4, -R92.reuse ;  /* 0x0000000467867c23 */ /* 0x100fe2000801085c */
[----:B------:R-:W-:Y:S01]  /*d3b0*/  MOV R147, R123 ;  /* 0x0000007b00937202 */ /* 0x000fe20000000f00 */
[--C-:B------:R-:W-:Y:S01]  /*d3c0*/  FFMA.FTZ R123, R114, UR4, -R92.reuse ;  /* 0x00000004727b7c23 */ /* 0x100fe2000801085c */
[----:B------:R-:W-:Y:S01]  /*d3d0*/  MOV R175, R133 ;  /* 0x0000008500af7202 */ /* 0x000fe20000000f00 */
[----:B------:R-:W-:Y:S01]  /*d3e0*/  FFMA.FTZ R133, R108, UR4, -R92 ;  /* 0x000000046c857c23 */ /* 0x000fe2000801085c */
[----:B------:R-:W-:Y:S01]  /*d3f0*/  MOV R174, R132 ;  /* 0x0000008400ae7202 */ /* 0x000fe20000000f00 */
[----:B---3--:R-:W-:Y:S01]  /*d400*/  FFMA.FTZ R94, R179, UR4, -R104 ;  /* 0x00000004b35e7c23 */ /* 0x008fe20008010868 */
[----:B------:R-:W-:Y:S01]  /*d410*/  MOV R179, R181 ;  /* 0x000000b500b37202 */ /* 0x000fe20000000f00 */
[--C-:B------:R-:W-:Y:S01]  /*d420*/  FFMA.FTZ R132, R110, UR4, -R92.reuse ;  /* 0x000000046e847c23 */ /* 0x100fe2000801085c */
[----:B------:R-:W-:Y:S01]  /*d430*/  MOV R181, R171 ;  /* 0x000000ab00b57202 */ /* 0x000fe20000000f00 */
[----:B------:R3:W-:Y:S01]  /*d440*/  MUFU.EX2 R164, R94 ;  /* 0x0000005e00a47308 */ /* 0x0007e20000000800 */
[----:B------:R-:W-:Y:S01]  /*d450*/  MOV R171, R162 ;  /* 0x000000a200ab7202 */ /* 0x000fe20000000f00 */
[--C-:B------:R-:W-:Y:S01]  /*d460*/  FFMA.FTZ R110, R177, UR4, -R93.reuse ;  /* 0x00000004b16e7c23 */ /* 0x100fe2000801085d */
[----:B------:R-:W-:Y:S01]  /*d470*/  MOV R162, R161 ;  /* 0x000000a100a27202 */ /* 0x000fe20000000f00 */
[--C-:B------:R-:W-:Y:S01]  /*d480*/  FFMA.FTZ R114, R180, UR4, -R93.reuse ;  /* 0x00000004b4727c23 */ /* 0x100fe2000801085d */
[----:B------:R-:W-:Y:S01]  /*d490*/  MOV R161, R136 ;  /* 0x0000008800a17202 */ /* 0x000fe20000000f00 */
[--C-:B------:R-:W-:Y:S01]  /*d4a0*/  FFMA.FTZ R136, R102, UR4, -R92.reuse ;  /* 0x0000000466887c23 */ /* 0x100fe2000801085c */
[----:B------:R-:W-:Y:S01]  /*d4b0*/  MOV R173, R119 ;  /* 0x0000007700ad7202 */ /* 0x000fe20000000f00 */
[----:B------:R-:W-:Y:S01]  /*d4c0*/  FFMA.FTZ R119, R204, UR4, -R92 ;  /* 0x00000004cc777c23 */ /* 0x000fe2000801085c */
[--C-:B------:R-:W-:Y:S01]  /*d4d0*/  FFMA.FTZ R92, R179, UR4, -R104.reuse ;  /* 0x00000004b35c7c23 */ /* 0x100fe20008010868 */
[----:B------:R-:W-:Y:S01]  /*d4e0*/  MOV R179, R182 ;  /* 0x000000b600b37202 */ /* 0x000fe20000000f00 */
[----:B------:R-:W-:Y:S01]  /*d4f0*/  LDSM.16.MT88.4 R100, [R225+0x9000] ;  /* 0x00900000e164783b */ /* 0x000fe20000004200 */
[----:B------:R-:W-:Y:S01]  /*d500*/  MOV R177, R175 ;  /* 0x000000af00b17202 */ /* 0x000fe20000000f00 */
[--C-:B------:R-:W-:Y:S01]  /*d510*/  FFMA.FTZ R108, R178, UR4, -R93.reuse ;  /* 0x00000004b26c7c23 */ /* 0x100fe2000801085d */
[----:B------:R-:W-:Y:S01]  /*d520*/  MOV R193, R171 ;  /* 0x000000ab00c17202 */ /* 0x000fe20000000f00 */
[----:B------:R-:W-:Y:S01]  /*d530*/  MUFU.EX2 R119, R119 ;  /* 0x0000007700777308 */ /* 0x000fe20000000800 */
[----:B------:R-:W-:Y:S01]  /*d540*/  MOV R175, R170 ;  /* 0x000000aa00af7202 */ /* 0x000fe20000000f00 */
[----:B---3--:R-:W-:Y:S01]  /*d550*/  FFMA.FTZ R94, R188, UR4, -R104 ;  /* 0x00000004bc5e7c23 */ /* 0x008fe20008010868 */
[----:B------:R-:W-:Y:S01]  /*d560*/  MOV R176, R174 ;  /* 0x000000ae00b07202 */ /* 0x000fe20000000f00 */
[----:B------:R-:W3:Y:S01]  /*d570*/  LDL.LU R182, [R1+0x34] ;  /* 0x0000340001b67983 */ /* 0x000ee20000300800 */
[----:B------:R-:W-:Y:S02]  /*d580*/  MOV R178, R183 ;  /* 0x000000b700b27202 */ /* 0x000fe40000000f00 */
[----:B------:R-:W-:Y:S03]  /*d590*/  MOV R180, R172 ;  /* 0x000000ac00b47202 */ /* 0x000fe60000000f00 */
[----:B------:R-:W-:Y:S01]  /*d5a0*/  MUFU.EX2 R171, R94 ;  /* 0x0000005e00ab7308 */ /* 0x000fe20000000800 */
[----:B------:R-:W-:Y:S02]  /*d5b0*/  MOV R172, R160 ;  /* 0x000000a000ac7202 */ /* 0x000fe40000000f00 */
[----:B------:R-:W-:Y:S01]  /*d5c0*/  MOV R160, R122 ;  /* 0x0000007a00a07202 */ /* 0x000fe20000000f00 */
[--C-:B------:R-:W-:Y:S01]  /*d5d0*/  FFMA.FTZ R122, R129, UR4, -R93.reuse ;  /* 0x00000004817a7c23 */ /* 0x100fe2000801085d */
[-C--:B-1----:R-:W-:Y:S05]  /*d5e0*/  HMMA.16816.F32 R52, R76, R88.reuse, R52 ;  /* 0x000000584c34723c */ /* 0x082fea0000001834 */
[----:B------:R1:W-:Y:S01]  /*d5f0*/  MUFU.EX2 R170, R92 ;  /* 0x0000005c00aa7308 */ /* 0x0003e20000000800 */
[----:B------:R-:W-:Y:S01]  /*d600*/  FFMA.FTZ R129, R246, UR4, -R93 ;  /* 0x00000004f6817c23 */ /* 0x000fe2000801085d */
[----:B------:R-:W-:Y:S01]  /*d610*/  MOV R185, R172 ;  /* 0x000000ac00b97202 */ /* 0x000fe20000000f00 */
[C---:B------:R-:W-:Y:S04]  /*d620*/  HMMA.16816.F32 R56, R80.reuse, R88, R56 ;  /* 0x000000585038723c */ /* 0x040fe80000001838 */
[----:B------:R-:W-:Y:S02]  /*d630*/  MOV R172, R160 ;  /* 0x000000a000ac7202 */ /* 0x000fe40000000f00 */
[-C--:B------:R-:W-:Y:S01]  /*d640*/  HMMA.16816.F32 R60, R80, R90.reuse, R60 ;  /* 0x0000005a503c723c */ /* 0x080fe2000000183c */
[----:B------:R-:W4:Y:S01]  /*d650*/  LDL.LU R160, [R1+0x38] ;  /* 0x0000380001a07983 */ /* 0x000f220000300800 */
[----:B------:R-:W-:Y:S03]  /*d660*/  MUFU.EX2 R188, R115 ;  /* 0x0000007300bc7308 */ /* 0x000fe60000000800 */
[----:B------:R-:W-:Y:S01]  /*d670*/  FFMA.FTZ R112, R68, R95, R112 ;  /* 0x0000005f44707223 */ /* 0x000fe20000010070 */
[----:B------:R-:W-:Y:S01]  /*d680*/  HMMA.16816.F32 R64, R76, R90, R64 ;  /* 0x0000005a4c40723c */ /* 0x000fe20000001840 */
[----:B------:R-:W-:Y:S05]  /*d690*/  LDSM.16.MT88.4 R88, [R226+0x9800] ;  /* 0x00980000e258783b */ /* 0x000fea0000004200 */
[----:B------:R1:W-:Y:S01]  /*d6a0*/  MUFU.EX2 R183, R107 ;  /* 0x0000006b00b77308 */ /* 0x0003e20000000800 */
[----:B------:R-:W-:Y:S01]  /*d6b0*/  MOV R192, R181 ;  /* 0x000000b500c07202 */ /* 0x000fe20000000f00 */
[----:B--2---:R-:W-:Y:S03]  /*d6c0*/  FFMA.FTZ R111, R3, R96, R111 ;  /* 0x00000060036f7223 */ /* 0x004fe6000001006f */
[----:B------:R-:W-:Y:S01]  /*d6d0*/  MOV R174, R169 ;  /* 0x000000a900ae7202 */ /* 0x000fe20000000f00 */
[----:B-1----:R-:W1:Y:S01]  /*d6e0*/  LDSM.16.MT88.4 R92, [R226+0x9000] ;  /* 0x00900000e25c783b */ /* 0x002e620000004200 */
[----:B------:R-:W-:Y:S03]  /*d6f0*/  F2FP.F16.F32.PACK_AB R76, R227, R230 ;  /* 0x000000e6e34c723e */ /* 0x000fe600000000ff */
[----:B------:R2:W-:Y:S01]  /*d700*/  MUFU.EX2 R169, R98 ;  /* 0x0000006200a97308 */ /* 0x0005e20000000800 */
[----:B------:R-:W-:Y:S01]  /*d710*/  F2FP.F16.F32.PACK_AB R77, R162, R229 ;  /* 0x000000e5a24d723e */ /* 0x000fe200000000ff */
[----:B------:R-:W-:Y:S01]  /*d720*/  FADD.FTZ R111, R245, R111 ;  /* 0x0000006ff56f7221 */ /* 0x000fe20000010000 */
[----:B------:R-:W-:Y:S02]  /*d730*/  F2FP.F16.F32.PACK_AB R78, R179, R193 ;  /* 0x000000c1b34e723e */ /* 0x000fe400000000ff */
[----:B------:R-:W-:Y:S02]  /*d740*/  F2FP.F16.F32.PACK_AB R79, R178, R192 ;  /* 0x000000c0b24f723e */ /* 0x000fe400000000ff */
[----:B------:R-:W-:Y:S03]  /*d750*/  F2FP.F16.F32.PACK_AB R80, R161, R228 ;  /* 0x000000e4a150723e */ /* 0x000fe600000000ff */
[----:B------:R-:W-:Y:S01]  /*d760*/  MUFU.EX2 R123, R123 ;  /* 0x0000007b007b7308 */ /* 0x000fe20000000800 */
[----:B------:R-:W-:Y:S01]  /*d770*/  F2FP.F16.F32.PACK_AB R82, R177, R141 ;  /* 0x0000008db152723e */ /* 0x000fe200000000ff */
[--C-:B------:R-:W-:Y:S01]  /*d780*/  FFMA.FTZ R107, R212, UR4, -R104.reuse ;  /* 0x00000004d46b7c23 */ /* 0x100fe20008010868 */
[----:B------:R-:W-:Y:S01]  /*d790*/  F2FP.F16.F32.PACK_AB R83, R176, R140 ;  /* 0x0000008cb053723e */ /* 0x000fe200000000ff */
[-C--:B------:R-:W-:Y:S03]  /*d7a0*/  HMMA.16816.F32 R4, R76, R84.reuse, R4 ;  /* 0x000000544c04723c */ /* 0x080fe60000001804 */
[----:B------:R-:W-:Y:S03]  /*d7b0*/  F2FP.F16.F32.PACK_AB R81, R142, R143 ;  /* 0x0000008f8e51723e */ /* 0x000fe600000000ff */
[----:B------:R-:W-:Y:S01]  /*d7c0*/  MUFU.EX2 R132, R132 ;  /* 0x0000008400847308 */ /* 0x000fe20000000800 */
[----:B--2---:R-:W2:Y:S01]  /*d7d0*/  LDSM.16.MT88.4 R96, [R224+0x9000] ;  /* 0x00900000e060783b */ /* 0x004ea20000004200 */
[----:B------:R-:W-:Y:S03]  /*d7e0*/  MOV R181, R173 ;  /* 0x000000ad00b57202 */ /* 0x000fe60000000f00 */
[----:B------:R-:W-:Y:S01]  /*d7f0*/  MOV R173, R168 ;  /* 0x000000a800ad7202 */ /* 0x000fe20000000f00 */
[C---:B------:R-:W-:Y:S04]  /*d800*/  HMMA.16816.F32 R8, R80.reuse, R84, R8 ;  /* 0x000000545008723c */ /* 0x040fe80000001808 */
[----:B------:R-:W-:Y:S01]  /*d810*/  MUFU.EX2 R168, R105 ;  /* 0x0000006900a87308 */ /* 0x000fe20000000800 */
[----:B------:R-:W-:Y:S01]  /*d820*/  MOV R241, R181 ;  /* 0x000000b500f17202 */ /* 0x000fe20000000f00 */
[-C--:B------:R-:W-:Y:S08]  /*d830*/  HMMA.16816.F32 R12, R80, R86.reuse, R12 ;  /* 0x00000056500c723c */ /* 0x080ff0000000180c */
[----:B------:R-:W2:Y:S03]  /*d840*/  MUFU.EX2 R133, R133 ;  /* 0x0000008500857308 */ /* 0x000ea60000000800 */
[----:B------:R-:W-:Y:S01]  /*d850*/  MOV R181, R175 ;  /* 0x000000af00b57202 */ /* 0x000fe20000000f00 */
[C---:B------:R-:W-:Y:S01]  /*d860*/  HMMA.16816.F32 R16, R76.reuse, R86, R16 ;  /* 0x000000564c10723c */ /* 0x040fe20000001810 */
[----:B------:R-:W2:Y:S03]  /*d870*/  LDSM.16.MT88.4 R84, [R135+0x9800] ;  /* 0x009800008754783b */ /* 0x000ea60000004200 */
[----:B------:R-:W-:Y:S02]  /*d880*/  MOV R184, R173 ;  /* 0x000000ad00b87202 */ /* 0x000fe40000000f00 */
[-C--:B-1----:R-:W-:Y:S01]  /*d890*/  HMMA.16816.F32 R20, R76, R92.reuse, R20 ;  /* 0x0000005c4c14723c */ /* 0x082fe20000001814 */
[----:B------:R1:W4:Y:S04]  /*d8a0*/  MUFU.EX2 R175, R106 ;  /* 0x0000006a00af7308 */ /* 0x0003280000000800 */
[--C-:B------:R-:W-:Y:S01]  /*d8b0*/  FFMA.FTZ R3, R184, UR4, -R104.reuse ;  /* 0x00000004b8037c23 */ /* 0x100fe20008010868 */
[C---:B------:R-:W-:Y:S05]  /*d8c0*/  HMMA.16816.F32 R24, R80.reuse, R92, R24 ;  /* 0x0000005c5018723c */ /* 0x040fea0000001818 */
[----:B------:R1:W-:Y:S01]  /*d8d0*/  MUFU.EX2 R173, R110 ;  /* 0x0000006e00ad7308 */ /* 0x0003e20000000800 */
[----:B--2---:R-:W-:Y:S01]  /*d8e0*/  F2FP.F16.F32.PACK_AB R197, R133, R132 ;  /* 0x0000008485c5723e */ /* 0x004fe200000000ff */
[-C--:B------:R-:W-:Y:S08]  /*d8f0*/  HMMA.16816.F32 R28, R80, R94.reuse, R28 ;  /* 0x0000005e501c723c */ /* 0x080ff0000000181c */
[----:B------:R-:W-:Y:S01]  /*d900*/  MUFU.EX2 R134, R134 ;  /* 0x0000008600867308 */ /* 0x000fe20000000800 */
[C---:B------:R-:W-:Y:S01]  /*d910*/  HMMA.16816.F32 R32, R76.reuse, R94, R32 ;  /* 0x0000005e4c20723c */ /* 0x040fe20000001820 */
[----:B------:R-:W2:Y:S03]  /*d920*/  LDSM.16.MT88.4 R92, [R224+0x9800] ;  /* 0x00980000e05c783b */ /* 0x000ea60000004200 */
[--C-:B-1----:R-:W-:Y:S02]  /*d930*/  FFMA.FTZ R106, R163, UR4, -R104.reuse ;  /* 0x00000004a36a7c23 */ /* 0x102fe40008010868 */
[-C--:B------:R-:W-:Y:S03]  /*d940*/  HMMA.16816.F32 R36, R76, R96.reuse, R36 ;  /* 0x000000604c24723c */ /* 0x080fe60000001824 */
[----:B------:R-:W-:Y:S02]  /*d950*/  MUFU.EX2 R122, R122 ;  /* 0x0000007a007a7308 */ /* 0x000fe40000000800 */
[--C-:B------:R-:W-:Y:S01]  /*d960*/  FFMA.FTZ R110, R71, UR4, -R104.reuse ;  /* 0x00000004476e7c23 */ /* 0x100fe20008010868 */
[C---:B------:R-:W-:Y:S07]  /*d970*/  HMMA.16816.F32 R40, R80.reuse, R96, R40 ;  /* 0x000000605028723c */ /* 0x040fee0000001828 */
[----:B------:R-:W-:Y:S01]  /*d980*/  MUFU.EX2 R129, R129 ;  /* 0x0000008100817308 */ /* 0x000fe20000000800 */
[-C--:B------:R-:W-:Y:S06]  /*d990*/  HMMA.16816.F32 R44, R80, R98.reuse, R44 ;  /* 0x00000062502c723c */ /* 0x080fec000000182c */
[C---:B------:R-:W-:Y:S01]  /*d9a0*/  HMMA.16816.F32 R48, R76.reuse, R98, R48 ;  /* 0x000000624c30723c */ /* 0x040fe20000001830 */
[----:B------:R-:W1:Y:S05]  /*d9b0*/  LDSM.16.MT88.4 R96, [R225+0x9800] ;  /* 0x00980000e160783b */ /* 0x000e6a0000004200 */
[-C--:B------:R-:W-:Y:S06]  /*d9c0*/  HMMA.16816.F32 R52, R76, R100.reuse, R52 ;  /* 0x000000644c34723c */ /* 0x080fec0000001834 */
[C---:B------:R-:W-:Y:S06]  /*d9d0*/  HMMA.16816.F32 R56, R80.reuse, R100, R56 ;  /* 0x000000645038723c */ /* 0x040fec0000001838 */
[-C--:B------:R-:W-:Y:S05]  /*d9e0*/  HMMA.16816.F32 R60, R80, R102.reuse, R60 ;  /* 0x00000066503c723c */ /* 0x080fea000000183c */
[--C-:B------:R-:W-:Y:S01]  /*d9f0*/  FFMA.FTZ R101, R180, UR4, -R104.reuse ;  /* 0x00000004b4657c23 */ /* 0x100fe20008010868 */
[----:B------:R-:W-:Y:S01]  /*da00*/  HMMA.16816.F32 R64, R76, R102, R64 ;  /* 0x000000664c40723c */ /* 0x000fe20000001840 */
[----:B------:R-:W-:Y:S04]  /*da10*/  MUFU.EX2 R180, R3 ;  /* 0x0000000300b47308 */ /* 0x000fe80000000800 */
[----:B------:R-:W-:Y:S01]  /*da20*/  F2FP.F16.F32.PACK_AB R80, R211, R149 ;  /* 0x00000095d350723e */ /* 0x000fe200000000ff */
[--C-:B------:R-:W-:Y:S01]  /*da30*/  FFMA.FTZ R100, R181, UR4, -R104.reuse ;  /* 0x00000004b5647c23 */ /* 0x100fe20008010868 */
[----:B------:R-:W-:Y:S04]  /*da40*/  F2FP.F16.F32.PACK_AB R76, R241, R151 ;  /* 0x00000097f14c723e */ /* 0x000fe800000000ff */
[----:B------:R-:W-:Y:S01]  /*da50*/  MUFU.EX2 R115, R101 ;  /* 0x0000006500737308 */ /* 0x000fe20000000800 */
[----:B------:R-:W-:Y:S02]  /*da60*/  F2FP.F16.F32.PACK_AB R77, R250, R150 ;  /* 0x00000096fa4d723e */ /* 0x000fe400000000ff */
[----:B------:R-:W-:Y:S02]  /*da70*/  F2FP.F16.F32.PACK_AB R78, R242, R247 ;  /* 0x000000f7f24e723e */ /* 0x000fe400000000ff */
[----:B------:R-:W-:Y:S02]  /*da80*/  F2FP.F16.F32.PACK_AB R79, R221, R217 ;  /* 0x000000d9dd4f723e */ /* 0x000fe400000000ff */
[----:B------:R-:W-:Y:S03]  /*da90*/  F2FP.F16.F32.PACK_AB R81, R155, R148 ;  /* 0x000000949b51723e */ /* 0x000fe600000000ff */
[----:B------:R2:W-:Y:S01]  /*daa0*/  MUFU.EX2 R116, R100 ;  /* 0x0000006400747308 */ /* 0x0005e20000000800 */
[----:B------:R-:W-:Y:S02]  /*dab0*/  F2FP.F16.F32.PACK_AB R82, R153, R154 ;  /* 0x0000009a9952723e */ /* 0x000fe400000000ff */
[----:B------:R-:W-:Y:S01]  /*dac0*/  F2FP.F16.F32.PACK_AB R83, R159, R152 ;  /* 0x000000989f53723e */ /* 0x000fe200000000ff */
[-C--:B------:R-:W-:Y:S06]  /*dad0*/  HMMA.16816.F32 R4, R76, R84.reuse, R4 ;  /* 0x000000544c04723c */ /* 0x080fec0000001804 */
[----:B------:R-:W-:Y:S01]  /*dae0*/  MUFU.EX2 R181, R113 ;  /* 0x0000007100b57308 */ /* 0x000fe20000000800 */
[C---:B------:R-:W-:Y:S06]  /*daf0*/  HMMA.16816.F32 R8, R80.reuse, R84, R8 ;  /* 0x000000545008723c */ /* 0x040fec0000001808 */
[-C--:B------:R-:W-:Y:S01]  /*db00*/  HMMA.16816.F32 R12, R80, R86.reuse, R12 ;  /* 0x00000056500c723c */ /* 0x080fe2000000180c */
[----:B--2---:R-:W-:Y:S02]  /*db10*/  LDSM.16.MT88.4 R100, [R225+0xa800] ;  /* 0x00a80000e164783b */ /* 0x004fe40000004200 */
[----:B------:R-:W-:Y:S03]  /*db20*/  MUFU.EX2 R113, R107 ;  /* 0x0000006b00717308 */ /* 0x000fe60000000800 */
[C---:B------:R-:W-:Y:S03]  /*db30*/  HMMA.16816.F32 R16, R76.reuse, R86, R16 ;  /* 0x000000564c10723c */ /* 0x040fe60000001810 */
[----:B------:R-:W2:Y:S04]  /*db40*/  LDSM.16.MT88.4 R84, [R135+0xa000] ;  /* 0x00a000008754783b */ /* 0x000ea80000004200 */
[----:B------:R-:W-:Y:S01]  /*db50*/  MUFU.EX2 R107, R139 ;  /* 0x0000008b006b7308 */ /* 0x000fe20000000800 */
[-C--:B------:R-:W-:Y:S06]  /*db60*/  HMMA.16816.F32 R20, R76, R88.reuse, R20 ;  /* 0x000000584c14723c */ /* 0x080fec0000001814 */
[C---:B------:R-:W-:Y:S06]  /*db70*/  HMMA.16816.F32 R24, R80.reuse, R88, R24 ;  /* 0x000000585018723c */ /* 0x040fec0000001818 */
[-C--:B------:R-:W-:Y:S06]  /*db80*/  HMMA.16816.F32 R28, R80, R90.reuse, R28 ;  /* 0x0000005a501c723c */ /* 0x080fec000000181c */
[C---:B------:R-:W-:Y:S01]  /*db90*/  HMMA.16816.F32 R32, R76.reuse, R90, R32 ;  /* 0x0000005a4c20723c */ /* 0x040fe20000001820 */
[----:B------:R-:W3:Y:S05]  /*dba0*/  LDSM.16.MT88.4 R88, [R226+0xa000] ;  /* 0x00a00000e258783b */ /* 0x000eea0000004200 */
[-C--:B------:R-:W-:Y:S06]  /*dbb0*/  HMMA.16816.F32 R36, R76, R92.reuse, R36 ;  /* 0x0000005c4c24723c */ /* 0x080fec0000001824 */
[C---:B------:R-:W-:Y:S06]  /*dbc0*/  HMMA.16816.F32 R40, R80.reuse, R92, R40 ;  /* 0x0000005c5028723c */ /* 0x040fec0000001828 */
[-C--:B------:R-:W-:Y:S06]  /*dbd0*/  HMMA.16816.F32 R44, R80, R94.reuse, R44 ;  /* 0x0000005e502c723c */ /* 0x080fec000000182c */
[C---:B------:R-:W-:Y:S01]  /*dbe0*/  HMMA.16816.F32 R48, R76.reuse, R94, R48 ;  /* 0x0000005e4c30723c */ /* 0x040fe20000001830 */
[----:B------:R-:W4:Y:S05]  /*dbf0*/  LDSM.16.MT88.4 R92, [R224+0xa000] ;  /* 0x00a00000e05c783b */ /* 0x000f2a0000004200 */
[-C--:B-1----:R-:W-:Y:S06]  /*dc00*/  HMMA.16816.F32 R52, R76, R96.reuse, R52 ;  /* 0x000000604c34723c */ /* 0x082fec0000001834 */
[C---:B------:R-:W-:Y:S06]  /*dc10*/  HMMA.16816.F32 R56, R80.reuse, R96, R56 ;  /* 0x000000605038723c */ /* 0x040fec0000001838 */
[-C--:B------:R-:W-:Y:S06]  /*dc20*/  HMMA.16816.F32 R60, R80, R98.reuse, R60 ;  /* 0x00000062503c723c */ /* 0x080fec000000183c */
[----:B------:R-:W-:Y:S01]  /*dc30*/  HMMA.16816.F32 R64, R76, R98, R64 ;  /* 0x000000624c40723c */ /* 0x000fe20000001840 */
[----:B------:R-:W1:Y:S04]  /*dc40*/  LDSM.16.MT88.4 R96, [R225+0xa000] ;  /* 0x00a00000e160783b */ /* 0x000e680000004200 */
[----:B------:R-:W-:Y:S02]  /*dc50*/  F2FP.F16.F32.PACK_AB R80, R165, R157 ;  /* 0x0000009da550723e */ /* 0x000fe400000000ff */
[----:B------:R-:W-:Y:S04]  /*dc60*/  F2FP.F16.F32.PACK_AB R76, R167, R210 ;  /* 0x000000d2a74c723e */ /* 0x000fe800000000ff */
[----:B------:R-:W-:Y:S02]  /*dc70*/  F2FP.F16.F32.PACK_AB R77, R166, R158 ;  /* 0x0000009ea64d723e */ /* 0x000fe400000000ff */
[----:B------:R-:W-:Y:S02]  /*dc80*/  F2FP.F16.F32.PACK_AB R78, R208, R203 ;  /* 0x000000cbd04e723e */ /* 0x000fe400000000ff */
[----:B------:R-:W-:Y:S02]  /*dc90*/  F2FP.F16.F32.PACK_AB R79, R202, R201 ;  /* 0x000000c9ca4f723e */ /* 0x000fe400000000ff */
[----:B------:R-:W-:Y:S02]  /*dca0*/  F2FP.F16.F32.PACK_AB R81, R164, R156 ;  /* 0x0000009ca451723e */ /* 0x000fe400000000ff */
[----:B------:R-:W-:Y:S02]  /*dcb0*/  F2FP.F16.F32.PACK_AB R82, R190, R191 ;  /* 0x000000bfbe52723e */ /* 0x000fe400000000ff */
[----:B------:R-:W-:Y:S01]  /*dcc0*/  F2FP.F16.F32.PACK_AB R83, R170, R171 ;  /* 0x000000abaa53723e */ /* 0x000fe200000000ff */
[-C--:B--2---:R-:W-:Y:S06]  /*dcd0*/  HMMA.16816.F32 R4, R76, R84.reuse, R4 ;  /* 0x000000544c04723c */ /* 0x084fec0000001804 */
[C---:B------:R-:W-:Y:S06]  /*dce0*/  HMMA.16816.F32 R8, R80.reuse, R84, R8 ;  /* 0x000000545008723c */ /* 0x040fec0000001808 */
[-C--:B------:R-:W-:Y:S06]  /*dcf0*/  HMMA.16816.F32 R12, R80, R86.reuse, R12 ;  /* 0x00000056500c723c */ /* 0x080fec000000180c */
[C---:B------:R-:W-:Y:S01]  /*dd00*/  HMMA.16816.F32 R16, R76.reuse, R86, R16 ;  /* 0x000000564c10723c */ /* 0x040fe20000001810 */
[----:B------:R-:W2:Y:S04]  /*dd10*/  LDSM.16.MT88.4 R84, [R135+0xa800] ;  /* 0x00a800008754783b */ /* 0x000ea80000004200 */
[----:B---3--:R-:W-:Y:S01]  /*dd20*/  FFMA.FTZ R105, R2, R182, R207 ;  /* 0x000000b602697223 */ /* 0x008fe200000100cf */
[-C--:B------:R-:W-:Y:S05]  /*dd30*/  HMMA.16816.F32 R20, R76, R88.reuse, R20 ;  /* 0x000000584c14723c */ /* 0x080fea0000001814 */
[----:B------:R-:W-:Y:S01]  /*dd40*/  FADD.FTZ R105, R213, R105 ;  /* 0x00000069d5697221 */ /* 0x000fe20000010000 */
[C---:B------:R-:W-:Y:S05]  /*dd50*/  HMMA.16816.F32 R24, R80.reuse, R88, R24 ;  /* 0x000000585018723c */ /* 0x040fea0000001818 */
[----:B------:R-:W-:Y:S01]  /*dd60*/  FADD.FTZ R3, R219, R105 ;  /* 0x00000069db037221 */ /* 0x000fe20000010000 */
[-C--:B------:R-:W-:Y:S01]  /*dd70*/  HMMA.16816.F32 R28, R80, R90.reuse, R28 ;  /* 0x0000005a501c723c */ /* 0x080fe2000000181c */
[----:B------:R-:W-:Y:S04]  /*dd80*/  MUFU.EX2 R105, R136 ;  /* 0x0000008800697308 */ /* 0x000fe80000000800 */
[--C-:B------:R-:W-:Y:S01]  /*dd90*/  FFMA.FTZ R2, R172, UR4, -R104.reuse ;  /* 0x00000004ac027c23 */ /* 0x100fe20008010868 */
[C---:B------:R-:W-:Y:S01]  /*dda0*/  HMMA.16816.F32 R32, R76.reuse, R90, R32 ;  /* 0x0000005a4c20723c */ /* 0x040fe20000001820 */
[----:B------:R-:W3:Y:S04]  /*ddb0*/  LDSM.16.MT88.4 R88, [R226+0xa800] ;  /* 0x00a80000e258783b */ /* 0x000ee80000004200 */
[----:B------:R1:W-:Y:S01]  /*ddc0*/  MUFU.EX2 R172, R2 ;  /* 0x0000000200ac7308 */ /* 0x0003e20000000800 */
[----:B----4-:R-:W-:Y:S01]  /*ddd0*/  FFMA.FTZ R0, R0, R160, R209 ;  /* 0x000000a000007223 */ /* 0x010fe200000100d1 */
[-C--:B------:R-:W-:Y:S04]  /*dde0*/  HMMA.16816.F32 R36, R76, R92.reuse, R36 ;  /* 0x0000005c4c24723c */ /* 0x080fe80000001824 */
[----:B------:R-:W-:Y:S02]  /*ddf0*/  MOV R160, R144 ;  /* 0x0000009000a07202 */ /* 0x000fe40000000f00 */
[C---:B------:R-:W-:Y:S05]  /*de00*/  HMMA.16816.F32 R40, R80.reuse, R92, R40 ;  /* 0x0000005c5028723c */ /* 0x040fea0000001828 */
[----:B------:R-:W-:Y:S01]  /*de10*/  MOV R182, R174 ;  /* 0x000000ae00b67202 */ /* 0x000fe20000000f00 */
[-C--:B------:R-:W-:Y:S01]  /*de20*/  HMMA.16816.F32 R44, R80, R94.reuse, R44 ;  /* 0x0000005e502c723c */ /* 0x080fe2000000182c */
[----:B------:R4:W2:Y:S04]  /*de30*/  MUFU.EX2 R174, R108 ;  /* 0x0000006c00ae7308 */ /* 0x0008a80000000800 */
[--C-:B-1----:R-:W-:Y:S01]  /*de40*/  FFMA.FTZ R2, R185, UR4, -R104.reuse ;  /* 0x00000004b9027c23 */ /* 0x102fe20008010868 */
[C---:B------:R-:W-:Y:S01]  /*de50*/  HMMA.16816.F32 R48, R76.reuse, R94, R48 ;  /* 0x0000005e4c30723c */ /* 0x040fe20000001830 */
[----:B------:R-:W1:Y:S04]  /*de60*/  LDSM.16.MT88.4 R92, [R224+0xa800] ;  /* 0x00a80000e05c783b */ /* 0x000e680000004200 */
[----:B------:R-:W-:Y:S01]  /*de70*/  MUFU.EX2 R185, R114 ;  /* 0x0000007200b97308 */ /* 0x000fe20000000800 */
[--C-:B------:R-:W-:Y:S01]  /*de80*/  FFMA.FTZ R68, R182, UR4, -R104.reuse ;  /* 0x00000004b6447c23 */ /* 0x100fe20008010868 */
[-C--:B------:R-:W-:Y:S08]  /*de90*/  HMMA.16816.F32 R52, R76, R96.reuse, R52 ;  /* 0x000000604c34723c */ /* 0x080ff00000001834 */
[----:B------:R2:W3:Y:S01]  /*dea0*/  MUFU.EX2 R182, R2 ;  /* 0x0000000200b67308 */ /* 0x0004e20000000800 */
[C---:B------:R-:W-:Y:S04]  /*deb0*/  HMMA.16816.F32 R56, R80.reuse, R96, R56 ;  /* 0x000000605038723c */ /* 0x040fe80000001838 */
[----:B----4-:R-:W-:Y:S02]  /*dec0*/  FFMA.FTZ R108, R206, UR4, -R104 ;  /* 0x00000004ce6c7c23 */ /* 0x010fe40008010868 */
[-C--:B------:R-:W-:Y:S03]  /*ded0*/  HMMA.16816.F32 R60, R80, R98.reuse, R60 ;  /* 0x00000062503c723c */ /* 0x080fe6000000183c */
[----:B------:R4:W1:Y:S02]  /*dee0*/  MUFU.EX2 R184, R68 ;  /* 0x0000004400b87308 */ /* 0x0008640000000800 */
[----:B------:R-:W-:Y:S01]  /*def0*/  FADD.FTZ R0, R214, R0 ;  /* 0x00000000d6007221 */ /* 0x000fe20000010000 */
[----:B------:R-:W-:Y:S01]  /*df00*/  HMMA.16816.F32 R64, R76, R98, R64 ;  /* 0x000000624c40723c */ /* 0x000fe20000001840 */
[----:B------:R-:W-:Y:S06]  /*df10*/  LDSM.16.MT88.4 R96, [R225+0xb000] ;  /* 0x00b00000e160783b */ /* 0x000fec0000004200 */
[----:B------:R-:W-:Y:S01]  /*df20*/  MUFU.EX2 R114, R106 ;  /* 0x0000006a00727308 */ /* 0x000fe20000000800 */
[----:B--2---:R-:W-:Y:S03]  /*df30*/  FADD.FTZ R2, R215, R112 ;  /* 0x00000070d7027221 */ /* 0x004fe60000010000 */
[----:B------:R-:W-:Y:S01]  /*df40*/  FFMA.FTZ R104, R70, UR4, -R104 ;  /* 0x0000000446687c23 */ /* 0x000fe20008010868 */
[----:B------:R-:W-:Y:S01]  /*df50*/  F2FP.F16.F32.PACK_AB R76, R189, R169 ;  /* 0x000000a9bd4c723e */ /* 0x000fe200000000ff */
[----:B------:R-:W-:Y:S01]  /*df60*/  FADD.FTZ R70, R220, R2 ;  /* 0x00000002dc467221 */ /* 0x000fe20000010000 */
[----:B----4-:R-:W-:Y:S01]  /*df70*/  FADD.FTZ R68, R249, R111 ;  /* 0x0000006ff9447221 */ /* 0x010fe20000010000 */
[----:B------:R-:W-:Y:S01]  /*df80*/  FADD.FTZ R2, R216, R0 ;  /* 0x00000000d8027221 */ /* 0x000fe20000010000 */
[----:B------:R-:W-:Y:S01]  /*df90*/  F2FP.F16.F32.PACK_AB R77, R175, R168 ;  /* 0x000000a8af4d723e */ /* 0x000fe200000000ff */
[----:B------:R-:W-:Y:S01]  /*dfa0*/  FADD.FTZ R0, R147, R70 ;  /* 0x0000004693007221 */ /* 0x000fe20000010000 */
[----:B------:R-:W-:Y:S01]  /*dfb0*/  FADD.FTZ R71, R146, R68 ;  /* 0x0000004492477221 */ /* 0x000fe20000010000 */
[----:B------:R-:W-:Y:S01]  /*dfc0*/  FADD.FTZ R70, R248, R3 ;  /* 0x00000003f8467221 */ /* 0x000fe20000010000 */
[----:B------:R-:W-:Y:S01]  /*dfd0*/  FADD.FTZ R3, R244, R2 ;  /* 0x00000002f4037221 */ /* 0x000fe20000010000 */
[----:B------:R-:W-:Y:S01]  /*dfe0*/  FADD.FTZ R68, R223, R0 ;  /* 0x00000000df447221 */ /* 0x000fe20000010000 */
[----:B------:R-:W-:Y:S01]  /*dff0*/  FADD.FTZ R2, R240, R71 ;  /* 0x00000047f0027221 */ /* 0x000fe20000010000 */
[----:B------:R-:W-:Y:S01]  /*e000*/  F2FP.F16.F32.PACK_AB R78, R187, R188 ;  /* 0x000000bcbb4e723e */ /* 0x000fe200000000ff */
[----:B------:R2:W5:Y:S01]  /*e010*/  LDL.LU R240, [R1+0x90] ;  /* 0x0000900001f07983 */ /* 0x0005620000300800 */
[----:B------:R-:W-:Y:S01]  /*e020*/  FADD.FTZ R68, R239, R68 ;  /* 0x00000044ef447221 */ /* 0x000fe20000010000 */
[----:B------:R-:W-:Y:S01]  /*e030*/  F2FP.F16.F32.PACK_AB R79, R186, R183 ;  /* 0x000000b7ba4f723e */ /* 0x000fe200000000ff */
[----:B------:R-:W-:Y:S01]  /*e040*/  FADD.FTZ R0, R222, R70 ;  /* 0x00000046de007221 */ /* 0x000fe20000010000 */
[----:B------:R2:W5:Y:S01]  /*e050*/  LDL.LU R239, [R1+0x8c] ;  /* 0x00008c0001ef7983 */ /* 0x0005620000300800 */
[----:B------:R-:W-:Y:S01]  /*e060*/  FADD.FTZ R70, R238, R2 ;  /* 0x00000002ee467221 */ /* 0x000fe20000010000 */
[----:B------:R-:W-:Y:S01]  /*e070*/  F2FP.F16.F32.PACK_AB R80, R173, R174 ;  /* 0x000000aead50723e */ /* 0x000fe200000000ff */
[----:B------:R-:W-:Y:S01]  /*e080*/  FADD.FTZ R71, R237, R68 ;  /* 0x00000044ed477221 */ /* 0x000fe20000010000 */
[----:B------:R2:W5:Y:S01]  /*e090*/  LDL.LU R238, [R1+0x88] ;  /* 0x0000880001ee7983 */ /* 0x0005620000300800 */
[-C--:B------:R-:W-:Y:S01]  /*e0a0*/  HMMA.16816.F32 R4, R76, R84.reuse, R4 ;  /* 0x000000544c04723c */ /* 0x080fe20000001804 */
[----:B------:R4:W-:Y:S02]  /*e0b0*/  MUFU.EX2 R106, R75 ;  /* 0x0000004b006a7308 */ /* 0x0009e40000000800 */
[----:B---3--:R-:W-:Y:S01]  /*e0c0*/  F2FP.F16.F32.PACK_AB R81, R182, R172 ;  /* 0x000000acb651723e */ /* 0x008fe200000000ff */
[----:B------:R2:W5:Y:S01]  /*e0d0*/  LDL.LU R237, [R1+0x84] ;  /* 0x0000840001ed7983 */ /* 0x0005620000300800 */
[----:B------:R-:W-:Y:S01]  /*e0e0*/  F2FP.F16.F32.PACK_AB R82, R185, R181 ;  /* 0x000000b5b952723e */ /* 0x000fe200000000ff */
[----:B------:R-:W-:Y:S01]  /*e0f0*/  FADD.FTZ R3, R218, R3 ;  /* 0x00000003da037221 */ /* 0x000fe20000010000 */
[----:B-1----:R-:W-:Y:S01]  /*e100*/  F2FP.F16.F32.PACK_AB R83, R184, R180 ;  /* 0x000000b4b853723e */ /* 0x002fe200000000ff */
[----:B------:R-:W-:Y:S03]  /*e110*/  FADD.FTZ R68, R236, R70 ;  /* 0x00000046ec447221 */ /* 0x000fe60000010000 */
[----:B------:R-:W-:Y:S01]  /*e120*/  MUFU.EX2 R104, R104 ;  /* 0x0000006800687308 */ /* 0x000fe20000000800 */
[----:B------:R2:W5:Y:S01]  /*e130*/  LDL.LU R236, [R1+0x80] ;  /* 0x0000800001ec7983 */ /* 0x0005620000300800 */
[----:B------:R-:W-:Y:S01]  /*e140*/  FADD.FTZ R0, R251, R0 ;  /* 0x00000000fb007221 */ /* 0x000fe20000010000 */
[----:B------:R-:W-:Y:S01]  /*e150*/  MOV R243, R160 ;  /* 0x000000a000f37202 */ /* 0x000fe20000000f00 */
[----:B------:R-:W-:Y:S01]  /*e160*/  FADD.FTZ R2, R252, R3 ;  /* 0x00000003fc027221 */ /* 0x000fe20000010000 */
[C---:B------:R-:W-:Y:S05]  /*e170*/  HMMA.16816.F32 R8, R80.reuse, R84, R8 ;  /* 0x000000545008723c */ /* 0x040fea0000001808 */
[----:B------:R-:W-:Y:S01]  /*e180*/  MUFU.EX2 R112, R137 ;  /* 0x0000008900707308 */ /* 0x000fe20000000800 */
[----:B------:R-:W-:Y:S01]  /*e190*/  FADD.FTZ R3, R235, R0 ;  /* 0x00000000eb037221 */ /* 0x000fe20000010000 */
[----:B------:R-:W-:Y:S01]  /*e1a0*/  FADD.FTZ R2, R234, R2 ;  /* 0x00000002ea027221 */ /* 0x000fe20000010000 */
[-C--:B------:R-:W-:Y:S01]  /*e1b0*/  HMMA.16816.F32 R12, R80, R86.reuse, R12 ;  /* 0x00000056500c723c */ /* 0x080fe2000000180c */
[----:B------:R2:W5:Y:S04]  /*e1c0*/  LDL.LU R235, [R1+0x7c] ;  /* 0x00007c0001eb7983 */ /* 0x0005680000300800 */
[----:B------:R2:W5:Y:S01]  /*e1d0*/  LDL.LU R234, [R1+0x78] ;  /* 0x0000780001ea7983 */ /* 0x0005620000300800 */
[C---:B------:R-:W-:Y:S01]  /*e1e0*/  HMMA.16816.F32 R16, R76.reuse, R86, R16 ;  /* 0x000000564c10723c */ /* 0x040fe20000001810 */
[----:B------:R-:W1:Y:S02]  /*e1f0*/  MUFU.EX2 R111, R138 ;  /* 0x0000008a006f7308 */ /* 0x000e640000000800 */
[----:B------:R-:W3:Y:S02]  /*e200*/  LDSM.16.MT88.4 R84, [R135+0xb000] ;  /* 0x00b000008754783b */ /* 0x000ee40000004200 */
[----:B------:R-:W-:Y:S01]  /*e210*/  FADD.FTZ R0, R233, R71 ;  /* 0x00000047e9007221 */ /* 0x000fe20000010000 */
[-C--:B------:R-:W-:Y:S05]  /*e220*/  HMMA.16816.F32 R20, R76, R88.reuse, R20 ;  /* 0x000000584c14723c */ /* 0x080fea0000001814 */
[----:B------:R-:W-:Y:S01]  /*e230*/  MUFU.EX2 R108, R108 ;  /* 0x0000006c006c7308 */ /* 0x000fe20000000800 */
[----:B------:R2:W5:Y:S01]  /*e240*/  LDL.LU R233, [R1+0x74] ;  /* 0x0000740001e97983 */ /* 0x0005620000300800 */
[C---:B------:R-:W-:Y:S04]  /*e250*/  HMMA.16816.F32 R24, R80.reuse, R88, R24 ;  /* 0x000000585018723c */ /* 0x040fe80000001818 */
[----:B------:R-:W-:Y:S02]  /*e260*/  FADD.FTZ R71, R232, R68 ;  /* 0x00000044e8477221 */ /* 0x000fe40000010000 */
[-C--:B------:R-:W-:Y:S01]  /*e270*/  HMMA.16816.F32 R28, R80, R90.reuse, R28 ;  /* 0x0000005a501c723c */ /* 0x080fe2000000181c */
[----:B------:R2:W5:Y:S04]  /*e280*/  LDL.LU R232, [R1+0x70] ;  /* 0x0000700001e87983 */ /* 0x0005680000300800 */
[----:B------:R-:W-:Y:S01]  /*e290*/  FADD.FTZ R70, R231, R3 ;  /* 0x00000003e7467221 */ /* 0x000fe20000010000 */
[C---:B------:R-:W-:Y:S01]  /*e2a0*/  HMMA.16816.F32 R32, R76.reuse, R90, R32 ;  /* 0x0000005a4c20723c */ /* 0x040fe20000001820 */
[----:B------:R2:W5:Y:S04]  /*e2b0*/  LDL.LU R231, [R1+0x6c] ;  /* 0x00006c0001e77983 */ /* 0x0005680000300800 */
[----:B----4-:R-:W-:Y:S01]  /*e2c0*/  FADD.FTZ R75, R230, R0 ;  /* 0x00000000e64b7221 */ /* 0x010fe20000010000 */
[-C--:B------:R-:W-:Y:S01]  /*e2d0*/  HMMA.16816.F32 R36, R76, R92.reuse, R36 ;  /* 0x0000005c4c24723c */ /* 0x080fe20000001824 */
[----:B------:R2:W5:Y:S04]  /*e2e0*/  LDL.LU R230, [R1+0x68] ;  /* 0x0000680001e67983 */ /* 0x0005680000300800 */
[----:B------:R-:W-:Y:S01]  /*e2f0*/  FADD.FTZ R3, R229, R71 ;  /* 0x00000047e5037221 */ /* 0x000fe20000010000 */
[C---:B------:R-:W-:Y:S01]  /*e300*/  HMMA.16816.F32 R40, R80.reuse, R92, R40 ;  /* 0x0000005c5028723c */ /* 0x040fe20000001828 */
[----:B------:R2:W5:Y:S04]  /*e310*/  LDL.LU R229, [R1+0x64] ;  /* 0x0000640001e57983 */ /* 0x0005680000300800 */
[----:B------:R-:W-:Y:S01]  /*e320*/  FADD.FTZ R68, R145, R2 ;  /* 0x0000000291447221 */ /* 0x000fe20000010000 */
[-C--:B------:R-:W-:Y:S01]  /*e330*/  HMMA.16816.F32 R44, R80, R94.reuse, R44 ;  /* 0x0000005e502c723c */ /* 0x080fe2000000182c */
[----:B------:R-:W4:Y:S04]  /*e340*/  LDSM.16.MT88.4 R88, [R226+0xb000] ;  /* 0x00b00000e258783b */ /* 0x000f280000004200 */
[----:B------:R-:W-:Y:S01]  /*e350*/  FADD.FTZ R2, R228, R70 ;  /* 0x00000046e4027221 */ /* 0x000fe20000010000 */
[C---:B------:R-:W-:Y:S03]  /*e360*/  HMMA.16816.F32 R48, R76.reuse, R94, R48 ;  /* 0x0000005e4c30723c */ /* 0x040fe60000001830 */
[----:B------:R2:W5:Y:S02]  /*e370*/  LDL.LU R228, [R1+0x60] ;  /* 0x0000600001e47983 */ /* 0x0005640000300800 */
[----:B------:R-:W-:Y:S01]  /*e380*/  FADD.FTZ R70, R227, R75 ;  /* 0x0000004be3467221 */ /* 0x000fe20000010000 */
[-C--:B------:R-:W-:Y:S01]  /*e390*/  HMMA.16816.F32 R52, R76, R100.reuse, R52 ;  /* 0x000000644c34723c */ /* 0x080fe20000001834 */
[----:B------:R2:W5:Y:S04]  /*e3a0*/  LDL.LU R227, [R1+0x5c] ;  /* 0x00005c0001e37983 */ /* 0x0005680000300800 */
[----:B------:R-:W2:Y:S01]  /*e3b0*/  LDSM.16.MT88.4 R92, [R224+0xb000] ;  /* 0x00b00000e05c783b */ /* 0x000ea20000004200 */
[C---:B------:R-:W-:Y:S01]  /*e3c0*/  HMMA.16816.F32 R56, R80.reuse, R100, R56 ;  /* 0x000000645038723c */ /* 0x040fe20000001838 */
[----:B------:R-:W-:Y:S04]  /*e3d0*/  MUFU.EX2 R101, R126 ;  /* 0x0000007e00657308 */ /* 0x000fe80000000800 */
[----:B------:R-:W-:Y:S01]  /*e3e0*/  IADD3 R243, R243, -0x1, RZ ;  /* 0xfffffffff3f37810 */ /* 0x000fe20007ffe0ff */
[-C--:B------:R-:W-:Y:S01]  /*e3f0*/  HMMA.16816.F32 R60, R80, R102.reuse, R60 ;  /* 0x00000066503c723c */ /* 0x080fe2000000183c */
[----:B------:R-:W2:Y:S04]  /*e400*/  LDSM.16.MT88.4 R144, [R135+0xb800] ;  /* 0x00b800008790783b */ /* 0x000ea80000004200 */
[----:B------:R-:W4:Y:S01]  /*e410*/  MUFU.EX2 R100, R121 ;  /* 0x0000007900647308 */ /* 0x000f220000000800 */
[----:B-1----:R-:W-:Y:S01]  /*e420*/  F2FP.F16.F32.PACK_AB R196, R111, R112 ;  /* 0x000000706fc4723e */ /* 0x002fe200000000ff */
[----:B------:R-:W-:Y:S04]  /*e430*/  HMMA.16816.F32 R64, R76, R102, R64 ;  /* 0x000000664c40723c */ /* 0x000fe80000001840 */
[----:B------:R-:W-:Y:S01]  /*e440*/  F2FP.F16.F32.PACK_AB R80, R122, R120 ;  /* 0x000000787a50723e */ /* 0x000fe200000000ff */
[----:B------:R-:W-:Y:S02]  /*e450*/  FADD.FTZ R0, R143, R68 ;  /* 0x000000448f007221 */ /* 0x000fe40000010000 */
[----:B------:R-:W-:Y:S01]  /*e460*/  F2FP.F16.F32.PACK_AB R76, R200, R127 ;  /* 0x0000007fc84c723e */ /* 0x000fe200000000ff */
[----:B------:R-:W-:Y:S03]  /*e470*/  FADD.FTZ R68, R162, R3 ;  /* 0x00000003a2447221 */ /* 0x000fe60000010000 */
[----:B------:R-:W-:Y:S01]  /*e480*/  F2FP.F16.F32.PACK_AB R77, R118, R117 ;  /* 0x00000075764d723e */ /* 0x000fe200000000ff */
[----:B------:R-:W-:Y:S01]  /*e490*/  FADD.FTZ R3, R161, R2 ;  /* 0x00000002a1037221 */ /* 0x000fe20000010000 */
[----:B------:R-:W-:Y:S01]  /*e4a0*/  F2FP.F16.F32.PACK_AB R78, R131, R130 ;  /* 0x00000082834e723e */ /* 0x000fe200000000ff */
[----:B------:R-:W1:Y:S01]  /*e4b0*/  LDSM.16.MT88.4 R160, [R226+0xb800] ;  /* 0x00b80000e2a0783b */ /* 0x000e620000004200 */
[----:B------:R-:W-:Y:S01]  /*e4c0*/  F2FP.F16.F32.PACK_AB R79, R123, R119 ;  /* 0x000000777b4f723e */ /* 0x000fe200000000ff */
[----:B------:R-:W-:Y:S01]  /*e4d0*/  FADD.FTZ R2, R142, R0 ;  /* 0x000000008e027221 */ /* 0x000fe20000010000 */
[----:B------:R-:W-:Y:S01]  /*e4e0*/  F2FP.F16.F32.PACK_AB R81, R115, R116 ;  /* 0x000000747351723e */ /* 0x000fe200000000ff */
[----:B------:R-:W-:Y:S01]  /*e4f0*/  FADD.FTZ R0, R193, R70 ;  /* 0x00000046c1007221 */ /* 0x000fe20000010000 */
[----:B------:R-:W-:Y:S01]  /*e500*/  F2FP.F16.F32.PACK_AB R82, R129, R128 ;  /* 0x000000808152723e */ /* 0x000fe200000000ff */
[----:B------:R-:W-:Y:S01]  /*e510*/  FADD.FTZ R70, R141, R3 ;  /* 0x000000038d467221 */ /* 0x000fe20000010000 */
[----:B------:R-:W-:Y:S01]  /*e520*/  F2FP.F16.F32.PACK_AB R83, R113, R114 ;  /* 0x000000727153723e */ /* 0x000fe200000000ff */
[-C--:B---3--:R-:W-:Y:S03]  /*e530*/  HMMA.16816.F32 R4, R76, R84.reuse, R4 ;  /* 0x000000544c04723c */ /* 0x088fe60000001804 */
[----:B------:R-:W-:Y:S01]  /*e540*/  F2FP.F16.F32.PACK_AB R198, R106, R107 ;  /* 0x0000006b6ac6723e */ /* 0x000fe200000000ff */
[----:B------:R-:W-:Y:S01]  /*e550*/  FADD.FTZ R71, R192, R68 ;  /* 0x00000044c0477221 */ /* 0x000fe20000010000 */
[----:B------:R-:W-:Y:S01]  /*e560*/  FADD.FTZ R68, R179, R0 ;  /* 0x00000000b3447221 */ /* 0x000fe20000010000 */
[C---:B------:R-:W-:Y:S01]  /*e570*/  HMMA.16816.F32 R8, R80.reuse, R84, R8 ;  /* 0x000000545008723c */ /* 0x040fe20000001808 */
[----:B------:R-:W-:Y:S04]  /*e580*/  MUFU.EX2 R85, R125 ;  /* 0x0000007d00557308 */ /* 0x000fe80000000800 */
[----:B------:R-:W-:Y:S01]  /*e590*/  FADD.FTZ R0, R178, R71 ;  /* 0x00000047b2007221 */ /* 0x000fe20000010000 */
[-C--:B------:R-:W-:Y:S05]  /*e5a0*/  HMMA.16816.F32 R12, R80, R86.reuse, R12 ;  /* 0x00000056500c723c */ /* 0x080fea000000180c */
[----:B------:R-:W-:Y:S01]  /*e5b0*/  MUFU.EX2 R84, R110 ;  /* 0x0000006e00547308 */ /* 0x000fe20000000800 */
[----:B------:R-:W-:Y:S01]  /*e5c0*/  F2FP.F16.F32.PACK_AB R199, R105, R134 ;  /* 0x0000008669c7723e */ /* 0x000fe200000000ff */
[C---:B------:R-:W-:Y:S04]  /*e5d0*/  HMMA.16816.F32 R16, R76.reuse, R86, R16 ;  /* 0x000000564c10723c */ /* 0x040fe80000001810 */
[----:B------:R-:W-:Y:S02]  /*e5e0*/  FADD.FTZ R3, R140, R2 ;  /* 0x000000028c037221 */ /* 0x000fe40000010000 */
[-C--:B----4-:R-:W-:Y:S02]  /*e5f0*/  HMMA.16816.F32 R20, R76, R88.reuse, R20 ;  /* 0x000000584c14723c */ /* 0x090fe40000001814 */
[----:B------:R-:W3:Y:S03]  /*e600*/  MUFU.EX2 R86, R124 ;  /* 0x0000007c00567308 */ /* 0x000ee60000000800 */
[----:B------:R-:W-:Y:S01]  /*e610*/  FADD.FTZ R2, R177, R70 ;  /* 0x00000046b1027221 */ /* 0x000fe20000010000 */
[C---:B------:R-:W-:Y:S05]  /*e620*/  HMMA.16816.F32 R24, R80.reuse, R88, R24 ;  /* 0x000000585018723c */ /* 0x040fea0000001818 */
[----:B------:R-:W-:Y:S01]  /*e630*/  FADD.FTZ R3, R176, R3 ;  /* 0x00000003b0037221 */ /* 0x000fe20000010000 */
[-C--:B------:R-:W-:Y:S01]  /*e640*/  HMMA.16816.F32 R28, R80, R90.reuse, R28 ;  /* 0x0000005a501c723c */ /* 0x080fe2000000181c */
[----:B------:R-:W4:Y:S04]  /*e650*/  LDSM.16.MT88.4 R176, [R224+0xb800] ;  /* 0x00b80000e0b0783b */ /* 0x000f280000004200 */
[----:B------:R-:W-:Y:S01]  /*e660*/  F2FP.F16.F32.PACK_AB R192, R100, R101 ;  /* 0x0000006564c0723e */ /* 0x000fe200000000ff */
[C---:B------:R-:W-:Y:S05]  /*e670*/  HMMA.16816.F32 R32, R76.reuse, R90, R32 ;  /* 0x0000005a4c20723c */ /* 0x040fea0000001820 */
[----:B------:R-:W-:Y:S01]  /*e680*/  F2FP.F16.F32.PACK_AB R193, R109, R108 ;  /* 0x0000006c6dc1723e */ /* 0x000fe200000000ff */
[-C--:B--2---:R-:W-:Y:S05]  /*e690*/  HMMA.16816.F32 R36, R76, R92.reuse, R36 ;  /* 0x0000005c4c24723c */ /* 0x084fea0000001824 */
[----:B---3--:R-:W-:Y:S01]  /*e6a0*/  F2FP.F16.F32.PACK_AB R194, R85, R86 ;  /* 0x0000005655c2723e */ /* 0x008fe200000000ff */
[C---:B------:R-:W-:Y:S05]  /*e6b0*/  HMMA.16816.F32 R40, R80.reuse, R92, R40 ;  /* 0x0000005c5028723c */ /* 0x040fea0000001828 */
[----:B------:R-:W-:Y:S01]  /*e6c0*/  F2FP.F16.F32.PACK_AB R195, R104, R84 ;  /* 0x0000005468c3723e */ /* 0x000fe200000000ff */
[-C--:B------:R-:W-:Y:S05]  /*e6d0*/  HMMA.16816.F32 R44, R80, R94.reuse, R44 ;  /* 0x0000005e502c723c */ /* 0x080fea000000182c */
[----:B------:R-:W-:Y:S01]  /*e6e0*/  FADD.FTZ R0, R150, R0 ;  /* 0x0000000096007221 */ /* 0x000fe20000010000 */
[C---:B------:R-:W-:Y:S05]  /*e6f0*/  HMMA.16816.F32 R48, R76.reuse, R94, R48 ;  /* 0x0000005e4c30723c */ /* 0x040fea0000001830 */
[----:B------:R-:W-:Y:S01]  /*e700*/  FADD.FTZ R0, R250, R0 ;  /* 0x00000000fa007221 */ /* 0x000fe20000010000 */
[-C--:B------:R-:W-:Y:S05]  /*e710*/  HMMA.16816.F32 R52, R76, R96.reuse, R52 ;  /* 0x000000604c34723c */ /* 0x080fea0000001834 */
[----:B------:R-:W-:Y:S01]  /*e720*/  FADD.FTZ R2, R149, R2 ;  /* 0x0000000295027221 */ /* 0x000fe20000010000 */
[C---:B------:R-:W-:Y:S05]  /*e730*/  HMMA.16816.F32 R56, R80.reuse, R96, R56 ;  /* 0x000000605038723c */ /* 0x040fea0000001838 */
[----:B------:R-:W-:Y:S01]  /*e740*/  FADD.FTZ R2, R211, R2 ;  /* 0x00000002d3027221 */ /* 0x000fe20000010000 */
[-C--:B------:R-:W-:Y:S05]  /*e750*/  HMMA.16816.F32 R60, R80, R98.reuse, R60 ;  /* 0x00000062503c723c */ /* 0x080fea000000183c */
[----:B------:R-:W-:Y:S01]  /*e760*/  FADD.FTZ R3, R148, R3 ;  /* 0x0000000394037221 */ /* 0x000fe20000010000 */
[----:B------:R-:W-:Y:S05]  /*e770*/  HMMA.16816.F32 R64, R76, R98, R64 ;  /* 0x000000624c40723c */ /* 0x000fea0000001840 */
[----:B------:R-:W-:Y:S01]  /*e780*/  FADD.FTZ R3, R155, R3 ;  /* 0x000000039b037221 */ /* 0x000fe20000010000 */
[-C--:B------:R-:W-:Y:S06]  /*e790*/  HMMA.16816.F32 R140, R196, R144.reuse, R4 ;  /* 0x00000090c48c723c */ /* 0x080fec0000001804 */
[C---:B------:R-:W-:Y:S05]  /*e7a0*/  HMMA.16816.F32 R136, R192.reuse, R144, R8 ;  /* 0x00000090c088723c */ /* 0x040fea0000001808 */
[----:B------:R-:W-:Y:S01]  /*e7b0*/  FADD.FTZ R4, R151, R68 ;  /* 0x0000004497047221 */ /* 0x000fe20000010000 */
[----:B------:R-:W-:Y:S01]  /*e7c0*/  FADD.FTZ R5, R217, R0 ;  /* 0x00000000d9057221 */ /* 0x000fe20000010000 */
[-C--:B------:R-:W-:Y:S04]  /*e7d0*/  HMMA.16816.F32 R148, R192, R146.reuse, R12 ;  /* 0x00000092c094723c */ /* 0x080fe8000000180c */
[----:B------:R-:W-:Y:S01]  /*e7e0*/  FADD.FTZ R4, R241, R4 ;  /* 0x00000004f1047221 */ /* 0x000fe20000010000 */
[----:B------:R-:W-:Y:S01]  /*e7f0*/  FADD.FTZ R5, R221, R5 ;  /* 0x00000005dd057221 */ /* 0x000fe20000010000 */
[C---:B------:R-:W-:Y:S05]  /*e800*/  HMMA.16816.F32 R144, R196.reuse, R146, R16 ;  /* 0x00000092c490723c */ /* 0x040fea0000001810 */
[----:B------:R-:W-:Y:S01]  /*e810*/  FADD.FTZ R0, R154, R2 ;  /* 0x000000029a007221 */ /* 0x000fe20000010000 */
[----:B------:R-:W-:Y:S01]  /*e820*/  FADD.FTZ R2, R152, R3 ;  /* 0x0000000398027221 */ /* 0x000fe20000010000 */
[----:B------:R-:W-:Y:S01]  /*e830*/  FADD.FTZ R4, R247, R4 ;  /* 0x00000004f7047221 */ /* 0x000fe20000010000 */
[----:B------:R-:W-:Y:S03]  /*e840*/  FADD.FTZ R9, R158, R5 ;  /* 0x000000059e097221 */ /* 0x000fe60000010000 */
[----:B------:R-:W-:Y:S01]  /*e850*/  FADD.FTZ R3, R153, R0 ;  /* 0x0000000099037221 */ /* 0x000fe20000010000 */
[----:B------:R-:W-:Y:S01]  /*e860*/  FADD.FTZ R4, R242, R4 ;  /* 0x00000004f2047221 */ /* 0x000fe20000010000 */
[-C--:B-1----:R-:W-:Y:S03]  /*e870*/  HMMA.16816.F32 R152, R196, R160.reuse, R20 ;  /* 0x000000a0c498723c */ /* 0x082fe60000001814 */
[----:B------:R-:W-:Y:S01]  /*e880*/  FADD.FTZ R0, R159, R2 ;  /* 0x000000029f007221 */ /* 0x000fe20000010000 */
[----:B------:R-:W-:Y:S01]  /*e890*/  FADD.FTZ R8, R157, R3 ;  /* 0x000000039d087221 */ /* 0x000fe20000010000 */
[----:B------:R-:W-:Y:S02]  /*e8a0*/  FADD.FTZ R2, R210, R4 ;  /* 0x00000004d2027221 */ /* 0x000fe40000010000 */
[----:B------:R-:W-:Y:S01]  /*e8b0*/  FADD.FTZ R3, R156, R0 ;  /* 0x000000009c037221 */ /* 0x000fe20000010000 */
[----:B------:R-:W1:Y:S01]  /*e8c0*/  LDSM.16.MT88.4 R4, [R225+0xb800] ;  /* 0x00b80000e104783b */ /* 0x000e620000004200 */
        /* <DEDUP_REMOVED lines=17> */
[----:B------:R-:W-:Y:S01]  /*e9e0*/  FADD.FTZ R0, R174, R2 ;  /* 0x00000002ae007221 */ /* 0x000fe20000010000 */
[-C--:B----4-:R-:W-:Y:S03]  /*e9f0*/  HMMA.16816.F32 R168, R196, R176.reuse, R36 ;  /* 0x000000b0c4a8723c */ /* 0x090fe60000001824 */
        /* <DEDUP_REMOVED lines=17> */
[-C--:B-1----:R-:W-:Y:S05]  /*eb10*/  HMMA.16816.F32 R188, R196, R4.reuse, R52 ;  /* 0x00000004c4bc723c */ /* 0x082fea0000001834 */
[----:B------:R-:W-:Y:S01]  /*eb20*/  FADD.FTZ R2, R120, R8 ;  /* 0x0000000878027221 */ /* 0x000fe20000010000 */
[C---:B------:R-:W-:Y:S05]  /*eb30*/  HMMA.16816.F32 R184, R192.reuse, R4, R56 ;  /* 0x00000004c0b8723c */ /* 0x040fea0000001838 */
[----:B------:R-:W-:Y:S01]  /*eb40*/  FADD.FTZ R10, R127, R0 ;  /* 0x000000007f0a7221 */ /* 0x000fe20000010000 */
[----:B------:R-:W-:Y:S01]  /*eb50*/  FADD.FTZ R0, R117, R9 ;  /* 0x0000000975007221 */ /* 0x000fe20000010000 */
[-C--:B------:R-:W-:Y:S04]  /*eb60*/  HMMA.16816.F32 R192, R192, R6.reuse, R60 ;  /* 0x00000006c0c0723c */ /* 0x080fe8000000183c */
        /* <DEDUP_REMOVED lines=9> */
[----:B------:R-:W-:Y:S04]  /*ec00*/  FADD.FTZ R9, R130, R9 ;  /* 0x0000000982097221 */ /* 0x000fe80000010000 */
[----:B------:R-:W-:Y:S01]  /*ec10*/  FADD.FTZ R2, R131, R9 ;  /* 0x0000000983027221 */ /* 0x000fe20000010000 */
[----:B------:R-:W-:Y:S01]  /*ec20*/  FADD.FTZ R4, R113, R0 ;  /* 0x0000000071047221 */ /* 0x000fe20000010000 */
[----:B------:R-:W-:Y:S02]  /*ec30*/  FADD.FTZ R3, R129, R3 ;  /* 0x0000000381037221 */ /* 0x000fe40000010000 */
        /* <DEDUP_REMOVED lines=17> */
[----:B------:R-:W-:Y:S01]  /*ed50*/  STL [R1+0x2c], R5 ;  /* 0x00002c0501007387 */ /* 0x000fe20000100800 */
[----:B------:R-:W-:Y:S02]  /*ed60*/  MOV R132, R73 ;  /* 0x0000004900847202 */ /* 0x000fe40000000f00 */
[----:B------:R-:W-:Y:S01]  /*ed70*/  MOV R133, R72 ;  /* 0x0000004800857202 */ /* 0x000fe20000000f00 */
[----:B------:R1:W-:Y:S04]  /*ed80*/  STL [R1+0x30], R3 ;  /* 0x0000300301007387 */ /* 0x0003e80000100800 */
[----:B------:R2:W-:Y:S04]  /*ed90*/  STL [R1+0x34], R2 ;  /* 0x0000340201007387 */ /* 0x0005e80000100800 */
[----:B------:R2:W-:Y:S04]  /*eda0*/  STL [R1+0x38], R0 ;  /* 0x0000380001007387 */ /* 0x0005e80000100800 */
[----:B------:R2:W-:Y:S01]  /*edb0*/  STL [R1+0x28], R243 ;  /* 0x000028f301007387 */ /* 0x0005e20000100800 */
[----:B-1----:R-:W-:Y:S01]  /*edc0*/  MOV R3, R74 ;  /* 0x0000004a00037202 */ /* 0x002fe20000000f00 */
[----:B------:R-:W-:Y:S06]  /*edd0*/  @P0 BRA `(.L_x_26) ;  /* 0xffffff9c00900947 */ /* 0x000fec000383ffff */
.L_x_25:
[----:B------:R-:W3:Y:S04]  /*ede0*/  LDL.LU R5, [R1+0x2c] ;  /* 0x00002c0001057983 */ /* 0x000ee80000300800 */
[----:B------:R-:W2:Y:S04]  /*edf0*/  LDL.LU R6, [R1+0x30] ;  /* 0x0000300001067983 */ /* 0x000ea80000300800 */
[----:B------:R-:W4:Y:S04]  /*ee00*/  LDL.LU R4, [R1+0x34] ;  /* 0x0000340001047983 */ /* 0x000f280000300800 */
[----:B------:R-:W4:Y:S01]  /*ee10*/  LDL.LU R8, [R1+0x38] ;  /* 0x0000380001087983 */ /* 0x000f220000300800 */
[----:B------:R-:W1:Y:S01]  /*ee20*/  S2UR UR4, SR_CgaCtaId ;  /* 0x00000000000479c3 */ /* 0x000e620000008800 */
[----:B------:R-:W-:Y:S01]  /*ee30*/  UMOV UR5, 0x400 ;  /* 0x0000040000057882 */ /* 0x000fe20000000000 */
[----:B------:R-:W-:Y:S01]  /*ee40*/  UMOV UR16, URZ ;  /* 0x0000003f00107c82 */ /* 0x000fe20008000000 */
[----:B------:R-:W4:Y:S01]  /*ee50*/  S2R R9, SR_TID.X ;  /* 0x0000000000097919 */ /* 0x000f220000002100 */
[----:B------:R-:W-:Y:S01]  /*ee60*/  UMOV UR17, URZ ;  /* 0x0000003f00117c82 */ /* 0x000fe20008000000 */
[----:B------:R-:W-:Y:S01]  /*ee70*/  BSSY B0, `(.L_x_29) ;  /* 0x0000132000007945 */ /* 0x000fe20003800000 */
[----:B------:R-:W1:Y:S02]  /*ee80*/  S2R R41, SR_TID.X ;  /* 0x0000000000297919 */ /* 0x000e640000002100 */
[----:B------:R-:W4:Y:S08]  /*ee90*/  S2UR UR12, SR_CTAID.Y ;  /* 0x00000000000c79c3 */ /* 0x000f300000002600 */
[----:B------:R-:W4:Y:S01]  /*eea0*/  S2UR UR10, SR_CTAID.X ;  /* 0x00000000000a79c3 */ /* 0x000f220000002500 */
[----:B-1----:R-:W-:-:S07]  /*eeb0*/  ULEA UR4, UR4, UR5, 0x18 ;  /* 0x0000000504047291 */ /* 0x002fce000f8ec03f */
[----:B------:R-:W1:Y:S01]  /*eec0*/  S2UR UR11, SR_CTAID.Z ;  /* 0x00000000000b79c3 */ /* 0x000e620000002700 */
[----:B------:R-:W-:Y:S02]  /*eed0*/  ULDC.U8 UR5, c[0x0][0x3d8] ;  /* 0x0000f60000057ab9 */ /* 0x000fe40000000000 */
[----:B------:R-:W-:Y:S01]  /*eee0*/  UISETP.NE.AND UP1, UPT, UR5, URZ, UPT ;  /* 0x0000003f0500728c */ /* 0x000fe2000bf25270 */
[----:B------:R-:W-:-:S04]  /*eef0*/  SHF.R.S32.HI R42, RZ, 0x1f, R41 ;  /* 0x0000001fff2a7819 */ /* 0x000fc80000011429 */
[----:B------:R-:W-:Y:S01]  /*ef00*/  LEA.HI R42, R42, R41, RZ, 0x3 ;  /* 0x000000292a2a7211 */ /* 0x000fe200078f18ff */
[----:B---3--:R-:W3:Y:S04]  /*ef10*/  SHFL.BFLY PT, R3, R5, 0x2, 0x1f ;  /* 0x0c401f0005037f89 */ /* 0x008ee800000e0000 */
[----:B--2---:R-:W2:Y:S04]  /*ef20*/  SHFL.BFLY PT, R2, R6, 0x2, 0x1f ;  /* 0x0c401f0006027f89 */ /* 0x004ea800000e0000 */
[----:B----4-:R-:W4:Y:S01]  /*ef30*/  SHFL.BFLY PT, R0, R4, 0x2, 0x1f ;  /* 0x0c401f0004007f89 */ /* 0x010f2200000e0000 */
[----:B---3--:R-:W-:-:S03]  /*ef40*/  FADD.FTZ R3, R3, R5 ;  /* 0x0000000503037221 */ /* 0x008fc60000010000 */
[----:B------:R-:W3:Y:S01]  /*ef50*/  SHFL.BFLY PT, R5, R8, 0x2, 0x1f ;  /* 0x0c401f0008057f89 */ /* 0x000ee200000e0000 */
[----:B--2---:R-:W-:-:S03]  /*ef60*/  FADD.FTZ R2, R2, R6 ;  /* 0x0000000602027221 */ /* 0x004fc60000010000 */
[----:B------:R-:W2:Y:S01]  /*ef70*/  SHFL.BFLY PT, R7, R3, 0x1, 0x1f ;  /* 0x0c201f0003077f89 */ /* 0x000ea200000e0000 */
[----:B----4-:R-:W-:-:S03]  /*ef80*/  FADD.FTZ R0, R0, R4 ;  /* 0x0000000400007221 */ /* 0x010fc60000010000 */
[----:B------:R-:W4:Y:S04]  /*ef90*/  SHFL.BFLY PT, R6, R2, 0x1, 0x1f ;  /* 0x0c201f0002067f89 */ /* 0x000f2800000e0000 */
[----:B------:R-:W1:Y:S01]  /*efa0*/  SHFL.BFLY PT, R4, R0, 0x1, 0x1f ;  /* 0x0c201f0000047f89 */ /* 0x000e6200000e0000 */
[----:B---3--:R-:W-:Y:S01]  /*efb0*/  FADD.FTZ R5, R5, R8 ;  /* 0x0000000805057221 */ /* 0x008fe20000010000 */
[----:B--2---:R-:W-:-:S04]  /*efc0*/  FADD.FTZ R38, R3, R7 ;  /* 0x0000000703267221 */ /* 0x004fc80000010000 */
[----:B------:R-:W2:Y:S01]  /*efd0*/  SHFL.BFLY PT, R8, R5, 0x1, 0x1f ;  /* 0x0c201f0005087f89 */ /* 0x000ea200000e0000 */
[----:B------:R-:W-:Y:S01]  /*efe0*/  LOP3.LUT R3, R42, 0xfffffff8, RZ, 0xc0, !PT ;  /* 0xfffffff82a037812 */ /* 0x000fe200078ec0ff */
[----:B----4-:R-:W-:Y:S01]  /*eff0*/  FADD.FTZ R37, R2, R6 ;  /* 0x0000000602257221 */ /* 0x010fe20000010000 */
[----:B------:R-:W-:Y:S02]  /*f000*/  SHF.R.S32.HI R2, RZ, 0x1f, R9 ;  /* 0x0000001fff027819 */ /* 0x000fe40000011409 */
[----:B------:R-:W-:Y:S01]  /*f010*/  FSETP.NE.FTZ.AND P5, PT, R38, RZ, PT ;  /* 0x000000ff2600720b */ /* 0x000fe20003fb5000 */
[----:B-1----:R-:W-:Y:S01]  /*f020*/  FADD.FTZ R39, R0, R4 ;  /* 0x0000000400277221 */ /* 0x002fe20000010000 */
[CC--:B------:R-:W-:Y:S02]  /*f030*/  LEA.HI R4, R2.reuse, R9.reuse, RZ, 0x2 ;  /* 0x0000000902047211 */ /* 0x0c0fe400078f10ff */
[----:B------:R-:W-:Y:S02]  /*f040*/  LEA.HI R2, R2, R9, RZ, 0x5 ;  /* 0x0000000902027211 */ /* 0x000fe400078f28ff */
[----:B------:R-:W-:-:S02]  /*f050*/  MOV R0, 0x3f800000 ;  /* 0x3f80000000007802 */ /* 0x000fc40000000f00 */
[----:B------:R-:W-:Y:S02]  /*f060*/  SHF.R.S32.HI R6, RZ, 0x5, R2 ;  /* 0x00000005ff067819 */ /* 0x000fe40000011402 */
[----:B------:R-:W-:Y:S02]  /*f070*/  LOP3.LUT R2, R2, 0xffffffe0, RZ, 0xc0, !PT ;  /* 0xffffffe002027812 */ /* 0x000fe400078ec0ff */
[----:B------:R-:W-:Y:S01]  /*f080*/  FSETP.NE.FTZ.AND P4, PT, R37, RZ, PT ;  /* 0x000000ff2500720b */ /* 0x000fe20003f95000 */
[----:B------:R-:W1:Y:S01]  /*f090*/  @P5 MUFU.RCP R0, R38 ;  /* 0x0000002600005308 */ /* 0x000e620000001000 */
[----:B------:R-:W-:Y:S02]  /*f0a0*/  FSETP.NE.FTZ.AND P3, PT, R39, RZ, PT ;  /* 0x000000ff2700720b */ /* 0x000fe40003f75000 */
[----:B------:R-:W-:Y:S02]  /*f0b0*/  IADD3 R2, -R2, R9, RZ ;  /* 0x0000000902027210 */ /* 0x000fe40007ffe1ff */
[----:B------:R-:W-:Y:S01]  /*f0c0*/  IADD3 R41, -R3, R41, RZ ;  /* 0x0000002903297210 */ /* 0x000fe20007ffe1ff */
[----:B--2---:R-:W-:Y:S01]  /*f0d0*/  FADD.FTZ R40, R5, R8 ;  /* 0x0000000805287221 */ /* 0x004fe20000010000 */
[----:B------:R-:W-:-:S02]  /*f0e0*/  LOP3.LUT P6, RZ, R2, 0x3, RZ, 0xc0, !PT ;  /* 0x0000000302ff7812 */ /* 0x000fc400078cc0ff */
        /* <DEDUP_REMOVED lines=266> */
.L_x_30:
[----:B------:R-:W-:Y:S05]  /*10190*/  BSYNC B0 ;  /* 0x0000000000007941 */ /* 0x000fea0003800000 */
.L_x_29:
        /* <DEDUP_REMOVED lines=56> */
.L_x_23:
        /* <DEDUP_REMOVED lines=46> */
[----:B------:R-:W-:Y:S01]  /*10800*/  USHF.L.U64.HI UR7, UR6, 0x5, UR7 ;  /* 0x0000000506077899 */ /* 0x000fe20008010207 */
[----:B------:R-:W-:Y:S01]  /*10810*/  IMAD.SHL.U32 R16, R11, 0x80, RZ ;  /* 0x000000800b107824 */ /* 0x000fe200078e00ff */
        /* <DEDUP_REMOVED lines=53> */
.L_x_32:
[----:B------:R-:W-:Y:S05]  /*10b70*/  BSYNC B0 ;  /* 0x0000000000007941 */ /* 0x000fea0003800000 */
.L_x_31:
        /* <DEDUP_REMOVED lines=18> */
.L_x_34:
[----:B------:R-:W-:Y:S05]  /*10ca0*/  BSYNC B0 ;  /* 0x0000000000007941 */ /* 0x000fea0003800000 */
.L_x_33:
        /* <DEDUP_REMOVED lines=10> */
.L_x_36:
[----:B------:R-:W-:Y:S05]  /*10d50*/  BSYNC B0 ;  /* 0x0000000000007941 */ /* 0x000fea0003800000 */
.L_x_35:
        /* <DEDUP_REMOVED lines=10> */
.L_x_38:
[----:B------:R-:W-:Y:S05]  /*10e00*/  BSYNC B0 ;  /* 0x0000000000007941 */ /* 0x000fea0003800000 */
.L_x_37:
        /* <DEDUP_REMOVED lines=10> */
.L_x_40:
[----:B------:R-:W-:Y:S05]  /*10eb0*/  BSYNC B0 ;  /* 0x0000000000007941 */ /* 0x000fea0003800000 */
.L_x_39:
        /* <DEDUP_REMOVED lines=10> */
.L_x_42:
[----:B------:R-:W-:Y:S05]  /*10f60*/  BSYNC B0 ;  /* 0x0000000000007941 */ /* 0x000fea0003800000 */
.L_x_41:
        /* <DEDUP_REMOVED lines=10> */
.L_x_44:
[----:B------:R-:W-:Y:S05]  /*11010*/  BSYNC B0 ;  /* 0x0000000000007941 */ /* 0x000fea0003800000 */
.L_x_43:
        /* <DEDUP_REMOVED lines=10> */
.L_x_45:
        /* <DEDUP_REMOVED lines=12> */
.L_x_1416:


//--------------------- .text._ZN5flash16flash_fwd_kernelI23Flash_fwd_kernel_traitsILi64ELi128ELi128ELi4ELb0ELb0EN7cutlass6half_tE19Flash_kernel_traitsILi64ELi128ELi128ELi4ES3_EELb0ELb1ELb0ELb0ELb0ELb1ELb0ELb0EEEvNS_16Flash_fwd_paramsE --------------------------
	.section	.text._ZN5flash16flash_fwd_kernelI23Flash_fwd_kernel_traitsILi64ELi128ELi128ELi4ELb0ELb0EN7cutlass6half_tE19Flash_kernel_traitsILi64ELi128ELi128ELi4ES3_EELb0ELb1ELb0ELb0ELb0ELb1ELb0ELb0EEEvNS_16Flash_fwd_paramsE,"ax",@progbits
	.align	128
        .global         _ZN5flash16flash_fwd_kernelI23Flash_fwd_kernel_traitsILi64ELi128ELi128ELi4ELb0ELb0EN7cutlass6half_tE19Flash_kernel_traitsILi64ELi128ELi128ELi4ES3_EELb0ELb1ELb0ELb0ELb0ELb1ELb0ELb0EEEvNS_16Flash_fwd_paramsE
        .type           _ZN5flash16flash_fwd_kernelI23Flash_fwd_kernel_traitsILi64ELi128ELi128ELi4ELb0ELb0EN7cutlass6half_tE19Flash_kernel_traitsILi64ELi128ELi128ELi4ES3_EELb0ELb1ELb0ELb0ELb0ELb1ELb0ELb0EEEvNS_16Flash_fwd_paramsE,@function
        .size           _ZN5flash16flash_fwd_kernelI23Flash_fwd_kernel_traitsILi64ELi128ELi128ELi4ELb0ELb0EN7cutlass6half_tE19Flash_kernel_traitsILi64ELi128ELi128ELi4ES3_EELb0ELb1ELb0ELb0ELb0ELb1ELb0ELb0EEEvNS_16Flash_fwd_paramsE,(.L_x_1417 - _ZN5flash16flash_fwd_kernelI23Flash_fwd_kernel_traitsILi64ELi128ELi128ELi4ELb0ELb0EN7cutlass6half_tE19Flash_kernel_traitsILi64ELi128ELi128ELi4ES3_EELb0ELb1ELb0ELb0ELb0ELb1ELb0ELb0EEEvNS_16Flash_fwd_paramsE)
        .other          _ZN5flash16flash_fwd_kernelI23Flash_fwd_kernel_traitsILi64ELi128ELi128ELi4ELb0ELb0EN7cutlass6half_tE19Flash_kernel_traitsILi64ELi128ELi128ELi4ES3_EELb0ELb1ELb0ELb0ELb0ELb1ELb0ELb0EEEvNS_16Flash_fwd_paramsE,@"STO_CUDA_ENTRY STV_DEFAULT"
_ZN5flash16flash_fwd_kernelI23Flash_fwd_kernel_traitsILi64ELi128ELi128ELi4ELb0ELb0EN7cutlass6half_tE19Flash_kernel_traitsILi64ELi128ELi128ELi4ES3_EELb0ELb1ELb0ELb0ELb0ELb1ELb0ELb0EEEvNS_16Flash_fwd_paramsE:
.text._ZN5flash16flash_fwd_kernelI23Flash_fwd_kernel_traitsILi64ELi128ELi128ELi4ELb0ELb0EN7cutlass6half_tE19Flash_kernel_traitsILi64ELi128ELi128ELi4ES3_EELb0ELb1ELb0ELb0ELb0ELb1ELb0ELb0EEEvNS_16Flash_fwd_paramsE:
[----:B------:R-:W1:Y:S08]  /*0000*/  LDC R1, c[0x0][0x28] ;  /* 0x00000a00ff017b82 */ /* 0x000e700000000800 */
[----:B------:R-:W2:Y:S01]  /*0010*/  S2UR UR22, SR_CTAID.Y ;  /* 0x00000000001679c3 */ /* 0x000ea20000002600 */
[----:B------:R-:W-:Y:S01]  /*0020*/  ULDC.64 UR4, c[0x0][0x300] ;  /* 0x0000c00000047ab9 */ /* 0x000fe20000000a00 */
[----:B------:R-:W-:Y:S01]  /*0030*/  ULDC.64 UR6, c[0x0][0x2f0] ;  /* 0x0000bc0000067ab9 */ /* 0x000fe20000000a00 */
[----:B------:R-:W-:Y:S01]  /*0040*/  UISETP.NE.U32.AND UP1, UPT, UR4, URZ, UPT ;  /* 0x0000003f0400728c */ /* 0x000fe2000bf25070 */
[----:B-1----:R-:W-:Y:S01]  /*0050*/  VIADD R1, R1, 0xffffff00 ;  /* 0xffffff0001017836 */ /* 0x002fe20000000000 */
[----:B------:R-:W-:-:S02]  /*0060*/  UISETP.NE.U32.AND UP2, UPT, UR6, URZ, UPT ;  /* 0x0000003f0600728c */ /* 0x000fc4000bf45070 */
[----:B------:R-:W-:Y:S01]  /*0070*/  UISETP.NE.AND.EX UP1, UPT, UR5, URZ, UPT, UP1 ;  /* 0x0000003f0500728c */ /* 0x000fe2000bf25310 */
[----:B------:R-:W-:Y:S01]  /*0080*/  ULDC.64 UR8, c[0x0][0x2f0] ;  /* 0x0000bc0000087ab9 */ /* 0x000fe20000000a00 */
[----:B------:R-:W-:Y:S01]  /*0090*/  UISETP.NE.AND.EX UP2, UPT, UR7, URZ, UPT, UP2 ;  /* 0x0000003f0700728c */ /* 0x000fe2000bf45320 */
[----:B------:R-:W-:-:S03]  /*00a0*/  ULDC.U8 UR4, c[0x0][0x3c2] ;  /* 0x0000f08000047ab9 */ /* 0x000fc60000000000 */
[----:B------:R-:W-:Y:S01]  /*00b0*/  PLOP3.LUT P0, PT, PT, PT, UP1, 0x80, 0x0 ;  /* 0x000000000000781c */ /* 0x000fe20003f0f018 */
[----:B------:R-:W-:Y:S01]  /*00c0*/  ULDC.64 UR6, c[0x0][0x2f8] ;  /* 0x0000be0000067ab9 */ /* 0x000fe20000000a00 */
[----:B------:R-:W-:Y:S01]  /*00d0*/  UISETP.NE.AND UP3, UPT, UR4, URZ, UPT ;  /* 0x0000003f0400728c */ /* 0x000fe2000bf65270 */
[----:B------:R-:W-:Y:S01]  /*00e0*/  PLOP3.LUT P2, PT, PT, PT, UP2, 0x80, 0x0 ;  /* 0x000000000000781c */ /* 0x000fe20003f4f028 */
[----:B------:R-:W-:Y:S01]  /*00f0*/  UISETP.EQ.U32.AND UP0, UPT, UR6, URZ, UPT ;  /* 0x0000003f0600728c */ /* 0x000fe2000bf02070 */
[----:B------:R-:W-:Y:S01]  /*0100*/  ULDC.64 UR16, c[0x0][0x208] ;  /* 0x0000820000107ab9 */ /* 0x000fe20000000a00 */
[----:B------:R-:W-:Y:S02]  /*0110*/  ULDC.64 UR4, c[0x0][0x2f8] ;  /* 0x0000be0000047ab9 */ /* 0x000fe40000000a00 */
[----:B------:R-:W-:Y:S02]  /*0120*/  UISETP.EQ.OR.EX UP0, UPT, UR7, URZ, !UP3, UP0 ;  /* 0x0000003f0700728c */ /* 0x000fe4000df02700 */
[----:B--2---:R-:W-:-:S06]  /*0130*/  UIMAD.WIDE UR8, UR22, 0x4, UR8 ;  /* 0x00000004160878a5 */ /* 0x004fcc000f8e0208 */
[----:B------:R-:W-:Y:S02]  /*0140*/  IMAD.U32 R2, RZ, RZ, UR8 ;  /* 0x00000008ff027e24 */ /* 0x000fe4000f8e00ff */
[----:B------:R-:W-:Y:S01]  /*0150*/  IMAD.U32 R3, RZ, RZ, UR9 ;  /* 0x00000009ff037e24 */ /* 0x000fe2000f8e00ff */
[----:B------:R-:W-:Y:S02]  /*0160*/  @UP1 ULDC.64 UR8, c[0x0][0x300] ;  /* 0x0000c00000081ab9 */ /* 0x000fe40000000a00 */
[----:B------:R-:W-:Y:S02]  /*0170*/  @UP1 UIMAD.WIDE UR8, UR22, 0x4, UR8 ;  /* 0x00000004160818a5 */ /* 0x000fe4000f8e0208 */
[----:B------:R-:W2:Y:S04]  /*0180*/  @P2 LDG.E R7, desc[UR16][R2.64] ;  /* 0x0000001002072981 */ /* 0x000ea8000c1e1900 */
[----:B------:R-:W-:Y:S01]  /*0190*/  IMAD.U32 R4, RZ, RZ, UR8 ;  /* 0x00000008ff047e24 */ /* 0x000fe2000f8e00ff */
[----:B------:R1:W3:Y:S01]  /*01a0*/  @P2 LDG.E R6, desc[UR16][R2.64+0x4] ;  /* 0x0000041002062981 */ /* 0x0002e2000c1e1900 */
[----:B------:R-:W-:Y:S01]  /*01b0*/  IMAD.U32 R5, RZ, RZ, UR9 ;  /* 0x00000009ff057e24 */ /* 0x000fe2000f8e00ff */
[----:B------:R-:W-:Y:S01]  /*01c0*/  PLOP3.LUT P1, PT, PT, PT, UP0, 0x80, 0x0 ;  /* 0x000000000000781c */ /* 0x000fe20003f2f008 */
[----:B------:R-:W-:-:S03]  /*01d0*/  UIMAD.WIDE UR4, UR22, 0x4, UR4 ;  /* 0x00000004160478a5 */ /* 0x000fc6000f8e0204 */
[----:B------:R-:W4:Y:S03]  /*01e0*/  @P0 LDG.E R4, desc[UR16][R4.64] ;  /* 0x0000001004040981 */ /* 0x000f26000c1e1900 */
[----:B-1----:R-:W-:Y:S02]  /*01f0*/  IMAD.U32 R2, RZ, RZ, UR4 ;  /* 0x00000004ff027e24 */ /* 0x002fe4000f8e00ff */
[----:B------:R-:W-:-:S05]  /*0200*/  IMAD.U32 R3, RZ, RZ, UR5 ;  /* 0x00000005ff037e24 */ /* 0x000fca000f8e00ff */
[----:B------:R-:W5:Y:S01]  /*0210*/  @!P1 LDG.E R0, desc[UR16][R2.64] ;  /* 0x0000001002009981 */ /* 0x000f62000c1e1900 */
[----:B------:R-:W-:Y:S01]  /*0220*/  UMOV UR12, 0xffffffff ;  /* 0xffffffff000c7882 */ /* 0x000fe20000000000 */
[----:B------:R-:W-:Y:S01]  /*0230*/  UMOV UR23, URZ ;  /* 0x0000003f00177c82 */ /* 0x000fe20008000000 */
[----:B------:R-:W-:Y:S01]  /*0240*/  UMOV UR8, 0xffffffff ;  /* 0xffffffff00087882 */ /* 0x000fe20000000000 */
[----:B------:R-:W1:Y:S08]  /*0250*/  S2UR UR19, SR_CTAID.X ;  /* 0x00000000001379c3 */ /* 0x000e700000002500 */
[----:B------:R-:W1:Y:S01]  /*0260*/  S2UR UR4, SR_CTAID.Z ;  /* 0x00000000000479c3 */ /* 0x000e620000002700 */
[----:B--2---:R-:W-:-:S02]  /*0270*/  @P2 R2UR UR12, R7 ;  /* 0x00000000070c22ca */ /* 0x004fc400000e0000 */
[----:B---3--:R-:W-:Y:S02]  /*0280*/  @P2 R2UR UR21, R6 ;  /* 0x00000000061522ca */ /* 0x008fe400000e0000 */
[----:B----4-:R-:W-:Y:S02]  /*0290*/  @P0 R2UR UR23, R4 ;  /* 0x00000000041702ca */ /* 0x010fe400000e0000 */
[----:B------:R-:W-:-:S04]  /*02a0*/  ISETP.NE.U32.AND P0, PT, RZ, UR6, PT ;  /* 0x00000006ff007c0c */ /* 0x000fc8000bf05070 */
[----:B------:R-:W-:-:S05]  /*02b0*/  ISETP.NE.AND.EX P0, PT, RZ, UR7, PT, P0 ;  /* 0x00000007ff007c0c */ /* 0x000fca000bf05300 */
[----:B------:R-:W-:-:S07]  /*02c0*/  @UP2 UIADD3 UR21, UR21, -UR12, URZ ;  /* 0x8000000c15152290 */ /* 0x000fce000fffe03f */
[----:B------:R-:W-:Y:S01]  /*02d0*/  @!UP2 ULDC UR21, c[0x0][0x2c4] ;  /* 0x0000b1000015aab9 */ /* 0x000fe20000000800 */
[----:B-----5:R-:W-:Y:S01]  /*02e0*/  @!P1 R2UR UR8, R0 ;  /* 0x00000000000892ca */ /* 0x020fe200000e0000 */
[----:B-1----:R-:W-:-:S14]  /*02f0*/  @!P0 BRA `(.L_x_46) ;  /* 0x00000000001c8947 */ /* 0x002fdc0003800000 */
[----:B------:R-:W-:-:S13]  /*0300*/  PLOP3.LUT P0, PT, PT, PT, UP3, 0x80, 0x0 ;  /* 0x000000000000781c */ /* 0x000fda0003f0f038 */
[----:B------:R-:W2:Y:S04]  /*0310*/  @P0 LDG.E R0, desc[UR16][R2.64+0x4] ;  /* 0x0000041002000981 */ /* 0x000ea8000c1e1900 */
[----:B------:R-:W3:Y:S01]  /*0320*/  @!P0 LDG.E R2, desc[UR16][R2.64] ;  /* 0x0000001002028981 */ /* 0x000ee2000c1e1900 */
[----:B--2---:R-:W-:-:S13]  /*0330*/  @P0 R2UR UR5, R0 ;  /* 0x00000000000502ca */ /* 0x004fda00000e0000 */
[----:B------:R-:W-:-:S07]  /*0340*/  @UP3 UIADD3 UR5, UR5, -UR8, URZ ;  /* 0x8000000805053290 */ /* 0x000fce000fffe03f */
[----:B---3--:R-:W-:Y:S01]  /*0350*/  @!P0 R2UR UR5, R2 ;  /* 0x00000000020582ca */ /* 0x008fe200000e0000 */
[----:B------:R-:W-:-:S14]  /*0360*/  BRA `(.L_x_47) ;  /* 0x0000000000047947 */ /* 0x000fdc0003800000 */
.L_x_46:
[----:B------:R-:W-:-:S05]  /*0370*/  ULDC UR5, c[0x0][0x2c8] ;  /* 0x0000b20000057ab9 */ /* 0x000fca0000000800 */
.L_x_47:
[----:B------:R-:W-:Y:S02]  /*0380*/  ULDC.64 UR6, c[0x0][0x308] ;  /* 0x0000c20000067ab9 */ /* 0x000fe40000000a00 */
[----:B------:R-:W-:-:S04]  /*0390*/  UISETP.NE.U32.AND UP2, UPT, UR6, URZ, UPT ;  /* 0x0000003f0600728c */ /* 0x000fc8000bf45070 */
[----:B------:R-:W-:-:S06]  /*03a0*/  UISETP.NE.AND.EX UP2, UPT, UR7, URZ, UPT, UP2 ;  /* 0x0000003f0700728c */ /* 0x000fcc000bf45320 */
[----:B------:R-:W-:-:S05]  /*03b0*/  PLOP3.LUT P0, PT, PT, PT, UP2, 0x80, 0x0 ;  /* 0x000000000000781c */ /* 0x000fca0003f0f028 */
[----:B------:R-:W-:Y:S02]  /*03c0*/  @UP2 ULDC.64 UR6, c[0x0][0x308] ;  /* 0x0000c20000062ab9 */ /* 0x000fe40000000a00 */
[----:B------:R-:W-:-:S06]  /*03d0*/  @UP2 UIMAD.WIDE UR6, UR22, 0x4, UR6 ;  /* 0x00000004160628a5 */ /* 0x000fcc000f8e0206 */
[----:B------:R-:W-:Y:S02]  /*03e0*/  IMAD.U32 R2, RZ, RZ, UR6 ;  /* 0x00000006ff027e24 */ /* 0x000fe4000f8e00ff */
[----:B------:R-:W-:Y:S01]  /*03f0*/  IMAD.U32 R3, RZ, RZ, UR7 ;  /* 0x00000007ff037e24 */ /* 0x000fe2000f8e00ff */
[----:B------:R-:W-:Y:S01]  /*0400*/  USHF.L.U32 UR19, UR19, 0x7, URZ ;  /* 0x0000000713137899 */ /* 0x000fe2000800063f */
[----:B------:R-:W-:-:S03]  /*0410*/  @!UP2 ULDC.64 UR6, c[0x0][0x318] ;  /* 0x0000c6000006aab9 */ /* 0x000fc60000000a00 */
[----:B------:R-:W2:Y:S01]  /*0420*/  @P0 LDG.E R0, desc[UR16][R2.64] ;  /* 0x0000001002000981 */ /* 0x000ea2000c1e1900 */
[----:B------:R-:W-:Y:S02]  /*0430*/  UISETP.GT.AND UP1, UPT, UR21, UR19, UPT ;  /* 0x000000131500728c */ /* 0x000fe4000bf24270 */
[----:B------:R-:W-:-:S03]  /*0440*/  @!UP2 UISETP.NE.U32.AND UP0, UPT, UR6, URZ, UPT ;  /* 0x0000003f0600a28c */ /* 0x000fc6000bf05070 */
[----:B------:R-:W-:Y:S01]  /*0450*/  @!UP2 ULDC UR6, c[0x0][0x2cc] ;  /* 0x0000b3000006aab9 */ /* 0x000fe20000000800 */
[----:B------:R-:W-:-:S04]  /*0460*/  @!UP2 UISETP.NE.AND.EX UP0, UPT, UR7, URZ, UPT, UP0 ;  /* 0x0000003f0700a28c */ /* 0x000fc8000bf05300 */
[----:B------:R-:W-:Y:S01]  /*0470*/  @!UP2 USEL UR6, UR6, URZ, UP0 ;  /* 0x0000003f0606a287 */ /* 0x000fe20008000000 */
[----:B--2---:R-:W-:Y:S02]  /*0480*/  @P0 R2UR UR20, R0 ;  /* 0x00000000001402ca */ /* 0x004fe400000e0000 */
[----:B------:R-:W-:-:S11]  /*0490*/  PLOP3.LUT P0, PT, PT, PT, UP1, 0x80, 0x0 ;  /* 0x000000000000781c */ /* 0x000fd60003f0f018 */
[----:B------:R-:W-:Y:S02]  /*04a0*/  @UP2 UIADD3 UR20, UR20, -UR23, URZ ;  /* 0x8000001714142290 */ /* 0x000fe4000fffe03f */
[----:B------:R-:W-:Y:S01]  /*04b0*/  @!UP2 UIADD3 UR20, UR6, UR5, -UR23 ;  /* 0x000000050614a290 */ /* 0x000fe2000fffe817 */
[----:B------:R-:W-:Y:S11]  /*04c0*/  @!P0 EXIT ;  /* 0x000000000000894d */ /* 0x000ff60003800000 */
[----:B------:R-:W-:Y:S01]  /*04d0*/  UIADD3 UR6, -UR21, 0xff, UR19 ;  /* 0x000000ff15067890 */ /* 0x000fe2000fffe113 */
[----:B------:R-:W1:Y:S01]  /*04e0*/  S2R R138, SR_TID.X ;  /* 0x00000000008a7919 */ /* 0x000e620000002100 */
[----:B------:R-:W-:Y:S01]  /*04f0*/  ULDC UR18, c[0x0][0x398] ;  /* 0x0000e60000127ab9 */ /* 0x000fe20000000800 */
[----:B------:R-:W-:Y:S02]  /*0500*/  UIADD3 UR9, UR20, 0x7f, URZ ;  /* 0x0000007f14097890 */ /* 0x000fe4000fffe03f */
[----:B------:R-:W-:Y:S02]  /*0510*/  UIADD3 UR6, UR6, UR18, UR20 ;  /* 0x0000001206067290 */ /* 0x000fe4000fffe014 */
[----:B------:R-:W-:Y:S02]  /*0520*/  USHF.R.S32.HI UR7, URZ, 0x1f, UR9 ;  /* 0x0000001f3f077899 */ /* 0x000fe40008011409 */
[----:B------:R-:W-:Y:S02]  /*0530*/  USHF.R.S32.HI UR5, URZ, 0x1f, UR6 ;  /* 0x0000001f3f057899 */ /* 0x000fe40008011406 */
[----:B------:R-:W-:-:S02]  /*0540*/  ULEA.HI UR7, UR7, UR9, URZ, 0x7 ;  /* 0x0000000907077291 */ /* 0x000fc4000f8f383f */
[----:B------:R-:W-:Y:S02]  /*0550*/  ULEA.HI UR5, UR5, UR6, URZ, 0x7 ;  /* 0x0000000605057291 */ /* 0x000fe4000f8f383f */
[----:B------:R-:W-:Y:S02]  /*0560*/  USHF.R.S32.HI UR7, URZ, 0x7, UR7 ;  /* 0x000000073f077899 */ /* 0x000fe40008011407 */
[----:B------:R-:W-:-:S04]  /*0570*/  USHF.R.S32.HI UR5, URZ, 0x7, UR5 ;  /* 0x000000073f057899 */ /* 0x000fc80008011405 */
[----:B------:R-:W-:-:S04]  /*0580*/  UISETP.LT.AND UP0, UPT, UR7, UR5, UPT ;  /* 0x000000050700728c */ /* 0x000fc8000bf01270 */
[----:B------:R-:W-:-:S04]  /*0590*/  USEL UR14, UR7, UR5, UP0 ;  /* 0x00000005070e7287 */ /* 0x000fc80008000000 */
[----:B------:R-:W-:-:S06]  /*05a0*/  UISETP.GE.AND UP0, UPT, UR14, 0x1, UPT ;  /* 0x000000010e00788c */ /* 0x000fcc000bf06270 */
[----:B------:R-:W-:-:S13]  /*05b0*/  PLOP3.LUT P0, PT, PT, PT, UP0, 0x80, 0x0 ;  /* 0x000000000000781c */ /* 0x000fda0003f0f008 */
[----:B-1----:R-:W-:Y:S05]  /*05c0*/  @!P0 BRA `(.L_x_48) ;  /* 0x0000016800a08947 */ /* 0x002fea0003800000 */
[----:B------:R-:W1:Y:S01]  /*05d0*/  LDC R13, c[0x0][0x278] ;  /* 0x00009e00ff0d7b82 */ /* 0x000e620000000800 */
[----:B------:R-:W-:Y:S01]  /*05e0*/  SHF.R.S32.HI R46, RZ, 0x1f, R138 ;  /* 0x0000001fff2e7819 */ /* 0x000fe2000001148a */
[----:B------:R-:W2:Y:S01]  /*05f0*/  S2R R12, SR_CTAID.Z ;  /* 0x00000000000c7919 */ /* 0x000ea20000002700 */
[----:B------:R-:W-:Y:S02]  /*0600*/  UIADD3 UR5, -UR19, UR21, URZ ;  /* 0x0000001513057290 */ /* 0x000fe4000fffe13f */
[CC--:B------:R-:W-:Y:S01]  /*0610*/  LEA.HI R4, R46.reuse, R138.reuse, RZ, 0x3 ;  /* 0x0000008a2e047211 */ /* 0x0c0fe200078f18ff */
[----:B------:R-:W3:Y:S01]  /*0620*/  S2R R9, SR_CTAID.X ;  /* 0x0000000000097919 */ /* 0x000ee20000002500 */
[----:B------:R-:W-:Y:S01]  /*0630*/  UISETP.NE.AND UP0, UPT, UR12, -0x1, UPT ;  /* 0xffffffff0c00788c */ /* 0x000fe2000bf05270 */
[----:B------:R-:W-:Y:S01]  /*0640*/  LEA.HI R16, R46, R138, RZ, 0x6 ;  /* 0x0000008a2e107211 */ /* 0x000fe200078f30ff */
[----:B------:R-:W-:Y:S01]  /*0650*/  UIADD3 UR13, UR14, -0x1, URZ ;  /* 0xffffffff0e0d7890 */ /* 0x000fe2000fffe03f */
[----:B------:R-:W-:-:S03]  /*0660*/  SHF.R.S32.HI R10, RZ, 0x3, R4 ;  /* 0x00000003ff0a7819 */ /* 0x000fc60000011404 */
[----:B------:R-:W-:Y:S01]  /*0670*/  IMAD.SHL.U32 R16, R16, 0x8, RZ ;  /* 0x0000000810107824 */ /* 0x000fe200078e00ff */
[C---:B------:R-:W-:Y:S01]  /*0680*/  ISETP.GE.AND P3, PT, R10.reuse, UR5, PT ;  /* 0x000000050a007c0c */ /* 0x040fe2000bf66270 */
[C---:B------:R-:W-:Y:S01]  /*0690*/  VIADD R38, R10.reuse, 0x10 ;  /* 0x000000100a267836 */ /* 0x040fe20000000000 */
[----:B------:R-:W-:Y:S01]  /*06a0*/  SHF.R.S32.HI R11, RZ, 0x1f, R10 ;  /* 0x0000001fff0b7819 */ /* 0x000fe2000001140a */
[C---:B------:R-:W-:Y:S01]  /*06b0*/  VIADD R37, R10.reuse, 0x20 ;  /* 0x000000200a257836 */ /* 0x040fe20000000000 */
[----:B------:R-:W-:Y:S01]  /*06c0*/  @UP0 ULDC.64 UR6, c[0x0][0x240] ;  /* 0x0000900000060ab9 */ /* 0x000fe20000000a00 */
[----:B------:R-:W-:Y:S01]  /*06d0*/  VIADD R44, R10, 0x30 ;  /* 0x000000300a2c7836 */ /* 0x000fe20000000000 */
[----:B------:R-:W-:Y:S01]  /*06e0*/  ISETP.GE.AND P2, PT, R38, UR5, PT ;  /* 0x0000000526007c0c */ /* 0x000fe2000bf46270 */
[----:B------:R-:W-:Y:S01]  /*06f0*/  @UP0 UIMAD.WIDE.U32 UR24, UR12, UR6, URZ ;  /* 0x000000060c1802a5 */ /* 0x000fe2000f8e003f */
[----:B------:R-:W-:Y:S01]  /*0700*/  ISETP.GE.AND P1, PT, R37, UR5, PT ;  /* 0x0000000525007c0c */ /* 0x000fe2000bf26270 */
[----:B------:R-:W-:Y:S01]  /*0710*/  @!UP0 USHF.R.S32.HI UR10, URZ, 0x1f, UR22 ;  /* 0x0000001f3f0a8899 */ /* 0x000fe20008011416 */
[----:B-1----:R-:W-:Y:S01]  /*0720*/  IABS R0, R13 ;  /* 0x0000000d00007213 */ /* 0x002fe20000000000 */
[----:B------:R-:W-:Y:S01]  /*0730*/  @UP0 UIMAD UR9, UR12, UR7, UR25 ;  /* 0x000000070c0902a4 */ /* 0x000fe2000f8e0219 */
[----:B------:R-:W-:Y:S01]  /*0740*/  ISETP.GE.AND P0, PT, R44, UR5, PT ;  /* 0x000000052c007c0c */ /* 0x000fe2000bf06270 */
[----:B------:R-:W1:Y:S01]  /*0750*/  @!P3 LDC.64 R14, c[0x0][0x210] ;  /* 0x00008400ff0ebb82 */ /* 0x000e620000000a00 */
[----:B------:R-:W-:Y:S01]  /*0760*/  @!UP0 ULDC.64 UR6, c[0x0][0x228] ;  /* 0x00008a0000068ab9 */ /* 0x000fe20000000a00 */
[----:B------:R-:W-:Y:S01]  /*0770*/  IMAD.MOV.U32 R8, RZ, RZ, R0 ;  /* 0x000000ffff087224 */ /* 0x000fe200078e0000 */
[----:B------:R-:W-:Y:S01]  /*0780*/  @!UP0 UIMAD UR10, UR10, UR6, URZ ;  /* 0x000000060a0a82a4 */ /* 0x000fe2000f8e023f */
[----:B------:R-:W-:Y:S01]  /*0790*/  VIADD R45, R10, 0x40 ;  /* 0x000000400a2d7836 */ /* 0x000fe20000000000 */
[----:B------:R-:W-:Y:S01]  /*07a0*/  @!UP0 UIMAD.WIDE.U32 UR26, UR22, UR6, URZ ;  /* 0x00000006161a82a5 */ /* 0x000fe2000f8e003f */
[----:B------:R-:W4:Y:S01]  /*07b0*/  I2F.RP R2, R8 ;  /* 0x0000000800027306 */ /* 0x000f220000209400 */
[----:B------:R-:W5:Y:S01]  /*07c0*/  @!P2 S2R R7, SR_CgaCtaId ;  /* 0x000000000007a919 */ /* 0x000f620000008800 */
[----:B--2---:R-:W-:Y:S01]  /*07d0*/  IABS R12, R12 ;  /* 0x0000000c000c7213 */ /* 0x004fe20000000000 */
[----:B------:R-:W-:Y:S01]  /*07e0*/  @!UP0 UIMAD UR7, UR22, UR7, UR10 ;  /* 0x00000007160782a4 */ /* 0x000fe2000f8e020a */
[----:B------:R-:W2:Y:S01]  /*07f0*/  @!P2 LDC.64 R18, c[0x0][0x240] ;  /* 0x00009000ff12ab82 */ /* 0x000ea20000000a00 */
[----:B------:R-:W5:Y:S01]  /*0800*/  @!P1 S2R R6, SR_CgaCtaId ;  /* 0x0000000000069919 */ /* 0x000f620000008800 */
[----:B---3--:R-:W-:Y:S01]  /*0810*/  IMAD.WIDE R52, R9, 0x80, R10 ;  /* 0x0000008009347825 */ /* 0x008fe200078e020a */
[----:B------:R-:W-:Y:S01]  /*0820*/  @!UP0 UIADD3 UR9, UR27, UR7, URZ ;  /* 0x000000071b098290 */ /* 0x000fe2000fffe03f */
[----:B------:R-:W3:Y:S01]  /*0830*/  @!P0 S2R R5, SR_CgaCtaId ;  /* 0x0000000000058919 */ /* 0x000ee20000008800 */
[----:B------:R-:W-:Y:S01]  /*0840*/  @!UP0 UMOV UR24, UR26 ;  /* 0x0000001a00188c82 */ /* 0x000fe20008000000 */
[----:B------:R-:W-:-:S02]  /*0850*/  USHF.R.S32.HI UR10, URZ, 0x1f, UR4 ;  /* 0x0000001f3f0a7899 */ /* 0x000fc40008011404 */
[----:B------:R-:W2:Y:S01]  /*0860*/  @!P1 LDC.64 R20, c[0x0][0x240] ;  /* 0x00009000ff149b82 */ /* 0x000ea20000000a00 */
[----:B------:R-:W-:Y:S01]  /*0870*/  ULDC.64 UR6, c[0x0][0x258] ;  /* 0x0000960000067ab9 */ /* 0x000fe20000000a00 */
[----:B------:R-:W-:Y:S01]  /*0880*/  UIMAD UR15, UR13, -0x80, UR20 ;  /* 0xffffff800d0f78a4 */ /* 0x000fe2000f8e0214 */
[----:B----4-:R-:W4:Y:S01]  /*0890*/  MUFU.RCP R2, R2 ;  /* 0x0000000200027308 */ /* 0x010f220000001000 */
[----:B------:R-:W-:Y:S01]  /*08a0*/  UIMAD UR10, UR10, UR6, URZ ;  /* 0x000000060a0a72a4 */ /* 0x000fe2000f8e023f */
[C---:B------:R-:W-:Y:S01]  /*08b0*/  VIADD R40, R10.reuse, 0x50 ;  /* 0x000000500a287836 */ /* 0x040fe20000000000 */
[----:B------:R-:W-:Y:S01]  /*08c0*/  UISETP.NE.AND UP0, UPT, UR8, -0x1, UPT ;  /* 0xffffffff0800788c */ /* 0x000fe2000bf05270 */
[C---:B------:R-:W-:Y:S01]  /*08d0*/  VIADD R43, R10.reuse, 0x60 ;  /* 0x000000600a2b7836 */ /* 0x040fe20000000000 */
[----:B------:R-:W-:Y:S01]  /*08e0*/  UIMAD UR7, UR4, UR7, UR10 ;  /* 0x00000007040772a4 */ /* 0x000fe2000f8e020a */
[----:B------:R-:W2:Y:S01]  /*08f0*/  @!P2 LDC.64 R24, c[0x0][0x210] ;  /* 0x00008400ff18ab82 */ /* 0x000ea20000000a00 */
[----:B------:R-:W-:Y:S01]  /*0900*/  VIADD R41, R10, 0x70 ;  /* 0x000000700a297836 */ /* 0x000fe20000000000 */
[----:B------:R1:W-:Y:S06]  /*0910*/  STL.64 [R1+0x80], R52 ;  /* 0x0000803401007387 */ /* 0x0003ec0000100a00 */
[----:B------:R-:W2:Y:S01]  /*0920*/  @!P1 LDC.64 R26, c[0x0][0x210] ;  /* 0x00008400ff1a9b82 */ /* 0x000ea20000000a00 */
[----:B------:R-:W-:Y:S01]  /*0930*/  @UP0 UIADD3 UR25, UR23, UR8, URZ ;  /* 0x0000000817190290 */ /* 0x000fe2000fffe03f */
[----:B----4-:R-:W-:Y:S01]  /*0940*/  VIADD R2, R2, 0xffffffe ;  /* 0x0ffffffe02027836 */ /* 0x010fe20000000000 */
[----:B------:R-:W-:-:S02]  /*0950*/  @UP0 ULDC.64 UR10, c[0x0][0x248] ;  /* 0x00009200000a0ab9 */ /* 0x000fc40000000a00 */
[----:B------:R-:W-:Y:S01]  /*0960*/  @UP0 UIMAD.WIDE.U32 UR28, UR25, UR10, URZ ;  /* 0x0000000a191c02a5 */ /* 0x000fe2000f8e003f */
[----:B------:R-:W4:Y:S02]  /*0970*/  F2I.FTZ.U32.TRUNC.NTZ R3, R2 ;  /* 0x0000000200037305 */ /* 0x000f24000021f000 */
[----:B------:R-:W2:Y:S01]  /*0980*/  @!P0 LDC.64 R22, c[0x0][0x240] ;  /* 0x00009000ff168b82 */ /* 0x000ea20000000a00 */
[----:B------:R-:W-:-:S04]  /*0990*/  @UP0 UIMAD UR25, UR25, UR11, URZ ;  /* 0x0000000b191902a4 */ /* 0x000fc8000f8e023f */
[----:B------:R-:W-:Y:S01]  /*09a0*/  @UP0 UIADD3 UR25, UR29, UR25, URZ ;  /* 0x000000191d190290 */ /* 0x000fe2000fffe03f */
[----:B----4-:R-:W-:Y:S02]  /*09b0*/  IMAD.MOV R0, RZ, RZ, -R3 ;  /* 0x000000ffff007224 */ /* 0x010fe400078e0a03 */
[----:B------:R-:W-:Y:S02]  /*09c0*/  IMAD.MOV.U32 R2, RZ, RZ, RZ ;  /* 0x000000ffff027224 */ /* 0x000fe400078e00ff */
[----:B------:R-:W-:-:S04]  /*09d0*/  IMAD R0, R0, R8, RZ ;  /* 0x0000000800007224 */ /* 0x000fc800078e02ff */
[----:B------:R-:W-:Y:S01]  /*09e0*/  IMAD.HI.U32 R3, R3, R0, R2 ;  /* 0x0000000003037227 */ /* 0x000fe200078e0002 */
[----:B------:R-:W-:-:S03]  /*09f0*/  LOP3.LUT R2, R4, 0xfffffff8, RZ, 0xc0, !PT ;  /* 0xfffffff804027812 */ /* 0x000fc600078ec0ff */
[----:B------:R-:W-:Y:S02]  /*0a00*/  IMAD.SHL.U32 R0, R10, 0x40, RZ ;  /* 0x000000400a007824 */ /* 0x000fe400078e00ff */
[----:B------:R-:W-:Y:S02]  /*0a10*/  IMAD.IADD R132, R138, 0x1, -R2 ;  /* 0x000000018a847824 */ /* 0x000fe400078e0a02 */
[----:B------:R-:W-:Y:S01]  /*0a20*/  IMAD.HI.U32 R2, R3, R12, RZ ;  /* 0x0000000c03027227 */ /* 0x000fe200078e00ff */
[----:B------:R-:W-:-:S03]  /*0a30*/  LOP3.LUT R0, R0, 0x1c0, RZ, 0xc0, !PT ;  /* 0x000001c000007812 */ /* 0x000fc600078ec0ff */
[----:B------:R-:W-:Y:S01]  /*0a40*/  IMAD.SHL.U32 R28, R132, 0x8, RZ ;  /* 0x00000008841c7824 */ /* 0x000fe200078e00ff */
[----:B------:R-:W-:-:S04]  /*0a50*/  SHF.R.U32.HI R3, RZ, 0x3, R0 ;  /* 0x00000003ff037819 */ /* 0x000fc80000011600 */
[----:B------:R-:W-:Y:S01]  /*0a60*/  LOP3.LUT R4, R0, 0x38, R28, 0xf8, !PT ;  /* 0x0000003800047812 */ /* 0x000fe200078ef81c */
[----:B------:R-:W-:Y:S01]  /*0a70*/  IMAD.MOV R0, RZ, RZ, -R2 ;  /* 0x000000ffff007224 */ /* 0x000fe200078e0a02 */
[----:B------:R-:W-:Y:S02]  /*0a80*/  SHF.R.S32.HI R29, RZ, 0x1f, R28 ;  /* 0x0000001fff1d7819 */ /* 0x000fe4000001141c */
[----:B------:R-:W-:Y:S01]  /*0a90*/  LOP3.LUT R9, R4, R3, RZ, 0x3c, !PT ;  /* 0x0000000304097212 */ /* 0x000fe200078e3cff */
[C---:B------:R-:W-:Y:S01]  /*0aa0*/  IMAD R0, R8.reuse, R0, R12 ;  /* 0x0000000008007224 */ /* 0x040fe200078e020c */
[----:B------:R-:W-:Y:S02]  /*0ab0*/  @!P2 MOV R4, 0x400 ;  /* 0x000004000004a802 */ /* 0x000fe40000000f00 */
[----:B------:R-:W-:Y:S02]  /*0ac0*/  @!P1 MOV R3, 0x400 ;  /* 0x0000040000039802 */ /* 0x000fe40000000f00 */
[----:B------:R-:W-:-:S02]  /*0ad0*/  ISETP.GT.U32.AND P5, PT, R8, R0, PT ;  /* 0x000000000800720c */ /* 0x000fc40003fa4070 */
[----:B-----5:R-:W-:Y:S02]  /*0ae0*/  @!P2 LEA R31, R7, R4, 0x18 ;  /* 0x00000004071fa211 */ /* 0x020fe400078ec0ff */
[----:B------:R-:W-:Y:S02]  /*0af0*/  @!P1 LEA R30, R6, R3, 0x18 ;  /* 0x00000003061e9211 */ /* 0x000fe400078ec0ff */
[----:B------:R-:W4:Y:S01]  /*0b00*/  @!P3 LDC.64 R6, c[0x0][0x240] ;  /* 0x00009000ff06bb82 */ /* 0x000f220000000a00 */
[----:B------:R-:W-:Y:S02]  /*0b10*/  @!P0 MOV R3, 0x400 ;  /* 0x0000040000038802 */ /* 0x000fe40000000f00 */
[----:B------:R-:W-:Y:S02]  /*0b20*/  IADD3 R4, P4, R28, UR24, RZ ;  /* 0x000000181c047c10 */ /* 0x000fe4000ff9e0ff */
[----:B---3--:R-:W-:Y:S01]  /*0b30*/  @!P0 LEA R34, R5, R3, 0x18 ;  /* 0x0000000305228211 */ /* 0x008fe200078ec0ff */
[----:B------:R-:W-:Y:S01]  /*0b40*/  IMAD.U32 R3, RZ, RZ, UR6 ;  /* 0x00000006ff037e24 */ /* 0x000fe2000f8e00ff */
[----:B------:R-:W-:Y:S01]  /*0b50*/  IADD3.X R5, R29, UR9, RZ, P4, !PT ;  /* 0x000000091d057c10 */ /* 0x000fe2000a7fe4ff */
[----:B------:R-:W-:Y:S01]  /*0b60*/  @!P5 IMAD.IADD R0, R0, 0x1, -R8 ;  /* 0x000000010000d824 */ /* 0x000fe200078e0a08 */
[----:B------:R-:W-:Y:S01]  /*0b70*/  LOP3.LUT R16, R9, 0xfffffe00, R16, 0xf8, !PT ;  /* 0xfffffe0009107812 */ /* 0x000fe200078ef810 */
[----:B------:R-:W-:Y:S01]  /*0b80*/  @!P5 VIADD R2, R2, 0x1 ;  /* 0x000000010202d836 */ /* 0x000fe20000000000 */
[----:B------:R-:W-:Y:S01]  /*0b90*/  ISETP.NE.AND P5, PT, R13, RZ, PT ;  /* 0x000000ff0d00720c */ /* 0x000fe20003fa5270 */
[----:B------:R-:W-:Y:S01]  /*0ba0*/  IMAD.WIDE.U32 R4, R3, UR4, R4 ;  /* 0x0000000403047c25 */ /* 0x000fe2000f8e0004 */
[----:B------:R-:W-:Y:S01]  /*0bb0*/  ISETP.GE.U32.AND P6, PT, R0, R8, PT ;  /* 0x000000080000720c */ /* 0x000fe20003fc6070 */
[----:B------:R-:W-:Y:S01]  /*0bc0*/  UMOV UR6, 0x400 ;  /* 0x0000040000067882 */ /* 0x000fe20000000000 */
[----:B------:R-:W-:Y:S01]  /*0bd0*/  LOP3.LUT R0, R13, UR4, RZ, 0x3c, !PT ;  /* 0x000000040d007c12 */ /* 0x000fe2000f8e3cff */
[----:B------:R-:W3:Y:S01]  /*0be0*/  S2UR UR4, SR_CgaCtaId ;  /* 0x00000000000479c3 */ /* 0x000ee20000008800 */
[----:B------:R-:W-:-:S02]  /*0bf0*/  VIADD R3, R5, UR7 ;  /* 0x0000000705037c36 */ /* 0x000fc40008000000 */
[----:B------:R-:W-:Y:S01]  /*0c00*/  ISETP.GE.AND P4, PT, R0, RZ, PT ;  /* 0x000000ff0000720c */ /* 0x000fe20003f86270 */
[----:B----4-:R-:W-:-:S06]  /*0c10*/  @!P3 IMAD R0, R53, R6, RZ ;  /* 0x000000063500b224 */ /* 0x010fcc00078e02ff */
[----:B------:R-:W-:Y:S01]  /*0c20*/  @P6 VIADD R2, R2, 0x1 ;  /* 0x0000000102026836 */ /* 0x000fe20000000000 */
[----:B------:R-:W-:Y:S01]  /*0c30*/  ISETP.GE.AND P6, PT, R38, UR15, PT ;  /* 0x0000000f26007c0c */ /* 0x000fe2000bfc6270 */
[C---:B------:R-:W-:Y:S02]  /*0c40*/  @!P3 IMAD R8, R52.reuse, R7, R0 ;  /* 0x000000073408b224 */ /* 0x040fe400078e0200 */
[----:B------:R-:W-:Y:S02]  /*0c50*/  IMAD.MOV.U32 R32, RZ, RZ, R2 ;  /* 0x000000ffff207224 */ /* 0x000fe400078e0002 */
[----:B------:R-:W-:Y:S02]  /*0c60*/  @!P3 IMAD.MOV.U32 R2, RZ, RZ, R4 ;  /* 0x000000ffff02b224 */ /* 0x000fe400078e0004 */
[----:B------:R-:W-:Y:S01]  /*0c70*/  @!P4 IMAD.MOV R32, RZ, RZ, -R32 ;  /* 0x000000ffff20c224 */ /* 0x000fe200078e0a20 */
[C---:B------:R-:W-:Y:S01]  /*0c80*/  @!P2 IADD3 R0, P4, R52.reuse, 0x10, RZ ;  /* 0x000000103400a810 */ /* 0x040fe20007f9e0ff */
[----:B------:R-:W-:Y:S01]  /*0c90*/  @!P3 IMAD.WIDE.U32 R6, R52, R6, R2 ;  /* 0x000000063406b225 */ /* 0x000fe200078e0002 */
[----:B------:R-:W-:-:S03]  /*0ca0*/  @!P5 LOP3.LUT R32, RZ, R13, RZ, 0x33, !PT ;  /* 0x0000000dff20d212 */ /* 0x000fc600078e33ff */
[----:B------:R-:W-:Y:S01]  /*0cb0*/  @!P3 IMAD.IADD R7, R7, 0x1, R8 ;  /* 0x000000010707b824 */ /* 0x000fe200078e0208 */
[----:B-1----:R-:W-:Y:S01]  /*0cc0*/  @!P3 LEA R14, P5, R6, R14, 0x1 ;  /* 0x0000000e060eb211 */ /* 0x002fe200078a08ff */
[----:B------:R-:W-:Y:S01]  /*0cd0*/  @!P2 IMAD.X R9, RZ, RZ, R53, P4 ;  /* 0x000000ffff09a224 */ /* 0x000fe200020e0635 */
[----:B------:R-:W-:Y:S01]  /*0ce0*/  @!P1 IADD3 R13, P4, R52, 0x20, RZ ;  /* 0x00000020340d9810 */ /* 0x000fe20007f9e0ff */
[----:B------:R-:W-:Y:S01]  /*0cf0*/  @!P2 IMAD.MOV.U32 R8, RZ, RZ, R4 ;  /* 0x000000ffff08a224 */ /* 0x000fe200078e0004 */
[----:B------:R-:W-:Y:S01]  /*0d00*/  @!P3 LEA.HI.X R15, R6, R15, R7, 0x1, P5 ;  /* 0x0000000f060fb211 */ /* 0x000fe200028f0c07 */
[----:B--2---:R-:W-:Y:S01]  /*0d10*/  @!P2 IMAD R9, R9, R18, RZ ;  /* 0x000000120909a224 */ /* 0x004fe200078e02ff */
[----:B------:R-:W-:Y:S01]  /*0d20*/  @!P1 IADD3.X R6, RZ, R53, RZ, P4, !PT ;  /* 0x00000035ff069210 */ /* 0x000fe200027fe4ff */
[----:B---3--:R-:W-:Y:S01]  /*0d30*/  ULEA UR4, UR4, UR6, 0x18 ;  /* 0x0000000604047291 */ /* 0x008fe2000f8ec03f */
[----:B------:R-:W-:Y:S01]  /*0d40*/  @!P1 IMAD.MOV.U32 R7, RZ, RZ, R3 ;  /* 0x000000ffff079224 */ /* 0x000fe200078e0003 */
[----:B------:R-:W-:Y:S01]  /*0d50*/  ISETP.GE.AND P4, PT, R45, UR5, PT ;  /* 0x000000052d007c0c */ /* 0x000fe2000bf86270 */
[----:B------:R-:W-:Y:S01]  /*0d60*/  @!P2 IMAD R19, R0, R19, R9 ;  /* 0x000000130013a224 */ /* 0x000fe200078e0209 */
[----:B------:R-:W-:Y:S01]  /*0d70*/  @UP0 UIADD3 UR6, UR23, UR8, URZ ;  /* 0x0000000817060290 */ /* 0x000fe2000fffe03f */
[----:B------:R-:W-:Y:S01]  /*0d80*/  @!P1 IMAD R6, R6, R20, RZ ;  /* 0x0000001406069224 */ /* 0x000fe200078e02ff */
[----:B------:R-:W-:Y:S01]  /*0d90*/  LEA R242, R16, UR4, 0x1 ;  /* 0x0000000410f27c11 */ /* 0x000fe2000f8e08ff */
[----:B------:R-:W-:Y:S01]  /*0da0*/  @!P2 IMAD.MOV.U32 R9, RZ, RZ, R3 ;  /* 0x000000ffff09a224 */ /* 0x000fe200078e0003 */
[----:B------:R-:W-:Y:S01]  /*0db0*/  @UP0 ULDC.64 UR8, c[0x0][0x250] ;  /* 0x0000940000080ab9 */ /* 0x000fe20000000a00 */
[----:B------:R-:W-:Y:S01]  /*0dc0*/  @!P1 IMAD R17, R13, R21, R6 ;  /* 0x000000150d119224 */ /* 0x000fe200078e0206 */
[----:B------:R-:W-:Y:S01]  /*0dd0*/  @UP0 UIMAD.WIDE.U32 UR26, UR6, UR8, URZ ;  /* 0x00000008061a02a5 */ /* 0x000fe2000f8e003f */
[----:B------:R-:W-:Y:S01]  /*0de0*/  @!P2 IMAD.WIDE.U32 R8, R0, R18, R8 ;  /* 0x000000120008a225 */ /* 0x000fe200078e0008 */
[----:B------:R-:W-:Y:S01]  /*0df0*/  @!PT LDS RZ, [RZ] ;  /* 0x00000000fffff984 */ /* 0x000fe20000000800 */
[----:B------:R-:W-:Y:S01]  /*0e00*/  @!PT LDS RZ, [RZ] ;  /* 0x00000000fffff984 */ /* 0x000fe20000000800 */
[----:B------:R-:W-:Y:S01]  /*0e10*/  @!PT LDS RZ, [RZ] ;  /* 0x00000000fffff984 */ /* 0x000fe20000000800 */
[----:B------:R1:W-:Y:S01]  /*0e20*/  @!P3 LDGSTS.E.BYPASS.LTC128B.128 [R242], desc[UR16][R14.64] ;  /* 0x000000000ef2bfae */ /* 0x0003e2000b901d50 */
[----:B------:R-:W-:-:S02]  /*0e30*/  @UP0 UIMAD UR6, UR6, UR9, URZ ;  /* 0x00000009060602a4 */ /* 0x000fc4000f8e023f */
[----:B------:R-:W-:Y:S01]  /*0e40*/  @!P1 IMAD.MOV.U32 R6, RZ, RZ, R4 ;  /* 0x000000ffff069224 */ /* 0x000fe200078e0004 */
[C---:B------:R-:W-:Y:S01]  /*0e50*/  @!P2 LEA R12, P5, R8.reuse, R24, 0x1 ;  /* 0x00000018080ca211 */ /* 0x040fe200078a08ff */
[----:B------:R-:W-:Y:S01]  /*0e60*/  @!P2 IMAD.IADD R0, R9, 0x1, R19 ;  /* 0x000000010900a824 */ /* 0x000fe200078e0213 */
[----:B------:R-:W2:Y:S01]  /*0e70*/  @!P6 S2R R24, SR_CgaCtaId ;  /* 0x000000000018e919 */ /* 0x000ea20000008800 */
[----:B------:R-:W-:Y:S01]  /*0e80*/  @!P1 IMAD.WIDE.U32 R6, R13, R20, R6 ;  /* 0x000000140d069225 */ /* 0x000fe200078e0006 */
[----:B------:R-:W3:Y:S01]  /*0e90*/  @!P4 LDC.64 R18, c[0x0][0x240] ;  /* 0x00009000ff12cb82 */ /* 0x000ee20000000a00 */
[----:B------:R-:W-:Y:S01]  /*0ea0*/  @UP0 UIADD3 UR24, UR27, UR6, URZ ;  /* 0x000000061b180290 */ /* 0x000fe2000fffe03f */
[----:B------:R-:W-:Y:S01]  /*0eb0*/  @!P2 LEA.HI.X R13, R8, R25, R0, 0x1, P5 ;  /* 0x00000019080da211 */ /* 0x000fe200028f0c00 */
[----:B------:R-:W-:Y:S01]  /*0ec0*/  @!P1 IMAD.IADD R7, R7, 0x1, R17 ;  /* 0x0000000107079824 */ /* 0x000fe200078e0211 */
[----:B------:R-:W-:Y:S02]  /*0ed0*/  @!P1 LEA R8, P5, R6, R26, 0x1 ;  /* 0x0000001a06089211 */ /* 0x000fe400078a08ff */
[----:B------:R-:W-:-:S02]  /*0ee0*/  @!P0 IADD3 R0, P3, R52, 0x30, RZ ;  /* 0x0000003034008810 */ /* 0x000fc40007f7e0ff */
[----:B------:R-:W4:Y:S01]  /*0ef0*/  @!P0 LDC.64 R20, c[0x0][0x210] ;  /* 0x00008400ff148b82 */ /* 0x000f220000000a00 */
[----:B------:R-:W-:Y:S01]  /*0f00*/  @!P1 LEA.HI.X R9, R6, R27, R7, 0x1, P5 ;  /* 0x0000001b06099211 */ /* 0x000fe200028f0c07 */
[----:B------:R-:W-:Y:S01]  /*0f10*/  @!P2 IMAD R7, R16, 0x2, R31 ;  /* 0x000000021007a824 */ /* 0x000fe200078e021f */
[----:B------:R-:W-:Y:S01]  /*0f20*/  ISETP.GE.AND P5, PT, R10, UR15, PT ;  /* 0x0000000f0a007c0c */ /* 0x000fe2000bfa6270 */
[----:B------:R-:W-:-:S03]  /*0f30*/  @!P1 IMAD R6, R16, 0x2, R30 ;  /* 0x0000000210069824 */ /* 0x000fc600078e021e */
[----:B------:R5:W-:Y:S01]  /*0f40*/  @!P2 LDGSTS.E.BYPASS.LTC128B.128 [R7+0x800], desc[UR16][R12.64] ;  /* 0x008000000c07afae */ /* 0x000be2000b901d50 */
[----:B------:R-:W-:Y:S02]  /*0f50*/  ISETP.GE.AND P2, PT, R43, UR5, PT ;  /* 0x000000052b007c0c */ /* 0x000fe4000bf46270 */
[----:B------:R-:W-:Y:S01]  /*0f60*/  P2R R33, PR, RZ, 0x20 ;  /* 0x00000020ff217803 */ /* 0x000fe20000000000 */
[----:B-1----:R-:W-:Y:S01]  /*0f70*/  @!P0 IMAD.X R14, RZ, RZ, R53, P3 ;  /* 0x000000ffff0e8224 */ /* 0x002fe200018e0635 */
[----:B------:R1:W-:Y:S01]  /*0f80*/  @!P1 LDGSTS.E.BYPASS.LTC128B.128 [R6+0x1000], desc[UR16][R8.64] ;  /* 0x0100000008069fae */ /* 0x0003e2000b901d50 */
[----:B------:R-:W-:Y:S02]  /*0f90*/  ISETP.GE.AND P3, PT, R40, UR5, PT ;  /* 0x0000000528007c0c */ /* 0x000fe4000bf66270 */
[----:B------:R-:W-:-:S06]  /*0fa0*/  @!P0 IMAD R14, R14, R22, RZ ;  /* 0x000000160e0e8224 */ /* 0x000fcc00078e02ff */
[----:B------:R-:W2:Y:S01]  /*0fb0*/  @!P2 S2R R15, SR_CgaCtaId ;  /* 0x00000000000fa919 */ /* 0x000ea20000008800 */
[----:B------:R-:W2:Y:S04]  /*0fc0*/  @!P2 LDC.64 R26, c[0x0][0x240] ;  /* 0x00009000ff1aab82 */ /* 0x000ea80000000a00 */
[----:B------:R-:W2:Y:S04]  /*0fd0*/  @!P3 S2R R17, SR_CgaCtaId ;  /* 0x000000000011b919 */ /* 0x000ea80000008800 */
[----:B------:R-:W2:Y:S01]  /*0fe0*/  @!P3 LDC.64 R30, c[0x0][0x210] ;  /* 0x00008400ff1ebb82 */ /* 0x000ea20000000a00 */
[----:B-----5:R-:W-:-:S02]  /*0ff0*/  @!P0 MOV R7, R3 ;  /* 0x0000000300078202 */ /* 0x020fc40000000f00 */
[----:B------:R-:W-:Y:S01]  /*1000*/  @!P4 IADD3 R12, P1, R52, 0x40, RZ ;  /* 0x00000040340cc810 */ /* 0x000fe20007f3e0ff */
[----:B-1----:R-:W-:Y:S02]  /*1010*/  @!P0 IMAD.MOV.U32 R6, RZ, RZ, R4 ;  /* 0x000000ffff068224 */ /* 0x002fe400078e0004 */
[C---:B------:R-:W-:Y:S02]  /*1020*/  @!P0 IMAD R8, R0.reuse, R23, R14 ;  /* 0x0000001700088224 */ /* 0x040fe400078e020e */
[----:B------:R-:W-:Y:S02]  /*1030*/  @!P0 IMAD.WIDE.U32 R6, R0, R22, R6 ;  /* 0x0000001600068225 */ /* 0x000fe400078e0006 */
[----:B------:R-:W1:Y:S02]  /*1040*/  @!P4 LDC.64 R22, c[0x0][0x210] ;  /* 0x00008400ff16cb82 */ /* 0x000e640000000a00 */
[----:B------:R-:W-:Y:S02]  /*1050*/  @!P4 IMAD.X R0, RZ, RZ, R53, P1 ;  /* 0x000000ffff00c224 */ /* 0x000fe400008e0635 */
[----:B------:R-:W-:Y:S01]  /*1060*/  @!P0 IMAD.IADD R7, R7, 0x1, R8 ;  /* 0x0000000107078824 */ /* 0x000fe200078e0208 */
[----:B----4-:R-:W-:Y:S01]  /*1070*/  @!P0 LEA R8, P1, R6, R20, 0x1 ;  /* 0x0000001406088211 */ /* 0x010fe200078208ff */
[----:B---3--:R-:W-:Y:S01]  /*1080*/  @!P4 IMAD R0, R0, R18, RZ ;  /* 0x000000120000c224 */ /* 0x008fe200078e02ff */
[----:B------:R-:W3:Y:S02]  /*1090*/  @!P4 S2R R20, SR_CgaCtaId ;  /* 0x000000000014c919 */ /* 0x000ee40000008800 */
[----:B------:R-:W-:Y:S01]  /*10a0*/  @!P0 LEA.HI.X R9, R6, R21, R7, 0x1, P1 ;  /* 0x0000001506098211 */ /* 0x000fe200008f0c07 */
[----:B------:R-:W-:Y:S01]  /*10b0*/  @!P4 IMAD.MOV.U32 R6, RZ, RZ, R4 ;  /* 0x000000ffff06c224 */ /* 0x000fe200078e0004 */
[----:B------:R-:W4:Y:S01]  /*10c0*/  @!P5 S2R R21, SR_CgaCtaId ;  /* 0x000000000015d919 */ /* 0x000f220000008800 */
[----:B------:R-:W-:Y:S01]  /*10d0*/  @!P4 IMAD.MOV.U32 R7, RZ, RZ, R3 ;  /* 0x000000ffff07c224 */ /* 0x000fe200078e0003 */
[----:B------:R-:W-:Y:S01]  /*10e0*/  ISETP.GE.AND P1, PT, R41, UR5, PT ;  /* 0x0000000529007c0c */ /* 0x000fe2000bf26270 */
[----:B------:R-:W-:-:S02]  /*10f0*/  @!P4 IMAD R13, R12, R19, R0 ;  /* 0x000000130c0dc224 */ /* 0x000fc400078e0200 */
[----:B------:R-:W-:Y:S02]  /*1100*/  @!P0 IMAD R0, R16, 0x2, R34 ;  /* 0x0000000210008824 */ /* 0x000fe400078e0222 */
[----:B------:R-:W-:Y:S02]  /*1110*/  @!P4 IMAD.WIDE.U32 R6, R12, R18, R6 ;  /* 0x000000120c06c225 */ /* 0x000fe400078e0006 */
[----:B------:R-:W2:Y:S01]  /*1120*/  @!P3 LDC.64 R18, c[0x0][0x240] ;  /* 0x00009000ff12bb82 */ /* 0x000ea20000000a00 */
[----:B------:R5:W-:Y:S01]  /*1130*/  @!P0 LDGSTS.E.BYPASS.LTC128B.128 [R0+0x1800], desc[UR16][R8.64] ;  /* 0x0180000008008fae */ /* 0x000be2000b901d50 */
[----:B-1----:R-:W-:-:S04]  /*1140*/  @!P4 LEA R12, P0, R6, R22, 0x1 ;  /* 0x00000016060cc211 */ /* 0x002fc800078008ff */
[----:B------:R-:W1:Y:S01]  /*1150*/  @!P1 S2R R25, SR_CgaCtaId ;  /* 0x0000000000199919 */ /* 0x000e620000008800 */
[----:B-----5:R-:W-:Y:S01]  /*1160*/  @!P4 IMAD.IADD R0, R7, 0x1, R13 ;  /* 0x000000010700c824 */ /* 0x020fe200078e020d */
[----:B------:R-:W-:-:S04]  /*1170*/  @!P4 MOV R7, 0x400 ;  /* 0x000004000007c802 */ /* 0x000fc80000000f00 */
[----:B------:R-:W-:Y:S02]  /*1180*/  @!P4 LEA.HI.X R13, R6, R23, R0, 0x1, P0 ;  /* 0x00000017060dc211 */ /* 0x000fe400000f0c00 */
[----:B------:R-:W-:Y:S02]  /*1190*/  @!P5 MOV R0, 0x400 ;  /* 0x000004000000d802 */ /* 0x000fe40000000f00 */
[----:B------:R-:W-:Y:S02]  /*11a0*/  @!P3 IADD3 R14, P0, R52, 0x50, RZ ;  /* 0x00000050340eb810 */ /* 0x000fe40007f1e0ff */
[----:B----4-:R-:W-:Y:S02]  /*11b0*/  @!P5 LEA R42, R21, R0, 0x18 ;  /* 0x00000000152ad211 */ /* 0x010fe400078ec0ff */
[----:B------:R-:W-:Y:S01]  /*11c0*/  @!P3 MOV R6, 0x400 ;  /* 0x000004000006b802 */ /* 0x000fe20000000f00 */
[----:B------:R-:W-:Y:S01]  /*11d0*/  @!P3 IMAD.X R21, RZ, RZ, R53, P0 ;  /* 0x000000ffff15b224 */ /* 0x000fe200000e0635 */
[----:B------:R-:W-:-:S02]  /*11e0*/  PLOP3.LUT P0, PT, PT, PT, UP0, 0x80, 0x0 ;  /* 0x000000000000781c */ /* 0x000fc40003f0f008 */
[----:B------:R-:W-:Y:S02]  /*11f0*/  @!P2 MOV R0, 0x400 ;  /* 0x000004000000a802 */ /* 0x000fe40000000f00 */
[----:B---3--:R-:W-:Y:S02]  /*1200*/  @!P4 LEA R20, R20, R7, 0x18 ;  /* 0x000000071414c211 */ /* 0x008fe400078ec0ff */
[----:B--2---:R-:W-:Y:S02]  /*1210*/  @!P3 LEA R34, R17, R6, 0x18 ;  /* 0x000000061122b211 */ /* 0x004fe400078ec0ff */
[----:B------:R-:W-:-:S05]  /*1220*/  @!P2 LEA R35, R15, R0, 0x18 ;  /* 0x000000000f23a211 */ /* 0x000fca00078ec0ff */
[----:B------:R-:W-:Y:S05]  /*1230*/  @P0 BRA `(.L_x_49) ;  /* 0x0000000000300947 */ /* 0x000fea0003800000 */
[----:B------:R-:W-:Y:S01]  /*1240*/  USHF.R.S32.HI UR27, URZ, 0x1f, UR23 ;  /* 0x0000001f3f1b7899 */ /* 0x000fe20008011417 */
[----:B------:R-:W-:Y:S01]  /*1250*/  ULDC.64 UR10, c[0x0][0x248] ;  /* 0x00009200000a7ab9 */ /* 0x000fe20000000a00 */
[----:B------:R-:W-:Y:S02]  /*1260*/  USHF.R.S32.HI UR25, URZ, 0x1f, UR22 ;  /* 0x0000001f3f197899 */ /* 0x000fe40008011416 */
[----:B------:R-:W-:Y:S02]  /*1270*/  UIMAD UR27, UR27, UR10, URZ ;  /* 0x0000000a1b1b72a4 */ /* 0x000fe4000f8e023f */
[----:B------:R-:W-:Y:S02]  /*1280*/  UIMAD.WIDE.U32 UR28, UR23, UR10, URZ ;  /* 0x0000000a171c72a5 */ /* 0x000fe4000f8e003f */
[----:B------:R-:W-:Y:S01]  /*1290*/  UIMAD UR27, UR23, UR11, UR27 ;  /* 0x0000000b171b72a4 */ /* 0x000fe2000f8e021b */
[----:B------:R-:W-:-:S03]  /*12a0*/  ULDC.64 UR6, c[0x0][0x230] ;  /* 0x00008c0000067ab9 */ /* 0x000fc60000000a00 */
[----:B------:R-:W-:Y:S02]  /*12b0*/  UIADD3 UR29, UR29, UR27, URZ ;  /* 0x0000001b1d1d7290 */ /* 0x000fe4000fffe03f */
[----:B------:R-:W-:Y:S02]  /*12c0*/  UIMAD UR25, UR25, UR6, URZ ;  /* 0x00000006191972a4 */ /* 0x000fe4000f8e023f */
[----:B------:R-:W-:Y:S02]  /*12d0*/  UIMAD.WIDE.U32 UR28, UR22, UR6, UR28 ;  /* 0x00000006161c72a5 */ /* 0x000fe4000f8e001c */
[----:B------:R-:W-:-:S04]  /*12e0*/  UIMAD UR7, UR22, UR7, UR25 ;  /* 0x00000007160772a4 */ /* 0x000fc8000f8e0219 */
[----:B------:R-:W-:Y:S02]  /*12f0*/  UIADD3 UR25, UR29, UR7, URZ ;  /* 0x000000071d197290 */ /* 0x000fe4000fffe03f */
.L_x_49:
[----:B------:R-:W-:Y:S01]  /*1300*/  @!P2 IADD3 R17, P5, R52, 0x60, RZ ;  /* 0x000000603411a810 */ /* 0x000fe20007fbe0ff */
[----:B------:R-:W-:-:S12]  /*1310*/  @P0 BRA `(.L_x_50) ;  /* 0x0000000000300947 */ /* 0x000fd80003800000 */
[----:B------:R-:W-:Y:S01]  /*1320*/  USHF.R.S32.HI UR24, URZ, 0x1f, UR23 ;  /* 0x0000001f3f187899 */ /* 0x000fe20008011417 */
[----:B------:R-:W-:Y:S01]  /*1330*/  ULDC.64 UR8, c[0x0][0x250] ;  /* 0x0000940000087ab9 */ /* 0x000fe20000000a00 */
[----:B------:R-:W-:Y:S02]  /*1340*/  ULDC.64 UR6, c[0x0][0x238] ;  /* 0x00008e0000067ab9 */ /* 0x000fe40000000a00 */
[----:B------:R-:W-:Y:S02]  /*1350*/  UIMAD UR24, UR24, UR8, URZ ;  /* 0x00000008181872a4 */ /* 0x000fe4000f8e023f */
[----:B------:R-:W-:Y:S02]  /*1360*/  UIMAD.WIDE.U32 UR26, UR23, UR8, URZ ;  /* 0x00000008171a72a5 */ /* 0x000fe4000f8e003f */
[----:B------:R-:W-:Y:S02]  /*1370*/  UIMAD UR24, UR23, UR9, UR24 ;  /* 0x00000009171872a4 */ /* 0x000fe4000f8e0218 */
[----:B------:R-:W-:-:S02]  /*1380*/  USHF.R.S32.HI UR23, URZ, 0x1f, UR22 ;  /* 0x0000001f3f177899 */ /* 0x000fc40008011416 */
[----:B------:R-:W-:Y:S02]  /*1390*/  UIADD3 UR27, UR27, UR24, URZ ;  /* 0x000000181b1b7290 */ /* 0x000fe4000fffe03f */
[----:B------:R-:W-:Y:S02]  /*13a0*/  UIMAD UR23, UR23, UR6, URZ ;  /* 0x00000006171772a4 */ /* 0x000fe4000f8e023f */
[----:B------:R-:W-:Y:S02]  /*13b0*/  UIMAD.WIDE.U32 UR26, UR22, UR6, UR26 ;  /* 0x00000006161a72a5 */ /* 0x000fe4000f8e001a */
[----:B------:R-:W-:-:S04]  /*13c0*/  UIMAD UR7, UR22, UR7, UR23 ;  /* 0x00000007160772a4 */ /* 0x000fc8000f8e0217 */
[----:B------:R-:W-:-:S12]  /*13d0*/  UIADD3 UR24, UR27, UR7, URZ ;  /* 0x000000071b187290 */ /* 0x000fd8000fffe03f */
.L_x_50:
[----:B------:R-:W-:Y:S01]  /*13e0*/  IMAD R0, R11, UR10, RZ ;  /* 0x0000000a0b007c24 */ /* 0x000fe2000f8e02ff */
[----:B------:R-:W-:Y:S01]  /*13f0*/  @!P1 MOV R9, 0x400 ;  /* 0x0000040000099802 */ /* 0x000fe20000000f00 */
[----:B------:R-:W-:Y:S01]  /*1400*/  IMAD.WIDE.U32 R6, R10, UR10, R28 ;  /* 0x0000000a0a067c25 */ /* 0x000fe2000f8e001c */
[----:B------:R-:W-:Y:S01]  /*1410*/  @!P6 MOV R5, 0x400 ;  /* 0x000004000005e802 */ /* 0x000fe20000000f00 */
[----:B------:R-:W-:Y:S01]  /*1420*/  ULDC.64 UR6, c[0x0][0x260] ;  /* 0x0000980000067ab9 */ /* 0x000fe20000000a00 */
[----:B------:R-:W-:Y:S01]  /*1430*/  SHF.R.S32.HI R39, RZ, 0x1f, R32 ;  /* 0x0000001fff277819 */ /* 0x000fe20000011420 */
[----:B------:R-:W-:Y:S01]  /*1440*/  @!P3 IMAD R2, R21, R18, RZ ;  /* 0x000000121502b224 */ /* 0x000fe200078e02ff */
[----:B------:R-:W-:Y:S01]  /*1450*/  IADD3 R8, P0, R6, UR28, RZ ;  /* 0x0000001c06087c10 */ /* 0x000fe2000ff1e0ff */
[----:B------:R-:W-:Y:S01]  /*1460*/  IMAD R0, R10, UR11, R0 ;  /* 0x0000000b0a007c24 */ /* 0x000fe2000f8e0200 */
[----:B------:R-:W-:Y:S01]  /*1470*/  @!P6 LEA R36, R24, R5, 0x18 ;  /* 0x000000051824e211 */ /* 0x000fe200078ec0ff */
[----:B------:R-:W-:Y:S01]  /*1480*/  @!P3 IMAD R15, R14, R19, R2 ;  /* 0x000000130e0fb224 */ /* 0x000fe200078e0202 */
[----:B------:R-:W-:Y:S01]  /*1490*/  USHF.L.U64.HI UR27, UR10, 0x7, UR11 ;  /* 0x000000070a1b7899 */ /* 0x000fe2000801020b */
[----:B------:R-:W-:Y:S01]  /*14a0*/  @!P2 IMAD.X R22, RZ, RZ, R53, P5 ;  /* 0x000000ffff16a224 */ /* 0x000fe200028e0635 */
[----:B------:R-:W-:Y:S01]  /*14b0*/  ISETP.NE.AND P5, PT, R33, RZ, PT ;  /* 0x000000ff2100720c */ /* 0x000fe20003fa5270 */
[----:B------:R-:W-:Y:S01]  /*14c0*/  @!P3 IMAD.MOV.U32 R2, RZ, RZ, R4 ;  /* 0x000000ffff02b224 */ /* 0x000fe200078e0004 */
[----:B-1----:R-:W-:Y:S01]  /*14d0*/  @!P1 LEA R33, R25, R9, 0x18 ;  /* 0x0000000919219211 */ /* 0x002fe200078ec0ff */
[----:B------:R-:W-:Y:S01]  /*14e0*/  @!P2 IMAD R5, R22, R26, RZ ;  /* 0x0000001a1605a224 */ /* 0x000fe200078e02ff */
[----:B------:R-:W-:Y:S01]  /*14f0*/  IADD3.X R9, R7, UR25, R0, P0, !PT ;  /* 0x0000001907097c10 */ /* 0x000fe200087fe400 */
[----:B------:R-:W-:Y:S01]  /*1500*/  @!P3 IMAD.WIDE.U32 R6, R14, R18, R2 ;  /* 0x000000120e06b225 */ /* 0x000fe200078e0002 */
[----:B------:R-:W1:Y:S01]  /*1510*/  @!P1 LDC.64 R24, c[0x0][0x240] ;  /* 0x00009000ff189b82 */ /* 0x000e620000000a00 */
[----:B------:R-:W-:Y:S01]  /*1520*/  USHF.L.U32 UR28, UR10, 0x7, URZ ;  /* 0x000000070a1c7899 */ /* 0x000fe2000800063f */
[----:B------:R-:W-:Y:S01]  /*1530*/  LEA.HI R137, R46, R138, RZ, 0x5 ;  /* 0x0000008a2e897211 */ /* 0x000fe200078f28ff */
[----:B------:R-:W-:Y:S01]  /*1540*/  @!P4 IMAD R0, R16, 0x2, R20 ;  /* 0x000000021000c824 */ /* 0x000fe200078e0214 */
[----:B------:R-:W-:Y:S01]  /*1550*/  USHF.R.S32.HI UR25, URZ, 0x1f, UR13 ;  /* 0x0000001f3f197899 */ /* 0x000fe2000801140d */
[----:B------:R-:W-:Y:S01]  /*1560*/  @!P2 IMAD.MOV.U32 R2, RZ, RZ, R4 ;  /* 0x000000ffff02a224 */ /* 0x000fe200078e0004 */
[----:B------:R-:W-:Y:S01]  /*1570*/  UIMAD.WIDE.U32 UR22, UR10, 0x20, URZ ;  /* 0x000000200a1678a5 */ /* 0x000fe2000f8e003f */
[----:B------:R-:W-:Y:S01]  /*1580*/  @!P1 IMAD.MOV.U32 R21, RZ, RZ, R3 ;  /* 0x000000ffff159224 */ /* 0x000fe200078e0003 */
[----:B------:R-:W2:Y:S01]  /*1590*/  @!P2 LDC.64 R18, c[0x0][0x210] ;  /* 0x00008400ff12ab82 */ /* 0x000ea20000000a00 */
[----:B------:R-:W-:Y:S01]  /*15a0*/  @!PT LDS RZ, [RZ] ;  /* 0x00000000fffff984 */ /* 0x000fe20000000800 */
[----:B------:R-:W-:Y:S01]  /*15b0*/  @!PT LDS RZ, [RZ] ;  /* 0x00000000fffff984 */ /* 0x000fe20000000800 */
[----:B------:R-:W-:Y:S01]  /*15c0*/  @!PT LDS RZ, [RZ] ;  /* 0x00000000fffff984 */ /* 0x000fe20000000800 */
[----:B------:R3:W-:Y:S01]  /*15d0*/  @!P4 LDGSTS.E.BYPASS.LTC128B.128 [R0+0x2000], desc[UR16][R12.64] ;  /* 0x020000000c00cfae */ /* 0x0007e2000b901d50 */
[C---:B------:R-:W-:Y:S01]  /*15e0*/  @!P2 IMAD R5, R17.reuse, R27, R5 ;  /* 0x0000001b1105a224 */ /* 0x040fe200078e0205 */
[----:B------:R-:W-:Y:S01]  /*15f0*/  SHF.R.S32.HI R136, RZ, 0x5, R137 ;  /* 0x00000005ff887819 */ /* 0x000fe20000011489 */
[----:B------:R-:W-:-:S04]  /*1600*/  @!P2 IMAD.WIDE.U32 R2, R17, R26, R2 ;  /* 0x0000001a1102a225 */ /* 0x000fc800078e0002 */
[----:B------:R-:W4:Y:S01]  /*1610*/  @!P1 LDC.64 R26, c[0x0][0x210] ;  /* 0x00008400ff1a9b82 */ /* 0x000f220000000a00 */
[----:B------:R-:W-:Y:S02]  /*1620*/  @!P1 IMAD.MOV.U32 R20, RZ, RZ, R4 ;  /* 0x000000ffff149224 */ /* 0x000fe400078e0004 */
[----:B------:R-:W-:-:S04]  /*1630*/  IMAD.WIDE.U32 R50, R32, UR6, R8 ;  /* 0x0000000620327c25 */ /* 0x000fc8000f8e0008 */
[----:B------:R-:W-:Y:S01]  /*1640*/  @!P2 IMAD.IADD R5, R3, 0x1, R5 ;  /* 0x000000010305a824 */ /* 0x000fe200078e0205 */
[----:B------:R-:W-:Y:S01]  /*1650*/  STL.64 [R1+0x90], R50 ;  /* 0x0000903201007387 */ /* 0x000fe20000100a00 */
[----:B------:R-:W-:Y:S01]  /*1660*/  IMAD.U32 R3, RZ, RZ, UR13 ;  /* 0x0000000dff037e24 */ /* 0x000fe2000f8e00ff */
[----:B------:R-:W5:Y:S01]  /*1670*/  @!P6 LDC.64 R22, c[0x0][0x218] ;  /* 0x00008600ff16eb82 */ /* 0x000f620000000a00 */
[----:B------:R-:W-:Y:S02]  /*1680*/  IMAD.MOV.U32 R14, RZ, RZ, R50 ;  /* 0x000000ffff0e7224 */ /* 0x000fe400078e0032 */
[----:B------:R-:W-:Y:S02]  /*1690*/  @!P3 IMAD R17, R16, 0x2, R34 ;  /* 0x000000021011b824 */ /* 0x000fe400078e0222 */
[----:B---3--:R-:W-:Y:S01]  /*16a0*/  @!P3 IMAD.IADD R0, R7, 0x1, R15 ;  /* 0x000000010700b824 */ /* 0x008fe200078e020f */
[----:B------:R-:W-:-:S04]  /*16b0*/  @!P3 LEA R12, P0, R6, R30, 0x1 ;  /* 0x0000001e060cb211 */ /* 0x000fc800078008ff */
[----:B------:R-:W-:Y:S01]  /*16c0*/  @!P3 LEA.HI.X R13, R6, R31, R0, 0x1, P0 ;  /* 0x0000001f060db211 */ /* 0x000fe200000f0c00 */
[----:B------:R-:W-:Y:S01]  /*16d0*/  IMAD R0, R39, UR6, RZ ;  /* 0x0000000627007c24 */ /* 0x000fe2000f8e02ff */
[----:B------:R-:W-:Y:S01]  /*16e0*/  @!P1 IADD3 R7, P0, R52, 0x70, RZ ;  /* 0x0000007034079810 */ /* 0x000fe20007f1e0ff */
[----:B------:R-:W3:Y:S01]  /*16f0*/  @!P5 LDC.64 R30, c[0x0][0x218] ;  /* 0x00008600ff1edb82 */ /* 0x000ee20000000a00 */
[----:B------:R-:W-:Y:S01]  /*1700*/  UIMAD UR6, UR27, UR13, URZ ;  /* 0x0000000d1b0672a4 */ /* 0x000fe2000f8e023f */
[----:B------:R-:W-:Y:S01]  /*1710*/  IMAD R4, R32, UR7, R0 ;  /* 0x0000000720047c24 */ /* 0x000fe2000f8e0200 */
[----:B------:R4:W-:Y:S01]  /*1720*/  @!P3 LDGSTS.E.BYPASS.LTC128B.128 [R17+0x2800], desc[UR16][R12.64] ;  /* 0x028000000c11bfae */ /* 0x0009e2000b901d50 */
[----:B------:R-:W-:Y:S01]  /*1730*/  @!P1 IMAD.X R0, RZ, RZ, R53, P0 ;  /* 0x000000ffff009224 */ /* 0x000fe200000e0635 */
[----:B--2---:R-:W-:Y:S01]  /*1740*/  @!P2 LEA R8, P0, R2, R18, 0x1 ;  /* 0x000000120208a211 */ /* 0x004fe200078008ff */
[----:B------:R-:W-:Y:S01]  /*1750*/  IMAD.IADD R15, R51, 0x1, R4 ;  /* 0x00000001330f7824 */ /* 0x000fe200078e0204 */
[----:B------:R-:W-:Y:S01]  /*1760*/  UIMAD UR6, UR25, UR28, UR6 ;  /* 0x0000001c190672a4 */ /* 0x000fe2000f8e0206 */
[----:B-1----:R-:W-:Y:S01]  /*1770*/  @!P1 IMAD R0, R0, R24, RZ ;  /* 0x0000001800009224 */ /* 0x002fe200078e02ff */
[----:B------:R-:W-:Y:S01]  /*1780*/  @!P2 LEA.HI.X R9, R2, R19, R5, 0x1, P0 ;  /* 0x000000130209a211 */ /* 0x000fe200000f0c05 */
[----:B------:R-:W-:Y:S01]  /*1790*/  IMAD.WIDE.U32 R2, R3, UR28, R14 ;  /* 0x0000001c03027c25 */ /* 0x000fe2000f8e000e */
[----:B------:R-:W-:Y:S01]  /*17a0*/  ISETP.GE.AND P0, PT, R37, UR15, PT ;  /* 0x0000000f25007c0c */ /* 0x000fe2000bf06270 */
[----:B------:R1:W-:Y:S02]  /*17b0*/  STL.64 [R1+0x88], R14 ;  /* 0x0000880e01007387 */ /* 0x0003e40000100a00 */
[----:B------:R-:W-:-:S02]  /*17c0*/  @!P1 IMAD R18, R7, R25, R0 ;  /* 0x0000001907129224 */ /* 0x000fc400078e0200 */
[----:B------:R-:W-:Y:S02]  /*17d0*/  IMAD.U32 R0, RZ, RZ, UR10 ;  /* 0x0000000aff007e24 */ /* 0x000fe4000f8e00ff */
[----:B------:R-:W-:Y:S02]  /*17e0*/  IMAD.U32 R6, RZ, RZ, UR11 ;  /* 0x0000000bff067e24 */ /* 0x000fe4000f8e00ff */
[----:B------:R-:W-:Y:S01]  /*17f0*/  VIADD R3, R3, UR6 ;  /* 0x0000000603037c36 */ /* 0x000fe20008000000 */
[----:B------:R-:W-:Y:S01]  /*1800*/  USHF.L.U32 UR6, UR11, 0x5, URZ ;  /* 0x000000050b067899 */ /* 0x000fe2000800063f */
[----:B------:R-:W-:-:S04]  /*1810*/  @!P1 IMAD.WIDE.U32 R4, R7, R24, R20 ;  /* 0x0000001807049225 */ /* 0x000fc800078e0014 */
[----:B------:R-:W-:Y:S01]  /*1820*/  @!P1 IMAD.IADD R5, R5, 0x1, R18 ;  /* 0x0000000105059824 */ /* 0x000fe200078e0212 */
[----:B----4-:R-:W2:Y:S01]  /*1830*/  @!P0 S2R R17, SR_CgaCtaId ;  /* 0x0000000000118919 */ /* 0x010ea20000008800 */
[----:B-1----:R-:W-:Y:S01]  /*1840*/  IMAD.U32 R15, RZ, RZ, UR10 ;  /* 0x0000000aff0f7e24 */ /* 0x002fe2000f8e00ff */
[----:B------:R-:W-:Y:S01]  /*1850*/  @!P6 LEA R14, P4, R0, R2, 0x4 ;  /* 0x00000002000ee211 */ /* 0x000fe200078820ff */
[----:B------:R-:W-:-:S03]  /*1860*/  @!P2 IMAD R0, R16, 0x2, R35 ;  /* 0x000000021000a824 */ /* 0x000fc600078e0223 */
[----:B------:R-:W-:Y:S02]  /*1870*/  @!P6 LEA.HI.X R15, R15, R3, R6, 0x4, P4 ;  /* 0x000000030f0fe211 */ /* 0x000fe400020f2406 */
[----:B------:R-:W-:Y:S01]  /*1880*/  @!P1 LEA R6, P3, R4, R26, 0x1 ;  /* 0x0000001a04069211 */ /* 0x000fe200078608ff */
[----:B------:R3:W-:Y:S01]  /*1890*/  @!P2 LDGSTS.E.BYPASS.LTC128B.128 [R0+0x3000], desc[UR16][R8.64] ;  /* 0x030000000800afae */ /* 0x0007e2000b901d50 */
[----:B------:R-:W-:Y:S02]  /*18a0*/  ISETP.GE.AND P4, PT, R40, UR15, PT ;  /* 0x0000000f28007c0c */ /* 0x000fe4000bf86270 */
[----:B------:R-:W-:Y:S01]  /*18b0*/  @!P1 LEA.HI.X R7, R4, R27, R5, 0x1, P3 ;  /* 0x0000001b04079211 */ /* 0x000fe200018f0c05 */
[----:B------:R-:W-:Y:S01]  /*18c0*/  @!P5 IMAD R5, R16, 0x2, R42 ;  /* 0x000000021005d824 */ /* 0x000fe200078e022a */
[----:B------:R-:W-:-:S09]  /*18d0*/  ISETP.GE.AND P3, PT, R43, UR15, PT ;  /* 0x0000000f2b007c0c */ /* 0x000fd2000bf66270 */
[----:B------:R-:W1:Y:S04]  /*18e0*/  @!P4 S2R R20, SR_CgaCtaId ;  /* 0x000000000014c919 */ /* 0x000e680000008800 */
[----:B------:R-:W4:Y:S01]  /*18f0*/  @!P3 S2R R21, SR_CgaCtaId ;  /* 0x000000000015b919 */ /* 0x000f220000008800 */
[----:B---3--:R-:W-:Y:S01]  /*1900*/  @!P5 LEA R8, P2, R2, R30, 0x1 ;  /* 0x0000001e0208d211 */ /* 0x008fe200078408ff */
[----:B------:R-:W-:-:S03]  /*1910*/  @!P1 IMAD R0, R16, 0x2, R33 ;  /* 0x0000000210009824 */ /* 0x000fc600078e0221 */
[----:B------:R-:W-:Y:S02]  /*1920*/  @!P5 LEA.HI.X R9, R2, R31, R3, 0x1, P2 ;  /* 0x0000001f0209d211 */ /* 0x000fe400010f0c03 */
[----:B------:R3:W-:Y:S01]  /*1930*/  @!P1 LDGSTS.E.BYPASS.LTC128B.128 [R0+0x3800], desc[UR16][R6.64] ;  /* 0x0380000006009fae */ /* 0x0007e2000b901d50 */
[----:B------:R-:W-:Y:S02]  /*1940*/  ISETP.GE.AND P1, PT, R44, UR15, PT ;  /* 0x0000000f2c007c0c */ /* 0x000fe4000bf26270 */
[----:B-----5:R-:W-:Y:S01]  /*1950*/  @!P6 LEA R4, P2, R14, R22, 0x1 ;  /* 0x000000160e04e211 */ /* 0x020fe200078408ff */
[----:B------:R5:W-:Y:S01]  /*1960*/  @!P5 LDGSTS.E.BYPASS.LTC128B.128 [R5+0x4000], desc[UR16][R8.64] ;  /* 0x040000000805dfae */ /* 0x000be2000b901d50 */
[----:B------:R-:W-:-:S09]  /*1970*/  ISETP.GE.AND P5, PT, R45, UR15, PT ;  /* 0x0000000f2d007c0c */ /* 0x000fd2000bfa6270 */
[----:B------:R-:W1:Y:S01]  /*1980*/  @!P1 LDC.64 R12, c[0x0][0x218] ;  /* 0x00008600ff0c9b82 */ /* 0x000e620000000a00 */
[----:B------:R-:W4:Y:S01]  /*1990*/  @!P1 S2R R18, SR_CgaCtaId ;  /* 0x0000000000129919 */ /* 0x000f220000008800 */
[----:B------:R-:W-:Y:S02]  /*19a0*/  VOTEU.ALL UP0, P1 ;  /* 0x00000000003f7886 */ /* 0x000fe40000800000 */
[----:B------:R-:W4:Y:S01]  /*19b0*/  @!P5 S2R R19, SR_CgaCtaId ;  /* 0x000000000013d919 */ /* 0x000f220000008800 */
[----:B---3--:R-:W-:-:S03]  /*19c0*/  @!P6 IMAD R0, R16, 0x2, R36 ;  /* 0x000000021000e824 */ /* 0x008fc600078e0224 */
[----:B-----5:R-:W3:Y:S01]  /*19d0*/  @!P0 LDC.64 R8, c[0x0][0x218] ;  /* 0x00008600ff088b82 */ /* 0x020ee20000000a00 */
[----:B------:R-:W-:Y:S02]  /*19e0*/  @!P6 LEA.HI.X R5, R14, R23, R15, 0x1, P2 ;  /* 0x000000170e05e211 */ /* 0x000fe400010f0c0f */
[----:B------:R-:W-:-:S03]  /*19f0*/  ISETP.GE.AND P2, PT, R41, UR15, PT ;  /* 0x0000000f29007c0c */ /* 0x000fc6000bf46270 */
[----:B------:R5:W-:Y:S02]  /*1a00*/  @!P6 LDGSTS.E.BYPASS.LTC128B.128 [R0+0x4800], desc[UR16][R4.64] ;  /* 0x048000000400efae */ /* 0x000be4000b901d50 */
[----:B------:R-:W4:Y:S08]  /*1a10*/  @!P5 LDC.64 R14, c[0x0][0x218] ;  /* 0x00008600ff0edb82 */ /* 0x000f300000000a00 */
[----:B------:R-:W4:Y:S01]  /*1a20*/  @!P2 S2R R22, SR_CgaCtaId ;  /* 0x000000000016a919 */ /* 0x000f220000008800 */
[----:B-----5:R-:W-:Y:S01]  /*1a30*/  @!P0 MOV R5, 0x400 ;  /* 0x0000040000058802 */ /* 0x020fe20000000f00 */
[----:B------:R-:W-:Y:S01]  /*1a40*/  IMAD.U32 R4, RZ, RZ, UR6 ;  /* 0x00000006ff047e24 */ /* 0x000fe2000f8e00ff */
[----:B------:R-:W-:Y:S01]  /*1a50*/  @!P0 IADD3 R0, P6, R2, UR22, RZ ;  /* 0x0000001602008c10 */ /* 0x000fe2000ffde0ff */
[----:B------:R-:W-:Y:S01]  /*1a60*/  @!UP0 UIMAD UR6, UR11, 0x30, URZ ;  /* 0x000000300b0688a4 */ /* 0x000fe2000f8e023f */
[----:B--2---:R-:W-:Y:S01]  /*1a70*/  @!P0 LEA R7, R17, R5, 0x18 ;  /* 0x0000000511078211 */ /* 0x004fe200078ec0ff */
[----:B------:R-:W-:Y:S01]  /*1a80*/  IMAD.U32 R5, RZ, RZ, UR10 ;  /* 0x0000000aff057e24 */ /* 0x000fe2000f8e00ff */
[----:B------:R-:W-:Y:S01]  /*1a90*/  @!P0 IADD3.X R6, R3, UR23, R4, P6, !PT ;  /* 0x0000001703068c10 */ /* 0x000fe2000b7fe404 */
[----:B------:R-:W-:Y:S01]  /*1aa0*/  VOTEU.ALL UP0, P4 ;  /* 0x00000000003f7886 */ /* 0x000fe20002000000 */
[----:B---3--:R-:W-:Y:S01]  /*1ab0*/  @!P0 LEA R8, P6, R0, R8, 0x1 ;  /* 0x0000000800088211 */ /* 0x008fe200078c08ff */
[----:B------:R-:W-:Y:S01]  /*1ac0*/  @!P1 IMAD.WIDE.U32 R4, R5, 0x30, R2 ;  /* 0x0000003005049825 */ /* 0x000fe200078e0002 */
[----:B------:R-:W-:-:S02]  /*1ad0*/  USHF.L.U32 UR23, UR8, 0x7, URZ ;  /* 0x0000000708177899 */ /* 0x000fc4000800063f */
[----:B------:R-:W-:Y:S01]  /*1ae0*/  @!P0 LEA.HI.X R9, R0, R9, R6, 0x1, P6 ;  /* 0x0000000900098211 */ /* 0x000fe200030f0c06 */
[----:B------:R-:W-:Y:S01]  /*1af0*/  @!P0 IMAD R0, R16, 0x2, R7 ;  /* 0x0000000210008824 */ /* 0x000fe200078e0207 */
[C---:B-1----:R-:W-:Y:S01]  /*1b00*/  @!P1 LEA R6, P6, R4.reuse, R12, 0x1 ;  /* 0x0000000c04069211 */ /* 0x042fe200078c08ff */
[----:B------:R-:W-:Y:S01]  /*1b10*/  @!P1 VIADD R5, R5, UR6 ;  /* 0x0000000605059c36 */ /* 0x000fe20008000000 */
[----:B------:R-:W-:Y:S02]  /*1b20*/  @!UP0 UIMAD UR6, UR11, 0x50, URZ ;  /* 0x000000500b0688a4 */ /* 0x000fe4000f8e023f */
[----:B------:R1:W-:Y:S01]  /*1b30*/  @!P0 LDGSTS.E.BYPASS.LTC128B.128 [R0+0x5000], desc[UR16][R8.64] ;  /* 0x0500000008008fae */ /* 0x0003e2000b901d50 */
[----:B------:R-:W-:Y:S01]  /*1b40*/  VOTEU.ALL UP0, P3 ;  /* 0x00000000003f7886 */ /* 0x000fe20001800000 */
[----:B------:R-:W-:Y:S02]  /*1b50*/  @!P1 LEA.HI.X R7, R4, R13, R5, 0x1, P6 ;  /* 0x0000000d04079211 */ /* 0x000fe400030f0c05 */
[----:B------:R-:W-:-:S02]  /*1b60*/  @!P5 MOV R4, 0x400 ;  /* 0x000004000004d802 */ /* 0x000fc40000000f00 */
[----:B------:R-:W-:Y:S02]  /*1b70*/  @!P4 MOV R5, 0x400 ;  /* 0x000004000005c802 */ /* 0x000fe40000000f00 */
[----:B----4-:R-:W-:Y:S02]  /*1b80*/  @!P5 LEA R4, R19, R4, 0x18 ;  /* 0x000000041304d211 */ /* 0x010fe400078ec0ff */
[----:B------:R-:W-:Y:S02]  /*1b90*/  @!P4 LEA R5, R20, R5, 0x18 ;  /* 0x000000051405c211 */ /* 0x000fe400078ec0ff */
[----:B------:R-:W-:Y:S01]  /*1ba0*/  ISETP.GE.AND P0, PT, R38, UR15, PT ;  /* 0x0000000f26007c0c */ /* 0x000fe2000bf06270 */
[C---:B------:R-:W-:Y:S01]  /*1bb0*/  @!P5 IMAD R12, R16.reuse, 0x2, R4 ;  /* 0x00000002100cd824 */ /* 0x040fe200078e0204 */
[----:B------:R-:W-:Y:S01]  /*1bc0*/  ISETP.GE.AND P6, PT, R37, UR15, PT ;  /* 0x0000000f25007c0c */ /* 0x000fe2000bfc6270 */
[----:B------:R-:W-:Y:S02]  /*1bd0*/  IMAD.U32 R4, RZ, RZ, UR10 ;  /* 0x0000000aff047e24 */ /* 0x000fe4000f8e00ff */
[----:B------:R-:W-:-:S02]  /*1be0*/  @!P4 IMAD R17, R16, 0x2, R5 ;  /* 0x000000021011c824 */ /* 0x000fc400078e0205 */
[----:B------:R-:W-:Y:S01]  /*1bf0*/  IMAD.U32 R5, RZ, RZ, UR10 ;  /* 0x0000000aff057e24 */ /* 0x000fe2000f8e00ff */
[----:B-1----:R-:W-:Y:S02]  /*1c00*/  @!P1 MOV R0, 0x400 ;  /* 0x0000040000009802 */ /* 0x002fe40000000f00 */
[----:B------:R-:W-:Y:S02]  /*1c10*/  @!P3 MOV R8, 0x400 ;  /* 0x000004000008b802 */ /* 0x000fe40000000f00 */
[----:B------:R-:W-:Y:S02]  /*1c20*/  @!P1 LEA R0, R18, R0, 0x18 ;  /* 0x0000000012009211 */ /* 0x000fe400078ec0ff */
[----:B------:R-:W-:Y:S01]  /*1c30*/  @!P2 MOV R9, 0x400 ;  /* 0x000004000009a802 */ /* 0x000fe20000000f00 */
[----:B------:R-:W1:Y:S01]  /*1c40*/  @!P4 LDC.64 R18, c[0x0][0x218] ;  /* 0x00008600ff12cb82 */ /* 0x000e620000000a00 */
[----:B------:R-:W-:Y:S01]  /*1c50*/  @!P3 LEA R8, R21, R8, 0x18 ;  /* 0x000000081508b211 */ /* 0x000fe200078ec0ff */
[----:B------:R-:W-:Y:S01]  /*1c60*/  @!P1 IMAD R0, R16, 0x2, R0 ;  /* 0x0000000210009824 */ /* 0x000fe200078e0200 */
[----:B------:R-:W-:-:S03]  /*1c70*/  @!P2 LEA R9, R22, R9, 0x18 ;  /* 0x000000091609a211 */ /* 0x000fc600078ec0ff */
[C---:B------:R-:W-:Y:S01]  /*1c80*/  @!P3 IMAD R20, R16.reuse, 0x2, R8 ;  /* 0x000000021014b824 */ /* 0x040fe200078e0208 */
[----:B------:R2:W-:Y:S01]  /*1c90*/  @!P1 LDGSTS.E.BYPASS.LTC128B.128 [R0+0x5800], desc[UR16][R6.64] ;  /* 0x0580000006009fae */ /* 0x0005e2000b901d50 */
[----:B------:R-:W-:Y:S02]  /*1ca0*/  @!P2 IMAD R16, R16, 0x2, R9 ;  /* 0x000000021010a824 */ /* 0x000fe400078e0209 */
[----:B--2---:R-:W-:Y:S01]  /*1cb0*/  IMAD.U32 R0, RZ, RZ, UR11 ;  /* 0x0000000bff007e24 */ /* 0x004fe2000f8e00ff */
[----:B------:R-:W-:-:S04]  /*1cc0*/  @!P5 LEA R6, P1, R4, R2, 0x6 ;  /* 0x000000020406d211 */ /* 0x000fc800078230ff */
[----:B------:R-:W-:Y:S01]  /*1cd0*/  @!P5 LEA.HI.X R0, R5, R3, R0, 0x6, P1 ;  /* 0x000000030500d211 */ /* 0x000fe200008f3400 */
[----:B------:R-:W-:Y:S01]  /*1ce0*/  @!P4 IMAD.WIDE.U32 R4, R4, 0x50, R2 ;  /* 0x000000500404c825 */ /* 0x000fe200078e0002 */
[----:B------:R-:W-:-:S04]  /*1cf0*/  @!P5 LEA R8, P1, R6, R14, 0x1 ;  /* 0x0000000e0608d211 */ /* 0x000fc800078208ff */
[----:B------:R-:W-:Y:S01]  /*1d00*/  @!P5 LEA.HI.X R9, R6, R15, R0, 0x1, P1 ;  /* 0x0000000f0609d211 */ /* 0x000fe200008f0c00 */
[C---:B------:R-:W-:Y:S01]  /*1d10*/  IMAD.WIDE.U32 R6, R10.reuse, UR8, R28 ;  /* 0x000000080a067c25 */ /* 0x040fe2000f8e001c */
[----:B------:R-:W2:Y:S03]  /*1d20*/  @!P3 LDC.64 R14, c[0x0][0x218] ;  /* 0x00008600ff0ebb82 */ /* 0x000ea60000000a00 */
[----:B------:R3:W-:Y:S01]  /*1d30*/  @!P5 LDGSTS.E.BYPASS.LTC128B.128 [R12+0x6000], desc[UR16][R8.64] ;  /* 0x06000000080cdfae */ /* 0x0007e2000b901d50 */
[----:B------:R-:W-:Y:S02]  /*1d40*/  IMAD R0, R11, UR8, RZ ;  /* 0x000000080b007c24 */ /* 0x000fe4000f8e02ff */
[----:B------:R-:W-:Y:S01]  /*1d50*/  @!P4 VIADD R11, R5, UR6 ;  /* 0x00000006050bcc36 */ /* 0x000fe20008000000 */
[----:B------:R-:W-:Y:S01]  /*1d60*/  @!UP0 UIMAD UR6, UR11, 0x60, URZ ;  /* 0x000000600b0688a4 */ /* 0x000fe2000f8e023f */
[----:B------:R-:W-:Y:S01]  /*1d70*/  IMAD R0, R10, UR9, R0 ;  /* 0x000000090a007c24 */ /* 0x000fe2000f8e0200 */
[----:B------:R-:W-:Y:S01]  /*1d80*/  VOTEU.ALL UP0, P2 ;  /* 0x00000000003f7886 */ /* 0x000fe20001000000 */
[----:B------:R-:W-:-:S04]  /*1d90*/  IMAD.U32 R5, RZ, RZ, UR10 ;  /* 0x0000000aff057e24 */ /* 0x000fc8000f8e00ff */
[----:B------:R-:W-:Y:S01]  /*1da0*/  @!UP0 UIMAD UR22, UR11, 0x70, URZ ;  /* 0x000000700b1688a4 */ /* 0x000fe2000f8e023f */
[----:B---3--:R-:W3:Y:S01]  /*1db0*/  @!P2 LDC.64 R12, c[0x0][0x218] ;  /* 0x00008600ff0cab82 */ /* 0x008ee20000000a00 */
[----:B------:R-:W-:Y:S02]  /*1dc0*/  IADD3 R8, P5, R6, UR26, RZ ;  /* 0x0000001a06087c10 */ /* 0x000fe4000ffbe0ff */
[C---:B-1----:R-:W-:Y:S02]  /*1dd0*/  @!P4 LEA R6, P1, R4.reuse, R18, 0x1 ;  /* 0x000000120406c211 */ /* 0x042fe400078208ff */
[----:B------:R-:W-:Y:S01]  /*1de0*/  IADD3.X R9, R7, UR24, R0, P5, !PT ;  /* 0x0000001807097c10 */ /* 0x000fe2000affe400 */
[----:B------:R-:W-:Y:S01]  /*1df0*/  IMAD.U32 R0, RZ, RZ, UR10 ;  /* 0x0000000aff007e24 */ /* 0x000fe2000f8e00ff */
[----:B------:R-:W-:Y:S01]  /*1e00*/  @!P4 LEA.HI.X R7, R4, R19, R11, 0x1, P1 ;  /* 0x000000130407c211 */ /* 0x000fe200008f0c0b */
[----:B------:R-:W-:Y:S01]  /*1e10*/  @!P3 IMAD.WIDE.U32 R4, R5, 0x60, R2 ;  /* 0x000000600504b825 */ /* 0x000fe200078e0002 */
[----:B------:R-:W-:-:S03]  /*1e20*/  ISETP.GE.AND P1, PT, R10, UR15, PT ;  /* 0x0000000f0a007c0c */ /* 0x000fc6000bf26270 */
[----:B------:R2:W-:Y:S01]  /*1e30*/  @!P4 LDGSTS.E.BYPASS.LTC128B.128 [R17+0x6800], desc[UR16][R6.64] ;  /* 0x068000000611cfae */ /* 0x0005e2000b901d50 */
[----:B------:R-:W-:Y:S01]  /*1e40*/  @!P3 VIADD R5, R5, UR6 ;  /* 0x000000060505bc36 */ /* 0x000fe20008000000 */
[----:B------:R-:W-:Y:S01]  /*1e50*/  ULDC.64 UR6, c[0x0][0x268] ;  /* 0x00009a0000067ab9 */ /* 0x000fe20000000a00 */
[----:B------:R-:W-:-:S04]  /*1e60*/  @!P2 IMAD.WIDE.U32 R2, R0, 0x70, R2 ;  /* 0x000000700002a825 */ /* 0x000fc800078e0002 */
[----:B------:R-:W-:Y:S01]  /*1e70*/  @!P2 VIADD R3, R3, UR22 ;  /* 0x000000160303ac36 */ /* 0x000fe20008000000 */
[----:B------:R-:W-:Y:S01]  /*1e80*/  USHF.L.U64.HI UR22, UR8, 0x7, UR9 ;  /* 0x0000000708167899 */ /* 0x000fe20008010209 */
[----:B------:R-:W-:Y:S02]  /*1e90*/  IMAD R0, R39, UR6, RZ ;  /* 0x0000000627007c24 */ /* 0x000fe4000f8e02ff */
[----:B------:R-:W-:Y:S01]  /*1ea0*/  IMAD.WIDE.U32 R50, R32, UR6, R8 ;  /* 0x0000000620327c25 */ /* 0x000fe2000f8e0008 */
[----:B------:R-:W-:Y:S01]  /*1eb0*/  UIMAD UR6, UR22, UR13, URZ ;  /* 0x0000000d160672a4 */ /* 0x000fe2000f8e023f */
[----:B------:R-:W-:Y:S02]  /*1ec0*/  LEA.HI R8, R46, R138, RZ, 0x4 ;  /* 0x0000008a2e087211 */ /* 0x000fe400078f20ff */
[----:B------:R-:W-:Y:S01]  /*1ed0*/  IMAD R0, R32, UR7, R0 ;  /* 0x0000000720007c24 */ /* 0x000fe2000f8e0200 */
[----:B------:R-:W-:Y:S01]  /*1ee0*/  UIMAD UR6, UR25, UR23, UR6 ;  /* 0x00000017190672a4 */ /* 0x000fe2000f8e0206 */
[----:B------:R-:W-:Y:S01]  /*1ef0*/  IMAD.MOV.U32 R48, RZ, RZ, R50 ;  /* 0x000000ffff307224 */ /* 0x000fe200078e0032 */
[----:B------:R-:W-:Y:S01]  /*1f00*/  LOP3.LUT R11, R8, 0xfffffff0, RZ, 0xc0, !PT ;  /* 0xfffffff0080b7812 */ /* 0x000fe200078ec0ff */
[----:B------:R-:W-:Y:S01]  /*1f10*/  IMAD.IADD R49, R51, 0x1, R0 ;  /* 0x0000000133317824 */ /* 0x000fe200078e0200 */
[----:B------:R-:W-:Y:S01]  /*1f20*/  UIMAD.WIDE.U32 UR24, UR8, 0x20, URZ ;  /* 0x00000020081878a5 */ /* 0x000fe2000f8e003f */
[----:B------:R-:W-:Y:S01]  /*1f30*/  IMAD.U32 R0, RZ, RZ, UR9 ;  /* 0x00000009ff007e24 */ /* 0x000fe2000f8e00ff */
[----:B------:R-:W-:Y:S01]  /*1f40*/  STL.64 [R1+0xa8], R50 ;  /* 0x0000a83201007387 */ /* 0x000fe20000100a00 */
[----:B------:R-:W-:-:S03]  /*1f50*/  IMAD.SHL.U32 R10, R10, 0x8, RZ ;  /* 0x000000080a0a7824 */ /* 0x000fc600078e00ff */
[----:B------:R-:W-:Y:S01]  /*1f60*/  STL.64 [R1+0x98], R48 ;  /* 0x0000983001007387 */ /* 0x000fe20000100a00 */
[----:B--2---:R-:W-:-:S04]  /*1f70*/  @!P3 LEA R6, P4, R4, R14, 0x1 ;  /* 0x0000000e0406b211 */ /* 0x004fc800078808ff */
[----:B------:R-:W-:Y:S02]  /*1f80*/  @!P3 LEA.HI.X R7, R4, R15, R5, 0x1, P4 ;  /* 0x0000000f0407b211 */ /* 0x000fe400020f0c05 */
[C---:B---3--:R-:W-:Y:S01]  /*1f90*/  @!P2 LEA R4, P4, R2.reuse, R12, 0x1 ;  /* 0x0000000c0204a211 */ /* 0x048fe200078808ff */
[----:B------:R-:W1:Y:S02]  /*1fa0*/  @!P1 LDC.64 R14, c[0x0][0x220] ;  /* 0x00008800ff0e9b82 */ /* 0x000e640000000a00 */
[----:B------:R2:W-:Y:S01]  /*1fb0*/  @!P3 LDGSTS.E.BYPASS.LTC128B.128 [R20+0x7000], desc[UR16][R6.64] ;  /* 0x070000000614bfae */ /* 0x0005e2000b901d50 */
[----:B------:R-:W-:Y:S01]  /*1fc0*/  @!P2 LEA.HI.X R5, R2, R13, R3, 0x1, P4 ;  /* 0x0000000d0205a211 */ /* 0x000fe200020f0c03 */
[----:B------:R-:W-:Y:S01]  /*1fd0*/  IMAD.U32 R2, RZ, RZ, UR13 ;  /* 0x0000000dff027e24 */ /* 0x000fe2000f8e00ff */
[----:B------:R-:W-:Y:S02]  /*1fe0*/  ISETP.GE.AND P4, PT, R44, UR15, PT ;  /* 0x0000000f2c007c0c */ /* 0x000fe4000bf86270 */
[----:B------:R-:W-:Y:S01]  /*1ff0*/  ISETP.GE.AND P3, PT, R45, UR15, PT ;  /* 0x0000000f2d007c0c */ /* 0x000fe2000bf66270 */
[----:B------:R3:W-:Y:S01]  /*2000*/  @!P2 LDGSTS.E.BYPASS.LTC128B.128 [R16+0x7800], desc[UR16][R4.64] ;  /* 0x078000000410afae */ /* 0x0007e2000b901d50 */
[----:B------:R-:W4:Y:S01]  /*2010*/  @!P0 LDC.64 R12, c[0x0][0x220] ;  /* 0x00008800ff0c8b82 */ /* 0x000f220000000a00 */
[----:B------:R-:W-:-:S02]  /*2020*/  IMAD.WIDE.U32 R2, R2, UR23, R48 ;  /* 0x0000001702027c25 */ /* 0x000fc4000f8e0030 */
[----:B------:R-:W0:Y:S02]  /*2030*/  LDGDEPBAR ;  /* 0x00000000000079af */ /* 0x000e240000000000 */
[----:B------:R-:W-:Y:S01]  /*2040*/  VIADD R3, R3, UR6 ;  /* 0x0000000603037c36 */ /* 0x000fe20008000000 */
[----:B------:R-:W-:-:S03]  /*2050*/  USHF.L.U32 UR6, UR9, 0x5, URZ ;  /* 0x0000000509067899 */ /* 0x000fc6000800063f */
[----:B------:R-:W-:Y:S02]  /*2060*/  VOTEU.ALL UP0, P4 ;  /* 0x00000000003f7886 */ /* 0x000fe40002000000 */
[----:B------:R-:W5:Y:S01]  /*2070*/  @!P3 LDC.64 R22, c[0x0][0x220] ;  /* 0x00008800ff16bb82 */ /* 0x000f620000000a00 */
[----:B--2---:R-:W-:Y:S02]  /*2080*/  IMAD.U32 R6, RZ, RZ, UR8 ;  /* 0x00000008ff067e24 */ /* 0x004fe4000f8e00ff */
[----:B------:R-:W-:-:S03]  /*2090*/  IMAD.U32 R7, RZ, RZ, UR8 ;  /* 0x00000008ff077e24 */ /* 0x000fc6000f8e00ff */
[----:B------:R-:W-:Y:S02]  /*20a0*/  @!P0 LEA R6, P5, R6, R2, 0x4 ;  /* 0x0000000206068211 */ /* 0x000fe400078a20ff */
[----:B---3--:R-:W2:Y:S01]  /*20b0*/  @!P6 LDC.64 R16, c[0x0][0x220] ;  /* 0x00008800ff10eb82 */ /* 0x008ea20000000a00 */
[----:B------:R-:W-:-:S07]  /*20c0*/  DEPBAR.LE SB0, 0x0 ;  /* 0x000080000000791a */ /* 0x000fce0000000000 */
[----:B------:R-:W-:Y:S01]  /*20d0*/  BAR.SYNC.DEFER_BLOCKING 0x0 ;  /* 0x0000000000007b1d */ /* 0x000fe20000010000 */
[----:B-1----:R-:W-:Y:S02]  /*20e0*/  @!P1 LEA R4, P2, R2, R14, 0x1 ;  /* 0x0000000e02049211 */ /* 0x002fe400078408ff */
[----:B------:R-:W-:Y:S01]  /*20f0*/  @!P0 LEA.HI.X R9, R7, R3, R0, 0x4, P5 ;  /* 0x0000000307098211 */ /* 0x000fe200028f2400 */
[----:B------:R-:W-:Y:S01]  /*2100*/  IMAD.IADD R0, R138, 0x1, -R11 ;  /* 0x000000018a007824 */ /* 0x000fe200078e0a0b */
[----:B------:R-:W-:Y:S01]  /*2110*/  @!P1 LEA.HI.X R5, R2, R15, R3, 0x1, P2 ;  /* 0x0000000f02059211 */ /* 0x000fe200010f0c03 */
[----:B------:R-:W-:Y:S01]  /*2120*/  IMAD.U32 R11, RZ, RZ, UR8 ;  /* 0x00000008ff0b7e24 */ /* 0x000fe2000f8e00ff */
[----:B------:R-:W-:Y:S02]  /*2130*/  SHF.R.S32.HI R7, RZ, 0x4, R8 ;  /* 0x00000004ff077819 */ /* 0x000fe40000011408 */
[----:B------:R-:W-:Y:S02]  /*2140*/  ISETP.GE.AND P5, PT, R43, UR15, PT ;  /* 0x0000000f2b007c0c */ /* 0x000fe4000bfa6270 */
[----:B------:R-:W-:-:S11]  /*2150*/  ISETP.GE.AND P2, PT, R40, UR15, PT ;  /* 0x0000000f28007c0c */ /* 0x000fd6000bf46270 */
[----:B------:R-:W1:Y:S01]  /*2160*/  @!P5 LDC.64 R18, c[0x0][0x220] ;  /* 0x00008800ff12db82 */ /* 0x000e620000000a00 */
[----:B------:R-:W-:Y:S01]  /*2170*/  VOTEU.ALL UP1, P5 ;  /* 0x00000000003f7886 */ /* 0x000fe20002820000 */
[----:B------:R-:W-:Y:S01]  /*2180*/  @P1 STS.128 [R242+0x8000], RZ ;  /* 0x008000fff2001388 */ /* 0x000fe20000000c00 */
[----:B------:R-:W-:-:S03]  /*2190*/  VOTEU.ALL UP2, P2 ;  /* 0x00000000003f7886 */ /* 0x000fc60001040000 */
[----:B------:R-:W-:Y:S01]  /*21a0*/  @!PT LDS RZ, [RZ] ;  /* 0x00000000fffff984 */ /* 0x000fe20000000800 */
[----:B------:R-:W-:Y:S01]  /*21b0*/  @!PT LDS RZ, [RZ] ;  /* 0x00000000fffff984 */ /* 0x000fe20000000800 */
[----:B------:R-:W-:Y:S01]  /*21c0*/  @!PT LDS RZ, [RZ] ;  /* 0x00000000fffff984 */ /* 0x000fe20000000800 */
[----:B------:R3:W-:Y:S01]  /*21d0*/  @!P1 LDGSTS.E.BYPASS.LTC128B.128 [R242+0x8000], desc[UR16][R4.64] ;  /* 0x0800000004f29fae */ /* 0x0007e2000b901d50 */
[----:B------:R-:W-:Y:S01]  /*21e0*/  @!UP1 UIMAD UR7, UR9, 0x60, URZ ;  /* 0x00000060090798a4 */ /* 0x000fe2000f8e023f */
[----:B------:R-:W1:Y:S02]  /*21f0*/  @!P2 LDC.64 R14, c[0x0][0x220] ;  /* 0x00008800ff0eab82 */ /* 0x000e640000000a00 */
[----:B------:R-:W-:Y:S01]  /*2200*/  @P0 STS.128 [R242+0x8800], RZ ;  /* 0x008800fff2000388 */ /* 0x000fe20000000c00 */
[----:B---3--:R-:W-:Y:S02]  /*2210*/  LEA.HI R5, R8, R7, RZ, 0x1 ;  /* 0x0000000708057211 */ /* 0x008fe400078f08ff */
[----:B------:R-:W-:Y:S02]  /*2220*/  SHF.R.S32.HI R8, RZ, 0x1f, R0 ;  /* 0x0000001fff087819 */ /* 0x000fe40000011400 */
[----:B----4-:R-:W-:Y:S02]  /*2230*/  @!P0 LEA R4, P1, R6, R12, 0x1 ;  /* 0x0000000c06048211 */ /* 0x010fe400078208ff */
[----:B------:R-:W-:-:S02]  /*2240*/  LEA.HI R24, R8, R0, RZ, 0x3 ;  /* 0x0000000008187211 */ /* 0x000fc400078f18ff */
[----:B------:R-:W-:Y:S02]  /*2250*/  LOP3.LUT R8, R5, 0xfffffffe, RZ, 0xc0, !PT ;  /* 0xfffffffe05087812 */ /* 0x000fe400078ec0ff */
[----:B------:R-:W-:Y:S02]  /*2260*/  @!P0 LEA.HI.X R5, R6, R13, R9, 0x1, P1 ;  /* 0x0000000d06058211 */ /* 0x000fe400008f0c09 */
[----:B------:R-:W3:Y:S01]  /*2270*/  @!P4 LDC.64 R12, c[0x0][0x220] ;  /* 0x00008800ff0ccb82 */ /* 0x000ee20000000a00 */
[----:B------:R-:W-:Y:S01]  /*2280*/  LOP3.LUT R6, R24, 0xfffffff8, RZ, 0xc0, !PT ;  /* 0xfffffff818067812 */ /* 0x000fe200078ec0ff */
[----:B------:R-:W-:Y:S01]  /*2290*/  IMAD.IADD R9, R7, 0x1, -R8 ;  /* 0x0000000107097824 */ /* 0x000fe200078e0a08 */
[----:B------:R-:W-:Y:S01]  /*22a0*/  @!PT LDS RZ, [RZ] ;  /* 0x00000000fffff984 */ /* 0x000fe20000000800 */
[----:B------:R-:W-:Y:S01]  /*22b0*/  @!PT LDS RZ, [RZ] ;  /* 0x00000000fffff984 */ /* 0x000fe20000000800 */
[----:B------:R-:W-:Y:S01]  /*22c0*/  @!PT LDS RZ, [RZ] ;  /* 0x00000000fffff984 */ /* 0x000fe20000000800 */
[----:B------:R4:W-:Y:S01]  /*22d0*/  @!P0 LDGSTS.E.BYPASS.LTC128B.128 [R242+0x8800], desc[UR16][R4.64] ;  /* 0x0880000004f28fae */ /* 0x0009e2000b901d50 */
[----:B------:R-:W-:Y:S01]  /*22e0*/  ISETP.GE.AND P1, PT, R41, UR15, PT ;  /* 0x0000000f29007c0c */ /* 0x000fe2000bf26270 */
[----:B------:R-:W-:Y:S01]  /*22f0*/  @!UP2 UIMAD UR15, UR9, 0x50, URZ ;  /* 0x00000050090fa8a4 */ /* 0x000fe2000f8e023f */
[----:B------:R-:W-:Y:S01]  /*2300*/  IMAD.IADD R84, R0, 0x1, -R6 ;  /* 0x0000000100547824 */ /* 0x000fe200078e0a06 */
[----:B------:R-:W-:Y:S01]  /*2310*/  @!P6 IADD3 R0, P0, R2, UR24, RZ ;  /* 0x000000180200ec10 */ /* 0x000fe2000ff1e0ff */
[----:B------:R-:W-:Y:S01]  /*2320*/  IMAD.SHL.U32 R6, R132, 0x40, RZ ;  /* 0x0000004084067824 */ /* 0x000fe200078e00ff */
[----:B------:R-:W-:Y:S01]  /*2330*/  @P6 STS.128 [R242+0x9000], RZ ;  /* 0x009000fff2006388 */ /* 0x000fe20000000c00 */
[----:B------:R-:W-:-:S03]  /*2340*/  IMAD.SHL.U32 R8, R9, 0x8, RZ ;  /* 0x0000000809087824 */ /* 0x000fc600078e00ff */
[----:B------:R-:W-:-:S04]  /*2350*/  LOP3.LUT R6, R6, 0x1c0, RZ, 0xc0, !PT ;  /* 0x000001c006067812 */ /* 0x000fc800078ec0ff */
[----:B------:R-:W-:Y:S02]  /*2360*/  LOP3.LUT R10, R6, 0x8, R10, 0xf8, !PT ;  /* 0x00000008060a7812 */ /* 0x000fe400078ef80a */
[----:B------:R-:W-:-:S04]  /*2370*/  SHF.R.U32.HI R6, RZ, 0x3, R6 ;  /* 0x00000003ff067819 */ /* 0x000fc80000011606 */
[----:B------:R-:W-:Y:S01]  /*2380*/  LOP3.LUT R10, R10, R6, RZ, 0x3c, !PT ;  /* 0x000000060a0a7212 */ /* 0x000fe200078e3cff */
[----:B----4-:R-:W-:Y:S01]  /*2390*/  IMAD.U32 R5, RZ, RZ, UR6 ;  /* 0x00000006ff057e24 */ /* 0x010fe2000f8e00ff */
[----:B------:R-:W-:Y:S01]  /*23a0*/  @!UP0 UIMAD UR6, UR9, 0x30, URZ ;  /* 0x00000030090688a4 */ /* 0x000fe2000f8e023f */
[----:B------:R-:W-:Y:S01]  /*23b0*/  IMAD.U32 R4, RZ, RZ, UR8 ;  /* 0x00000008ff047e24 */ /* 0x000fe2000f8e00ff */
[----:B------:R-:W-:Y:S02]  /*23c0*/  VOTEU.ALL UP0, P1 ;  /* 0x00000000003f7886 */ /* 0x000fe40000800000 */
[----:B------:R-:W-:Y:S01]  /*23d0*/  @!P6 IADD3.X R7, R3, UR25, R5, P0, !PT ;  /* 0x000000190307ec10 */ /* 0x000fe200087fe405 */
[----:B------:R-:W-:Y:S01]  /*23e0*/  @!P4 IMAD.WIDE.U32 R4, R4, 0x30, R2 ;  /* 0x000000300404c825 */ /* 0x000fe200078e0002 */
[----:B--2---:R-:W-:-:S03]  /*23f0*/  @!P6 LEA R16, P0, R0, R16, 0x1 ;  /* 0x000000100010e211 */ /* 0x004fc600078008ff */
[----:B------:R-:W-:Y:S01]  /*2400*/  @!P4 VIADD R5, R5, UR6 ;  /* 0x000000060505cc36 */ /* 0x000fe20008000000 */
[----:B------:R-:W-:Y:S01]  /*2410*/  @!P6 LEA.HI.X R17, R0, R17, R7, 0x1, P0 ;  /* 0x000000110011e211 */ /* 0x000fe200000f0c07 */
[----:B------:R-:W-:Y:S01]  /*2420*/  IMAD.SHL.U32 R0, R84, 0x40, RZ ;  /* 0x0000004054007824 */ /* 0x000fe200078e00ff */
[C---:B---3--:R-:W-:Y:S01]  /*2430*/  @!P4 LEA R12, P0, R4.reuse, R12, 0x1 ;  /* 0x0000000c040cc211 */ /* 0x048fe200078008ff */
[----:B------:R-:W-:Y:S01]  /*2440*/  IMAD.U32 R7, RZ, RZ, UR8 ;  /* 0x00000008ff077e24 */ /* 0x000fe2000f8e00ff */
[----:B------:R-:W-:Y:S01]  /*2450*/  @!UP0 UIMAD UR6, UR9, 0x70, URZ ;  /* 0x00000070090688a4 */ /* 0x000fe2000f8e023f */
[----:B------:R-:W-:Y:S01]  /*2460*/  @!PT LDS RZ, [RZ] ;  /* 0x00000000fffff984 */ /* 0x000fe20000000800 */
[----:B------:R-:W-:Y:S01]  /*2470*/  @!PT LDS RZ, [RZ] ;  /* 0x00000000fffff984 */ /* 0x000fe20000000800 */
[----:B------:R-:W-:Y:S01]  /*2480*/  @!PT LDS RZ, [RZ] ;  /* 0x00000000fffff984 */ /* 0x000fe20000000800 */
[----:B------:R2:W-:Y:S01]  /*2490*/  @!P6 LDGSTS.E.BYPASS.LTC128B.128 [R242+0x9000], desc[UR16][R16.64] ;  /* 0x0900000010f2efae */ /* 0x0005e2000b901d50 */
[----:B------:R-:W-:Y:S01]  /*24a0*/  @!P4 LEA.HI.X R13, R4, R13, R5, 0x1, P0 ;  /* 0x0000000d040dc211 */ /* 0x000fe200000f0c05 */
[----:B------:R-:W-:Y:S01]  /*24b0*/  IMAD.U32 R5, RZ, RZ, UR8 ;  /* 0x00000008ff057e24 */ /* 0x000fe2000f8e00ff */
[----:B------:R-:W-:Y:S01]  /*24c0*/  LOP3.LUT R0, R0, 0x1c0, RZ, 0xc0, !PT ;  /* 0x000001c000007812 */ /* 0x000fe200078ec0ff */
[----:B------:R-:W-:Y:S01]  /*24d0*/  IMAD.U32 R4, RZ, RZ, UR9 ;  /* 0x00000009ff047e24 */ /* 0x000fe2000f8e00ff */
[----:B------:R-:W-:Y:S01]  /*24e0*/  @P4 STS.128 [R242+0x9800], RZ ;  /* 0x009800fff2004388 */ /* 0x000fe20000000c00 */
[----:B------:R-:W-:Y:S01]  /*24f0*/  UISETP.GE.AND UP0, UPT, UR14, 0x2, UPT ;  /* 0x000000020e00788c */ /* 0x000fe2000bf06270 */
[----:B------:R-:W-:-:S02]  /*2500*/  LOP3.LUT R8, R0, 0x8, R8, 0xf8, !PT ;  /* 0x0000000800087812 */ /* 0x000fc400078ef808 */
[----:B------:R-:W-:Y:S01]  /*2510*/  SHF.R.U32.HI R6, RZ, 0x3, R0 ;  /* 0x00000003ff067819 */ /* 0x000fe20000011600 */
[----:B------:R-:W-:Y:S01]  /*2520*/  IMAD R0, R9, 0x200, R10 ;  /* 0x0000020009007824 */ /* 0x000fe200078e020a */
[----:B------:R-:W-:Y:S01]  /*2530*/  @!P3 LEA R20, P0, R5, R2, 0x6 ;  /* 0x000000020514b211 */ /* 0x000fe200078030ff */
[----:B------:R-:W-:Y:S01]  /*2540*/  IMAD.U32 R10, RZ, RZ, UR8 ;  /* 0x00000008ff0a7e24 */ /* 0x000fe2000f8e00ff */
[----:B------:R-:W-:Y:S01]  /*2550*/  LOP3.LUT R235, R8, R6, RZ, 0x3c, !PT ;  /* 0x0000000608eb7212 */ /* 0x000fe200078e3cff */
[----:B------:R-:W-:Y:S01]  /*2560*/  IMAD.U32 R6, RZ, RZ, UR8 ;  /* 0x00000008ff067e24 */ /* 0x000fe2000f8e00ff */
[----:B------:R-:W-:Y:S01]  /*2570*/  @!P3 LEA.HI.X R21, R7, R3, R4, 0x6, P0 ;  /* 0x000000030715b211 */ /* 0x000fe200000f3404 */
[--C-:B------:R-:W-:Y:S01]  /*2580*/  @!P5 IMAD.MOV.U32 R4, RZ, RZ, R2.reuse ;  /* 0x000000ffff04d224 */ /* 0x100fe200078e0002 */
[----:B------:R-:W-:Y:S01]  /*2590*/  @!PT LDS RZ, [RZ] ;  /* 0x00000000fffff984 */ /* 0x000fe20000000800 */
[----:B------:R-:W-:Y:S01]  /*25a0*/  @!PT LDS RZ, [RZ] ;  /* 0x00000000fffff984 */ /* 0x000fe20000000800 */
[----:B------:R-:W-:Y:S01]  /*25b0*/  @!PT LDS RZ, [RZ] ;  /* 0x00000000fffff984 */ /* 0x000fe20000000800 */
[----:B------:R3:W-:Y:S01]  /*25c0*/  @!P4 LDGSTS.E.BYPASS.LTC128B.128 [R242+0x9800], desc[UR16][R12.64] ;  /* 0x098000000cf2cfae */ /* 0x0007e2000b901d50 */
[--C-:B------:R-:W-:Y:S01]  /*25d0*/  @!P5 IMAD.MOV.U32 R5, RZ, RZ, R3.reuse ;  /* 0x000000ffff05d224 */ /* 0x100fe200078e0003 */
[----:B------:R-:W-:Y:S01]  /*25e0*/  LEA R139, R0, UR4, 0x1 ;  /* 0x00000004008b7c11 */ /* 0x000fe2000f8e08ff */
[----:B------:R-:W-:Y:S01]  /*25f0*/  @!P1 IMAD.MOV.U32 R8, RZ, RZ, R2 ;  /* 0x000000ffff089224 */ /* 0x000fe200078e0002 */
[----:B------:R-:W-:Y:S01]  /*2600*/  @P3 STS.128 [R242+0xa000], RZ ;  /* 0x00a000fff2003388 */ /* 0x000fe20000000c00 */
[----:B------:R-:W-:-:S02]  /*2610*/  @!P1 IMAD.MOV.U32 R9, RZ, RZ, R3 ;  /* 0x000000ffff099224 */ /* 0x000fc400078e0003 */
[----:B------:R-:W-:Y:S01]  /*2620*/  @!P2 IMAD.WIDE.U32 R6, R6, 0x50, R2 ;  /* 0x000000500606a825 */ /* 0x000fe200078e0002 */
[----:B--2---:R-:W2:Y:S03]  /*2630*/  @!P1 LDC.64 R16, c[0x0][0x220] ;  /* 0x00008800ff109b82 */ /* 0x004ea60000000a00 */
[----:B------:R-:W-:-:S04]  /*2640*/  @!P5 IMAD.WIDE.U32 R4, R10, 0x60, R4 ;  /* 0x000000600a04d825 */ /* 0x000fc800078e0004 */
[----:B------:R-:W-:Y:S01]  /*2650*/  @!P1 IMAD.WIDE.U32 R2, R11, 0x70, R8 ;  /* 0x000000700b029825 */ /* 0x000fe200078e0008 */
[----:B-----5:R-:W-:-:S03]  /*2660*/  @!P3 LEA R8, P0, R20, R22, 0x1 ;  /* 0x000000161408b211 */ /* 0x020fc600078008ff */
[----:B------:R-:W-:Y:S01]  /*2670*/  IMAD.SHL.U32 R10, R24, 0x40, RZ ;  /* 0x00000040180a7824 */ /* 0x000fe200078e00ff */
[----:B------:R-:W-:Y:S01]  /*2680*/  @!P3 LEA.HI.X R9, R20, R23, R21, 0x1, P0 ;  /* 0x000000171409b211 */ /* 0x000fe200000f0c15 */
[----:B------:R-:W-:Y:S02]  /*2690*/  @!P5 VIADD R5, R5, UR7 ;  /* 0x000000070505dc36 */ /* 0x000fe40008000000 */
[----:B------:R-:W-:Y:S01]  /*26a0*/  @!P2 VIADD R7, R7, UR15 ;  /* 0x0000000f0707ac36 */ /* 0x000fe20008000000 */
[----:B------:R-:W-:Y:S01]  /*26b0*/  LOP3.LUT R240, R10, 0xfffffe00, RZ, 0xc0, !PT ;  /* 0xfffffe000af07812 */ /* 0x000fe200078ec0ff */
[----:B------:R-:W-:Y:S01]  /*26c0*/  @!P1 VIADD R3, R3, UR6 ;  /* 0x0000000603039c36 */ /* 0x000fe20008000000 */
[----:B-1----:R-:W-:Y:S01]  /*26d0*/  @!P2 LEA R10, P4, R6, R14, 0x1 ;  /* 0x0000000e060aa211 */ /* 0x002fe200078808ff */
[----:B------:R-:W-:Y:S01]  /*26e0*/  @!PT LDS RZ, [RZ] ;  /* 0x00000000fffff984 */ /* 0x000fe20000000800 */
[----:B------:R-:W-:Y:S01]  /*26f0*/  @!PT LDS RZ, [RZ] ;  /* 0x00000000fffff984 */ /* 0x000fe20000000800 */
[----:B------:R-:W-:Y:S01]  /*2700*/  @!PT LDS RZ, [RZ] ;  /* 0x00000000fffff984 */ /* 0x000fe20000000800 */
[----:B------:R-:W-:Y:S01]  /*2710*/  @!P3 LDGSTS.E.BYPASS.LTC128B.128 [R242+0xa000], desc[UR16][R8.64] ;  /* 0x0a00000008f2bfae */ /* 0x000fe2000b901d50 */
[----:B---3--:R-:W-:Y:S01]  /*2720*/  @!P5 LEA R12, P0, R4, R18, 0x1 ;  /* 0x00000012040cd211 */ /* 0x008fe200078008ff */
[----:B------:R-:W-:Y:S01]  /*2730*/  VIADD R234, R139, 0x4040 ;  /* 0x000040408bea7836 */ /* 0x000fe20000000000 */
[----:B------:R-:W-:Y:S01]  /*2740*/  @!P2 LEA.HI.X R11, R6, R15, R7, 0x1, P4 ;  /* 0x0000000f060ba211 */ /* 0x000fe200020f0c07 */
[----:B------:R-:W-:Y:S01]  /*2750*/  IMAD R6, R136, 0x400, R240 ;  /* 0x0000040088067824 */ /* 0x000fe200078e02f0 */
[----:B------:R-:W-:Y:S01]  /*2760*/  @!P5 LEA.HI.X R13, R4, R19, R5, 0x1, P0 ;  /* 0x00000013040dd211 */ /* 0x000fe200000f0c05 */
[----:B------:R-:W-:Y:S01]  /*2770*/  @P2 STS.128 [R242+0xa800], RZ ;  /* 0x00a800fff2002388 */ /* 0x000fe20000000c00 */
[----:B--2---:R-:W-:-:S03]  /*2780*/  @!P1 LEA R4, P0, R2, R16, 0x1 ;  /* 0x0000001002049211 */ /* 0x004fc600078008ff */
[----:B------:R-:W-:Y:S01]  /*2790*/  @!PT LDS RZ, [RZ] ;  /* 0x00000000fffff984 */ /* 0x000fe20000000800 */
[----:B------:R-:W-:Y:S01]  /*27a0*/  @!PT LDS RZ, [RZ] ;  /* 0x00000000fffff984 */ /* 0x000fe20000000800 */
[----:B------:R-:W-:Y:S01]  /*27b0*/  @!PT LDS RZ, [RZ] ;  /* 0x00000000fffff984 */ /* 0x000fe20000000800 */
[----:B------:R1:W-:Y:S01]  /*27c0*/  @!P2 LDGSTS.E.BYPASS.LTC128B.128 [R242+0xa800], desc[UR16][R10.64] ;  /* 0x0a8000000af2afae */ /* 0x0003e2000b901d50 */
[----:B------:R-:W-:Y:S01]  /*27d0*/  @!P1 LEA.HI.X R5, R2, R17, R3, 0x1, P0 ;  /* 0x0000001102059211 */ /* 0x000fe200000f0c03 */
[----:B------:R-:W-:Y:S01]  /*27e0*/  IMAD.IADD R2, R235, 0x1, R6 ;  /* 0x00000001eb027824 */ /* 0x000fe200078e0206 */
[----:B------:R-:W-:Y:S01]  /*27f0*/  LOP3.LUT P0, RZ, R132, 0x2, RZ, 0xc0, !PT ;  /* 0x0000000284ff7812 */ /* 0x000fe2000780c0ff */
[----:B------:R-:W-:Y:S03]  /*2800*/  @P5 STS.128 [R242+0xb000], RZ ;  /* 0x00b000fff2005388 */ /* 0x000fe60000000c00 */
[----:B------:R-:W-:Y:S01]  /*2810*/  LEA R230, R2, UR4, 0x1 ;  /* 0x0000000402e67c11 */ /* 0x000fe2000f8e08ff */
[----:B------:R-:W-:Y:S01]  /*2820*/  @!PT LDS RZ, [RZ] ;  /* 0x00000000fffff984 */ /* 0x000fe20000000800 */
[----:B------:R-:W-:Y:S01]  /*2830*/  @!PT LDS RZ, [RZ] ;  /* 0x00000000fffff984 */ /* 0x000fe20000000800 */
[----:B------:R-:W-:Y:S01]  /*2840*/  @!PT LDS RZ, [RZ] ;  /* 0x00000000fffff984 */ /* 0x000fe20000000800 */
[----:B------:R2:W-:Y:S01]  /*2850*/  @!P5 LDGSTS.E.BYPASS.LTC128B.128 [R242+0xb000], desc[UR16][R12.64] ;  /* 0x0b0000000cf2dfae */ /* 0x0005e2000b901d50 */
[----:B------:R-:W-:-:S03]  /*2860*/  IMAD.MOV.U32 R2, RZ, RZ, 0x10 ;  /* 0x00000010ff027424 */ /* 0x000fc600078e00ff */
[----:B------:R-:W-:Y:S02]  /*2870*/  @P1 STS.128 [R242+0xb800], RZ ;  /* 0x00b800fff2001388 */ /* 0x000fe40000000c00 */
[----:B------:R-:W-:Y:S02]  /*2880*/  SEL R0, R2, 0xfffffff0, !P0 ;  /* 0xfffffff002007807 */ /* 0x000fe40004000000 */
[----:B------:R-:W-:Y:S01]  /*2890*/  @!PT LDS RZ, [RZ] ;  /* 0x00000000fffff984 */ /* 0x000fe20000000800 */
[----:B------:R-:W-:Y:S01]  /*28a0*/  @!PT LDS RZ, [RZ] ;  /* 0x00000000fffff984 */ /* 0x000fe20000000800 */
[----:B------:R-:W-:Y:S01]  /*28b0*/  @!PT LDS RZ, [RZ] ;  /* 0x00000000fffff984 */ /* 0x000fe20000000800 */
[----:B------:R3:W-:Y:S01]  /*28c0*/  @!P1 LDGSTS.E.BYPASS.LTC128B.128 [R242+0xb800], desc[UR16][R4.64] ;  /* 0x0b80000004f29fae */ /* 0x0007e2000b901d50 */
[----:B------:R-:W-:Y:S02]  /*28d0*/  R2P PR, R84, 0x6 ;  /* 0x0000000654007804 */ /* 0x000fe40000000000 */
[----:B------:R-:W-:Y:S01]  /*28e0*/  IMAD R229, R0, 0x2, R139 ;  /* 0x0000000200e57824 */ /* 0x000fe200078e028b */
[----:B------:R-:W-:Y:S01]  /*28f0*/  LDSM.16.M88.4 R20, [R139+0x7000] ;  /* 0x007000008b14783b */ /* 0x000fe20000000200 */
[----:B------:R-:W-:Y:S02]  /*2900*/  LOP3.LUT P0, RZ, R132, 0x4, RZ, 0xc0, !PT ;  /* 0x0000000484ff7812 */ /* 0x000fe4000780c0ff */
[----:B------:R-:W-:Y:S01]  /*2910*/  SEL R2, R2, 0xfffffff0, !P1 ;  /* 0xfffffff002027807 */ /* 0x000fe20004800000 */
[----:B------:R-:W-:Y:S04]  /*2920*/  LDSM.16.M88.4 R16, [R139+0x7800] ;  /* 0x007800008b10783b */ /* 0x000fe80000000200 */
[----:B-1----:R-:W1:Y:S01]  /*2930*/  LDSM.16.M88.4 R8, [R230] ;  /* 0x00000000e608783b */ /* 0x002e620000000200 */
[----:B------:R-:W-:-:S03]  /*2940*/  IMAD R233, R2, 0x2, R230 ;  /* 0x0000000202e97824 */ /* 0x000fc600078e02e6 */
[----:B------:R-:W-:Y:S04]  /*2950*/  LDSM.16.M88.4 R40, [R139+0x4800] ;  /* 0x004800008b28783b */ /* 0x000fe80000000200 */
[----:B--2---:R-:W2:Y:S04]  /*2960*/  LDSM.16.M88.4 R12, [R139+0x4000] ;  /* 0x004000008b0c783b */ /* 0x004ea80000000200 */
[----:B------:R-:W-:Y:S04]  /*2970*/  LDSM.16.M88.4 R36, [R139+0x5000] ;  /* 0x005000008b24783b */ /* 0x000fe80000000200 */
[----:B---3--:R-:W3:Y:S04]  /*2980*/  LDSM.16.M88.4 R4, [R230+0x2000] ;  /* 0x00200000e604783b */ /* 0x008ee80000000200 */
[----:B------:R-:W4:Y:S04]  /*2990*/  LDSM.16.M88.4 R32, [R139+0x5800] ;  /* 0x005800008b20783b */ /* 0x000f280000000200 */
[----:B------:R-:W5:Y:S04]  /*29a0*/  LDSM.16.M88.4 R28, [R139+0x6000] ;  /* 0x006000008b1c783b */ /* 0x000f680000000200 */
[----:B------:R-:W5:Y:S04]  /*29b0*/  LDSM.16.M88.4 R24, [R139+0x6800] ;  /* 0x006800008b18783b */ /* 0x000f680000000200 */
[----:B------:R-:W-:Y:S04]  /*29c0*/  LDSM.16.M88.4 R112, [R229+0x4000] ;  /* 0x00400000e570783b */ /* 0x000fe80000000200 */
[----:B------:R-:W-:Y:S01]  /*29d0*/  LDSM.16.M88.4 R92, [R229+0x6800] ;  /* 0x00680000e55c783b */ /* 0x000fe20000000200 */
[C---:B-1----:R-:W-:Y:S03]  /*29e0*/  HMMA.16816.F32 R212, R8.reuse, R20, RZ ;  /* 0x0000001408d4723c */ /* 0x042fe600000018ff */
[----:B------:R-:W-:Y:S04]  /*29f0*/  LDSM.16.M88.4 R108, [R229+0x4800] ;  /* 0x00480000e56c783b */ /* 0x000fe80000000200 */
[----:B------:R-:W-:Y:S01]  /*2a00*/  LDSM.16.M88.4 R104, [R229+0x5000] ;  /* 0x00500000e568783b */ /* 0x000fe20000000200 */
[C---:B------:R-:W-:Y:S03]  /*2a10*/  HMMA.16816.F32 R148, R8.reuse, R22, RZ ;  /* 0x000000160894723c */ /* 0x040fe600000018ff */
[----:B------:R-:W-:Y:S03]  /*2a20*/  LDSM.16.M88.4 R100, [R229+0x5800] ;  /* 0x00580000e564783b */ /* 0x000fe60000000200 */
[----:B--2---:R-:W-:Y:S01]  /*2a30*/  HMMA.16816.F32 R168, R8, R12, RZ ;  /* 0x0000000c08a8723c */ /* 0x004fe200000018ff */
[----:B------:R-:W-:Y:S04]  /*2a40*/  LDSM.16.M88.4 R96, [R229+0x6000] ;  /* 0x00600000e560783b */ /* 0x000fe80000000200 */
[----:B------:R-:W-:Y:S01]  /*2a50*/  LDSM.16.M88.4 R84, [R229+0x7000] ;  /* 0x00700000e554783b */ /* 0x000fe20000000200 */
[C---:B---3--:R-:W-:Y:S03]  /*2a60*/  HMMA.16816.F32 R120, R4.reuse, R20, RZ ;  /* 0x000000140478723c */ /* 0x048fe600000018ff */
[----:B------:R-:W0:Y:S03]  /*2a70*/  LDGDEPBAR ;  /* 0x00000000000079af */ /* 0x000e260000000000 */
[----:B------:R-:W-:Y:S06]  /*2a80*/  HMMA.16816.F32 R124, R4, R22, RZ ;  /* 0x00000016047c723c */ /* 0x000fec00000018ff */
[----:B------:R-:W-:Y:S06]  /*2a90*/  HMMA.16816.F32 R20, R8, R16, RZ ;  /* 0x000000100814723c */ /* 0x000fec00000018ff */
[C---:B------:R-:W-:Y:S06]  /*2aa0*/  HMMA.16816.F32 R44, R4.reuse, R12, RZ ;  /* 0x0000000c042c723c */ /* 0x040fec00000018ff */
[C---:B------:R-:W-:Y:S06]  /*2ab0*/  HMMA.16816.F32 R80, R4.reuse, R14, RZ ;  /* 0x0000000e0450723c */ /* 0x040fec00000018ff */
[C---:B------:R-:W-:Y:S06]  /*2ac0*/  HMMA.16816.F32 R76, R4.reuse, R40, RZ ;  /* 0x00000028044c723c */ /* 0x040fec00000018ff */
[C---:B------:R-:W-:Y:S06]  /*2ad0*/  HMMA.16816.F32 R72, R4.reuse, R42, RZ ;  /* 0x0000002a0448723c */ /* 0x040fec00000018ff */
[C---:B------:R-:W-:Y:S06]  /*2ae0*/  HMMA.16816.F32 R68, R4.reuse, R36, RZ ;  /* 0x000000240444723c */ /* 0x040fec00000018ff */
        /* <DEDUP_REMOVED lines=11> */
[C---:B------:R-:W-:Y:S01]  /*2ba0*/  HMMA.16816.F32 R204, R8.reuse, R24, RZ ;  /* 0x0000001808cc723c */ /* 0x040fe200000018ff */
[----:B------:R-:W-:Y:S02]  /*2bb0*/  IMAD.MOV.U32 R4, RZ, RZ, R23 ;  /* 0x000000ffff047224 */ /* 0x000fe400078e0017 */
[----:B------:R-:W-:Y:S02]  /*2bc0*/  IMAD.MOV.U32 R7, RZ, RZ, R149 ;  /* 0x000000ffff077224 */ /* 0x000fe400078e0095 */
[----:B------:R-:W-:Y:S01]  /*2bd0*/  IMAD.MOV.U32 R6, RZ, RZ, R150 ;  /* 0x000000ffff067224 */ /* 0x000fe200078e0096 */
[C---:B------:R-:W-:Y:S01]  /*2be0*/  HMMA.16816.F32 R164, R8.reuse, R14, RZ ;  /* 0x0000000e08a4723c */ /* 0x040fe200000018ff */
[----:B------:R-:W-:Y:S01]  /*2bf0*/  IMAD.MOV.U32 R25, RZ, RZ, R20 ;  /* 0x000000ffff197224 */ /* 0x000fe200078e0014 */
[----:B------:R-:W1:Y:S01]  /*2c00*/  LDSM.16.M88.4 R12, [R233+0x2000] ;  /* 0x00200000e90c783b */ /* 0x000e620000000200 */
[----:B------:R-:W-:Y:S02]  /*2c10*/  IMAD.MOV.U32 R24, RZ, RZ, R148 ;  /* 0x000000ffff187224 */ /* 0x000fe400078e0094 */
[----:B------:R-:W-:Y:S01]  /*2c20*/  IMAD.MOV.U32 R5, RZ, RZ, R151 ;  /* 0x000000ffff057224 */ /* 0x000fe200078e0097 */
[C---:B------:R-:W-:Y:S06]  /*2c30*/  HMMA.16816.F32 R20, R8.reuse, R18, RZ ;  /* 0x000000120814723c */ /* 0x040fec00000018ff */
[C---:B------:R-:W-:Y:S06]  /*2c40*/  HMMA.16816.F32 R144, R8.reuse, R40, RZ ;  /* 0x000000280890723c */ /* 0x040fec00000018ff */
[C---:B------:R-:W-:Y:S06]  /*2c50*/  HMMA.16816.F32 R156, R8.reuse, R42, RZ ;  /* 0x0000002a089c723c */ /* 0x040fec00000018ff */
[C---:B------:R-:W-:Y:S06]  /*2c60*/  HMMA.16816.F32 R172, R8.reuse, R36, RZ ;  /* 0x0000002408ac723c */ /* 0x040fec00000018ff */
[----:B------:R-:W-:Y:S01]  /*2c70*/  HMMA.16816.F32 R180, R8, R38, RZ ;  /* 0x0000002608b4723c */ /* 0x000fe200000018ff */
[----:B------:R-:W-:-:S05]  /*2c80*/  IMAD.MOV.U32 R3, RZ, RZ, R23 ;  /* 0x000000ffff037224 */ /* 0x000fca00078e0017 */
[C---:B------:R-:W-:Y:S06]  /*2c90*/  HMMA.16816.F32 R184, R8.reuse, R32, RZ ;  /* 0x0000002008b8723c */ /* 0x040fec00000018ff */
[C---:B------:R-:W-:Y:S06]  /*2ca0*/  HMMA.16816.F32 R192, R8.reuse, R34, RZ ;  /* 0x0000002208c0723c */ /* 0x040fec00000018ff */
[C---:B------:R-:W-:Y:S06]  /*2cb0*/  HMMA.16816.F32 R196, R8.reuse, R28, RZ ;  /* 0x0000001c08c4723c */ /* 0x040fec00000018ff */
[C---:B------:R-:W-:Y:S06]  /*2cc0*/  HMMA.16816.F32 R200, R8.reuse, R30, RZ ;  /* 0x0000001e08c8723c */ /* 0x040fec00000018ff */
[----:B------:R-:W-:Y:S06]  /*2cd0*/  HMMA.16816.F32 R208, R8, R26, RZ ;  /* 0x0000001a08d0723c */ /* 0x000fec00000018ff */
[----:B-1----:R-:W-:Y:S01]  /*2ce0*/  HMMA.16816.F32 R244, R12, R114, R80 ;  /* 0x000000720cf4723c */ /* 0x002fe20000001850 */
[----:B------:R-:W-:-:S02]  /*2cf0*/  IMAD.MOV.U32 R10, RZ, RZ, R20 ;  /* 0x000000ffff0a7224 */ /* 0x000fc400078e0014 */
[----:B------:R-:W-:Y:S02]  /*2d00*/  IMAD.MOV.U32 R9, RZ, RZ, R21 ;  /* 0x000000ffff097224 */ /* 0x000fe400078e0015 */
[----:B------:R-:W-:Y:S01]  /*2d10*/  IMAD.MOV.U32 R8, RZ, RZ, R22 ;  /* 0x000000ffff087224 */ /* 0x000fe200078e0016 */
[C---:B------:R-:W-:Y:S01]  /*2d20*/  HMMA.16816.F32 R148, R12.reuse, R92, R88 ;  /* 0x0000005c0c94723c */ /* 0x040fe20000001858 */
[----:B------:R-:W1:Y:S01]  /*2d30*/  LDSM.16.M88.4 R20, [R229+0x7800] ;  /* 0x00780000e514783b */ /* 0x000e620000000200 */
[----:B------:R-:W-:Y:S02]  /*2d40*/  IMAD.MOV.U32 R80, RZ, RZ, R10 ;  /* 0x000000ffff507224 */ /* 0x000fe400078e000a */
[----:B------:R-:W-:Y:S02]  /*2d50*/  IMAD.MOV.U32 R81, RZ, RZ, R9 ;  /* 0x000000ffff517224 */ /* 0x000fe400078e0009 */
[----:B------:R-:W-:Y:S01]  /*2d60*/  IMAD.MOV.U32 R82, RZ, RZ, R8 ;  /* 0x000000ffff527224 */ /* 0x000fe200078e0008 */
[----:B------:R-:W-:Y:S01]  /*2d70*/  HMMA.16816.F32 R224, R12, R110, R72 ;  /* 0x0000006e0ce0723c */ /* 0x000fe20000001848 */
[----:B------:R-:W2:Y:S01]  /*2d80*/  LDSM.16.M88.4 R8, [R233] ;  /* 0x00000000e908783b */ /* 0x000ea20000000200 */
[----:B------:R-:W-:-:S02]  /*2d90*/  IMAD.MOV.U32 R83, RZ, RZ, R3 ;  /* 0x000000ffff537224 */ /* 0x000fc400078e0003 */
[----:B------:R-:W-:Y:S02]  /*2da0*/  IMAD.MOV.U32 R3, RZ, RZ, 0x20 ;  /* 0x00000020ff037424 */ /* 0x000fe400078e00ff */
[----:B------:R-:W-:Y:S01]  /*2db0*/  IMAD.MOV.U32 R91, RZ, RZ, R4 ;  /* 0x000000ffff5b7224 */ /* 0x000fe200078e0004 */
[C---:B------:R-:W-:Y:S01]  /*2dc0*/  HMMA.16816.F32 R72, R12.reuse, R94, R116 ;  /* 0x0000005e0c48723c */ /* 0x040fe20000001874 */
[----:B------:R-:W-:Y:S01]  /*2dd0*/  VIADD R4, R139, 0x4000 ;  /* 0x000040008b047836 */ /* 0x000fe20000000000 */
[----:B------:R-:W-:Y:S01]  /*2de0*/  SEL R3, R3, 0xffffffe0, !P2 ;  /* 0xffffffe003037807 */ /* 0x000fe20005000000 */
[----:B------:R-:W-:Y:S02]  /*2df0*/  IMAD.MOV.U32 R89, RZ, RZ, R17 ;  /* 0x000000ffff597224 */ /* 0x000fe400078e0011 */
[----:B------:R-:W-:Y:S01]  /*2e00*/  @P0 VIADD R234, R4, 0xffffffc0 ;  /* 0xffffffc004ea0836 */ /* 0x000fe20000000000 */
[----:B------:R-:W-:Y:S01]  /*2e10*/  HMMA.16816.F32 R220, R12, R104, R68 ;  /* 0x000000680cdc723c */ /* 0x000fe20000001844 */
[----:B------:R-:W-:-:S02]  /*2e20*/  IMAD R231, R3, 0x2, R230 ;  /* 0x0000000203e77824 */ /* 0x000fc400078e02e6 */
[----:B------:R-:W-:Y:S01]  /*2e30*/  IMAD.MOV.U32 R117, RZ, RZ, R7 ;  /* 0x000000ffff757224 */ /* 0x000fe200078e0007 */
[----:B------:R-:W-:Y:S01]  /*2e40*/  LDSM.16.M88.4 R28, [R234+0x3800] ;  /* 0x00380000ea1c783b */ /* 0x000fe20000000200 */
[----:B------:R-:W-:Y:S01]  /*2e50*/  IMAD.MOV.U32 R118, RZ, RZ, R6 ;  /* 0x000000ffff767224 */ /* 0x000fe200078e0006 */
[C---:B------:R-:W-:Y:S01]  /*2e60*/  HMMA.16816.F32 R216, R12.reuse, R106, R64 ;  /* 0x0000006a0cd8723c */ /* 0x040fe20000001840 */
[----:B------:R-:W-:Y:S01]  /*2e70*/  IMAD.MOV.U32 R119, RZ, RZ, R5 ;  /* 0x000000ffff777224 */ /* 0x000fe200078e0005 */
[----:B------:R-:W-:Y:S01]  /*2e80*/  LDSM.16.M88.4 R40, [R234+0x2000] ;  /* 0x00200000ea28783b */ /* 0x000fe20000000200 */
[----:B------:R-:W-:Y:S02]  /*2e90*/  IMAD.MOV.U32 R90, RZ, RZ, R16 ;  /* 0x000000ffff5a7224 */ /* 0x000fe400078e0010 */
[----:B------:R-:W-:Y:S01]  /*2ea0*/  IMAD.MOV.U32 R88, RZ, RZ, R25 ;  /* 0x000000ffff587224 */ /* 0x000fe200078e0019 */
[----:B------:R-:W-:Y:S01]  /*2eb0*/  HMMA.16816.F32 R188, R12, R100, R60 ;  /* 0x000000640cbc723c */ /* 0x000fe2000000183c */
[----:B------:R-:W3:Y:S01]  /*2ec0*/  LDSM.16.M88.4 R4, [R231+0x2000] ;  /* 0x00200000e704783b */ /* 0x000ee20000000200 */
[----:B------:R-:W-:-:S02]  /*2ed0*/  IMAD.MOV.U32 R116, RZ, RZ, R24 ;  /* 0x000000ffff747224 */ /* 0x000fc400078e0018 */
[----:B------:R-:W-:Y:S01]  /*2ee0*/  IMAD R232, R2, 0x2, R231 ;  /* 0x0000000202e87824 */ /* 0x000fe200078e02e7 */
[----:B------:R-:W4:Y:S01]  /*2ef0*/  LDSM.16.M88.4 R16, [R234] ;  /* 0x00000000ea10783b */ /* 0x000f220000000200 */
[C---:B------:R-:W-:Y:S01]  /*2f00*/  HMMA.16816.F32 R160, R12.reuse, R96, R52 ;  /* 0x000000600ca0723c */ /* 0x040fe20000001834 */
[----:B------:R-:W-:Y:S01]  /*2f10*/  IMAD R228, R0, 0x2, R234 ;  /* 0x0000000200e47824 */ /* 0x000fe200078e02ea */
[----:B------:R-:W-:Y:S01]  /*2f20*/  LOP3.LUT R0, R137, 0xffffffe0, RZ, 0xc0, !PT ;  /* 0xffffffe089007812 */ /* 0x000fe200078ec0ff */
[----:B------:R-:W-:Y:S03]  /*2f30*/  LDSM.16.M88.4 R24, [R234+0x800] ;  /* 0x00080000ea18783b */ /* 0x000fe60000000200 */
[----:B------:R-:W-:Y:S01]  /*2f40*/  HMMA.16816.F32 R248, R12, R112, R44 ;  /* 0x000000700cf8723c */ /* 0x000fe2000000182c */
[----:B------:R-:W-:Y:S01]  /*2f50*/  LDSM.16.M88.4 R44, [R234+0x1800] ;  /* 0x00180000ea2c783b */ /* 0x000fe20000000200 */
[----:B------:R-:W-:-:S03]  /*2f60*/  IMAD.IADD R0, R138, 0x1, -R0 ;  /* 0x000000018a007824 */ /* 0x000fc600078e0a00 */
[----:B------:R-:W-:Y:S01]  /*2f70*/  LDSM.16.M88.4 R36, [R234+0x2800] ;  /* 0x00280000ea24783b */ /* 0x000fe20000000200 */
[C---:B------:R-:W-:Y:S03]  /*2f80*/  HMMA.16816.F32 R236, R12.reuse, R108, R76 ;  /* 0x0000006c0cec723c */ /* 0x040fe6000000184c */
[----:B------:R-:W-:Y:S03]  /*2f90*/  LDSM.16.M88.4 R32, [R234+0x3000] ;  /* 0x00300000ea20783b */ /* 0x000fe60000000200 */
[C---:B------:R-:W-:Y:S06]  /*2fa0*/  HMMA.16816.F32 R176, R12.reuse, R102, R56 ;  /* 0x000000660cb0723c */ /* 0x040fec0000001838 */
[C---:B------:R-:W-:Y:S01]  /*2fb0*/  HMMA.16816.F32 R152, R12.reuse, R98, R48 ;  /* 0x000000620c98723c */ /* 0x040fe20000001830 */
[----:B------:R-:W-:Y:S05]  /*2fc0*/  LDSM.16.M88.4 R48, [R234+0x1000] ;  /* 0x00100000ea30783b */ /* 0x000fea0000000200 */
[C---:B------:R-:W-:Y:S06]  /*2fd0*/  HMMA.16816.F32 R68, R12.reuse, R84, R120 ;  /* 0x000000540c44723c */ /* 0x040fec0000001878 */
[C---:B------:R-:W-:Y:S06]  /*2fe0*/  HMMA.16816.F32 R64, R12.reuse, R86, R124 ;  /* 0x000000560c40723c */ /* 0x040fec000000187c */
[C---:B-1----:R-:W-:Y:S06]  /*2ff0*/  HMMA.16816.F32 R60, R12.reuse, R20, R128 ;  /* 0x000000140c3c723c */ /* 0x042fec0000001880 */
[----:B------:R-:W-:Y:S01]  /*3000*/  HMMA.16816.F32 R52, R12, R22, R140 ;  /* 0x000000160c34723c */ /* 0x000fe2000000188c */
[----:B------:R-:W1:Y:S05]  /*3010*/  LDSM.16.M88.4 R12, [R231] ;  /* 0x00000000e70c783b */ /* 0x000e6a0000000200 */
[C---:B--2---:R-:W-:Y:S06]  /*3020*/  HMMA.16816.F32 R56, R8.reuse, R112, R168 ;  /* 0x000000700838723c */ /* 0x044fec00000018a8 */
        /* <DEDUP_REMOVED lines=12> */
[----:B------:R-:W-:Y:S06]  /*30f0*/  HMMA.16816.F32 R92, R8, R86, R116 ;  /* 0x00000056085c723c */ /* 0x000fec0000001874 */
[----:B---3--:R-:W-:Y:S06]  /*3100*/  HMMA.16816.F32 R184, R4, R30, R52 ;  /* 0x0000001e04b8723c */ /* 0x008fec0000001834 */
[C---:B------:R-:W-:Y:S06]  /*3110*/  HMMA.16816.F32 R88, R8.reuse, R20, R88 ;  /* 0x000000140858723c */ /* 0x040fec0000001858 */
[----:B------:R-:W-:Y:S01]  /*3120*/  HMMA.16816.F32 R80, R8, R22, R80 ;  /* 0x000000160850723c */ /* 0x000fe20000001850 */
[----:B------:R-:W-:Y:S04]  /*3130*/  LDSM.16.M88.4 R8, [R232] ;  /* 0x00000000e808783b */ /* 0x000fe80000000200 */
[----:B------:R-:W-:Y:S01]  /*3140*/  LDSM.16.M88.4 R20, [R228+0x800] ;  /* 0x00080000e414783b */ /* 0x000fe20000000200 */
[C---:B----4-:R-:W-:Y:S06]  /*3150*/  HMMA.16816.F32 R84, R4.reuse, R16, R248 ;  /* 0x000000100454723c */ /* 0x050fec00000018f8 */
[----:B------:R-:W-:Y:S06]  /*3160*/  HMMA.16816.F32 R116, R4, R18, R244 ;  /* 0x000000120474723c */ /* 0x000fec00000018f4 */
[C---:B-1----:R-:W-:Y:S06]  /*3170*/  HMMA.16816.F32 R56, R12.reuse, R16, R56 ;  /* 0x000000100c38723c */ /* 0x042fec0000001838 */
[----:B------:R-:W-:Y:S01]  /*3180*/  HMMA.16816.F32 R52, R12, R18, R76 ;  /* 0x000000120c34723c */ /* 0x000fe2000000184c */
[----:B------:R-:W1:Y:S05]  /*3190*/  LDSM.16.M88.4 R16, [R228] ;  /* 0x00000000e410783b */ /* 0x000e6a0000000200 */
        /* <DEDUP_REMOVED lines=13> */
[----:B------:R-:W2:Y:S05]  /*3270*/  LDSM.16.M88.4 R4, [R232+0x2000] ;  /* 0x00200000e804783b */ /* 0x000eaa0000000200 */
[C---:B------:R-:W-:Y:S06]  /*3280*/  HMMA.16816.F32 R140, R12.reuse, R48, R140 ;  /* 0x000000300c8c723c */ /* 0x040fec000000188c */
[C---:B------:R-:W-:Y:S01]  /*3290*/  HMMA.16816.F32 R132, R12.reuse, R50, R132 ;  /* 0x000000320c84723c */ /* 0x040fe20000001884 */
[----:B------:R-:W3:Y:S05]  /*32a0*/  LDSM.16.M88.4 R48, [R228+0x1800] ;  /* 0x00180000e430783b */ /* 0x000eea0000000200 */
[C---:B------:R-:W-:Y:S06]  /*32b0*/  HMMA.16816.F32 R164, R12.reuse, R46, R120 ;  /* 0x0000002e0ca4723c */ /* 0x040fec0000001878 */
[C---:B------:R-:W-:Y:S06]  /*32c0*/  HMMA.16816.F32 R160, R12.reuse, R44, R124 ;  /* 0x0000002c0ca0723c */ /* 0x040fec000000187c */
[C---:B------:R-:W-:Y:S06]  /*32d0*/  HMMA.16816.F32 R168, R12.reuse, R40, R112 ;  /* 0x000000280ca8723c */ /* 0x040fec0000001870 */
[C---:B------:R-:W-:Y:S06]  /*32e0*/  HMMA.16816.F32 R148, R12.reuse, R36, R108 ;  /* 0x000000240c94723c */ /* 0x040fec000000186c */
[C---:B------:R-:W-:Y:S06]  /*32f0*/  HMMA.16816.F32 R120, R12.reuse, R32, R104 ;  /* 0x000000200c78723c */ /* 0x040fec0000001868 */
[C---:B------:R-:W-:Y:S06]  /*3300*/  HMMA.16816.F32 R60, R12.reuse, R24, R128 ;  /* 0x000000180c3c723c */ /* 0x040fec0000001880 */
[C---:B------:R-:W-:Y:S01]  /*3310*/  HMMA.16816.F32 R144, R12.reuse, R26, R144 ;  /* 0x0000001a0c90723c */ /* 0x040fe20000001890 */
[----:B------:R-:W-:Y:S05]  /*3320*/  LDSM.16.M88.4 R24, [R228+0x3800] ;  /* 0x00380000e418783b */ /* 0x000fea0000000200 */
[C---:B------:R-:W-:Y:S01]  /*3330*/  HMMA.16816.F32 R152, R12.reuse, R42, R100 ;  /* 0x0000002a0c98723c */ /* 0x040fe20000001864 */
[----:B------:R-:W4:Y:S05]  /*3340*/  LDSM.16.M88.4 R40, [R228+0x1000] ;  /* 0x00100000e428783b */ /* 0x000f2a0000000200 */
[C---:B------:R-:W-:Y:S01]  /*3350*/  HMMA.16816.F32 R124, R12.reuse, R38, R96 ;  /* 0x000000260c7c723c */ /* 0x040fe20000001860 */
[----:B------:R-:W5:Y:S05]  /*3360*/  LDSM.16.M88.4 R36, [R228+0x2000] ;  /* 0x00200000e424783b */ /* 0x000f6a0000000200 */
[C---:B------:R-:W-:Y:S01]  /*3370*/  HMMA.16816.F32 R112, R12.reuse, R34, R92 ;  /* 0x000000220c70723c */ /* 0x040fe2000000185c */
[----:B------:R-:W5:Y:S05]  /*3380*/  LDSM.16.M88.4 R32, [R228+0x2800] ;  /* 0x00280000e420783b */ /* 0x000f6a0000000200 */
[C---:B------:R-:W-:Y:S06]  /*3390*/  HMMA.16816.F32 R108, R12.reuse, R28, R88 ;  /* 0x0000001c0c6c723c */ /* 0x040fec0000001858 */
[----:B------:R-:W-:Y:S01]  /*33a0*/  HMMA.16816.F32 R104, R12, R30, R80 ;  /* 0x0000001e0c68723c */ /* 0x000fe20000001850 */
[----:B------:R-:W5:Y:S01]  /*33b0*/  LDSM.16.M88.4 R28, [R228+0x3000] ;  /* 0x00300000e41c783b */ /* 0x000f620000000200 */
[----:B------:R-:W-:-:S04]  /*33c0*/  DEPBAR.LE SB0, 0x0 ;  /* 0x000080000000791a */ /* 0x000fc80000000000 */
[C---:B-1----:R-:W-:Y:S01]  /*33d0*/  HMMA.16816.F32 R44, R8.reuse, R16, R56 ;  /* 0x00000010082c723c */ /* 0x042fe20000001838 */
[----:B------:R-:W-:Y:S01]  /*33e0*/  SHF.R.S32.HI R12, RZ, 0x1f, R0 ;  /* 0x0000001fff0c7819 */ /* 0x000fe20000011400 */
[----:B------:R-:W-:Y:S02]  /*33f0*/  IMAD.U32 R13, RZ, RZ, UR21 ;  /* 0x00000015ff0d7e24 */ /* 0x000fe4000f8e00ff */
[----:B------:R-:W-:Y:S01]  /*3400*/  IMAD.SHL.U32 R14, R138, 0x2, RZ ;  /* 0x000000028a0e7824 */ /* 0x000fe200078e00ff */
[----:B------:R-:W-:Y:S01]  /*3410*/  LEA.HI R0, R12, R0, RZ, 0x2 ;  /* 0x000000000c007211 */ /* 0x000fe200078f10ff */
[----:B------:R-:W-:Y:S01]  /*3420*/  HMMA.16816.F32 R52, R8, R18, R52 ;  /* 0x000000120834723c */ /* 0x000fe20000001834 */
[----:B------:R-:W-:Y:S01]  /*3430*/  LEA R12, R136, UR19, 0x4 ;  /* 0x00000013880c7c11 */ /* 0x000fe2000f8e20ff */
[----:B------:R-:W-:Y:S01]  /*3440*/  IMAD.MOV.U32 R15, RZ, RZ, 0x8 ;  /* 0x00000008ff0f7424 */ /* 0x000fe200078e00ff */
[----:B------:R-:W-:Y:S01]  /*3450*/  SHF.R.S32.HI R241, RZ, 0x2, R0 ;  /* 0x00000002fff17819 */ /* 0x000fe20000011400 */
[----:B------:R-:W-:Y:S01]  /*3460*/  IMAD.U32 R0, RZ, RZ, UR13 ;  /* 0x0000000dff007e24 */ /* 0x000fe2000f8e00ff */
[----:B------:R-:W-:Y:S01]  /*3470*/  LOP3.LUT R14, R14, 0x6, RZ, 0xc0, !PT ;  /* 0x000000060e0e7812 */ /* 0x000fe200078ec0ff */
[C---:B--2---:R-:W-:Y:S01]  /*3480*/  HMMA.16816.F32 R68, R4.reuse, R16, R84 ;  /* 0x000000100444723c */ /* 0x044fe20000001854 */
[----:B------:R-:W-:Y:S01]  /*3490*/  IADD3 R12, R12, 0x1, R241 ;  /* 0x000000010c0c7810 */ /* 0x000fe20007ffe0f1 */
[----:B------:R1:W-:Y:S02]  /*34a0*/  STL [R1+0xa0], R241 ;  /* 0x0000a0f101007387 */ /* 0x0003e40000100800 */
[----:B------:R-:W-:Y:S01]  /*34b0*/  IMAD R0, R0, 0x80, R14 ;  /* 0x0000008000007824 */ /* 0x000fe200078e020e */
[----:B------:R-:W-:Y:S01]  /*34c0*/  IADD3 R12, R12, UR20, -R13 ;  /* 0x000000140c0c7c10 */ /* 0x000fe2000fffe80d */
[----:B------:R-:W-:Y:S01]  /*34d0*/  HMMA.16816.F32 R64, R4, R18, R116 ;  /* 0x000000120440723c */ /* 0x000fe20000001874 */
[----:B------:R-:W-:-:S02]  /*34e0*/  IMAD.MOV.U32 R13, RZ, RZ, 0x40 ;  /* 0x00000040ff0d7424 */ /* 0x000fc400078e00ff */
[----:B------:R-:W-:Y:S02]  /*34f0*/  IMAD.MOV.U32 R16, RZ, RZ, 0x48 ;  /* 0x00000048ff107424 */ /* 0x000fe400078e00ff */
[----:B------:R-:W-:Y:S01]  /*3500*/  VIADD R12, R12, UR18 ;  /* 0x000000120c0c7c36 */ /* 0x000fe20008000000 */
[----:B------:R-:W-:Y:S01]  /*3510*/  HMMA.16816.F32 R56, R8, R20, R60 ;  /* 0x000000140838723c */ /* 0x000fe2000000183c */
[----:B------:R-:W-:-:S03]  /*3520*/  VIADD R17, R0, 0x1 ;  /* 0x0000000100117836 */ /* 0x000fc60000000000 */
[C---:B------:R-:W-:Y:S02]  /*3530*/  VIADDMNMX R15, R12.reuse, R15, UR20, PT ;  /* 0x000000140c0f7e46 */ /* 0x040fe4000b80010f */
[C---:B------:R-:W-:Y:S01]  /*3540*/  VIMNMX R14, R12.reuse, UR20, PT ;  /* 0x000000140c0e7c48 */ /* 0x040fe2000bfe0100 */
[C---:B---3--:R-:W-:Y:S01]  /*3550*/  HMMA.16816.F32 R96, R4.reuse, R50, R176 ;  /* 0x000000320460723c */ /* 0x048fe200000018b0 */
[C---:B------:R-:W-:Y:S02]  /*3560*/  VIADDMNMX R13, R12.reuse, R13, UR20, PT ;  /* 0x000000140c0d7e46 */ /* 0x040fe4000b80010d */
[----:B------:R-:W-:Y:S01]  /*3570*/  VIADDMNMX R12, R12, R16, UR20, PT ;  /* 0x000000140c0c7e46 */ /* 0x000fe2000b800110 */
[C---:B------:R-:W-:Y:S01]  /*3580*/  VIADD R16, R0.reuse, 0x8 ;  /* 0x0000000800107836 */ /* 0x040fe20000000000 */
[-C--:B------:R-:W-:Y:S01]  /*3590*/  ISETP.GE.AND P2, PT, R17, R14.reuse, PT ;  /* 0x0000000e1100720c */ /* 0x080fe20003f46270 */
[----:B------:R-:W-:Y:S01]  /*35a0*/  HMMA.16816.F32 R60, R4, R20, R156 ;  /* 0x00000014043c723c */ /* 0x000fe2000000189c */
[----:B------:R-:W-:-:S02]  /*35b0*/  ISETP.GE.AND P4, PT, R0, R14, PT ;  /* 0x0000000e0000720c */ /* 0x000fc40003f86270 */
[-C--:B------:R-:W-:Y:S02]  /*35c0*/  ISETP.GE.AND P0, PT, R0, R15.reuse, PT ;  /* 0x0000000f0000720c */ /* 0x080fe40003f06270 */
[----:B------:R-:W-:Y:S01]  /*35d0*/  ISETP.GE.AND P3, PT, R17, R15, PT ;  /* 0x0000000f1100720c */ /* 0x000fe20003f66270 */
[C---:B------:R-:W-:Y:S01]  /*35e0*/  HMMA.16816.F32 R72, R4.reuse, R22, R172 ;  /* 0x000000160448723c */ /* 0x040fe200000018ac */
[----:B------:R-:W-:Y:S02]  /*35f0*/  ISETP.GE.AND P6, PT, R16, R14, PT ;  /* 0x0000000e1000720c */ /* 0x000fe40003fc6270 */
[----:B------:R-:W-:Y:S02]  /*3600*/  FSEL R100, R44, -INF , !P4 ;  /* 0xff8000002c647808 */ /* 0x000fe40006000000 */
[----:B------:R-:W-:Y:S01]  /*3610*/  FSEL R101, R45, -INF , !P2 ;  /* 0xff8000002d657808 */ /* 0x000fe20005000000 */
[----:B----4-:R-:W-:Y:S01]  /*3620*/  HMMA.16816.F32 R76, R4, R40, R180 ;  /* 0x00000028044c723c */ /* 0x010fe200000018b4 */
[----:B------:R-:W-:-:S02]  /*3630*/  FSEL R176, R46, -INF , !P0 ;  /* 0xff8000002eb07808 */ /* 0x000fc40004000000 */
[C---:B------:R-:W-:Y:S02]  /*3640*/  ISETP.GE.AND P4, PT, R16.reuse, R15, PT ;  /* 0x0000000f1000720c */ /* 0x040fe40003f86270 */
[CC--:B------:R-:W-:Y:S01]  /*3650*/  ISETP.GE.AND P2, PT, R16.reuse, R13.reuse, PT ;  /* 0x0000000d1000720c */ /* 0x0c0fe20003f46270 */
[----:B------:R-:W-:Y:S01]  /*3660*/  HMMA.16816.F32 R80, R4, R42, R216 ;  /* 0x0000002a0450723c */ /* 0x000fe200000018d8 */
[----:B------:R-:W-:Y:S01]  /*3670*/  ISETP.GE.AND P0, PT, R16, R12, PT ;  /* 0x0000000c1000720c */ /* 0x000fe20003f06270 */
[----:B------:R-:W-:Y:S01]  /*3680*/  VIADD R16, R0, 0x9 ;  /* 0x0000000900107836 */ /* 0x000fe20000000000 */
[----:B------:R-:W-:Y:S02]  /*3690*/  FSEL R178, R47, -INF , !P3 ;  /* 0xff8000002fb27808 */ /* 0x000fe40005800000 */
[----:B------:R-:W-:Y:S01]  /*36a0*/  FSEL R102, R52, -INF , !P6 ;  /* 0xff80000034667808 */ /* 0x000fe20007000000 */
[----:B------:R-:W-:Y:S01]  /*36b0*/  HMMA.16816.F32 R44, R8, R22, R144 ;  /* 0x00000016082c723c */ /* 0x000fe20000001890 */
[----:B------:R-:W-:-:S02]  /*36c0*/  ISETP.GE.AND P5, PT, R17, R13, PT ;  /* 0x0000000d1100720c */ /* 0x000fc40003fa6270 */
[C---:B------:R-:W-:Y:S02]  /*36d0*/  ISETP.GE.AND P6, PT, R0.reuse, R13, PT ;  /* 0x0000000d0000720c */ /* 0x040fe40003fc6270 */
[----:B------:R-:W-:Y:S01]  /*36e0*/  ISETP.GE.AND P3, PT, R0, R12, PT ;  /* 0x0000000c0000720c */ /* 0x000fe20003f66270 */
[C---:B------:R-:W-:Y:S01]  /*36f0*/  HMMA.16816.F32 R92, R4.reuse, R48, R188 ;  /* 0x00000030045c723c */ /* 0x040fe200000018bc */
[----:B------:R-:W-:Y:S02]  /*3700*/  FSEL R68, R68, -INF , !P6 ;  /* 0xff80000044447808 */ /* 0x000fe40007000000 */
[----:B------:R-:W-:Y:S02]  /*3710*/  FSEL R69, R69, -INF , !P5 ;  /* 0xff80000045457808 */ /* 0x000fe40006800000 */
[----:B------:R-:W-:Y:S01]  /*3720*/  FSEL R103, R64, -INF , !P2 ;  /* 0xff80000040677808 */ /* 0x000fe20005000000 */
[----:B-----5:R-:W-:Y:S01]  /*3730*/  HMMA.16816.F32 R84, R4, R36, R192 ;  /* 0x000000240454723c */ /* 0x020fe200000018c0 */
[----:B------:R-:W-:-:S02]  /*3740*/  FSEL R116, R70, -INF , !P3 ;  /* 0xff80000046747808 */ /* 0x000fc40005800000 */
[C---:B------:R-:W-:Y:S02]  /*3750*/  ISETP.GE.AND P6, PT, R16.reuse, R14, PT ;  /* 0x0000000e1000720c */ /* 0x040fe40003fc6270 */
[C---:B------:R-:W-:Y:S01]  /*3760*/  ISETP.GE.AND P5, PT, R16.reuse, R15, PT ;  /* 0x0000000f1000720c */ /* 0x040fe20003fa6270 */
[C---:B------:R-:W-:Y:S01]  /*3770*/  HMMA.16816.F32 R88, R4.reuse, R38, R196 ;  /* 0x000000260458723c */ /* 0x040fe200000018c4 */
[C---:B------:R-:W-:Y:S02]  /*3780*/  ISETP.GE.AND P2, PT, R16.reuse, R13, PT ;  /* 0x0000000d1000720c */ /* 0x040fe40003f46270 */
[-C--:B------:R-:W-:Y:S01]  /*3790*/  ISETP.GE.AND P3, PT, R16, R12.reuse, PT ;  /* 0x0000000c1000720c */ /* 0x080fe20003f66270 */
[----:B------:R-:W-:Y:S01]  /*37a0*/  VIADD R16, R0, 0x10 ;  /* 0x0000001000107836 */ /* 0x000fe20000000000 */
[----:B------:R-:W-:Y:S01]  /*37b0*/  ISETP.GE.AND P1, PT, R17, R12, PT ;  /* 0x0000000c1100720c */ /* 0x000fe20003f26270 */
[----:B------:R-:W-:Y:S01]  /*37c0*/  HMMA.16816.F32 R156, R4, R32, R208 ;  /* 0x00000020049c723c */ /* 0x000fe200000018d0 */
[----:B------:R-:W-:-:S02]  /*37d0*/  FSEL R177, R54, -INF , !P4 ;  /* 0xff80000036b17808 */ /* 0x000fc40006000000 */
[----:B------:R-:W-:Y:S02]  /*37e0*/  FSEL R71, R71, -INF , !P1 ;  /* 0xff80000047477808 */ /* 0x000fe40004800000 */
[----:B------:R-:W-:Y:S01]  /*37f0*/  FSEL R131, R66, -INF , !P0 ;  /* 0xff80000042837808 */ /* 0x000fe20004000000 */
[C---:B------:R-:W-:Y:S01]  /*3800*/  HMMA.16816.F32 R172, R4.reuse, R34, R204 ;  /* 0x0000002204ac723c */ /* 0x040fe200000018cc */
[----:B------:R-:W-:Y:S02]  /*3810*/  FSEL R70, R65, -INF , !P2 ;  /* 0xff80000041467808 */ /* 0x000fe40005000000 */
[C---:B------:R-:W-:Y:S02]  /*3820*/  ISETP.GE.AND P1, PT, R16.reuse, R14, PT ;  /* 0x0000000e1000720c */ /* 0x040fe40003f26270 */
[C---:B------:R-:W-:Y:S01]  /*3830*/  ISETP.GE.AND P4, PT, R16.reuse, R15, PT ;  /* 0x0000000f1000720c */ /* 0x040fe20003f86270 */
[----:B------:R-:W-:Y:S01]  /*3840*/  HMMA.16816.F32 R220, R4, R28, R220 ;  /* 0x0000001c04dc723c */ /* 0x000fe200000018dc */
[----:B------:R-:W-:-:S02]  /*3850*/  ISETP.GE.AND P0, PT, R16, R13, PT ;  /* 0x0000000d1000720c */ /* 0x000fc40003f06270 */
[----:B------:R-:W-:Y:S02]  /*3860*/  ISETP.GE.AND P2, PT, R16, R12, PT ;  /* 0x0000000c1000720c */ /* 0x000fe40003f46270 */
[----:B------:R-:W-:Y:S01]  /*3870*/  FSEL R129, R67, -INF , !P3 ;  /* 0xff80000043817808 */ /* 0x000fe20005800000 */
[----:B------:R-:W-:Y:S01]  /*3880*/  HMMA.16816.F32 R16, R8, R40, R140 ;  /* 0x000000280810723c */ /* 0x000fe2000000188c */
[----:B------:R-:W-:Y:S02]  /*3890*/  FSEL R64, R53, -INF , !P6 ;  /* 0xff80000035407808 */ /* 0x000fe40007000000 */
[----:B------:R-:W-:Y:S02]  /*38a0*/  FSEL R144, R55, -INF , !P5 ;  /* 0xff80000037907808 */ /* 0x000fe40006800000 */
[----:B------:R-:W-:Y:S01]  /*38b0*/  FSEL R137, R56, -INF , !P1 ;  /* 0xff80000038897808 */ /* 0x000fe20004800000 */
[----:B------:R-:W-:Y:S01]  /*38c0*/  HMMA.16816.F32 R212, R4, R30, R212 ;  /* 0x0000001e04d4723c */ /* 0x000fe200000018d4 */
[----:B------:R-:W-:-:S02]  /*38d0*/  FSEL R145, R58, -INF , !P4 ;  /* 0xff8000003a917808 */ /* 0x000fc40006000000 */
[----:B------:R-:W-:Y:S02]  /*38e0*/  FSEL R66, R60, -INF , !P0 ;  /* 0xff8000003c427808 */ /* 0x000fe40004000000 */
[----:B------:R-:W-:Y:S01]  /*38f0*/  FSEL R128, R62, -INF , !P2 ;  /* 0xff8000003e807808 */ /* 0x000fe20005000000 */
[C---:B------:R-:W-:Y:S06]  /*3900*/  HMMA.16816.F32 R200, R4.reuse, R24, R200 ;  /* 0x0000001804c8723c */ /* 0x040fec00000018c8 */
[----:B------:R-:W-:Y:S06]  /*3910*/  HMMA.16816.F32 R184, R4, R26, R184 ;  /* 0x0000001a04b8723c */ /* 0x000fec00000018b8 */
[----:B------:R-:W-:Y:S01]  /*3920*/  HMMA.16816.F32 R20, R8, R42, R132 ;  /* 0x0000002a0814723c */ /* 0x000fe20000001884 */
[----:B------:R-:W-:-:S02]  /*3930*/  VIADD R5, R0, 0x11 ;  /* 0x0000001100057836 */ /* 0x000fc40000000000 */
[----:B------:R-:W-:-:S03]  /*3940*/  VIADD R4, R0, 0x18 ;  /* 0x0000001800047836 */ /* 0x000fc60000000000 */
        /* <DEDUP_REMOVED lines=8> */
[----:B------:R-:W-:-:S02]  /*39d0*/  ISETP.GE.AND P4, PT, R4, R14, PT ;  /* 0x0000000e0400720c */ /* 0x000fc40003f86270 */
[C---:B------:R-:W-:Y:S02]  /*39e0*/  ISETP.GE.AND P0, PT, R4.reuse, R15, PT ;  /* 0x0000000f0400720c */ /* 0x040fe40003f06270 */
[CC--:B------:R-:W-:Y:S01]  /*39f0*/  ISETP.GE.AND P2, PT, R4.reuse, R13.reuse, PT ;  /* 0x0000000d0400720c */ /* 0x0c0fe20003f46270 */
[----:B------:R-:W-:Y:S01]  /*3a00*/  HMMA.16816.F32 R52, R8, R34, R124 ;  /* 0x000000220834723c */ /* 0x000fe2000000187c */
[----:B------:R-:W-:Y:S01]  /*3a10*/  BAR.SYNC.DEFER_BLOCKING 0x0 ;  /* 0x0000000000007b1d */ /* 0x000fe20000010000 */
[----:B------:R-:W-:Y:S01]  /*3a20*/  ISETP.GE.AND P3, PT, R4, R12, PT ;  /* 0x0000000c0400720c */ /* 0x000fe20003f66270 */
[----:B------:R-:W-:Y:S01]  /*3a30*/  VIADD R4, R0, 0x20 ;  /* 0x0000002000047836 */ /* 0x000fe20000000000 */
[----:B------:R-:W-:Y:S02]  /*3a40*/  FSEL R118, R63, -INF , !P1 ;  /* 0xff8000003f767808 */ /* 0x000fe40004800000 */
        /* <DEDUP_REMOVED lines=11> */
[----:B------:R-:W-:Y:S01]  /*3b00*/  FSEL R117, R72, -INF , !P2 ;  /* 0xff80000048757808 */ /* 0x000fe20005000000 */
[----:B------:R-:W-:Y:S01]  /*3b10*/  HMMA.16816.F32 R32, R8, R24, R108 ;  /* 0x000000180820723c */ /* 0x000fe2000000186c */
        /* <DEDUP_REMOVED lines=9> */
[C---:B------:R-:W-:Y:S01]  /*3bb0*/  HMMA.16816.F32 R72, R8.reuse, R36, R168 ;  /* 0x000000240848723c */ /* 0x040fe200000018a8 */
[----:B------:R-:W-:Y:S02]  /*3bc0*/  FSEL R141, R47, -INF , !P5 ;  /* 0xff8000002f8d7808 */ /* 0x000fe40006800000 */
[----:B------:R-:W-:Y:S02]  /*3bd0*/  FSEL R164, R16, -INF , !P0 ;  /* 0xff80000010a47808 */ /* 0x000fe40004000000 */
[C---:B------:R-:W-:Y:S01]  /*3be0*/  ISETP.GE.AND P4, PT, R5.reuse, R14, PT ;  /* 0x0000000e0500720c */ /* 0x040fe20003f86270 */
[----:B------:R-:W-:Y:S01]  /*3bf0*/  HMMA.16816.F32 R44, R8, R28, R120 ;  /* 0x0000001c082c723c */ /* 0x000fe20000001878 */
[----:B------:R-:W-:-:S02]  /*3c00*/  ISETP.GE.AND P6, PT, R5, R15, PT ;  /* 0x0000000f0500720c */ /* 0x000fc40003fc6270 */
[C---:B------:R-:W-:Y:S02]  /*3c10*/  ISETP.GE.AND P5, PT, R5.reuse, R13, PT ;  /* 0x0000000d0500720c */ /* 0x040fe40003fa6270 */
[----:B------:R-:W-:Y:S01]  /*3c20*/  ISETP.GE.AND P0, PT, R5, R12, PT ;  /* 0x0000000c0500720c */ /* 0x000fe20003f06270 */
[----:B------:R-:W-:Y:S01]  /*3c30*/  VIADD R5, R0, 0x29 ;  /* 0x0000002900057836 */ /* 0x000fe20000000000 */
[----:B------:R-:W-:Y:S01]  /*3c40*/  FSEL R161, R18, -INF , !P2 ;  /* 0xff80000012a17808 */ /* 0x000fe20005000000 */
[C---:B------:R-:W-:Y:S01]  /*3c50*/  HMMA.16816.F32 R36, R8.reuse, R30, R112 ;  /* 0x0000001e0824723c */ /* 0x040fe20000001870 */
[----:B------:R-:W-:Y:S02]  /*3c60*/  ISETP.GE.AND P2, PT, R4, R14, PT ;  /* 0x0000000e0400720c */ /* 0x000fe40003f46270 */
[----:B------:R-:W-:Y:S02]  /*3c70*/  FSEL R162, R76, -INF , !P3 ;  /* 0xff8000004ca27808 */ /* 0x000fe40005800000 */
[----:B------:R-:W-:Y:S01]  /*3c80*/  FSEL R163, R78, -INF , !P1 ;  /* 0xff8000004ea37808 */ /* 0x000fe20004800000 */
[----:B------:R-:W-:Y:S01]  /*3c90*/  HMMA.16816.F32 R28, R8, R26, R104 ;  /* 0x0000001a081c723c */ /* 0x000fe20000001868 */
[----:B------:R-:W-:-:S02]  /*3ca0*/  FSEL R160, R17, -INF , !P4 ;  /* 0xff80000011a07808 */ /* 0x000fc40006000000 */
[C---:B------:R-:W-:Y:S02]  /*3cb0*/  ISETP.GE.AND P3, PT, R4.reuse, R15, PT ;  /* 0x0000000f0400720c */ /* 0x040fe40003f66270 */
[C---:B------:R-:W-:Y:S02]  /*3cc0*/  ISETP.GE.AND P1, PT, R4.reuse, R13, PT ;  /* 0x0000000d0400720c */ /* 0x040fe40003f26270 */
[----:B------:R-:W-:Y:S01]  /*3cd0*/  ISETP.GE.AND P4, PT, R4, R12, PT ;  /* 0x0000000c0400720c */ /* 0x000fe20003f86270 */
[----:B------:R-:W-:Y:S01]  /*3ce0*/  VIADD R4, R0, 0x30 ;  /* 0x0000003000047836 */ /* 0x000fe20000000000 */
[----:B------:R-:W-:Y:S02]  /*3cf0*/  FSEL R153, R19, -INF , !P6 ;  /* 0xff80000013997808 */ /* 0x000fe40007000000 */
[----:B------:R-:W-:Y:S02]  /*3d00*/  FSEL R154, R77, -INF , !P5 ;  /* 0xff8000004d9a7808 */ /* 0x000fe40006800000 */
[----:B------:R-:W-:-:S02]  /*3d10*/  FSEL R155, R79, -INF , !P0 ;  /* 0xff8000004f9b7808 */ /* 0x000fc40004000000 */
[----:B------:R-:W-:Y:S01]  /*3d20*/  FSEL R152, R20, -INF , !P2 ;  /* 0xff80000014987808 */ /* 0x000fe20005000000 */
[C---:B------:R-:W-:Y:S01]  /*3d30*/  VIADD R20, R0.reuse, 0x41 ;  /* 0x0000004100147836 */ /* 0x040fe20000000000 */
[C---:B------:R-:W-:Y:S02]  /*3d40*/  ISETP.GE.AND P6, PT, R5.reuse, R14, PT ;  /* 0x0000000e0500720c */ /* 0x040fe40003fc6270 */
[C---:B------:R-:W-:Y:S02]  /*3d50*/  ISETP.GE.AND P5, PT, R5.reuse, R15, PT ;  /* 0x0000000f0500720c */ /* 0x040fe40003fa6270 */
[C---:B------:R-:W-:Y:S02]  /*3d60*/  ISETP.GE.AND P0, PT, R5.reuse, R13, PT ;  /* 0x0000000d0500720c */ /* 0x040fe40003f06270 */
[----:B------:R-:W-:Y:S01]  /*3d70*/  ISETP.GE.AND P2, PT, R5, R12, PT ;  /* 0x0000000c0500720c */ /* 0x000fe20003f46270 */
[----:B------:R-:W-:Y:S01]  /*3d80*/  VIADD R5, R0, 0x31 ;  /* 0x0000003100057836 */ /* 0x000fe20000000000 */
[----:B------:R-:W-:Y:S01]  /*3d90*/  FSEL R149, R22, -INF , !P3 ;  /* 0xff80000016957808 */ /* 0x000fe20005800000 */
[----:B------:R-:W-:Y:S01]  /*3da0*/  VIADD R22, R0, 0x49 ;  /* 0x0000004900167836 */ /* 0x000fe20000000000 */
[----:B------:R-:W-:-:S02]  /*3db0*/  FSEL R147, R80, -INF , !P1 ;  /* 0xff80000050937808 */ /* 0x000fc40004800000 */
[----:B------:R-:W-:Y:S02]  /*3dc0*/  FSEL R148, R82, -INF , !P4 ;  /* 0xff80000052947808 */ /* 0x000fe40006000000 */
[----:B------:R-:W-:Y:S02]  /*3dd0*/  FSEL R146, R81, -INF , !P0 ;  /* 0xff80000051927808 */ /* 0x000fe40004000000 */
[C---:B------:R-:W-:Y:S02]  /*3de0*/  ISETP.GE.AND P3, PT, R4.reuse, R14, PT ;  /* 0x0000000e0400720c */ /* 0x040fe40003f66270 */
        /* <DEDUP_REMOVED lines=8> */
[----:B------:R-:W-:Y:S02]  /*3e70*/  FSEL R179, R94, -INF , !P0 ;  /* 0xff8000005eb37808 */ /* 0x000fe40004000000 */
[----:B------:R-:W-:Y:S02]  /*3e80*/  FSEL R169, R41, -INF , !P2 ;  /* 0xff80000029a97808 */ /* 0x000fe40005000000 */
[----:B------:R-:W-:Y:S01]  /*3e90*/  FSEL R124, R21, -INF , !P6 ;  /* 0xff800000157c7808 */ /* 0x000fe20007000000 */
[----:B------:R-:W-:Y:S01]  /*3ea0*/  VIADD R21, R0, 0x48 ;  /* 0x0000004800157836 */ /* 0x000fe20000000000 */
[----:B------:R-:W-:-:S02]  /*3eb0*/  FSEL R126, R23, -INF , !P5 ;  /* 0xff800000177e7808 */ /* 0x000fc40006800000 */
[----:B------:R-:W-:Y:S02]  /*3ec0*/  FSEL R180, R40, -INF , !P3 ;  /* 0xff80000028b47808 */ /* 0x000fe40005800000 */
[C---:B------:R-:W-:Y:S02]  /*3ed0*/  ISETP.GE.AND P1, PT, R4.reuse, R14, PT ;  /* 0x0000000e0400720c */ /* 0x040fe40003f26270 */
[C---:B------:R-:W-:Y:S02]  /*3ee0*/  ISETP.GE.AND P4, PT, R4.reuse, R15, PT ;  /* 0x0000000f0400720c */ /* 0x040fe40003f86270 */
[C---:B------:R-:W-:Y:S02]  /*3ef0*/  ISETP.GE.AND P0, PT, R4.reuse, R13, PT ;  /* 0x0000000d0400720c */ /* 0x040fe40003f06270 */
[----:B------:R-:W-:Y:S01]  /*3f00*/  ISETP.GE.AND P2, PT, R4, R12, PT ;  /* 0x0000000c0400720c */ /* 0x000fe20003f46270 */
[----:B------:R-:W-:Y:S01]  /*3f10*/  VIADD R4, R0, 0x39 ;  /* 0x0000003900047836 */ /* 0x000fe20000000000 */
[----:B------:R-:W-:-:S02]  /*3f20*/  ISETP.GE.AND P6, PT, R5, R15, PT ;  /* 0x0000000f0500720c */ /* 0x000fc40003fc6270 */
[C---:B------:R-:W-:Y:S02]  /*3f30*/  ISETP.GE.AND P5, PT, R5.reuse, R13, PT ;  /* 0x0000000d0500720c */ /* 0x040fe40003fa6270 */
[----:B------:R-:W-:Y:S02]  /*3f40*/  ISETP.GE.AND P3, PT, R5, R12, PT ;  /* 0x0000000c0500720c */ /* 0x000fe40003f66270 */
[----:B------:R-:W-:Y:S02]  /*3f50*/  FSEL R165, R43, -INF , !P6 ;  /* 0xff8000002ba57808 */ /* 0x000fe40007000000 */
[----:B------:R-:W-:Y:S02]  /*3f60*/  FSEL R166, R93, -INF , !P5 ;  /* 0xff8000005da67808 */ /* 0x000fe40006800000 */
[----:B------:R-:W-:Y:S02]  /*3f70*/  FSEL R168, R95, -INF , !P3 ;  /* 0xff8000005fa87808 */ /* 0x000fe40005800000 */
[----:B------:R-:W-:-:S02]  /*3f80*/  FSEL R151, R96, -INF , !P0 ;  /* 0xff80000060977808 */ /* 0x000fc40004000000 */
[C---:B------:R-:W-:Y:S02]  /*3f90*/  ISETP.GE.AND P6, PT, R4.reuse, R14, PT ;  /* 0x0000000e0400720c */ /* 0x040fe40003fc6270 */
[C---:B------:R-:W-:Y:S02]  /*3fa0*/  ISETP.GE.AND P3, PT, R4.reuse, R15, PT ;  /* 0x0000000f0400720c */ /* 0x040fe40003f66270 */
[C---:B------:R-:W-:Y:S02]  /*3fb0*/  ISETP.GE.AND P5, PT, R4.reuse, R13, PT ;  /* 0x0000000d0400720c */ /* 0x040fe40003fa6270 */
[----:B------:R-:W-:Y:S01]  /*3fc0*/  ISETP.GE.AND P0, PT, R4, R12, PT ;  /* 0x0000000c0400720c */ /* 0x000fe20003f06270 */
[----:B------:R-:W-:Y:S01]  /*3fd0*/  VIADD R4, R0, 0x40 ;  /* 0x0000004000047836 */ /* 0x000fe20000000000 */
[----:B------:R-:W-:Y:S02]  /*3fe0*/  FSEL R150, R98, -INF , !P2 ;  /* 0xff80000062967808 */ /* 0x000fe40005000000 */
[----:B------:R-:W-:-:S02]  /*3ff0*/  FSEL R167, R99, -INF , !P0 ;  /* 0xff80000063a77808 */ /* 0x000fc40004000000 */
[----:B------:R-:W-:Y:S02]  /*4000*/  ISETP.GE.AND P0, PT, R4, R13, PT ;  /* 0x0000000d0400720c */ /* 0x000fe40003f06270 */
[----:B------:R-:W-:Y:S02]  /*4010*/  FSEL R127, R97, -INF , !P5 ;  /* 0xff800000617f7808 */ /* 0x000fe40006800000 */
[----:B------:R-:W-:Y:S02]  /*4020*/  FSEL R207, R84, -INF , !P0 ;  /* 0xff80000054cf7808 */ /* 0x000fe40004000000 */
[-C--:B------:R-:W-:Y:S02]  /*4030*/  ISETP.GE.AND P0, PT, R20, R12.reuse, PT ;  /* 0x0000000c1400720c */ /* 0x080fe40003f06270 */
[----:B------:R-:W-:Y:S02]  /*4040*/  ISETP.GE.AND P2, PT, R4, R12, PT ;  /* 0x0000000c0400720c */ /* 0x000fe40003f46270 */
[----:B------:R-:W-:-:S02]  /*4050*/  FSEL R208, R87, -INF , !P0 ;  /* 0xff80000057d07808 */ /* 0x000fc40004000000 */
[----:B------:R-:W-:Y:S02]  /*4060*/  PLOP3.LUT P0, PT, PT, PT, UP0, 0x80, 0x0 ;  /* 0x000000000000781c */ /* 0x000fe40003f0f008 */
[----:B------:R-:W-:Y:S02]  /*4070*/  ISETP.GE.AND P5, PT, R20, R13, PT ;  /* 0x0000000d1400720c */ /* 0x000fe40003fa6270 */
[----:B------:R-:W-:Y:S02]  /*4080*/  FSEL R111, R48, -INF , !P1 ;  /* 0xff800000306f7808 */ /* 0x000fe40004800000 */
[----:B------:R-:W-:Y:S02]  /*4090*/  ISETP.GE.AND P1, PT, R21, R12, PT ;  /* 0x0000000c1500720c */ /* 0x000fe40003f26270 */
[----:B------:R-:W-:Y:S02]  /*40a0*/  FSEL R209, R86, -INF , !P2 ;  /* 0xff80000056d17808 */ /* 0x000fe40005000000 */
[----:B------:R-:W-:-:S02]  /*40b0*/  FSEL R206, R85, -INF , !P5 ;  /* 0xff80000055ce7808 */ /* 0x000fc40006800000 */
[-C--:B------:R-:W-:Y:S02]  /*40c0*/  ISETP.GE.AND P5, PT, R21, R13.reuse, PT ;  /* 0x0000000d1500720c */ /* 0x080fe40003fa6270 */
[----:B------:R-:W-:Y:S02]  /*40d0*/  ISETP.GE.AND P2, PT, R22, R13, PT ;  /* 0x0000000d1600720c */ /* 0x000fe40003f46270 */
[----:B------:R-:W-:Y:S02]  /*40e0*/  FSEL R210, R90, -INF , !P1 ;  /* 0xff8000005ad27808 */ /* 0x000fe40004800000 */
[----:B------:R-:W-:Y:S02]  /*40f0*/  ISETP.GE.AND P1, PT, R22, R12, PT ;  /* 0x0000000c1600720c */ /* 0x000fe40003f26270 */
[----:B------:R-:W-:Y:S02]  /*4100*/  FSEL R205, R88, -INF , !P5 ;  /* 0xff80000058cd7808 */ /* 0x000fe40006800000 */
[----:B------:R-:W-:-:S02]  /*4110*/  FSEL R204, R89, -INF , !P2 ;  /* 0xff80000059cc7808 */ /* 0x000fc40005000000 */
[C---:B------:R-:W-:Y:S02]  /*4120*/  ISETP.GE.AND P5, PT, R4.reuse, R14, PT ;  /* 0x0000000e0400720c */ /* 0x040fe40003fa6270 */
[----:B------:R-:W-:Y:S02]  /*4130*/  ISETP.GE.AND P2, PT, R4, R15, PT ;  /* 0x0000000f0400720c */ /* 0x000fe40003f46270 */
[----:B------:R-:W-:Y:S01]  /*4140*/  FSEL R191, R91, -INF , !P1 ;  /* 0xff8000005bbf7808 */ /* 0x000fe20004800000 */
[----:B-1----:R-:W-:Y:S10]  /*4150*/  @!P0 BRA `(.L_x_51) ;  /* 0x00000000009c8947 */ /* 0x002ff40003800000 */
[----:B------:R-:W2:Y:S01]  /*4160*/  LDL.64 R250, [R1+0x88] ;  /* 0x0000880001fa7983 */ /* 0x000ea20000100a00 */
[----:B------:R-:W-:Y:S02]  /*4170*/  UIADD3 UR6, UR14, -0x2, URZ ;  /* 0xfffffffe0e067890 */ /* 0x000fe4000fffe03f */
[----:B------:R-:W-:Y:S02]  /*4180*/  USHF.L.U32 UR18, UR10, 0x5, URZ ;  /* 0x000000050a127899 */ /* 0x000fe4000800063f */
[----:B------:R-:W-:Y:S02]  /*4190*/  USHF.R.S32.HI UR15, URZ, 0x1f, UR6 ;  /* 0x0000001f3f0f7899 */ /* 0x000fe40008011406 */
[----:B------:R-:W-:Y:S01]  /*41a0*/  UIMAD UR27, UR27, UR6, URZ ;  /* 0x000000061b1b72a4 */ /* 0x000fe2000f8e023f */
[----:B------:R-:W-:Y:S02]  /*41b0*/  IMAD.U32 R4, RZ, RZ, UR6 ;  /* 0x00000006ff047e24 */ /* 0x000fe4000f8e00ff */
[----:B------:R-:W-:Y:S01]  /*41c0*/  ULDC.64 UR6, c[0x0][0x218] ;  /* 0x0000860000067ab9 */ /* 0x000fe20000000a00 */
[----:B------:R-:W-:Y:S01]  /*41d0*/  UIMAD UR15, UR15, UR28, UR27 ;  /* 0x0000001c0f0f72a4 */ /* 0x000fe2000f8e021b */
[----:B--2---:R-:W-:-:S05]  /*41e0*/  IMAD.WIDE.U32 R4, R4, UR28, R250 ;  /* 0x0000001c04047c25 */ /* 0x004fca000f8e00fa */
[----:B------:R-:W-:Y:S01]  /*41f0*/  VIADD R5, R5, UR15 ;  /* 0x0000000f05057c36 */ /* 0x000fe20008000000 */
[----:B------:R-:W-:Y:S01]  /*4200*/  LEA R18, P1, R4, UR6, 0x1 ;  /* 0x0000000604127c11 */ /* 0x000fe2000f8208ff */
[----:B------:R-:W-:-:S03]  /*4210*/  USHF.L.U64.HI UR6, UR10, 0x5, UR11 ;  /* 0x000000050a067899 */ /* 0x000fc6000801020b */
        /* <DEDUP_REMOVED lines=27> */
.L_x_51:
[----:B---3--:R-:W-:Y:S01]  /*43d0*/  FMNMX.FTZ R4, R100, R101, !PT ;  /* 0x0000006564047209 */ /* 0x008fe20007810000 */
        /* <DEDUP_REMOVED lines=16> */
[----:B------:R-:W-:Y:S01]  /*44e0*/  STL [R1+0xd0], R234 ;  /* 0x0000d0ea01007387 */ /* 0x000fe20000100800 */
[----:B------:R-:W-:Y:S01]  /*44f0*/  FSEL R110, R49, -INF , !P6 ;  /* 0xff800000316e7808 */ /* 0x000fe20007000000 */
[----:B------:R-:W-:Y:S01]  /*4500*/  IMAD.MOV.U32 R42, RZ, RZ, R240 ;  /* 0x000000ffff2a7224 */ /* 0x000fe200078e00f0 */
[----:B------:R-:W-:Y:S01]  /*4510*/  FMNMX.FTZ R0, R133, R0, !PT ;  /* 0x0000000085007209 */ /* 0x000fe20007810000 */
[----:B------:R-:W-:Y:S01]  /*4520*/  STL [R1+0xcc], R242 ;  /* 0x0000ccf201007387 */ /* 0x000fe20000100800 */
[----:B------:R-:W-:Y:S01]  /*4530*/  ISETP.GE.AND P1, PT, R20, R14, PT ;  /* 0x0000000e1400720c */ /* 0x000fe20003f26270 */
[----:B------:R-:W-:Y:S01]  /*4540*/  IMAD.MOV.U32 R43, RZ, RZ, R235 ;  /* 0x000000ffff2b7224 */ /* 0x000fe200078e00eb */
[----:B------:R-:W-:Y:S01]  /*4550*/  FMNMX.FTZ R0, R140, R0, !PT ;  /* 0x000000008c007209 */ /* 0x000fe20007810000 */
[----:B------:R-:W-:Y:S01]  /*4560*/  STL [R1+0xc8], R233 ;  /* 0x0000c8e901007387 */ /* 0x000fe20000100800 */
        /* <DEDUP_REMOVED lines=15> */
[----:B------:R1:W-:Y:S01]  /*4660*/  STL [R1+0xb4], R228 ;  /* 0x0000b4e401007387 */ /* 0x0003e20000100800 */
        /* <DEDUP_REMOVED lines=10> */
[----:B------:R-:W-:Y:S02]  /*4710*/  ISETP.GE.AND P5, PT, R21, R14, PT ;  /* 0x0000000e1500720c */ /* 0x000fe40003fa6270 */
[----:B------:R-:W-:Y:S02]  /*4720*/  FSEL R183, R73, -INF , !P1 ;  /* 0xff80000049b77808 */ /* 0x000fe40004800000 */
[----:B------:R-:W-:Y:S02]  /*4730*/  FMNMX.FTZ R5, R188, R4, !PT ;  /* 0x00000004bc057209 */ /* 0x000fe40007810000 */
[----:B------:R-:W-:-:S02]  /*4740*/  ISETP.GE.AND P6, PT, R9, R14, PT ;  /* 0x0000000e0900720c */ /* 0x000fc40003fc6270 */
[----:B------:R-:W-:Y:S02]  /*4750*/  FMNMX.FTZ R0, R154, R0, !PT ;  /* 0x000000009a007209 */ /* 0x000fe40007810000 */
[----:B------:R-:W-:Y:S02]  /*4760*/  ISETP.GE.AND P1, PT, R22, R14, PT ;  /* 0x0000000e1600720c */ /* 0x000fe40003f26270 */
[----:B------:R-:W-:Y:S02]  /*4770*/  FSEL R190, R60, -INF , !P5 ;  /* 0xff8000003cbe7808 */ /* 0x000fe40006800000 */
[----:B------:R-:W-:Y:S02]  /*4780*/  FMNMX.FTZ R5, R183, R5, !PT ;  /* 0x00000005b7057209 */ /* 0x000fe40007810000 */
[----:B------:R-:W-:Y:S02]  /*4790*/  FSEL R218, R56, -INF , !P6 ;  /* 0xff80000038da7808 */ /* 0x000fe40007000000 */
[----:B------:R-:W-:-:S02]  /*47a0*/  ISETP.GE.AND P5, PT, R9, R13, PT ;  /* 0x0000000d0900720c */ /* 0x000fc40003fa6270 */
[----:B------:R-:W-:Y:S02]  /*47b0*/  ISETP.GE.AND P6, PT, R10, R14, PT ;  /* 0x0000000e0a00720c */ /* 0x000fe40003fc6270 */
[----:B------:R-:W-:Y:S02]  /*47c0*/  FMNMX.FTZ R0, R147, R0, !PT ;  /* 0x0000000093007209 */ /* 0x000fe40007810000 */
[----:B------:R-:W-:Y:S02]  /*47d0*/  FSEL R189, R61, -INF , !P1 ;  /* 0xff8000003dbd7808 */ /* 0x000fe40004800000 */
[----:B------:R-:W-:Y:S02]  /*47e0*/  FMNMX.FTZ R5, R190, R5, !PT ;  /* 0x00000005be057209 */ /* 0x000fe40007810000 */
[----:B------:R-:W-:Y:S02]  /*47f0*/  FSEL R156, R156, -INF , !P5 ;  /* 0xff8000009c9c7808 */ /* 0x000fe40006800000 */
[----:B-1----:R-:W-:-:S02]  /*4800*/  FSEL R228, R57, -INF , !P6 ;  /* 0xff80000039e47808 */ /* 0x002fc40007000000 */
[----:B------:R-:W-:Y:S02]  /*4810*/  FMNMX.FTZ R0, R146, R0, !PT ;  /* 0x0000000092007209 */ /* 0x000fe40007810000 */
[----:B------:R-:W-:Y:S02]  /*4820*/  ISETP.GE.AND P5, PT, R10, R13, PT ;  /* 0x0000000d0a00720c */ /* 0x000fe40003fa6270 */
[----:B------:R-:W-:Y:S02]  /*4830*/  ISETP.GE.AND P6, PT, R11, R14, PT ;  /* 0x0000000e0b00720c */ /* 0x000fe40003fc6270 */
[----:B------:R-:W-:Y:S02]  /*4840*/  FMNMX.FTZ R5, R189, R5, !PT ;  /* 0x00000005bd057209 */ /* 0x000fe40007810000 */
[----:B------:R-:W-:Y:S02]  /*4850*/  FMNMX.FTZ R0, R171, R0, !PT ;  /* 0x00000000ab007209 */ /* 0x000fe40007810000 */
[----:B------:R-:W-:-:S02]  /*4860*/  FSEL R157, R157, -INF , !P5 ;  /* 0xff8000009d9d7808 */ /* 0x000fc40006800000 */
[----:B------:R-:W-:Y:S02]  /*4870*/  FSEL R211, R52, -INF , !P6 ;  /* 0xff80000034d37808 */ /* 0x000fe40007000000 */
[----:B------:R-:W-:Y:S02]  /*4880*/  FMNMX.FTZ R5, R218, R5, !PT ;  /* 0x00000005da057209 */ /* 0x000fe40007810000 */
[----:B------:R-:W-:Y:S02]  /*4890*/  ISETP.GE.AND P5, PT, R11, R13, PT ;  /* 0x0000000d0b00720c */ /* 0x000fe40003fa6270 */
[----:B------:R-:W-:Y:S02]  /*48a0*/  ISETP.GE.AND P6, PT, R16, R14, PT ;  /* 0x0000000e1000720c */ /* 0x000fe40003fc6270 */
[----:B------:R-:W-:Y:S02]  /*48b0*/  FMNMX.FTZ R0, R166, R0, !PT ;  /* 0x00000000a6007209 */ /* 0x000fe40007810000 */
[----:B------:R-:W-:-:S02]  /*48c0*/  FMNMX.FTZ R5, R228, R5, !PT ;  /* 0x00000005e4057209 */ /* 0x000fc40007810000 */
[----:B------:R-:W-:Y:S02]  /*48d0*/  FSEL R172, R172, -INF , !P5 ;  /* 0xff800000acac7808 */ /* 0x000fe40006800000 */
[----:B------:R-:W-:Y:S02]  /*48e0*/  FSEL R216, R53, -INF , !P6 ;  /* 0xff80000035d87808 */ /* 0x000fe40007000000 */
[----:B------:R-:W-:Y:S02]  /*48f0*/  ISETP.GE.AND P5, PT, R16, R13, PT ;  /* 0x0000000d1000720c */ /* 0x000fe40003fa6270 */
[----:B------:R-:W-:Y:S02]  /*4900*/  ISETP.GE.AND P6, PT, R17, R14, PT ;  /* 0x0000000e1100720c */ /* 0x000fe40003fc6270 */
[----:B------:R-:W-:Y:S02]  /*4910*/  FMNMX.FTZ R4, R151, R0, !PT ;  /* 0x0000000097047209 */ /* 0x000fe40007810000 */
[----:B------:R-:W-:-:S02]  /*4920*/  FMNMX.FTZ R5, R211, R5, !PT ;  /* 0x00000005d3057209 */ /* 0x000fc40007810000 */
[----:B------:R-:W-:Y:S02]  /*4930*/  FSEL R173, R173, -INF , !P5 ;  /* 0xff800000adad7808 */ /* 0x000fe40006800000 */
[----:B------:R-:W-:Y:S02]  /*4940*/  FSEL R252, R44, -INF , !P6 ;  /* 0xff8000002cfc7808 */ /* 0x000fe40007000000 */
[----:B------:R-:W-:Y:S02]  /*4950*/  FMNMX.FTZ R0, R116, R71, !PT ;  /* 0x0000004774007209 */ /* 0x000fe40007810000 */
[----:B------:R-:W-:Y:S02]  /*4960*/  ISETP.GE.AND P5, PT, R17, R13, PT ;  /* 0x0000000d1100720c */ /* 0x000fe40003fa6270 */
[----:B------:R-:W-:Y:S02]  /*4970*/  ISETP.GE.AND P6, PT, R18, R14, PT ;  /* 0x0000000e1200720c */ /* 0x000fe40003fc6270 */
[----:B------:R-:W-:-:S02]  /*4980*/  FMNMX.FTZ R4, R127, R4, !PT ;  /* 0x000000047f047209 */ /* 0x000fc40007810000 */
[----:B------:R-:W-:Y:S02]  /*4990*/  FMNMX.FTZ R6, R216, R5, !PT ;  /* 0x00000005d8067209 */ /* 0x000fe40007810000 */
[----:B------:R-:W-:Y:S02]  /*49a0*/  FMNMX.FTZ R0, R131, R0, !PT ;  /* 0x0000000083007209 */ /* 0x000fe40007810000 */
[----:B------:R-:W-:Y:S02]  /*49b0*/  FSEL R220, R220, -INF , !P5 ;  /* 0xff800000dcdc7808 */ /* 0x000fe40006800000 */
[----:B------:R-:W-:Y:S02]  /*49c0*/  FSEL R251, R45, -INF , !P6 ;  /* 0xff8000002dfb7808 */ /* 0x000fe40007000000 */
[----:B------:R-:W-:Y:S02]  /*49d0*/  FMNMX.FTZ R5, R207, R4, !PT ;  /* 0x00000004cf057209 */ /* 0x000fe40007810000 */
[----:B------:R-:W-:-:S02]  /*49e0*/  ISETP.GE.AND P5, PT, R19, R14, PT ;  /* 0x0000000e1300720c */ /* 0x000fc40003fa6270 */
[----:B------:R-:W-:Y:S02]  /*49f0*/  ISETP.GE.AND P6, PT, R23, R14, PT ;  /* 0x0000000e1700720c */ /* 0x000fe40003fc6270 */
[----:B------:R-:W-:Y:S02]  /*4a00*/  FMNMX.FTZ R4, R252, R6, !PT ;  /* 0x00000006fc047209 */ /* 0x000fe40007810000 */
[----:B------:R-:W-:Y:S02]  /*4a10*/  FMNMX.FTZ R0, R129, R0, !PT ;  /* 0x0000000081007209 */ /* 0x000fe40007810000 */
[----:B------:R-:W-:Y:S02]  /*4a20*/  FSEL R250, R36, -INF , !P5 ;  /* 0xff80000024fa7808 */ /* 0x000fe40006800000 */
[----:B------:R-:W-:Y:S02]  /*4a30*/  FSEL R249, R37, -INF , !P6 ;  /* 0xff80000025f97808 */ /* 0x000fe40007000000 */
[----:B------:R-:W-:-:S02]  /*4a40*/  FMNMX.FTZ R5, R206, R5, !PT ;  /* 0x00000005ce057209 */ /* 0x000fc40007810000 */
[----:B------:R-:W-:Y:S02]  /*4a50*/  FMNMX.FTZ R4, R251, R4, !PT ;  /* 0x00000004fb047209 */ /* 0x000fe40007810000 */
[----:B------:R-:W-:Y:S02]  /*4a60*/  ISETP.GE.AND P6, PT, R24, R14, PT ;  /* 0x0000000e1800720c */ /* 0x000fe40003fc6270 */
[----:B------:R-:W-:Y:S02]  /*4a70*/  FMNMX.FTZ R0, R128, R0, !PT ;  /* 0x0000000080007209 */ /* 0x000fe40007810000 */
[----:B------:R-:W-:Y:S02]  /*4a80*/  FMNMX.FTZ R5, R205, R5, !PT ;  /* 0x00000005cd057209 */ /* 0x000fe40007810000 */
[----:B------:R-:W-:Y:S02]  /*4a90*/  FMNMX.FTZ R4, R250, R4, !PT ;  /* 0x00000004fa047209 */ /* 0x000fe40007810000 */
[----:B------:R-:W-:-:S02]  /*4aa0*/  FSEL R248, R32, -INF , !P6 ;  /* 0xff80000020f87808 */ /* 0x000fc40007000000 */
[----:B------:R-:W-:Y:S02]  /*4ab0*/  ISETP.GE.AND P6, PT, R26, R14, PT ;  /* 0x0000000e1a00720c */ /* 0x000fe40003fc6270 */
[----:B------:R-:W-:Y:S02]  /*4ac0*/  FMNMX.FTZ R0, R118, R0, !PT ;  /* 0x0000000076007209 */ /* 0x000fe40007810000 */
[----:B------:R-:W-:Y:S02]  /*4ad0*/  FMNMX.FTZ R5, R204, R5, !PT ;  /* 0x00000005cc057209 */ /* 0x000fe40007810000 */
[----:B------:R-:W-:Y:S02]  /*4ae0*/  FMNMX.FTZ R4, R249, R4, !PT ;  /* 0x00000004f9047209 */ /* 0x000fe40007810000 */
[----:B------:R-:W-:Y:S02]  /*4af0*/  FSEL R247, R33, -INF , !P6 ;  /* 0xff80000021f77808 */ /* 0x000fe40007000000 */
[----:B------:R-:W-:-:S02]  /*4b00*/  FMNMX.FTZ R0, R119, R0, !PT ;  /* 0x0000000077007209 */ /* 0x000fc40007810000 */
[----:B------:R-:W-:Y:S02]  /*4b10*/  ISETP.GE.AND P6, PT, R25, R14, PT ;  /* 0x0000000e1900720c */ /* 0x000fe40003fc6270 */
[----:B------:R-:W-:Y:S02]  /*4b20*/  FMNMX.FTZ R5, R156, R5, !PT ;  /* 0x000000059c057209 */ /* 0x000fe40007810000 */
[----:B------:R-:W-:Y:S02]  /*4b30*/  FMNMX.FTZ R4, R248, R4, !PT ;  /* 0x00000004f8047209 */ /* 0x000fe40007810000 */
[----:B------:R-:W-:Y:S02]  /*4b40*/  FMNMX.FTZ R0, R130, R0, !PT ;  /* 0x0000000082007209 */ /* 0x000fe40007810000 */
[----:B------:R-:W-:Y:S02]  /*4b50*/  FSEL R245, R28, -INF , !P6 ;  /* 0xff8000001cf57808 */ /* 0x000fe40007000000 */
[----:B------:R-:W-:-:S02]  /*4b60*/  ISETP.GE.AND P6, PT, R27, R14, PT ;  /* 0x0000000e1b00720c */ /* 0x000fc40003fc6270 */
[----:B------:R-:W-:Y:S02]  /*4b70*/  FMNMX.FTZ R5, R157, R5, !PT ;  /* 0x000000059d057209 */ /* 0x000fe40007810000 */
[----:B------:R-:W-:Y:S02]  /*4b80*/  FMNMX.FTZ R4, R247, R4, !PT ;  /* 0x00000004f7047209 */ /* 0x000fe40007810000 */
[----:B------:R-:W-:Y:S02]  /*4b90*/  FMNMX.FTZ R0, R163, R0, !PT ;  /* 0x00000000a3007209 */ /* 0x000fe40007810000 */
[----:B------:R-:W-:Y:S02]  /*4ba0*/  FSEL R239, R29, -INF , !P6 ;  /* 0xff8000001def7808 */ /* 0x000fe40007000000 */
[----:B------:R-:W-:Y:S02]  /*4bb0*/  FMNMX.FTZ R5, R172, R5, !PT ;  /* 0x00000005ac057209 */ /* 0x000fe40007810000 */
[----:B------:R-:W-:-:S02]  /*4bc0*/  FMNMX.FTZ R4, R245, R4, !PT ;  /* 0x00000004f5047209 */ /* 0x000fc40007810000 */
[----:B------:R-:W-:Y:S02]  /*4bd0*/  FMNMX.FTZ R0, R155, R0, !PT ;  /* 0x000000009b007209 */ /* 0x000fe40007810000 */
[----:B------:R-:W-:Y:S02]  /*4be0*/  ISETP.GE.AND P5, PT, R18, R13, PT ;  /* 0x0000000d1200720c */ /* 0x000fe40003fa6270 */
[----:B------:R-:W-:Y:S02]  /*4bf0*/  FMNMX.FTZ R5, R173, R5, !PT ;  /* 0x00000005ad057209 */ /* 0x000fe40007810000 */
[----:B------:R-:W-:Y:S02]  /*4c00*/  FMNMX.FTZ R4, R239, R4, !PT ;  /* 0x00000004ef047209 */ /* 0x000fe40007810000 */
[----:B------:R-:W-:Y:S02]  /*4c10*/  FMNMX.FTZ R0, R148, R0, !PT ;  /* 0x0000000094007209 */ /* 0x000fe40007810000 */
[----:B------:R-:W-:Y:S01]  /*4c20*/  ISETP.GE.AND P6, PT, R19, R13, PT ;  /* 0x0000000d1300720c */ /* 0x000fe20003fc6270 */
[----:B------:R-:W1:Y:S01]  /*4c30*/  SHFL.BFLY PT, R6, R4, 0x2, 0x1f ;  /* 0x0c401f0004067f89 */ /* 0x000e6200000e0000 */
[----:B------:R-:W-:-:S02]  /*4c40*/  FSEL R246, R221, -INF , !P5 ;  /* 0xff800000ddf67808 */ /* 0x000fc40006800000 */
[----:B------:R-:W-:Y:S02]  /*4c50*/  FMNMX.FTZ R5, R220, R5, !PT ;  /* 0x00000005dc057209 */ /* 0x000fe40007810000 */
[----:B------:R-:W-:Y:S02]  /*4c60*/  FMNMX.FTZ R0, R125, R0, !PT ;  /* 0x000000007d007209 */ /* 0x000fe40007810000 */
        /* <DEDUP_REMOVED lines=22> */
[----:B-1----:R-:W-:Y:S02]  /*4dd0*/  FMNMX.FTZ R136, R4, R6, !PT ;  /* 0x0000000604887209 */ /* 0x002fe40007810000 */
[----:B------:R-:W-:Y:S02]  /*4de0*/  FMNMX.FTZ R4, R208, R0, !PT ;  /* 0x00000000d0047209 */ /* 0x000fe40007810000 */
[----:B------:R-:W-:Y:S01]  /*4df0*/  ISETP.GE.AND P1, PT, R9, R12, PT ;  /* 0x0000000c0900720c */ /* 0x000fe20003f26270 */
[----:B------:R-:W-:Y:S01]  /*4e00*/  SHFL.BFLY PT, R7, R136, 0x1, 0x1f ;  /* 0x0c201f0088077f89 */ /* 0x000fe200000e0000 */
[----:B------:R-:W-:Y:S02]  /*4e10*/  FMNMX.FTZ R0, R237, R5, !PT ;  /* 0x00000005ed007209 */ /* 0x000fe40007810000 */
[----:B------:R-:W-:Y:S02]  /*4e20*/  FMNMX.FTZ R4, R210, R4, !PT ;  /* 0x00000004d2047209 */ /* 0x000fe40007810000 */
[----:B------:R-:W-:Y:S01]  /*4e30*/  FSEL R158, R158, -INF , !P1 ;  /* 0xff8000009e9e7808 */ /* 0x000fe20004800000 */
[----:B------:R-:W1:Y:S01]  /*4e40*/  SHFL.BFLY PT, R6, R0, 0x2, 0x1f ;  /* 0x0c401f0000067f89 */ /* 0x000e6200000e0000 */
[----:B------:R-:W-:-:S02]  /*4e50*/  ISETP.GE.AND P1, PT, R10, R12, PT ;  /* 0x0000000c0a00720c */ /* 0x000fc40003f26270 */
[----:B------:R-:W-:Y:S02]  /*4e60*/  FMNMX.FTZ R4, R191, R4, !PT ;  /* 0x00000004bf047209 */ /* 0x000fe40007810000 */
[----:B------:R-:W-:Y:S02]  /*4e70*/  FSEL R159, R159, -INF , !P1 ;  /* 0xff8000009f9f7808 */ /* 0x000fe40004800000 */
[----:B------:R-:W-:Y:S02]  /*4e80*/  ISETP.GE.AND P1, PT, R11, R12, PT ;  /* 0x0000000c0b00720c */ /* 0x000fe40003f26270 */
[----:B------:R-:W-:Y:S02]  /*4e90*/  FMNMX.FTZ R4, R158, R4, !PT ;  /* 0x000000049e047209 */ /* 0x000fe40007810000 */
[----:B------:R-:W-:Y:S02]  /*4ea0*/  ISETP.GE.AND P6, PT, R16, R12, PT ;  /* 0x0000000c1000720c */ /* 0x000fe40003fc6270 */
[----:B------:R-:W-:-:S02]  /*4eb0*/  FSEL R174, R174, -INF , !P1 ;  /* 0xff800000aeae7808 */ /* 0x000fc40004800000 */
[----:B------:R-:W-:Y:S02]  /*4ec0*/  FMNMX.FTZ R4, R159, R4, !PT ;  /* 0x000000049f047209 */ /* 0x000fe40007810000 */
[----:B------:R-:W-:Y:S02]  /*4ed0*/  ISETP.GE.AND P5, PT, R17, R12, PT ;  /* 0x0000000c1100720c */ /* 0x000fe40003fa6270 */
[----:B------:R-:W-:Y:S02]  /*4ee0*/  FSEL R175, R175, -INF , !P6 ;  /* 0xff800000afaf7808 */ /* 0x000fe40007000000 */
[----:B------:R-:W-:Y:S02]  /*4ef0*/  FMNMX.FTZ R4, R174, R4, !PT ;  /* 0x00000004ae047209 */ /* 0x000fe40007810000 */
[----:B------:R-:W-:Y:S02]  /*4f00*/  FMNMX.FTZ R5, R176, R178, !PT ;  /* 0x000000b2b0057209 */ /* 0x000fe40007810000 */
[----:B------:R-:W-:-:S02]  /*4f10*/  ISETP.GE.AND P1, PT, R18, R12, PT ;  /* 0x0000000c1200720c */ /* 0x000fc40003f26270 */
[----:B------:R-:W-:Y:S02]  /*4f20*/  FSEL R236, R222, -INF , !P5 ;  /* 0xff800000deec7808 */ /* 0x000fe40006800000 */
[----:B------:R-:W-:Y:S02]  /*4f30*/  FMNMX.FTZ R4, R175, R4, !PT ;  /* 0x00000004af047209 */ /* 0x000fe40007810000 */
[----:B------:R-:W-:Y:S02]  /*4f40*/  FMNMX.FTZ R5, R177, R5, !PT ;  /* 0x00000005b1057209 */ /* 0x000fe40007810000 */
[----:B------:R-:W-:Y:S02]  /*4f50*/  FSEL R235, R223, -INF , !P1 ;  /* 0xff800000dfeb7808 */ /* 0x000fe40004800000 */
[----:B------:R-:W-:Y:S02]  /*4f60*/  ISETP.GE.AND P6, PT, R19, R12, PT ;  /* 0x0000000c1300720c */ /* 0x000fe40003fc6270 */
[----:B------:R-:W-:-:S02]  /*4f70*/  FMNMX.FTZ R4, R236, R4, !PT ;  /* 0x00000004ec047209 */ /* 0x000fc40007810000 */
[----:B------:R-:W-:Y:S02]  /*4f80*/  FMNMX.FTZ R5, R144, R5, !PT ;  /* 0x0000000590057209 */ /* 0x000fe40007810000 */
[----:B------:R-:W-:Y:S02]  /*4f90*/  ISETP.GE.AND P1, PT, R23, R12, PT ;  /* 0x0000000c1700720c */ /* 0x000fe40003f26270 */
[----:B-1----:R-:W-:Y:S02]  /*4fa0*/  FMNMX.FTZ R134, R0, R6, !PT ;  /* 0x0000000600867209 */ /* 0x002fe40007810000 */
[----:B------:R-:W-:Y:S02]  /*4fb0*/  FSEL R223, R214, -INF , !P6 ;  /* 0xff800000d6df7808 */ /* 0x000fe40007000000 */
[----:B------:R-:W-:Y:S01]  /*4fc0*/  FMNMX.FTZ R0, R235, R4, !PT ;  /* 0x00000004eb007209 */ /* 0x000fe20007810000 */
[----:B------:R-:W1:Y:S01]  /*4fd0*/  SHFL.BFLY PT, R8, R134, 0x1, 0x1f ;  /* 0x0c201f0086087f89 */ /* 0x000e6200000e0000 */
[----:B------:R-:W-:-:S02]  /*4fe0*/  FMNMX.FTZ R4, R145, R5, !PT ;  /* 0x0000000591047209 */ /* 0x000fc40007810000 */
[----:B------:R-:W-:Y:S01]  /*4ff0*/  FSEL R222, R215, -INF , !P1 ;  /* 0xff800000d7de7808 */ /* 0x000fe20004800000 */
[----:B------:R-:W-:Y:S01]  /*5000*/  STL [R1+0xf0], R223 ;  /* 0x0000f0df01007387 */ /* 0x000fe20000100800 */
[----:B------:R-:W-:Y:S02]  /*5010*/  ISETP.GE.AND P1, PT, R24, R12, PT ;  /* 0x0000000c1800720c */ /* 0x000fe40003f26270 */
[----:B------:R-:W-:Y:S01]  /*5020*/  FMNMX.FTZ R0, R223, R0, !PT ;  /* 0x00000000df007209 */ /* 0x000fe20007810000 */
[----:B------:R-:W-:Y:S01]  /*5030*/  STL [R1+0xdc], R12 ;  /* 0x0000dc0c01007387 */ /* 0x000fe20000100800 */
[----:B------:R-:W-:Y:S02]  /*5040*/  FMNMX.FTZ R4, R143, R4, !PT ;  /* 0x000000048f047209 */ /* 0x000fe40007810000 */
[----:B------:R-:W-:Y:S02]  /*5050*/  ISETP.GE.AND P6, PT, R26, R12, PT ;  /* 0x0000000c1a00720c */ /* 0x000fe40003fc6270 */
[----:B------:R-:W-:-:S02]  /*5060*/  FSEL R221, R202, -INF , !P1 ;  /* 0xff800000cadd7808 */ /* 0x000fc40004800000 */
[----:B------:R-:W-:Y:S02]  /*5070*/  FMNMX.FTZ R0, R222, R0, !PT ;  /* 0x00000000de007209 */ /* 0x000fe40007810000 */
[----:B------:R-:W-:Y:S02]  /*5080*/  FMNMX.FTZ R4, R142, R4, !PT ;  /* 0x000000048e047209 */ /* 0x000fe40007810000 */
[----:B------:R-:W-:Y:S02]  /*5090*/  FSEL R109, R50, -INF , !P4 ;  /* 0xff800000326d7808 */ /* 0x000fe40006000000 */
[----:B------:R-:W-:Y:S02]  /*50a0*/  FSEL R203, R203, -INF , !P6 ;  /* 0xff800000cbcb7808 */ /* 0x000fe40007000000 */
[----:B------:R-:W-:Y:S02]  /*50b0*/  ISETP.GE.AND P4, PT, R25, R12, PT ;  /* 0x0000000c1900720c */ /* 0x000fe40003f86270 */
[----:B------:R-:W-:-:S02]  /*50c0*/  FMNMX.FTZ R0, R221, R0, !PT ;  /* 0x00000000dd007209 */ /* 0x000fc40007810000 */
[----:B------:R-:W-:Y:S02]  /*50d0*/  FMNMX.FTZ R4, R141, R4, !PT ;  /* 0x000000048d047209 */ /* 0x000fe40007810000 */
[----:B------:R-:W-:Y:S02]  /*50e0*/  FMNMX.FTZ R136, R136, R7, !PT ;  /* 0x0000000788887209 */ /* 0x000fe40007810000 */
[----:B------:R-:W-:Y:S01]  /*50f0*/  FSEL R202, R186, -INF , !P4 ;  /* 0xff800000baca7808 */ /* 0x000fe20006000000 */
[----:B------:R-:W-:Y:S01]  /*5100*/  IMAD.MOV.U32 R186, RZ, RZ, R211 ;  /* 0x000000ffffba7224 */ /* 0x000fe200078e00d3 */
[----:B------:R-:W-:Y:S01]  /*5110*/  FMNMX.FTZ R0, R203, R0, !PT ;  /* 0x00000000cb007209 */ /* 0x000fe20007810000 */
[----:B------:R-:W-:Y:S01]  /*5120*/  FMUL.FTZ R6, R136, UR15 ;  /* 0x0000000f88067c20 */ /* 0x000fe20008410000 */
[----:B------:R-:W-:Y:S01]  /*5130*/  FMNMX.FTZ R4, R161, R4, !PT ;  /* 0x00000004a1047209 */ /* 0x000fe20007810000 */
[----:B------:R2:W-:Y:S01]  /*5140*/  STL [R1+0xe0], R136 ;  /* 0x0000e08801007387 */ /* 0x0005e20000100800 */
[----:B------:R-:W-:-:S02]  /*5150*/  FMNMX.FTZ R132, R202, R0, !PT ;  /* 0x00000000ca847209 */ /* 0x000fc40007810000 */
[----:B------:R-:W-:Y:S02]  /*5160*/  FMNMX.FTZ R0, R153, R4, !PT ;  /* 0x0000000499007209 */ /* 0x000fe40007810000 */
[----:B------:R-:W-:Y:S02]  /*5170*/  FSETP.NEU.FTZ.AND P4, PT, R136, -INF , PT ;  /* 0xff8000008800780b */ /* 0x000fe40003f9d000 */
[----:B------:R-:W-:Y:S02]  /*5180*/  ISETP.GE.AND P6, PT, R27, R12, PT ;  /* 0x0000000c1b00720c */ /* 0x000fe40003fc6270 */
[----:B------:R-:W-:Y:S02]  /*5190*/  FMNMX.FTZ R0, R149, R0, !PT ;  /* 0x0000000095007209 */ /* 0x000fe40007810000 */
[----:B------:R-:W-:Y:S02]  /*51a0*/  FSEL R6, R6, RZ, P4 ;  /* 0x000000ff06067208 */ /* 0x000fe40002000000 */
[----:B------:R-:W-:-:S02]  /*51b0*/  FSEL R201, R187, -INF , !P6 ;  /* 0xff800000bbc97808 */ /* 0x000fc40007000000 */
[----:B------:R-:W-:Y:S01]  /*51c0*/  FMNMX.FTZ R0, R126, R0, !PT ;  /* 0x000000007e007209 */ /* 0x000fe20007810000 */
[--C-:B------:R-:W-:Y:S01]  /*51d0*/  FFMA.FTZ R4, R101, UR15, -R6.reuse ;  /* 0x0000000f65047c23 */ /* 0x100fe20008010806 */
[----:B------:R-:W-:Y:S01]  /*51e0*/  FMNMX.FTZ R132, R201, R132, !PT ;  /* 0x00000084c9847209 */ /* 0x000fe20007810000 */
[----:B------:R-:W-:Y:S01]  /*51f0*/  FFMA.FTZ R5, R100, UR15, -R6 ;  /* 0x0000000f64057c23 */ /* 0x000fe20008010806 */
[----:B------:R-:W-:Y:S01]  /*5200*/  FMNMX.FTZ R0, R170, R0, !PT ;  /* 0x00000000aa007209 */ /* 0x000fe20007810000 */
[----:B------:R3:W-:Y:S01]  /*5210*/  MUFU.EX2 R80, R4 ;  /* 0x0000000400507308 */ /* 0x0007e20000000800 */
[----:B-1----:R-:W-:Y:S01]  /*5220*/  FMNMX.FTZ R134, R134, R8, !PT ;  /* 0x0000000886867209 */ /* 0x002fe20007810000 */
[----:B------:R-:W1:Y:S01]  /*5230*/  SHFL.BFLY PT, R7, R132, 0x2, 0x1f ;  /* 0x0c401f0084077f89 */ /* 0x000e6200000e0000 */
[----:B------:R-:W-:Y:S02]  /*5240*/  FMNMX.FTZ R0, R165, R0, !PT ;  /* 0x00000000a5007209 */ /* 0x000fe40007810000 */
[-C--:B------:R-:W-:Y:S01]  /*5250*/  ISETP.GE.AND P1, PT, R21, R15.reuse, PT ;  /* 0x0000000f1500720c */ /* 0x080fe20003f26270 */
[----:B------:R-:W-:Y:S01]  /*5260*/  STL [R1+0xe4], R134 ;  /* 0x0000e48601007387 */ /* 0x000fe20000100800 */
[----:B------:R-:W-:Y:S01]  /*5270*/  FSEL R108, R51, -INF , !P3 ;  /* 0xff800000336c7808 */ /* 0x000fe20005800000 */
[----:B------:R4:W-:Y:S01]  /*5280*/  MUFU.EX2 R219, R5 ;  /* 0x0000000500db7308 */ /* 0x0009e20000000800 */
[----:B------:R-:W-:Y:S01]  /*5290*/  ISETP.GE.AND P5, PT, R20, R15, PT ;  /* 0x0000000f1400720c */ /* 0x000fe20003fa6270 */
[----:B------:R-:W-:Y:S01]  /*52a0*/  STL [R1+0xe8], R15 ;  /* 0x0000e80f01007387 */ /* 0x000fe20000100800 */
[----:B------:R-:W-:-:S02]  /*52b0*/  FSEL R121, R74, -INF , !P2 ;  /* 0xff8000004a797808 */ /* 0x000fc40005000000 */
[----:B------:R-:W-:Y:S02]  /*52c0*/  FSEL R123, R62, -INF , !P1 ;  /* 0xff8000003e7b7808 */ /* 0x000fe40004800000 */
[----:B------:R-:W-:Y:S01]  /*52d0*/  FSETP.NEU.FTZ.AND P1, PT, R134, -INF , PT ;  /* 0xff8000008600780b */ /* 0x000fe20003f3d000 */
[----:B---3--:R-:W-:Y:S01]  /*52e0*/  FFMA.FTZ R4, R102, UR15, -R6 ;  /* 0x0000000f66047c23 */ /* 0x008fe20008010806 */
[----:B------:R-:W-:Y:S02]  /*52f0*/  FSEL R120, R75, -INF , !P5 ;  /* 0xff8000004b787808 */ /* 0x000fe40006800000 */
[-C--:B------:R-:W-:Y:S01]  /*5300*/  ISETP.GE.AND P6, PT, R22, R15.reuse, PT ;  /* 0x0000000f1600720c */ /* 0x080fe20003fc6270 */
[----:B--2---:R2:W-:Y:S01]  /*5310*/  MUFU.EX2 R136, R4 ;  /* 0x0000000400887308 */ /* 0x0045e20000000800 */
[----:B------:R-:W-:Y:S02]  /*5320*/  ISETP.GE.AND P4, PT, R9, R15, PT ;  /* 0x0000000f0900720c */ /* 0x000fe40003f86270 */
[----:B------:R-:W-:Y:S01]  /*5330*/  FSEL R122, R63, -INF , !P6 ;  /* 0xff8000003f7a7808 */ /* 0x000fe20007000000 */
[----:B----4-:R-:W-:Y:S01]  /*5340*/  FMUL.FTZ R5, R134, UR15 ;  /* 0x0000000f86057c20 */ /* 0x010fe20008410000 */
[----:B-1----:R-:W-:-:S02]  /*5350*/  FMNMX.FTZ R132, R132, R7, !PT ;  /* 0x0000000784847209 */ /* 0x002fc40007810000 */
[-C--:B------:R-:W-:Y:S02]  /*5360*/  ISETP.GE.AND P3, PT, R10, R15.reuse, PT ;  /* 0x0000000f0a00720c */ /* 0x080fe40003f66270 */
[----:B------:R-:W-:Y:S01]  /*5370*/  FSEL R5, R5, RZ, P1 ;  /* 0x000000ff05057208 */ /* 0x000fe20000800000 */
[----:B------:R-:W1:Y:S01]  /*5380*/  SHFL.BFLY PT, R7, R132, 0x1, 0x1f ;  /* 0x0c201f0084077f89 */ /* 0x000e6200000e0000 */
[----:B------:R-:W-:Y:S02]  /*5390*/  FSEL R199, R58, -INF , !P4 ;  /* 0xff8000003ac77808 */ /* 0x000fe40006000000 */
[-C--:B------:R-:W-:Y:S02]  /*53a0*/  ISETP.GE.AND P2, PT, R11, R15.reuse, PT ;  /* 0x0000000f0b00720c */ /* 0x080fe40003f46270 */
[----:B------:R-:W-:Y:S02]  /*53b0*/  FSEL R200, R59, -INF , !P3 ;  /* 0xff8000003bc87808 */ /* 0x000fe40005800000 */
[----:B--2---:R-:W-:Y:S01]  /*53c0*/  FMNMX.FTZ R4, R109, R0, !PT ;  /* 0x000000006d047209 */ /* 0x004fe20007810000 */
[----:B------:R-:W-:Y:S01]  /*53d0*/  FFMA.FTZ R0, R64, UR15, -R6 ;  /* 0x0000000f40007c23 */ /* 0x000fe20008010806 */
[----:B------:R-:W-:-:S02]  /*53e0*/  ISETP.GE.AND P5, PT, R16, R15, PT ;  /* 0x0000000f1000720c */ /* 0x000fc40003fa6270 */
[----:B------:R-:W-:Y:S01]  /*53f0*/  FMNMX.FTZ R4, R108, R4, !PT ;  /* 0x000000046c047209 */ /* 0x000fe20007810000 */
[----:B------:R2:W-:Y:S01]  /*5400*/  MUFU.EX2 R14, R0 ;  /* 0x00000000000e7308 */ /* 0x0005e20000000800 */
[----:B------:R-:W-:Y:S02]  /*5410*/  FSEL R198, R54, -INF , !P2 ;  /* 0xff80000036c67808 */ /* 0x000fe40005000000 */
[----:B------:R-:W-:Y:S02]  /*5420*/  FMNMX.FTZ R4, R121, R4, !PT ;  /* 0x0000000479047209 */ /* 0x000fe40007810000 */
[----:B------:R-:W-:Y:S02]  /*5430*/  ISETP.GE.AND P6, PT, R17, R15, PT ;  /* 0x0000000f1100720c */ /* 0x000fe40003fc6270 */
[----:B------:R-:W-:Y:S02]  /*5440*/  FMNMX.FTZ R4, R120, R4, !PT ;  /* 0x0000000478047209 */ /* 0x000fe40007810000 */
[----:B------:R-:W-:-:S02]  /*5450*/  FSEL R197, R55, -INF , !P5 ;  /* 0xff80000037c57808 */ /* 0x000fc40006800000 */
[----:B------:R-:W-:Y:S02]  /*5460*/  FMNMX.FTZ R4, R123, R4, !PT ;  /* 0x000000047b047209 */ /* 0x000fe40007810000 */
[-C--:B------:R-:W-:Y:S02]  /*5470*/  ISETP.GE.AND P1, PT, R18, R15.reuse, PT ;  /* 0x0000000f1200720c */ /* 0x080fe40003f26270 */
[----:B------:R-:W-:Y:S01]  /*5480*/  FMNMX.FTZ R4, R122, R4, !PT ;  /* 0x000000047a047209 */ /* 0x000fe20007810000 */
[----:B--2---:R-:W-:Y:S01]  /*5490*/  FFMA.FTZ R0, R68, UR15, -R5 ;  /* 0x0000000f44007c23 */ /* 0x004fe20008010805 */
[----:B------:R-:W-:Y:S02]  /*54a0*/  FSEL R196, R46, -INF , !P6 ;  /* 0xff8000002ec47808 */ /* 0x000fe40007000000 */
[----:B------:R-:W-:Y:S01]  /*54b0*/  ISETP.GE.AND P4, PT, R19, R15, PT ;  /* 0x0000000f1300720c */ /* 0x000fe20003f86270 */
[----:B------:R2:W-:Y:S01]  /*54c0*/  MUFU.EX2 R232, R0 ;  /* 0x0000000000e87308 */ /* 0x0005e20000000800 */
[----:B------:R-:W-:-:S02]  /*54d0*/  FSEL R195, R47, -INF , !P1 ;  /* 0xff8000002fc37808 */ /* 0x000fc40004800000 */
[-C--:B------:R-:W-:Y:S02]  /*54e0*/  ISETP.GE.AND P3, PT, R23, R15.reuse, PT ;  /* 0x0000000f1700720c */ /* 0x080fe40003f66270 */
[----:B------:R-:W-:Y:S02]  /*54f0*/  FSEL R194, R38, -INF , !P4 ;  /* 0xff80000026c27808 */ /* 0x000fe40006000000 */
[----:B------:R-:W-:Y:S02]  /*5500*/  ISETP.GE.AND P2, PT, R24, R15, PT ;  /* 0x0000000f1800720c */ /* 0x000fe40003f46270 */
[----:B-1----:R-:W-:Y:S01]  /*5510*/  FMNMX.FTZ R132, R132, R7, !PT ;  /* 0x0000000784847209 */ /* 0x002fe20007810000 */
[--C-:B------:R-:W-:Y:S01]  /*5520*/  FFMA.FTZ R7, R65, UR15, -R5.reuse ;  /* 0x0000000f41077c23 */ /* 0x100fe20008010805 */
[----:B------:R-:W-:Y:S02]  /*5530*/  FSEL R193, R39, -INF , !P3 ;  /* 0xff80000027c17808 */ /* 0x000fe40005800000 */
[----:B------:R-:W-:Y:S01]  /*5540*/  ISETP.GE.AND P5, PT, R26, R15, PT ;  /* 0x0000000f1a00720c */ /* 0x000fe20003fa6270 */
[----:B------:R-:W-:Y:S01]  /*5550*/  MUFU.EX2 R223, R7 ;  /* 0x0000000700df7308 */ /* 0x000fe20000000800 */
[----:B------:R-:W-:Y:S01]  /*5560*/  FSEL R192, R34, -INF , !P2 ;  /* 0xff80000022c07808 */ /* 0x000fe20005000000 */
[----:B------:R-:W-:Y:S01]  /*5570*/  STL [R1+0xec], R132 ;  /* 0x0000ec8401007387 */ /* 0x000fe20000100800 */
[----:B--2---:R-:W-:Y:S01]  /*5580*/  FFMA.FTZ R0, R69, UR15, -R5 ;  /* 0x0000000f45007c23 */ /* 0x004fe20008010805 */
[----:B------:R-:W-:-:S02]  /*5590*/  FSETP.NEU.FTZ.AND P2, PT, R132, -INF , PT ;  /* 0xff8000008400780b */ /* 0x000fc40003f5d000 */
[-C--:B------:R-:W-:Y:S02]  /*55a0*/  ISETP.GE.AND P6, PT, R25, R15.reuse, PT ;  /* 0x0000000f1900720c */ /* 0x080fe40003fc6270 */
[----:B------:R1:W-:Y:S01]  /*55b0*/  MUFU.EX2 R217, R0 ;  /* 0x0000000000d97308 */ /* 0x0003e20000000800 */
[----:B------:R-:W-:Y:S02]  /*55c0*/  FSEL R182, R35, -INF , !P5 ;  /* 0xff80000023b67808 */ /* 0x000fe40006800000 */
[----:B------:R-:W-:Y:S02]  /*55d0*/  ISETP.GE.AND P1, PT, R27, R15, PT ;  /* 0x0000000f1b00720c */ /* 0x000fe40003f26270 */
[----:B------:R-:W-:Y:S02]  /*55e0*/  FSEL R181, R30, -INF , !P6 ;  /* 0xff8000001eb57808 */ /* 0x000fe40007000000 */
[----:B-1----:R-:W-:Y:S01]  /*55f0*/  FMNMX.FTZ R0, R199, R4, !PT ;  /* 0x00000004c7007209 */ /* 0x002fe20007810000 */
[----:B------:R-:W-:-:S03]  /*5600*/  FFMA.FTZ R4, R103, UR15, -R5 ;  /* 0x0000000f67047c23 */ /* 0x000fc60008010805 */
[----:B------:R-:W-:Y:S01]  /*5610*/  FMNMX.FTZ R0, R200, R0, !PT ;  /* 0x00000000c8007209 */ /* 0x000fe20007810000 */
[----:B------:R1:W-:Y:S03]  /*5620*/  MUFU.EX2 R187, R4 ;  /* 0x0000000400bb7308 */ /* 0x0003e60000000800 */
[----:B------:R-:W-:-:S04]  /*5630*/  FMNMX.FTZ R0, R198, R0, !PT ;  /* 0x00000000c6007209 */ /* 0x000fc80007810000 */
[----:B------:R-:W-:Y:S01]  /*5640*/  FMNMX.FTZ R0, R197, R0, !PT ;  /* 0x00000000c5007209 */ /* 0x000fe20007810000 */
[----:B-1----:R-:W-:-:S04]  /*5650*/  FFMA.FTZ R4, R70, UR15, -R5 ;  /* 0x0000000f46047c23 */ /* 0x002fc80008010805 */
[----:B------:R1:W-:Y:S02]  /*5660*/  MUFU.EX2 R40, R4 ;  /* 0x0000000400287308 */ /* 0x0003e40000000800 */
[----:B-1----:R-:W-:Y:S01]  /*5670*/  FMNMX.FTZ R4, R196, R0, !PT ;  /* 0x00000000c4047209 */ /* 0x002fe20007810000 */
[----:B------:R-:W-:-:S03]  /*5680*/  FFMA.FTZ R0, R66, UR15, -R5 ;  /* 0x0000000f42007c23 */ /* 0x000fc60008010805 */
[----:B------:R-:W-:Y:S02]  /*5690*/  FMNMX.FTZ R4, R195, R4, !PT ;  /* 0x00000004c3047209 */ /* 0x000fe40007810000 */
[----:B------:R1:W2:Y:S02]  /*56a0*/  MUFU.EX2 R41, R0 ;  /* 0x0000000000297308 */ /* 0x0002a40000000800 */
[----:B-1----:R-:W-:Y:S01]  /*56b0*/  FMNMX.FTZ R0, R194, R4, !PT ;  /* 0x00000004c2007209 */ /* 0x002fe20007810000 */
[----:B------:R-:W-:-:S03]  /*56c0*/  FMUL.FTZ R4, R132, UR15 ;  /* 0x0000000f84047c20 */ /* 0x000fc60008410000 */
[----:B------:R-:W-:Y:S02]  /*56d0*/  FMNMX.FTZ R0, R193, R0, !PT ;  /* 0x00000000c1007209 */ /* 0x000fe40007810000 */
[----:B------:R-:W-:Y:S02]  /*56e0*/  FSEL R4, R4, RZ, P2 ;  /* 0x000000ff04047208 */ /* 0x000fe40001000000 */
[----:B------:R-:W-:Y:S02]  /*56f0*/  FMNMX.FTZ R7, R192, R0, !PT ;  /* 0x00000000c0077209 */ /* 0x000fe40007810000 */
[----:B------:R-:W-:Y:S01]  /*5700*/  IADD3 R0, R42, R43, RZ ;  /* 0x0000002b2a007210 */ /* 0x000fe20007ffe0ff */
[----:B------:R-:W-:Y:S01]  /*5710*/  FFMA.FTZ R8, R116, UR15, -R4 ;  /* 0x0000000f74087c23 */ /* 0x000fe20008010804 */
[----:B------:R-:W-:Y:S02]  /*5720*/  FMNMX.FTZ R7, R182, R7, !PT ;  /* 0x00000007b6077209 */ /* 0x000fe40007810000 */
[----:B------:R-:W-:Y:S01]  /*5730*/  LEA R224, R0, UR4, 0x1 ;  /* 0x0000000400e07c11 */ /* 0x000fe2000f8e08ff */
[----:B------:R1:W-:Y:S01]  /*5740*/  MUFU.EX2 R15, R8 ;  /* 0x00000008000f7308 */ /* 0x0003e20000000800 */
[----:B------:R-:W-:-:S02]  /*5750*/  FSEL R116, R31, -INF , !P1 ;  /* 0xff8000001f747808 */ /* 0x000fc40004800000 */
[----:B------:R-:W-:Y:S01]  /*5760*/  FMNMX.FTZ R0, R181, R7, !PT ;  /* 0x00000007b5007209 */ /* 0x000fe20007810000 */
[----:B------:R-:W-:Y:S01]  /*5770*/  FFMA.FTZ R7, R71, UR15, -R4 ;  /* 0x0000000f47077c23 */ /* 0x000fe20008010804 */
[----:B------:R-:W-:Y:S02]  /*5780*/  IMAD R225, R3, 0x2, R224 ;  /* 0x0000000203e17824 */ /* 0x000fe400078e02e0 */
[----:B------:R-:W-:Y:S01]  /*5790*/  FFMA.FTZ R3, R131, UR15, -R4 ;  /* 0x0000000f83037c23 */ /* 0x000fe20008010804 */
[----:B------:R-:W-:Y:S01]  /*57a0*/  FMNMX.FTZ R0, R116, R0, !PT ;  /* 0x0000000074007209 */ /* 0x000fe20007810000 */
[----:B------:R3:W4:Y:S01]  /*57b0*/  MUFU.EX2 R134, R7 ;  /* 0x0000000700867308 */ /* 0x0007220000000800 */
[C---:B------:R-:W-:Y:S01]  /*57c0*/  IMAD R227, R2.reuse, 0x2, R224 ;  /* 0x0000000202e37824 */ /* 0x040fe200078e02e0 */
[----:B------:R-:W-:Y:S01]  /*57d0*/  LEA R226, R2, R225, 0x1 ;  /* 0x000000e102e27211 */ /* 0x000fe200078e08ff */
[----:B------:R-:W-:Y:S01]  /*57e0*/  FFMA.FTZ R2, R117, UR15, -R5 ;  /* 0x0000000f75027c23 */ /* 0x000fe20008010805 */
[----:B------:R-:W-:Y:S01]  /*57f0*/  LDSM.16.MT88.4 R24, [R224+0x8000] ;  /* 0x00800000e018783b */ /* 0x000fe20000004200 */
[----:B--2---:R-:W-:-:S03]  /*5800*/  IMAD.MOV.U32 R117, RZ, RZ, R41 ;  /* 0x000000ffff757224 */ /* 0x004fc600078e0029 */
[----:B------:R2:W-:Y:S01]  /*5810*/  MUFU.EX2 R13, R3 ;  /* 0x00000003000d7308 */ /* 0x0005e20000000800 */
[----:B------:R-:W-:Y:S01]  /*5820*/  LDSM.16.MT88.4 R20, [R227+0x8000] ;  /* 0x00800000e314783b */ /* 0x000fe20000004200 */
[----:B-1----:R-:W-:-:S03]  /*5830*/  F2FP.F16.F32.PACK_AB R8, R217, R232 ;  /* 0x000000e8d908723e */ /* 0x002fc600000000ff */
[----:B------:R-:W-:Y:S03]  /*5840*/  LDSM.16.MT88.4 R48, [R225+0x8000] ;  /* 0x00800000e130783b */ /* 0x000fe60000004200 */
[----:B------:R1:W-:Y:S01]  /*5850*/  MUFU.EX2 R233, R2 ;  /* 0x0000000200e97308 */ /* 0x0003e20000000800 */
[----:B---3--:R-:W3:Y:S01]  /*5860*/  SHFL.BFLY PT, R7, R0, 0x2, 0x1f ;  /* 0x0c401f0000077f89 */ /* 0x008ee200000e0000 */
[----:B----4-:R-:W-:-:S03]  /*5870*/  F2FP.F16.F32.PACK_AB R9, R134, R15 ;  /* 0x0000000f8609723e */ /* 0x010fc600000000ff */
[----:B------:R-:W-:Y:S01]  /*5880*/  LDSM.16.MT88.4 R52, [R226+0x8000] ;  /* 0x00800000e234783b */ /* 0x000fe20000004200 */
[----:B--2---:R-:W-:-:S03]  /*5890*/  FFMA.FTZ R3, R129, UR15, -R4 ;  /* 0x0000000f81037c23 */ /* 0x004fc60008010804 */
[----:B------:R-:W-:Y:S01]  /*58a0*/  LDSM.16.MT88.4 R76, [R226+0x8800] ;  /* 0x00880000e24c783b */ /* 0x000fe20000004200 */
[----:B------:R2:W4:Y:S03]  /*58b0*/  MUFU.EX2 R212, R3 ;  /* 0x0000000300d47308 */ /* 0x0005260000000800 */
[----:B------:R-:W-:Y:S01]  /*58c0*/  LDSM.16.MT88.4 R60, [R227+0x8800] ;  /* 0x00880000e33c783b */ /* 0x000fe20000004200 */
[----:B-1----:R-:W-:-:S03]  /*58d0*/  FFMA.FTZ R2, R67, UR15, -R5 ;  /* 0x0000000f43027c23 */ /* 0x002fc60008010805 */
[----:B------:R-:W-:Y:S01]  /*58e0*/  LDSM.16.MT88.4 R68, [R224+0x8800] ;  /* 0x00880000e044783b */ /* 0x000fe20000004200 */
[----:B------:R1:W1:Y:S03]  /*58f0*/  MUFU.EX2 R229, R2 ;  /* 0x0000000200e57308 */ /* 0x0002660000000800 */
[----:B------:R-:W-:Y:S01]  /*5900*/  LDSM.16.MT88.4 R64, [R225+0x8800] ;  /* 0x00880000e140783b */ /* 0x000fe20000004200 */
[----:B---3--:R-:W-:Y:S01]  /*5910*/  FMNMX.FTZ R0, R0, R7, !PT ;  /* 0x0000000700007209 */ /* 0x008fe20007810000 */
[----:B------:R-:W-:-:S04]  /*5920*/  IMAD.MOV.U32 R7, RZ, RZ, R40 ;  /* 0x000000ffff077224 */ /* 0x000fc800078e0028 */
[----:B--2---:R-:W2:Y:S01]  /*5930*/  SHFL.BFLY PT, R3, R0, 0x1, 0x1f ;  /* 0x0c201f0000037f89 */ /* 0x004ea200000e0000 */
[----:B------:R-:W-:Y:S02]  /*5940*/  F2FP.F16.F32.PACK_AB R10, R7, R187 ;  /* 0x000000bb070a723e */ /* 0x000fe400000000ff */
[----:B----4-:R-:W-:Y:S01]  /*5950*/  F2FP.F16.F32.PACK_AB R11, R212, R13 ;  /* 0x0000000dd40b723e */ /* 0x010fe200000000ff */
[----:B-1----:R-:W-:Y:S01]  /*5960*/  FFMA.FTZ R2, R128, UR15, -R4 ;  /* 0x0000000f80027c23 */ /* 0x002fe20008010804 */
[----:B------:R-:W-:-:S05]  /*5970*/  F2FP.F16.F32.PACK_AB R18, R229, R233 ;  /* 0x000000e9e512723e */ /* 0x000fca00000000ff */
[C---:B------:R-:W-:Y:S01]  /*5980*/  HMMA.16816.F32 R56, R8.reuse, R24, RZ ;  /* 0x000000180838723c */ /* 0x040fe200000018ff */
[----:B------:R1:W-:Y:S05]  /*5990*/  MUFU.EX2 R213, R2 ;  /* 0x0000000200d57308 */ /* 0x0003ea0000000800 */
[C---:B------:R-:W-:Y:S06]  /*59a0*/  HMMA.16816.F32 R44, R8.reuse, R20, RZ ;  /* 0x00000014082c723c */ /* 0x040fec00000018ff */
[----:B------:R-:W-:Y:S01]  /*59b0*/  HMMA.16816.F32 R40, R8, R48, RZ ;  /* 0x000000300828723c */ /* 0x000fe200000018ff */
[----:B--2---:R-:W-:Y:S01]  /*59c0*/  FMNMX.FTZ R135, R0, R3, !PT ;  /* 0x0000000300877209 */ /* 0x004fe20007810000 */
[----:B------:R-:W-:-:S03]  /*59d0*/  FFMA.FTZ R0, R138, UR15, -R6 ;  /* 0x0000000f8a007c23 */ /* 0x000fc60008010806 */
[C---:B------:R-:W-:Y:S01]  /*59e0*/  FSETP.NEU.FTZ.AND P1, PT, R135.reuse, -INF , PT ;  /* 0xff8000008700780b */ /* 0x040fe20003f3d000 */
[--C-:B-1----:R-:W-:Y:S01]  /*59f0*/  FFMA.FTZ R2, R118, UR15, -R4.reuse ;  /* 0x0000000f76027c23 */ /* 0x102fe20008010804 */
[----:B------:R-:W-:Y:S01]  /*5a00*/  FMUL.FTZ R3, R135, UR15 ;  /* 0x0000000f87037c20 */ /* 0x000fe20008410000 */
[----:B------:R1:W-:Y:S01]  /*5a10*/  MUFU.EX2 R214, R0 ;  /* 0x0000000000d67308 */ /* 0x0003e20000000800 */
[C---:B------:R-:W-:Y:S06]  /*5a20*/  HMMA.16816.F32 R36, R8.reuse, R52, RZ ;  /* 0x000000340824723c */ /* 0x040fec00000018ff */
[C---:B------:R-:W-:Y:S01]  /*5a30*/  HMMA.16816.F32 R72, R8.reuse, R26, RZ ;  /* 0x0000001a0848723c */ /* 0x040fe200000018ff */
[----:B------:R2:W3:Y:S05]  /*5a40*/  MUFU.EX2 R12, R2 ;  /* 0x00000002000c7308 */ /* 0x0004ea0000000800 */
[----:B------:R-:W-:Y:S01]  /*5a50*/  HMMA.16816.F32 R28, R8, R22, RZ ;  /* 0x00000016081c723c */ /* 0x000fe200000018ff */
[----:B-1----:R-:W-:Y:S01]  /*5a60*/  FSEL R0, R3, RZ, P1 ;  /* 0x000000ff03007208 */ /* 0x002fe20000800000 */
[----:B------:R-:W-:-:S04]  /*5a70*/  FFMA.FTZ R3, R167, UR15, -R4 ;  /* 0x0000000fa7037c23 */ /* 0x000fc80008010804 */
[----:B------:R-:W-:Y:S01]  /*5a80*/  HMMA.16816.F32 R32, R8, R50, RZ ;  /* 0x000000320820723c */ /* 0x000fe200000018ff */
[----:B--2---:R-:W-:Y:S01]  /*5a90*/  FFMA.FTZ R2, R119, UR15, -R4 ;  /* 0x0000000f77027c23 */ /* 0x004fe20008010804 */
[----:B---3--:R-:W-:-:S04]  /*5aa0*/  IMAD.MOV.U32 R138, RZ, RZ, R12 ;  /* 0x000000ffff8a7224 */ /* 0x008fc800078e000c */
[----:B------:R-:W-:Y:S01]  /*5ab0*/  HMMA.16816.F32 R8, R8, R54, RZ ;  /* 0x000000360808723c */ /* 0x000fe200000018ff */
[----:B------:R1:W2:Y:S01]  /*5ac0*/  MUFU.EX2 R16, R2 ;  /* 0x0000000200107308 */ /* 0x0002a20000000800 */
[----:B------:R-:W-:Y:S01]  /*5ad0*/  F2FP.F16.F32.PACK_AB R17, R138, R213 ;  /* 0x000000d58a11723e */ /* 0x000fe200000000ff */
[----:B-1----:R-:W-:Y:S01]  /*5ae0*/  FFMA.FTZ R2, R130, UR15, -R4 ;  /* 0x0000000f82027c23 */ /* 0x002fe20008010804 */
[----:B--2---:R-:W-:Y:S02]  /*5af0*/  MOV R130, R16 ;  /* 0x0000001000827202 */ /* 0x004fe40000000f00 */
[----:B------:R-:W-:-:S03]  /*5b00*/  F2FP.F16.F32.PACK_AB R16, R223, R117 ;  /* 0x00000075df10723e */ /* 0x000fc600000000ff */
[----:B------:R1:W2:Y:S02]  /*5b10*/  MUFU.EX2 R132, R2 ;  /* 0x0000000200847308 */ /* 0x0002a40000000800 */
[----:B-1----:R-:W-:Y:S01]  /*5b20*/  FFMA.FTZ R2, R137, UR15, -R6 ;  /* 0x0000000f89027c23 */ /* 0x002fe20008010806 */
[----:B--2---:R-:W-:Y:S01]  /*5b30*/  F2FP.F16.F32.PACK_AB R19, R132, R130 ;  /* 0x000000828413723e */ /* 0x004fe200000000ff */
[----:B------:R-:W-:-:S04]  /*5b40*/  IMAD.MOV.U32 R137, RZ, RZ, R80 ;  /* 0x000000ffff897224 */ /* 0x000fc800078e0050 */
[----:B------:R1:W-:Y:S07]  /*5b50*/  MUFU.EX2 R215, R2 ;  /* 0x0000000200d77308 */ /* 0x0003ee0000000800 */
[C---:B------:R-:W-:Y:S06]  /*5b60*/  HMMA.16816.F32 R96, R16.reuse, R78, R8 ;  /* 0x0000004e1060723c */ /* 0x040fec0000001808 */
[----:B------:R-:W-:Y:S01]  /*5b70*/  HMMA.16816.F32 R88, R16, R64, R40 ;  /* 0x000000401058723c */ /* 0x000fe20000001828 */
[----:B------:R-:W-:-:S02]  /*5b80*/  F2FP.F16.F32.PACK_AB R8, R137, R219 ;  /* 0x000000db8908723e */ /* 0x000fc400000000ff */
[----:B------:R-:W-:-:S03]  /*5b90*/  F2FP.F16.F32.PACK_AB R10, R14, R136 ;  /* 0x000000880e0a723e */ /* 0x000fc600000000ff */
[----:B------:R-:W-:Y:S01]  /*5ba0*/  HMMA.16816.F32 R112, R16, R76, R36 ;  /* 0x0000004c1070723c */ /* 0x000fe20000001824 */
[----:B-1----:R-:W-:-:S04]  /*5bb0*/  FFMA.FTZ R2, R133, UR15, -R6 ;  /* 0x0000000f85027c23 */ /* 0x002fc80008010806 */
[----:B------:R1:W-:Y:S01]  /*5bc0*/  MUFU.EX2 R234, R2 ;  /* 0x0000000200ea7308 */ /* 0x0003e20000000800 */
[C---:B------:R-:W-:Y:S06]  /*5bd0*/  HMMA.16816.F32 R84, R16.reuse, R62, R28 ;  /* 0x0000003e1054723c */ /* 0x040fec000000181c */
[C---:B------:R-:W-:Y:S06]  /*5be0*/  HMMA.16816.F32 R104, R16.reuse, R66, R32 ;  /* 0x000000421068723c */ /* 0x040fec0000001820 */
[----:B------:R-:W-:Y:S01]  /*5bf0*/  HMMA.16816.F32 R100, R16, R68, R56 ;  /* 0x000000441064723c */ /* 0x000fe20000001838 */
[----:B-1----:R-:W-:-:S05]  /*5c00*/  FFMA.FTZ R2, R176, UR15, -R0 ;  /* 0x0000000fb0027c23 */ /* 0x002fca0008010800 */
[C---:B------:R-:W-:Y:S01]  /*5c10*/  HMMA.16816.F32 R80, R16.reuse, R60, R44 ;  /* 0x0000003c1050723c */ /* 0x040fe2000000182c */
[----:B------:R1:W-:Y:S05]  /*5c20*/  MUFU.EX2 R129, R2 ;  /* 0x0000000200817308 */ /* 0x0003ea0000000800 */
[----:B------:R-:W-:Y:S01]  /*5c30*/  HMMA.16816.F32 R92, R16, R70, R72 ;  /* 0x00000046105c723c */ /* 0x000fe20000001848 */
[----:B-1----:R-:W-:-:S04]  /*5c40*/  FFMA.FTZ R2, R178, UR15, -R0 ;  /* 0x0000000fb2027c23 */ /* 0x002fc80008010800 */
[----:B------:R1:W2:Y:S02]  /*5c50*/  MUFU.EX2 R128, R2 ;  /* 0x0000000200807308 */ /* 0x0002a40000000800 */
[----:B-1----:R-:W-:Y:S01]  /*5c60*/  FFMA.FTZ R2, R177, UR15, -R0 ;  /* 0x0000000fb1027c23 */ /* 0x002fe20008010800 */
[----:B--2---:R-:W-:-:S05]  /*5c70*/  F2FP.F16.F32.PACK_AB R9, R128, R129 ;  /* 0x000000818009723e */ /* 0x004fca00000000ff */
        /* <DEDUP_REMOVED lines=10> */
[----:B-1----:R-:W-:-:S04]  /*5d20*/  FFMA.FTZ R2, R145, UR15, -R0 ;  /* 0x0000000f91027c23 */ /* 0x002fc80008010800 */
[----:B------:R1:W-:Y:S01]  /*5d30*/  MUFU.EX2 R145, R2 ;  /* 0x0000000200917308 */ /* 0x0003e20000000800 */
[C---:B------:R-:W-:Y:S06]  /*5d40*/  HMMA.16816.F32 R28, R8.reuse, R22, RZ ;  /* 0x00000016081c723c */ /* 0x040fec00000018ff */
[C---:B------:R-:W-:Y:S06]  /*5d50*/  HMMA.16816.F32 R24, R8.reuse, R48, RZ ;  /* 0x000000300818723c */ /* 0x040fec00000018ff */
[----:B------:R-:W-:Y:S01]  /*5d60*/  HMMA.16816.F32 R16, R8, R52, RZ ;  /* 0x000000340810723c */ /* 0x000fe200000018ff */
[----:B-1----:R-:W-:-:S05]  /*5d70*/  FFMA.FTZ R2, R143, UR15, -R0 ;  /* 0x0000000f8f027c23 */ /* 0x002fca0008010800 */
[C---:B------:R-:W-:Y:S01]  /*5d80*/  HMMA.16816.F32 R20, R8.reuse, R50, RZ ;  /* 0x000000320814723c */ /* 0x040fe200000018ff */
[----:B------:R1:W3:Y:S05]  /*5d90*/  MUFU.EX2 R178, R2 ;  /* 0x0000000200b27308 */ /* 0x0002ea0000000800 */
[----:B------:R-:W-:Y:S07]  /*5da0*/  HMMA.16816.F32 R44, R8, R54, RZ ;  /* 0x00000036082c723c */ /* 0x000fee00000018ff */
[----:B------:R-:W-:-:S02]  /*5db0*/  F2FP.F16.F32.PACK_AB R8, R214, R215 ;  /* 0x000000d7d608723e */ /* 0x000fc400000000ff */
[----:B--2---:R-:W-:Y:S01]  /*5dc0*/  F2FP.F16.F32.PACK_AB R10, R231, R234 ;  /* 0x000000eae70a723e */ /* 0x004fe200000000ff */
[----:B-1----:R-:W-:Y:S01]  /*5dd0*/  FFMA.FTZ R2, R142, UR15, -R0 ;  /* 0x0000000f8e027c23 */ /* 0x002fe20008010800 */
[----:B---3--:R-:W-:-:S03]  /*5de0*/  F2FP.F16.F32.PACK_AB R9, R178, R145 ;  /* 0x00000091b209723e */ /* 0x008fc600000000ff */
[----:B------:R1:W-:Y:S02]  /*5df0*/  MUFU.EX2 R242, R2 ;  /* 0x0000000200f27308 */ /* 0x0003e40000000800 */
[----:B-1----:R-:W-:-:S06]  /*5e00*/  FFMA.FTZ R2, R141, UR15, -R0 ;  /* 0x0000000f8d027c23 */ /* 0x002fcc0008010800 */
[----:B------:R1:W2:Y:S02]  /*5e10*/  MUFU.EX2 R131, R2 ;  /* 0x0000000200837308 */ /* 0x0002a40000000800 */
[----:B-1----:R-:W-:Y:S01]  /*5e20*/  FFMA.FTZ R2, R164, UR15, -R6 ;  /* 0x0000000fa4027c23 */ /* 0x002fe20008010806 */
[----:B--2---:R-:W-:-:S05]  /*5e30*/  F2FP.F16.F32.PACK_AB R11, R131, R242 ;  /* 0x000000f2830b723e */ /* 0x004fca00000000ff */
[----:B------:R1:W-:Y:S02]  /*5e40*/  MUFU.EX2 R12, R2 ;  /* 0x00000002000c7308 */ /* 0x0003e40000000800 */
[C---:B------:R-:W-:Y:S06]  /*5e50*/  HMMA.16816.F32 R48, R8.reuse, R68, R40 ;  /* 0x000000440830723c */ /* 0x040fec0000001828 */
[C---:B------:R-:W-:Y:S06]  /*5e60*/  HMMA.16816.F32 R68, R8.reuse, R70, R36 ;  /* 0x000000460844723c */ /* 0x040fec0000001824 */
[C---:B------:R-:W-:Y:S01]  /*5e70*/  HMMA.16816.F32 R56, R8.reuse, R64, R24 ;  /* 0x000000400838723c */ /* 0x040fe20000001818 */
[--C-:B-1----:R-:W-:Y:S01]  /*5e80*/  FFMA.FTZ R2, R160, UR15, -R6.reuse ;  /* 0x0000000fa0027c23 */ /* 0x102fe20008010806 */
[----:B------:R-:W1:Y:S03]  /*5e90*/  LDSM.16.MT88.4 R24, [R224+0x9000] ;  /* 0x00900000e018783b */ /* 0x000e660000004200 */
[----:B------:R2:W-:Y:S01]  /*5ea0*/  MUFU.EX2 R185, R2 ;  /* 0x0000000200b97308 */ /* 0x0005e20000000800 */
[C---:B------:R-:W-:Y:S01]  /*5eb0*/  HMMA.16816.F32 R72, R8.reuse, R76, R16 ;  /* 0x0000004c0848723c */ /* 0x040fe20000001810 */
[----:B------:R-:W-:Y:S05]  /*5ec0*/  LDSM.16.MT88.4 R16, [R225+0x9000] ;  /* 0x00900000e110783b */ /* 0x000fea0000004200 */
[C---:B------:R-:W-:Y:S01]  /*5ed0*/  HMMA.16816.F32 R40, R8.reuse, R62, R28 ;  /* 0x0000003e0828723c */ /* 0x040fe2000000181c */
[----:B------:R-:W-:Y:S05]  /*5ee0*/  LDSM.16.MT88.4 R28, [R226+0x9000] ;  /* 0x00900000e21c783b */ /* 0x000fea0000004200 */
[----:B------:R-:W-:Y:S01]  /*5ef0*/  HMMA.16816.F32 R36, R8, R66, R20 ;  /* 0x000000420824723c */ /* 0x000fe20000001814 */
[----:B------:R-:W3:Y:S01]  /*5f00*/  LDSM.16.MT88.4 R20, [R227+0x9000] ;  /* 0x00900000e314783b */ /* 0x000ee20000004200 */
[----:B--2---:R-:W-:-:S04]  /*5f10*/  FFMA.FTZ R2, R152, UR15, -R6 ;  /* 0x0000000f98027c23 */ /* 0x004fc80008010806 */
[C---:B------:R-:W-:Y:S01]  /*5f20*/  HMMA.16816.F32 R52, R8.reuse, R60, R32 ;  /* 0x0000003c0834723c */ /* 0x040fe20000001820 */
[----:B------:R2:W-:Y:S05]  /*5f30*/  MUFU.EX2 R164, R2 ;  /* 0x0000000200a47308 */ /* 0x0005ea0000000800 */
        /* <DEDUP_REMOVED lines=10> */
[----:B------:R2:W4:Y:S02]  /*5fe0*/  MUFU.EX2 R162, R2 ;  /* 0x0000000200a27308 */ /* 0x0005240000000800 */
[----:B--2---:R-:W-:Y:S01]  /*5ff0*/  FFMA.FTZ R2, R147, UR15, -R5 ;  /* 0x0000000f93027c23 */ /* 0x004fe20008010805 */
[----:B----4-:R-:W-:-:S05]  /*6000*/  F2FP.F16.F32.PACK_AB R8, R162, R160 ;  /* 0x000000a0a208723e */ /* 0x010fca00000000ff */
[----:B------:R2:W-:Y:S02]  /*6010*/  MUFU.EX2 R118, R2 ;  /* 0x0000000200767308 */ /* 0x0005e40000000800 */
[----:B--2---:R-:W-:-:S06]  /*6020*/  FFMA.FTZ R2, R146, UR15, -R5 ;  /* 0x0000000f92027c23 */ /* 0x004fcc0008010805 */
[----:B------:R2:W4:Y:S02]  /*6030*/  MUFU.EX2 R139, R2 ;  /* 0x00000002008b7308 */ /* 0x0005240000000800 */
[----:B--2---:R-:W-:Y:S01]  /*6040*/  FFMA.FTZ R2, R163, UR15, -R4 ;  /* 0x0000000fa3027c23 */ /* 0x004fe20008010804 */
[----:B----4-:R-:W-:-:S05]  /*6050*/  MOV R163, R139 ;  /* 0x0000008b00a37202 */ /* 0x010fca0000000f00 */
[----:B------:R2:W-:Y:S02]  /*6060*/  MUFU.EX2 R146, R2 ;  /* 0x0000000200927308 */ /* 0x0005e40000000800 */
[----:B--2---:R-:W-:Y:S01]  /*6070*/  FFMA.FTZ R2, R155, UR15, -R4 ;  /* 0x0000000f9b027c23 */ /* 0x004fe20008010804 */
[----:B------:R-:W-:Y:S02]  /*6080*/  IMAD.MOV.U32 R155, RZ, RZ, R118 ;  /* 0x000000ffff9b7224 */ /* 0x000fe400078e0076 */
[----:B------:R-:W-:-:S03]  /*6090*/  IMAD.MOV.U32 R118, RZ, RZ, R220 ;  /* 0x000000ffff767224 */ /* 0x000fc600078e00dc */
[----:B------:R2:W4:Y:S01]  /*60a0*/  MUFU.EX2 R133, R2 ;  /* 0x0000000200857308 */ /* 0x0005220000000800 */
[----:B------:R-:W-:Y:S01]  /*60b0*/  F2FP.F16.F32.PACK_AB R10, R163, R155 ;  /* 0x0000009ba30a723e */ /* 0x000fe200000000ff */
[----:B--2---:R-:W-:Y:S01]  /*60c0*/  FFMA.FTZ R2, R148, UR15, -R4 ;  /* 0x0000000f94027c23 */ /* 0x004fe20008010804 */
[----:B----4-:R-:W-:-:S05]  /*60d0*/  F2FP.F16.F32.PACK_AB R9, R133, R146 ;  /* 0x000000928509723e */ /* 0x010fca00000000ff */
[----:B------:R2:W-:Y:S02]  /*60e0*/  MUFU.EX2 R139, R2 ;  /* 0x00000002008b7308 */ /* 0x0005e40000000800 */
[----:B--2---:R-:W-:-:S06]  /*60f0*/  FFMA.FTZ R2, R125, UR15, -R4 ;  /* 0x0000000f7d027c23 */ /* 0x004fcc0008010804 */
[----:B------:R2:W4:Y:S02]  /*6100*/  MUFU.EX2 R147, R2 ;  /* 0x0000000200937308 */ /* 0x0005240000000800 */
[----:B--2---:R-:W-:Y:S01]  /*6110*/  FFMA.FTZ R2, R149, UR15, -R0 ;  /* 0x0000000f95027c23 */ /* 0x004fe20008010800 */
[----:B----4-:R-:W-:-:S05]  /*6120*/  F2FP.F16.F32.PACK_AB R11, R147, R139 ;  /* 0x0000008b930b723e */ /* 0x010fca00000000ff */
[----:B------:R2:W-:Y:S02]  /*6130*/  MUFU.EX2 R154, R2 ;  /* 0x00000002009a7308 */ /* 0x0005e40000000800 */
[C---:B-1----:R-:W-:Y:S06]  /*6140*/  HMMA.16816.F32 R64, R8.reuse, R24, R100 ;  /* 0x000000180840723c */ /* 0x042fec0000001864 */
[C---:B---3--:R-:W-:Y:S06]  /*6150*/  HMMA.16816.F32 R80, R8.reuse, R20, R80 ;  /* 0x000000140850723c */ /* 0x048fec0000001850 */
[----:B------:R-:W-:Y:S01]  /*6160*/  HMMA.16816.F32 R88, R8, R16, R88 ;  /* 0x000000100858723c */ /* 0x000fe20000001858 */
[----:B--2---:R-:W-:-:S04]  /*6170*/  FFMA.FTZ R2, R126, UR15, -R0 ;  /* 0x0000000f7e027c23 */ /* 0x004fc80008010800 */
[----:B------:R1:W2:Y:S01]  /*6180*/  MUFU.EX2 R211, R2 ;  /* 0x0000000200d37308 */ /* 0x0002a20000000800 */
[C---:B------:R-:W-:Y:S06]  /*6190*/  HMMA.16816.F32 R112, R8.reuse, R28, R112 ;  /* 0x0000001c0870723c */ /* 0x040fec0000001870 */
        /* <DEDUP_REMOVED lines=9> */
[--C-:B-1----:R-:W-:Y:S01]  /*6230*/  FFMA.FTZ R2, R169, UR15, -R6.reuse ;  /* 0x0000000fa9027c23 */ /* 0x102fe20008010806 */
[----:B--2---:R-:W-:Y:S02]  /*6240*/  F2FP.F16.F32.PACK_AB R11, R211, R154 ;  /* 0x0000009ad30b723e */ /* 0x004fe400000000ff */
[----:B------:R-:W-:Y:S01]  /*6250*/  MOV R169, R211 ;  /* 0x000000d300a97202 */ /* 0x000fe20000000f00 */
[----:B------:R1:W-:Y:S04]  /*6260*/  MUFU.EX2 R144, R2 ;  /* 0x0000000200907308 */ /* 0x0003e80000000800 */
[C---:B------:R-:W-:Y:S06]  /*6270*/  HMMA.16816.F32 R92, R8.reuse, R24, R48 ;  /* 0x00000018085c723c */ /* 0x040fec0000001830 */
[C---:B------:R-:W-:Y:S06]  /*6280*/  HMMA.16816.F32 R48, R8.reuse, R22, R40 ;  /* 0x000000160830723c */ /* 0x040fec0000001828 */
[C---:B------:R-:W-:Y:S01]  /*6290*/  HMMA.16816.F32 R60, R8.reuse, R26, R68 ;  /* 0x0000001a083c723c */ /* 0x040fe20000001844 */
[--C-:B-1----:R-:W-:Y:S01]  /*62a0*/  FFMA.FTZ R2, R111, UR15, -R6.reuse ;  /* 0x0000000f6f027c23 */ /* 0x102fe20008010806 */
[----:B------:R-:W1:Y:S03]  /*62b0*/  LDSM.16.MT88.4 R24, [R224+0x9800] ;  /* 0x00980000e018783b */ /* 0x000e660000004200 */
[----:B------:R2:W-:Y:S01]  /*62c0*/  MUFU.EX2 R141, R2 ;  /* 0x00000002008d7308 */ /* 0x0005e20000000800 */
[C---:B------:R-:W-:Y:S06]  /*62d0*/  HMMA.16816.F32 R40, R8.reuse, R18, R36 ;  /* 0x000000120828723c */ /* 0x040fec0000001824 */
[C---:B------:R-:W-:Y:S01]  /*62e0*/  HMMA.16816.F32 R52, R8.reuse, R20, R52 ;  /* 0x000000140834723c */ /* 0x040fe20000001834 */
[----:B------:R-:W3:Y:S05]  /*62f0*/  LDSM.16.MT88.4 R20, [R227+0x9800] ;  /* 0x00980000e314783b */ /* 0x000eea0000004200 */
[----:B------:R-:W-:Y:S01]  /*6300*/  HMMA.16816.F32 R44, R8, R16, R56 ;  /* 0x00000010082c723c */ /* 0x000fe20000001838 */
[----:B------:R-:W4:Y:S01]  /*6310*/  LDSM.16.MT88.4 R16, [R225+0x9800] ;  /* 0x00980000e110783b */ /* 0x000f220000004200 */
[----:B--2---:R-:W-:-:S04]  /*6320*/  FFMA.FTZ R2, R110, UR15, -R6 ;  /* 0x0000000f6e027c23 */ /* 0x004fc80008010806 */
[C---:B------:R-:W-:Y:S01]  /*6330*/  HMMA.16816.F32 R36, R8.reuse, R28, R72 ;  /* 0x0000001c0824723c */ /* 0x040fe20000001848 */
[----:B------:R2:W-:Y:S05]  /*6340*/  MUFU.EX2 R220, R2 ;  /* 0x0000000200dc7308 */ /* 0x0005ea0000000800 */
[----:B------:R-:W-:Y:S01]  /*6350*/  HMMA.16816.F32 R32, R8, R30, R32 ;  /* 0x0000001e0820723c */ /* 0x000fe20000001820 */
[----:B------:R-:W4:Y:S01]  /*6360*/  LDSM.16.MT88.4 R28, [R226+0x9800] ;  /* 0x00980000e21c783b */ /* 0x000f220000004200 */
[----:B--2---:R-:W-:Y:S01]  /*6370*/  FFMA.FTZ R2, R170, UR15, -R0 ;  /* 0x0000000faa027c23 */ /* 0x004fe20008010800 */
[----:B------:R-:W-:-:S03]  /*6380*/  IMAD.MOV.U32 R170, RZ, RZ, R217 ;  /* 0x000000ffffaa7224 */ /* 0x000fc600078e00d9 */
[----:B------:R2:W1:Y:S02]  /*6390*/  MUFU.EX2 R153, R2 ;  /* 0x0000000200997308 */ /* 0x0004640000000800 */
[----:B--2---:R-:W-:Y:S01]  /*63a0*/  FFMA.FTZ R2, R165, UR15, -R0 ;  /* 0x0000000fa5027c23 */ /* 0x004fe20008010800 */
[----:B-1----:R-:W-:-:S05]  /*63b0*/  IMAD.MOV.U32 R167, RZ, RZ, R153 ;  /* 0x000000ffffa77224 */ /* 0x002fca00078e0099 */
[----:B------:R1:W-:Y:S08]  /*63c0*/  MUFU.EX2 R153, R3 ;  /* 0x0000000300997308 */ /* 0x0003f00000000800 */
[----:B------:R2:W-:Y:S01]  /*63d0*/  MUFU.EX2 R232, R2 ;  /* 0x0000000200e87308 */ /* 0x0005e20000000800 */
[----:B-1----:R-:W-:Y:S01]  /*63e0*/  FFMA.FTZ R3, R191, UR15, -R4 ;  /* 0x0000000fbf037c23 */ /* 0x002fe20008010804 */
[----:B--2---:R-:W-:Y:S01]  /*63f0*/  FFMA.FTZ R2, R171, UR15, -R5 ;  /* 0x0000000fab027c23 */ /* 0x004fe20008010805 */
[----:B------:R-:W-:Y:S01]  /*6400*/  MOV R171, R140 ;  /* 0x0000008c00ab7202 */ /* 0x000fe20000000f00 */
[----:B------:R-:W-:-:S04]  /*6410*/  IMAD.MOV.U32 R140, RZ, RZ, R218 ;  /* 0x000000ffff8c7224 */ /* 0x000fc800078e00da */
[----:B------:R1:W-:Y:S02]  /*6420*/  MUFU.EX2 R230, R2 ;  /* 0x0000000200e67308 */ /* 0x0003e40000000800 */
[----:B-1----:R-:W-:-:S06]  /*6430*/  FFMA.FTZ R2, R166, UR15, -R5 ;  /* 0x0000000fa6027c23 */ /* 0x002fcc0008010805 */
[----:B------:R1:W2:Y:S02]  /*6440*/  MUFU.EX2 R126, R2 ;  /* 0x00000002007e7308 */ /* 0x0002a40000000800 */
[----:B-1----:R-:W-:Y:S01]  /*6450*/  FFMA.FTZ R2, R151, UR15, -R5 ;  /* 0x0000000f97027c23 */ /* 0x002fe20008010805 */
[----:B--2---:R-:W-:Y:S01]  /*6460*/  F2FP.F16.F32.PACK_AB R8, R126, R230 ;  /* 0x000000e67e08723e */ /* 0x004fe200000000ff */
[----:B------:R-:W-:-:S04]  /*6470*/  IMAD.MOV.U32 R151, RZ, RZ, R137 ;  /* 0x000000ffff977224 */ /* 0x000fc800078e0089 */
[----:B------:R1:W-:Y:S01]  /*6480*/  MUFU.EX2 R142, R2 ;  /* 0x00000002008e7308 */ /* 0x0003e20000000800 */
[----:B------:R-:W-:-:S07]  /*6490*/  IMAD.MOV.U32 R137, RZ, RZ, R228 ;  /* 0x000000ffff897224 */ /* 0x000fce00078e00e4 */
[----:B------:R2:W-:Y:S01]  /*64a0*/  MUFU.EX2 R228, R3 ;  /* 0x0000000300e47308 */ /* 0x0005e20000000800 */
[----:B-1----:R-:W-:-:S07]  /*64b0*/  FFMA.FTZ R2, R127, UR15, -R5 ;  /* 0x0000000f7f027c23 */ /* 0x002fce0008010805 */
[----:B------:R1:W3:Y:S01]  /*64c0*/  MUFU.EX2 R152, R2 ;  /* 0x0000000200987308 */ /* 0x0002e20000000800 */
[--C-:B--2---:R-:W-:Y:S01]  /*64d0*/  FFMA.FTZ R3, R175, UR15, -R4.reuse ;  /* 0x0000000faf037c23 */ /* 0x104fe20008010804 */
[----:B-1----:R-:W-:Y:S01]  /*64e0*/  FFMA.FTZ R2, R179, UR15, -R4 ;  /* 0x0000000fb3027c23 */ /* 0x002fe20008010804 */
[----:B------:R-:W-:Y:S02]  /*64f0*/  MOV R179, R219 ;  /* 0x000000db00b37202 */ /* 0x000fe40000000f00 */
[----:B---3--:R-:W-:-:S03]  /*6500*/  F2FP.F16.F32.PACK_AB R10, R152, R142 ;  /* 0x0000008e980a723e */ /* 0x008fc600000000ff */
[----:B------:R1:W-:Y:S02]  /*6510*/  MUFU.EX2 R166, R2 ;  /* 0x0000000200a67308 */ /* 0x0003e40000000800 */
[----:B-1----:R-:W-:Y:S01]  /*6520*/  FFMA.FTZ R2, R168, UR15, -R4 ;  /* 0x0000000fa8027c23 */ /* 0x002fe20008010804 */
[----:B------:R-:W-:-:S05]  /*6530*/  IMAD.MOV.U32 R168, RZ, RZ, R215 ;  /* 0x000000ffffa87224 */ /* 0x000fca00078e00d7 */
[----:B------:R1:W2:Y:S02]  /*6540*/  MUFU.EX2 R124, R2 ;  /* 0x00000002007c7308 */ /* 0x0002a40000000800 */
[----:B-1----:R-:W-:Y:S01]  /*6550*/  FFMA.FTZ R2, R150, UR15, -R4 ;  /* 0x0000000f96027c23 */ /* 0x002fe20008010804 */
[----:B------:R-:W-:Y:S02]  /*6560*/  MOV R150, R214 ;  /* 0x000000d600967202 */ /* 0x000fe40000000f00 */
[----:B--2---:R-:W-:-:S03]  /*6570*/  F2FP.F16.F32.PACK_AB R9, R124, R166 ;  /* 0x000000a67c09723e */ /* 0x004fc600000000ff */
        /* <DEDUP_REMOVED lines=20> */
[----:B-1----:R-:W-:Y:S01]  /*66c0*/  FFMA.FTZ R2, R183, UR15, -R6 ;  /* 0x0000000fb7027c23 */ /* 0x002fe20008010806 */
[----:B------:R-:W-:Y:S01]  /*66d0*/  IMAD.MOV.U32 R183, RZ, RZ, R212 ;  /* 0x000000ffffb77224 */ /* 0x000fe200078e00d4 */
[----:B--2---:R-:W-:Y:S02]  /*66e0*/  F2FP.F16.F32.PACK_AB R11, R219, R218 ;  /* 0x000000dadb0b723e */ /* 0x004fe400000000ff */
[----:B------:R1:W-:Y:S05]  /*66f0*/  MUFU.EX2 R215, R2 ;  /* 0x0000000200d77308 */ /* 0x0003ea0000000800 */
[C---:B------:R-:W-:Y:S06]  /*6700*/  HMMA.16816.F32 R72, R8.reuse, R18, R40 ;  /* 0x000000120848723c */ /* 0x040fec0000001828 */
[----:B------:R-:W-:Y:S01]  /*6710*/  HMMA.16816.F32 R40, R8, R28, R36 ;  /* 0x0000001c0828723c */ /* 0x000fe20000001824 */
[----:B-1----:R-:W-:Y:S01]  /*6720*/  FFMA.FTZ R2, R190, UR15, -R6 ;  /* 0x0000000fbe027c23 */ /* 0x002fe20008010806 */
[----:B------:R-:W-:Y:S01]  /*6730*/  MOV R190, R184 ;  /* 0x000000b800be7202 */ /* 0x000fe20000000f00 */
[----:B------:R-:W-:-:S03]  /*6740*/  IMAD.MOV.U32 R184, RZ, RZ, R216 ;  /* 0x000000ffffb87224 */ /* 0x000fc600078e00d8 */
[----:B------:R-:W-:Y:S01]  /*6750*/  HMMA.16816.F32 R108, R8, R24, R92 ;  /* 0x00000018086c723c */ /* 0x000fe2000000185c */
[----:B------:R1:W-:Y:S01]  /*6760*/  MUFU.EX2 R216, R2 ;  /* 0x0000000200d87308 */ /* 0x0003e20000000800 */
[----:B------:R-:W-:-:S04]  /*6770*/  IMAD.MOV.U32 R39, RZ, RZ, R147 ;  /* 0x000000ffff277224 */ /* 0x000fc800078e0093 */
[C---:B------:R-:W-:Y:S01]  /*6780*/  HMMA.16816.F32 R32, R8.reuse, R30, R32 ;  /* 0x0000001e0820723c */ /* 0x040fe20000001820 */
[----:B------:R-:W2:Y:S05]  /*6790*/  LDSM.16.MT88.4 R28, [R226+0xa000] ;  /* 0x00a00000e21c783b */ /* 0x000eaa0000004200 */
[----:B------:R-:W-:Y:S01]  /*67a0*/  HMMA.16816.F32 R92, R8, R20, R52 ;  /* 0x00000014085c723c */ /* 0x000fe20000001834 */
[----:B-1----:R-:W-:-:S05]  /*67b0*/  FFMA.FTZ R2, R189, UR15, -R6 ;  /* 0x0000000fbd027c23 */ /* 0x002fca0008010806 */
[C---:B------:R-:W-:Y:S01]  /*67c0*/  HMMA.16816.F32 R80, R8.reuse, R22, R48 ;  /* 0x000000160850723c */ /* 0x040fe20000001830 */
[----:B------:R-:W1:Y:S01]  /*67d0*/  LDSM.16.MT88.4 R20, [R227+0xa000] ;  /* 0x00a00000e314783b */ /* 0x000e620000004200 */
[----:B------:R3:W-:Y:S04]  /*67e0*/  MUFU.EX2 R217, R2 ;  /* 0x0000000200d97308 */ /* 0x0007e80000000800 */
[C---:B------:R-:W-:Y:S01]  /*67f0*/  HMMA.16816.F32 R96, R8.reuse, R26, R60 ;  /* 0x0000001a0860723c */ /* 0x040fe2000000183c */
[----:B------:R-:W4:Y:S05]  /*6800*/  LDSM.16.MT88.4 R24, [R224+0xa000] ;  /* 0x00a00000e018783b */ /* 0x000f2a0000004200 */
[----:B------:R-:W-:Y:S01]  /*6810*/  HMMA.16816.F32 R76, R8, R16, R44 ;  /* 0x00000010084c723c */ /* 0x000fe2000000182c */
[----:B------:R-:W4:Y:S01]  /*6820*/  LDSM.16.MT88.4 R16, [R225+0xa000] ;  /* 0x00a00000e110783b */ /* 0x000f220000004200 */
[----:B---3--:R-:W-:-:S04]  /*6830*/  FFMA.FTZ R2, R121, UR15, -R0 ;  /* 0x0000000f79027c23 */ /* 0x008fc80008010800 */
[----:B------:R3:W-:Y:S02]  /*6840*/  MUFU.EX2 R212, R2 ;  /* 0x0000000200d47308 */ /* 0x0007e40000000800 */
[----:B---3--:R-:W-:Y:S01]  /*6850*/  FFMA.FTZ R2, R120, UR15, -R0 ;  /* 0x0000000f78027c23 */ /* 0x008fe20008010800 */
[----:B------:R-:W-:-:S05]  /*6860*/  IMAD.MOV.U32 R120, RZ, RZ, R140 ;  /* 0x000000ffff787224 */ /* 0x000fca00078e008c */
[----:B------:R3:W-:Y:S02]  /*6870*/  MUFU.EX2 R213, R2 ;  /* 0x0000000200d57308 */ /* 0x0007e40000000800 */
[----:B---3--:R-:W-:-:S06]  /*6880*/  FFMA.FTZ R2, R207, UR15, -R5 ;  /* 0x0000000fcf027c23 */ /* 0x008fcc0008010805 */
[----:B------:R3:W-:Y:S02]  /*6890*/  MUFU.EX2 R180, R2 ;  /* 0x0000000200b47308 */ /* 0x0007e40000000800 */
[----:B---3--:R-:W-:-:S06]  /*68a0*/  FFMA.FTZ R2, R206, UR15, -R5 ;  /* 0x0000000fce027c23 */ /* 0x008fcc0008010805 */
[----:B------:R3:W2:Y:S02]  /*68b0*/  MUFU.EX2 R148, R2 ;  /* 0x0000000200947308 */ /* 0x0006a40000000800 */
[----:B---3--:R-:W-:Y:S01]  /*68c0*/  FFMA.FTZ R2, R205, UR15, -R5 ;  /* 0x0000000fcd027c23 */ /* 0x008fe20008010805 */
[----:B--2---:R-:W-:-:S05]  /*68d0*/  F2FP.F16.F32.PACK_AB R8, R148, R180 ;  /* 0x000000b49408723e */ /* 0x004fca00000000ff */
        /* <DEDUP_REMOVED lines=9> */
[----:B---3--:R-:W-:-:S05]  /*6970*/  F2FP.F16.F32.PACK_AB R9, R149, R165 ;  /* 0x000000a59509723e */ /* 0x008fca00000000ff */
[----:B------:R2:W3:Y:S02]  /*6980*/  MUFU.EX2 R121, R2 ;  /* 0x0000000200797308 */ /* 0x0004e40000000800 */
[----:B--2---:R-:W-:Y:S01]  /*6990*/  FFMA.FTZ R2, R123, UR15, -R0 ;  /* 0x0000000f7b027c23 */ /* 0x004fe20008010800 */
[----:B---3--:R-:W-:Y:S01]  /*69a0*/  F2FP.F16.F32.PACK_AB R11, R228, R121 ;  /* 0x00000079e40b723e */ /* 0x008fe200000000ff */
[----:B------:R-:W-:-:S04]  /*69b0*/  IMAD.MOV.U32 R123, RZ, RZ, R137 ;  /* 0x000000ffff7b7224 */ /* 0x000fc800078e0089 */
[----:B------:R2:W-:Y:S02]  /*69c0*/  MUFU.EX2 R210, R2 ;  /* 0x0000000200d27308 */ /* 0x0005e40000000800 */
[C---:B------:R-:W-:Y:S06]  /*69d0*/  HMMA.16816.F32 R44, R8.reuse, R28, R112 ;  /* 0x0000001c082c723c */ /* 0x040fec0000001870 */
[----:B-1----:R-:W-:Y:S01]  /*69e0*/  HMMA.16816.F32 R60, R8, R20, R56 ;  /* 0x00000014083c723c */ /* 0x002fe20000001838 */
[----:B------:R-:W-:Y:S01]  /*69f0*/  IMAD.MOV.U32 R115, RZ, RZ, R39 ;  /* 0x000000ffff737224 */ /* 0x000fe200078e0027 */
[----:B------:R-:W-:Y:S01]  /*6a00*/  MOV R114, R141 ;  /* 0x0000008d00727202 */ /* 0x000fe20000000f00 */
[----:B------:R-:W-:-:S02]  /*6a10*/  IMAD.MOV.U32 R112, RZ, RZ, R142 ;  /* 0x000000ffff707224 */ /* 0x000fc400078e008e */
[----:B------:R-:W-:Y:S01]  /*6a20*/  IMAD.MOV.U32 R113, RZ, RZ, R179 ;  /* 0x000000ffff717224 */ /* 0x000fe200078e00b3 */
[C---:B----4-:R-:W-:Y:S01]  /*6a30*/  HMMA.16816.F32 R68, R8.reuse, R24, R68 ;  /* 0x000000180844723c */ /* 0x050fe20000001844 */
[----:B--2---:R-:W-:Y:S01]  /*6a40*/  FFMA.FTZ R2, R122, UR15, -R0 ;  /* 0x0000000f7a027c23 */ /* 0x004fe20008010800 */
[----:B------:R-:W-:Y:S01]  /*6a50*/  IMAD.MOV.U32 R122, RZ, RZ, R124 ;  /* 0x000000ffff7a7224 */ /* 0x000fe200078e007c */
[----:B------:R-:W-:Y:S02]  /*6a60*/  MOV R124, R186 ;  /* 0x000000ba007c7202 */ /* 0x000fe40000000f00 */
[----:B------:R1:W2:Y:S01]  /*6a70*/  MUFU.EX2 R211, R2 ;  /* 0x0000000200d37308 */ /* 0x0002a20000000800 */
[----:B------:R-:W-:Y:S01]  /*6a80*/  HMMA.16816.F32 R64, R8, R26, R64 ;  /* 0x0000001a0840723c */ /* 0x000fe20000001840 */
[----:B------:R-:W-:-:S05]  /*6a90*/  MOV R179, R169 ;  /* 0x000000a900b37202 */ /* 0x000fca0000000f00 */
        /* <DEDUP_REMOVED lines=11> */
[----:B------:R1:W2:Y:S04]  /*6b50*/  MUFU.EX2 R207, R2 ;  /* 0x0000000200cf7308 */ /* 0x0002a80000000800 */
[C---:B------:R-:W-:Y:S06]  /*6b60*/  HMMA.16816.F32 R104, R8.reuse, R26, R96 ;  /* 0x0000001a0868723c */ /* 0x040fec0000001860 */
[C---:B------:R-:W-:Y:S06]  /*6b70*/  HMMA.16816.F32 R100, R8.reuse, R20, R92 ;  /* 0x000000140864723c */ /* 0x040fec000000185c */
[C---:B------:R-:W-:Y:S01]  /*6b80*/  HMMA.16816.F32 R96, R8.reuse, R22, R80 ;  /* 0x000000160860723c */ /* 0x040fe20000001850 */
[----:B-1----:R-:W-:Y:S01]  /*6b90*/  FFMA.FTZ R2, R172, UR15, -R5 ;  /* 0x0000000fac027c23 */ /* 0x002fe20008010805 */
[----:B------:R-:W1:Y:S03]  /*6ba0*/  LDSM.16.MT88.4 R20, [R227+0xa800] ;  /* 0x00a80000e314783b */ /* 0x000e660000004200 */
[----:B------:R3:W-:Y:S01]  /*6bb0*/  MUFU.EX2 R208, R2 ;  /* 0x0000000200d07308 */ /* 0x0007e20000000800 */
[C---:B------:R-:W-:Y:S06]  /*6bc0*/  HMMA.16816.F32 R92, R8.reuse, R16, R76 ;  /* 0x00000010085c723c */ /* 0x040fec000000184c */
[C---:B------:R-:W-:Y:S01]  /*6bd0*/  HMMA.16816.F32 R88, R8.reuse, R18, R72 ;  /* 0x000000120858723c */ /* 0x040fe20000001848 */
[----:B------:R-:W4:Y:S01]  /*6be0*/  LDSM.16.MT88.4 R16, [R225+0xa800] ;  /* 0x00a80000e110783b */ /* 0x000f220000004200 */
[----:B------:R-:W-:Y:S01]  /*6bf0*/  IMAD.MOV.U32 R78, RZ, RZ, R183 ;  /* 0x000000ffff4e7224 */ /* 0x000fe200078e00b7 */
[----:B------:R-:W-:Y:S01]  /*6c00*/  MOV R76, R150 ;  /* 0x00000096004c7202 */ /* 0x000fe20000000f00 */
[----:B------:R-:W-:Y:S01]  /*6c10*/  IMAD.MOV.U32 R183, RZ, RZ, R133 ;  /* 0x000000ffffb77224 */ /* 0x000fe200078e0085 */
[----:B------:R-:W-:Y:S01]  /*6c20*/  MOV R133, R130 ;  /* 0x0000008200857202 */ /* 0x000fe20000000f00 */
[----:B------:R-:W-:Y:S01]  /*6c30*/  HMMA.16816.F32 R80, R8, R28, R40 ;  /* 0x0000001c0850723c */ /* 0x000fe20000001828 */
[----:B------:R-:W-:Y:S01]  /*6c40*/  IMAD.MOV.U32 R130, RZ, RZ, R118 ;  /* 0x000000ffff827224 */ /* 0x000fe200078e0076 */
[----:B------:R-:W-:Y:S01]  /*6c50*/  MOV R79, R190 ;  /* 0x000000be004f7202 */ /* 0x000fe20000000f00 */
[----:B------:R-:W-:-:S02]  /*6c60*/  IMAD.MOV.U32 R77, RZ, RZ, R188 ;  /* 0x000000ffff4d7224 */ /* 0x000fc400078e00bc */
[----:B---3--:R-:W-:Y:S01]  /*6c70*/  FFMA.FTZ R2, R173, UR15, -R5 ;  /* 0x0000000fad027c23 */ /* 0x008fe20008010805 */
[----:B------:R-:W-:Y:S01]  /*6c80*/  IMAD.MOV.U32 R118, RZ, RZ, R187 ;  /* 0x000000ffff767224 */ /* 0x000fe200078e00bb */
[C---:B------:R-:W-:Y:S01]  /*6c90*/  HMMA.16816.F32 R84, R8.reuse, R24, R108 ;  /* 0x000000180854723c */ /* 0x040fe2000000186c */
[----:B------:R-:W-:Y:S01]  /*6ca0*/  IMAD.MOV.U32 R43, RZ, RZ, R127 ;  /* 0x000000ffff2b7224 */ /* 0x000fe200078e007f */
[----:B------:R3:W1:Y:S01]  /*6cb0*/  MUFU.EX2 R209, R2 ;  /* 0x0000000200d17308 */ /* 0x0006620000000800 */
[----:B------:R-:W-:Y:S01]  /*6cc0*/  MOV R127, R138 ;  /* 0x0000008a007f7202 */ /* 0x000fe20000000f00 */
[----:B------:R-:W4:Y:S01]  /*6cd0*/  LDSM.16.MT88.4 R24, [R224+0xa800] ;  /* 0x00a80000e018783b */ /* 0x000f220000004200 */
[----:B------:R-:W-:Y:S01]  /*6ce0*/  MOV R41, R143 ;  /* 0x0000008f00297202 */ /* 0x000fe20000000f00 */
[----:B------:R-:W-:Y:S01]  /*6cf0*/  HMMA.16816.F32 R72, R8, R30, R32 ;  /* 0x0000001e0848723c */ /* 0x000fe20000001820 */
[----:B------:R-:W-:Y:S01]  /*6d00*/  IMAD.MOV.U32 R42, RZ, RZ, R168 ;  /* 0x000000ffff2a7224 */ /* 0x000fe200078e00a8 */
[----:B------:R-:W4:Y:S01]  /*6d10*/  LDSM.16.MT88.4 R32, [R226+0xa800] ;  /* 0x00a80000e220783b */ /* 0x000f220000004200 */
[----:B------:R-:W-:Y:S01]  /*6d20*/  MOV R29, R151 ;  /* 0x00000097001d7202 */ /* 0x000fe20000000f00 */
[----:B------:R1:W-:Y:S01]  /*6d30*/  MUFU.EX2 R138, R3 ;  /* 0x00000003008a7308 */ /* 0x0003e20000000800 */
[----:B------:R-:W-:-:S02]  /*6d40*/  IMAD.MOV.U32 R28, RZ, RZ, R171 ;  /* 0x000000ffff1c7224 */ /* 0x000fc400078e00ab */
[----:B--2---:R-:W-:Y:S01]  /*6d50*/  F2FP.F16.F32.PACK_AB R8, R207, R206 ;  /* 0x000000cecf08723e */ /* 0x004fe200000000ff */
[----:B------:R-:W-:Y:S02]  /*6d60*/  IMAD.MOV.U32 R31, RZ, RZ, R170 ;  /* 0x000000ffff1f7224 */ /* 0x000fe400078e00aa */
[----:B------:R-:W-:Y:S02]  /*6d70*/  IMAD.MOV.U32 R30, RZ, RZ, R149 ;  /* 0x000000ffff1e7224 */ /* 0x000fe400078e0095 */
[----:B------:R-:W-:Y:S02]  /*6d80*/  IMAD.MOV.U32 R40, RZ, RZ, R148 ;  /* 0x000000ffff287224 */ /* 0x000fe400078e0094 */
[----:B---3--:R-:W-:Y:S01]  /*6d90*/  FFMA.FTZ R2, R158, UR15, -R4 ;  /* 0x0000000f9e027c23 */ /* 0x008fe20008010804 */
[----:B-1----:R-:W-:-:S03]  /*6da0*/  F2FP.F16.F32.PACK_AB R10, R209, R208 ;  /* 0x000000d0d10a723e */ /* 0x002fc600000000ff */
[----:B------:R1:W-:Y:S01]  /*6db0*/  MUFU.EX2 R204, R2 ;  /* 0x0000000200cc7308 */ /* 0x0003e20000000800 */
[----:B------:R-:W-:Y:S02]  /*6dc0*/  IMAD.MOV.U32 R3, RZ, RZ, R185 ;  /* 0x000000ffff037224 */ /* 0x000fe400078e00b9 */
[----:B-1----:R-:W-:-:S05]  /*6dd0*/  FFMA.FTZ R2, R159, UR15, -R4 ;  /* 0x0000000f9f027c23 */ /* 0x002fca0008010804 */
[----:B------:R1:W2:Y:S02]  /*6de0*/  MUFU.EX2 R205, R2 ;  /* 0x0000000200cd7308 */ /* 0x0002a40000000800 */
[----:B-1----:R-:W-:Y:S01]  /*6df0*/  FFMA.FTZ R2, R174, UR15, -R4 ;  /* 0x0000000fae027c23 */ /* 0x002fe20008010804 */
[----:B--2---:R-:W-:-:S05]  /*6e00*/  F2FP.F16.F32.PACK_AB R9, R205, R204 ;  /* 0x000000cccd09723e */ /* 0x004fca00000000ff */
[----:B------:R-:W1:Y:S02]  /*6e10*/  MUFU.EX2 R137, R2 ;  /* 0x0000000200897308 */ /* 0x000e640000000800 */
[----:B-1----:R-:W-:Y:S01]  /*6e20*/  F2FP.F16.F32.PACK_AB R11, R138, R137 ;  /* 0x000000898a0b723e */ /* 0x002fe200000000ff */
[----:B------:R-:W-:-:S05]  /*6e30*/  FFMA.FTZ R2, R120, UR15, -R6 ;  /* 0x0000000f78027c23 */ /* 0x000fca0008010806 */
[----:B------:R1:W-:Y:S01]  /*6e40*/  MUFU.EX2 R120, R2 ;  /* 0x0000000200787308 */ /* 0x0003e20000000800 */
[C---:B------:R-:W-:Y:S06]  /*6e50*/  HMMA.16816.F32 R156, R8.reuse, R20, R60 ;  /* 0x00000014089c723c */ /* 0x040fec000000183c */
[C---:B----4-:R-:W-:Y:S01]  /*6e60*/  HMMA.16816.F32 R172, R8.reuse, R16, R52 ;  /* 0x0000001008ac723c */ /* 0x050fe20000001834 */
[----:B------:R-:W-:Y:S01]  /*6e70*/  MOV R61, R3 ;  /* 0x00000003003d7202 */ /* 0x000fe20000000f00 */
[----:B------:R-:W-:Y:S02]  /*6e80*/  IMAD.MOV.U32 R60, RZ, RZ, R30 ;  /* 0x000000ffff3c7224 */ /* 0x000fe400078e001e */
[----:B------:R-:W-:Y:S01]  /*6e90*/  FFMA.FTZ R30, R239, UR15, -R6 ;  /* 0x0000000fef1e7c23 */ /* 0x000fe20008010806 */
[----:B------:R-:W-:Y:S01]  /*6ea0*/  FFMA.FTZ R3, R198, UR15, -R0 ;  /* 0x0000000fc6037c23 */ /* 0x000fe20008010800 */
[----:B------:R-:W-:Y:S01]  /*6eb0*/  IMAD.MOV.U32 R62, RZ, RZ, R42 ;  /* 0x000000ffff3e7224 */ /* 0x000fe200078e002a */
[----:B------:R-:W-:Y:S01]  /*6ec0*/  HMMA.16816.F32 R140, R8, R24, R68 ;  /* 0x00000018088c723c */ /* 0x000fe20000001844 */
[----:B------:R-:W-:Y:S01]  /*6ed0*/  MOV R53, R61 ;  /* 0x0000003d00357202 */ /* 0x000fe20000000f00 */
[----:B------:R-:W-:-:S02]  /*6ee0*/  IMAD.MOV.U32 R61, RZ, RZ, R223 ;  /* 0x000000ffff3d7224 */ /* 0x000fc400078e00df */
[----:B-1----:R-:W-:Y:S01]  /*6ef0*/  FFMA.FTZ R2, R123, UR15, -R6 ;  /* 0x0000000f7b027c23 */ /* 0x002fe20008010806 */
[----:B------:R-:W2:Y:S01]  /*6f00*/  LDL.LU R223, [R1+0xf0] ;  /* 0x0000f00001df7983 */ /* 0x000ea20000300800 */
[----:B------:R-:W-:Y:S01]  /*6f10*/  IMAD.MOV.U32 R52, RZ, RZ, R60 ;  /* 0x000000ffff347224 */ /* 0x000fe200078e003c */
[C---:B------:R-:W-:Y:S01]  /*6f20*/  HMMA.16816.F32 R168, R8.reuse, R22, R56 ;  /* 0x0000001608a8723c */ /* 0x040fe20000001838 */
[----:B------:R1:W-:Y:S01]  /*6f30*/  MUFU.EX2 R123, R2 ;  /* 0x00000002007b7308 */ /* 0x0003e20000000800 */
[----:B------:R-:W-:Y:S01]  /*6f40*/  IMAD.MOV.U32 R71, RZ, RZ, R184 ;  /* 0x000000ffff477224 */ /* 0x000fe200078e00b8 */
[----:B------:R-:W-:Y:S01]  /*6f50*/  MOV R63, R76 ;  /* 0x0000004c003f7202 */ /* 0x000fe20000000f00 */
[----:B------:R-:W-:Y:S01]  /*6f60*/  IMAD.MOV.U32 R70, RZ, RZ, R127 ;  /* 0x000000ffff467224 */ /* 0x000fe200078e007f */
[----:B------:R-:W-:Y:S01]  /*6f70*/  MOV R76, R144 ;  /* 0x00000090004c7202 */ /* 0x000fe20000000f00 */
[C---:B------:R-:W-:Y:S01]  /*6f80*/  HMMA.16816.F32 R148, R8.reuse, R26, R64 ;  /* 0x0000001a0894723c */ /* 0x040fe20000001840 */
[----:B------:R-:W-:Y:S01]  /*6f90*/  IMAD.MOV.U32 R56, RZ, RZ, R130 ;  /* 0x000000ffff387224 */ /* 0x000fe200078e0082 */
[----:B------:R-:W-:Y:S01]  /*6fa0*/  MOV R58, R28 ;  /* 0x0000001c003a7202 */ /* 0x000fe20000000f00 */
[----:B------:R-:W-:Y:S01]  /*6fb0*/  IMAD.MOV.U32 R57, RZ, RZ, R29 ;  /* 0x000000ffff397224 */ /* 0x000fe200078e001d */
[----:B------:R-:W-:Y:S01]  /*6fc0*/  MOV R69, R183 ;  /* 0x000000b700457202 */ /* 0x000fe20000000f00 */
[----:B------:R-:W-:Y:S01]  /*6fd0*/  IMAD.MOV.U32 R59, RZ, RZ, R31 ;  /* 0x000000ffff3b7224 */ /* 0x000fe200078e001f */
[----:B------:R-:W-:Y:S01]  /*6fe0*/  HMMA.16816.F32 R184, R8, R18, R48 ;  /* 0x0000001208b8723c */ /* 0x000fe20000001830 */
[----:B------:R-:W-:Y:S01]  /*6ff0*/  IMAD.MOV.U32 R64, RZ, RZ, R77 ;  /* 0x000000ffff407224 */ /* 0x000fe200078e004d */
[----:B------:R-:W-:Y:S01]  /*7000*/  MOV R77, R117 ;  /* 0x00000075004d7202 */ /* 0x000fe20000000f00 */
[----:B------:R-:W-:-:S02]  /*7010*/  IMAD.MOV.U32 R65, RZ, RZ, R78 ;  /* 0x000000ffff417224 */ /* 0x000fc400078e004e */
[--C-:B------:R-:W-:Y:S01]  /*7020*/  FFMA.FTZ R31, R245, UR15, -R6.reuse ;  /* 0x0000000ff51f7c23 */ /* 0x100fe20008010806 */
[----:B------:R-:W-:Y:S02]  /*7030*/  IMAD.MOV.U32 R78, RZ, RZ, R7 ;  /* 0x000000ffff4e7224 */ /* 0x000fe400078e0007 */
[--C-:B-1----:R-:W-:Y:S01]  /*7040*/  FFMA.FTZ R2, R124, UR15, -R6.reuse ;  /* 0x0000000f7c027c23 */ /* 0x102fe20008010806 */
[C---:B------:R-:W-:Y:S01]  /*7050*/  HMMA.16816.F32 R188, R8.reuse, R32, R44 ;  /* 0x0000002008bc723c */ /* 0x040fe2000000182c */
[----:B------:R-:W-:Y:S01]  /*7060*/  FFMA.FTZ R7, R250, UR15, -R6 ;  /* 0x0000000ffa077c23 */ /* 0x000fe20008010806 */
[----:B------:R-:W-:Y:S01]  /*7070*/  IMAD.MOV.U32 R49, RZ, RZ, R57 ;  /* 0x000000ffff317224 */ /* 0x000fe200078e0039 */
[----:B------:R1:W-:Y:S01]  /*7080*/  MUFU.EX2 R124, R2 ;  /* 0x00000002007c7308 */ /* 0x0003e20000000800 */
[----:B------:R-:W-:Y:S01]  /*7090*/  MOV R50, R58 ;  /* 0x0000003a00327202 */ /* 0x000fe20000000f00 */
[----:B------:R-:W-:Y:S01]  /*70a0*/  IMAD.MOV.U32 R67, RZ, RZ, R115 ;  /* 0x000000ffff437224 */ /* 0x000fe200078e0073 */
[----:B------:R-:W-:Y:S01]  /*70b0*/  HMMA.16816.F32 R108, R8, R34, R36 ;  /* 0x00000022086c723c */ /* 0x000fe20000001824 */
[----:B------:R-:W-:Y:S01]  /*70c0*/  MOV R66, R79 ;  /* 0x0000004f00427202 */ /* 0x000fe20000000f00 */
[----:B------:R-:W-:Y:S01]  /*70d0*/  IMAD.MOV.U32 R51, RZ, RZ, R59 ;  /* 0x000000ffff337224 */ /* 0x000fe200078e003b */
[----:B------:R-:W-:Y:S01]  /*70e0*/  MOV R115, R119 ;  /* 0x0000007700737202 */ /* 0x000fe20000000f00 */
[----:B------:R-:W-:Y:S01]  /*70f0*/  IMAD.MOV.U32 R79, RZ, RZ, R118 ;  /* 0x000000ffff4f7224 */ /* 0x000fe200078e0076 */
[----:B------:R-:W-:Y:S01]  /*7100*/  MOV R59, R122 ;  /* 0x0000007a003b7202 */ /* 0x000fe20000000f00 */
[----:B------:R-:W-:-:S02]  /*7110*/  IMAD.MOV.U32 R54, RZ, RZ, R40 ;  /* 0x000000ffff367224 */ /* 0x000fc400078e0028 */
[--C-:B------:R-:W-:Y:S01]  /*7120*/  FFMA.FTZ R10, R251, UR15, -R6.reuse ;  /* 0x0000000ffb0a7c23 */ /* 0x100fe20008010806 */
[--C-:B------:R-:W-:Y:S01]  /*7130*/  FFMA.FTZ R38, R249, UR15, -R6.reuse ;  /* 0x0000000ff9267c23 */ /* 0x100fe20008010806 */
[--C-:B------:R-:W-:Y:S01]  /*7140*/  FFMA.FTZ R37, R248, UR15, -R6.reuse ;  /* 0x0000000ff8257c23 */ /* 0x100fe20008010806 */
[--C-:B------:R-:W-:Y:S01]  /*7150*/  FFMA.FTZ R36, R247, UR15, -R6.reuse ;  /* 0x0000000ff7247c23 */ /* 0x100fe20008010806 */
[----:B------:R-:W-:Y:S01]  /*7160*/  FFMA.FTZ R9, R56, UR15, -R5 ;  /* 0x0000000f38097c23 */ /* 0x000fe20008010805 */
[----:B------:R-:W-:Y:S01]  /*7170*/  MUFU.EX2 R119, R3 ;  /* 0x0000000300777308 */ /* 0x000fe20000000800 */
[----:B------:R-:W-:Y:S01]  /*7180*/  MOV R56, R43 ;  /* 0x0000002b00387202 */ /* 0x000fe20000000f00 */
[----:B-1----:R-:W-:Y:S01]  /*7190*/  FFMA.FTZ R2, R71, UR15, -R6 ;  /* 0x0000000f47027c23 */ /* 0x002fe20008010806 */
[----:B------:R-:W-:Y:S01]  /*71a0*/  FADD.FTZ R113, R113, R49 ;  /* 0x0000003171717221 */ /* 0x000fe20000010000 */
[----:B------:R-:W-:Y:S02]  /*71b0*/  IMAD.MOV.U32 R58, RZ, RZ, R114 ;  /* 0x000000ffff3a7224 */ /* 0x000fe400078e0072 */
[----:B------:R-:W-:Y:S01]  /*71c0*/  FFMA.FTZ R29, R196, UR15, -R0 ;  /* 0x0000000fc41d7c23 */ /* 0x000fe20008010800 */
[----:B------:R-:W-:-:S02]  /*71d0*/  IMAD.MOV.U32 R60, RZ, RZ, R126 ;  /* 0x000000ffff3c7224 */ /* 0x000fc400078e007e */
[--C-:B------:R-:W-:Y:S01]  /*71e0*/  FFMA.FTZ R28, R195, UR15, -R0.reuse ;  /* 0x0000000fc31c7c23 */ /* 0x100fe20008010800 */
[----:B------:R1:W-:Y:S01]  /*71f0*/  MUFU.EX2 R127, R2 ;  /* 0x00000002007f7308 */ /* 0x0003e20000000800 */
[----:B------:R-:W-:Y:S01]  /*7200*/  MOV R49, R50 ;  /* 0x0000003200317202 */ /* 0x000fe20000000f00 */
[----:B------:R-:W-:Y:S02]  /*7210*/  IMAD.MOV.U32 R55, RZ, RZ, R41 ;  /* 0x000000ffff377224 */ /* 0x000fe400078e0029 */
[----:B------:R-:W-:Y:S01]  /*7220*/  FFMA.FTZ R11, R194, UR15, -R0 ;  /* 0x0000000fc20b7c23 */ /* 0x000fe20008010800 */
[----:B------:R-:W-:Y:S02]  /*7230*/  IMAD.MOV.U32 R57, RZ, RZ, R112 ;  /* 0x000000ffff397224 */ /* 0x000fe400078e0070 */
[--C-:B------:R-:W-:Y:S01]  /*7240*/  FFMA.FTZ R42, R193, UR15, -R0.reuse ;  /* 0x0000000fc12a7c23 */ /* 0x100fe20008010800 */
[----:B------:R-:W-:Y:S02]  /*7250*/  IMAD.MOV.U32 R68, RZ, RZ, R121 ;  /* 0x000000ffff447224 */ /* 0x000fe400078e0079 */
[----:B------:R-:W-:Y:S01]  /*7260*/  FFMA.FTZ R121, R192, UR15, -R0 ;  /* 0x0000000fc0797c23 */ /* 0x000fe20008010800 */
[----:B------:R-:W-:-:S02]  /*7270*/  IMAD.MOV.U32 R48, RZ, RZ, R51 ;  /* 0x000000ffff307224 */ /* 0x000fc400078e0033 */
[----:B------:R-:W-:Y:S01]  /*7280*/  FFMA.FTZ R144, R116, UR15, -R0 ;  /* 0x0000000f74907c23 */ /* 0x000fe20008010800 */
[----:B------:R-:W-:Y:S02]  /*7290*/  IMAD.MOV.U32 R71, RZ, RZ, R166 ;  /* 0x000000ffff477224 */ /* 0x000fe400078e00a6 */
[----:B------:R-:W-:Y:S02]  /*72a0*/  IMAD.MOV.U32 R183, RZ, RZ, R133 ;  /* 0x000000ffffb77224 */ /* 0x000fe400078e0085 */
[----:B-1----:R-:W-:Y:S01]  /*72b0*/  FFMA.FTZ R2, R252, UR15, -R6 ;  /* 0x0000000ffc027c23 */ /* 0x002fe20008010806 */
[----:B------:R-:W-:Y:S01]  /*72c0*/  FFMA.FTZ R6, R200, UR15, -R0 ;  /* 0x0000000fc8067c23 */ /* 0x000fe20008010800 */
[----:B------:R-:W-:Y:S01]  /*72d0*/  IMAD.MOV.U32 R50, RZ, RZ, R52 ;  /* 0x000000ffff327224 */ /* 0x000fe200078e0034 */
[----:B------:R-:W-:Y:S01]  /*72e0*/  MOV R51, R53 ;  /* 0x0000003500337202 */ /* 0x000fe20000000f00 */
[----:B------:R1:W-:Y:S01]  /*72f0*/  MUFU.EX2 R130, R2 ;  /* 0x0000000200827308 */ /* 0x0003e20000000800 */
[----:B------:R-:W-:Y:S01]  /*7300*/  IMAD.MOV.U32 R52, RZ, RZ, R54 ;  /* 0x000000ffff347224 */ /* 0x000fe200078e0036 */
[----:B------:R-:W-:Y:S01]  /*7310*/  MOV R54, R56 ;  /* 0x0000003800367202 */ /* 0x000fe20000000f00 */
[----:B------:R-:W-:-:S02]  /*7320*/  IMAD.MOV.U32 R56, RZ, RZ, R58 ;  /* 0x000000ffff387224 */ /* 0x000fc400078e003a */
[--C-:B------:R-:W-:Y:S01]  /*7330*/  FFMA.FTZ R133, R181, UR15, -R0.reuse ;  /* 0x0000000fb5857c23 */ /* 0x100fe20008010800 */
[----:B------:R-:W-:Y:S02]  /*7340*/  IMAD.MOV.U32 R166, RZ, RZ, R131 ;  /* 0x000000ffffa67224 */ /* 0x000fe400078e0083 */
[--C-:B------:R-:W-:Y:S01]  /*7350*/  FFMA.FTZ R131, R182, UR15, -R0.reuse ;  /* 0x0000000fb6837c23 */ /* 0x100fe20008010800 */
[----:B------:R-:W-:Y:S01]  /*7360*/  MUFU.EX2 R118, R6 ;  /* 0x0000000600767308 */ /* 0x000fe20000000800 */
[----:B-1----:R-:W-:-:S07]  /*7370*/  FFMA.FTZ R2, R199, UR15, -R0 ;  /* 0x0000000fc7027c23 */ /* 0x002fce0008010800 */
[----:B------:R1:W3:Y:S01]  /*7380*/  MUFU.EX2 R117, R2 ;  /* 0x0000000200757308 */ /* 0x0002e20000000800 */
[----:B------:R-:W-:Y:S01]  /*7390*/  IMAD.MOV.U32 R58, RZ, RZ, R60 ;  /* 0x000000ffff3a7224 */ /* 0x000fe200078e003c */
[----:B------:R-:W-:Y:S01]  /*73a0*/  MOV R60, R62 ;  /* 0x0000003e003c7202 */ /* 0x000fe20000000f00 */
[----:B------:R-:W-:Y:S02]  /*73b0*/  IMAD.MOV.U32 R53, RZ, RZ, R55 ;  /* 0x000000ffff357224 */ /* 0x000fe400078e0037 */
[----:B------:R-:W-:Y:S02]  /*73c0*/  IMAD.MOV.U32 R55, RZ, RZ, R57 ;  /* 0x000000ffff377224 */ /* 0x000fe400078e0039 */
[----:B-1----:R-:W-:-:S04]  /*73d0*/  FFMA.FTZ R2, R197, UR15, -R0 ;  /* 0x0000000fc5027c23 */ /* 0x002fc80008010800 */
[----:B------:R1:W4:Y:S01]  /*73e0*/  MUFU.EX2 R122, R2 ;  /* 0x00000002007a7308 */ /* 0x0003220000000800 */
[----:B------:R-:W-:Y:S01]  /*73f0*/  IMAD.MOV.U32 R62, RZ, RZ, R64 ;  /* 0x000000ffff3e7224 */ /* 0x000fe200078e0040 */
[----:B------:R-:W-:Y:S01]  /*7400*/  MOV R57, R59 ;  /* 0x0000003b00397202 */ /* 0x000fe20000000f00 */
        /* <DEDUP_REMOVED lines=8> */
[----:B------:R-:W-:Y:S01]  /*7490*/  IMAD.MOV.U32 R65, RZ, RZ, R67 ;  /* 0x000000ffff417224 */ /* 0x000fe200078e0043 */
[----:B------:R3:W-:Y:S01]  /*74a0*/  MUFU.EX2 R126, R10 ;  /* 0x0000000a007e7308 */ /* 0x0007e20000000800 */
[----:B------:R-:W-:Y:S01]  /*74b0*/  IMAD.MOV.U32 R67, RZ, RZ, R69 ;  /* 0x000000ffff437224 */ /* 0x000fe200078e0045 */
[----:B------:R-:W-:Y:S01]  /*74c0*/  MOV R69, R71 ;  /* 0x0000004700457202 */ /* 0x000fe20000000f00 */
[----:B------:R-:W-:-:S02]  /*74d0*/  IMAD.MOV.U32 R78, RZ, RZ, R115 ;  /* 0x000000ffff4e7224 */ /* 0x000fc400078e0073 */
[----:B------:R-:W-:Y:S01]  /*74e0*/  FADD.FTZ R115, R129, R128 ;  /* 0x0000008081737221 */ /* 0x000fe20000010000 */
[--C-:B------:R-:W-:Y:S01]  /*74f0*/  FFMA.FTZ R8, R246, UR15, -R5.reuse ;  /* 0x0000000ff6087c23 */ /* 0x100fe20008010805 */
[--C-:B------:R-:W-:Y:S01]  /*7500*/  FFMA.FTZ R3, R244, UR15, -R5.reuse ;  /* 0x0000000ff4037c23 */ /* 0x100fe20008010805 */
[--C-:B------:R-:W-:Y:S01]  /*7510*/  FFMA.FTZ R0, R243, UR15, -R5.reuse ;  /* 0x0000000ff3007c23 */ /* 0x100fe20008010805 */
[--C-:B------:R-:W-:Y:S01]  /*7520*/  FFMA.FTZ R43, R241, UR15, -R5.reuse ;  /* 0x0000000ff12b7c23 */ /* 0x100fe20008010805 */
[--C-:B------:R-:W-:Y:S01]  /*7530*/  FFMA.FTZ R44, R240, UR15, -R5.reuse ;  /* 0x0000000ff02c7c23 */ /* 0x100fe20008010805 */
[--C-:B------:R-:W-:Y:S01]  /*7540*/  FFMA.FTZ R45, R238, UR15, -R5.reuse ;  /* 0x0000000fee2d7c23 */ /* 0x100fe20008010805 */
[----:B------:R-:W-:Y:S01]  /*7550*/  FFMA.FTZ R46, R237, UR15, -R5 ;  /* 0x0000000fed2e7c23 */ /* 0x000fe20008010805 */
[--C-:B-1----:R-:W-:Y:S01]  /*7560*/  FFMA.FTZ R2, R236, UR15, -R4.reuse ;  /* 0x0000000fec027c23 */ /* 0x102fe20008010804 */
[--C-:B------:R-:W-:Y:S01]  /*7570*/  FFMA.FTZ R41, R235, UR15, -R4.reuse ;  /* 0x0000000feb297c23 */ /* 0x100fe20008010804 */
[--C-:B------:R-:W-:Y:S01]  /*7580*/  FFMA.FTZ R39, R222, UR15, -R4.reuse ;  /* 0x0000000fde277c23 */ /* 0x100fe20008010804 */
[--C-:B------:R-:W-:Y:S01]  /*7590*/  FFMA.FTZ R47, R203, UR15, -R4.reuse ;  /* 0x0000000fcb2f7c23 */ /* 0x100fe20008010804 */
[--C-:B------:R-:W-:Y:S01]  /*75a0*/  FFMA.FTZ R112, R202, UR15, -R4.reuse ;  /* 0x0000000fca707c23 */ /* 0x100fe20008010804 */
[--C-:B---3--:R-:W-:Y:S01]  /*75b0*/  FFMA.FTZ R10, R221, UR15, -R4.reuse ;  /* 0x0000000fdd0a7c23 */ /* 0x108fe20008010804 */
[----:B------:R-:W-:Y:S01]  /*75c0*/  FFMA.FTZ R114, R201, UR15, -R4 ;  /* 0x0000000fc9727c23 */ /* 0x000fe20008010804 */
[----:B------:R-:W-:Y:S01]  /*75d0*/  IMAD.MOV.U32 R71, RZ, RZ, R77 ;  /* 0x000000ffff477224 */ /* 0x000fe200078e004d */
[----:B------:R4:W-:Y:S01]  /*75e0*/  MUFU.EX2 R129, R7 ;  /* 0x0000000700817308 */ /* 0x0009e20000000800 */
[----:B------:R-:W-:Y:S01]  /*75f0*/  IMAD.MOV.U32 R77, RZ, RZ, R79 ;  /* 0x000000ffff4d7224 */ /* 0x000fe200078e004f */
[----:B------:R-:W-:-:S02]  /*7600*/  F2FP.F16.F32.PACK_AB R5, R118, R117 ;  /* 0x000000757605723e */ /* 0x000fc400000000ff */
[----:B------:R-:W-:Y:S02]  /*7610*/  F2FP.F16.F32.PACK_AB R6, R127, R124 ;  /* 0x0000007c7f06723e */ /* 0x000fe400000000ff */
[----:B------:R-:W-:Y:S01]  /*7620*/  MOV R79, R132 ;  /* 0x00000084004f7202 */ /* 0x000fe20000000f00 */
[----:B------:R-:W-:Y:S01]  /*7630*/  IMAD.MOV.U32 R200, RZ, RZ, R65 ;  /* 0x000000ffffc87224 */ /* 0x000fe200078e0041 */
[----:B------:R-:W-:Y:S01]  /*7640*/  MOV R198, R64 ;  /* 0x0000004000c67202 */ /* 0x000fe20000000f00 */
[----:B------:R-:W-:Y:S01]  /*7650*/  IMAD.MOV.U32 R250, RZ, RZ, R66 ;  /* 0x000000fffffa7224 */ /* 0x000fe200078e0042 */
[----:B------:R-:W-:Y:S01]  /*7660*/  MOV R239, R67 ;  /* 0x0000004300ef7202 */ /* 0x000fe20000000f00 */
[----:B------:R-:W-:Y:S01]  /*7670*/  IMAD.MOV.U32 R237, RZ, RZ, R76 ;  /* 0x000000ffffed7224 */ /* 0x000fe200078e004c */
[----:B----4-:R-:W-:Y:S01]  /*7680*/  F2FP.F16.F32.PACK_AB R7, R122, R119 ;  /* 0x000000777a07723e */ /* 0x010fe200000000ff */
        /* <DEDUP_REMOVED lines=14> */
[----:B------:R-:W-:Y:S01]  /*7770*/  MOV R243, R61 ;  /* 0x0000003d00f37202 */ /* 0x000fe20000000f00 */
[----:B------:R-:W-:Y:S01]  /*7780*/  IMAD.MOV.U32 R244, RZ, RZ, R60 ;  /* 0x000000fffff47224 */ /* 0x000fe200078e003c */
[----:B------:R-:W-:Y:S01]  /*7790*/  MOV R252, R70 ;  /* 0x0000004600fc7202 */ /* 0x000fe20000000f00 */
[----:B------:R-:W-:Y:S02]  /*77a0*/  IMAD.MOV.U32 R241, RZ, RZ, R62 ;  /* 0x000000fffff17224 */ /* 0x000fe400078e003e */
[----:B------:R-:W-:Y:S02]  /*77b0*/  IMAD.MOV.U32 R238, RZ, RZ, R63 ;  /* 0x000000ffffee7224 */ /* 0x000fe400078e003f */
[----:B------:R-:W-:Y:S02]  /*77c0*/  IMAD.MOV.U32 R245, RZ, RZ, R68 ;  /* 0x000000fffff57224 */ /* 0x000fe400078e0044 */
[----:B------:R-:W-:Y:S01]  /*77d0*/  IMAD.MOV.U32 R199, RZ, RZ, R69 ;  /* 0x000000ffffc77224 */ /* 0x000fe200078e0045 */
[----:B------:R-:W-:Y:S01]  /*77e0*/  MUFU.EX2 R41, R41 ;  /* 0x0000002900297308 */ /* 0x000fe20000000800 */
[----:B------:R-:W-:Y:S01]  /*77f0*/  IMAD.MOV.U32 R240, RZ, RZ, R71 ;  /* 0x000000fffff07224 */ /* 0x000fe200078e0047 */
[----:B------:R1:W5:Y:S01]  /*7800*/  LDL.LU R132, [R1+0xec] ;  /* 0x0000ec0001847983 */ /* 0x0003620000300800 */
[----:B------:R-:W-:Y:S01]  /*7810*/  IMAD.MOV.U32 R235, RZ, RZ, R15 ;  /* 0x000000ffffeb7224 */ /* 0x000fe200078e000f */
[----:B------:R-:W-:-:S02]  /*7820*/  MOV R251, R125 ;  /* 0x0000007d00fb7202 */ /* 0x000fc40000000f00 */
[----:B------:R1:W5:Y:S02]  /*7830*/  LDL.LU R15, [R1+0xe8] ;  /* 0x0000e800010f7983 */ /* 0x0003640000300800 */
[----:B------:R-:W-:Y:S08]  /*7840*/  MUFU.EX2 R125, R38 ;  /* 0x00000026007d7308 */ /* 0x000ff00000000800 */
[----:B------:R-:W-:Y:S01]  /*7850*/  MUFU.EX2 R128, R37 ;  /* 0x0000002500807308 */ /* 0x000fe20000000800 */
[----:B--2---:R-:W-:Y:S01]  /*7860*/  FFMA.FTZ R40, R223, UR15, -R4 ;  /* 0x0000000fdf287c23 */ /* 0x004fe20008010804 */
[----:B------:R-:W-:-:S07]  /*7870*/  F2FP.F16.F32.PACK_AB R4, R123, R120 ;  /* 0x000000787b04723e */ /* 0x000fce00000000ff */
[C---:B------:R-:W-:Y:S01]  /*7880*/  HMMA.16816.F32 R76, R4.reuse, R26, R104 ;  /* 0x0000001a044c723c */ /* 0x040fe20000001868 */
[----:B------:R-:W-:Y:S05]  /*7890*/  MUFU.EX2 R105, R31 ;  /* 0x0000001f00697308 */ /* 0x000fea0000000800 */
[C---:B------:R-:W-:Y:S03]  /*78a0*/  HMMA.16816.F32 R64, R4.reuse, R20, R100 ;  /* 0x000000140440723c */ /* 0x040fe60000001864 */
[----:B------:R-:W-:Y:S03]  /*78b0*/  MUFU.EX2 R106, R30 ;  /* 0x0000001e006a7308 */ /* 0x000fe60000000800 */
[C---:B------:R-:W-:Y:S01]  /*78c0*/  HMMA.16816.F32 R84, R4.reuse, R24, R84 ;  /* 0x000000180454723c */ /* 0x040fe20000001854 */
[----:B------:R-:W-:Y:S04]  /*78d0*/  LDSM.16.MT88.4 R24, [R226+0xb000] ;  /* 0x00b00000e218783b */ /* 0x000fe80000004200 */
[----:B------:R-:W-:Y:S01]  /*78e0*/  MUFU.EX2 R100, R29 ;  /* 0x0000001d00647308 */ /* 0x000fe20000000800 */
[C---:B------:R-:W-:Y:S01]  /*78f0*/  HMMA.16816.F32 R52, R4.reuse, R22, R96 ;  /* 0x000000160434723c */ /* 0x040fe20000001860 */
[----:B------:R-:W-:Y:S05]  /*7900*/  LDSM.16.MT88.4 R20, [R227+0xb000] ;  /* 0x00b00000e314783b */ /* 0x000fea0000004200 */
[C---:B------:R-:W-:Y:S01]  /*7910*/  HMMA.16816.F32 R48, R4.reuse, R16, R92 ;  /* 0x000000100430723c */ /* 0x040fe2000000185c */
[----:B------:R2:W-:Y:S05]  /*7920*/  MUFU.EX2 R101, R28 ;  /* 0x0000001c00657308 */ /* 0x0005ea0000000800 */
[C---:B------:R-:W-:Y:S01]  /*7930*/  HMMA.16816.F32 R56, R4.reuse, R18, R88 ;  /* 0x000000120438723c */ /* 0x040fe20000001858 */
[----:B------:R-:W-:Y:S04]  /*7940*/  LDSM.16.MT88.4 R16, [R225+0xb000] ;  /* 0x00b00000e110783b */ /* 0x000fe80000004200 */
[----:B--2---:R-:W2:Y:S01]  /*7950*/  LDSM.16.MT88.4 R28, [R224+0xb000] ;  /* 0x00b00000e01c783b */ /* 0x004ea20000004200 */
[C---:B------:R-:W-:Y:S01]  /*7960*/  HMMA.16816.F32 R68, R4.reuse, R32, R80 ;  /* 0x000000200444723c */ /* 0x040fe20000001850 */
[----:B------:R-:W-:Y:S05]  /*7970*/  MUFU.EX2 R96, R9 ;  /* 0x0000000900607308 */ /* 0x000fea0000000800 */
[----:B------:R-:W-:Y:S03]  /*7980*/  HMMA.16816.F32 R60, R4, R34, R72 ;  /* 0x00000022043c723c */ /* 0x000fe60000001848 */
[----:B------:R-:W3:Y:S01]  /*7990*/  MUFU.EX2 R97, R8 ;  /* 0x0000000800617308 */ /* 0x000ee20000000800 */
[----:B------:R-:W-:-:S02]  /*79a0*/  IMAD.MOV.U32 R223, RZ, RZ, R134 ;  /* 0x000000ffffdf7224 */ /* 0x000fc400078e0086 */
[----:B------:R1:W5:Y:S05]  /*79b0*/  LDL.LU R134, [R1+0xe4] ;  /* 0x0000e40001867983 */ /* 0x00036a0000300800 */
[----:B------:R4:W-:Y:S08]  /*79c0*/  MUFU.EX2 R92, R3 ;  /* 0x00000003005c7308 */ /* 0x0009f00000000800 */
[----:B------:R-:W-:Y:S08]  /*79d0*/  MUFU.EX2 R80, R0 ;  /* 0x0000000000507308 */ /* 0x000ff00000000800 */
[----:B------:R-:W1:Y:S08]  /*79e0*/  MUFU.EX2 R72, R2 ;  /* 0x0000000200487308 */ /* 0x000e700000000800 */
[----:B------:R-:W-:Y:S08]  /*79f0*/  MUFU.EX2 R73, R40 ;  /* 0x0000002800497308 */ /* 0x000ff00000000800 */
[----:B------:R-:W2:Y:S01]  /*7a00*/  MUFU.EX2 R74, R39 ;  /* 0x00000027004a7308 */ /* 0x000ea20000000800 */
[----:B------:R-:W-:Y:S01]  /*7a10*/  FADD.FTZ R4, R235, R223 ;  /* 0x000000dfeb047221 */ /* 0x000fe20000010000 */
[----:B----4-:R-:W-:Y:S01]  /*7a20*/  FADD.FTZ R3, R136, R113 ;  /* 0x0000007188037221 */ /* 0x010fe20000010000 */
[----:B------:R-:W-:Y:S01]  /*7a30*/  MOV R235, R236 ;  /* 0x000000ec00eb7202 */ /* 0x000fe20000000f00 */
[----:B------:R-:W-:-:S02]  /*7a40*/  IMAD.MOV.U32 R236, RZ, RZ, R237 ;  /* 0x000000ffffec7224 */ /* 0x000fc400078e00ed */
[----:B------:R-:W-:Y:S01]  /*7a50*/  FADD.FTZ R8, R13, R4 ;  /* 0x000000040d087221 */ /* 0x000fe20000010000 */
[----:B------:R-:W-:Y:S01]  /*7a60*/  IMAD.MOV.U32 R237, RZ, RZ, R238 ;  /* 0x000000ffffed7224 */ /* 0x000fe200078e00ee */
[----:B------:R-:W-:Y:S01]  /*7a70*/  MOV R238, R244 ;  /* 0x000000f400ee7202 */ /* 0x000fe20000000f00 */
[----:B------:R-:W-:Y:S01]  /*7a80*/  FADD.FTZ R3, R14, R3 ;  /* 0x000000030e037221 */ /* 0x000fe20000010000 */
[----:B------:R-:W-:Y:S01]  /*7a90*/  IMAD.MOV.U32 R244, RZ, RZ, R246 ;  /* 0x000000fffff47224 */ /* 0x000fe200078e00f6 */
[----:B---3--:R-:W-:Y:S01]  /*7aa0*/  F2FP.F16.F32.PACK_AB R4, R97, R96 ;  /* 0x000000606104723e */ /* 0x008fe200000000ff */
[----:B------:R-:W-:Y:S01]  /*7ab0*/  IMAD.MOV.U32 R246, RZ, RZ, R181 ;  /* 0x000000fffff67224 */ /* 0x000fe200078e00b5 */
[----:B-1----:R-:W-:Y:S01]  /*7ac0*/  F2FP.F16.F32.PACK_AB R5, R41, R72 ;  /* 0x000000482905723e */ /* 0x002fe200000000ff */
[----:B------:R-:W-:Y:S01]  /*7ad0*/  FADD.FTZ R3, R238, R3 ;  /* 0x00000003ee037221 */ /* 0x000fe20000010000 */
[----:B------:R-:W-:Y:S01]  /*7ae0*/  F2FP.F16.F32.PACK_AB R6, R80, R92 ;  /* 0x0000005c5006723e */ /* 0x000fe200000000ff */
[----:B------:R1:W5:Y:S01]  /*7af0*/  LDL.LU R136, [R1+0xe0] ;  /* 0x0000e00001887983 */ /* 0x0003620000300800 */
[----:B------:R-:W-:-:S02]  /*7b00*/  MOV R181, R182 ;  /* 0x000000b600b57202 */ /* 0x000fc40000000f00 */
[----:B--2---:R-:W-:Y:S01]  /*7b10*/  F2FP.F16.F32.PACK_AB R7, R74, R73 ;  /* 0x000000494a07723e */ /* 0x004fe200000000ff */
[----:B------:R-:W-:Y:S02]  /*7b20*/  IMAD.MOV.U32 R182, RZ, RZ, R192 ;  /* 0x000000ffffb67224 */ /* 0x000fe400078e00c0 */
[----:B------:R-:W-:Y:S01]  /*7b30*/  FADD.FTZ R32, R243, R3 ;  /* 0x00000003f3207221 */ /* 0x000fe20000010000 */
[----:B------:R-:W-:Y:S01]  /*7b40*/  IMAD.MOV.U32 R192, RZ, RZ, R193 ;  /* 0x000000ffffc07224 */ /* 0x000fe200078e00c1 */
[----:B------:R-:W-:Y:S01]  /*7b50*/  MOV R193, R194 ;  /* 0x000000c200c17202 */ /* 0x000fe20000000f00 */
[----:B------:R-:W-:Y:S01]  /*7b60*/  IMAD.MOV.U32 R194, RZ, RZ, R12 ;  /* 0x000000ffffc27224 */ /* 0x000fe200078e000c */
[----:B------:R2:W-:Y:S01]  /*7b70*/  MUFU.EX2 R104, R36 ;  /* 0x0000002400687308 */ /* 0x0005e20000000800 */
[----:B------:R1:W5:Y:S01]  /*7b80*/  LDL.LU R12, [R1+0xdc] ;  /* 0x0000dc00010c7983 */ /* 0x0003620000300800 */
[C---:B------:R-:W-:Y:S03]  /*7b90*/  HMMA.16816.F32 R140, R4.reuse, R28, R140 ;  /* 0x0000001c048c723c */ /* 0x040fe6000000188c */
[----:B------:R1:W5:Y:S03]  /*7ba0*/  LDL.LU R13, [R1+0xd8] ;  /* 0x0000d800010d7983 */ /* 0x0003660000300800 */
[C---:B------:R-:W-:Y:S01]  /*7bb0*/  HMMA.16816.F32 R148, R4.reuse, R30, R148 ;  /* 0x0000001e0494723c */ /* 0x040fe20000001894 */
[----:B------:R1:W5:Y:S05]  /*7bc0*/  LDL.LU R14, [R1+0xd4] ;  /* 0x0000d400010e7983 */ /* 0x00036a0000300800 */
[C---:B------:R-:W-:Y:S06]  /*7bd0*/  HMMA.16816.F32 R156, R4.reuse, R20, R156 ;  /* 0x00000014049c723c */ /* 0x040fec000000189c */
[C---:B------:R-:W-:Y:S06]  /*7be0*/  HMMA.16816.F32 R168, R4.reuse, R22, R168 ;  /* 0x0000001604a8723c */ /* 0x040fec00000018a8 */
[C---:B------:R-:W-:Y:S06]  /*7bf0*/  HMMA.16816.F32 R172, R4.reuse, R16, R172 ;  /* 0x0000001004ac723c */ /* 0x040fec00000018ac */
[C---:B------:R-:W-:Y:S06]  /*7c00*/  HMMA.16816.F32 R184, R4.reuse, R18, R184 ;  /* 0x0000001204b8723c */ /* 0x040fec00000018b8 */
[C---:B------:R-:W-:Y:S06]  /*7c10*/  HMMA.16816.F32 R188, R4.reuse, R24, R188 ;  /* 0x0000001804bc723c */ /* 0x040fec00000018bc */
[----:B--2---:R-:W-:Y:S07]  /*7c20*/  HMMA.16816.F32 R36, R4, R26, R108 ;  /* 0x0000001a0424723c */ /* 0x004fee000000186c */
[----:B------:R-:W-:-:S02]  /*7c30*/  FADD.FTZ R4, R234, R32 ;  /* 0x00000020ea047221 */ /* 0x000fc40000010000 */
[----:B------:R-:W2:Y:S01]  /*7c40*/  LDL.LU R234, [R1+0xd0] ;  /* 0x0000d00001ea7983 */ /* 0x000ea20000300800 */
[----:B------:R-:W-:Y:S01]  /*7c50*/  FADD.FTZ R2, R177, R115 ;  /* 0x00000073b1027221 */ /* 0x000fe20000010000 */
[----:B------:R-:W-:Y:S01]  /*7c60*/  FADD.FTZ R0, R235, R116 ;  /* 0x00000074eb007221 */ /* 0x000fe20000010000 */
[----:B------:R-:W-:Y:S02]  /*7c70*/  FADD.FTZ R8, R237, R8 ;  /* 0x00000008ed087221 */ /* 0x000fe40000010000 */
[----:B------:R-:W-:Y:S01]  /*7c80*/  FADD.FTZ R2, R176, R2 ;  /* 0x00000002b0027221 */ /* 0x000fe20000010000 */
[----:B------:R-:W-:Y:S01]  /*7c90*/  FADD.FTZ R0, R236, R0 ;  /* 0x00000000ec007221 */ /* 0x000fe20000010000 */
[----:B------:R-:W-:Y:S02]  /*7ca0*/  FADD.FTZ R33, R241, R8 ;  /* 0x00000008f1217221 */ /* 0x000fe40000010000 */
[----:B------:R-:W-:Y:S01]  /*7cb0*/  FADD.FTZ R2, R145, R2 ;  /* 0x0000000291027221 */ /* 0x000fe20000010000 */
[----:B------:R-:W-:Y:S01]  /*7cc0*/  FADD.FTZ R0, R240, R0 ;  /* 0x00000000f0007221 */ /* 0x000fe20000010000 */
[----:B------:R-:W-:Y:S01]  /*7cd0*/  IMAD.MOV.U32 R203, RZ, RZ, R245 ;  /* 0x000000ffffcb7224 */ /* 0x000fe200078e00f5 */
[----:B------:R-:W-:Y:S01]  /*7ce0*/  MOV R223, R198 ;  /* 0x000000c600df7202 */ /* 0x000fe20000000f00 */
[----:B------:R-:W-:-:S02]  /*7cf0*/  IMAD.MOV.U32 R221, RZ, RZ, R183 ;  /* 0x000000ffffdd7224 */ /* 0x000fc400078e00b7 */
[----:B------:R-:W-:Y:S01]  /*7d00*/  FADD.FTZ R3, R178, R2 ;  /* 0x00000002b2037221 */ /* 0x000fe20000010000 */
[----:B------:R-:W-:Y:S02]  /*7d10*/  IMAD.MOV.U32 R222, RZ, RZ, R166 ;  /* 0x000000ffffde7224 */ /* 0x000fe400078e00a6 */
[----:B------:R-:W-:Y:S01]  /*7d20*/  FADD.FTZ R2, R244, R0 ;  /* 0x00000000f4027221 */ /* 0x000fe20000010000 */
        /* <DEDUP_REMOVED lines=22> */
[----:B------:R-:W-:Y:S02]  /*7e90*/  IMAD.MOV.U32 R201, RZ, RZ, R235 ;  /* 0x000000ffffc97224 */ /* 0x000fe400078e00eb */
[----:B------:R-:W-:Y:S01]  /*7ea0*/  FADD.FTZ R5, R231, R4 ;  /* 0x00000004e7057221 */ /* 0x000fe20000010000 */
[----:B------:R-:W-:Y:S01]  /*7eb0*/  MOV R202, R236 ;  /* 0x000000ec00ca7202 */ /* 0x000fe20000000f00 */
[----:B------:R-:W-:Y:S01]  /*7ec0*/  FADD.FTZ R4, R203, R3 ;  /* 0x00000003cb047221 */ /* 0x000fe20000010000 */
        /* <DEDUP_REMOVED lines=12> */
[----:B------:R-:W-:-:S02]  /*7f90*/  IMAD.MOV.U32 R195, RZ, RZ, R154 ;  /* 0x000000ffffc37224 */ /* 0x000fc400078e009a */
[----:B------:R-:W-:Y:S01]  /*7fa0*/  FADD.FTZ R2, R233, R2 ;  /* 0x00000002e9027221 */ /* 0x000fe20000010000 */
[----:B------:R-:W-:Y:S01]  /*7fb0*/  IMAD.MOV.U32 R203, RZ, RZ, R244 ;  /* 0x000000ffffcb7224 */ /* 0x000fe200078e00f4 */
[----:B------:R-:W-:Y:S02]  /*7fc0*/  MOV R200, R155 ;  /* 0x0000009b00c87202 */ /* 0x000fe40000000f00 */
        /* <DEDUP_REMOVED lines=15> */
[----:B------:R-:W-:Y:S01]  /*80c0*/  FADD.FTZ R3, R160, R3 ;  /* 0x00000003a0037221 */ /* 0x000fe20000010000 */
        /* <DEDUP_REMOVED lines=8> */
[----:B------:R-:W-:Y:S01]  /*8150*/  IMAD.MOV.U32 R91, RZ, RZ, R194 ;  /* 0x000000ffff5b7224 */ /* 0x000fe200078e00c2 */
[----:B------:R-:W-:Y:S01]  /*8160*/  MOV R93, R195 ;  /* 0x000000c3005d7202 */ /* 0x000fe20000000f00 */
[----:B------:R-:W-:-:S02]  /*8170*/  IMAD.MOV.U32 R197, RZ, RZ, R198 ;  /* 0x000000ffffc57224 */ /* 0x000fc400078e00c6 */
[----:B------:R-:W-:Y:S01]  /*8180*/  FADD.FTZ R5, R162, R3 ;  /* 0x00000003a2057221 */ /* 0x000fe20000010000 */
[----:B------:R-:W-:Y:S01]  /*8190*/  MOV R198, R199 ;  /* 0x000000c700c67202 */ /* 0x000fe20000000f00 */
[----:B------:R-:W-:Y:S02]  /*81a0*/  IMAD.MOV.U32 R94, RZ, RZ, R200 ;  /* 0x000000ffff5e7224 */ /* 0x000fe400078e00c8 */
[----:B------:R-:W-:Y:S01]  /*81b0*/  FADD.FTZ R0, R89, R0 ;  /* 0x0000000059007221 */ /* 0x000fe20000010000 */
[----:B------:R-:W-:Y:S01]  /*81c0*/  MOV R252, R167 ;  /* 0x000000a700fc7202 */ /* 0x000fe20000000f00 */
[----:B------:R-:W-:Y:S02]  /*81d0*/  IMAD.MOV.U32 R199, RZ, RZ, R230 ;  /* 0x000000ffffc77224 */ /* 0x000fe400078e00e6 */
[----:B------:R-:W-:Y:S01]  /*81e0*/  FADD.FTZ R3, R90, R6 ;  /* 0x000000065a037221 */ /* 0x000fe20000010000 */
[----:B------:R-:W-:Y:S01]  /*81f0*/  MOV R99, R163 ;  /* 0x000000a300637202 */ /* 0x000fe20000000f00 */
[----:B------:R-:W-:Y:S01]  /*8200*/  FADD.FTZ R2, R91, R2 ;  /* 0x000000025b027221 */ /* 0x000fe20000010000 */
[----:B------:R-:W-:Y:S01]  /*8210*/  MOV R103, R203 ;  /* 0x000000cb00677202 */ /* 0x000fe20000000f00 */
[----:B------:R-:W-:Y:S01]  /*8220*/  FADD.FTZ R5, R93, R5 ;  /* 0x000000055d057221 */ /* 0x000fe20000010000 */
[----:B------:R-:W-:Y:S01]  /*8230*/  FADD.FTZ R4, R94, R0 ;  /* 0x000000005e047221 */ /* 0x000fe20000010000 */
[----:B------:R-:W-:-:S02]  /*8240*/  IMAD.MOV.U32 R107, RZ, RZ, R202 ;  /* 0x000000ffff6b7224 */ /* 0x000fc400078e00ca */
[----:B------:R-:W-:Y:S01]  /*8250*/  FADD.FTZ R6, R95, R3 ;  /* 0x000000035f067221 */ /* 0x000fe20000010000 */
[----:B------:R-:W-:Y:S01]  /*8260*/  MOV R222, R199 ;  /* 0x000000c700de7202 */ /* 0x000fe20000000f00 */
[----:B------:R-:W-:Y:S02]  /*8270*/  IMAD.MOV.U32 R221, RZ, RZ, R252 ;  /* 0x000000ffffdd7224 */ /* 0x000fe400078e00fc */
[----:B------:R-:W-:Y:S01]  /*8280*/  FADD.FTZ R2, R98, R2 ;  /* 0x0000000262027221 */ /* 0x000fe20000010000 */
[----:B------:R-:W-:Y:S01]  /*8290*/  FADD.FTZ R0, R99, R5 ;  /* 0x0000000563007221 */ /* 0x000fe20000010000 */
[----:B------:R-:W-:Y:S01]  /*82a0*/  MOV R235, R197 ;  /* 0x000000c500eb7202 */ /* 0x000fe20000000f00 */
[----:B------:R-:W-:Y:S02]  /*82b0*/  IMAD.MOV.U32 R223, RZ, RZ, R198 ;  /* 0x000000ffffdf7224 */ /* 0x000fe400078e00c6 */
[----:B------:R-:W-:Y:S01]  /*82c0*/  FADD.FTZ R3, R103, R4 ;  /* 0x0000000467037221 */ /* 0x000fe20000010000 */
[----:B------:R-:W-:Y:S01]  /*82d0*/  FADD.FTZ R5, R107, R6 ;  /* 0x000000066b057221 */ /* 0x000fe20000010000 */
[----:B------:R-:W-:-:S02]  /*82e0*/  IMAD.MOV.U32 R236, RZ, RZ, R196 ;  /* 0x000000ffffec7224 */ /* 0x000fc400078e00c4 */
[----:B------:R-:W-:Y:S01]  /*82f0*/  FADD.FTZ R4, R221, R2 ;  /* 0x00000002dd047221 */ /* 0x000fe20000010000 */
[----:B------:R-:W-:Y:S01]  /*8300*/  FADD.FTZ R2, R222, R0 ;  /* 0x00000000de027221 */ /* 0x000fe20000010000 */
[----:B------:R-:W-:Y:S01]  /*8310*/  FADD.FTZ R0, R223, R3 ;  /* 0x00000003df007221 */ /* 0x000fe20000010000 */
        /* <DEDUP_REMOVED lines=8> */
[----:B------:R-:W-:Y:S01]  /*83a0*/  IMAD.MOV.U32 R244, RZ, RZ, R192 ;  /* 0x000000fffff47224 */ /* 0x000fe200078e00c0 */
        /* <DEDUP_REMOVED lines=10> */
[----:B------:R-:W-:Y:S02]  /*8450*/  IMAD.MOV.U32 R247, RZ, RZ, R248 ;  /* 0x000000fffff77224 */ /* 0x000fe400078e00f8 */
[----:B------:R-:W-:Y:S01]  /*8460*/  FADD.FTZ R3, R212, R3 ;  /* 0x00000003d4037221 */ /* 0x000fe20000010000 */
[----:B------:R-:W-:Y:S01]  /*8470*/  MOV R248, R249 ;  /* 0x000000f900f87202 */ /* 0x000fe20000000f00 */
[----:B------:R-:W-:Y:S01]  /*8480*/  FADD.FTZ R2, R239, R2 ;  /* 0x00000002ef027221 */ /* 0x000fe20000010000 */
[----:B------:R-:W-:Y:S01]  /*8490*/  FADD.FTZ R0, R245, R0 ;  /* 0x00000000f5007221 */ /* 0x000fe20000010000 */
[----:B------:R-:W-:Y:S01]  /*84a0*/  FADD.FTZ R4, R215, R4 ;  /* 0x00000004d7047221 */ /* 0x000fe20000010000 */
[----:B------:R-:W-:Y:S01]  /*84b0*/  FADD.FTZ R3, R213, R3 ;  /* 0x00000003d5037221 */ /* 0x000fe20000010000 */
[----:B------:R-:W-:-:S02]  /*84c0*/  IMAD.MOV.U32 R249, RZ, RZ, R147 ;  /* 0x000000fffff97224 */ /* 0x000fc400078e0093 */
[----:B------:R-:W-:Y:S01]  /*84d0*/  FADD.FTZ R2, R247, R2 ;  /* 0x00000002f7027221 */ /* 0x000fe20000010000 */
[----:B------:R-:W-:Y:S01]  /*84e0*/  MUFU.EX2 R102, R11 ;  /* 0x0000000b00667308 */ /* 0x000fe20000000800 */
[----:B------:R-:W-:Y:S01]  /*84f0*/  FADD.FTZ R0, R248, R0 ;  /* 0x00000000f8007221 */ /* 0x000fe20000010000 */
[----:B------:R-:W-:Y:S01]  /*8500*/  FADD.FTZ R4, R216, R4 ;  /* 0x00000004d8047221 */ /* 0x000fe20000010000 */
[----:B------:R-:W-:Y:S01]  /*8510*/  FADD.FTZ R3, R210, R3 ;  /* 0x00000003d2037221 */ /* 0x000fe20000010000 */
[----:B------:R-:W-:Y:S01]  /*8520*/  MOV R252, R228 ;  /* 0x000000e400fc7202 */ /* 0x000fe20000000f00 */
[----:B------:R-:W-:-:S03]  /*8530*/  FADD.FTZ R2, R249, R2 ;  /* 0x00000002f9027221 */ /* 0x000fc60000010000 */
[----:B------:R-:W3:Y:S01]  /*8540*/  MUFU.EX2 R42, R42 ;  /* 0x0000002a002a7308 */ /* 0x000ee20000000800 */
        /* <DEDUP_REMOVED lines=12> */
[----:B------:R4:W-:Y:S01]  /*8610*/  MUFU.EX2 R34, R10 ;  /* 0x0000000a00227308 */ /* 0x0009e20000000800 */
[----:B------:R-:W-:Y:S01]  /*8620*/  FADD.FTZ R0, R205, R0 ;  /* 0x00000000cd007221 */ /* 0x000fe20000010000 */
[----:B------:R-:W-:Y:S01]  /*8630*/  F2FP.F16.F32.PACK_AB R8, R126, R130 ;  /* 0x000000827e08723e */ /* 0x000fe200000000ff */
[----:B------:R-:W-:Y:S01]  /*8640*/  FADD.FTZ R4, R124, R4 ;  /* 0x000000047c047221 */ /* 0x000fe20000010000 */
[----:B------:R-:W-:Y:S01]  /*8650*/  F2FP.F16.F32.PACK_AB R9, R101, R100 ;  /* 0x000000646509723e */ /* 0x000fe200000000ff */
[----:B------:R-:W-:Y:S01]  /*8660*/  FADD.FTZ R3, R119, R3 ;  /* 0x0000000377037221 */ /* 0x000fe20000010000 */
[----:B---3--:R-:W-:Y:S01]  /*8670*/  F2FP.F16.F32.PACK_AB R11, R42, R102 ;  /* 0x000000662a0b723e */ /* 0x008fe200000000ff */
[----:B------:R-:W-:Y:S01]  /*8680*/  FADD.FTZ R2, R208, R2 ;  /* 0x00000002d0027221 */ /* 0x000fe20000010000 */
[----:B------:R-:W-:Y:S01]  /*8690*/  FADD.FTZ R0, R137, R0 ;  /* 0x0000000089007221 */ /* 0x000fe20000010000 */
[----:B------:R-:W-:Y:S01]  /*86a0*/  FADD.FTZ R4, R127, R4 ;  /* 0x000000047f047221 */ /* 0x000fe20000010000 */
[----:B------:R-:W-:Y:S01]  /*86b0*/  FADD.FTZ R3, R122, R3 ;  /* 0x000000037a037221 */ /* 0x000fe20000010000 */
[----:B------:R-:W-:Y:S01]  /*86c0*/  FADD.FTZ R2, R209, R2 ;  /* 0x00000002d1027221 */ /* 0x000fe20000010000 */
[----:B------:R-:W-:Y:S01]  /*86d0*/  MUFU.EX2 R43, R43 ;  /* 0x0000002b002b7308 */ /* 0x000fe20000000800 */
[----:B------:R-:W3:Y:S01]  /*86e0*/  LDSM.16.MT88.4 R152, [R224+0xb800] ;  /* 0x00b80000e098783b */ /* 0x000ee20000004200 */
[----:B----4-:R-:W-:Y:S01]  /*86f0*/  F2FP.F16.F32.PACK_AB R10, R125, R129 ;  /* 0x000000817d0a723e */ /* 0x010fe200000000ff */
[----:B------:R-:W-:Y:S01]  /*8700*/  FADD.FTZ R0, R138, R0 ;  /* 0x000000008a007221 */ /* 0x000fe20000010000 */
[----:B------:R-:W-:Y:S01]  /*8710*/  FADD.FTZ R4, R130, R4 ;  /* 0x0000000482047221 */ /* 0x000fe20000010000 */
[----:B------:R-:W-:Y:S01]  /*8720*/  FADD.FTZ R3, R100, R3 ;  /* 0x0000000364037221 */ /* 0x000fe20000010000 */
[----:B------:R-:W-:-:S02]  /*8730*/  FADD.FTZ R2, R96, R2 ;  /* 0x0000000260027221 */ /* 0x000fc40000010000 */
[----:B------:R-:W-:Y:S01]  /*8740*/  MUFU.EX2 R44, R44 ;  /* 0x0000002c002c7308 */ /* 0x000fe20000000800 */
[----:B------:R-:W4:Y:S01]  /*8750*/  LDSM.16.MT88.4 R164, [R227+0xb800] ;  /* 0x00b80000e3a4783b */ /* 0x000f220000004200 */
[C---:B------:R-:W-:Y:S01]  /*8760*/  HMMA.16816.F32 R64, R8.reuse, R20, R64 ;  /* 0x000000140840723c */ /* 0x040fe20000001840 */
[----:B------:R-:W-:Y:S01]  /*8770*/  FADD.FTZ R0, R72, R0 ;  /* 0x0000000048007221 */ /* 0x000fe20000010000 */
[----:B------:R-:W-:Y:S01]  /*8780*/  FADD.FTZ R4, R126, R4 ;  /* 0x000000047e047221 */ /* 0x000fe20000010000 */
[----:B------:R-:W1:Y:S03]  /*8790*/  LDSM.16.MT88.4 R180, [R225+0xb800] ;  /* 0x00b80000e1b4783b */ /* 0x000e660000004200 */
[----:B------:R-:W3:Y:S01]  /*87a0*/  MUFU.EX2 R21, R121 ;  /* 0x0000007900157308 */ /* 0x000ee20000000800 */
[C---:B------:R-:W-:Y:S01]  /*87b0*/  HMMA.16816.F32 R84, R8.reuse, R28, R84 ;  /* 0x0000001c0854723c */ /* 0x040fe20000001854 */
[----:B------:R-:W-:Y:S01]  /*87c0*/  FADD.FTZ R3, R101, R3 ;  /* 0x0000000365037221 */ /* 0x000fe20000010000 */
[----:B------:R-:W-:Y:S01]  /*87d0*/  FADD.FTZ R2, R97, R2 ;  /* 0x0000000261027221 */ /* 0x000fe20000010000 */
[----:B------:R-:W-:Y:S01]  /*87e0*/  FADD.FTZ R0, R41, R0 ;  /* 0x0000000029007221 */ /* 0x000fe20000010000 */
[----:B------:R1:W5:Y:S03]  /*87f0*/  LDL.LU R242, [R1+0xcc] ;  /* 0x0000cc0001f27983 */ /* 0x0003660000300800 */
[----:B------:R-:W4:Y:S01]  /*8800*/  MUFU.EX2 R20, R131 ;  /* 0x0000008300147308 */ /* 0x000f220000000800 */
[----:B------:R-:W-:Y:S01]  /*8810*/  HMMA.16816.F32 R76, R8, R30, R76 ;  /* 0x0000001e084c723c */ /* 0x000fe2000000184c */
[----:B------:R-:W-:Y:S01]  /*8820*/  FADD.FTZ R4, R129, R4 ;  /* 0x0000000481047221 */ /* 0x000fe20000010000 */
[----:B------:R-:W-:Y:S01]  /*8830*/  FADD.FTZ R3, R102, R3 ;  /* 0x0000000366037221 */ /* 0x000fe20000010000 */
[----:B------:R-:W-:-:S03]  /*8840*/  FADD.FTZ R2, R92, R2 ;  /* 0x000000025c027221 */ /* 0x000fc60000010000 */
[----:B------:R-:W-:Y:S01]  /*8850*/  HMMA.16816.F32 R52, R8, R22, R52 ;  /* 0x000000160834723c */ /* 0x000fe20000001834 */
[----:B------:R-:W4:Y:S01]  /*8860*/  MUFU.EX2 R29, R47 ;  /* 0x0000002f001d7308 */ /* 0x000f220000000800 */
[----:B------:R-:W-:-:S04]  /*8870*/  FADD.FTZ R0, R73, R0 ;  /* 0x0000000049007221 */ /* 0x000fc80000010000 */
[C---:B------:R-:W-:Y:S03]  /*8880*/  HMMA.16816.F32 R48, R8.reuse, R16, R48 ;  /* 0x000000100830723c */ /* 0x040fe60000001830 */
[----:B------:R-:W-:Y:S03]  /*8890*/  MUFU.EX2 R40, R45 ;  /* 0x0000002d00287308 */ /* 0x000fe60000000800 */
[C---:B------:R-:W-:Y:S01]  /*88a0*/  HMMA.16816.F32 R56, R8.reuse, R18, R56 ;  /* 0x000000120838723c */ /* 0x040fe20000001838 */
[----:B------:R-:W1:Y:S05]  /*88b0*/  LDSM.16.MT88.4 R16, [R226+0xb800] ;  /* 0x00b80000e210783b */ /* 0x000e6a0000004200 */
[C---:B------:R-:W-:Y:S01]  /*88c0*/  HMMA.16816.F32 R68, R8.reuse, R24, R68 ;  /* 0x000000180844723c */ /* 0x040fe20000001844 */
[----:B------:R-:W-:Y:S05]  /*88d0*/  MUFU.EX2 R28, R112 ;  /* 0x00000070001c7308 */ /* 0x000fea0000000800 */
[----:B------:R-:W-:Y:S01]  /*88e0*/  HMMA.16816.F32 R60, R8, R26, R60 ;  /* 0x0000001a083c723c */ /* 0x000fe2000000183c */
[----:B------:R1:W5:Y:S02]  /*88f0*/  LDL.LU R233, [R1+0xc8] ;  /* 0x0000c80001e97983 */ /* 0x0003640000300800 */
[----:B------:R-:W4:Y:S01]  /*8900*/  MUFU.EX2 R8, R133 ;  /* 0x0000008500087308 */ /* 0x000f220000000800 */
[----:B------:R-:W-:Y:S01]  /*8910*/  FADD.FTZ R4, R125, R4 ;  /* 0x000000047d047221 */ /* 0x000fe20000010000 */
[----:B------:R-:W-:Y:S01]  /*8920*/  FADD.FTZ R3, R42, R3 ;  /* 0x000000032a037221 */ /* 0x000fe20000010000 */
[----:B------:R-:W-:Y:S01]  /*8930*/  FADD.FTZ R2, R80, R2 ;  /* 0x0000000250027221 */ /* 0x000fe20000010000 */
[----:B------:R-:W-:-:S04]  /*8940*/  FADD.FTZ R0, R74, R0 ;  /* 0x000000004a007221 */ /* 0x000fc80000010000 */
[----:B------:R-:W1:Y:S01]  /*8950*/  MUFU.EX2 R7, R144 ;  /* 0x0000009000077308 */ /* 0x000e620000000800 */
[----:B------:R-:W-:Y:S01]  /*8960*/  FADD.FTZ R4, R128, R4 ;  /* 0x0000000480047221 */ /* 0x000fe20000010000 */
[----:B---3--:R-:W-:Y:S01]  /*8970*/  FADD.FTZ R3, R21, R3 ;  /* 0x0000000315037221 */ /* 0x008fe20000010000 */
[----:B------:R-:W-:-:S05]  /*8980*/  FADD.FTZ R2, R43, R2 ;  /* 0x000000022b027221 */ /* 0x000fca0000010000 */
[----:B------:R-:W3:Y:S01]  /*8990*/  MUFU.EX2 R35, R46 ;  /* 0x0000002e00237308 */ /* 0x000ee20000000800 */
[----:B------:R-:W-:Y:S01]  /*89a0*/  FADD.FTZ R0, R34, R0 ;  /* 0x0000000022007221 */ /* 0x000fe20000010000 */
[----:B------:R-:W-:-:S06]  /*89b0*/  FADD.FTZ R4, R104, R4 ;  /* 0x0000000468047221 */ /* 0x000fcc0000010000 */
[----:B------:R-:W3:Y:S01]  /*89c0*/  MUFU.EX2 R22, R114 ;  /* 0x0000007200167308 */ /* 0x000ee20000000800 */
[----:B----4-:R-:W-:Y:S01]  /*89d0*/  FADD.FTZ R3, R20, R3 ;  /* 0x0000000314037221 */ /* 0x010fe20000010000 */
[----:B------:R-:W-:Y:S01]  /*89e0*/  FADD.FTZ R2, R44, R2 ;  /* 0x000000022c027221 */ /* 0x000fe20000010000 */
[----:B------:R-:W-:Y:S01]  /*89f0*/  FADD.FTZ R0, R29, R0 ;  /* 0x000000001d007221 */ /* 0x000fe20000010000 */
[----:B------:R-:W-:Y:S01]  /*8a00*/  FADD.FTZ R4, R105, R4 ;  /* 0x0000000469047221 */ /* 0x000fe20000010000 */
[----:B------:R-:W-:Y:S01]  /*8a10*/  FADD.FTZ R3, R8, R3 ;  /* 0x0000000308037221 */ /* 0x000fe20000010000 */
[----:B------:R-:W-:Y:S01]  /*8a20*/  FADD.FTZ R2, R40, R2 ;  /* 0x0000000228027221 */ /* 0x000fe20000010000 */
[----:B------:R4:W5:Y:S01]  /*8a30*/  LDL.LU R232, [R1+0xc4] ;  /* 0x0000c40001e87983 */ /* 0x0009620000300800 */
[----:B------:R-:W-:Y:S01]  /*8a40*/  FADD.FTZ R0, R28, R0 ;  /* 0x000000001c007221 */ /* 0x000fe20000010000 */
[----:B------:R-:W-:Y:S01]  /*8a50*/  FADD.FTZ R4, R106, R4 ;  /* 0x000000046a047221 */ /* 0x000fe20000010000 */
[----:B-1----:R-:W-:Y:S01]  /*8a60*/  FADD.FTZ R3, R7, R3 ;  /* 0x0000000307037221 */ /* 0x002fe20000010000 */
[----:B------:R4:W5:Y:S01]  /*8a70*/  LDL.LU R231, [R1+0xc0] ;  /* 0x0000c00001e77983 */ /* 0x0009620000300800 */
[----:B---3--:R-:W-:-:S03]  /*8a80*/  FADD.FTZ R2, R35, R2 ;  /* 0x0000000223027221 */ /* 0x008fc60000010000 */
[----:B------:R4:W5:Y:S01]  /*8a90*/  LDL.LU R230, [R1+0xbc] ;  /* 0x0000bc0001e67983 */ /* 0x0009620000300800 */
[----:B------:R-:W-:-:S03]  /*8aa0*/  FADD.FTZ R0, R22, R0 ;  /* 0x0000000016007221 */ /* 0x000fc60000010000 */
        /* <DEDUP_REMOVED lines=16> */
[----:B------:R-:W-:-:S05]  /*8bb0*/  UMOV UR4, UR13 ;  /* 0x0000000d00047c82 */ /* 0x000fca0008000000 */
        /* <DEDUP_REMOVED lines=23> */
[----:B----4-:R-:W-:-:S15]  /*8d30*/  @!P0 BRA `(.L_x_52) ;  /* 0x0000007800588947 */ /* 0x010fde0003800000 */
[----:B------:R-:W2:Y:S01]  /*8d40*/  LDL.64 R250, [R1+0x98] ;  /* 0x0000980001fa7983 */ /* 0x000ea20000100a00 */
[----:B------:R-:W-:Y:S01]  /*8d50*/  UIADD3 UR6, UR14, -0x2, URZ ;  /* 0xfffffffe0e067890 */ /* 0x000fe2000fffe03f */
[----:B------:R-:W-:-:S04]  /*8d60*/  DEPBAR.LE SB0, 0x0 ;  /* 0x000080000000791a */ /* 0x000fc80000000000 */
[----:B------:R-:W-:Y:S01]  /*8d70*/  USHF.R.S32.HI UR4, URZ, 0x1f, UR6 ;  /* 0x0000001f3f047899 */ /* 0x000fe20008011406 */
[----:B------:R-:W-:Y:S01]  /*8d80*/  IMAD.U32 R2, RZ, RZ, UR6 ;  /* 0x00000006ff027e24 */ /* 0x000fe2000f8e00ff */
[----:B------:R-:W-:Y:S01]  /*8d90*/  UIMAD UR7, UR22, UR6, URZ ;  /* 0x00000006160772a4 */ /* 0x000fe2000f8e023f */
[----:B-----5:R-:W-:Y:S01]  /*8da0*/  STL [R1+0xb0], R132 ;  /* 0x0000b08401007387 */ /* 0x020fe20000100800 */
[----:B------:R-:W-:Y:S02]  /*8db0*/  USHF.L.U32 UR13, UR8, 0x5, URZ ;  /* 0x00000005080d7899 */ /* 0x000fe4000800063f */
[----:B------:R-:W-:Y:S02]  /*8dc0*/  UIMAD UR4, UR4, UR23, UR7 ;  /* 0x00000017040472a4 */ /* 0x000fe4000f8e0207 */
[----:B------:R-:W-:Y:S01]  /*8dd0*/  UISETP.NE.AND UP0, UPT, UR14, 0x2, UPT ;  /* 0x000000020e00788c */ /* 0x000fe2000bf05270 */
[----:B------:R-:W-:Y:S01]  /*8de0*/  ULDC.64 UR6, c[0x0][0x220] ;  /* 0x0000880000067ab9 */ /* 0x000fe20000000a00 */
[----:B------:R-:W-:Y:S01]  /*8df0*/  BAR.SYNC.DEFER_BLOCKING 0x0 ;  /* 0x0000000000007b1d */ /* 0x000fe20000010000 */
[----:B--2---:R-:W-:-:S04]  /*8e00*/  IMAD.WIDE.U32 R2, R2, UR23, R250 ;  /* 0x0000001702027c25 */ /* 0x004fc8000f8e00fa */
        /* <DEDUP_REMOVED lines=17> */
[----:B------:R-:W-:Y:S01]  /*8f20*/  LDGSTS.E.BYPASS.LTC128B.128 [R242+0x9800], desc[UR16][R10.64] ;  /* 0x098000000af27fae */ /* 0x000fe2000b901d50 */
[----:B------:R-:W-:Y:S02]  /*8f30*/  IADD3.X R9, R11, UR4, RZ, P0, !PT ;  /* 0x000000040b097c10 */ /* 0x000fe400087fe4ff */
[----:B------:R-:W-:-:S03]  /*8f40*/  IADD3 R6, P0, R8, UR13, RZ ;  /* 0x0000000d08067c10 */ /* 0x000fc6000ff1e0ff */
[----:B------:R-:W-:Y:S01]  /*8f50*/  LDGSTS.E.BYPASS.LTC128B.128 [R242+0xa000], desc[UR16][R8.64] ;  /* 0x0a00000008f27fae */ /* 0x000fe2000b901d50 */
[----:B------:R-:W-:-:S05]  /*8f60*/  IADD3.X R7, R9, UR4, RZ, P0, !PT ;  /* 0x0000000409077c10 */ /* 0x000fca00087fe4ff */
[----:B------:R-:W-:Y:S01]  /*8f70*/  LDGSTS.E.BYPASS.LTC128B.128 [R242+0xa800], desc[UR16][R6.64] ;  /* 0x0a80000006f27fae */ /* 0x000fe2000b901d50 */
[----:B-1----:R-:W-:-:S04]  /*8f80*/  IADD3 R2, P0, R6, UR13, RZ ;  /* 0x0000000d06027c10 */ /* 0x002fc8000ff1e0ff */
[----:B------:R-:W-:Y:S02]  /*8f90*/  IADD3.X R3, R7, UR4, RZ, P0, !PT ;  /* 0x0000000407037c10 */ /* 0x000fe400087fe4ff */
[----:B------:R-:W-:-:S03]  /*8fa0*/  IADD3 R4, P0, R2, UR13, RZ ;  /* 0x0000000d02047c10 */ /* 0x000fc6000ff1e0ff */
[----:B------:R-:W-:Y:S01]  /*8fb0*/  LDGSTS.E.BYPASS.LTC128B.128 [R242+0xb000], desc[UR16][R2.64] ;  /* 0x0b00000002f27fae */ /* 0x000fe2000b901d50 */
[----:B------:R-:W-:Y:S01]  /*8fc0*/  IADD3.X R5, R3, UR4, RZ, P0, !PT ;  /* 0x0000000403057c10 */ /* 0x000fe200087fe4ff */
[----:B------:R-:W-:-:S04]  /*8fd0*/  UIADD3 UR4, UR14, -0x2, URZ ;  /* 0xfffffffe0e047890 */ /* 0x000fc8000fffe03f */
[----:B------:R1:W-:Y:S04]  /*8fe0*/  LDGSTS.E.BYPASS.LTC128B.128 [R242+0xb800], desc[UR16][R4.64] ;  /* 0x0b80000004f27fae */ /* 0x0003e8000b901d50 */
[----:B--2---:R-:W-:Y:S04]  /*8ff0*/  LDSM.16.M88.4 R16, [R230+0x2000] ;  /* 0x00200000e610783b */ /* 0x004fe80000000200 */
[----:B------:R-:W2:Y:S04]  /*9000*/  LDSM.16.M88.4 R44, [R139+0x5800] ;  /* 0x005800008b2c783b */ /* 0x000ea80000000200 */
[----:B------:R-:W3:Y:S04]  /*9010*/  LDSM.16.M88.4 R48, [R139+0x5000] ;  /* 0x005000008b30783b */ /* 0x000ee80000000200 */
[----:B------:R-:W-:Y:S04]  /*9020*/  LDSM.16.M88.4 R20, [R230] ;  /* 0x00000000e614783b */ /* 0x000fe80000000200 */
[----:B------:R-:W4:Y:S04]  /*9030*/  LDSM.16.M88.4 R36, [R139+0x6000] ;  /* 0x006000008b24783b */ /* 0x000f280000000200 */
[----:B------:R-:W4:Y:S04]  /*9040*/  LDSM.16.M88.4 R56, [R139+0x4000] ;  /* 0x004000008b38783b */ /* 0x000f280000000200 */
[----:B------:R-:W4:Y:S04]  /*9050*/  LDSM.16.M88.4 R52, [R139+0x4800] ;  /* 0x004800008b34783b */ /* 0x000f280000000200 */
[----:B-1----:R-:W-:Y:S04]  /*9060*/  LDSM.16.M88.4 R4, [R233+0x2000] ;  /* 0x00200000e904783b */ /* 0x002fe80000000200 */
[----:B------:R-:W1:Y:S04]  /*9070*/  LDSM.16.M88.4 R84, [R229+0x5800] ;  /* 0x00580000e554783b */ /* 0x000e680000000200 */
[----:B------:R-:W1:Y:S04]  /*9080*/  LDSM.16.M88.4 R72, [R229+0x5000] ;  /* 0x00500000e548783b */ /* 0x000e680000000200 */
[----:B------:R-:W-:Y:S04]  /*9090*/  LDSM.16.M88.4 R8, [R233] ;  /* 0x00000000e908783b */ /* 0x000fe80000000200 */
[----:B------:R-:W1:Y:S01]  /*90a0*/  LDSM.16.M88.4 R80, [R229+0x6000] ;  /* 0x00600000e550783b */ /* 0x000e620000000200 */
[C---:B--2---:R-:W-:Y:S03]  /*90b0*/  HMMA.16816.F32 R96, R16.reuse, R44, RZ ;  /* 0x0000002c1060723c */ /* 0x044fe600000018ff */
[----:B------:R-:W2:Y:S03]  /*90c0*/  LDSM.16.M88.4 R28, [R229+0x4000] ;  /* 0x00400000e51c783b */ /* 0x000ea60000000200 */
[----:B---3--:R-:W-:Y:S01]  /*90d0*/  HMMA.16816.F32 R104, R16, R48, RZ ;  /* 0x000000301068723c */ /* 0x008fe200000018ff */
[----:B------:R-:W3:Y:S04]  /*90e0*/  LDSM.16.M88.4 R76, [R229+0x4800] ;  /* 0x00480000e54c783b */ /* 0x000ee80000000200 */
[----:B------:R-:W3:Y:S01]  /*90f0*/  LDSM.16.M88.4 R68, [R139+0x6800] ;  /* 0x006800008b44783b */ /* 0x000ee20000000200 */
[----:B----4-:R-:W-:Y:S03]  /*9100*/  HMMA.16816.F32 R92, R20, R36, RZ ;  /* 0x00000024145c723c */ /* 0x010fe600000018ff */
[----:B------:R-:W4:Y:S03]  /*9110*/  LDSM.16.M88.4 R60, [R139+0x7800] ;  /* 0x007800008b3c783b */ /* 0x000f260000000200 */
[-C--:B------:R-:W-:Y:S01]  /*9120*/  HMMA.16816.F32 R24, R16, R56.reuse, RZ ;  /* 0x000000381018723c */ /* 0x080fe200000018ff */
[----:B------:R-:W4:Y:S04]  /*9130*/  LDSM.16.M88.4 R64, [R139+0x7000] ;  /* 0x007000008b40783b */ /* 0x000f280000000200 */
[----:B------:R-:W4:Y:S01]  /*9140*/  LDSM.16.M88.4 R40, [R229+0x6800] ;  /* 0x00680000e528783b */ /* 0x000f220000000200 */
[C---:B------:R-:W-:Y:S03]  /*9150*/  HMMA.16816.F32 R32, R20.reuse, R56, RZ ;  /* 0x000000381420723c */ /* 0x040fe600000018ff */
[----:B------:R-:W0:Y:S03]  /*9160*/  LDGDEPBAR ;  /* 0x00000000000079af */ /* 0x000e260000000000 */
[C---:B------:R-:W-:Y:S06]  /*9170*/  HMMA.16816.F32 R108, R20.reuse, R48, RZ ;  /* 0x00000030146c723c */ /* 0x040fec00000018ff */
[----:B------:R-:W-:Y:S06]  /*9180*/  HMMA.16816.F32 R100, R20, R44, RZ ;  /* 0x0000002c1464723c */ /* 0x000fec00000018ff */
[----:B------:R-:W-:Y:S06]  /*9190*/  HMMA.16816.F32 R112, R16, R52, RZ ;  /* 0x000000341070723c */ /* 0x000fec00000018ff */
[----:B-1----:R-:W-:Y:S06]  /*91a0*/  HMMA.16816.F32 R96, R4, R84, R96 ;  /* 0x000000540460723c */ /* 0x002fec0000001860 */
[----:B------:R-:W-:Y:S06]  /*91b0*/  HMMA.16816.F32 R116, R20, R52, RZ ;  /* 0x000000341474723c */ /* 0x000fec00000018ff */
[----:B------:R-:W-:Y:S06]  /*91c0*/  HMMA.16816.F32 R104, R4, R72, R104 ;  /* 0x000000480468723c */ /* 0x000fec0000001868 */
[----:B------:R-:W-:Y:S06]  /*91d0*/  HMMA.16816.F32 R92, R8, R80, R92 ;  /* 0x00000050085c723c */ /* 0x000fec000000185c */
[-C--:B--2---:R-:W-:Y:S01]  /*91e0*/  HMMA.16816.F32 R208, R4, R28.reuse, R24 ;  /* 0x0000001c04d0723c */ /* 0x084fe20000001818 */
[----:B------:R-:W1:Y:S05]  /*91f0*/  LDSM.16.M88.4 R24, [R229+0x7800] ;  /* 0x00780000e518783b */ /* 0x000e6a0000000200 */
[C---:B------:R-:W-:Y:S01]  /*9200*/  HMMA.16816.F32 R216, R8.reuse, R28, R32 ;  /* 0x0000001c08d8723c */ /* 0x040fe20000001820 */
[----:B------:R-:W2:Y:S05]  /*9210*/  LDSM.16.M88.4 R32, [R229+0x7000] ;  /* 0x00700000e520783b */ /* 0x000eaa0000000200 */
[----:B------:R-:W-:Y:S01]  /*9220*/  HMMA.16816.F32 R120, R8, R72, R108 ;  /* 0x000000480878723c */ /* 0x000fe2000000186c */
[----:B------:R-:W-:-:S02]  /*9230*/  IMAD.MOV.U32 R45, RZ, RZ, R106 ;  /* 0x000000ffff2d7224 */ /* 0x000fc400078e006a */
[----:B------:R-:W-:Y:S02]  /*9240*/  IMAD.MOV.U32 R44, RZ, RZ, R107 ;  /* 0x000000ffff2c7224 */ /* 0x000fe400078e006b */
[----:B------:R-:W-:Y:S01]  /*9250*/  IMAD.MOV.U32 R28, RZ, RZ, R104 ;  /* 0x000000ffff1c7224 */ /* 0x000fe200078e0068 */
[----:B------:R-:W-:Y:S01]  /*9260*/  HMMA.16816.F32 R100, R8, R84, R100 ;  /* 0x000000540864723c */ /* 0x000fe20000001864 */
[----:B------:R-:W-:Y:S02]  /*9270*/  IMAD.MOV.U32 R73, RZ, RZ, R99 ;  /* 0x000000ffff497224 */ /* 0x000fe400078e0063 */
[----:B------:R-:W-:Y:S02]  /*9280*/  IMAD.MOV.U32 R72, RZ, RZ, R96 ;  /* 0x000000ffff487224 */ /* 0x000fe400078e0060 */
[----:B------:R-:W-:Y:S01]  /*9290*/  IMAD.MOV.U32 R251, RZ, RZ, R94 ;  /* 0x000000fffffb7224 */ /* 0x000fe200078e005e */
[----:B---3--:R-:W-:Y:S01]  /*92a0*/  HMMA.16816.F32 R212, R4, R76, R112 ;  /* 0x0000004c04d4723c */ /* 0x008fe20000001870 */
[----:B------:R-:W-:-:S02]  /*92b0*/  IMAD.MOV.U32 R85, RZ, RZ, R97 ;  /* 0x000000ffff557224 */ /* 0x000fc400078e0061 */
[----:B------:R-:W-:Y:S02]  /*92c0*/  IMAD.MOV.U32 R84, RZ, RZ, R98 ;  /* 0x000000ffff547224 */ /* 0x000fe400078e0062 */
[----:B------:R-:W-:Y:S01]  /*92d0*/  IMAD.MOV.U32 R250, RZ, RZ, R95 ;  /* 0x000000fffffa7224 */ /* 0x000fe200078e005f */
[----:B------:R-:W-:Y:S01]  /*92e0*/  HMMA.16816.F32 R220, R8, R76, R116 ;  /* 0x0000004c08dc723c */ /* 0x000fe20000001874 */
[----:B------:R-:W-:Y:S02]  /*92f0*/  IMAD.MOV.U32 R249, RZ, RZ, R92 ;  /* 0x000000fffff97224 */ /* 0x000fe400078e005c */
[----:B------:R-:W-:-:S03]  /*9300*/  IMAD.MOV.U32 R248, RZ, RZ, R93 ;  /* 0x000000fffff87224 */ /* 0x000fc600078e005d */
[C---:B------:R-:W-:Y:S01]  /*9310*/  HMMA.16816.F32 R112, R16.reuse, R68, RZ ;  /* 0x000000441070723c */ /* 0x040fe200000018ff */
[----:B------:R-:W-:Y:S02]  /*9320*/  IMAD.MOV.U32 R76, RZ, RZ, R105 ;  /* 0x000000ffff4c7224 */ /* 0x000fe400078e0069 */
[----:B------:R-:W-:Y:S02]  /*9330*/  IMAD.MOV.U32 R246, RZ, RZ, R122 ;  /* 0x000000fffff67224 */ /* 0x000fe400078e007a */
[----:B------:R-:W-:Y:S01]  /*9340*/  IMAD.MOV.U32 R245, RZ, RZ, R123 ;  /* 0x000000fffff57224 */ /* 0x000fe200078e007b */
[C---:B----4-:R-:W-:Y:S01]  /*9350*/  HMMA.16816.F32 R96, R16.reuse, R60, RZ ;  /* 0x0000003c1060723c */ /* 0x050fe200000018ff */
[----:B------:R-:W-:Y:S02]  /*9360*/  IMAD.MOV.U32 R244, RZ, RZ, R120 ;  /* 0x000000fffff47224 */ /* 0x000fe400078e0078 */
[----:B------:R-:W-:Y:S02]  /*9370*/  IMAD.MOV.U32 R243, RZ, RZ, R121 ;  /* 0x000000fffff37224 */ /* 0x000fe400078e0079 */
[----:B------:R-:W-:Y:S01]  /*9380*/  IMAD.MOV.U32 R138, RZ, RZ, R102 ;  /* 0x000000ffff8a7224 */ /* 0x000fe200078e0066 */
[----:B------:R-:W-:Y:S01]  /*9390*/  HMMA.16816.F32 R104, R16, R64, RZ ;  /* 0x000000401068723c */ /* 0x000fe200000018ff */
[----:B------:R-:W-:-:S02]  /*93a0*/  IMAD.MOV.U32 R137, RZ, RZ, R103 ;  /* 0x000000ffff897224 */ /* 0x000fc400078e0067 */
[----:B------:R-:W-:Y:S02]  /*93b0*/  IMAD.MOV.U32 R133, RZ, RZ, R100 ;  /* 0x000000ffff857224 */ /* 0x000fe400078e0064 */
[----:B------:R-:W-:Y:S01]  /*93c0*/  IMAD.MOV.U32 R48, RZ, RZ, R101 ;  /* 0x000000ffff307224 */ /* 0x000fe200078e0065 */
[C---:B------:R-:W-:Y:S06]  /*93d0*/  HMMA.16816.F32 R92, R16.reuse, R62, RZ ;  /* 0x0000003e105c723c */ /* 0x040fec00000018ff */
[----:B------:R-:W-:Y:S06]  /*93e0*/  HMMA.16816.F32 R88, R16, R36, RZ ;  /* 0x000000241058723c */ /* 0x000fec00000018ff */
[C---:B------:R-:W-:Y:S06]  /*93f0*/  HMMA.16816.F32 R112, R4.reuse, R40, R112 ;  /* 0x000000280470723c */ /* 0x040fec0000001870 */
[C---:B-1----:R-:W-:Y:S06]  /*9400*/  HMMA.16816.F32 R96, R4.reuse, R24, R96 ;  /* 0x000000180460723c */ /* 0x042fec0000001860 */
[----:B--2---:R-:W-:Y:S06]  /*9410*/  HMMA.16816.F32 R104, R4, R32, R104 ;  /* 0x000000200468723c */ /* 0x004fec0000001868 */
[C---:B------:R-:W-:Y:S06]  /*9420*/  HMMA.16816.F32 R204, R16.reuse, R58, RZ ;  /* 0x0000003a10cc723c */ /* 0x040fec00000018ff */
[----:B------:R-:W-:Y:S01]  /*9430*/  HMMA.16816.F32 R128, R16, R54, RZ ;  /* 0x000000361080723c */ /* 0x000fe200000018ff */
[----:B------:R-:W-:-:S02]  /*9440*/  IMAD.MOV.U32 R36, RZ, RZ, R113 ;  /* 0x000000ffff247224 */ /* 0x000fc400078e0071 */
[----:B------:R-:W-:Y:S02]  /*9450*/  IMAD.MOV.U32 R29, RZ, RZ, R114 ;  /* 0x000000ffff1d7224 */ /* 0x000fe400078e0072 */
[----:B------:R-:W-:Y:S01]  /*9460*/  IMAD.MOV.U32 R113, RZ, RZ, R84 ;  /* 0x000000ffff717224 */ /* 0x000fe200078e0054 */
[C---:B------:R-:W-:Y:S01]  /*9470*/  HMMA.16816.F32 R124, R16.reuse, R50, RZ ;  /* 0x00000032107c723c */ /* 0x040fe200000018ff */
[----:B------:R-:W-:Y:S02]  /*9480*/  IMAD.MOV.U32 R0, RZ, RZ, R99 ;  /* 0x000000ffff007224 */ /* 0x000fe400078e0063 */
[----:B------:R-:W-:Y:S02]  /*9490*/  IMAD.MOV.U32 R114, RZ, RZ, R73 ;  /* 0x000000ffff727224 */ /* 0x000fe400078e0049 */
[----:B------:R-:W-:Y:S01]  /*94a0*/  IMAD.MOV.U32 R99, RZ, RZ, R72 ;  /* 0x000000ffff637224 */ /* 0x000fe200078e0048 */
[----:B------:R-:W-:Y:S01]  /*94b0*/  HMMA.16816.F32 R120, R16, R46, RZ ;  /* 0x0000002e1078723c */ /* 0x000fe200000018ff */
[----:B------:R-:W-:-:S02]  /*94c0*/  IMAD.MOV.U32 R52, RZ, RZ, R104 ;  /* 0x000000ffff347224 */ /* 0x000fc400078e0068 */
[----:B------:R-:W-:Y:S02]  /*94d0*/  IMAD.MOV.U32 R72, RZ, RZ, R246 ;  /* 0x000000ffff487224 */ /* 0x000fe400078e00f6 */
[----:B------:R-:W-:Y:S01]  /*94e0*/  IMAD.MOV.U32 R73, RZ, RZ, R245 ;  /* 0x000000ffff497224 */ /* 0x000fe200078e00f5 */
[C---:B------:R-:W-:Y:S01]  /*94f0*/  HMMA.16816.F32 R116, R16.reuse, R38, RZ ;  /* 0x000000261074723c */ /* 0x040fe200000018ff */
[----:B------:R-:W-:Y:S02]  /*9500*/  IMAD.MOV.U32 R84, RZ, RZ, R244 ;  /* 0x000000ffff547224 */ /* 0x000fe400078e00f4 */
[----:B------:R-:W-:Y:S01]  /*9510*/  IMAD.MOV.U32 R49, RZ, RZ, R115 ;  /* 0x000000ffff317224 */ /* 0x000fe200078e0073 */
[----:B------:R-:W-:Y:S01]  /*9520*/  MOV R115, R48 ;  /* 0x0000003000737202 */ /* 0x000fe20000000f00 */
[----:B------:R-:W-:Y:S01]  /*9530*/  IMAD.MOV.U32 R37, RZ, RZ, R112 ;  /* 0x000000ffff257224 */ /* 0x000fe200078e0070 */
[----:B------:R-:W-:Y:S01]  /*9540*/  HMMA.16816.F32 R108, R16, R70, RZ ;  /* 0x00000046106c723c */ /* 0x000fe200000018ff */
[----:B------:R-:W-:-:S02]  /*9550*/  IMAD.MOV.U32 R112, RZ, RZ, R85 ;  /* 0x000000ffff707224 */ /* 0x000fc400078e0055 */
[----:B------:R-:W-:Y:S02]  /*9560*/  IMAD.MOV.U32 R85, RZ, RZ, R243 ;  /* 0x000000ffff557224 */ /* 0x000fe400078e00f3 */
[----:B------:R-:W-:Y:S01]  /*9570*/  IMAD.MOV.U32 R132, RZ, RZ, R96 ;  /* 0x000000ffff847224 */ /* 0x000fe200078e0060 */
[----:B------:R-:W-:Y:S01]  /*9580*/  HMMA.16816.F32 R100, R16, R66, RZ ;  /* 0x000000421064723c */ /* 0x000fe200000018ff */
[----:B------:R-:W-:Y:S02]  /*9590*/  IMAD.MOV.U32 R3, RZ, RZ, R97 ;  /* 0x000000ffff037224 */ /* 0x000fe400078e0061 */
[----:B------:R-:W-:Y:S02]  /*95a0*/  IMAD.MOV.U32 R96, RZ, RZ, R99 ;  /* 0x000000ffff607224 */ /* 0x000fe400078e0063 */
[----:B------:R-:W-:Y:S01]  /*95b0*/  IMAD.MOV.U32 R97, RZ, RZ, R112 ;  /* 0x000000ffff617224 */ /* 0x000fe200078e0070 */
[----:B------:R-:W-:Y:S01]  /*95c0*/  HMMA.16816.F32 R92, R4, R26, R92 ;  /* 0x0000001a045c723c */ /* 0x000fe2000000185c */
[----:B------:R-:W-:-:S02]  /*95d0*/  IMAD.MOV.U32 R99, RZ, RZ, R114 ;  /* 0x000000ffff637224 */ /* 0x000fc400078e0072 */
[----:B------:R-:W-:Y:S02]  /*95e0*/  IMAD.MOV.U32 R2, RZ, RZ, R98 ;  /* 0x000000ffff027224 */ /* 0x000fe400078e0062 */
[----:B------:R-:W-:Y:S01]  /*95f0*/  IMAD.MOV.U32 R98, RZ, RZ, R113 ;  /* 0x000000ffff627224 */ /* 0x000fe200078e0071 */
[----:B------:R-:W-:Y:S06]  /*9600*/  HMMA.16816.F32 R16, R20, R64, RZ ;  /* 0x000000401410723c */ /* 0x000fec00000018ff */
[----:B------:R-:W-:Y:S01]  /*9610*/  HMMA.16816.F32 R88, R4, R80, R88 ;  /* 0x000000500458723c */ /* 0x000fe20000001858 */
[----:B------:R-:W-:-:S02]  /*9620*/  IMAD.MOV.U32 R64, RZ, RZ, R107 ;  /* 0x000000ffff407224 */ /* 0x000fc400078e006b */
[----:B------:R-:W-:-:S03]  /*9630*/  IMAD.MOV.U32 R65, RZ, RZ, R138 ;  /* 0x000000ffff417224 */ /* 0x000fc600078e008a */
[----:B------:R-:W-:Y:S01]  /*9640*/  HMMA.16816.F32 R204, R4, R30, R204 ;  /* 0x0000001e04cc723c */ /* 0x000fe200000018cc */
[----:B------:R-:W-:Y:S02]  /*9650*/  IMAD.MOV.U32 R81, RZ, RZ, R105 ;  /* 0x000000ffff517224 */ /* 0x000fe400078e0069 */
[----:B------:R-:W-:-:S03]  /*9660*/  IMAD.MOV.U32 R80, RZ, RZ, R106 ;  /* 0x000000ffff507224 */ /* 0x000fc600078e006a */
[----:B------:R-:W-:Y:S01]  /*9670*/  HMMA.16816.F32 R128, R4, R78, R128 ;  /* 0x0000004e0480723c */ /* 0x000fe20000001880 */
[----:B------:R-:W-:Y:S02]  /*9680*/  IMAD.MOV.U32 R48, RZ, RZ, R94 ;  /* 0x000000ffff307224 */ /* 0x000fe400078e005e */
[----:B------:R-:W-:-:S03]  /*9690*/  IMAD.MOV.U32 R252, RZ, RZ, R95 ;  /* 0x000000fffffc7224 */ /* 0x000fc600078e005f */
[C---:B------:R-:W-:Y:S06]  /*96a0*/  HMMA.16816.F32 R124, R4.reuse, R74, R124 ;  /* 0x0000004a047c723c */ /* 0x040fec000000187c */
[C---:B------:R-:W-:Y:S01]  /*96b0*/  HMMA.16816.F32 R104, R4.reuse, R86, R120 ;  /* 0x000000560468723c */ /* 0x040fe20000001878 */
[----:B------:R-:W-:Y:S01]  /*96c0*/  IMAD.MOV.U32 R77, RZ, RZ, R89 ;  /* 0x000000ffff4d7224 */ /* 0x000fe200078e0059 */
[----:B------:R-:W-:Y:S01]  /*96d0*/  MOV R53, R88 ;  /* 0x0000005800357202 */ /* 0x000fe20000000f00 */
[----:B------:R-:W-:Y:S02]  /*96e0*/  IMAD.MOV.U32 R57, RZ, RZ, R90 ;  /* 0x000000ffff397224 */ /* 0x000fe400078e005a */
[----:B------:R-:W-:Y:S01]  /*96f0*/  IMAD.MOV.U32 R56, RZ, RZ, R91 ;  /* 0x000000ffff387224 */ /* 0x000fe200078e005b */
[----:B------:R-:W-:Y:S01]  /*9700*/  HMMA.16816.F32 R116, R4, R82, R116 ;  /* 0x000000520474723c */ /* 0x000fe20000001874 */
[----:B------:R-:W-:-:S02]  /*9710*/  IMAD.MOV.U32 R112, RZ, RZ, R53 ;  /* 0x000000ffff707224 */ /* 0x000fc400078e0035 */
[----:B------:R-:W-:Y:S02]  /*9720*/  IMAD.MOV.U32 R114, RZ, RZ, R57 ;  /* 0x000000ffff727224 */ /* 0x000fe400078e0039 */
[----:B------:R-:W-:Y:S01]  /*9730*/  IMAD.MOV.U32 R113, RZ, RZ, R77 ;  /* 0x000000ffff717224 */ /* 0x000fe200078e004d */
[C---:B------:R-:W-:Y:S06]  /*9740*/  HMMA.16816.F32 R244, R4.reuse, R42, R108 ;  /* 0x0000002a04f4723c */ /* 0x040fec000000186c */
[----:B------:R-:W-:Y:S01]  /*9750*/  HMMA.16816.F32 R100, R4, R34, R100 ;  /* 0x000000220464723c */ /* 0x000fe20000001864 */
[----:B------:R-:W-:Y:S01]  /*9760*/  IMAD.MOV.U32 R110, RZ, RZ, R251 ;  /* 0x000000ffff6e7224 */ /* 0x000fe200078e00fb */
[----:B------:R-:W-:Y:S01]  /*9770*/  MOV R109, R248 ;  /* 0x000000f8006d7202 */ /* 0x000fe20000000f00 */
[----:B------:R-:W-:-:S02]  /*9780*/  IMAD.MOV.U32 R111, RZ, RZ, R250 ;  /* 0x000000ffff6f7224 */ /* 0x000fc400078e00fa */
[----:B------:R-:W-:Y:S01]  /*9790*/  IMAD.MOV.U32 R108, RZ, RZ, R249 ;  /* 0x000000ffff6c7224 */ /* 0x000fe200078e00f9 */
[----:B------:R-:W-:Y:S01]  /*97a0*/  HMMA.16816.F32 R16, R8, R32, R16 ;  /* 0x000000200810723c */ /* 0x000fe20000001810 */
[----:B------:R-:W-:Y:S02]  /*97b0*/  IMAD.MOV.U32 R5, RZ, RZ, R92 ;  /* 0x000000ffff057224 */ /* 0x000fe400078e005c */
[----:B------:R-:W-:-:S03]  /*97c0*/  IMAD.MOV.U32 R4, RZ, RZ, R93 ;  /* 0x000000ffff047224 */ /* 0x000fc600078e005d */
[----:B------:R-:W-:Y:S01]  /*97d0*/  HMMA.16816.F32 R88, R20, R68, RZ ;  /* 0x000000441458723c */ /* 0x000fe200000018ff */
[----:B------:R-:W-:Y:S02]  /*97e0*/  IMAD.MOV.U32 R32, RZ, RZ, R5 ;  /* 0x000000ffff207224 */ /* 0x000fe400078e0005 */
[----:B------:R-:W-:-:S03]  /*97f0*/  IMAD.MOV.U32 R33, RZ, RZ, R4 ;  /* 0x000000ffff217224 */ /* 0x000fc600078e0004 */
[----:B------:R-:W-:Y:S01]  /*9800*/  HMMA.16816.F32 R4, R20, R60, RZ ;  /* 0x0000003c1404723c */ /* 0x000fe200000018ff */
[----:B------:R-:W-:Y:S02]  /*9810*/  IMAD.MOV.U32 R68, RZ, RZ, R137 ;  /* 0x000000ffff447224 */ /* 0x000fe400078e0089 */
[----:B------:R-:W-:-:S03]  /*9820*/  IMAD.MOV.U32 R69, RZ, RZ, R133 ;  /* 0x000000ffff457224 */ /* 0x000fc600078e0085 */
[----:B------:R-:W-:Y:S02]  /*9830*/  IMAD.MOV.U32 R243, RZ, RZ, R100 ;  /* 0x000000fffff37224 */ /* 0x000fe400078e0064 */
[----:B------:R-:W-:Y:S02]  /*9840*/  IMAD.MOV.U32 R137, RZ, RZ, R102 ;  /* 0x000000ffff897224 */ /* 0x000fe400078e0066 */
[----:B------:R-:W-:Y:S02]  /*9850*/  IMAD.MOV.U32 R138, RZ, RZ, R101 ;  /* 0x000000ffff8a7224 */ /* 0x000fe400078e0065 */
[----:B------:R-:W-:Y:S02]  /*9860*/  IMAD.MOV.U32 R102, RZ, RZ, R17 ;  /* 0x000000ffff667224 */ /* 0x000fe400078e0011 */
[----:B------:R-:W-:Y:S02]  /*9870*/  IMAD.MOV.U32 R100, RZ, RZ, R19 ;  /* 0x000000ffff647224 */ /* 0x000fe400078e0013 */
[----:B------:R-:W-:-:S02]  /*9880*/  IMAD.MOV.U32 R133, RZ, RZ, R103 ;  /* 0x000000ffff857224 */ /* 0x000fc400078e0067 */
[----:B------:R-:W-:Y:S01]  /*9890*/  IMAD.MOV.U32 R19, RZ, RZ, R115 ;  /* 0x000000ffff137224 */ /* 0x000fe200078e0073 */
[C---:B------:R-:W-:Y:S01]  /*98a0*/  HMMA.16816.F32 R120, R8.reuse, R40, R88 ;  /* 0x000000280878723c */ /* 0x040fe20000001858 */
[----:B------:R-:W-:Y:S02]  /*98b0*/  IMAD.MOV.U32 R17, RZ, RZ, R52 ;  /* 0x000000ffff117224 */ /* 0x000fe400078e0034 */
[----:B------:R-:W-:Y:S02]  /*98c0*/  IMAD.MOV.U32 R103, RZ, RZ, R16 ;  /* 0x000000ffff677224 */ /* 0x000fe400078e0010 */
[----:B------:R-:W-:Y:S01]  /*98d0*/  IMAD.MOV.U32 R101, RZ, RZ, R18 ;  /* 0x000000ffff657224 */ /* 0x000fe200078e0012 */
[----:B------:R-:W-:Y:S01]  /*98e0*/  HMMA.16816.F32 R248, R8, R24, R4 ;  /* 0x0000001808f8723c */ /* 0x000fe20000001804 */
[----:B------:R-:W-:Y:S02]  /*98f0*/  IMAD.MOV.U32 R115, RZ, RZ, R56 ;  /* 0x000000ffff737224 */ /* 0x000fe400078e0038 */
[----:B------:R-:W-:-:S02]  /*9900*/  IMAD.MOV.U32 R40, RZ, RZ, R65 ;  /* 0x000000ffff287224 */ /* 0x000fc400078e0041 */
[----:B------:R-:W-:Y:S01]  /*9910*/  IMAD.MOV.U32 R41, RZ, RZ, R68 ;  /* 0x000000ffff297224 */ /* 0x000fe200078e0044 */
[C---:B------:R-:W-:Y:S01]  /*9920*/  HMMA.16816.F32 R52, R20.reuse, R54, RZ ;  /* 0x000000361434723c */ /* 0x040fe200000018ff */
[----:B------:R-:W-:Y:S02]  /*9930*/  IMAD.MOV.U32 R25, RZ, RZ, R45 ;  /* 0x000000ffff197224 */ /* 0x000fe400078e002d */
[----:B------:R-:W-:Y:S02]  /*9940*/  IMAD.MOV.U32 R4, RZ, RZ, R44 ;  /* 0x000000ffff047224 */ /* 0x000fe400078e002c */
[----:B------:R-:W-:Y:S01]  /*9950*/  IMAD.MOV.U32 R5, RZ, RZ, R37 ;  /* 0x000000ffff057224 */ /* 0x000fe200078e0025 */
[----:B------:R-:W-:Y:S01]  /*9960*/  HMMA.16816.F32 R56, R20, R58, RZ ;  /* 0x0000003a1438723c */ /* 0x000fe200000018ff */
        /* <DEDUP_REMOVED lines=8> */
[----:B------:R-:W-:-:S05]  /*99f0*/  IMAD.MOV.U32 R7, RZ, RZ, R29 ;  /* 0x000000ffff077224 */ /* 0x000fca00078e001d */
[C---:B------:R-:W-:Y:S06]  /*9a00*/  HMMA.16816.F32 R48, R20.reuse, R50, RZ ;  /* 0x000000321430723c */ /* 0x040fec00000018ff */
[C---:B------:R-:W-:Y:S06]  /*9a10*/  HMMA.16816.F32 R68, R20.reuse, R70, RZ ;  /* 0x000000461444723c */ /* 0x040fec00000018ff */
[C---:B------:R-:W-:Y:S06]  /*9a20*/  HMMA.16816.F32 R64, R20.reuse, R66, RZ ;  /* 0x000000421440723c */ /* 0x040fec00000018ff */
[----:B------:R-:W-:Y:S06]  /*9a30*/  HMMA.16816.F32 R20, R20, R62, RZ ;  /* 0x0000003e1414723c */ /* 0x000fec00000018ff */
[C---:B------:R-:W-:Y:S06]  /*9a40*/  HMMA.16816.F32 R76, R8.reuse, R78, R52 ;  /* 0x0000004e084c723c */ /* 0x040fec0000001834 */
[----:B------:R-:W-:Y:S01]  /*9a50*/  HMMA.16816.F32 R56, R8, R30, R56 ;  /* 0x0000001e0838723c */ /* 0x000fe20000001838 */
[----:B------:R-:W-:-:S02]  /*9a60*/  IMAD.MOV.U32 R55, RZ, RZ, R28 ;  /* 0x000000ffff377224 */ /* 0x000fc400078e001c */
[----:B------:R-:W-:Y:S02]  /*9a70*/  IMAD.MOV.U32 R52, RZ, RZ, R60 ;  /* 0x000000ffff347224 */ /* 0x000fe400078e003c */
[----:B------:R-:W-:Y:S01]  /*9a80*/  IMAD.MOV.U32 R60, RZ, RZ, R33 ;  /* 0x000000ffff3c7224 */ /* 0x000fe200078e0021 */
[C---:B------:R-:W-:Y:S01]  /*9a90*/  HMMA.16816.F32 R88, R8.reuse, R86, R44 ;  /* 0x000000560858723c */ /* 0x040fe2000000182c */
[----:B------:R-:W-:Y:S02]  /*9aa0*/  IMAD.MOV.U32 R53, RZ, RZ, R16 ;  /* 0x000000ffff357224 */ /* 0x000fe400078e0010 */
[----:B------:R-:W-:Y:S02]  /*9ab0*/  IMAD.MOV.U32 R33, RZ, RZ, R17 ;  /* 0x000000ffff217224 */ /* 0x000fe400078e0011 */
[----:B------:R-:W-:Y:S01]  /*9ac0*/  IMAD.MOV.U32 R54, RZ, RZ, R18 ;  /* 0x000000ffff367224 */ /* 0x000fe200078e0012 */
        /* <DEDUP_REMOVED lines=9> */
[----:B------:R-:W-:Y:S01]  /*9b60*/  IMAD.MOV.U32 R49, RZ, RZ, R5 ;  /* 0x000000ffff317224 */ /* 0x000fe200078e0005 */
[----:B------:R-:W-:Y:S01]  /*9b70*/  MOV R51, R7 ;  /* 0x0000000700337202 */ /* 0x000fe20000000f00 */
[----:B------:R-:W-:-:S02]  /*9b80*/  IMAD.MOV.U32 R50, RZ, RZ, R6 ;  /* 0x000000ffff327224 */ /* 0x000fc400078e0006 */
[----:B------:R-:W-:Y:S01]  /*9b90*/  LDSM.16.M88.4 R4, [R231+0x2000] ;  /* 0x00200000e704783b */ /* 0x000fe20000000200 */
[C---:B------:R-:W-:Y:S01]  /*9ba0*/  HMMA.16816.F32 R72, R8.reuse, R34, R64 ;  /* 0x000000220848723c */ /* 0x040fe20000001840 */
[----:B------:R-:W-:Y:S02]  /*9bb0*/  IMAD.MOV.U32 R36, RZ, RZ, R55 ;  /* 0x000000ffff247224 */ /* 0x000fe400078e0037 */
[----:B------:R-:W-:Y:S02]  /*9bc0*/  IMAD.MOV.U32 R55, RZ, RZ, R19 ;  /* 0x000000ffff377224 */ /* 0x000fe400078e0013 */
[----:B------:R-:W-:Y:S01]  /*9bd0*/  LDSM.16.M88.4 R16, [R241] ;  /* 0x00000000f110783b */ /* 0x000fe20000000200 */
[----:B------:R-:W-:Y:S01]  /*9be0*/  HMMA.16816.F32 R24, R8, R26, R20 ;  /* 0x0000001a0818723c */ /* 0x000fe20000001814 */
[----:B------:R-:W-:Y:S02]  /*9bf0*/  IMAD.MOV.U32 R45, RZ, RZ, R85 ;  /* 0x000000ffff2d7224 */ /* 0x000fe400078e0055 */
[----:B------:R-:W1:Y:S04]  /*9c00*/  LDSM.16.M88.4 R20, [R234] ;  /* 0x00000000ea14783b */ /* 0x000e680000000200 */
[----:B------:R-:W2:Y:S01]  /*9c10*/  LDSM.16.M88.4 R8, [R231] ;  /* 0x00000000e708783b */ /* 0x000ea20000000200 */
[-C--:B-1----:R-:W-:Y:S06]  /*9c20*/  HMMA.16816.F32 R84, R4, R20.reuse, R208 ;  /* 0x000000140454723c */ /* 0x082fec00000018d0 */
[----:B--2---:R-:W-:Y:S01]  /*9c30*/  HMMA.16816.F32 R64, R8, R20, R216 ;  /* 0x000000140840723c */ /* 0x004fe200000018d8 */
[----:B------:R-:W-:-:S02]  /*9c40*/  IMAD.MOV.U32 R208, RZ, RZ, R49 ;  /* 0x000000ffffd07224 */ /* 0x000fc400078e0031 */
[----:B------:R-:W-:Y:S02]  /*9c50*/  IMAD.MOV.U32 R209, RZ, RZ, R50 ;  /* 0x000000ffffd17224 */ /* 0x000fe400078e0032 */
[----:B------:R-:W-:Y:S02]  /*9c60*/  IMAD.MOV.U32 R210, RZ, RZ, R51 ;  /* 0x000000ffffd27224 */ /* 0x000fe400078e0033 */
[----:B------:R-:W-:Y:S01]  /*9c70*/  IMAD.MOV.U32 R218, RZ, RZ, R60 ;  /* 0x000000ffffda7224 */ /* 0x000fe200078e003c */
[----:B------:R-:W-:Y:S01]  /*9c80*/  HMMA.16816.F32 R48, R8, R18, R76 ;  /* 0x000000120830723c */ /* 0x000fe2000000184c */
[----:B------:R-:W-:Y:S02]  /*9c90*/  IMAD.MOV.U32 R219, RZ, RZ, R61 ;  /* 0x000000ffffdb7224 */ /* 0x000fe400078e003d */
[----:B------:R-:W-:Y:S02]  /*9ca0*/  IMAD.MOV.U32 R217, RZ, RZ, R32 ;  /* 0x000000ffffd97224 */ /* 0x000fe400078e0020 */
[----:B------:R-:W-:Y:S01]  /*9cb0*/  IMAD.MOV.U32 R211, RZ, RZ, R52 ;  /* 0x000000ffffd37224 */ /* 0x000fe200078e0034 */
[----:B------:R-:W-:Y:S01]  /*9cc0*/  HMMA.16816.F32 R60, R4, R22, R204 ;  /* 0x00000016043c723c */ /* 0x000fe200000018cc */
[----:B------:R-:W-:-:S06]  /*9cd0*/  IMAD.MOV.U32 R216, RZ, RZ, R53 ;  /* 0x000000ffffd87224 */ /* 0x000fcc00078e0035 */
[----:B------:R-:W-:Y:S02]  /*9ce0*/  IMAD.MOV.U32 R205, RZ, RZ, R33 ;  /* 0x000000ffffcd7224 */ /* 0x000fe400078e0021 */
[C---:B------:R-:W-:Y:S01]  /*9cf0*/  HMMA.16816.F32 R32, R8.reuse, R22, R56 ;  /* 0x000000160820723c */ /* 0x040fe20000001838 */
[----:B------:R-:W1:Y:S01]  /*9d00*/  LDSM.16.M88.4 R20, [R240] ;  /* 0x00000000f014783b */ /* 0x000e620000000200 */
[----:B------:R-:W-:Y:S02]  /*9d10*/  IMAD.MOV.U32 R206, RZ, RZ, R81 ;  /* 0x000000ffffce7224 */ /* 0x000fe400078e0051 */
[----:B------:R-:W-:Y:S02]  /*9d20*/  IMAD.MOV.U32 R207, RZ, RZ, R80 ;  /* 0x000000ffffcf7224 */ /* 0x000fe400078e0050 */
[----:B------:R-:W-:Y:S01]  /*9d30*/  HMMA.16816.F32 R80, R8, R16, R220 ;  /* 0x000000100850723c */ /* 0x000fe200000018dc */
[----:B------:R-:W-:-:S05]  /*9d40*/  IMAD.MOV.U32 R204, RZ, RZ, R103 ;  /* 0x000000ffffcc7224 */ /* 0x000fca00078e0067 */
[C---:B------:R-:W-:Y:S01]  /*9d50*/  HMMA.16816.F32 R56, R4.reuse, R16, R212 ;  /* 0x000000100438723c */ /* 0x040fe200000018d4 */
[----:B------:R-:W-:Y:S01]  /*9d60*/  IMAD.MOV.U32 R220, RZ, RZ, R54 ;  /* 0x000000ffffdc7224 */ /* 0x000fe200078e0036 */
[----:B------:R-:W-:Y:S01]  /*9d70*/  MOV R222, R40 ;  /* 0x0000002800de7202 */ /* 0x000fe20000000f00 */
[----:B------:R-:W-:Y:S02]  /*9d80*/  IMAD.MOV.U32 R221, RZ, RZ, R55 ;  /* 0x000000ffffdd7224 */ /* 0x000fe400078e0037 */
[----:B------:R-:W-:Y:S01]  /*9d90*/  IMAD.MOV.U32 R223, RZ, RZ, R41 ;  /* 0x000000ffffdf7224 */ /* 0x000fe200078e0029 */
[----:B------:R-:W-:Y:S01]  /*9da0*/  HMMA.16816.F32 R52, R4, R18, R128 ;  /* 0x000000120434723c */ /* 0x000fe20000001880 */
[----:B------:R-:W2:Y:S01]  /*9db0*/  LDSM.16.M88.4 R16, [R239] ;  /* 0x00000000ef10783b */ /* 0x000ea20000000200 */
[----:B------:R-:W-:Y:S02]  /*9dc0*/  IMAD.MOV.U32 R212, RZ, RZ, R217 ;  /* 0x000000ffffd47224 */ /* 0x000fe400078e00d9 */
[----:B------:R-:W-:-:S02]  /*9dd0*/  IMAD.MOV.U32 R213, RZ, RZ, R218 ;  /* 0x000000ffffd57224 */ /* 0x000fc400078e00da */
[----:B------:R-:W-:Y:S02]  /*9de0*/  IMAD.MOV.U32 R214, RZ, RZ, R219 ;  /* 0x000000ffffd67224 */ /* 0x000fe400078e00db */
[----:B------:R-:W-:Y:S01]  /*9df0*/  IMAD.MOV.U32 R215, RZ, RZ, R252 ;  /* 0x000000ffffd77224 */ /* 0x000fe200078e00fc */
[-C--:B-1----:R-:W-:Y:S06]  /*9e00*/  HMMA.16816.F32 R40, R4, R20.reuse, R36 ;  /* 0x000000140428723c */ /* 0x082fec0000001824 */
[----:B------:R-:W-:Y:S06]  /*9e10*/  HMMA.16816.F32 R44, R8, R20, R44 ;  /* 0x00000014082c723c */ /* 0x000fec000000182c */
[-C--:B------:R-:W-:Y:S06]  /*9e20*/  HMMA.16816.F32 R36, R4, R22.reuse, R124 ;  /* 0x000000160424723c */ /* 0x080fec000000187c */
[----:B------:R-:W-:Y:S01]  /*9e30*/  HMMA.16816.F32 R28, R8, R22, R28 ;  /* 0x00000016081c723c */ /* 0x000fe2000000181c */
[----:B------:R-:W1:Y:S01]  /*9e40*/  LDSM.16.M88.4 R20, [R238] ;  /* 0x00000000ee14783b */ /* 0x000e620000000200 */
[----:B------:R-:W-:-:S02]  /*9e50*/  IMAD.MOV.U32 R124, RZ, RZ, R205 ;  /* 0x000000ffff7c7224 */ /* 0x000fc400078e00cd */
[----:B------:R-:W-:Y:S02]  /*9e60*/  IMAD.MOV.U32 R125, RZ, RZ, R206 ;  /* 0x000000ffff7d7224 */ /* 0x000fe400078e00ce */
[----:B------:R-:W-:Y:S01]  /*9e70*/  IMAD.MOV.U32 R126, RZ, RZ, R207 ;  /* 0x000000ffff7e7224 */ /* 0x000fe200078e00cf */
[-C--:B--2---:R-:W-:Y:S01]  /*9e80*/  HMMA.16816.F32 R76, R8, R16.reuse, R220 ;  /* 0x00000010084c723c */ /* 0x084fe200000018dc */
[----:B------:R-:W-:Y:S02]  /*9e90*/  IMAD.MOV.U32 R205, RZ, RZ, R102 ;  /* 0x000000ffffcd7224 */ /* 0x000fe400078e0066 */
[----:B------:R-:W-:Y:S02]  /*9ea0*/  IMAD.MOV.U32 R206, RZ, RZ, R101 ;  /* 0x000000ffffce7224 */ /* 0x000fe400078e0065 */
[----:B------:R-:W-:Y:S01]  /*9eb0*/  IMAD.MOV.U32 R207, RZ, RZ, R100 ;  /* 0x000000ffffcf7224 */ /* 0x000fe200078e0064 */
[----:B------:R-:W-:Y:S01]  /*9ec0*/  HMMA.16816.F32 R96, R4, R16, R96 ;  /* 0x000000100460723c */ /* 0x000fe20000001860 */
[----:B------:R-:W-:-:S05]  /*9ed0*/  IMAD.MOV.U32 R127, RZ, RZ, R216 ;  /* 0x000000ffff7f7224 */ /* 0x000fca00078e00d8 */
[-C--:B------:R-:W-:Y:S06]  /*9ee0*/  HMMA.16816.F32 R104, R4, R18.reuse, R104 ;  /* 0x000000120468723c */ /* 0x080fec0000001868 */
[----:B------:R-:W-:Y:S01]  /*9ef0*/  HMMA.16816.F32 R100, R8, R18, R88 ;  /* 0x000000120864723c */ /* 0x000fe20000001858 */
[----:B------:R-:W2:Y:S06]  /*9f00*/  LDSM.16.M88.4 R16, [R237] ;  /* 0x00000000ed10783b */ /* 0x000eac0000000200 */
[----:B------:R-:W-:-:S02]  /*9f10*/  IMAD.MOV.U32 R88, RZ, RZ, R243 ;  /* 0x000000ffff587224 */ /* 0x000fc400078e00f3 */
[----:B------:R-:W-:Y:S02]  /*9f20*/  IMAD.MOV.U32 R89, RZ, RZ, R138 ;  /* 0x000000ffff597224 */ /* 0x000fe400078e008a */
[----:B------:R-:W-:Y:S02]  /*9f30*/  IMAD.MOV.U32 R90, RZ, RZ, R137 ;  /* 0x000000ffff5a7224 */ /* 0x000fe400078e0089 */
[----:B------:R-:W-:Y:S01]  /*9f40*/  IMAD.MOV.U32 R91, RZ, RZ, R133 ;  /* 0x000000ffff5b7224 */ /* 0x000fe200078e0085 */
[-C--:B-1----:R-:W-:Y:S06]  /*9f50*/  HMMA.16816.F32 R108, R8, R20.reuse, R108 ;  /* 0x00000014086c723c */ /* 0x082fec000000186c */
[C---:B------:R-:W-:Y:S06]  /*9f60*/  HMMA.16816.F32 R112, R4.reuse, R20, R112 ;  /* 0x000000140470723c */ /* 0x040fec0000001870 */
[-C--:B------:R-:W-:Y:S06]  /*9f70*/  HMMA.16816.F32 R116, R4, R22.reuse, R116 ;  /* 0x000000160474723c */ /* 0x080fec0000001874 */
[C---:B------:R-:W-:Y:S01]  /*9f80*/  HMMA.16816.F32 R92, R8.reuse, R22, R92 ;  /* 0x00000016085c723c */ /* 0x040fe2000000185c */
[----:B------:R-:W1:Y:S05]  /*9f90*/  LDSM.16.M88.4 R20, [R236] ;  /* 0x00000000ec14783b */ /* 0x000e6a0000000200 */
[-C--:B--2---:R-:W-:Y:S06]  /*9fa0*/  HMMA.16816.F32 R128, R8, R16.reuse, R120 ;  /* 0x000000100880723c */ /* 0x084fec0000001878 */
[----:B------:R-:W-:Y:S01]  /*9fb0*/  HMMA.16816.F32 R208, R4, R16, R208 ;  /* 0x0000001004d0723c */ /* 0x000fe200000018d0 */
[----:B------:R-:W-:-:S02]  /*9fc0*/  IMAD.MOV.U32 R120, RZ, RZ, R132 ;  /* 0x000000ffff787224 */ /* 0x000fc400078e0084 */
[----:B------:R-:W-:Y:S02]  /*9fd0*/  IMAD.MOV.U32 R121, RZ, RZ, R3 ;  /* 0x000000ffff797224 */ /* 0x000fe400078e0003 */
[----:B------:R-:W-:Y:S01]  /*9fe0*/  IMAD.MOV.U32 R122, RZ, RZ, R2 ;  /* 0x000000ffff7a7224 */ /* 0x000fe200078e0002 */
[----:B------:R-:W-:Y:S01]  /*9ff0*/  HMMA.16816.F32 R220, R4, R18, R244 ;  /* 0x0000001204dc723c */ /* 0x000fe200000018f4 */
[----:B------:R-:W-:-:S05]  /*a000*/  IMAD.MOV.U32 R123, RZ, RZ, R0 ;  /* 0x000000ffff7b7224 */ /* 0x000fca00078e0000 */
[----:B------:R-:W-:Y:S01]  /*a010*/  HMMA.16816.F32 R216, R8, R18, R68 ;  /* 0x0000001208d8723c */ /* 0x000fe20000001844 */
[----:B------:R-:W2:Y:S05]  /*a020*/  LDSM.16.M88.4 R16, [R235] ;  /* 0x00000000eb10783b */ /* 0x000eaa0000000200 */
[-C--:B-1----:R-:W-:Y:S06]  /*a030*/  HMMA.16816.F32 R244, R4, R20.reuse, R124 ;  /* 0x0000001404f4723c */ /* 0x082fec000000187c */
[----:B------:R-:W-:-:S15]  /*a040*/  HMMA.16816.F32 R204, R8, R20, R204 ;  /* 0x0000001408cc723c */ /* 0x000fde00000018cc */
[----:B------:R-:W-:-:S03]  /*a050*/  NOP ;  /* 0x0000000000007918 */ /* 0x000fc60000000000 */
[----:B------:R-:W-:Y:S01]  /*a060*/  IMAD.MOV.U32 R70, RZ, RZ, R247 ;  /* 0x000000ffff467224 */ /* 0x000fe200078e00f7 */
[----:B------:R-:W-:Y:S01]  /*a070*/  MOV R125, R246 ;  /* 0x000000f6007d7202 */ /* 0x000fe20000000f00 */
[----:B------:R-:W-:Y:S01]  /*a080*/  IMAD.MOV.U32 R0, RZ, RZ, R244 ;  /* 0x000000ffff007224 */ /* 0x000fe200078e00f4 */
[----:B--2---:R-:W-:Y:S01]  /*a090*/  HMMA.16816.F32 R120, R4, R16, R120 ;  /* 0x000000100478723c */ /* 0x004fe20000001878 */
[----:B------:R-:W-:-:S05]  /*a0a0*/  IMAD.MOV.U32 R68, RZ, RZ, R245 ;  /* 0x000000ffff447224 */ /* 0x000fca00078e00f5 */
[C---:B------:R-:W-:Y:S06]  /*a0b0*/  HMMA.16816.F32 R244, R4.reuse, R22, R88 ;  /* 0x0000001604f4723c */ /* 0x040fec0000001858 */
[----:B------:R-:W-:-:S12]  /*a0c0*/  HMMA.16816.F32 R4, R4, R18, R212 ;  /* 0x000000120404723c */ /* 0x000fd800000018d4 */
[----:B------:R-:W-:Y:S02]  /*a0d0*/  IMAD.MOV.U32 R3, RZ, RZ, R120 ;  /* 0x000000ffff037224 */ /* 0x000fe400078e0078 */
[----:B------:R-:W-:Y:S02]  /*a0e0*/  IMAD.MOV.U32 R69, RZ, RZ, R122 ;  /* 0x000000ffff457224 */ /* 0x000fe400078e007a */
[----:B------:R-:W-:Y:S02]  /*a0f0*/  IMAD.MOV.U32 R127, RZ, RZ, R123 ;  /* 0x000000ffff7f7224 */ /* 0x000fe400078e007b */
[----:B------:R-:W-:Y:S02]  /*a100*/  IMAD.MOV.U32 R132, RZ, RZ, R121 ;  /* 0x000000ffff847224 */ /* 0x000fe400078e0079 */
[----:B------:R-:W-:Y:S02]  /*a110*/  IMAD.MOV.U32 R121, RZ, RZ, R247 ;  /* 0x000000ffff797224 */ /* 0x000fe400078e00f7 */
[----:B------:R-:W-:-:S02]  /*a120*/  IMAD.MOV.U32 R89, RZ, RZ, R244 ;  /* 0x000000ffff597224 */ /* 0x000fc400078e00f4 */
[----:B------:R-:W-:Y:S02]  /*a130*/  IMAD.MOV.U32 R120, RZ, RZ, R4 ;  /* 0x000000ffff787224 */ /* 0x000fe400078e0004 */
[----:B------:R-:W-:Y:S02]  /*a140*/  IMAD.MOV.U32 R91, RZ, RZ, R5 ;  /* 0x000000ffff5b7224 */ /* 0x000fe400078e0005 */
[----:B------:R-:W-:Y:S02]  /*a150*/  IMAD.MOV.U32 R90, RZ, RZ, R6 ;  /* 0x000000ffff5a7224 */ /* 0x000fe400078e0006 */
[----:B------:R-:W-:Y:S02]  /*a160*/  IMAD.MOV.U32 R2, RZ, RZ, R7 ;  /* 0x000000ffff027224 */ /* 0x000fe400078e0007 */
[----:B------:R-:W-:Y:S01]  /*a170*/  HMMA.16816.F32 R4, R8, R22, R72 ;  /* 0x000000160804723c */ /* 0x000fe20000001848 */
[----:B------:R-:W-:Y:S02]  /*a180*/  IMAD.MOV.U32 R88, RZ, RZ, R245 ;  /* 0x000000ffff587224 */ /* 0x000fe400078e00f5 */
[----:B------:R-:W-:-:S03]  /*a190*/  IMAD.MOV.U32 R71, RZ, RZ, R246 ;  /* 0x000000ffff477224 */ /* 0x000fc600078e00f6 */
[C---:B------:R-:W-:Y:S06]  /*a1a0*/  HMMA.16816.F32 R20, R8.reuse, R16, R248 ;  /* 0x000000100814723c */ /* 0x040fec00000018f8 */
[----:B------:R-:W-:Y:S01]  /*a1b0*/  HMMA.16816.F32 R248, R8, R18, R24 ;  /* 0x0000001208f8723c */ /* 0x000fe20000001818 */
[----:B------:R-:W-:Y:S04]  /*a1c0*/  LDSM.16.M88.4 R16, [R228] ;  /* 0x00000000e410783b */ /* 0x000fe80000000200 */
[----:B------:R-:W-:Y:S02]  /*a1d0*/  LDSM.16.M88.4 R8, [R232] ;  /* 0x00000000e808783b */ /* 0x000fe40000000200 */
[----:B------:R-:W-:Y:S01]  /*a1e0*/  MOV R24, R70 ;  /* 0x0000004600187202 */ /* 0x000fe20000000f00 */
[----:B------:R-:W-:-:S04]  /*a1f0*/  IMAD.MOV.U32 R25, RZ, RZ, R0 ;  /* 0x000000ffff197224 */ /* 0x000fc800078e0000 */
        /* <DEDUP_REMOVED lines=8> */
[----:B------:R-:W1:Y:S01]  /*a280*/  LDSM.16.M88.4 R4, [R232+0x2000] ;  /* 0x00200000e804783b */ /* 0x000e620000000200 */
[----:B------:R-:W-:Y:S02]  /*a290*/  IMAD.MOV.U32 R123, RZ, RZ, R22 ;  /* 0x000000ffff7b7224 */ /* 0x000fe400078e0016 */
[----:B------:R-:W-:Y:S02]  /*a2a0*/  IMAD.MOV.U32 R122, RZ, RZ, R23 ;  /* 0x000000ffff7a7224 */ /* 0x000fe400078e0017 */
[----:B-1----:R-:W-:Y:S07]  /*a2b0*/  HMMA.16816.F32 R20, R4, R16, R84 ;  /* 0x000000100414723c */ /* 0x002fee0000001854 */
[----:B------:R-:W-:-:S02]  /*a2c0*/  IMAD.MOV.U32 R87, RZ, RZ, R125 ;  /* 0x000000ffff577224 */ /* 0x000fc400078e007d */
[----:B------:R-:W-:-:S15]  /*a2d0*/  IMAD.MOV.U32 R86, RZ, RZ, R68 ;  /* 0x000000ffff567224 */ /* 0x000fde00078e0044 */
[----:B------:R-:W-:Y:S02]  /*a2e0*/  IMAD.MOV.U32 R0, RZ, RZ, R22 ;  /* 0x000000ffff007224 */ /* 0x000fe400078e0016 */
[----:B------:R-:W-:Y:S02]  /*a2f0*/  IMAD.MOV.U32 R124, RZ, RZ, R20 ;  /* 0x000000ffff7c7224 */ /* 0x000fe400078e0014 */
[----:B------:R-:W-:Y:S02]  /*a300*/  IMAD.MOV.U32 R85, RZ, RZ, R21 ;  /* 0x000000ffff557224 */ /* 0x000fe400078e0015 */
[----:B------:R-:W-:Y:S02]  /*a310*/  IMAD.MOV.U32 R70, RZ, RZ, R23 ;  /* 0x000000ffff467224 */ /* 0x000fe400078e0017 */
[----:B------:R-:W-:Y:S07]  /*a320*/  HMMA.16816.F32 R20, R8, R16, R64 ;  /* 0x000000100814723c */ /* 0x000fee0000001840 */
[----:B------:R-:W-:-:S02]  /*a330*/  IMAD.MOV.U32 R65, RZ, RZ, R69 ;  /* 0x000000ffff417224 */ /* 0x000fc400078e0045 */
[----:B------:R-:W-:Y:S02]  /*a340*/  IMAD.MOV.U32 R67, RZ, RZ, R0 ;  /* 0x000000ffff437224 */ /* 0x000fe400078e0000 */
[----:B------:R-:W-:Y:S02]  /*a350*/  IMAD.MOV.U32 R64, RZ, RZ, R132 ;  /* 0x000000ffff407224 */ /* 0x000fe400078e0084 */
[----:B------:R-:W-:-:S11]  /*a360*/  IMAD.MOV.U32 R66, RZ, RZ, R3 ;  /* 0x000000ffff427224 */ /* 0x000fd600078e0003 */
[----:B------:R-:W-:Y:S02]  /*a370*/  IMAD.MOV.U32 R212, RZ, RZ, R21 ;  /* 0x000000ffffd47224 */ /* 0x000fe400078e0015 */
[----:B------:R-:W-:Y:S02]  /*a380*/  IMAD.MOV.U32 R126, RZ, RZ, R20 ;  /* 0x000000ffff7e7224 */ /* 0x000fe400078e0014 */
[----:B------:R-:W-:Y:S02]  /*a390*/  IMAD.MOV.U32 R125, RZ, RZ, R22 ;  /* 0x000000ffff7d7224 */ /* 0x000fe400078e0016 */
[----:B------:R-:W-:Y:S02]  /*a3a0*/  IMAD.MOV.U32 R68, RZ, RZ, R23 ;  /* 0x000000ffff447224 */ /* 0x000fe400078e0017 */
[-C--:B------:R-:W-:Y:S06]  /*a3b0*/  HMMA.16816.F32 R20, R4, R18.reuse, R60 ;  /* 0x000000120414723c */ /* 0x080fec000000183c */
[----:B------:R-:W-:Y:S01]  /*a3c0*/  HMMA.16816.F32 R16, R8, R18, R32 ;  /* 0x000000120810723c */ /* 0x000fe20000001820 */
[----:B------:R-:W-:-:S02]  /*a3d0*/  IMAD.MOV.U32 R60, RZ, RZ, R212 ;  /* 0x000000ffff3c7224 */ /* 0x000fc400078e00d4 */
[----:B------:R-:W-:-:S15]  /*a3e0*/  IMAD.MOV.U32 R63, RZ, RZ, R123 ;  /* 0x000000ffff3f7224 */ /* 0x000fde00078e007b */
[----:B------:R-:W-:Y:S02]  /*a3f0*/  IMAD.MOV.U32 R62, RZ, RZ, R21 ;  /* 0x000000ffff3e7224 */ /* 0x000fe400078e0015 */
[----:B------:R-:W-:Y:S02]  /*a400*/  IMAD.MOV.U32 R61, RZ, RZ, R20 ;  /* 0x000000ffff3d7224 */ /* 0x000fe400078e0014 */
[----:B------:R-:W-:Y:S02]  /*a410*/  IMAD.MOV.U32 R69, RZ, RZ, R22 ;  /* 0x000000ffff457224 */ /* 0x000fe400078e0016 */
[----:B------:R-:W-:Y:S02]  /*a420*/  IMAD.MOV.U32 R252, RZ, RZ, R23 ;  /* 0x000000fffffc7224 */ /* 0x000fe400078e0017 */
[----:B------:R-:W1:Y:S01]  /*a430*/  LDSM.16.M88.4 R20, [R228+0x800] ;  /* 0x00080000e414783b */ /* 0x000e620000000200 */
[----:B------:R-:W-:Y:S02]  /*a440*/  IMAD.MOV.U32 R84, RZ, RZ, R18 ;  /* 0x000000ffff547224 */ /* 0x000fe400078e0012 */
[----:B------:R-:W-:-:S02]  /*a450*/  IMAD.MOV.U32 R0, RZ, RZ, R16 ;  /* 0x000000ffff007224 */ /* 0x000fc400078e0010 */
[----:B------:R-:W-:Y:S02]  /*a460*/  IMAD.MOV.U32 R243, RZ, RZ, R17 ;  /* 0x000000fffff37224 */ /* 0x000fe400078e0011 */
[----:B------:R-:W-:Y:S02]  /*a470*/  IMAD.MOV.U32 R138, RZ, RZ, R19 ;  /* 0x000000ffff8a7224 */ /* 0x000fe400078e0013 */
[----:B------:R-:W2:Y:S01]  /*a480*/  LDSM.16.M88.4 R16, [R228+0x1000] ;  /* 0x00100000e410783b */ /* 0x000ea20000000200 */
[-C--:B-1----:R-:W-:Y:S06]  /*a490*/  HMMA.16816.F32 R32, R8, R20.reuse, R80 ;  /* 0x000000140820723c */ /* 0x082fec0000001850 */
[C---:B------:R-:W-:Y:S06]  /*a4a0*/  HMMA.16816.F32 R244, R4.reuse, R20, R56 ;  /* 0x0000001404f4723c */ /* 0x040fec0000001838 */
[----:B------:R-:W-:Y:S01]  /*a4b0*/  HMMA.16816.F32 R212, R4, R22, R52 ;  /* 0x0000001604d4723c */ /* 0x000fe20000001834 */
[----:B------:R-:W-:-:S02]  /*a4c0*/  IMAD.MOV.U32 R56, RZ, RZ, R127 ;  /* 0x000000ffff387224 */ /* 0x000fc400078e007f */
[----:B------:R-:W-:Y:S02]  /*a4d0*/  IMAD.MOV.U32 R57, RZ, RZ, R126 ;  /* 0x000000ffff397224 */ /* 0x000fe400078e007e */
[----:B------:R-:W-:Y:S02]  /*a4e0*/  IMAD.MOV.U32 R58, RZ, RZ, R125 ;  /* 0x000000ffff3a7224 */ /* 0x000fe400078e007d */
[----:B------:R-:W-:Y:S02]  /*a4f0*/  IMAD.MOV.U32 R59, RZ, RZ, R124 ;  /* 0x000000ffff3b7224 */ /* 0x000fe400078e007c */
[----:B------:R-:W-:Y:S01]  /*a500*/  HMMA.16816.F32 R124, R8, R22, R48 ;  /* 0x00000016087c723c */ /* 0x000fe20000001830 */
[----:B------:R-:W1:Y:S02]  /*a510*/  LDSM.16.M88.4 R20, [R228+0x1800] ;  /* 0x00180000e414783b */ /* 0x000e640000000200 */
[----:B------:R-:W-:Y:S01]  /*a520*/  MOV R137, R32 ;  /* 0x0000002000897202 */ /* 0x000fe20000000f00 */
[----:B------:R-:W-:-:S02]  /*a530*/  IMAD.MOV.U32 R32, RZ, RZ, R67 ;  /* 0x000000ffff207224 */ /* 0x000fc400078e0043 */
        /* <DEDUP_REMOVED lines=10> */
[----:B------:R-:W-:Y:S02]  /*a5e0*/  IMAD.MOV.U32 R73, RZ, RZ, R120 ;  /* 0x000000ffff497224 */ /* 0x000fe400078e0078 */
[----:B------:R-:W-:Y:S01]  /*a5f0*/  IMAD.MOV.U32 R132, RZ, RZ, R33 ;  /* 0x000000ffff847224 */ /* 0x000fe200078e0021 */
[----:B--2---:R-:W-:Y:S01]  /*a600*/  HMMA.16816.F32 R120, R8, R16, R44 ;  /* 0x000000100878723c */ /* 0x004fe2000000182c */
[----:B------:R-:W-:-:S02]  /*a610*/  IMAD.MOV.U32 R51, RZ, RZ, R65 ;  /* 0x000000ffff337224 */ /* 0x000fc400078e0041 */
[----:B------:R-:W-:Y:S02]  /*a620*/  IMAD.MOV.U32 R49, RZ, RZ, R66 ;  /* 0x000000ffff317224 */ /* 0x000fe400078e0042 */
[----:B------:R-:W-:Y:S01]  /*a630*/  IMAD.MOV.U32 R61, RZ, RZ, R26 ;  /* 0x000000ffff3d7224 */ /* 0x000fe200078e001a */
[----:B------:R-:W-:Y:S01]  /*a640*/  MOV R26, R75 ;  /* 0x0000004b001a7202 */ /* 0x000fe20000000f00 */
[----:B------:R-:W-:Y:S02]  /*a650*/  IMAD.MOV.U32 R62, RZ, RZ, R27 ;  /* 0x000000ffff3e7224 */ /* 0x000fe400078e001b */
[----:B------:R-:W-:Y:S02]  /*a660*/  IMAD.MOV.U32 R33, RZ, RZ, R85 ;  /* 0x000000ffff217224 */ /* 0x000fe400078e0055 */
[----:B------:R-:W-:Y:S01]  /*a670*/  IMAD.MOV.U32 R65, RZ, RZ, R86 ;  /* 0x000000ffff417224 */ /* 0x000fe200078e0056 */
[----:B-1----:R-:W-:Y:S01]  /*a680*/  HMMA.16816.F32 R52, R4, R20, R96 ;  /* 0x000000140434723c */ /* 0x002fe20000001860 */
        /* <DEDUP_REMOVED lines=15> */
[----:B------:R-:W-:Y:S01]  /*a780*/  HMMA.16816.F32 R36, R8, R18, R28 ;  /* 0x000000120824723c */ /* 0x000fe2000000181c */
[----:B------:R-:W1:Y:S01]  /*a790*/  LDSM.16.M88.4 R16, [R228+0x2000] ;  /* 0x00200000e410783b */ /* 0x000e620000000200 */
[----:B------:R-:W-:-:S02]  /*a7a0*/  IMAD.MOV.U32 R41, RZ, RZ, R70 ;  /* 0x000000ffff297224 */ /* 0x000fc400078e0046 */
[----:B------:R-:W-:Y:S01]  /*a7b0*/  IMAD.MOV.U32 R42, RZ, RZ, R69 ;  /* 0x000000ffff2a7224 */ /* 0x000fe200078e0045 */
[----:B------:R-:W-:Y:S01]  /*a7c0*/  MOV R106, R47 ;  /* 0x0000002f006a7202 */ /* 0x000fe20000000f00 */
[----:B------:R-:W-:Y:S01]  /*a7d0*/  IMAD.MOV.U32 R43, RZ, RZ, R68 ;  /* 0x000000ffff2b7224 */ /* 0x000fe200078e0044 */
[C---:B------:R-:W-:Y:S01]  /*a7e0*/  HMMA.16816.F32 R32, R8.reuse, R22, R100 ;  /* 0x000000160820723c */ /* 0x040fe20000001864 */
[----:B------:R-:W-:Y:S02]  /*a7f0*/  IMAD.MOV.U32 R40, RZ, RZ, R64 ;  /* 0x000000ffff287224 */ /* 0x000fe400078e0040 */
[----:B------:R-:W-:Y:S02]  /*a800*/  IMAD.MOV.U32 R107, RZ, RZ, R48 ;  /* 0x000000ffff6b7224 */ /* 0x000fe400078e0030 */
[----:B------:R-:W-:Y:S01]  /*a810*/  IMAD.MOV.U32 R104, RZ, RZ, R45 ;  /* 0x000000ffff687224 */ /* 0x000fe200078e002d */
[----:B------:R-:W-:Y:S01]  /*a820*/  HMMA.16816.F32 R68, R8, R20, R76 ;  /* 0x000000140844723c */ /* 0x000fe2000000184c */
[----:B------:R-:W-:Y:S01]  /*a830*/  IMAD.MOV.U32 R101, RZ, RZ, R41 ;  /* 0x000000ffff657224 */ /* 0x000fe200078e0029 */
[----:B------:R-:W2:Y:S01]  /*a840*/  LDSM.16.M88.4 R20, [R228+0x3000] ;  /* 0x00300000e414783b */ /* 0x000ea20000000200 */
[----:B------:R-:W-:-:S02]  /*a850*/  IMAD.MOV.U32 R103, RZ, RZ, R42 ;  /* 0x000000ffff677224 */ /* 0x000fc400078e002a */
[----:B------:R-:W-:Y:S02]  /*a860*/  IMAD.MOV.U32 R100, RZ, RZ, R43 ;  /* 0x000000ffff647224 */ /* 0x000fe400078e002b */
[----:B------:R-:W-:Y:S02]  /*a870*/  IMAD.MOV.U32 R41, RZ, RZ, R65 ;  /* 0x000000ffff297224 */ /* 0x000fe400078e0041 */
[----:B------:R-:W-:Y:S02]  /*a880*/  IMAD.MOV.U32 R42, RZ, RZ, R66 ;  /* 0x000000ffff2a7224 */ /* 0x000fe400078e0042 */
[----:B------:R-:W-:Y:S02]  /*a890*/  IMAD.MOV.U32 R43, RZ, RZ, R67 ;  /* 0x000000ffff2b7224 */ /* 0x000fe400078e0043 */
[----:B------:R-:W-:Y:S02]  /*a8a0*/  IMAD.MOV.U32 R102, RZ, RZ, R44 ;  /* 0x000000ffff667224 */ /* 0x000fe400078e002c */
[----:B------:R-:W-:Y:S01]  /*a8b0*/  IMAD.MOV.U32 R105, RZ, RZ, R46 ;  /* 0x000000ffff697224 */ /* 0x000fe200078e002e */
[----:B-1----:R-:W-:Y:S06]  /*a8c0*/  HMMA.16816.F32 R64, R8, R16, R108 ;  /* 0x000000100840723c */ /* 0x002fec000000186c */
[----:B------:R-:W-:Y:S01]  /*a8d0*/  HMMA.16816.F32 R76, R4, R18, R116 ;  /* 0x00000012044c723c */ /* 0x000fe20000001874 */
[----:B------:R-:W-:-:S02]  /*a8e0*/  IMAD.MOV.U32 R108, RZ, RZ, R49 ;  /* 0x000000ffff6c7224 */ /* 0x000fc400078e0031 */
[----:B------:R-:W-:Y:S02]  /*a8f0*/  IMAD.MOV.U32 R109, RZ, RZ, R50 ;  /* 0x000000ffff6d7224 */ /* 0x000fe400078e0032 */
[----:B------:R-:W-:Y:S01]  /*a900*/  IMAD.MOV.U32 R110, RZ, RZ, R51 ;  /* 0x000000ffff6e7224 */ /* 0x000fe200078e0033 */
[----:B------:R-:W-:Y:S01]  /*a910*/  HMMA.16816.F32 R28, R8, R18, R92 ;  /* 0x00000012081c723c */ /* 0x000fe2000000185c */
[----:B------:R-:W-:-:S05]  /*a920*/  IMAD.MOV.U32 R111, RZ, RZ, R56 ;  /* 0x000000ffff6f7224 */ /* 0x000fca00078e0038 */
[C---:B------:R-:W-:Y:S01]  /*a930*/  HMMA.16816.F32 R48, R4.reuse, R16, R112 ;  /* 0x000000100430723c */ /* 0x040fe20000001870 */
[----:B------:R-:W1:Y:S01]  /*a940*/  LDSM.16.M88.4 R16, [R228+0x2800] ;  /* 0x00280000e410783b */ /* 0x000e620000000200 */
[----:B------:R-:W-:Y:S02]  /*a950*/  IMAD.MOV.U32 R92, RZ, RZ, R61 ;  /* 0x000000ffff5c7224 */ /* 0x000fe400078e003d */
[----:B------:R-:W-:Y:S02]  /*a960*/  IMAD.MOV.U32 R93, RZ, RZ, R62 ;  /* 0x000000ffff5d7224 */ /* 0x000fe400078e003e */
[----:B------:R-:W-:Y:S01]  /*a970*/  IMAD.MOV.U32 R94, RZ, RZ, R63 ;  /* 0x000000ffff5e7224 */ /* 0x000fe200078e003f */
[----:B--2---:R-:W-:Y:S01]  /*a980*/  HMMA.16816.F32 R40, R4, R20, R40 ;  /* 0x000000140428723c */ /* 0x004fe20000001828 */
[----:B------:R-:W-:Y:S02]  /*a990*/  IMAD.MOV.U32 R115, RZ, RZ, R60 ;  /* 0x000000ffff737224 */ /* 0x000fe400078e003c */
[----:B------:R-:W-:-:S02]  /*a9a0*/  IMAD.MOV.U32 R95, RZ, RZ, R24 ;  /* 0x000000ffff5f7224 */ /* 0x000fc400078e0018 */
[----:B------:R-:W-:Y:S01]  /*a9b0*/  IMAD.MOV.U32 R112, RZ, RZ, R57 ;  /* 0x000000ffff707224 */ /* 0x000fe200078e0039 */
[----:B------:R-:W-:Y:S01]  /*a9c0*/  HMMA.16816.F32 R104, R4, R22, R104 ;  /* 0x000000160468723c */ /* 0x000fe20000001868 */
[----:B------:R-:W-:Y:S02]  /*a9d0*/  IMAD.MOV.U32 R113, RZ, RZ, R58 ;  /* 0x000000ffff717224 */ /* 0x000fe400078e003a */
[----:B------:R-:W-:Y:S02]  /*a9e0*/  IMAD.MOV.U32 R114, RZ, RZ, R59 ;  /* 0x000000ffff727224 */ /* 0x000fe400078e003b */
[----:B------:R-:W-:Y:S01]  /*a9f0*/  IMAD.MOV.U32 R119, RZ, RZ, R112 ;  /* 0x000000ffff777224 */ /* 0x000fe200078e0070 */
[----:B------:R-:W-:Y:S01]  /*aa00*/  HMMA.16816.F32 R56, R8, R20, R204 ;  /* 0x000000140838723c */ /* 0x000fe200000018cc */
[----:B------:R-:W-:Y:S02]  /*aa10*/  IMAD.MOV.U32 R112, RZ, RZ, R113 ;  /* 0x000000ffff707224 */ /* 0x000fe400078e0071 */
[----:B------:R-:W-:-:S02]  /*aa20*/  IMAD.MOV.U32 R113, RZ, RZ, R114 ;  /* 0x000000ffff717224 */ /* 0x000fc400078e0072 */
[----:B------:R-:W-:Y:S02]  /*aa30*/  IMAD.MOV.U32 R114, RZ, RZ, R115 ;  /* 0x000000ffff727224 */ /* 0x000fe400078e0073 */
[----:B------:R-:W-:Y:S02]  /*aa40*/  IMAD.MOV.U32 R115, RZ, RZ, R100 ;  /* 0x000000ffff737224 */ /* 0x000fe400078e0064 */
[----:B------:R-:W-:Y:S02]  /*aa50*/  IMAD.MOV.U32 R100, RZ, RZ, R0 ;  /* 0x000000ffff647224 */ /* 0x000fe400078e0000 */
[----:B------:R-:W-:Y:S01]  /*aa60*/  IMAD.U32 R0, RZ, RZ, UR4 ;  /* 0x00000004ff007e24 */ /* 0x000fe2000f8e00ff */
[-C--:B-1----:R-:W-:Y:S06]  /*aa70*/  HMMA.16816.F32 R44, R4, R16.reuse, R208 ;  /* 0x00000010042c723c */ /* 0x082fec00000018d0 */
[----:B------:R-:W-:Y:S01]  /*aa80*/  HMMA.16816.F32 R60, R8, R16, R128 ;  /* 0x00000010083c723c */ /* 0x000fe20000001880 */
[----:B------:R-:W-:Y:S01]  /*aa90*/  IMAD.MOV.U32 R211, RZ, RZ, R2 ;  /* 0x000000ffffd37224 */ /* 0x000fe200078e0002 */
[----:B------:R-:W-:Y:S01]  /*aaa0*/  MOV R210, R75 ;  /* 0x0000004b00d27202 */ /* 0x000fe20000000f00 */
[----:B------:R-:W1:Y:S01]  /*aab0*/  S2R R2, SR_TID.X ;  /* 0x0000000000027919 */ /* 0x000e620000002100 */
[----:B------:R-:W-:-:S02]  /*aac0*/  IMAD.MOV.U32 R208, RZ, RZ, R73 ;  /* 0x000000ffffd07224 */ /* 0x000fc400078e0049 */
[----:B------:R-:W-:Y:S02]  /*aad0*/  IMAD.MOV.U32 R209, RZ, RZ, R74 ;  /* 0x000000ffffd17224 */ /* 0x000fe400078e004a */
[----:B------:R-:W-:Y:S02]  /*aae0*/  IMAD.MOV.U32 R128, RZ, RZ, R25 ;  /* 0x000000ffff807224 */ /* 0x000fe400078e0019 */
[----:B------:R-:W-:Y:S02]  /*aaf0*/  IMAD.MOV.U32 R129, RZ, RZ, R26 ;  /* 0x000000ffff817224 */ /* 0x000fe400078e001a */
[----:B------:R-:W-:Y:S02]  /*ab00*/  IMAD.MOV.U32 R130, RZ, RZ, R27 ;  /* 0x000000ffff827224 */ /* 0x000fe400078e001b */
[----:B------:R-:W-:Y:S01]  /*ab10*/  IMAD.MOV.U32 R131, RZ, RZ, R72 ;  /* 0x000000ffff837224 */ /* 0x000fe200078e0048 */
[-C--:B------:R-:W-:Y:S06]  /*ab20*/  HMMA.16816.F32 R24, R8, R18.reuse, R216 ;  /* 0x000000120818723c */ /* 0x080fec00000018d8 */
[----:B------:R-:W-:Y:S01]  /*ab30*/  HMMA.16816.F32 R72, R4, R18, R220 ;  /* 0x000000120448723c */ /* 0x000fe200000018dc */
[----:B------:R-:W2:Y:S01]  /*ab40*/  LDSM.16.M88.4 R16, [R228+0x3800] ;  /* 0x00380000e410783b */ /* 0x000ea20000000200 */
[----:B------:R-:W-:-:S04]  /*ab50*/  DEPBAR.LE SB0, 0x0 ;  /* 0x000080000000791a */ /* 0x000fc80000000000 */
[----:B-1----:R-:W-:-:S05]  /*ab60*/  IMAD.SHL.U32 R2, R2, 0x2, RZ ;  /* 0x0000000202027824 */ /* 0x002fca00078e00ff */
[----:B------:R-:W-:-:S05]  /*ab70*/  LOP3.LUT R2, R2, 0x6, RZ, 0xc0, !PT ;  /* 0x0000000602027812 */ /* 0x000fca00078ec0ff */
[----:B------:R-:W-:-:S04]  /*ab80*/  IMAD R0, R0, 0x80, R2 ;  /* 0x0000008000007824 */ /* 0x000fc800078e0202 */
[C---:B------:R-:W-:Y:S01]  /*ab90*/  VIADD R2, R0.reuse, 0x1 ;  /* 0x0000000100027836 */ /* 0x040fe20000000000 */
[CC--:B------:R-:W-:Y:S02]  /*aba0*/  ISETP.GE.AND P4, PT, R0.reuse, R14.reuse, PT ;  /* 0x0000000e0000720c */ /* 0x0c0fe40003f86270 */
[-C--:B------:R-:W-:Y:S01]  /*abb0*/  ISETP.GE.AND P3, PT, R0, R15.reuse, PT ;  /* 0x0000000f0000720c */ /* 0x080fe20003f66270 */
[----:B------:R-:W-:Y:S01]  /*abc0*/  BAR.SYNC.DEFER_BLOCKING 0x0 ;  /* 0x0000000000007b1d */ /* 0x000fe20000010000 */
[C---:B------:R-:W-:Y:S02]  /*abd0*/  ISETP.GE.AND P6, PT, R2.reuse, R14, PT ;  /* 0x0000000e0200720c */ /* 0x040fe40003fc6270 */
[C---:B------:R-:W-:Y:S02]  /*abe0*/  ISETP.GE.AND P5, PT, R2.reuse, R15, PT ;  /* 0x0000000f0200720c */ /* 0x040fe40003fa6270 */
[CC--:B------:R-:W-:Y:S02]  /*abf0*/  ISETP.GE.AND P0, PT, R2.reuse, R13.reuse, PT ;  /* 0x0000000d0200720c */ /* 0x0c0fe40003f06270 */
[----:B------:R-:W-:Y:S01]  /*ac00*/  ISETP.GE.AND P2, PT, R2, R12, PT ;  /* 0x0000000c0200720c */ /* 0x000fe20003f46270 */
[C---:B------:R-:W-:Y:S01]  /*ac10*/  VIADD R2, R0.reuse, 0x8 ;  /* 0x0000000800027836 */ /* 0x040fe20000000000 */
[----:B--2---:R-:W-:Y:S01]  /*ac20*/  HMMA.16816.F32 R108, R4, R16, R108 ;  /* 0x00000010046c723c */ /* 0x004fe2000000186c */
[----:B------:R-:W-:-:S02]  /*ac30*/  ISETP.GE.AND P1, PT, R0, R13, PT ;  /* 0x0000000d0000720c */ /* 0x000fc40003f26270 */
[----:B------:R-:W-:Y:S02]  /*ac40*/  FSEL R99, R99, -INF , !P0 ;  /* 0xff80000063637808 */ /* 0x000fe40004000000 */
[----:B------:R-:W-:Y:S01]  /*ac50*/  ISETP.GE.AND P0, PT, R2, R12, PT ;  /* 0x0000000c0200720c */ /* 0x000fe20003f06270 */
[----:B------:R-:W-:Y:S01]  /*ac60*/  HMMA.16816.F32 R208, R4, R18, R208 ;  /* 0x0000001204d0723c */ /* 0x000fe200000018d0 */
[----:B------:R-:W-:-:S05]  /*ac70*/  FSEL R101, R101, -INF , !P2 ;  /* 0xff80000065657808 */ /* 0x000fca0005000000 */
[C---:B------:R-:W-:Y:S06]  /*ac80*/  HMMA.16816.F32 R4, R8.reuse, R22, R128 ;  /* 0x000000160804723c */ /* 0x040fec0000001880 */
[C---:B------:R-:W-:Y:S06]  /*ac90*/  HMMA.16816.F32 R20, R8.reuse, R16, R92 ;  /* 0x000000100814723c */ /* 0x040fec000000185c */
[----:B------:R-:W-:Y:S01]  /*aca0*/  HMMA.16816.F32 R8, R8, R18, R248 ;  /* 0x000000120808723c */ /* 0x000fe200000018f8 */
[----:B------:R-:W-:-:S02]  /*acb0*/  FSEL R16, R119, -INF , !P4 ;  /* 0xff80000077107808 */ /* 0x000fc40006000000 */
[----:B------:R-:W-:Y:S02]  /*acc0*/  ISETP.GE.AND P4, PT, R0, R12, PT ;  /* 0x0000000c0000720c */ /* 0x000fe40003f86270 */
[----:B------:R-:W-:Y:S02]  /*acd0*/  FSEL R17, R112, -INF , !P3 ;  /* 0xff80000070117808 */ /* 0x000fe40005800000 */
[----:B------:R-:W-:Y:S02]  /*ace0*/  FSEL R93, R113, -INF , !P1 ;  /* 0xff800000715d7808 */ /* 0x000fe40004800000 */
[----:B------:R-:W-:Y:S02]  /*acf0*/  FSEL R97, R97, -INF , !P4 ;  /* 0xff80000061617808 */ /* 0x000fe40006000000 */
[C---:B------:R-:W-:Y:S02]  /*ad00*/  ISETP.GE.AND P3, PT, R2.reuse, R14, PT ;  /* 0x0000000e0200720c */ /* 0x040fe40003f66270 */
[----:B------:R-:W-:-:S02]  /*ad10*/  ISETP.GE.AND P1, PT, R2, R15, PT ;  /* 0x0000000f0200720c */ /* 0x000fc40003f26270 */
[----:B------:R-:W-:Y:S01]  /*ad20*/  ISETP.GE.AND P4, PT, R2, R13, PT ;  /* 0x0000000d0200720c */ /* 0x000fe20003f86270 */
[----:B------:R-:W-:Y:S01]  /*ad30*/  VIADD R2, R0, 0x9 ;  /* 0x0000000900027836 */ /* 0x000fe20000000000 */
[----:B------:R-:W-:Y:S02]  /*ad40*/  FSEL R18, R114, -INF , !P6 ;  /* 0xff80000072127808 */ /* 0x000fe40007000000 */
[----:B------:R-:W-:Y:S02]  /*ad50*/  FSEL R94, R115, -INF , !P5 ;  /* 0xff800000735e7808 */ /* 0x000fe40006800000 */
[----:B------:R-:W-:Y:S02]  /*ad60*/  FSEL R92, R100, -INF , !P3 ;  /* 0xff800000645c7808 */ /* 0x000fe40005800000 */
[C---:B------:R-:W-:Y:S02]  /*ad70*/  ISETP.GE.AND P6, PT, R2.reuse, R14, PT ;  /* 0x0000000e0200720c */ /* 0x040fe40003fc6270 */
[----:B------:R-:W-:-:S02]  /*ad80*/  ISETP.GE.AND P5, PT, R2, R15, PT ;  /* 0x0000000f0200720c */ /* 0x000fc40003fa6270 */
[C---:B------:R-:W-:Y:S02]  /*ad90*/  ISETP.GE.AND P2, PT, R2.reuse, R13, PT ;  /* 0x0000000d0200720c */ /* 0x040fe40003f46270 */
[----:B------:R-:W-:Y:S01]  /*ada0*/  ISETP.GE.AND P3, PT, R2, R12, PT ;  /* 0x0000000c0200720c */ /* 0x000fe20003f66270 */
[----:B------:R-:W-:Y:S01]  /*adb0*/  VIADD R2, R0, 0x10 ;  /* 0x0000001000027836 */ /* 0x000fe20000000000 */
        /* <DEDUP_REMOVED lines=19> */
[----:B------:R-:W-:Y:S02]  /*aef0*/  FSEL R138, R244, -INF , !P0 ;  /* 0xff800000f48a7808 */ /* 0x000fe40004000000 */
        /* <DEDUP_REMOVED lines=8> */
[----:B------:R-:W-:Y:S02]  /*af80*/  FSEL R133, R245, -INF , !P5 ;  /* 0xff800000f5857808 */ /* 0x000fe40006800000 */
[----:B------:R-:W-:Y:S02]  /*af90*/  FSEL R204, R247, -INF , !P1 ;  /* 0xff800000f7cc7808 */ /* 0x000fe40004800000 */
[----:B------:R-:W-:Y:S02]  /*afa0*/  FSEL R115, R124, -INF , !P4 ;  /* 0xff8000007c737808 */ /* 0x000fe40006000000 */
[----:B------:R-:W-:-:S02]  /*afb0*/  ISETP.GE.AND P6, PT, R2, R14, PT ;  /* 0x0000000e0200720c */ /* 0x000fc40003fc6270 */
[C---:B------:R-:W-:Y:S02]  /*afc0*/  ISETP.GE.AND P5, PT, R2.reuse, R15, PT ;  /* 0x0000000f0200720c */ /* 0x040fe40003fa6270 */
[C---:B------:R-:W-:Y:S02]  /*afd0*/  ISETP.GE.AND P1, PT, R2.reuse, R13, PT ;  /* 0x0000000d0200720c */ /* 0x040fe40003f26270 */
[----:B------:R-:W-:Y:S01]  /*afe0*/  ISETP.GE.AND P4, PT, R2, R12, PT ;  /* 0x0000000c0200720c */ /* 0x000fe20003f86270 */
[----:B------:R-:W-:Y:S01]  /*aff0*/  VIADD R2, R0, 0x20 ;  /* 0x0000002000027836 */ /* 0x000fe20000000000 */
[----:B------:R-:W-:Y:S02]  /*b000*/  FSEL R116, R126, -INF , !P0 ;  /* 0xff8000007e747808 */ /* 0x000fe40004000000 */
[----:B------:R-:W-:Y:S02]  /*b010*/  FSEL R119, R212, -INF , !P2 ;  /* 0xff800000d4777808 */ /* 0x000fe40005000000 */
[----:B------:R-:W-:-:S02]  /*b020*/  FSEL R126, R214, -INF , !P3 ;  /* 0xff800000d67e7808 */ /* 0x000fc40005800000 */
        /* <DEDUP_REMOVED lines=11> */
[C---:B------:R-:W-:Y:S01]  /*b0e0*/  ISETP.GE.AND P6, PT, R2.reuse, R15, PT ;  /* 0x0000000f0200720c */ /* 0x040fe20003fc6270 */
[----:B------:R-:W-:Y:S01]  /*b0f0*/  STL [R1+0x48], R212 ;  /* 0x000048d401007387 */ /* 0x000fe20000100800 */
        /* <DEDUP_REMOVED lines=8> */
[C---:B------:R-:W-:Y:S01]  /*b180*/  ISETP.GE.AND P3, PT, R2.reuse, R15, PT ;  /* 0x0000000f0200720c */ /* 0x040fe20003f66270 */
[----:B------:R-:W-:Y:S01]  /*b190*/  STL [R1+0x3c], R206 ;  /* 0x00003cce01007387 */ /* 0x000fe20000100800 */
[C---:B------:R-:W-:Y:S02]  /*b1a0*/  ISETP.GE.AND P1, PT, R2.reuse, R13, PT ;  /* 0x0000000d0200720c */ /* 0x040fe40003f26270 */
[----:B------:R-:W-:Y:S01]  /*b1b0*/  ISETP.GE.AND P4, PT, R2, R12, PT ;  /* 0x0000000c0200720c */ /* 0x000fe20003f86270 */
[----:B------:R-:W-:Y:S01]  /*b1c0*/  VIADD R2, R0, 0x29 ;  /* 0x0000002900027836 */ /* 0x000fe20000000000 */
[----:B------:R-:W-:Y:S02]  /*b1d0*/  FSEL R132, R123, -INF , !P6 ;  /* 0xff8000007b847808 */ /* 0x000fe40007000000 */
[----:B------:R-:W-:Y:S02]  /*b1e0*/  FSEL R213, R89, -INF , !P5 ;  /* 0xff80000059d57808 */ /* 0x000fe40006800000 */
[----:B------:R-:W-:Y:S01]  /*b1f0*/  FSEL R215, R91, -INF , !P0 ;  /* 0xff8000005bd77808 */ /* 0x000fe20004000000 */
[----:B------:R-:W-:Y:S01]  /*b200*/  STL [R1+0x68], R132 ;  /* 0x0000688401007387 */ /* 0x000fe20000100800 */
        /* <DEDUP_REMOVED lines=8> */
[----:B------:R-:W-:Y:S01]  /*b290*/  FSEL R86, R86, -INF , !P4 ;  /* 0xff80000056567808 */ /* 0x000fe20006000000 */
[----:B------:R1:W-:Y:S01]  /*b2a0*/  STL [R1+0x64], R3 ;  /* 0x0000640301007387 */ /* 0x0003e20000100800 */
        /* <DEDUP_REMOVED lines=13> */
[----:B-1----:R-:W-:Y:S02]  /*b380*/  FSEL R3, R68, -INF , !P3 ;  /* 0xff80000044037808 */ /* 0x002fe40005800000 */
[----:B------:R-:W-:Y:S01]  /*b390*/  ISETP.GE.AND P3, PT, R2, R12, PT ;  /* 0x0000000c0200720c */ /* 0x000fe20003f66270 */
[----:B------:R1:W-:Y:S01]  /*b3a0*/  STL [R1+0x58], R36 ;  /* 0x0000582401007387 */ /* 0x0003e20000100800 */
[----:B------:R-:W-:Y:S02]  /*b3b0*/  IADD3 R2, R0, 0x38, RZ ;  /* 0x0000003800027810 */ /* 0x000fe40007ffe0ff */
        /* <DEDUP_REMOVED lines=11> */
[----:B------:R-:W-:Y:S01]  /*b470*/  STL [R1+0x4c], R37 ;  /* 0x00004c2501007387 */ /* 0x000fe20000100800 */
[----:B------:R-:W-:Y:S02]  /*b480*/  FSEL R32, R32, -INF , !P1 ;  /* 0xff80000020207808 */ /* 0x000fe40004800000 */
[C---:B------:R-:W-:Y:S02]  /*b490*/  ISETP.GE.AND P6, PT, R2.reuse, R14, PT ;  /* 0x0000000e0200720c */ /* 0x040fe40003fc6270 */
[C---:B------:R-:W-:Y:S01]  /*b4a0*/  ISETP.GE.AND P5, PT, R2.reuse, R15, PT ;  /* 0x0000000f0200720c */ /* 0x040fe20003fa6270 */
[----:B------:R-:W-:Y:S01]  /*b4b0*/  STL [R1+0x8], R32 ;  /* 0x0000082001007387 */ /* 0x000fe20000100800 */
[C---:B------:R-:W-:Y:S02]  /*b4c0*/  ISETP.GE.AND P3, PT, R2.reuse, R13, PT ;  /* 0x0000000d0200720c */ /* 0x040fe40003f66270 */
[----:B------:R-:W-:Y:S01]  /*b4d0*/  ISETP.GE.AND P1, PT, R2, R12, PT ;  /* 0x0000000c0200720c */ /* 0x000fe20003f26270 */
[----:B------:R-:W-:Y:S01]  /*b4e0*/  VIADD R2, R0, 0x40 ;  /* 0x0000004000027836 */ /* 0x000fe20000000000 */
[----:B------:R-:W-:-:S02]  /*b4f0*/  FSEL R38, R34, -INF , !P4 ;  /* 0xff80000022267808 */ /* 0x000fc40006000000 */
[----:B------:R-:W-:Y:S02]  /*b500*/  FSEL R121, R80, -INF , !P0 ;  /* 0xff80000050797808 */ /* 0x000fe40004000000 */
[----:B------:R-:W-:Y:S01]  /*b510*/  FSEL R130, R82, -INF , !P2 ;  /* 0xff80000052827808 */ /* 0x000fe20005000000 */
[----:B------:R-:W-:Y:S01]  /*b520*/  STL [R1+0x40], R38 ;  /* 0x0000402601007387 */ /* 0x000fe20000100800 */
        /* <DEDUP_REMOVED lines=10> */
[C---:B------:R-:W-:Y:S01]  /*b5d0*/  ISETP.GE.AND P1, PT, R2.reuse, R14, PT ;  /* 0x0000000e0200720c */ /* 0x040fe20003f26270 */
[----:B------:R-:W-:Y:S01]  /*b5e0*/  STL [R1+0x34], R35 ;  /* 0x0000342301007387 */ /* 0x000fe20000100800 */
[----:B------:R-:W-:-:S02]  /*b5f0*/  ISETP.GE.AND P6, PT, R2, R15, PT ;  /* 0x0000000f0200720c */ /* 0x000fc40003fc6270 */
        /* <DEDUP_REMOVED lines=19> */
[C---:B------:R-:W-:Y:S02]  /*b730*/  ISETP.GE.AND P5, PT, R2.reuse, R15, PT ;  /* 0x0000000f0200720c */ /* 0x040fe40003fa6270 */
[C---:B------:R-:W-:Y:S02]  /*b740*/  ISETP.GE.AND P4, PT, R2.reuse, R13, PT ;  /* 0x0000000d0200720c */ /* 0x040fe40003f86270 */
[----:B------:R-:W-:Y:S01]  /*b750*/  ISETP.GE.AND P0, PT, R2, R12, PT ;  /* 0x0000000c0200720c */ /* 0x000fe20003f06270 */
[----:B------:R-:W-:Y:S01]  /*b760*/  VIADD R2, R0, 0x50 ;  /* 0x0000005000027836 */ /* 0x000fe20000000000 */
[----:B------:R-:W-:-:S02]  /*b770*/  FSEL R30, R30, -INF , !P2 ;  /* 0xff8000001e1e7808 */ /* 0x000fc40005000000 */
[----:B------:R-:W-:Y:S01]  /*b780*/  FSEL R82, R76, -INF , !P3 ;  /* 0xff8000004c527808 */ /* 0x000fe20005800000 */
[----:B------:R-:W-:Y:S01]  /*b790*/  IMAD.MOV.U32 R76, RZ, RZ, R90 ;  /* 0x000000ffff4c7224 */ /* 0x000fe200078e005a */
[----:B------:R-:W-:Y:S02]  /*b7a0*/  FSEL R78, R78, -INF , !P1 ;  /* 0xff8000004e4e7808 */ /* 0x000fe40004800000 */
[----:B------:R-:W-:Y:S01]  /*b7b0*/  FSEL R80, R77, -INF , !P4 ;  /* 0xff8000004d507808 */ /* 0x000fe20006000000 */
[----:B------:R-:W-:Y:S01]  /*b7c0*/  IMAD.MOV.U32 R77, RZ, RZ, R3 ;  /* 0x000000ffff4d7224 */ /* 0x000fe200078e0003 */
[----:B------:R-:W-:Y:S01]  /*b7d0*/  ISETP.GE.AND P2, PT, R2, R14, PT ;  /* 0x0000000e0200720c */ /* 0x000fe20003f46270 */
[----:B------:R-:W-:Y:S01]  /*b7e0*/  VIADD R3, R0, 0x71 ;  /* 0x0000007100037836 */ /* 0x000fe20000000000 */
[C---:B------:R-:W-:Y:S02]  /*b7f0*/  ISETP.GE.AND P3, PT, R2.reuse, R15, PT ;  /* 0x0000000f0200720c */ /* 0x040fe40003f66270 */
[----:B------:R-:W-:-:S02]  /*b800*/  ISETP.GE.AND P1, PT, R2, R13, PT ;  /* 0x0000000d0200720c */ /* 0x000fc40003f26270 */
[----:B------:R-:W-:Y:S01]  /*b810*/  ISETP.GE.AND P4, PT, R2, R12, PT ;  /* 0x0000000c0200720c */ /* 0x000fe20003f86270 */
[----:B------:R-:W-:Y:S01]  /*b820*/  VIADD R2, R0, 0x51 ;  /* 0x0000005100027836 */ /* 0x000fe20000000000 */
[----:B------:R-:W-:Y:S02]  /*b830*/  FSEL R120, R31, -INF , !P5 ;  /* 0xff8000001f787808 */ /* 0x000fe40006800000 */
[----:B-1----:R-:W-:Y:S02]  /*b840*/  FSEL R36, R79, -INF , !P0 ;  /* 0xff8000004f247808 */ /* 0x002fe40004000000 */
[----:B------:R-:W-:Y:S01]  /*b850*/  FSEL R70, R29, -INF , !P6 ;  /* 0xff8000001d467808 */ /* 0x000fe20007000000 */
[----:B------:R-:W-:Y:S01]  /*b860*/  STL [R1+0x4], R120 ;  /* 0x0000047801007387 */ /* 0x000fe20000100800 */
[----:B------:R-:W-:Y:S02]  /*b870*/  FSEL R69, R60, -INF , !P2 ;  /* 0xff8000003c457808 */ /* 0x000fe40005000000 */
[----:B------:R-:W-:-:S02]  /*b880*/  FSEL R28, R62, -INF , !P3 ;  /* 0xff8000003e1c7808 */ /* 0x000fc40005800000 */
[C---:B------:R-:W-:Y:S02]  /*b890*/  ISETP.GE.AND P0, PT, R2.reuse, R14, PT ;  /* 0x0000000e0200720c */ /* 0x040fe40003f06270 */
[C---:B------:R-:W-:Y:S01]  /*b8a0*/  ISETP.GE.AND P6, PT, R2.reuse, R15, PT ;  /* 0x0000000f0200720c */ /* 0x040fe20003fc6270 */
[----:B------:R1:W-:Y:S01]  /*b8b0*/  STL [R1], R28 ;  /* 0x0000001c01007387 */ /* 0x0003e20000100800 */
[C---:B------:R-:W-:Y:S02]  /*b8c0*/  ISETP.GE.AND P5, PT, R2.reuse, R13, PT ;  /* 0x0000000d0200720c */ /* 0x040fe40003fa6270 */
[----:B------:R-:W-:Y:S01]  /*b8d0*/  ISETP.GE.AND P2, PT, R2, R12, PT ;  /* 0x0000000c0200720c */ /* 0x000fe20003f46270 */
[----:B------:R-:W-:Y:S01]  /*b8e0*/  VIADD R2, R0, 0x58 ;  /* 0x0000005800027836 */ /* 0x000fe20000000000 */
[----:B------:R-:W-:Y:S02]  /*b8f0*/  FSEL R29, R44, -INF , !P1 ;  /* 0xff8000002c1d7808 */ /* 0x000fe40004800000 */
[----:B------:R-:W-:-:S02]  /*b900*/  FSEL R68, R61, -INF , !P0 ;  /* 0xff8000003d447808 */ /* 0x000fc40004000000 */
[C---:B------:R-:W-:Y:S01]  /*b910*/  ISETP.GE.AND P3, PT, R2.reuse, R14, PT ;  /* 0x0000000e0200720c */ /* 0x040fe20003f66270 */
[----:B------:R2:W-:Y:S01]  /*b920*/  STL [R1+0x2c], R29 ;  /* 0x00002c1d01007387 */ /* 0x0005e20000100800 */
[C---:B------:R-:W-:Y:S02]  /*b930*/  ISETP.GE.AND P1, PT, R2.reuse, R15, PT ;  /* 0x0000000f0200720c */ /* 0x040fe40003f26270 */
[----:B------:R-:W-:Y:S02]  /*b940*/  ISETP.GE.AND P0, PT, R2, R12, PT ;  /* 0x0000000c0200720c */ /* 0x000fe40003f06270 */
[----:B------:R-:W-:Y:S02]  /*b950*/  FSEL R67, R24, -INF , !P3 ;  /* 0xff80000018437808 */ /* 0x000fe40005800000 */
[----:B------:R-:W-:Y:S02]  /*b960*/  FSEL R252, R63, -INF , !P6 ;  /* 0xff8000003ffc7808 */ /* 0x000fe40007000000 */
[----:B------:R-:W-:-:S02]  /*b970*/  FSEL R31, R45, -INF , !P5 ;  /* 0xff8000002d1f7808 */ /* 0x000fc40006800000 */
[----:B------:R-:W-:Y:S02]  /*b980*/  FSEL R248, R26, -INF , !P1 ;  /* 0xff8000001af87808 */ /* 0x000fe40004800000 */
[----:B-1----:R-:W-:Y:S02]  /*b990*/  FSEL R28, R46, -INF , !P4 ;  /* 0xff8000002e1c7808 */ /* 0x002fe40006000000 */
[----:B------:R-:W-:Y:S01]  /*b9a0*/  ISETP.GE.AND P4, PT, R2, R13, PT ;  /* 0x0000000d0200720c */ /* 0x000fe20003f86270 */
[----:B------:R-:W-:-:S03]  /*b9b0*/  VIADD R2, R0, 0x59 ;  /* 0x0000005900027836 */ /* 0x000fc60000000000 */
[----:B------:R-:W-:Y:S02]  /*b9c0*/  FSEL R24, R72, -INF , !P4 ;  /* 0xff80000048187808 */ /* 0x000fe40006000000 */
[C---:B------:R-:W-:Y:S02]  /*b9d0*/  ISETP.GE.AND P6, PT, R2.reuse, R14, PT ;  /* 0x0000000e0200720c */ /* 0x040fe40003fc6270 */
[----:B--2---:R-:W-:Y:S01]  /*b9e0*/  FSEL R29, R47, -INF , !P2 ;  /* 0xff8000002f1d7808 */ /* 0x004fe20005000000 */
[----:B------:R1:W-:Y:S01]  /*b9f0*/  STL [R1+0x18], R24 ;  /* 0x0000181801007387 */ /* 0x0003e20000100800 */
[C---:B------:R-:W-:Y:S02]  /*ba00*/  ISETP.GE.AND P5, PT, R2.reuse, R15, PT ;  /* 0x0000000f0200720c */ /* 0x040fe40003fa6270 */
[C---:B------:R-:W-:Y:S02]  /*ba10*/  ISETP.GE.AND P2, PT, R2.reuse, R13, PT ;  /* 0x0000000d0200720c */ /* 0x040fe40003f46270 */
[----:B------:R-:W-:Y:S01]  /*ba20*/  ISETP.GE.AND P3, PT, R2, R12, PT ;  /* 0x0000000c0200720c */ /* 0x000fe20003f66270 */
[----:B------:R-:W-:Y:S01]  /*ba30*/  VIADD R2, R0, 0x60 ;  /* 0x0000006000027836 */ /* 0x000fe20000000000 */
[----:B------:R-:W-:-:S02]  /*ba40*/  FSEL R73, R73, -INF , !P2 ;  /* 0xff80000049497808 */ /* 0x000fc40005000000 */
[----:B------:R-:W-:Y:S02]  /*ba50*/  FSEL R32, R75, -INF , !P3 ;  /* 0xff8000004b207808 */ /* 0x000fe40005800000 */
[C---:B------:R-:W-:Y:S02]  /*ba60*/  ISETP.GE.AND P1, PT, R2.reuse, R14, PT ;  /* 0x0000000e0200720c */ /* 0x040fe40003f26270 */
[C---:B------:R-:W-:Y:S02]  /*ba70*/  ISETP.GE.AND P4, PT, R2.reuse, R15, PT ;  /* 0x0000000f0200720c */ /* 0x040fe40003f86270 */
[----:B------:R-:W-:Y:S02]  /*ba80*/  ISETP.GE.AND P2, PT, R2, R12, PT ;  /* 0x0000000c0200720c */ /* 0x000fe40003f46270 */
[----:B------:R-:W-:Y:S02]  /*ba90*/  FSEL R66, R25, -INF , !P6 ;  /* 0xff80000019427808 */ /* 0x000fe40007000000 */
[----:B------:R-:W-:-:S02]  /*baa0*/  FSEL R245, R27, -INF , !P5 ;  /* 0xff8000001bf57808 */ /* 0x000fc40006800000 */
[----:B------:R-:W-:Y:S02]  /*bab0*/  FSEL R65, R56, -INF , !P1 ;  /* 0xff80000038417808 */ /* 0x000fe40004800000 */
[----:B------:R-:W-:Y:S02]  /*bac0*/  FSEL R244, R58, -INF , !P4 ;  /* 0xff8000003af47808 */ /* 0x000fe40006000000 */
[----:B-1----:R-:W-:Y:S02]  /*bad0*/  FSEL R24, R74, -INF , !P0 ;  /* 0xff8000004a187808 */ /* 0x002fe40004000000 */
[----:B------:R-:W-:Y:S01]  /*bae0*/  ISETP.GE.AND P0, PT, R2, R13, PT ;  /* 0x0000000d0200720c */ /* 0x000fe20003f06270 */
[----:B------:R-:W-:Y:S01]  /*baf0*/  VIADD R2, R0, 0x61 ;  /* 0x0000006100027836 */ /* 0x000fe20000000000 */
        /* <DEDUP_REMOVED lines=17> */
[----:B------:R-:W-:Y:S01]  /*bc10*/  VIADD R4, R0, 0x70 ;  /* 0x0000007000047836 */ /* 0x000fe20000000000 */
        /* <DEDUP_REMOVED lines=8> */
[----:B------:R-:W-:Y:S02]  /*bca0*/  ISETP.GE.AND P3, PT, R4, R15, PT ;  /* 0x0000000f0400720c */ /* 0x000fe40003f66270 */
[-C--:B------:R-:W-:Y:S02]  /*bcb0*/  ISETP.GE.AND P1, PT, R0, R14.reuse, PT ;  /* 0x0000000e0000720c */ /* 0x080fe40003f26270 */
[----:B------:R-:W-:Y:S02]  /*bcc0*/  FSEL R223, R6, -INF , !P0 ;  /* 0xff80000006df7808 */ /* 0x000fe40004000000 */
[----:B------:R-:W-:Y:S01]  /*bcd0*/  FSEL R246, R104, -INF , !P2 ;  /* 0xff80000068f67808 */ /* 0x000fe20005000000 */
[----:B------:R-:W-:Y:S01]  /*bce0*/  IMAD.MOV.U32 R104, RZ, RZ, R217 ;  /* 0x000000ffff687224 */ /* 0x000fe200078e00d9 */
[----:B------:R-:W-:Y:S01]  /*bcf0*/  FSEL R25, R106, -INF , !P6 ;  /* 0xff8000006a197808 */ /* 0x000fe20007000000 */
[----:B------:R-:W-:Y:S01]  /*bd00*/  IMAD.MOV.U32 R106, RZ, RZ, R88 ;  /* 0x000000ffff6a7224 */ /* 0x000fe200078e0058 */
[----:B------:R-:W-:-:S02]  /*bd10*/  ISETP.GE.AND P0, PT, R4, R14, PT ;  /* 0x0000000e0400720c */ /* 0x000fc40003f06270 */
[----:B------:R-:W-:Y:S02]  /*bd20*/  ISETP.GE.AND P2, PT, R3, R14, PT ;  /* 0x0000000e0300720c */ /* 0x000fe40003f46270 */
[----:B------:R-:W-:Y:S02]  /*bd30*/  FSEL R88, R9, -INF , !P1 ;  /* 0xff80000009587808 */ /* 0x000fe40004800000 */
[----:B------:R-:W-:Y:S02]  /*bd40*/  FSEL R220, R22, -INF , !P3 ;  /* 0xff80000016dc7808 */ /* 0x000fe40005800000 */
[C---:B------:R-:W-:Y:S02]  /*bd50*/  ISETP.GE.AND P1, PT, R4.reuse, R13, PT ;  /* 0x0000000d0400720c */ /* 0x040fe40003f26270 */
[----:B------:R-:W-:Y:S02]  /*bd60*/  ISETP.GE.AND P3, PT, R4, R12, PT ;  /* 0x0000000c0400720c */ /* 0x000fe40003f66270 */
[----:B------:R-:W-:-:S02]  /*bd70*/  FMNMX.FTZ R4, R136, R16, !PT ;  /* 0x0000001088047209 */ /* 0x000fc40007810000 */
[----:B------:R-:W-:Y:S02]  /*bd80*/  FSEL R122, R20, -INF , !P0 ;  /* 0xff800000147a7808 */ /* 0x000fe40004000000 */
[----:B------:R-:W-:Y:S02]  /*bd90*/  FSEL R91, R21, -INF , !P2 ;  /* 0xff800000155b7808 */ /* 0x000fe40005000000 */
[-C--:B------:R-:W-:Y:S02]  /*bda0*/  ISETP.GE.AND P0, PT, R3, R15.reuse, PT ;  /* 0x0000000f0300720c */ /* 0x080fe40003f06270 */
[----:B------:R-:W-:Y:S02]  /*bdb0*/  ISETP.GE.AND P2, PT, R2, R15, PT ;  /* 0x0000000f0200720c */ /* 0x000fe40003f46270 */
[----:B------:R-:W-:Y:S02]  /*bdc0*/  FMNMX.FTZ R4, R18, R4, !PT ;  /* 0x0000000412047209 */ /* 0x000fe40007810000 */
[----:B------:R-:W-:-:S02]  /*bdd0*/  FSEL R218, R23, -INF , !P0 ;  /* 0xff80000017da7808 */ /* 0x000fc40004000000 */
[----:B------:R-:W-:Y:S02]  /*bde0*/  FSEL R217, R10, -INF , !P2 ;  /* 0xff8000000ad97808 */ /* 0x000fe40005000000 */
[C---:B------:R-:W-:Y:S02]  /*bdf0*/  ISETP.GE.AND P0, PT, R3.reuse, R13, PT ;  /* 0x0000000d0300720c */ /* 0x040fe40003f06270 */
[----:B------:R-:W-:Y:S02]  /*be00*/  ISETP.GE.AND P2, PT, R3, R12, PT ;  /* 0x0000000c0300720c */ /* 0x000fe40003f46270 */
[----:B------:R-:W-:Y:S02]  /*be10*/  FMNMX.FTZ R3, R92, R4, !PT ;  /* 0x000000045c037209 */ /* 0x000fe40007810000 */
[----:B------:R-:W-:Y:S02]  /*be20*/  ISETP.GE.AND P6, PT, R2, R14, PT ;  /* 0x0000000e0200720c */ /* 0x000fe40003fc6270 */
        /* <DEDUP_REMOVED lines=8> */
[----:B------:R-:W-:Y:S02]  /*beb0*/  FSEL R90, R8, -INF , !P6 ;  /* 0xff800000085a7808 */ /* 0x000fe40007000000 */
[----:B------:R-:W-:Y:S02]  /*bec0*/  FMNMX.FTZ R3, R137, R3, !PT ;  /* 0x0000000389037209 */ /* 0x000fe40007810000 */
[----:B------:R-:W-:Y:S02]  /*bed0*/  FMNMX.FTZ R4, R113, R4, !PT ;  /* 0x0000000471047209 */ /* 0x000fe40007810000 */
[----:B------:R-:W-:Y:S02]  /*bee0*/  FMNMX.FTZ R3, R129, R3, !PT ;  /* 0x0000000381037209 */ /* 0x000fe40007810000 */
[----:B------:R-:W-:-:S02]  /*bef0*/  ISETP.GE.AND P6, PT, R0, R15, PT ;  /* 0x0000000f0000720c */ /* 0x000fc40003fc6270 */
[----:B------:R-:W-:Y:S02]  /*bf00*/  FMNMX.FTZ R3, R116, R3, !PT ;  /* 0x0000000374037209 */ /* 0x000fe40007810000 */
[----:B------:R-:W-:Y:S02]  /*bf10*/  FMNMX.FTZ R4, R212, R4, !PT ;  /* 0x00000004d4047209 */ /* 0x000fe40007810000 */
[----:B------:R-:W-:Y:S02]  /*bf20*/  FSEL R214, R11, -INF , !P6 ;  /* 0xff8000000bd67808 */ /* 0x000fe40007000000 */
[----:B------:R-:W-:Y:S02]  /*bf30*/  FSEL R212, R108, -INF , !P1 ;  /* 0xff8000006cd47808 */ /* 0x000fe40004800000 */
[C---:B------:R-:W-:Y:S02]  /*bf40*/  ISETP.GE.AND P6, PT, R2.reuse, R13, PT ;  /* 0x0000000d0200720c */ /* 0x040fe40003fc6270 */
[----:B------:R-:W-:-:S02]  /*bf50*/  ISETP.GE.AND P1, PT, R2, R12, PT ;  /* 0x0000000c0200720c */ /* 0x000fc40003f26270 */
[----:B------:R-:W-:Y:S02]  /*bf60*/  FMNMX.FTZ R2, R114, R3, !PT ;  /* 0x0000000372027209 */ /* 0x000fe40007810000 */
[----:B------:R-:W-:Y:S02]  /*bf70*/  FMNMX.FTZ R4, R206, R4, !PT ;  /* 0x00000004ce047209 */ /* 0x000fe40007810000 */
[----:B------:R-:W-:Y:S02]  /*bf80*/  FMNMX.FTZ R2, R112, R2, !PT ;  /* 0x0000000270027209 */ /* 0x000fe40007810000 */
[----:B------:R-:W-:Y:S02]  /*bf90*/  FSEL R206, R109, -INF , !P0 ;  /* 0xff8000006dce7808 */ /* 0x000fe40004000000 */
[----:B------:R-:W-:Y:S02]  /*bfa0*/  FMNMX.FTZ R5, R132, R2, !PT ;  /* 0x0000000284057209 */ /* 0x000fe40007810000 */
[----:B------:R1:W5:Y:S01]  /*bfb0*/  LDL.LU R132, [R1+0xb0] ;  /* 0x0000b00001847983 */ /* 0x0003620000300800 */
[----:B------:R-:W-:-:S02]  /*bfc0*/  PLOP3.LUT P0, PT, PT, PT, UP0, 0x80, 0x0 ;  /* 0x000000000000781c */ /* 0x000fc40003f0f008 */
[----:B------:R-:W-:Y:S02]  /*bfd0*/  FMNMX.FTZ R4, R104, R4, !PT ;  /* 0x0000000468047209 */ /* 0x000fe40007810000 */
[----:B------:R-:W-:Y:S02]  /*bfe0*/  FSEL R222, R105, -INF , !P5 ;  /* 0xff80000069de7808 */ /* 0x000fe40006800000 */
[----:B------:R-:W-:Y:S02]  /*bff0*/  FMNMX.FTZ R3, R106, R4, !PT ;  /* 0x000000046a037209 */ /* 0x000fe40007810000 */
[----:B------:R-:W-:Y:S02]  /*c000*/  ISETP.GE.AND P5, PT, R0, R13, PT ;  /* 0x0000000d0000720c */ /* 0x000fe40003fa6270 */
[----:B------:R-:W-:-:S04]  /*c010*/  FMNMX.FTZ R3, R77, R3, !PT ;  /* 0x000000034d037209 */ /* 0x000fc80007810000 */
[----:B------:R-:W-:Y:S01]  /*c020*/  FMNMX.FTZ R6, R76, R3, !PT ;  /* 0x000000034c067209 */ /* 0x000fe20007810000 */
[----:B------:R-:W-:Y:S06]  /*c030*/  @!P0 BRA `(.L_x_53) ;  /* 0x0000000000b08947 */ /* 0x000fec0003800000 */
[----:B------:R-:W2:Y:S04]  /*c040*/  LDL.64 R60, [R1+0x90] ;  /* 0x00009000013c7983 */ /* 0x000ea80000100a00 */
[----:B------:R-:W3:Y:S01]  /*c050*/  LDL.64 R48, [R1+0x88] ;  /* 0x0000880001307983 */ /* 0x000ee20000100a00 */
[----:B------:R-:W-:-:S04]  /*c060*/  UIADD3 UR7, UR14, -0x3, URZ ;  /* 0xfffffffd0e077890 */ /* 0x000fc8000fffe03f */
[----:B------:R-:W-:Y:S02]  /*c070*/  USHF.R.S32.HI UR6, URZ, 0x1f, UR7 ;  /* 0x0000001f3f067899 */ /* 0x000fe40008011407 */
[----:B------:R-:W-:Y:S02]  /*c080*/  UIMAD.WIDE.U32 UR18, UR7, UR10, URZ ;  /* 0x0000000a071272a5 */ /* 0x000fe4000f8e003f */
[----:B------:R-:W-:-:S04]  /*c090*/  UIMAD UR6, UR6, UR10, URZ ;  /* 0x0000000a060672a4 */ /* 0x000fc8000f8e023f */
[----:B------:R-:W-:Y:S01]  /*c0a0*/  UIMAD UR6, UR7, UR11, UR6 ;  /* 0x0000000b070672a4 */ /* 0x000fe2000f8e0206 */
[----:B------:R-:W-:Y:S02]  /*c0b0*/  IMAD.U32 R3, RZ, RZ, UR18 ;  /* 0x00000012ff037e24 */ /* 0x000fe4000f8e00ff */
[----:B------:R-:W-:Y:S01]  /*c0c0*/  IMAD.U32 R4, RZ, RZ, UR18 ;  /* 0x00000012ff047e24 */ /* 0x000fe2000f8e00ff */
[----:B------:R-:W-:-:S06]  /*c0d0*/  UIADD3 UR6, UR19, UR6, URZ ;  /* 0x0000000613067290 */ /* 0x000fcc000fffe03f */
[----:B------:R-:W-:Y:S01]  /*c0e0*/  IMAD.U32 R2, RZ, RZ, UR6 ;  /* 0x00000006ff027e24 */ /* 0x000fe2000f8e00ff */
[----:B------:R-:W-:Y:S01]  /*c0f0*/  ULDC.64 UR6, c[0x0][0x218] ;  /* 0x0000860000067ab9 */ /* 0x000fe20000000a00 */
[----:B--2---:R-:W-:-:S04]  /*c100*/  LEA R3, P0, R3, R60, 0x7 ;  /* 0x0000003c03037211 */ /* 0x004fc800078038ff */
[----:B---3--:R-:W-:Y:S02]  /*c110*/  LEA.HI.X R4, R4, R49, R2, 0x7, P0 ;  /* 0x0000003104047211 */ /* 0x008fe400000f3c02 */
[----:B------:R-:W-:Y:S01]  /*c120*/  LEA R2, P0, R3, UR6, 0x1 ;  /* 0x0000000603027c11 */ /* 0x000fe2000f8008ff */
[----:B------:R-:W-:-:S03]  /*c130*/  USHF.L.U32 UR6, UR10, 0x5, URZ ;  /* 0x000000050a067899 */ /* 0x000fc6000800063f */
[----:B------:R-:W-:Y:S01]  /*c140*/  LEA.HI.X R3, R3, UR7, R4, 0x1, P0 ;  /* 0x0000000703037c11 */ /* 0x000fe200080f0c04 */
[----:B------:R-:W-:-:S04]  /*c150*/  USHF.L.U64.HI UR7, UR10, 0x5, UR11 ;  /* 0x000000050a077899 */ /* 0x000fc8000801020b */
[----:B------:R-:W-:Y:S01]  /*c160*/  @!PT LDS RZ, [RZ] ;  /* 0x00000000fffff984 */ /* 0x000fe20000000800 */
[----:B------:R-:W-:Y:S01]  /*c170*/  @!PT LDS RZ, [RZ] ;  /* 0x00000000fffff984 */ /* 0x000fe20000000800 */
[----:B------:R-:W-:Y:S01]  /*c180*/  @!PT LDS RZ, [RZ] ;  /* 0x00000000fffff984 */ /* 0x000fe20000000800 */
[----:B------:R2:W-:Y:S02]  /*c190*/  LDGSTS.E.BYPASS.LTC128B.128 [R242+0x4000], desc[UR16][R2.64] ;  /* 0x0400000002f27fae */ /* 0x0005e4000b901d50 */
[----:B--2---:R-:W-:-:S04]  /*c1a0*/  IADD3 R2, P0, R2, UR6, RZ ;  /* 0x0000000602027c10 */ /* 0x004fc8000ff1e0ff */
[----:B------:R-:W-:-:S05]  /*c1b0*/  IADD3.X R3, R3, UR7, RZ, P0, !PT ;  /* 0x0000000703037c10 */ /* 0x000fca00087fe4ff */
        /* <DEDUP_REMOVED lines=18> */
[----:B------:R2:W-:Y:S04]  /*c2e0*/  LDGSTS.E.BYPASS.LTC128B.128 [R242+0x7800], desc[UR16][R2.64] ;  /* 0x0780000002f27fae */ /* 0x0005e8000b901d50 */
[----:B------:R-:W0:Y:S02]  /*c2f0*/  LDGDEPBAR ;  /* 0x00000000000079af */ /* 0x000e240000000000 */
.L_x_53:
[----:B--2---:R-:W2:Y:S04]  /*c300*/  LDL.LU R3, [R1+0x8] ;  /* 0x0000080001037983 */ /* 0x004ea80000300800 */
[----:B------:R-:W3:Y:S04]  /*c310*/  LDL R2, [R1+0x64] ;  /* 0x0000640001027983 */ /* 0x000ee80000100800 */
[----:B------:R-:W4:Y:S04]  /*c320*/  LDL R4, [R1+0x58] ;  /* 0x0000580001047983 */ /* 0x000f280000100800 */
[----:B------:R1:W-:Y:S04]  /*c330*/  STL [R1+0xec], R242 ;  /* 0x0000ecf201007387 */ /* 0x0003e80000100800 */
[----:B------:R-:W-:Y:S04]  /*c340*/  STL [R1+0xe8], R241 ;  /* 0x0000e8f101007387 */ /* 0x000fe80000100800 */
        /* <DEDUP_REMOVED lines=10> */
[----:B------:R2:W-:Y:S04]  /*c3f0*/  STL [R1+0xbc], R230 ;  /* 0x0000bce601007387 */ /* 0x0005e80000100800 */
[----:B------:R4:W-:Y:S04]  /*c400*/  STL [R1+0xb8], R229 ;  /* 0x0000b8e501007387 */ /* 0x0009e80000100800 */
[----:B-1----:R-:W4:Y:S04]  /*c410*/  LDL.LU R242, [R1] ;  /* 0x0000000001f27983 */ /* 0x002f280000300800 */
[----:B------:R-:W-:Y:S04]  /*c420*/  STL [R1+0xb4], R228 ;  /* 0x0000b4e401007387 */ /* 0x000fe80000100800 */
[----:B------:R-:W-:Y:S01]  /*c430*/  STL [R1+0xb0], R139 ;  /* 0x0000b08b01007387 */ /* 0x000fe20000100800 */
[----:B------:R-:W-:-:S02]  /*c440*/  ISETP.GE.AND P0, PT, R0, R12, PT ;  /* 0x0000000c0000720c */ /* 0x000fc40003f06270 */
[----:B------:R-:W-:Y:S01]  /*c450*/  MOV R105, R121 ;  /* 0x0000007900697202 */ /* 0x000fe20000000f00 */
[----:B------:R-:W-:Y:S01]  /*c460*/  IMAD.MOV.U32 R26, RZ, RZ, R55 ;  /* 0x000000ffff1a7224 */ /* 0x000fe200078e0037 */
[----:B------:R-:W-:Y:S01]  /*c470*/  MOV R27, R125 ;  /* 0x0000007d001b7202 */ /* 0x000fe20000000f00 */
[----:B------:R-:W-:Y:S01]  /*c480*/  LDSM.16.MT88.4 R20, [R225+0x8000] ;  /* 0x00800000e114783b */ /* 0x000fe20000004200 */
[----:B--2---:R-:W-:Y:S02]  /*c490*/  MOV R75, R3 ;  /* 0x00000003004b7202 */ /* 0x004fe40000000f00 */
[----:B------:R-:W-:Y:S02]  /*c4a0*/  MOV R230, R52 ;  /* 0x0000003400e67202 */ /* 0x000fe40000000f00 */
[----:B---3--:R-:W-:Y:S02]  /*c4b0*/  FMNMX.FTZ R3, R2, R5, !PT ;  /* 0x0000000502037209 */ /* 0x008fe40007810000 */
[----:B------:R-:W-:-:S02]  /*c4c0*/  MOV R231, R53 ;  /* 0x0000003500e77202 */ /* 0x000fc40000000f00 */
[----:B------:R-:W-:Y:S01]  /*c4d0*/  FMNMX.FTZ R3, R39, R3, !PT ;  /* 0x0000000327037209 */ /* 0x000fe20007810000 */
[----:B------:R-:W-:Y:S01]  /*c4e0*/  IMAD.MOV.U32 R235, RZ, RZ, R130 ;  /* 0x000000ffffeb7224 */ /* 0x000fe200078e0082 */
[----:B------:R-:W-:Y:S02]  /*c4f0*/  MOV R236, R50 ;  /* 0x0000003200ec7202 */ /* 0x000fe40000000f00 */
[----:B----4-:R-:W-:Y:S02]  /*c500*/  FMNMX.FTZ R3, R4, R3, !PT ;  /* 0x0000000304037209 */ /* 0x010fe40007810000 */
[----:B------:R-:W-:Y:S02]  /*c510*/  MOV R72, R51 ;  /* 0x0000003300487202 */ /* 0x000fe40000000f00 */
[----:B------:R-:W-:Y:S02]  /*c520*/  FMNMX.FTZ R3, R37, R3, !PT ;  /* 0x0000000325037209 */ /* 0x000fe40007810000 */
[----:B------:R-:W-:-:S02]  /*c530*/  MOV R229, R78 ;  /* 0x0000004e00e57202 */ /* 0x000fc40000000f00 */
[----:B------:R-:W-:-:S04]  /*c540*/  FMNMX.FTZ R3, R38, R3, !PT ;  /* 0x0000000326037209 */ /* 0x000fc80007810000 */
[----:B------:R-:W-:-:S04]  /*c550*/  FMNMX.FTZ R3, R35, R3, !PT ;  /* 0x0000000323037209 */ /* 0x000fc80007810000 */
[----:B------:R-:W-:-:S04]  /*c560*/  FMNMX.FTZ R3, R89, R3, !PT ;  /* 0x0000000359037209 */ /* 0x000fc80007810000 */
[----:B------:R-:W-:-:S04]  /*c570*/  FMNMX.FTZ R3, R123, R3, !PT ;  /* 0x000000037b037209 */ /* 0x000fc80007810000 */
[----:B------:R-:W-:-:S04]  /*c580*/  FMNMX.FTZ R3, R30, R3, !PT ;  /* 0x000000031e037209 */ /* 0x000fc80007810000 */
[----:B------:R-:W-:-:S04]  /*c590*/  FMNMX.FTZ R3, R120, R3, !PT ;  /* 0x0000000378037209 */ /* 0x000fc80007810000 */
[----:B------:R-:W-:Y:S01]  /*c5a0*/  FMNMX.FTZ R3, R242, R3, !PT ;  /* 0x00000003f2037209 */ /* 0x000fe20007810000 */
[----:B------:R1:W-:Y:S03]  /*c5b0*/  STL [R1+0xf0], R242 ;  /* 0x0000f0f201007387 */ /* 0x0003e60000100800 */
[----:B------:R-:W-:Y:S01]  /*c5c0*/  FMNMX.FTZ R3, R252, R3, !PT ;  /* 0x00000003fc037209 */ /* 0x000fe20007810000 */
[----:B-1----:R-:W2:Y:S04]  /*c5d0*/  LDL.LU R242, [R1+0x18] ;  /* 0x0000180001f27983 */ /* 0x002ea80000300800 */
[----:B------:R1:W-:Y:S04]  /*c5e0*/  STL [R1+0xf4], R252 ;  /* 0x0000f4fc01007387 */ /* 0x0003e80000100800 */
[----:B-1----:R-:W3:Y:S01]  /*c5f0*/  LDL.LU R252, [R1+0x2c] ;  /* 0x00002c0001fc7983 */ /* 0x002ee20000300800 */
[----:B------:R-:W-:-:S02]  /*c600*/  FMNMX.FTZ R2, R75, R6, !PT ;  /* 0x000000064b027209 */ /* 0x000fc40007810000 */
[----:B------:R-:W-:Y:S02]  /*c610*/  FMNMX.FTZ R0, R134, R93, !PT ;  /* 0x0000005d86007209 */ /* 0x000fe40007810000 */
[----:B------:R-:W-:Y:S02]  /*c620*/  FMNMX.FTZ R2, R251, R2, !PT ;  /* 0x00000002fb027209 */ /* 0x000fe40007810000 */
[----:B------:R-:W-:Y:S02]  /*c630*/  FMNMX.FTZ R0, R99, R0, !PT ;  /* 0x0000000063007209 */ /* 0x000fe40007810000 */
[----:B------:R-:W-:Y:S02]  /*c640*/  FMNMX.FTZ R4, R250, R2, !PT ;  /* 0x00000002fa047209 */ /* 0x000fe40007810000 */
[----:B------:R-:W-:-:S04]  /*c650*/  FMNMX.FTZ R2, R98, R0, !PT ;  /* 0x0000000062027209 */ /* 0x000fc80007810000 */
[----:B------:R-:W-:Y:S02]  /*c660*/  FMNMX.FTZ R2, R100, R2, !PT ;  /* 0x0000000264027209 */ /* 0x000fe40007810000 */
[----:B------:R-:W-:Y:S02]  /*c670*/  FMNMX.FTZ R4, R247, R4, !PT ;  /* 0x00000004f7047209 */ /* 0x000fe40007810000 */
[----:B------:R-:W-:Y:S02]  /*c680*/  FMNMX.FTZ R2, R138, R2, !PT ;  /* 0x000000028a027209 */ /* 0x000fe40007810000 */
[----:B-----5:R-:W-:Y:S02]  /*c690*/  FMNMX.FTZ R0, R132, R97, !PT ;  /* 0x0000006184007209 */ /* 0x020fe40007810000 */
        /* <DEDUP_REMOVED lines=47> */
[----:B------:R-:W-:Y:S02]  /*c990*/  MOV R228, R128 ;  /* 0x0000008000e47202 */ /* 0x000fe40000000f00 */
[----:B------:R-:W-:Y:S02]  /*c9a0*/  FMNMX.FTZ R0, R88, R5, !PT ;  /* 0x0000000558007209 */ /* 0x000fe40007810000 */
[----:B------:R-:W-:-:S02]  /*c9b0*/  FMNMX.FTZ R2, R235, R6, !PT ;  /* 0x00000006eb027209 */ /* 0x000fc40007810000 */
[----:B------:R-:W-:Y:S02]  /*c9c0*/  FMNMX.FTZ R4, R218, R4, !PT ;  /* 0x00000004da047209 */ /* 0x000fe40007810000 */
[----:B------:R-:W-:Y:S01]  /*c9d0*/  FMNMX.FTZ R3, R80, R3, !PT ;  /* 0x0000000350037209 */ /* 0x000fe20007810000 */
[----:B------:R-:W1:Y:S01]  /*c9e0*/  SHFL.BFLY PT, R7, R0, 0x2, 0x1f ;  /* 0x0c401f0000077f89 */ /* 0x000e6200000e0000 */
[----:B------:R-:W-:Y:S02]  /*c9f0*/  FMNMX.FTZ R2, R228, R2, !PT ;  /* 0x00000002e4027209 */ /* 0x000fe40007810000 */
[----:B------:R-:W-:Y:S02]  /*ca00*/  FMNMX.FTZ R4, R217, R4, !PT ;  /* 0x00000004d9047209 */ /* 0x000fe40007810000 */
[----:B------:R-:W-:Y:S02]  /*ca10*/  FMNMX.FTZ R5, R236, R2, !PT ;  /* 0x00000002ec057209 */ /* 0x000fe40007810000 */
[----:B------:R-:W-:-:S02]  /*ca20*/  FMNMX.FTZ R2, R214, R4, !PT ;  /* 0x00000004d6027209 */ /* 0x000fc40007810000 */
[----:B------:R-:W-:Y:S02]  /*ca30*/  MOV R232, R24 ;  /* 0x0000001800e87202 */ /* 0x000fe40000000f00 */
[----:B------:R-:W-:Y:S02]  /*ca40*/  MOV R233, R32 ;  /* 0x0000002000e97202 */ /* 0x000fe40000000f00 */
[----:B-1----:R-:W-:Y:S02]  /*ca50*/  FMNMX.FTZ R0, R0, R7, !PT ;  /* 0x0000000700007209 */ /* 0x002fe40007810000 */
[----:B------:R-:W-:Y:S02]  /*ca60*/  MOV R139, R112 ;  /* 0x00000070008b7202 */ /* 0x000fe40000000f00 */
[----:B------:R-:W-:Y:S02]  /*ca70*/  FSEL R112, R208, -INF , !P6 ;  /* 0xff800000d0707808 */ /* 0x000fe40007000000 */
[----:B------:R-:W-:Y:S01]  /*ca80*/  MOV R234, R33 ;  /* 0x0000002100ea7202 */ /* 0x000fe20000000f00 */
[----:B------:R-:W1:Y:S01]  /*ca90*/  SHFL.BFLY PT, R6, R2, 0x2, 0x1f ;  /* 0x0c401f0002067f89 */ /* 0x000e6200000e0000 */
[----:B------:R-:W-:-:S02]  /*caa0*/  FSEL R89, R209, -INF , !P5 ;  /* 0xff800000d1597808 */ /* 0x000fc40006800000 */
[----:B------:R-:W-:Y:S02]  /*cab0*/  MOV R109, R34 ;  /* 0x00000022006d7202 */ /* 0x000fe40000000f00 */
[----:B------:R-:W-:Y:S02]  /*cac0*/  MOV R108, R25 ;  /* 0x00000019006c7202 */ /* 0x000fe40000000f00 */
[----:B------:R-:W-:Y:S02]  /*cad0*/  FSEL R130, R107, -INF , !P4 ;  /* 0xff8000006b827808 */ /* 0x000fe40006000000 */
[----:B------:R-:W-:Y:S02]  /*cae0*/  FSEL R128, R110, -INF , !P3 ;  /* 0xff8000006e807808 */ /* 0x000fe40005800000 */
[----:B------:R-:W-:Y:S02]  /*caf0*/  FSEL R43, R111, -INF , !P2 ;  /* 0xff8000006f2b7808 */ /* 0x000fe40005000000 */
[----:B------:R-:W-:-:S02]  /*cb00*/  FSEL R42, R210, -INF , !P1 ;  /* 0xff800000d22a7808 */ /* 0x000fc40004800000 */
[----:B------:R-:W-:Y:S02]  /*cb10*/  FSEL R41, R211, -INF , !P0 ;  /* 0xff800000d3297808 */ /* 0x000fe40004000000 */
[----:B-1----:R-:W-:Y:S02]  /*cb20*/  FMNMX.FTZ R2, R2, R6, !PT ;  /* 0x0000000602027209 */ /* 0x002fe40007810000 */
[----:B---3--:R-:W-:-:S04]  /*cb30*/  FMNMX.FTZ R3, R252, R3, !PT ;  /* 0x00000003fc037209 */ /* 0x008fc80007810000 */
[----:B------:R-:W-:-:S04]  /*cb40*/  FMNMX.FTZ R4, R31, R3, !PT ;  /* 0x000000031f047209 */ /* 0x000fc80007810000 */
[----:B--2---:R-:W-:Y:S02]  /*cb50*/  FMNMX.FTZ R4, R242, R4, !PT ;  /* 0x00000004f2047209 */ /* 0x004fe40007810000 */
[----:B------:R-:W-:Y:S02]  /*cb60*/  FMNMX.FTZ R3, R72, R5, !PT ;  /* 0x0000000548037209 */ /* 0x000fe40007810000 */
[----:B------:R-:W-:Y:S02]  /*cb70*/  FMNMX.FTZ R4, R73, R4, !PT ;  /* 0x0000000449047209 */ /* 0x000fe40007810000 */
[----:B------:R-:W-:Y:S02]  /*cb80*/  FMNMX.FTZ R3, R229, R3, !PT ;  /* 0x00000003e5037209 */ /* 0x000fe40007810000 */
[----:B------:R-:W-:Y:S02]  /*cb90*/  FMNMX.FTZ R4, R74, R4, !PT ;  /* 0x000000044a047209 */ /* 0x000fe40007810000 */
[----:B------:R-:W-:-:S02]  /*cba0*/  FMNMX.FTZ R3, R36, R3, !PT ;  /* 0x0000000324037209 */ /* 0x000fc40007810000 */
[----:B------:R-:W-:Y:S02]  /*cbb0*/  FMNMX.FTZ R4, R249, R4, !PT ;  /* 0x00000004f9047209 */ /* 0x000fe40007810000 */
[----:B------:R-:W-:Y:S02]  /*cbc0*/  FMNMX.FTZ R3, R28, R3, !PT ;  /* 0x000000031c037209 */ /* 0x000fe40007810000 */
[----:B------:R-:W-:Y:S01]  /*cbd0*/  FMNMX.FTZ R4, R246, R4, !PT ;  /* 0x00000004f6047209 */ /* 0x000fe20007810000 */
[----:B------:R-:W1:Y:S01]  /*cbe0*/  SHFL.BFLY PT, R5, R0, 0x1, 0x1f ;  /* 0x0c201f0000057f89 */ /* 0x000e6200000e0000 */
        /* <DEDUP_REMOVED lines=10> */
[----:B------:R-:W-:-:S03]  /*cc90*/  FMNMX.FTZ R3, R108, R3, !PT ;  /* 0x000000036c037209 */ /* 0x000fc60007810000 */
[----:B------:R-:W2:Y:S01]  /*cca0*/  SHFL.BFLY PT, R4, R7, 0x2, 0x1f ;  /* 0x0c401f0007047f89 */ /* 0x000ea200000e0000 */
[----:B-1----:R-:W-:Y:S02]  /*ccb0*/  FMNMX.FTZ R125, R0, R5, !PT ;  /* 0x00000005007d7209 */ /* 0x002fe40007810000 */
[----:B------:R-:W-:-:S04]  /*ccc0*/  FMNMX.FTZ R0, R130, R3, !PT ;  /* 0x0000000382007209 */ /* 0x000fc80007810000 */
[----:B------:R-:W-:-:S04]  /*ccd0*/  FMNMX.FTZ R0, R128, R0, !PT ;  /* 0x0000000080007209 */ /* 0x000fc80007810000 */
[----:B------:R-:W-:-:S04]  /*cce0*/  FMNMX.FTZ R0, R43, R0, !PT ;  /* 0x000000002b007209 */ /* 0x000fc80007810000 */
[----:B------:R-:W-:Y:S01]  /*ccf0*/  FMNMX.FTZ R0, R42, R0, !PT ;  /* 0x000000002a007209 */ /* 0x000fe20007810000 */
[----:B------:R-:W1:Y:S03]  /*cd00*/  SHFL.BFLY PT, R5, R2, 0x1, 0x1f ;  /* 0x0c201f0002057f89 */ /* 0x000e6600000e0000 */
[----:B------:R-:W-:Y:S02]  /*cd10*/  FMNMX.FTZ R0, R41, R0, !PT ;  /* 0x0000000029007209 */ /* 0x000fe40007810000 */
[----:B--2---:R-:W-:-:S03]  /*cd20*/  FMNMX.FTZ R7, R7, R4, !PT ;  /* 0x0000000407077209 */ /* 0x004fc60007810000 */
[----:B------:R-:W2:Y:S01]  /*cd30*/  SHFL.BFLY PT, R4, R0, 0x2, 0x1f ;  /* 0x0c401f0000047f89 */ /* 0x000ea200000e0000 */
[C---:B------:R-:W-:Y:S01]  /*cd40*/  FMUL.FTZ R8, R125.reuse, UR15 ;  /* 0x0000000f7d087c20 */ /* 0x040fe20008410000 */
[----:B------:R-:W-:-:S04]  /*cd50*/  FSETP.NEU.FTZ.AND P1, PT, R125, -INF , PT ;  /* 0xff8000007d00780b */ /* 0x000fc80003f3d000 */
[----:B------:R-:W-:Y:S01]  /*cd60*/  FSEL R8, R8, RZ, P1 ;  /* 0x000000ff08087208 */ /* 0x000fe20000800000 */
[----:B------:R-:W3:Y:S04]  /*cd70*/  SHFL.BFLY PT, R6, R7, 0x1, 0x1f ;  /* 0x0c201f0007067f89 */ /* 0x000ee800000e0000 */
[----:B------:R-:W-:Y:S01]  /*cd80*/  FFMA.FTZ R3, R16, UR15, -R8 ;  /* 0x0000000f10037c23 */ /* 0x000fe20008010808 */
[----:B-1----:R-:W-:-:S03]  /*cd90*/  FMNMX.FTZ R123, R2, R5, !PT ;  /* 0x00000005027b7209 */ /* 0x002fc60007810000 */
[----:B------:R1:W-:Y:S01]  /*cda0*/  MUFU.EX2 R25, R3 ;  /* 0x0000000300197308 */ /* 0x0003e20000000800 */
[--C-:B------:R-:W-:Y:S01]  /*cdb0*/  FFMA.FTZ R2, R92, UR15, -R8.reuse ;  /* 0x0000000f5c027c23 */ /* 0x100fe20008010808 */
[----:B------:R-:W-:Y:S02]  /*cdc0*/  FSETP.NEU.FTZ.AND P3, PT, R123, -INF , PT ;  /* 0xff8000007b00780b */ /* 0x000fe40003f7d000 */
[----:B--2---:R-:W-:Y:S01]  /*cdd0*/  FMNMX.FTZ R0, R0, R4, !PT ;  /* 0x0000000400007209 */ /* 0x004fe20007810000 */
[----:B-1----:R-:W-:-:S04]  /*cde0*/  FFMA.FTZ R3, R18, UR15, -R8 ;  /* 0x0000000f12037c23 */ /* 0x002fc80008010808 */
[----:B------:R1:W-:Y:S01]  /*cdf0*/  MUFU.EX2 R208, R3 ;  /* 0x0000000300d07308 */ /* 0x0003e20000000800 */
[----:B------:R-:W2:Y:S07]  /*ce00*/  SHFL.BFLY PT, R5, R0, 0x1, 0x1f ;  /* 0x0c201f0000057f89 */ /* 0x000eae00000e0000 */
[----:B------:R4:W-:Y:S01]  /*ce10*/  MUFU.EX2 R240, R2 ;  /* 0x0000000200f07308 */ /* 0x0009e20000000800 */
[----:B-1----:R-:W-:-:S05]  /*ce20*/  FMUL.FTZ R3, R123, UR15 ;  /* 0x0000000f7b037c20 */ /* 0x002fca0008410000 */
[----:B------:R-:W-:Y:S01]  /*ce30*/  FSEL R3, R3, RZ, P3 ;  /* 0x000000ff03037208 */ /* 0x000fe20001800000 */
[----:B----4-:R-:W-:-:S04]  /*ce40*/  FFMA.FTZ R2, R19, UR15, -R8 ;  /* 0x0000000f13027c23 */ /* 0x010fc80008010808 */
[----:B------:R1:W-:Y:S01]  /*ce50*/  MUFU.EX2 R11, R2 ;  /* 0x00000002000b7308 */ /* 0x0003e20000000800 */
[----:B---3--:R-:W-:Y:S01]  /*ce60*/  FMNMX.FTZ R121, R7, R6, !PT ;  /* 0x0000000607797209 */ /* 0x008fe20007810000 */
[----:B------:R-:W-:-:S03]  /*ce70*/  FFMA.FTZ R4, R95, UR15, -R3 ;  /* 0x0000000f5f047c23 */ /* 0x000fc60008010803 */
[----:B------:R-:W-:Y:S01]  /*ce80*/  FSETP.NEU.FTZ.AND P2, PT, R121, -INF , PT ;  /* 0xff8000007900780b */ /* 0x000fe20003f5d000 */
[--C-:B-1----:R-:W-:Y:S02]  /*ce90*/  FFMA.FTZ R2, R17, UR15, -R3.reuse ;  /* 0x0000000f11027c23 */ /* 0x102fe40008010803 */
[----:B------:R-:W-:Y:S01]  /*cea0*/  MUFU.EX2 R239, R4 ;  /* 0x0000000400ef7308 */ /* 0x000fe20000000800 */
[----:B--2---:R-:W-:Y:S01]  /*ceb0*/  FMNMX.FTZ R120, R0, R5, !PT ;  /* 0x0000000500787209 */ /* 0x004fe20007810000 */
[----:B------:R-:W1:Y:S06]  /*cec0*/  LDSM.16.MT88.4 R16, [R224+0x8000] ;  /* 0x00800000e010783b */ /* 0x000e6c0000004200 */
[----:B------:R2:W-:Y:S02]  /*ced0*/  MUFU.EX2 R24, R2 ;  /* 0x0000000200187308 */ /* 0x0005e40000000800 */
[----:B--2---:R-:W-:-:S06]  /*cee0*/  FFMA.FTZ R2, R94, UR15, -R3 ;  /* 0x0000000f5e027c23 */ /* 0x004fcc0008010803 */
[----:B------:R2:W-:Y:S01]  /*cef0*/  MUFU.EX2 R211, R2 ;  /* 0x0000000200d37308 */ /* 0x0005e20000000800 */
[----:B------:R-:W-:-:S07]  /*cf00*/  FFMA.FTZ R4, R96, UR15, -R3 ;  /* 0x0000000f60047c23 */ /* 0x000fce0008010803 */
[----:B------:R3:W4:Y:S01]  /*cf10*/  MUFU.EX2 R9, R4 ;  /* 0x0000000400097308 */ /* 0x0007220000000800 */
[----:B--2---:R-:W-:-:S05]  /*cf20*/  FMUL.FTZ R2, R121, UR15 ;  /* 0x0000000f79027c20 */ /* 0x004fca0008410000 */
[----:B------:R-:W-:-:S05]  /*cf30*/  FSEL R2, R2, RZ, P2 ;  /* 0x000000ff02027208 */ /* 0x000fca0001000000 */
[--C-:B---3--:R-:W-:Y:S01]  /*cf40*/  FFMA.FTZ R4, R93, UR15, -R2.reuse ;  /* 0x0000000f5d047c23 */ /* 0x108fe20008010802 */
[--C-:B------:R-:W-:Y:S01]  /*cf50*/  FFMA.FTZ R0, R99, UR15, -R2.reuse ;  /* 0x0000000f63007c23 */ /* 0x100fe20008010802 */
[----:B------:R-:W-:Y:S02]  /*cf60*/  FSETP.NEU.FTZ.AND P0, PT, R120, -INF , PT ;  /* 0xff8000007800780b */ /* 0x000fe40003f1d000 */
[----:B------:R2:W-:Y:S08]  /*cf70*/  MUFU.EX2 R79, R4 ;  /* 0x00000004004f7308 */ /* 0x0005f00000000800 */
[----:B------:R3:W-:Y:S01]  /*cf80*/  MUFU.EX2 R241, R0 ;  /* 0x0000000000f17308 */ /* 0x0007e20000000800 */
[----:B--2---:R-:W-:-:S07]  /*cf90*/  FFMA.FTZ R4, R98, UR15, -R2 ;  /* 0x0000000f62047c23 */ /* 0x004fce0008010802 */
[----:B------:R2:W-:Y:S01]  /*cfa0*/  MUFU.EX2 R238, R4 ;  /* 0x0000000400ee7308 */ /* 0x0005e20000000800 */
[----:B---3--:R-:W-:-:S05]  /*cfb0*/  FMUL.FTZ R0, R120, UR15 ;  /* 0x0000000f78007c20 */ /* 0x008fca0008410000 */
[----:B------:R-:W-:Y:S01]  /*cfc0*/  FSEL R0, R0, RZ, P0 ;  /* 0x000000ff00007208 */ /* 0x000fe20000000000 */
[----:B--2---:R-:W-:-:S04]  /*cfd0*/  FFMA.FTZ R4, R100, UR15, -R2 ;  /* 0x0000000f64047c23 */ /* 0x004fc80008010802 */
[----:B------:R2:W3:Y:S01]  /*cfe0*/  MUFU.EX2 R6, R4 ;  /* 0x0000000400067308 */ /* 0x0004e20000000800 */
[----:B------:R-:W-:Y:S01]  /*cff0*/  FSEL R5, R125, RZ, P1 ;  /* 0x000000ff7d057208 */ /* 0x000fe20000800000 */
[----:B--2---:R-:W-:-:S06]  /*d000*/  FFMA.FTZ R4, R97, UR15, -R0 ;  /* 0x0000000f61047c23 */ /* 0x004fcc0008010800 */
[----:B------:R2:W-:Y:S01]  /*d010*/  MUFU.EX2 R78, R4 ;  /* 0x00000004004e7308 */ /* 0x0005e20000000800 */
[----:B------:R-:W-:Y:S01]  /*d020*/  FADD.FTZ R5, R136, -R5 ;  /* 0x8000000588057221 */ /* 0x000fe20000010000 */
[----:B--2---:R-:W-:-:S06]  /*d030*/  FFMA.FTZ R4, R101, UR15, -R0 ;  /* 0x0000000f65047c23 */ /* 0x004fcc0008010800 */
[----:B------:R2:W-:Y:S01]  /*d040*/  MUFU.EX2 R210, R4 ;  /* 0x0000000400d27308 */ /* 0x0005e20000000800 */
[----:B------:R-:W-:Y:S01]  /*d050*/  FMUL.FTZ R10, R5, UR15 ;  /* 0x0000000f050a7c20 */ /* 0x000fe20008410000 */
[----:B--2---:R-:W-:-:S06]  /*d060*/  FFMA.FTZ R4, R102, UR15, -R0 ;  /* 0x0000000f66047c23 */ /* 0x004fcc0008010800 */
[----:B------:R2:W-:Y:S02]  /*d070*/  MUFU.EX2 R209, R4 ;  /* 0x0000000400d17308 */ /* 0x0005e40000000800 */
[----:B--2---:R-:W-:-:S05]  /*d080*/  FSEL R4, R123, RZ, P3 ;  /* 0x000000ff7b047208 */ /* 0x004fca0001800000 */
[----:B------:R-:W-:Y:S01]  /*d090*/  FADD.FTZ R5, R135, -R4 ;  /* 0x8000000487057221 */ /* 0x000fe20000010000 */
[----:B------:R-:W-:Y:S02]  /*d0a0*/  FSEL R4, R121, RZ, P2 ;  /* 0x000000ff79047208 */ /* 0x000fe40001000000 */
[----:B----4-:R-:W-:Y:S01]  /*d0b0*/  MOV R135, R9 ;  /* 0x0000000900877202 */ /* 0x010fe20000000f00 */
[----:B------:R-:W-:Y:S02]  /*d0c0*/  FMUL.FTZ R9, R5, UR15 ;  /* 0x0000000f05097c20 */ /* 0x000fe40008410000 */
[----:B------:R-:W-:Y:S01]  /*d0d0*/  FADD.FTZ R5, R134, -R4 ;  /* 0x8000000486057221 */ /* 0x000fe20000010000 */
[----:B------:R-:W-:-:S05]  /*d0e0*/  FSEL R4, R120, RZ, P0 ;  /* 0x000000ff78047208 */ /* 0x000fca0000000000 */
[----:B------:R-:W-:Y:S01]  /*d0f0*/  FADD.FTZ R4, R132, -R4 ;  /* 0x8000000484047221 */ /* 0x000fe20000010000 */
[----:B------:R-:W-:-:S03]  /*d100*/  MOV R134, R11 ;  /* 0x0000000b00867202 */ /* 0x000fc60000000f00 */
[----:B------:R-:W-:Y:S01]  /*d110*/  FMUL.FTZ R4, R4, UR15 ;  /* 0x0000000f04047c20 */ /* 0x000fe20008410000 */
[----:B------:R-:W-:-:S03]  /*d120*/  FMUL.FTZ R5, R5, UR15 ;  /* 0x0000000f05057c20 */ /* 0x000fc60008410000 */
[----:B------:R2:W-:Y:S08]  /*d130*/  MUFU.EX2 R11, R4 ;  /* 0x00000004000b7308 */ /* 0x0005f00000000800 */
[----:B------:R-:W4:Y:S01]  /*d140*/  MUFU.EX2 R10, R10 ;  /* 0x0000000a000a7308 */ /* 0x000f220000000800 */
[----:B--2---:R-:W-:-:S07]  /*d150*/  FFMA.FTZ R4, R103, UR15, -R0 ;  /* 0x0000000f67047c23 */ /* 0x004fce0008010800 */
[----:B------:R-:W2:Y:S08]  /*d160*/  MUFU.EX2 R9, R9 ;  /* 0x0000000900097308 */ /* 0x000eb00000000800 */
[----:B------:R-:W1:Y:S01]  /*d170*/  MUFU.EX2 R40, R5 ;  /* 0x0000000500287308 */ /* 0x000e620000000800 */
[----:B---3--:R-:W-:Y:S01]  /*d180*/  MOV R102, R6 ;  /* 0x0000000600667202 */ /* 0x008fe20000000f00 */
[-C--:B----4-:R-:W-:Y:S01]  /*d190*/  FMUL.FTZ R144, R144, R10.reuse ;  /* 0x0000000a90907220 */ /* 0x090fe20000410000 */
[----:B------:R-:W-:Y:S01]  /*d1a0*/  FMUL.FTZ R145, R145, R10 ;  /* 0x0000000a91917220 */ /* 0x000fe20000410000 */
[----:B------:R-:W-:Y:S01]  /*d1b0*/  F2FP.F16.F32.PACK_AB R12, R208, R25 ;  /* 0x00000019d00c723e */ /* 0x000fe200000000ff */
[-C--:B------:R-:W-:Y:S01]  /*d1c0*/  FMUL.FTZ R142, R142, R11.reuse ;  /* 0x0000000b8e8e7220 */ /* 0x080fe20000410000 */
[----:B------:R-:W-:Y:S01]  /*d1d0*/  F2FP.F16.F32.PACK_AB R13, R211, R24 ;  /* 0x00000018d30d723e */ /* 0x000fe200000000ff */
[----:B------:R-:W-:Y:S01]  /*d1e0*/  FMUL.FTZ R143, R143, R11 ;  /* 0x0000000b8f8f7220 */ /* 0x000fe20000410000 */
[----:B------:R3:W4:Y:S01]  /*d1f0*/  MUFU.EX2 R237, R4 ;  /* 0x0000000400ed7308 */ /* 0x0007220000000800 */
[-C--:B--2---:R-:W-:Y:S01]  /*d200*/  FMUL.FTZ R146, R146, R9.reuse ;  /* 0x0000000992927220 */ /* 0x084fe20000410000 */
[----:B------:R-:W-:Y:S01]  /*d210*/  FMUL.FTZ R147, R147, R9 ;  /* 0x0000000993937220 */ /* 0x000fe20000410000 */
[----:B------:R-:W-:Y:S01]  /*d220*/  F2FP.F16.F32.PACK_AB R14, R134, R240 ;  /* 0x000000f0860e723e */ /* 0x000fe200000000ff */
[-C--:B------:R-:W-:Y:S01]  /*d230*/  FMUL.FTZ R152, R152, R10.reuse ;  /* 0x0000000a98987220 */ /* 0x080fe20000410000 */
[----:B------:R-:W-:Y:S01]  /*d240*/  F2FP.F16.F32.PACK_AB R15, R135, R239 ;  /* 0x000000ef870f723e */ /* 0x000fe200000000ff */
[----:B------:R-:W-:Y:S01]  /*d250*/  FMUL.FTZ R153, R153, R10 ;  /* 0x0000000a99997220 */ /* 0x000fe20000410000 */
[----:B------:R-:W-:Y:S01]  /*d260*/  F2FP.F16.F32.PACK_AB R6, R102, R238 ;  /* 0x000000ee6606723e */ /* 0x000fe200000000ff */
[----:B------:R-:W-:Y:S01]  /*d270*/  FMUL.FTZ R154, R154, R9 ;  /* 0x000000099a9a7220 */ /* 0x000fe20000410000 */
[-C--:B-1----:R-:W-:Y:S01]  /*d280*/  FMUL.FTZ R140, R140, R40.reuse ;  /* 0x000000288c8c7220 */ /* 0x082fe20000410000 */
[----:B------:R-:W-:Y:S01]  /*d290*/  FMUL.FTZ R141, R141, R40 ;  /* 0x000000288d8d7220 */ /* 0x000fe20000410000 */
[----:B------:R-:W-:Y:S01]  /*d2a0*/  F2FP.F16.F32.PACK_AB R5, R210, R78 ;  /* 0x0000004ed205723e */ /* 0x000fe200000000ff */
[-C--:B------:R-:W-:Y:S01]  /*d2b0*/  FMUL.FTZ R148, R148, R40.reuse ;  /* 0x0000002894947220 */ /* 0x080fe20000410000 */
[----:B------:R-:W-:Y:S01]  /*d2c0*/  FMUL.FTZ R149, R149, R40 ;  /* 0x0000002895957220 */ /* 0x000fe20000410000 */
[-C--:B------:R-:W-:Y:S01]  /*d2d0*/  FMUL.FTZ R150, R150, R11.reuse ;  /* 0x0000000b96967220 */ /* 0x080fe20000410000 */
[----:B------:R-:W-:Y:S01]  /*d2e0*/  FMUL.FTZ R151, R151, R11 ;  /* 0x0000000b97977220 */ /* 0x000fe20000410000 */
[----:B------:R-:W-:Y:S01]  /*d2f0*/  FMUL.FTZ R155, R155, R9 ;  /* 0x000000099b9b7220 */ /* 0x000fe20000410000 */
[----:B---3--:R-:W-:-:S02]  /*d300*/  F2FP.F16.F32.PACK_AB R4, R241, R79 ;  /* 0x0000004ff104723e */ /* 0x008fc400000000ff */
[----:B------:R-:W-:Y:S01]  /*d310*/  MOV R111, R54 ;  /* 0x00000036006f7202 */ /* 0x000fe20000000f00 */
[-C--:B------:R-:W-:Y:S01]  /*d320*/  FMUL.FTZ R160, R160, R10.reuse ;  /* 0x0000000aa0a07220 */ /* 0x080fe20000410000 */
[----:B----4-:R-:W-:Y:S01]  /*d330*/  F2FP.F16.F32.PACK_AB R7, R237, R209 ;  /* 0x000000d1ed07723e */ /* 0x010fe200000000ff */
[-C--:B------:R-:W-:Y:S01]  /*d340*/  HMMA.16816.F32 R144, R12, R16.reuse, R144 ;  /* 0x000000100c90723c */ /* 0x080fe20000001890 */
[-C--:B------:R-:W-:Y:S01]  /*d350*/  FMUL.FTZ R161, R161, R10.reuse ;  /* 0x0000000aa1a17220 */ /* 0x080fe20000410000 */
[-C--:B------:R-:W-:Y:S01]  /*d360*/  FMUL.FTZ R158, R158, R11.reuse ;  /* 0x0000000b9e9e7220 */ /* 0x080fe20000410000 */
[-C--:B------:R-:W-:Y:S01]  /*d370*/  FMUL.FTZ R159, R159, R11.reuse ;  /* 0x0000000b9f9f7220 */ /* 0x080fe20000410000 */
[-C--:B------:R-:W-:Y:S01]  /*d380*/  FMUL.FTZ R164, R164, R10.reuse ;  /* 0x0000000aa4a47220 */ /* 0x080fe20000410000 */
[----:B------:R-:W-:Y:S01]  /*d390*/  FMUL.FTZ R165, R165, R10 ;  /* 0x0000000aa5a57220 */ /* 0x000fe20000410000 */
[C---:B------:R-:W-:Y:S01]  /*d3a0*/  HMMA.16816.F32 R56, R4.reuse, R16, R140 ;  /* 0x000000100438723c */ /* 0x040fe2000000188c */
[-C--:B------:R-:W-:Y:S01]  /*d3b0*/  FMUL.FTZ R170, R170, R11.reuse ;  /* 0x0000000baaaa7220 */ /* 0x080fe20000410000 */
[-C--:B------:R-:W-:Y:S01]  /*d3c0*/  FMUL.FTZ R171, R171, R11.reuse ;  /* 0x0000000babab7220 */ /* 0x080fe20000410000 */
[-C--:B------:R-:W-:Y:S01]  /*d3d0*/  FMUL.FTZ R174, R174, R11.reuse ;  /* 0x0000000baeae7220 */ /* 0x080fe20000410000 */
[-C--:B------:R-:W-:Y:S01]  /*d3e0*/  FMUL.FTZ R175, R175, R11.reuse ;  /* 0x0000000bafaf7220 */ /* 0x080fe20000410000 */
[-C--:B------:R-:W-:Y:S01]  /*d3f0*/  FMUL.FTZ R186, R186, R11.reuse ;  /* 0x0000000bbaba7220 */ /* 0x080fe20000410000 */
[-C--:B------:R-:W-:Y:S01]  /*d400*/  HMMA.16816.F32 R52, R4, R18.reuse, R148 ;  /* 0x000000120434723c */ /* 0x080fe20000001894 */
[-C--:B------:R-:W-:Y:S01]  /*d410*/  FMUL.FTZ R187, R187, R11.reuse ;  /* 0x0000000bbbbb7220 */ /* 0x080fe20000410000 */
[-C--:B------:R-:W-:Y:S01]  /*d420*/  FMUL.FTZ R190, R190, R11.reuse ;  /* 0x0000000bbebe7220 */ /* 0x080fe20000410000 */
[-C--:B------:R-:W-:Y:S01]  /*d430*/  FMUL.FTZ R191, R191, R11.reuse ;  /* 0x0000000bbfbf7220 */ /* 0x080fe20000410000 */
[-C--:B------:R-:W-:Y:S01]  /*d440*/  FMUL.FTZ R198, R198, R11.reuse ;  /* 0x0000000bc6c67220 */ /* 0x080fe20000410000 */
[----:B------:R-:W-:Y:S01]  /*d450*/  FMUL.FTZ R199, R199, R11 ;  /* 0x0000000bc7c77220 */ /* 0x000fe20000410000 */
[----:B------:R-:W-:Y:S01]  /*d460*/  HMMA.16816.F32 R152, R12, R18, R152 ;  /* 0x000000120c98723c */ /* 0x000fe20000001898 */
[----:B------:R-:W1:Y:S01]  /*d470*/  LDSM.16.MT88.4 R16, [R227+0x8000] ;  /* 0x00800000e310783b */ /* 0x000e620000004200 */
[-C--:B------:R-:W-:Y:S01]  /*d480*/  FMUL.FTZ R162, R162, R9.reuse ;  /* 0x00000009a2a27220 */ /* 0x080fe20000410000 */
[-C--:B------:R-:W-:Y:S01]  /*d490*/  FMUL.FTZ R163, R163, R9.reuse ;  /* 0x00000009a3a37220 */ /* 0x080fe20000410000 */
[-C--:B------:R-:W-:Y:S01]  /*d4a0*/  FMUL.FTZ R156, R156, R40.reuse ;  /* 0x000000289c9c7220 */ /* 0x080fe20000410000 */
[-C--:B------:R-:W-:Y:S01]  /*d4b0*/  FMUL.FTZ R157, R157, R40.reuse ;  /* 0x000000289d9d7220 */ /* 0x080fe20000410000 */
[-C--:B------:R-:W-:Y:S01]  /*d4c0*/  FMUL.FTZ R166, R166, R9.reuse ;  /* 0x00000009a6a67220 */ /* 0x080fe20000410000 */
[-C--:B------:R-:W-:Y:S01]  /*d4d0*/  FMUL.FTZ R168, R168, R40.reuse ;  /* 0x00000028a8a87220 */ /* 0x080fe20000410000 */
[----:B------:R-:W-:Y:S01]  /*d4e0*/  FMUL.FTZ R169, R169, R40 ;  /* 0x00000028a9a97220 */ /* 0x000fe20000410000 */
[----:B------:R-:W-:Y:S01]  /*d4f0*/  FMUL.FTZ R167, R167, R9 ;  /* 0x00000009a7a77220 */ /* 0x000fe20000410000 */
[----:B------:R-:W-:Y:S01]  /*d500*/  MOV R107, R31 ;  /* 0x0000001f006b7202 */ /* 0x000fe20000000f00 */
[----:B------:R-:W-:Y:S01]  /*d510*/  IMAD.MOV.U32 R100, RZ, RZ, R30 ;  /* 0x000000ffff647224 */ /* 0x000fe200078e001e */
[----:B------:R-:W-:-:S02]  /*d520*/  MOV R110, R39 ;  /* 0x00000027006e7202 */ /* 0x000fc40000000f00 */
[----:B------:R-:W-:Y:S02]  /*d530*/  MOV R101, R29 ;  /* 0x0000001d00657202 */ /* 0x000fe40000000f00 */
[----:B------:R-:W-:Y:S02]  /*d540*/  MOV R132, R28 ;  /* 0x0000001c00847202 */ /* 0x000fe40000000f00 */
[----:B------:R-:W-:Y:S01]  /*d550*/  MOV R136, R36 ;  /* 0x0000002400887202 */ /* 0x000fe20000000f00 */
[-C--:B------:R-:W-:Y:S01]  /*d560*/  FMUL.FTZ R176, R176, R10.reuse ;  /* 0x0000000ab0b07220 */ /* 0x080fe20000410000 */
[-C--:B------:R-:W-:Y:S01]  /*d570*/  FMUL.FTZ R177, R177, R10.reuse ;  /* 0x0000000ab1b17220 */ /* 0x080fe20000410000 */
[-C--:B------:R-:W-:Y:S01]  /*d580*/  FMUL.FTZ R180, R180, R10.reuse ;  /* 0x0000000ab4b47220 */ /* 0x080fe20000410000 */
[-C--:B------:R-:W-:Y:S01]  /*d590*/  FMUL.FTZ R181, R181, R10.reuse ;  /* 0x0000000ab5b57220 */ /* 0x080fe20000410000 */
[-C--:B------:R-:W-:Y:S01]  /*d5a0*/  FMUL.FTZ R192, R192, R10.reuse ;  /* 0x0000000ac0c07220 */ /* 0x080fe20000410000 */
[-C--:B------:R-:W-:Y:S01]  /*d5b0*/  FMUL.FTZ R193, R193, R10.reuse ;  /* 0x0000000ac1c17220 */ /* 0x080fe20000410000 */
[-C--:B------:R-:W-:Y:S01]  /*d5c0*/  FMUL.FTZ R200, R200, R10.reuse ;  /* 0x0000000ac8c87220 */ /* 0x080fe20000410000 */
[----:B------:R-:W-:Y:S01]  /*d5d0*/  FMUL.FTZ R201, R201, R10 ;  /* 0x0000000ac9c97220 */ /* 0x000fe20000410000 */
[----:B------:R-:W2:Y:S01]  /*d5e0*/  LDL.LU R103, [R1+0x54] ;  /* 0x0000540001677983 */ /* 0x000ea20000300800 */
        /* <DEDUP_REMOVED lines=8> */
[-C--:B-1----:R-:W-:Y:S01]  /*d670*/  HMMA.16816.F32 R92, R12, R16.reuse, R160 ;  /* 0x000000100c5c723c */ /* 0x082fe200000018a0 */
[-C--:B------:R-:W-:Y:S01]  /*d680*/  FMUL.FTZ R178, R178, R9.reuse ;  /* 0x00000009b2b27220 */ /* 0x080fe20000410000 */
[-C--:B------:R-:W-:Y:S01]  /*d690*/  FMUL.FTZ R179, R179, R9.reuse ;  /* 0x00000009b3b37220 */ /* 0x080fe20000410000 */
[-C--:B------:R-:W-:Y:S01]  /*d6a0*/  FMUL.FTZ R182, R182, R9.reuse ;  /* 0x00000009b6b67220 */ /* 0x080fe20000410000 */
[-C--:B------:R-:W-:Y:S01]  /*d6b0*/  FMUL.FTZ R183, R183, R9.reuse ;  /* 0x00000009b7b77220 */ /* 0x080fe20000410000 */
[-C--:B------:R-:W-:Y:S01]  /*d6c0*/  FMUL.FTZ R194, R194, R9.reuse ;  /* 0x00000009c2c27220 */ /* 0x080fe20000410000 */
[C---:B------:R-:W-:Y:S01]  /*d6d0*/  HMMA.16816.F32 R48, R4.reuse, R16, R156 ;  /* 0x000000100430723c */ /* 0x040fe2000000189c */
[-C--:B------:R-:W-:Y:S01]  /*d6e0*/  FMUL.FTZ R195, R195, R9.reuse ;  /* 0x00000009c3c37220 */ /* 0x080fe20000410000 */
[-C--:B------:R-:W-:Y:S01]  /*d6f0*/  FMUL.FTZ R202, R202, R9.reuse ;  /* 0x00000009caca7220 */ /* 0x080fe20000410000 */
[----:B------:R-:W-:Y:S01]  /*d700*/  FMUL.FTZ R203, R203, R9 ;  /* 0x00000009cbcb7220 */ /* 0x000fe20000410000 */
[----:B------:R-:W3:Y:S02]  /*d710*/  LDL.LU R143, [R1+0x50] ;  /* 0x00005000018f7983 */ /* 0x000ee40000300800 */
[-C--:B------:R-:W-:Y:S06]  /*d720*/  HMMA.16816.F32 R44, R4, R18.reuse, R168 ;  /* 0x00000012042c723c */ /* 0x080fec00000018a8 */
[----:B------:R-:W-:Y:S01]  /*d730*/  HMMA.16816.F32 R96, R12, R18, R164 ;  /* 0x000000120c60723c */ /* 0x000fe200000018a4 */
[----:B------:R-:W1:Y:S05]  /*d740*/  LDSM.16.MT88.4 R16, [R226+0x8000] ;  /* 0x00800000e210783b */ /* 0x000e6a0000004200 */
[C---:B------:R-:W-:Y:S06]  /*d750*/  HMMA.16816.F32 R36, R4.reuse, R20, R172 ;  /* 0x000000140424723c */ /* 0x040fec00000018ac */
[----:B------:R-:W-:Y:S06]  /*d760*/  HMMA.16816.F32 R32, R4, R22, R184 ;  /* 0x000000160420723c */ /* 0x000fec00000018b8 */
[----:B------:R-:W-:Y:S06]  /*d770*/  HMMA.16816.F32 R176, R12, R20, R176 ;  /* 0x000000140cb0723c */ /* 0x000fec00000018b0 */
[C---:B-1----:R-:W-:Y:S06]  /*d780*/  HMMA.16816.F32 R60, R4.reuse, R16, R188 ;  /* 0x00000010043c723c */ /* 0x042fec00000018bc */
[----:B------:R-:W-:Y:S07]  /*d790*/  HMMA.16816.F32 R28, R4, R18, R196 ;  /* 0x00000012041c723c */ /* 0x000fee00000018c4 */
[----:B------:R-:W-:-:S04]  /*d7a0*/  FFMA.FTZ R4, R131, UR15, -R8 ;  /* 0x0000000f83047c23 */ /* 0x000fc80008010808 */
[----:B------:R1:W-:Y:S02]  /*d7b0*/  MUFU.EX2 R187, R4 ;  /* 0x0000000400bb7308 */ /* 0x0003e40000000800 */
[----:B-1----:R-:W-:-:S06]  /*d7c0*/  FFMA.FTZ R4, R118, UR15, -R8 ;  /* 0x0000000f76047c23 */ /* 0x002fcc0008010808 */
[----:B------:R1:W4:Y:S01]  /*d7d0*/  MUFU.EX2 R162, R4 ;  /* 0x0000000400a27308 */ /* 0x0003220000000800 */
[----:B------:R-:W-:Y:S01]  /*d7e0*/  HMMA.16816.F32 R180, R12, R22, R180 ;  /* 0x000000160cb4723c */ /* 0x000fe200000018b4 */
[----:B------:R-:W4:Y:S01]  /*d7f0*/  LDSM.16.MT88.4 R20, [R225+0x8800] ;  /* 0x00880000e114783b */ /* 0x000f220000004200 */
[----:B-1----:R-:W-:-:S05]  /*d800*/  FFMA.FTZ R4, R115, UR15, -R8 ;  /* 0x0000000f73047c23 */ /* 0x002fca0008010808 */
[----:B------:R1:W-:Y:S02]  /*d810*/  MUFU.EX2 R196, R4 ;  /* 0x0000000400c47308 */ /* 0x0003e40000000800 */
[----:B-1----:R-:W-:-:S06]  /*d820*/  FFMA.FTZ R4, R113, UR15, -R8 ;  /* 0x0000000f71047c23 */ /* 0x002fcc0008010808 */
[----:B------:R1:W-:Y:S02]  /*d830*/  MUFU.EX2 R172, R4 ;  /* 0x0000000400ac7308 */ /* 0x0003e40000000800 */
[----:B-1----:R-:W-:-:S06]  /*d840*/  FFMA.FTZ R4, R137, UR15, -R3 ;  /* 0x0000000f89047c23 */ /* 0x002fcc0008010803 */
[----:B------:R1:W-:Y:S02]  /*d850*/  MUFU.EX2 R186, R4 ;  /* 0x0000000400ba7308 */ /* 0x0003e40000000800 */
[----:B-1----:R-:W-:-:S06]  /*d860*/  FFMA.FTZ R4, R129, UR15, -R3 ;  /* 0x0000000f81047c23 */ /* 0x002fcc0008010803 */
[----:B------:R1:W4:Y:S02]  /*d870*/  MUFU.EX2 R199, R4 ;  /* 0x0000000400c77308 */ /* 0x0003240000000800 */
[----:B-1----:R-:W-:-:S06]  /*d880*/  FFMA.FTZ R4, R116, UR15, -R3 ;  /* 0x0000000f74047c23 */ /* 0x002fcc0008010803 */
[----:B------:R1:W-:Y:S02]  /*d890*/  MUFU.EX2 R164, R4 ;  /* 0x0000000400a47308 */ /* 0x0003e40000000800 */
[----:B-1----:R-:W-:Y:S01]  /*d8a0*/  FFMA.FTZ R4, R114, UR15, -R3 ;  /* 0x0000000f72047c23 */ /* 0x002fe20008010803 */
[----:B------:R-:W-:-:S05]  /*d8b0*/  MOV R114, R236 ;  /* 0x000000ec00727202 */ /* 0x000fca0000000f00 */
[----:B------:R1:W4:Y:S01]  /*d8c0*/  MUFU.EX2 R236, R4 ;  /* 0x0000000400ec7308 */ /* 0x0003220000000800 */
[C---:B------:R-:W-:Y:S06]  /*d8d0*/  HMMA.16816.F32 R192, R12.reuse, R16, R192 ;  /* 0x000000100cc0723c */ /* 0x040fec00000018c0 */
[----:B------:R-:W-:Y:S01]  /*d8e0*/  HMMA.16816.F32 R200, R12, R18, R200 ;  /* 0x000000120cc8723c */ /* 0x000fe200000018c8 */
[----:B------:R-:W-:Y:S01]  /*d8f0*/  MOV R116, R81 ;  /* 0x0000005100747202 */ /* 0x000fe20000000f00 */
[----:B------:R-:W2:Y:S01]  /*d900*/  LDSM.16.MT88.4 R16, [R224+0x8800] ;  /* 0x00880000e010783b */ /* 0x000ea20000004200 */
[----:B-1----:R-:W-:-:S04]  /*d910*/  FFMA.FTZ R4, R138, UR15, -R2 ;  /* 0x0000000f8a047c23 */ /* 0x002fc80008010802 */
[----:B----4-:R-:W-:Y:S02]  /*d920*/  F2FP.F16.F32.PACK_AB R12, R162, R187 ;  /* 0x000000bba20c723e */ /* 0x010fe400000000ff */
[----:B------:R-:W-:Y:S01]  /*d930*/  F2FP.F16.F32.PACK_AB R13, R199, R186 ;  /* 0x000000bac70d723e */ /* 0x000fe200000000ff */
[----:B------:R1:W-:Y:S01]  /*d940*/  MUFU.EX2 R185, R4 ;  /* 0x0000000400b97308 */ /* 0x0003e20000000800 */
[----:B------:R-:W-:Y:S02]  /*d950*/  F2FP.F16.F32.PACK_AB R14, R172, R196 ;  /* 0x000000c4ac0e723e */ /* 0x000fe400000000ff */
[----:B------:R-:W-:Y:S02]  /*d960*/  F2FP.F16.F32.PACK_AB R15, R236, R164 ;  /* 0x000000a4ec0f723e */ /* 0x000fe400000000ff */
[----:B------:R-:W-:Y:S02]  /*d970*/  MOV R118, R82 ;  /* 0x0000005200767202 */ /* 0x000fe40000000f00 */
[----:B------:R-:W-:Y:S01]  /*d980*/  MOV R198, R80 ;  /* 0x0000005000c67202 */ /* 0x000fe20000000f00 */
[----:B-1----:R-:W-:-:S04]  /*d990*/  FFMA.FTZ R4, R133, UR15, -R2 ;  /* 0x0000000f85047c23 */ /* 0x002fc80008010802 */
[----:B------:R1:W4:Y:S02]  /*d9a0*/  MUFU.EX2 R191, R4 ;  /* 0x0000000400bf7308 */ /* 0x0003240000000800 */
[--C-:B-1----:R-:W-:Y:S01]  /*d9b0*/  FFMA.FTZ R4, R119, UR15, -R2.reuse ;  /* 0x0000000f77047c23 */ /* 0x102fe20008010802 */
[----:B------:R-:W-:Y:S02]  /*d9c0*/  MOV R119, R83 ;  /* 0x0000005300777202 */ /* 0x000fe40000000f00 */
[----:B------:R-:W-:Y:S01]  /*d9d0*/  HMMA.16816.F32 R80, R12, R22, R180 ;  /* 0x000000160c50723c */ /* 0x000fe200000018b4 */
[----:B------:R-:W2:Y:S02]  /*d9e0*/  LDL.LU R182, [R1+0x70] ;  /* 0x0000700001b67983 */ /* 0x000ea40000300800 */
[----:B--2---:R-:W-:Y:S02]  /*d9f0*/  FFMA.FTZ R79, R182, R40, R79 ;  /* 0x00000028b64f7223 */ /* 0x004fe4000001004f */
[----:B------:R-:W2:Y:S01]  /*da00*/  LDL.LU R182, [R1+0x6c] ;  /* 0x00006c0001b67983 */ /* 0x000ea20000300800 */
[----:B------:R1:W-:Y:S01]  /*da10*/  MUFU.EX2 R197, R4 ;  /* 0x0000000400c57308 */ /* 0x0003e20000000800 */
[----:B------:R-:W-:Y:S01]  /*da20*/  MOV R133, R235 ;  /* 0x000000eb00857202 */ /* 0x000fe20000000f00 */
[----:B-1----:R-:W-:-:S06]  /*da30*/  FFMA.FTZ R4, R117, UR15, -R2 ;  /* 0x0000000f75047c23 */ /* 0x002fcc0008010802 */
[----:B------:R1:W-:Y:S02]  /*da40*/  MUFU.EX2 R235, R4 ;  /* 0x0000000400eb7308 */ /* 0x0003e40000000800 */
[----:B-1----:R-:W-:-:S06]  /*da50*/  FFMA.FTZ R4, R205, UR15, -R0 ;  /* 0x0000000fcd047c23 */ /* 0x002fcc0008010800 */
[----:B------:R1:W-:Y:S01]  /*da60*/  MUFU.EX2 R184, R4 ;  /* 0x0000000400b87308 */ /* 0x0003e20000000800 */
[----:B------:R-:W-:Y:S01]  /*da70*/  MOV R163, R234 ;  /* 0x000000ea00a37202 */ /* 0x000fe20000000f00 */
[----:B-1----:R-:W-:-:S06]  /*da80*/  FFMA.FTZ R4, R204, UR15, -R0 ;  /* 0x0000000fcc047c23 */ /* 0x002fcc0008010800 */
[----:B------:R1:W3:Y:S02]  /*da90*/  MUFU.EX2 R188, R4 ;  /* 0x0000000400bc7308 */ /* 0x0002e40000000800 */
[----:B-1----:R-:W-:-:S06]  /*daa0*/  FFMA.FTZ R4, R126, UR15, -R0 ;  /* 0x0000000f7e047c23 */ /* 0x002fcc0008010800 */
[----:B------:R1:W-:Y:S02]  /*dab0*/  MUFU.EX2 R189, R4 ;  /* 0x0000000400bd7308 */ /* 0x0003e40000000800 */
[----:B-1----:R-:W-:-:S06]  /*dac0*/  FFMA.FTZ R4, R124, UR15, -R0 ;  /* 0x0000000f7c047c23 */ /* 0x002fcc0008010800 */
[----:B------:R4:W1:Y:S01]  /*dad0*/  MUFU.EX2 R234, R4 ;  /* 0x0000000400ea7308 */ /* 0x0008620000000800 */
[----:B--2---:R-:W-:Y:S02]  /*dae0*/  FFMA.FTZ R78, R182, R11, R78 ;  /* 0x0000000bb64e7223 */ /* 0x004fe4000001004e */
[----:B------:R-:W2:Y:S01]  /*daf0*/  LDL.LU R182, [R1+0x48] ;  /* 0x0000480001b67983 */ /* 0x000ea20000300800 */
[----:B----4-:R-:W-:Y:S02]  /*db00*/  F2FP.F16.F32.PACK_AB R4, R191, R185 ;  /* 0x000000b9bf04723e */ /* 0x010fe400000000ff */
[----:B---3--:R-:W-:Y:S02]  /*db10*/  F2FP.F16.F32.PACK_AB R5, R188, R184 ;  /* 0x000000b8bc05723e */ /* 0x008fe400000000ff */
[----:B------:R-:W-:Y:S02]  /*db20*/  F2FP.F16.F32.PACK_AB R6, R235, R197 ;  /* 0x000000c5eb06723e */ /* 0x000fe400000000ff */
[----:B-1----:R-:W-:Y:S01]  /*db30*/  F2FP.F16.F32.PACK_AB R7, R234, R189 ;  /* 0x000000bdea07723e */ /* 0x002fe200000000ff */
[----:B------:R-:W-:Y:S01]  /*db40*/  FFMA.FTZ R161, R143, R10, R25 ;  /* 0x0000000a8fa17223 */ /* 0x000fe20000010019 */
[----:B------:R-:W-:Y:S01]  /*db50*/  FFMA.FTZ R160, R103, R9, R24 ;  /* 0x0000000967a07223 */ /* 0x000fe20000010018 */
[----:B------:R-:W-:Y:S01]  /*db60*/  IMAD.MOV.U32 R117, RZ, RZ, R27 ;  /* 0x000000ffff757224 */ /* 0x000fe200078e001b */
[----:B------:R-:W-:Y:S01]  /*db70*/  MOV R115, R26 ;  /* 0x0000001a00737202 */ /* 0x000fe20000000f00 */
[-C--:B------:R-:W-:Y:S01]  /*db80*/  HMMA.16816.F32 R144, R12, R16.reuse, R144 ;  /* 0x000000100c90723c */ /* 0x080fe20000001890 */
[----:B------:R-:W1:Y:S05]  /*db90*/  LDSM.16.MT88.4 R24, [R227+0x8800] ;  /* 0x00880000e318783b */ /* 0x000e6a0000004200 */
[C---:B------:R-:W-:Y:S06]  /*dba0*/  HMMA.16816.F32 R56, R4.reuse, R16, R56 ;  /* 0x000000100438723c */ /* 0x040fec0000001838 */
[-C--:B------:R-:W-:Y:S06]  /*dbb0*/  HMMA.16816.F32 R52, R4, R18.reuse, R52 ;  /* 0x000000120434723c */ /* 0x080fec0000001834 */
[----:B------:R-:W-:Y:S01]  /*dbc0*/  HMMA.16816.F32 R152, R12, R18, R152 ;  /* 0x000000120c98723c */ /* 0x000fe20000001898 */
[----:B------:R-:W3:Y:S05]  /*dbd0*/  LDSM.16.MT88.4 R16, [R226+0x8800] ;  /* 0x00880000e210783b */ /* 0x000eea0000004200 */
[C---:B------:R-:W-:Y:S06]  /*dbe0*/  HMMA.16816.F32 R36, R4.reuse, R20, R36 ;  /* 0x000000140424723c */ /* 0x040fec0000001824 */
[----:B------:R-:W-:Y:S01]  /*dbf0*/  HMMA.16816.F32 R32, R4, R22, R32 ;  /* 0x000000160420723c */ /* 0x000fe20000001820 */
[----:B------:R-:W-:Y:S01]  /*dc00*/  IMAD.MOV.U32 R10, RZ, RZ, R132 ;  /* 0x000000ffff0a7224 */ /* 0x000fe200078e0084 */
[----:B------:R-:W-:-:S04]  /*dc10*/  MOV R132, R233 ;  /* 0x000000e900847202 */ /* 0x000fc80000000f00 */
[C---:B-1----:R-:W-:Y:S06]  /*dc20*/  HMMA.16816.F32 R48, R4.reuse, R24, R48 ;  /* 0x000000180430723c */ /* 0x042fec0000001830 */
[C---:B------:R-:W-:Y:S06]  /*dc30*/  HMMA.16816.F32 R44, R4.reuse, R26, R44 ;  /* 0x0000001a042c723c */ /* 0x040fec000000182c */
[C---:B---3--:R-:W-:Y:S06]  /*dc40*/  HMMA.16816.F32 R60, R4.reuse, R16, R60 ;  /* 0x00000010043c723c */ /* 0x048fec000000183c */
[----:B------:R-:W-:Y:S07]  /*dc50*/  HMMA.16816.F32 R28, R4, R18, R28 ;  /* 0x00000012041c723c */ /* 0x000fee000000181c */
[----:B------:R-:W-:-:S04]  /*dc60*/  FFMA.FTZ R4, R216, UR15, -R2 ;  /* 0x0000000fd8047c23 */ /* 0x000fc80008010802 */
[----:B------:R1:W-:Y:S01]  /*dc70*/  MUFU.EX2 R205, R4 ;  /* 0x0000000400cd7308 */ /* 0x0003e20000000800 */
[----:B------:R-:W-:Y:S01]  /*dc80*/  IMAD.MOV.U32 R126, RZ, RZ, R231 ;  /* 0x000000ffff7e7224 */ /* 0x000fe200078e00e7 */
[----:B------:R-:W-:Y:S01]  /*dc90*/  MOV R138, R228 ;  /* 0x000000e4008a7202 */ /* 0x000fe20000000f00 */
[----:B-1----:R-:W-:-:S05]  /*dca0*/  FFMA.FTZ R4, R213, UR15, -R2 ;  /* 0x0000000fd5047c23 */ /* 0x002fca0008010802 */
[----:B------:R1:W-:Y:S01]  /*dcb0*/  MUFU.EX2 R233, R4 ;  /* 0x0000000400e97308 */ /* 0x0003e20000000800 */
[----:B------:R-:W-:Y:S01]  /*dcc0*/  HMMA.16816.F32 R92, R12, R24, R92 ;  /* 0x000000180c5c723c */ /* 0x000fe2000000185c */
[----:B-1----:R-:W-:-:S06]  /*dcd0*/  FFMA.FTZ R4, R84, UR15, -R2 ;  /* 0x0000000f54047c23 */ /* 0x002fcc0008010802 */
[----:B------:R1:W-:Y:S01]  /*dce0*/  MUFU.EX2 R231, R4 ;  /* 0x0000000400e77308 */ /* 0x0003e20000000800 */
[C---:B------:R-:W-:Y:S01]  /*dcf0*/  HMMA.16816.F32 R96, R12.reuse, R26, R96 ;  /* 0x0000001a0c60723c */ /* 0x040fe20000001860 */
[----:B------:R-:W-:Y:S05]  /*dd00*/  LDSM.16.MT88.4 R24, [R226+0x9000] ;  /* 0x00900000e218783b */ /* 0x000fea0000004200 */
[----:B------:R-:W-:Y:S01]  /*dd10*/  HMMA.16816.F32 R176, R12, R20, R176 ;  /* 0x000000140cb0723c */ /* 0x000fe200000018b0 */
[----:B------:R-:W3:Y:S01]  /*dd20*/  LDSM.16.MT88.4 R20, [R224+0x9000] ;  /* 0x00900000e014783b */ /* 0x000ee20000004200 */
[----:B-1----:R-:W-:-:S04]  /*dd30*/  FFMA.FTZ R4, R85, UR15, -R2 ;  /* 0x0000000f55047c23 */ /* 0x002fc80008010802 */
[C---:B------:R-:W-:Y:S01]  /*dd40*/  HMMA.16816.F32 R192, R12.reuse, R16, R192 ;  /* 0x000000100cc0723c */ /* 0x040fe200000018c0 */
[----:B------:R1:W-:Y:S05]  /*dd50*/  MUFU.EX2 R228, R4 ;  /* 0x0000000400e47308 */ /* 0x0003ea0000000800 */
[----:B------:R-:W-:Y:S01]  /*dd60*/  HMMA.16816.F32 R200, R12, R18, R200 ;  /* 0x000000120cc8723c */ /* 0x000fe200000018c8 */
[----:B------:R-:W4:Y:S04]  /*dd70*/  LDSM.16.MT88.4 R16, [R227+0x9000] ;  /* 0x00900000e310783b */ /* 0x000f280000004200 */
[----:B------:R-:W4:Y:S01]  /*dd80*/  LDSM.16.MT88.4 R12, [R225+0x9000] ;  /* 0x00900000e10c783b */ /* 0x000f220000004200 */
[----:B------:R-:W-:Y:S01]  /*dd90*/  MOV R165, R232 ;  /* 0x000000e800a57202 */ /* 0x000fe20000000f00 */
[----:B-1----:R-:W-:-:S04]  /*dda0*/  FFMA.FTZ R4, R219, UR15, -R0 ;  /* 0x0000000fdb047c23 */ /* 0x002fc80008010800 */
[----:B------:R1:W-:Y:S01]  /*ddb0*/  MUFU.EX2 R190, R4 ;  /* 0x0000000400be7308 */ /* 0x0003e20000000800 */
[----:B------:R-:W-:Y:S02]  /*ddc0*/  MOV R124, R230 ;  /* 0x000000e6007c7202 */ /* 0x000fe40000000f00 */
[----:B------:R-:W-:Y:S01]  /*ddd0*/  MOV R129, R139 ;  /* 0x0000008b00817202 */ /* 0x000fe20000000f00 */
[----:B-1----:R-:W-:-:S04]  /*dde0*/  FFMA.FTZ R4, R215, UR15, -R0 ;  /* 0x0000000fd7047c23 */ /* 0x002fc80008010800 */
[----:B------:R1:W3:Y:S02]  /*ddf0*/  MUFU.EX2 R232, R4 ;  /* 0x0000000400e87308 */ /* 0x0002e40000000800 */
[----:B-1----:R-:W-:-:S06]  /*de00*/  FFMA.FTZ R4, R86, UR15, -R0 ;  /* 0x0000000f56047c23 */ /* 0x002fcc0008010800 */
[----:B------:R1:W-:Y:S01]  /*de10*/  MUFU.EX2 R230, R4 ;  /* 0x0000000400e67308 */ /* 0x0003e20000000800 */
[----:B------:R-:W-:Y:S01]  /*de20*/  MOV R183, R106 ;  /* 0x0000006a00b77202 */ /* 0x000fe20000000f00 */
[----:B-1----:R-:W-:-:S06]  /*de30*/  FFMA.FTZ R4, R87, UR15, -R0 ;  /* 0x0000000f57047c23 */ /* 0x002fcc0008010800 */
[----:B------:R1:W4:Y:S01]  /*de40*/  MUFU.EX2 R139, R4 ;  /* 0x00000004008b7308 */ /* 0x0003220000000800 */
[----:B------:R-:W-:Y:S01]  /*de50*/  IMAD.MOV.U32 R137, RZ, RZ, R110 ;  /* 0x000000ffff897224 */ /* 0x000fe200078e006e */
[----:B---3--:R-:W-:Y:S02]  /*de60*/  F2FP.F16.F32.PACK_AB R5, R232, R190 ;  /* 0x000000bee805723e */ /* 0x008fe400000000ff */
[----:B------:R-:W-:Y:S02]  /*de70*/  F2FP.F16.F32.PACK_AB R6, R228, R231 ;  /* 0x000000e7e406723e */ /* 0x000fe400000000ff */
[----:B------:R-:W-:Y:S01]  /*de80*/  MOV R113, R100 ;  /* 0x0000006400717202 */ /* 0x000fe20000000f00 */
[----:B------:R-:W-:Y:S01]  /*de90*/  IMAD.MOV.U32 R9, RZ, RZ, R104 ;  /* 0x000000ffff097224 */ /* 0x000fe200078e0068 */
[----:B------:R-:W-:Y:S02]  /*dea0*/  MOV R173, R134 ;  /* 0x0000008600ad7202 */ /* 0x000fe40000000f00 */
[----:B------:R-:W-:-:S02]  /*deb0*/  MOV R174, R135 ;  /* 0x0000008700ae7202 */ /* 0x000fc40000000f00 */
[----:B-1----:R-:W-:Y:S02]  /*dec0*/  F2FP.F16.F32.PACK_AB R4, R233, R205 ;  /* 0x000000cde904723e */ /* 0x002fe400000000ff */
[----:B----4-:R-:W-:Y:S02]  /*ded0*/  F2FP.F16.F32.PACK_AB R7, R139, R230 ;  /* 0x000000e68b07723e */ /* 0x010fe400000000ff */
[----:B------:R-:W-:Y:S02]  /*dee0*/  MOV R175, R102 ;  /* 0x0000006600af7202 */ /* 0x000fe40000000f00 */
[----:B------:R-:W-:Y:S02]  /*def0*/  MOV R131, R101 ;  /* 0x0000006500837202 */ /* 0x000fe40000000f00 */
[----:B------:R-:W-:Y:S01]  /*df00*/  MOV R135, R111 ;  /* 0x0000006f00877202 */ /* 0x000fe20000000f00 */
[----:B------:R-:W-:Y:S01]  /*df10*/  HMMA.16816.F32 R140, R4, R20, R56 ;  /* 0x00000014048c723c */ /* 0x000fe20000001838 */
[----:B------:R-:W-:-:S02]  /*df20*/  MOV R134, R107 ;  /* 0x0000006b00867202 */ /* 0x000fc40000000f00 */
[----:B------:R-:W-:Y:S02]  /*df30*/  MOV R166, R109 ;  /* 0x0000006d00a67202 */ /* 0x000fe40000000f00 */
[----:B------:R-:W-:Y:S01]  /*df40*/  MOV R167, R108 ;  /* 0x0000006c00a77202 */ /* 0x000fe20000000f00 */
[----:B------:R-:W-:Y:S01]  /*df50*/  HMMA.16816.F32 R148, R4, R22, R52 ;  /* 0x000000160494723c */ /* 0x000fe20000001834 */
[----:B------:R-:W-:-:S05]  /*df60*/  MOV R204, R105 ;  /* 0x0000006900cc7202 */ /* 0x000fca0000000f00 */
[C---:B------:R-:W-:Y:S06]  /*df70*/  HMMA.16816.F32 R156, R4.reuse, R16, R48 ;  /* 0x00000010049c723c */ /* 0x040fec0000001830 */
[C---:B------:R-:W-:Y:S06]  /*df80*/  HMMA.16816.F32 R168, R4.reuse, R18, R44 ;  /* 0x0000001204a8723c */ /* 0x040fec000000182c */
[----:B------:R-:W-:Y:S01]  /*df90*/  HMMA.16816.F32 R108, R4, R12, R36 ;  /* 0x0000000c046c723c */ /* 0x000fe20000001824 */
[----:B--2---:R-:W-:Y:S01]  /*dfa0*/  FFMA.FTZ R11, R182, UR15, -R8 ;  /* 0x0000000fb60b7c23 */ /* 0x004fe20008010808 */
[----:B------:R-:W-:-:S02]  /*dfb0*/  MOV R182, R183 ;  /* 0x000000b700b67202 */ /* 0x000fc40000000f00 */
[----:B------:R-:W-:Y:S02]  /*dfc0*/  MOV R183, R133 ;  /* 0x0000008500b77202 */ /* 0x000fe40000000f00 */
[----:B------:R-:W-:Y:S02]  /*dfd0*/  MOV R133, R138 ;  /* 0x0000008a00857202 */ /* 0x000fe40000000f00 */
[----:B------:R-:W-:Y:S02]  /*dfe0*/  MOV R138, R114 ;  /* 0x00000072008a7202 */ /* 0x000fe40000000f00 */
[----:B------:R-:W-:Y:S02]  /*dff0*/  MOV R114, R129 ;  /* 0x0000008100727202 */ /* 0x000fe40000000f00 */
[----:B------:R-:W-:Y:S02]  /*e000*/  MOV R129, R137 ;  /* 0x0000008900817202 */ /* 0x000fe40000000f00 */
[----:B------:R-:W-:Y:S01]  /*e010*/  MOV R180, R114 ;  /* 0x0000007200b47202 */ /* 0x000fe20000000f00 */
[----:B------:R-:W-:Y:S01]  /*e020*/  IMAD.MOV.U32 R137, RZ, RZ, R113 ;  /* 0x000000ffff897224 */ /* 0x000fe200078e0071 */
[----:B------:R-:W-:Y:S01]  /*e030*/  HMMA.16816.F32 R104, R4, R14, R32 ;  /* 0x0000000e0468723c */ /* 0x000fe20000001820 */
[----:B------:R-:W-:-:S02]  /*e040*/  MOV R113, R10 ;  /* 0x0000000a00717202 */ /* 0x000fc40000000f00 */
[----:B------:R-:W2:Y:S03]  /*e050*/  LDL.LU R10, [R1+0x3c] ;  /* 0x00003c00010a7983 */ /* 0x000ea60000300800 */
[C---:B------:R-:W-:Y:S06]  /*e060*/  HMMA.16816.F32 R100, R4.reuse, R24, R60 ;  /* 0x000000180464723c */ /* 0x040fec000000183c */
[----:B------:R-:W-:Y:S07]  /*e070*/  HMMA.16816.F32 R84, R4, R26, R28 ;  /* 0x0000001a0454723c */ /* 0x000fee000000181c */
[----:B------:R-:W-:-:S02]  /*e080*/  FFMA.FTZ R6, R180, UR15, -R3 ;  /* 0x0000000fb4067c23 */ /* 0x000fc40008010803 */
[----:B------:R-:W3:Y:S01]  /*e090*/  LDL.LU R180, [R1+0x68] ;  /* 0x0000680001b47983 */ /* 0x000ee20000300800 */
[----:B------:R-:W-:Y:S01]  /*e0a0*/  FFMA.FTZ R7, R182, UR15, -R8 ;  /* 0x0000000fb6077c23 */ /* 0x000fe20008010808 */
[----:B------:R-:W-:Y:S01]  /*e0b0*/  MOV R182, R137 ;  /* 0x0000008900b67202 */ /* 0x000fe20000000f00 */
[----:B---3--:R-:W-:Y:S02]  /*e0c0*/  FFMA.FTZ R5, R180, UR15, -R3 ;  /* 0x0000000fb4057c23 */ /* 0x008fe40008010803 */
[----:B------:R-:W3:Y:S01]  /*e0d0*/  LDL.LU R180, [R1+0x64] ;  /* 0x0000640001b47983 */ /* 0x000ee20000300800 */
[----:B------:R-:W-:-:S04]  /*e0e0*/  MOV R181, R129 ;  /* 0x0000008100b57202 */ /* 0x000fc80000000f00 */
[----:B------:R-:W-:-:S05]  /*e0f0*/  MOV R216, R181 ;  /* 0x000000b500d87202 */ /* 0x000fca0000000f00 */
[--C-:B------:R-:W-:Y:S01]  /*e100*/  FFMA.FTZ R29, R216, UR15, -R3.reuse ;  /* 0x0000000fd81d7c23 */ /* 0x100fe20008010803 */
[----:B---3--:R-:W-:Y:S01]  /*e110*/  FFMA.FTZ R4, R180, UR15, -R3 ;  /* 0x0000000fb4047c23 */ /* 0x008fe20008010803 */
[----:B------:R-:W-:Y:S02]  /*e120*/  MOV R180, R182 ;  /* 0x000000b600b47202 */ /* 0x000fe40000000f00 */
[----:B------:R-:W-:Y:S01]  /*e130*/  MOV R182, R124 ;  /* 0x0000007c00b67202 */ /* 0x000fe20000000f00 */
[----:B------:R-:W-:Y:S01]  /*e140*/  IMAD.MOV.U32 R124, RZ, RZ, R126 ;  /* 0x000000ffff7c7224 */ /* 0x000fe200078e007e */
[----:B------:R-:W-:Y:S02]  /*e150*/  MOV R126, R204 ;  /* 0x000000cc007e7202 */ /* 0x000fe40000000f00 */
[----:B------:R-:W-:Y:S02]  /*e160*/  MOV R204, R117 ;  /* 0x0000007500cc7202 */ /* 0x000fe40000000f00 */
[----:B------:R-:W-:-:S02]  /*e170*/  MOV R117, R119 ;  /* 0x0000007700757202 */ /* 0x000fc40000000f00 */
[----:B------:R-:W-:Y:S02]  /*e180*/  MOV R119, R116 ;  /* 0x0000007400777202 */ /* 0x000fe40000000f00 */
[----:B------:R-:W-:Y:S02]  /*e190*/  MOV R116, R115 ;  /* 0x0000007300747202 */ /* 0x000fe40000000f00 */
[----:B------:R-:W-:Y:S01]  /*e1a0*/  MOV R115, R118 ;  /* 0x0000007600737202 */ /* 0x000fe20000000f00 */
[----:B------:R-:W-:Y:S01]  /*e1b0*/  IMAD.MOV.U32 R118, RZ, RZ, R198 ;  /* 0x000000ffff767224 */ /* 0x000fe200078e00c6 */
[----:B------:R-:W-:Y:S02]  /*e1c0*/  MOV R198, R252 ;  /* 0x000000fc00c67202 */ /* 0x000fe40000000f00 */
[----:B------:R-:W3:Y:S04]  /*e1d0*/  LDL.LU R252, [R1+0xf4] ;  /* 0x0000f40001fc7983 */ /* 0x000ee80000300800 */
[----:B------:R-:W4:Y:S02]  /*e1e0*/  LDL.LU R216, [R1+0x58] ;  /* 0x0000580001d87983 */ /* 0x000f240000300800 */
[----:B----4-:R-:W-:-:S02]  /*e1f0*/  FFMA.FTZ R56, R216, UR15, -R3 ;  /* 0x0000000fd8387c23 */ /* 0x010fc40008010803 */
[----:B------:R-:W4:Y:S02]  /*e200*/  LDL.LU R216, [R1+0x4c] ;  /* 0x00004c0001d87983 */ /* 0x000f240000300800 */
[--C-:B----4-:R-:W-:Y:S02]  /*e210*/  FFMA.FTZ R55, R216, UR15, -R3.reuse ;  /* 0x0000000fd8377c23 */ /* 0x110fe40008010803 */
[----:B------:R-:W4:Y:S02]  /*e220*/  LDL.LU R216, [R1+0x40] ;  /* 0x0000400001d87983 */ /* 0x000f240000300800 */
[--C-:B----4-:R-:W-:Y:S02]  /*e230*/  FFMA.FTZ R54, R216, UR15, -R3.reuse ;  /* 0x0000000fd8367c23 */ /* 0x110fe40008010803 */
[----:B------:R-:W4:Y:S02]  /*e240*/  LDL.LU R216, [R1+0x34] ;  /* 0x0000340001d87983 */ /* 0x000f240000300800 */
[----:B----4-:R-:W-:-:S02]  /*e250*/  FFMA.FTZ R53, R216, UR15, -R3 ;  /* 0x0000000fd8357c23 */ /* 0x010fc40008010803 */
[----:B------:R-:W4:Y:S02]  /*e260*/  LDL.LU R216, [R1+0x30] ;  /* 0x0000300001d87983 */ /* 0x000f240000300800 */
[----:B----4-:R-:W-:Y:S02]  /*e270*/  FFMA.FTZ R52, R216, UR15, -R3 ;  /* 0x0000000fd8347c23 */ /* 0x010fe40008010803 */
[----:B------:R-:W4:Y:S01]  /*e280*/  LDL.LU R216, [R1+0x28] ;  /* 0x0000280001d87983 */ /* 0x000f220000300800 */
[----:B------:R-:W-:-:S05]  /*e290*/  MOV R213, R180 ;  /* 0x000000b400d57202 */ /* 0x000fca0000000f00 */
[--C-:B------:R-:W-:Y:S01]  /*e2a0*/  FFMA.FTZ R37, R213, UR15, -R3.reuse ;  /* 0x0000000fd5257c23 */ /* 0x100fe20008010803 */
[----:B----4-:R-:W-:Y:S01]  /*e2b0*/  FFMA.FTZ R39, R216, UR15, -R3 ;  /* 0x0000000fd8277c23 */ /* 0x010fe20008010803 */
[----:B------:R-:W-:Y:S02]  /*e2c0*/  MOV R216, R182 ;  /* 0x000000b600d87202 */ /* 0x000fe40000000f00 */
[----:B------:R-:W-:Y:S01]  /*e2d0*/  MOV R182, R126 ;  /* 0x0000007e00b67202 */ /* 0x000fe20000000f00 */
[----:B------:R-:W-:Y:S01]  /*e2e0*/  IMAD.MOV.U32 R126, RZ, RZ, R117 ;  /* 0x000000ffff7e7224 */ /* 0x000fe200078e0075 */
[----:B------:R-:W-:Y:S02]  /*e2f0*/  MOV R117, R116 ;  /* 0x0000007400757202 */ /* 0x000fe40000000f00 */
[----:B------:R-:W-:Y:S02]  /*e300*/  MOV R116, R118 ;  /* 0x0000007600747202 */ /* 0x000fe40000000f00 */
[----:B------:R-:W-:Y:S01]  /*e310*/  MOV R118, R134 ;  /* 0x0000008600767202 */ /* 0x000fe20000000f00 */
[----:B------:R-:W-:-:S02]  /*e320*/  IMAD.MOV.U32 R134, RZ, RZ, R242 ;  /* 0x000000ffff867224 */ /* 0x000fc400078e00f2 */
[----:B------:R-:W4:Y:S04]  /*e330*/  LDL.LU R242, [R1+0xf0] ;  /* 0x0000f00001f27983 */ /* 0x000f280000300800 */
[----:B------:R-:W3:Y:S01]  /*e340*/  LDL.LU R213, [R1+0x4] ;  /* 0x0000040001d57983 */ /* 0x000ee20000300800 */
[----:B------:R-:W-:Y:S02]  /*e350*/  MOV R180, R124 ;  /* 0x0000007c00b47202 */ /* 0x000fe40000000f00 */
[----:B------:R-:W-:Y:S02]  /*e360*/  MOV R124, R204 ;  /* 0x000000cc007c7202 */ /* 0x000fe40000000f00 */
[----:B------:R-:W-:Y:S01]  /*e370*/  MOV R204, R119 ;  /* 0x0000007700cc7202 */ /* 0x000fe20000000f00 */
[----:B------:R-:W-:Y:S01]  /*e380*/  FFMA.FTZ R9, R9, UR15, -R8 ;  /* 0x0000000f09097c23 */ /* 0x000fe20008010808 */
[----:B------:R-:W-:-:S02]  /*e390*/  MOV R137, R113 ;  /* 0x0000007100897202 */ /* 0x000fc40000000f00 */
[----:B------:R-:W-:Y:S01]  /*e3a0*/  MOV R113, R72 ;  /* 0x0000004800717202 */ /* 0x000fe20000000f00 */
[--C-:B--2---:R-:W-:Y:S01]  /*e3b0*/  FFMA.FTZ R10, R10, UR15, -R8.reuse ;  /* 0x0000000f0a0a7c23 */ /* 0x104fe20008010808 */
[----:B------:R-:W-:Y:S01]  /*e3c0*/  MUFU.EX2 R30, R9 ;  /* 0x00000009001e7308 */ /* 0x000fe20000000800 */
[--C-:B------:R-:W-:Y:S01]  /*e3d0*/  FFMA.FTZ R59, R90, UR15, -R8.reuse ;  /* 0x0000000f5a3b7c23 */ /* 0x100fe20008010808 */
[----:B------:R-:W-:Y:S01]  /*e3e0*/  MOV R119, R115 ;  /* 0x0000007300777202 */ /* 0x000fe20000000f00 */
[--C-:B------:R-:W-:Y:S01]  /*e3f0*/  FFMA.FTZ R63, R207, UR15, -R8.reuse ;  /* 0x0000000fcf3f7c23 */ /* 0x100fe20008010808 */
[----:B------:R-:W-:Y:S02]  /*e400*/  MOV R181, R183 ;  /* 0x000000b700b57202 */ /* 0x000fe40000000f00 */
[----:B------:R-:W-:Y:S02]  /*e410*/  MOV R115, R198 ;  /* 0x000000c600737202 */ /* 0x000fe40000000f00 */
[----:B------:R-:W-:Y:S08]  /*e420*/  MUFU.EX2 R183, R11 ;  /* 0x0000000b00b77308 */ /* 0x000ff00000000800 */
[----:B------:R-:W1:Y:S08]  /*e430*/  MUFU.EX2 R198, R10 ;  /* 0x0000000a00c67308 */ /* 0x000e700000000800 */
[----:B------:R1:W-:Y:S01]  /*e440*/  MUFU.EX2 R207, R4 ;  /* 0x0000000400cf7308 */ /* 0x0003e20000000800 */
[----:B------:R-:W-:Y:S01]  /*e450*/  MOV R114, R73 ;  /* 0x0000004900727202 */ /* 0x000fe20000000f00 */
[--C-:B------:R-:W-:Y:S01]  /*e460*/  FFMA.FTZ R57, R88, UR15, -R8.reuse ;  /* 0x0000000f58397c23 */ /* 0x100fe20008010808 */
[----:B------:R-:W-:Y:S01]  /*e470*/  MOV R129, R136 ;  /* 0x0000008800817202 */ /* 0x000fe20000000f00 */
[----:B------:R-:W-:Y:S01]  /*e480*/  FFMA.FTZ R60, R91, UR15, -R8 ;  /* 0x0000000f5b3c7c23 */ /* 0x000fe20008010808 */
[----:B------:R-:W-:-:S02]  /*e490*/  IMAD.MOV.U32 R136, RZ, RZ, R74 ;  /* 0x000000ffff887224 */ /* 0x000fc400078e004a */
[--C-:B------:R-:W-:Y:S01]  /*e4a0*/  FFMA.FTZ R62, R127, UR15, -R8.reuse ;  /* 0x0000000f7f3e7c23 */ /* 0x100fe20008010808 */
[----:B------:R-:W-:Y:S01]  /*e4b0*/  FFMA.FTZ R61, R122, UR15, -R8 ;  /* 0x0000000f7a3d7c23 */ /* 0x000fe20008010808 */
[----:B------:R-:W-:Y:S01]  /*e4c0*/  FFMA.FTZ R127, R114, UR15, -R2 ;  /* 0x0000000f727f7c23 */ /* 0x000fe20008010802 */
[----:B------:R-:W-:Y:S01]  /*e4d0*/  MOV R114, R129 ;  /* 0x0000008100727202 */ /* 0x000fe20000000f00 */
[--C-:B------:R-:W-:Y:S01]  /*e4e0*/  FFMA.FTZ R77, R77, UR15, -R8.reuse ;  /* 0x0000000f4d4d7c23 */ /* 0x100fe20008010808 */
[--C-:B------:R-:W-:Y:S01]  /*e4f0*/  FFMA.FTZ R76, R76, UR15, -R8.reuse ;  /* 0x0000000f4c4c7c23 */ /* 0x100fe20008010808 */
[--C-:B------:R-:W-:Y:S01]  /*e500*/  FFMA.FTZ R75, R75, UR15, -R8.reuse ;  /* 0x0000000f4b4b7c23 */ /* 0x100fe20008010808 */
[--C-:B------:R-:W-:Y:S01]  /*e510*/  FFMA.FTZ R74, R251, UR15, -R8.reuse ;  /* 0x0000000ffb4a7c23 */ /* 0x100fe20008010808 */
[--C-:B------:R-:W-:Y:S01]  /*e520*/  FFMA.FTZ R73, R250, UR15, -R8.reuse ;  /* 0x0000000ffa497c23 */ /* 0x100fe20008010808 */
[----:B-1----:R-:W-:Y:S01]  /*e530*/  F2FP.F16.F32.PACK_AB R4, R198, R183 ;  /* 0x000000b7c604723e */ /* 0x002fe200000000ff */
[--C-:B------:R-:W-:Y:S01]  /*e540*/  FFMA.FTZ R72, R247, UR15, -R8.reuse ;  /* 0x0000000ff7487c23 */ /* 0x100fe20008010808 */
[--C-:B------:R-:W-:Y:S01]  /*e550*/  FFMA.FTZ R71, R71, UR15, -R8.reuse ;  /* 0x0000000f47477c23 */ /* 0x100fe20008010808 */
[--C-:B------:R-:W-:Y:S01]  /*e560*/  FFMA.FTZ R70, R70, UR15, -R8.reuse ;  /* 0x0000000f46467c23 */ /* 0x100fe20008010808 */
[--C-:B------:R-:W-:Y:S01]  /*e570*/  FFMA.FTZ R69, R69, UR15, -R8.reuse ;  /* 0x0000000f45457c23 */ /* 0x100fe20008010808 */
[--C-:B------:R-:W-:Y:S01]  /*e580*/  FFMA.FTZ R68, R68, UR15, -R8.reuse ;  /* 0x0000000f44447c23 */ /* 0x100fe20008010808 */
[--C-:B------:R-:W-:Y:S01]  /*e590*/  FFMA.FTZ R67, R67, UR15, -R8.reuse ;  /* 0x0000000f43437c23 */ /* 0x100fe20008010808 */
[--C-:B------:R-:W-:Y:S01]  /*e5a0*/  FFMA.FTZ R66, R66, UR15, -R8.reuse ;  /* 0x0000000f42427c23 */ /* 0x100fe20008010808 */
[--C-:B------:R-:W-:Y:S01]  /*e5b0*/  FFMA.FTZ R65, R65, UR15, -R8.reuse ;  /* 0x0000000f41417c23 */ /* 0x100fe20008010808 */
[----:B------:R-:W-:Y:S01]  /*e5c0*/  FFMA.FTZ R64, R64, UR15, -R8 ;  /* 0x0000000f40407c23 */ /* 0x000fe20008010808 */
[----:B------:R-:W-:Y:S01]  /*e5d0*/  MOV R129, R137 ;  /* 0x0000008900817202 */ /* 0x000fe20000000f00 */
[--C-:B------:R-:W-:Y:S01]  /*e5e0*/  FFMA.FTZ R136, R136, UR15, -R2.reuse ;  /* 0x0000000f88887c23 */ /* 0x100fe20008010802 */
[--C-:B------:R-:W-:Y:S01]  /*e5f0*/  FFMA.FTZ R137, R249, UR15, -R2.reuse ;  /* 0x0000000ff9897c23 */ /* 0x100fe20008010802 */
[--C-:B------:R-:W-:Y:S01]  /*e600*/  FFMA.FTZ R212, R212, UR15, -R2.reuse ;  /* 0x0000000fd4d47c23 */ /* 0x100fe20008010802 */
[----:B------:R-:W-:Y:S01]  /*e610*/  FFMA.FTZ R206, R206, UR15, -R2 ;  /* 0x0000000fcece7c23 */ /* 0x000fe20008010802 */
        /* <DEDUP_REMOVED lines=12> */
[----:B------:R-:W-:Y:S08]  /*e6e0*/  MUFU.EX2 R249, R71 ;  /* 0x0000004700f97308 */ /* 0x000ff00000000800 */
[----:B------:R-:W-:Y:S08]  /*e6f0*/  MUFU.EX2 R71, R66 ;  /* 0x0000004200477308 */ /* 0x000ff00000000800 */
[----:B------:R-:W-:Y:S08]  /*e700*/  MUFU.EX2 R114, R114 ;  /* 0x0000007200727308 */ /* 0x000ff00000000800 */
[----:B------:R-:W-:Y:S08]  /*e710*/  MUFU.EX2 R247, R73 ;  /* 0x0000004900f77308 */ /* 0x000ff00000000800 */
[----:B------:R-:W-:Y:S08]  /*e720*/  MUFU.EX2 R250, R70 ;  /* 0x0000004600fa7308 */ /* 0x000ff00000000800 */
[----:B------:R-:W-:Y:S08]  /*e730*/  MUFU.EX2 R73, R62 ;  /* 0x0000003e00497308 */ /* 0x000ff00000000800 */
[----:B------:R-:W-:Y:S08]  /*e740*/  MUFU.EX2 R251, R69 ;  /* 0x0000004500fb7308 */ /* 0x000ff00000000800 */
[----:B------:R-:W-:Y:S01]  /*e750*/  MUFU.EX2 R127, R127 ;  /* 0x0000007f007f7308 */ /* 0x000fe20000000800 */
[----:B---3--:R-:W-:Y:S01]  /*e760*/  FFMA.FTZ R58, R213, UR15, -R3 ;  /* 0x0000000fd53a7c23 */ /* 0x008fe20008010803 */
[----:B------:R-:W-:-:S02]  /*e770*/  MOV R213, R216 ;  /* 0x000000d800d57202 */ /* 0x000fc40000000f00 */
[----:B------:R-:W-:Y:S02]  /*e780*/  MOV R216, R180 ;  /* 0x000000b400d87202 */ /* 0x000fe40000000f00 */
[----:B------:R-:W-:Y:S02]  /*e790*/  MOV R180, R182 ;  /* 0x000000b600b47202 */ /* 0x000fe40000000f00 */
[----:B------:R-:W-:Y:S02]  /*e7a0*/  MOV R182, R124 ;  /* 0x0000007c00b67202 */ /* 0x000fe40000000f00 */
[----:B------:R-:W-:Y:S02]  /*e7b0*/  MOV R124, R126 ;  /* 0x0000007e007c7202 */ /* 0x000fe40000000f00 */
[----:B------:R-:W-:Y:S01]  /*e7c0*/  MOV R126, R204 ;  /* 0x000000cc007e7202 */ /* 0x000fe20000000f00 */
[----:B------:R-:W-:Y:S01]  /*e7d0*/  IMAD.MOV.U32 R204, RZ, RZ, R117 ;  /* 0x000000ffffcc7224 */ /* 0x000fe200078e0075 */
[----:B------:R-:W-:-:S02]  /*e7e0*/  MOV R51, R124 ;  /* 0x0000007c00337202 */ /* 0x000fc40000000f00 */
[----:B------:R-:W-:Y:S02]  /*e7f0*/  MOV R49, R180 ;  /* 0x000000b400317202 */ /* 0x000fe40000000f00 */
[----:B------:R-:W-:Y:S01]  /*e800*/  MOV R180, R204 ;  /* 0x000000cc00b47202 */ /* 0x000fe20000000f00 */
[----:B------:R-:W-:Y:S01]  /*e810*/  IMAD.MOV.U32 R50, RZ, RZ, R182 ;  /* 0x000000ffff327224 */ /* 0x000fe200078e00b6 */
[----:B------:R-:W-:Y:S01]  /*e820*/  MOV R48, R216 ;  /* 0x000000d800307202 */ /* 0x000fe20000000f00 */
[----:B------:R-:W-:Y:S01]  /*e830*/  FFMA.FTZ R38, R51, UR15, -R2 ;  /* 0x0000000f33267c23 */ /* 0x000fe20008010802 */
[----:B------:R-:W-:Y:S02]  /*e840*/  MOV R182, R126 ;  /* 0x0000007e00b67202 */ /* 0x000fe40000000f00 */
[----:B------:R-:W-:Y:S02]  /*e850*/  MOV R216, R135 ;  /* 0x0000008700d87202 */ /* 0x000fe40000000f00 */
[----:B------:R-:W-:-:S02]  /*e860*/  MOV R51, R180 ;  /* 0x000000b400337202 */ /* 0x000fc40000000f00 */
[----:B------:R-:W-:Y:S01]  /*e870*/  MOV R180, R164 ;  /* 0x000000a400b47202 */ /* 0x000fe20000000f00 */
[--C-:B------:R-:W-:Y:S01]  /*e880*/  FFMA.FTZ R9, R50, UR15, -R2.reuse ;  /* 0x0000000f32097c23 */ /* 0x100fe20008010802 */
[----:B------:R-:W-:Y:S01]  /*e890*/  MOV R164, R166 ;  /* 0x000000a600a47202 */ /* 0x000fe20000000f00 */
[----:B------:R-:W-:Y:S01]  /*e8a0*/  FFMA.FTZ R166, R112, UR15, -R2 ;  /* 0x0000000f70a67c23 */ /* 0x000fe20008010802 */
[----:B------:R-:W-:Y:S01]  /*e8b0*/  MOV R50, R216 ;  /* 0x000000d800327202 */ /* 0x000fe20000000f00 */
[----:B------:R-:W-:Y:S01]  /*e8c0*/  FFMA.FTZ R112, R113, UR15, -R0 ;  /* 0x0000000f71707c23 */ /* 0x000fe20008010800 */
[----:B------:R-:W-:Y:S01]  /*e8d0*/  FFMA.FTZ R90, R182, UR15, -R2 ;  /* 0x0000000fb65a7c23 */ /* 0x000fe20008010802 */
[----:B------:R-:W-:Y:S01]  /*e8e0*/  MOV R216, R197 ;  /* 0x000000c500d87202 */ /* 0x000fe20000000f00 */
[----:B------:R-:W-:Y:S01]  /*e8f0*/  FFMA.FTZ R113, R229, UR15, -R0 ;  /* 0x0000000fe5717c23 */ /* 0x000fe20008010800 */
[----:B------:R-:W-:Y:S01]  /*e900*/  MUFU.EX2 R204, R7 ;  /* 0x0000000700cc7308 */ /* 0x000fe20000000800 */
[----:B------:R-:W-:-:S07]  /*e910*/  FFMA.FTZ R10, R49, UR15, -R2 ;  /* 0x0000000f310a7c23 */ /* 0x000fce0008010802 */
[----:B------:R-:W-:Y:S01]  /*e920*/  MUFU.EX2 R182, R6 ;  /* 0x0000000600b67308 */ /* 0x000fe20000000800 */
[----:B------:R-:W-:-:S07]  /*e930*/  MOV R117, R119 ;  /* 0x0000007700757202 */ /* 0x000fce0000000f00 */
[----:B------:R-:W1:Y:S08]  /*e940*/  MUFU.EX2 R197, R5 ;  /* 0x0000000500c57308 */ /* 0x000e700000000800 */
[----:B------:R-:W2:Y:S01]  /*e950*/  MUFU.EX2 R229, R29 ;  /* 0x0000001d00e57308 */ /* 0x000ea20000000800 */
[----:B------:R-:W-:Y:S02]  /*e960*/  MOV R119, R116 ;  /* 0x0000007400777202 */ /* 0x000fe40000000f00 */
[----:B------:R-:W-:-:S02]  /*e970*/  MOV R116, R115 ;  /* 0x0000007300747202 */ /* 0x000fc40000000f00 */
[----:B------:R-:W-:-:S03]  /*e980*/  MOV R215, R117 ;  /* 0x0000007500d77202 */ /* 0x000fc60000000f00 */
[----:B------:R-:W3:Y:S01]  /*e990*/  MUFU.EX2 R10, R10 ;  /* 0x0000000a000a7308 */ /* 0x000ee20000000800 */
[----:B------:R-:W-:Y:S02]  /*e9a0*/  MOV R47, R213 ;  /* 0x000000d5002f7202 */ /* 0x000fe40000000f00 */
[----:B------:R-:W-:Y:S02]  /*e9b0*/  MOV R219, R119 ;  /* 0x0000007700db7202 */ /* 0x000fe40000000f00 */
[----:B------:R-:W-:Y:S01]  /*e9c0*/  MOV R213, R116 ;  /* 0x0000007400d57202 */ /* 0x000fe20000000f00 */
[----:B------:R-:W-:Y:S01]  /*e9d0*/  FFMA.FTZ R88, R215, UR15, -R2 ;  /* 0x0000000fd7587c23 */ /* 0x000fe20008010802 */
[----:B------:R-:W-:Y:S01]  /*e9e0*/  MOV R126, R134 ;  /* 0x00000086007e7202 */ /* 0x000fe20000000f00 */
[----:B------:R-:W-:Y:S02]  /*e9f0*/  IMAD.MOV.U32 R124, RZ, RZ, R118 ;  /* 0x000000ffff7c7224 */ /* 0x000fe400078e0076 */
[--C-:B------:R-:W-:Y:S01]  /*ea00*/  FFMA.FTZ R91, R219, UR15, -R2.reuse ;  /* 0x0000000fdb5b7c23 */ /* 0x100fe20008010802 */
[----:B------:R-:W-:Y:S01]  /*ea10*/  MOV R215, R181 ;  /* 0x000000b500d77202 */ /* 0x000fe20000000f00 */
[----:B------:R-:W-:Y:S01]  /*ea20*/  FFMA.FTZ R122, R213, UR15, -R2 ;  /* 0x0000000fd57a7c23 */ /* 0x000fe20008010802 */
[----:B-1----:R-:W-:-:S02]  /*ea30*/  F2FP.F16.F32.PACK_AB R5, R197, R182 ;  /* 0x000000b6c505723e */ /* 0x002fc400000000ff */
[----:B------:R-:W-:Y:S02]  /*ea40*/  F2FP.F16.F32.PACK_AB R6, R204, R30 ;  /* 0x0000001ecc06723e */ /* 0x000fe400000000ff */
[----:B--2---:R-:W-:Y:S01]  /*ea50*/  F2FP.F16.F32.PACK_AB R7, R229, R207 ;  /* 0x000000cfe507723e */ /* 0x004fe200000000ff */
[----:B------:R-:W-:Y:S01]  /*ea60*/  IMAD.MOV.U32 R213, RZ, RZ, R138 ;  /* 0x000000ffffd57224 */ /* 0x000fe200078e008a */
[----:B------:R-:W-:Y:S02]  /*ea70*/  MOV R219, R133 ;  /* 0x0000008500db7202 */ /* 0x000fe40000000f00 */
[----:B------:R-:W-:Y:S01]  /*ea80*/  MOV R133, R165 ;  /* 0x000000a500857202 */ /* 0x000fe20000000f00 */
[----:B------:R-:W-:Y:S01]  /*ea90*/  IMAD.MOV.U32 R165, RZ, RZ, R167 ;  /* 0x000000ffffa57224 */ /* 0x000fe200078e00a7 */
[----:B------:R-:W-:Y:S01]  /*eaa0*/  MOV R181, R162 ;  /* 0x000000a200b57202 */ /* 0x000fe20000000f00 */
[--C-:B------:R-:W-:Y:S01]  /*eab0*/  FFMA.FTZ R28, R47, UR15, -R2.reuse ;  /* 0x0000000f2f1c7c23 */ /* 0x100fe20008010802 */
[--C-:B------:R-:W-:Y:S01]  /*eac0*/  FFMA.FTZ R11, R48, UR15, -R2.reuse ;  /* 0x0000000f300b7c23 */ /* 0x100fe20008010802 */
[--C-:B------:R-:W-:Y:S01]  /*ead0*/  FFMA.FTZ R124, R124, UR15, -R2.reuse ;  /* 0x0000000f7c7c7c23 */ /* 0x100fe20008010802 */
[--C-:B------:R-:W-:Y:S01]  /*eae0*/  FFMA.FTZ R126, R126, UR15, -R2.reuse ;  /* 0x0000000f7e7e7c23 */ /* 0x100fe20008010802 */
[--C-:B------:R-:W-:Y:S01]  /*eaf0*/  FFMA.FTZ R138, R246, UR15, -R2.reuse ;  /* 0x0000000ff68a7c23 */ /* 0x100fe20008010802 */
[--C-:B------:R-:W-:Y:S01]  /*eb00*/  FFMA.FTZ R162, R222, UR15, -R2.reuse ;  /* 0x0000000fdea27c23 */ /* 0x100fe20008010802 */
[----:B------:R-:W-:Y:S01]  /*eb10*/  FFMA.FTZ R167, R89, UR15, -R2 ;  /* 0x0000000f59a77c23 */ /* 0x000fe20008010802 */
[--C-:B------:R-:W-:Y:S01]  /*eb20*/  FFMA.FTZ R8, R50, UR15, -R0.reuse ;  /* 0x0000000f32087c23 */ /* 0x100fe20008010800 */
[--C-:B----4-:R-:W-:Y:S01]  /*eb30*/  FFMA.FTZ R115, R242, UR15, -R3.reuse ;  /* 0x0000000ff2737c23 */ /* 0x110fe20008010803 */
[--C-:B------:R-:W-:Y:S01]  /*eb40*/  FFMA.FTZ R118, R252, UR15, -R3.reuse ;  /* 0x0000000ffc767c23 */ /* 0x100fe20008010803 */
[--C-:B------:R-:W-:Y:S01]  /*eb50*/  FFMA.FTZ R117, R248, UR15, -R3.reuse ;  /* 0x0000000ff8757c23 */ /* 0x100fe20008010803 */
        /* <DEDUP_REMOVED lines=8> */
[----:B------:R-:W-:Y:S01]  /*ebe0*/  MOV R215, R216 ;  /* 0x000000d800d77202 */ /* 0x000fe20000000f00 */
[C---:B------:R-:W-:Y:S01]  /*ebf0*/  HMMA.16816.F32 R48, R4.reuse, R20, R144 ;  /* 0x000000140430723c */ /* 0x040fe20000001890 */
[----:B------:R-:W-:Y:S01]  /*ec00*/  MOV R219, R180 ;  /* 0x000000b400db7202 */ /* 0x000fe20000000f00 */
[--C-:B------:R-:W-:Y:S01]  /*ec10*/  FFMA.FTZ R180, R43, UR15, -R0.reuse ;  /* 0x0000000f2bb47c23 */ /* 0x100fe20008010800 */
[----:B------:R-:W-:Y:S01]  /*ec20*/  MOV R216, R181 ;  /* 0x000000b500d87202 */ /* 0x000fe20000000f00 */
[--C-:B------:R-:W-:Y:S01]  /*ec30*/  FFMA.FTZ R181, R42, UR15, -R0.reuse ;  /* 0x0000000f2ab57c23 */ /* 0x100fe20008010800 */
[----:B------:R-:W-:Y:S01]  /*ec40*/  MOV R213, R196 ;  /* 0x000000c400d57202 */ /* 0x000fe20000000f00 */
[C---:B------:R-:W-:Y:S01]  /*ec50*/  HMMA.16816.F32 R44, R4.reuse, R22, R152 ;  /* 0x00000016042c723c */ /* 0x040fe20000001898 */
[----:B------:R-:W-:Y:S01]  /*ec60*/  FFMA.FTZ R196, R41, UR15, -R0 ;  /* 0x0000000f29c47c23 */ /* 0x000fe20008010800 */
[----:B------:R1:W-:Y:S04]  /*ec70*/  MUFU.EX2 R144, R28 ;  /* 0x0000001c00907308 */ /* 0x0003e80000000800 */
[----:B------:R-:W-:Y:S01]  /*ec80*/  HMMA.16816.F32 R32, R4, R18, R96 ;  /* 0x000000120420723c */ /* 0x000fe20000001860 */
[----:B------:R-:W-:-:S05]  /*ec90*/  IMAD.MOV.U32 R155, RZ, RZ, R30 ;  /* 0x000000ffff9b7224 */ /* 0x000fca00078e001e */
[C---:B------:R-:W-:Y:S01]  /*eca0*/  HMMA.16816.F32 R80, R4.reuse, R14, R80 ;  /* 0x0000000e0450723c */ /* 0x040fe20000001850 */
[----:B------:R-:W2:Y:S01]  /*ecb0*/  MUFU.EX2 R147, R11 ;  /* 0x0000000b00937308 */ /* 0x000ea20000000800 */
[--C-:B------:R-:W-:Y:S01]  /*ecc0*/  FFMA.FTZ R133, R133, UR15, -R0.reuse ;  /* 0x0000000f85857c23 */ /* 0x100fe20008010800 */
[--C-:B------:R-:W-:Y:S01]  /*ecd0*/  FFMA.FTZ R164, R164, UR15, -R0.reuse ;  /* 0x0000000fa4a47c23 */ /* 0x100fe20008010800 */
[----:B------:R-:W-:Y:S01]  /*ece0*/  FFMA.FTZ R165, R165, UR15, -R0 ;  /* 0x0000000fa5a57c23 */ /* 0x000fe20008010800 */
[----:B------:R-:W-:Y:S01]  /*ecf0*/  MOV R222, R211 ;  /* 0x000000d300de7202 */ /* 0x000fe20000000f00 */
[C---:B------:R-:W-:Y:S01]  /*ed00*/  HMMA.16816.F32 R20, R4.reuse, R12, R176 ;  /* 0x0000000c0414723c */ /* 0x040fe200000018b0 */
[----:B------:R-:W-:Y:S02]  /*ed10*/  LDSM.16.MT88.4 R12, [R227+0x9800] ;  /* 0x00980000e30c783b */ /* 0x000fe40000004200 */
[----:B------:R-:W-:Y:S02]  /*ed20*/  MUFU.EX2 R177, R9 ;  /* 0x0000000900b17308 */ /* 0x000fe40000000800 */
[----:B-1----:R-:W-:Y:S01]  /*ed30*/  LDSM.16.MT88.4 R28, [R226+0x9800] ;  /* 0x00980000e21c783b */ /* 0x002fe20000004200 */
[----:B------:R-:W-:Y:S01]  /*ed40*/  HMMA.16816.F32 R40, R4, R16, R92 ;  /* 0x000000100428723c */ /* 0x000fe2000000185c */
[----:B---3--:R-:W-:-:S02]  /*ed50*/  MOV R179, R10 ;  /* 0x0000000a00b37202 */ /* 0x008fc40000000f00 */
[----:B------:R-:W1:Y:S02]  /*ed60*/  LDSM.16.MT88.4 R16, [R224+0x9800] ;  /* 0x00980000e010783b */ /* 0x000e640000004200 */
[----:B------:R3:W-:Y:S02]  /*ed70*/  MUFU.EX2 R145, R8 ;  /* 0x0000000800917308 */ /* 0x0007e40000000800 */
[----:B------:R4:W5:Y:S04]  /*ed80*/  LDL.LU R242, [R1+0xec] ;  /* 0x0000ec0001f27983 */ /* 0x0009680000300800 */
[----:B---3--:R-:W3:Y:S02]  /*ed90*/  LDSM.16.MT88.4 R8, [R225+0x9800] ;  /* 0x00980000e108783b */ /* 0x008ee40000004200 */
[----:B------:R-:W4:Y:S08]  /*eda0*/  MUFU.EX2 R146, R3 ;  /* 0x0000000300927308 */ /* 0x000f300000000800 */
[----:B------:R-:W-:Y:S08]  /*edb0*/  MUFU.EX2 R176, R2 ;  /* 0x0000000200b07308 */ /* 0x000ff00000000800 */
[----:B------:R2:W1:Y:S01]  /*edc0*/  MUFU.EX2 R178, R36 ;  /* 0x0000002400b27308 */ /* 0x0004620000000800 */
[----:B------:R-:W-:-:S02]  /*edd0*/  MOV R154, R215 ;  /* 0x000000d7009a7202 */ /* 0x000fc40000000f00 */
[----:B------:R-:W-:Y:S01]  /*ede0*/  MOV R0, R208 ;  /* 0x000000d000007202 */ /* 0x000fe20000000f00 */
[C---:B------:R-:W-:Y:S04]  /*edf0*/  HMMA.16816.F32 R92, R4.reuse, R24, R192 ;  /* 0x00000018045c723c */ /* 0x040fe800000018c0 */
[----:B------:R-:W-:Y:S02]  /*ee00*/  MUFU.EX2 R243, R77 ;  /* 0x0000004d00f37308 */ /* 0x000fe40000000800 */
[----:B------:R-:W-:Y:S06]  /*ee10*/  HMMA.16816.F32 R96, R4, R26, R200 ;  /* 0x0000001a0460723c */ /* 0x000fec00000018c8 */
[----:B------:R-:W-:Y:S01]  /*ee20*/  MUFU.EX2 R244, R76 ;  /* 0x0000004c00f47308 */ /* 0x000fe20000000800 */
[----:B--2---:R-:W-:-:S07]  /*ee30*/  MOV R36, R213 ;  /* 0x000000d500247202 */ /* 0x004fce0000000f00 */
[----:B------:R-:W-:Y:S01]  /*ee40*/  MUFU.EX2 R245, R75 ;  /* 0x0000004b00f57308 */ /* 0x000fe20000000800 */
[----:B------:R-:W-:-:S07]  /*ee50*/  F2FP.F16.F32.PACK_AB R4, R147, R144 ;  /* 0x000000909304723e */ /* 0x000fce00000000ff */
[----:B------:R-:W-:Y:S01]  /*ee60*/  MUFU.EX2 R246, R74 ;  /* 0x0000004a00f67308 */ /* 0x000fe20000000800 */
[----:B----4-:R-:W-:-:S07]  /*ee70*/  F2FP.F16.F32.PACK_AB R5, R146, R145 ;  /* 0x000000919205723e */ /* 0x010fce00000000ff */
[----:B------:R-:W-:Y:S01]  /*ee80*/  MUFU.EX2 R211, R55 ;  /* 0x0000003700d37308 */ /* 0x000fe20000000800 */
[----:B------:R-:W-:-:S07]  /*ee90*/  F2FP.F16.F32.PACK_AB R6, R177, R179 ;  /* 0x000000b3b106723e */ /* 0x000fce00000000ff */
[----:B------:R-:W-:Y:S01]  /*eea0*/  MUFU.EX2 R252, R68 ;  /* 0x0000004400fc7308 */ /* 0x000fe20000000800 */
[----:B-1----:R-:W-:Y:S01]  /*eeb0*/  F2FP.F16.F32.PACK_AB R7, R178, R176 ;  /* 0x000000b0b207723e */ /* 0x002fe200000000ff */
[----:B------:R-:W-:Y:S01]  /*eec0*/  FADD.FTZ R3, R222, R160 ;  /* 0x000000a0de037221 */ /* 0x000fe20000010000 */
[----:B------:R-:W-:Y:S05]  /*eed0*/  LDSM.16.MT88.4 R24, [R224+0xa000] ;  /* 0x00a00000e018783b */ /* 0x000fea0000004200 */
[----:B------:R-:W1:Y:S08]  /*eee0*/  MUFU.EX2 R208, R56 ;  /* 0x0000003800d07308 */ /* 0x000e700000000800 */
[----:B------:R-:W-:Y:S08]  /*eef0*/  MUFU.EX2 R213, R54 ;  /* 0x0000003600d57308 */ /* 0x000ff00000000800 */
[----:B------:R-:W2:Y:S01]  /*ef00*/  MUFU.EX2 R215, R53 ;  /* 0x0000003500d77308 */ /* 0x000ea20000000800 */
[C---:B------:R-:W-:Y:S06]  /*ef10*/  HMMA.16816.F32 R140, R4.reuse, R16, R140 ;  /* 0x00000010048c723c */ /* 0x040fec000000188c */
[C---:B------:R-:W-:Y:S06]  /*ef20*/  HMMA.16816.F32 R148, R4.reuse, R18, R148 ;  /* 0x000000120494723c */ /* 0x040fec0000001894 */
[C---:B------:R-:W-:Y:S06]  /*ef30*/  HMMA.16816.F32 R156, R4.reuse, R12, R156 ;  /* 0x0000000c049c723c */ /* 0x040fec000000189c */
[C---:B------:R-:W-:Y:S06]  /*ef40*/  HMMA.16816.F32 R168, R4.reuse, R14, R168 ;  /* 0x0000000e04a8723c */ /* 0x040fec00000018a8 */
[C---:B---3--:R-:W-:Y:S06]  /*ef50*/  HMMA.16816.F32 R108, R4.reuse, R8, R108 ;  /* 0x00000008046c723c */ /* 0x048fec000000186c */
[C---:B------:R-:W-:Y:S06]  /*ef60*/  HMMA.16816.F32 R104, R4.reuse, R10, R104 ;  /* 0x0000000a0468723c */ /* 0x040fec0000001868 */
[C---:B------:R-:W-:Y:S06]  /*ef70*/  HMMA.16816.F32 R100, R4.reuse, R28, R100 ;  /* 0x0000001c0464723c */ /* 0x040fec0000001864 */
[----:B------:R-:W-:Y:S07]  /*ef80*/  HMMA.16816.F32 R84, R4, R30, R84 ;  /* 0x0000001e0454723c */ /* 0x000fee0000001854 */
[----:B------:R-:W-:Y:S01]  /*ef90*/  FADD.FTZ R4, R0, R161 ;  /* 0x000000a100047221 */ /* 0x000fe20000010000 */
[----:B-1----:R-:W-:-:S02]  /*efa0*/  F2FP.F16.F32.PACK_AB R5, R211, R208 ;  /* 0x000000d0d305723e */ /* 0x002fc400000000ff */
[----:B------:R-:W-:Y:S01]  /*efb0*/  F2FP.F16.F32.PACK_AB R6, R246, R245 ;  /* 0x000000f5f606723e */ /* 0x000fe200000000ff */
[----:B------:R-:W-:Y:S01]  /*efc0*/  FADD.FTZ R68, R240, R4 ;  /* 0x00000004f0447221 */ /* 0x000fe20000010000 */
[----:B------:R-:W-:Y:S02]  /*efd0*/  F2FP.F16.F32.PACK_AB R4, R244, R243 ;  /* 0x000000f3f404723e */ /* 0x000fe400000000ff */
[----:B--2---:R-:W-:Y:S01]  /*efe0*/  F2FP.F16.F32.PACK_AB R7, R215, R213 ;  /* 0x000000d5d707723e */ /* 0x004fe200000000ff */
[----:B------:R-:W-:Y:S08]  /*eff0*/  MUFU.EX2 R248, R72 ;  /* 0x0000004800f87308 */ /* 0x000ff00000000800 */
[----:B------:R-:W-:Y:S08]  /*f000*/  MUFU.EX2 R72, R67 ;  /* 0x0000004300487308 */ /* 0x000ff00000000800 */
[----:B------:R-:W-:Y:S08]  /*f010*/  MUFU.EX2 R202, R65 ;  /* 0x0000004100ca7308 */ /* 0x000ff00000000800 */
[----:B------:R1:W-:Y:S08]  /*f020*/  MUFU.EX2 R201, R64 ;  /* 0x0000004000c97308 */ /* 0x0003f00000000800 */
[----:B------:R-:W-:Y:S08]  /*f030*/  MUFU.EX2 R194, R59 ;  /* 0x0000003b00c27308 */ /* 0x000ff00000000800 */
[----:B------:R-:W-:Y:S01]  /*f040*/  MUFU.EX2 R193, R57 ;  /* 0x0000003900c17308 */ /* 0x000fe20000000800 */
[C---:B-1----:R-:W-:Y:S07]  /*f050*/  HMMA.16816.F32 R64, R4.reuse, R16, R48 ;  /* 0x000000100440723c */ /* 0x042fee0000001830 */
[----:B------:R1:W-:Y:S01]  /*f060*/  MUFU.EX2 R222, R58 ;  /* 0x0000003a00de7308 */ /* 0x0003e20000000800 */
[----:B------:R-:W-:Y:S01]  /*f070*/  MOV R192, R216 ;  /* 0x000000d800c07202 */ /* 0x000fe20000000f00 */
[----:B------:R-:W-:Y:S01]  /*f080*/  FADD.FTZ R0, R210, R78 ;  /* 0x0000004ed2007221 */ /* 0x000fe20000010000 */
[----:B------:R-:W-:Y:S01]  /*f090*/  MOV R153, R219 ;  /* 0x000000db00997202 */ /* 0x000fe20000000f00 */
[C---:B-1----:R-:W-:Y:S01]  /*f0a0*/  HMMA.16816.F32 R56, R4.reuse, R18, R44 ;  /* 0x000000120438723c */ /* 0x042fe2000000182c */
[----:B------:R-:W1:Y:S01]  /*f0b0*/  LDSM.16.MT88.4 R16, [R225+0xa000] ;  /* 0x00a00000e110783b */ /* 0x000e620000004200 */
[----:B------:R-:W-:Y:S01]  /*f0c0*/  IMAD.MOV.U32 R77, RZ, RZ, R192 ;  /* 0x000000ffff4d7224 */ /* 0x000fe200078e00c0 */
[----:B------:R-:W-:Y:S01]  /*f0d0*/  MOV R75, R153 ;  /* 0x00000099004b7202 */ /* 0x000fe20000000f00 */
[----:B------:R-:W-:Y:S01]  /*f0e0*/  FADD.FTZ R0, R209, R0 ;  /* 0x00000000d1007221 */ /* 0x000fe20000010000 */
[----:B------:R-:W-:Y:S01]  /*f0f0*/  MOV R74, R154 ;  /* 0x0000009a004a7202 */ /* 0x000fe20000000f00 */
[----:B------:R-:W-:Y:S01]  /*f100*/  MUFU.EX2 R210, R38 ;  /* 0x0000002600d27308 */ /* 0x000fe20000000800 */
[----:B------:R-:W-:Y:S01]  /*f110*/  MOV R154, R207 ;  /* 0x000000cf009a7202 */ /* 0x000fe20000000f00 */
[----:B------:R-:W-:Y:S01]  /*f120*/  HMMA.16816.F32 R44, R4, R8, R20 ;  /* 0x00000008042c723c */ /* 0x000fe20000001814 */
[----:B------:R-:W-:Y:S01]  /*f130*/  MOV R153, R204 ;  /* 0x000000cc00997202 */ /* 0x000fe20000000f00 */
[----:B------:R-:W2:Y:S01]  /*f140*/  LDSM.16.MT88.4 R20, [R227+0xa000] ;  /* 0x00a00000e314783b */ /* 0x000ea20000004200 */
[----:B------:R-:W-:-:S03]  /*f150*/  MOV R192, R205 ;  /* 0x000000cd00c07202 */ /* 0x000fc60000000f00 */
[----:B------:R-:W-:Y:S08]  /*f160*/  MUFU.EX2 R207, R90 ;  /* 0x0000005a00cf7308 */ /* 0x000ff00000000800 */
[----:B------:R-:W-:Y:S08]  /*f170*/  MUFU.EX2 R209, R88 ;  /* 0x0000005800d17308 */ /* 0x000ff00000000800 */
[----:B------:R-:W-:Y:S08]  /*f180*/  MUFU.EX2 R205, R91 ;  /* 0x0000005b00cd7308 */ /* 0x000ff00000000800 */
[----:B------:R-:W-:Y:S08]  /*f190*/  MUFU.EX2 R204, R89 ;  /* 0x0000005900cc7308 */ /* 0x000ff00000000800 */
[----:B------:R-:W-:Y:S08]  /*f1a0*/  MUFU.EX2 R112, R112 ;  /* 0x0000007000707308 */ /* 0x000ff00000000800 */
[----:B------:R-:W-:Y:S08]  /*f1b0*/  MUFU.EX2 R113, R113 ;  /* 0x0000007100717308 */ /* 0x000ff00000000800 */
[----:B------:R3:W-:Y:S08]  /*f1c0*/  MUFU.EX2 R216, R52 ;  /* 0x0000003400d87308 */ /* 0x0007f00000000800 */
[----:B------:R-:W4:Y:S08]  /*f1d0*/  MUFU.EX2 R219, R39 ;  /* 0x0000002700db7308 */ /* 0x000f300000000800 */
[----:B------:R1:W2:Y:S01]  /*f1e0*/  MUFU.EX2 R223, R37 ;  /* 0x0000002500df7308 */ /* 0x0002a20000000800 */
[----:B------:R-:W-:Y:S01]  /*f1f0*/  HMMA.16816.F32 R48, R4, R12, R40 ;  /* 0x0000000c0430723c */ /* 0x000fe20000001828 */
[----:B------:R-:W-:Y:S01]  /*f200*/  FADD.FTZ R8, R173, R68 ;  /* 0x00000044ad087221 */ /* 0x000fe20000010000 */
[----:B------:R-:W-:-:S04]  /*f210*/  MOV R76, R36 ;  /* 0x00000024004c7202 */ /* 0x000fc80000000f00 */
[----:B---3--:R-:W-:Y:S01]  /*f220*/  HMMA.16816.F32 R52, R4, R14, R32 ;  /* 0x0000000e0434723c */ /* 0x008fe20000001820 */
[----:B------:R-:W3:Y:S01]  /*f230*/  LDSM.16.MT88.4 R12, [R226+0xa000] ;  /* 0x00a00000e20c783b */ /* 0x000ee20000004200 */
[----:B------:R-:W-:Y:S01]  /*f240*/  MUFU.EX2 R200, R63 ;  /* 0x0000003f00c87308 */ /* 0x000fe20000000800 */
[----:B----4-:R-:W-:-:S07]  /*f250*/  F2FP.F16.F32.PACK_AB R9, R219, R216 ;  /* 0x000000d8db09723e */ /* 0x010fce00000000ff */
[----:B------:R-:W4:Y:S01]  /*f260*/  MUFU.EX2 R152, R61 ;  /* 0x0000003d00987308 */ /* 0x000f220000000800 */
[C---:B-1----:R-:W-:Y:S07]  /*f270*/  HMMA.16816.F32 R36, R4.reuse, R10, R80 ;  /* 0x0000000a0424723c */ /* 0x042fee0000001850 */
[----:B------:R1:W-:Y:S01]  /*f280*/  MUFU.EX2 R195, R60 ;  /* 0x0000003c00c37308 */ /* 0x0003e20000000800 */
[----:B------:R-:W-:Y:S01]  /*f290*/  HMMA.16816.F32 R40, R4, R30, R96 ;  /* 0x0000001e0428723c */ /* 0x000fe20000001860 */
[----:B------:R-:W-:Y:S01]  /*f2a0*/  F2FP.F16.F32.PACK_AB R10, R250, R249 ;  /* 0x000000f9fa0a723e */ /* 0x000fe200000000ff */
[----:B------:R-:W-:Y:S01]  /*f2b0*/  FADD.FTZ R2, R241, R79 ;  /* 0x0000004ff1027221 */ /* 0x000fe20000010000 */
[----:B--2---:R-:W-:Y:S01]  /*f2c0*/  F2FP.F16.F32.PACK_AB R11, R222, R223 ;  /* 0x000000dfde0b723e */ /* 0x004fe200000000ff */
[----:B------:R-:W-:Y:S01]  /*f2d0*/  LDSM.16.MT88.4 R32, [R227+0xa800] ;  /* 0x00a80000e320783b */ /* 0x000fe20000004200 */
[----:B------:R-:W-:-:S02]  /*f2e0*/  MOV R161, R73 ;  /* 0x0000004900a17202 */ /* 0x000fc40000000f00 */
[----:B------:R-:W-:Y:S01]  /*f2f0*/  MOV R160, R74 ;  /* 0x0000004a00a07202 */ /* 0x000fe20000000f00 */
[----:B-1----:R-:W-:Y:S01]  /*f300*/  HMMA.16816.F32 R60, R4, R28, R92 ;  /* 0x0000001c043c723c */ /* 0x002fe2000000185c */
[----:B------:R-:W-:Y:S01]  /*f310*/  MOV R99, R75 ;  /* 0x0000004b00637202 */ /* 0x000fe20000000f00 */
[----:B------:R-:W-:Y:S01]  /*f320*/  IMAD.MOV.U32 R97, RZ, RZ, R77 ;  /* 0x000000ffff617224 */ /* 0x000fe200078e004d */
[----:B------:R-:W-:Y:S01]  /*f330*/  MOV R98, R76 ;  /* 0x0000004c00627202 */ /* 0x000fe20000000f00 */
[----:B------:R-:W-:Y:S01]  /*f340*/  MUFU.EX2 R115, R115 ;  /* 0x0000007300737308 */ /* 0x000fe20000000800 */
[----:B------:R-:W-:Y:S02]  /*f350*/  LDSM.16.MT88.4 R28, [R225+0xa800] ;  /* 0x00a80000e11c783b */ /* 0x000fe40000004200 */
[----:B------:R-:W-:Y:S01]  /*f360*/  F2FP.F16.F32.PACK_AB R4, R207, R210 ;  /* 0x000000d2cf04723e */ /* 0x000fe200000000ff */
[----:B------:R-:W-:Y:S01]  /*f370*/  FADD.FTZ R92, R187, R8 ;  /* 0x00000008bb5c7221 */ /* 0x000fe20000010000 */
[----:B------:R-:W-:-:S03]  /*f380*/  F2FP.F16.F32.PACK_AB R5, R112, R204 ;  /* 0x000000cc7005723e */ /* 0x000fc600000000ff */
[----:B------:R-:W1:Y:S01]  /*f390*/  MUFU.EX2 R118, R118 ;  /* 0x0000007600767308 */ /* 0x000e620000000800 */
[----:B------:R-:W-:-:S07]  /*f3a0*/  F2FP.F16.F32.PACK_AB R6, R205, R209 ;  /* 0x000000d1cd06723e */ /* 0x000fce00000000ff */
[----:B------:R-:W-:Y:S01]  /*f3b0*/  MUFU.EX2 R117, R117 ;  /* 0x0000007500757308 */ /* 0x000fe20000000800 */
[----:B------:R-:W-:-:S07]  /*f3c0*/  F2FP.F16.F32.PACK_AB R7, R114, R113 ;  /* 0x000000717207723e */ /* 0x000fce00000000ff */
[----:B------:R-:W-:Y:S01]  /*f3d0*/  MUFU.EX2 R116, R116 ;  /* 0x0000007400747308 */ /* 0x000fe20000000800 */
[----:B------:R-:W-:Y:S01]  /*f3e0*/  F2FP.F16.F32.PACK_AB R8, R248, R247 ;  /* 0x000000f7f808723e */ /* 0x000fe200000000ff */
[C---:B------:R-:W-:Y:S06]  /*f3f0*/  HMMA.16816.F32 R80, R4.reuse, R18, R104 ;  /* 0x000000120450723c */ /* 0x040fec0000001868 */
[----:B------:R-:W-:Y:S01]  /*f400*/  MUFU.EX2 R122, R122 ;  /* 0x0000007a007a7308 */ /* 0x000fe20000000800 */
[----:B------:R-:W-:Y:S01]  /*f410*/  MOV R106, R72 ;  /* 0x00000048006a7202 */ /* 0x000fe20000000f00 */
[C---:B------:R-:W-:Y:S06]  /*f420*/  HMMA.16816.F32 R140, R4.reuse, R24, R140 ;  /* 0x00000018048c723c */ /* 0x040fec000000188c */
[----:B------:R-:W2:Y:S01]  /*f430*/  MUFU.EX2 R124, R124 ;  /* 0x0000007c007c7308 */ /* 0x000ea20000000800 */
[----:B------:R-:W-:Y:S07]  /*f440*/  HMMA.16816.F32 R148, R4, R26, R148 ;  /* 0x0000001a0494723c */ /* 0x000fee0000001894 */
[----:B------:R-:W-:Y:S01]  /*f450*/  MUFU.EX2 R126, R126 ;  /* 0x0000007e007e7308 */ /* 0x000fe20000000800 */
[C---:B------:R-:W-:Y:S07]  /*f460*/  HMMA.16816.F32 R76, R8.reuse, R24, R64 ;  /* 0x00000018084c723c */ /* 0x040fee0000001840 */
[----:B------:R-:W-:Y:S01]  /*f470*/  MUFU.EX2 R129, R129 ;  /* 0x0000008100817308 */ /* 0x000fe20000000800 */
[C---:B------:R-:W-:Y:S01]  /*f480*/  HMMA.16816.F32 R72, R8.reuse, R26, R56 ;  /* 0x0000001a0848723c */ /* 0x040fe20000001838 */
[----:B------:R-:W2:Y:S06]  /*f490*/  LDSM.16.MT88.4 R24, [R224+0xa800] ;  /* 0x00a80000e018783b */ /* 0x000eac0000004200 */
[----:B------:R-:W2:Y:S01]  /*f4a0*/  MUFU.EX2 R131, R131 ;  /* 0x0000008300837308 */ /* 0x000ea20000000800 */
[C---:B------:R-:W-:Y:S07]  /*f4b0*/  HMMA.16816.F32 R64, R8.reuse, R22, R52 ;  /* 0x000000160840723c */ /* 0x040fee0000001834 */
[----:B------:R-:W-:Y:S01]  /*f4c0*/  MUFU.EX2 R133, R133 ;  /* 0x0000008500857308 */ /* 0x000fe20000000800 */
[----:B------:R-:W-:Y:S01]  /*f4d0*/  HMMA.16816.F32 R52, R8, R16, R44 ;  /* 0x000000100834723c */ /* 0x000fe2000000182c */
[----:B------:R-:W-:Y:S01]  /*f4e0*/  FADD.FTZ R3, R239, R3 ;  /* 0x00000003ef037221 */ /* 0x000fe20000010000 */
[----:B------:R-:W-:-:S02]  /*f4f0*/  IMAD.MOV.U32 R203, RZ, RZ, R172 ;  /* 0x000000ffffcb7224 */ /* 0x000fc400078e00ac */
[----:B------:R-:W-:-:S03]  /*f500*/  FADD.FTZ R0, R237, R0 ;  /* 0x00000000ed007221 */ /* 0x000fc60000010000 */
[----:B------:R-:W-:Y:S01]  /*f510*/  MUFU.EX2 R137, R137 ;  /* 0x0000008900897308 */ /* 0x000fe20000000800 */
[C---:B------:R-:W-:Y:S01]  /*f520*/  HMMA.16816.F32 R44, R8.reuse, R18, R36 ;  /* 0x00000012082c723c */ /* 0x040fe20000001824 */
[----:B------:R-:W2:Y:S06]  /*f530*/  LDSM.16.MT88.4 R36, [R226+0xa800] ;  /* 0x00a80000e224783b */ /* 0x000eac0000004200 */
[----:B------:R-:W-:Y:S08]  /*f540*/  MUFU.EX2 R138, R138 ;  /* 0x0000008a008a7308 */ /* 0x000ff00000000800 */
[----:B------:R-:W-:Y:S08]  /*f550*/  MUFU.EX2 R119, R119 ;  /* 0x0000007700777308 */ /* 0x000ff00000000800 */
[----:B------:R-:W-:Y:S08]  /*f560*/  MUFU.EX2 R221, R221 ;  /* 0x000000dd00dd7308 */ /* 0x000ff00000000800 */
[----:B------:R-:W-:Y:S01]  /*f570*/  MUFU.EX2 R212, R212 ;  /* 0x000000d400d47308 */ /* 0x000fe20000000800 */
[----:B----4-:R-:W-:Y:S01]  /*f580*/  MOV R96, R152 ;  /* 0x0000009800607202 */ /* 0x010fe20000000f00 */
[----:B------:R4:W5:Y:S06]  /*f590*/  LDL.LU R241, [R1+0xe8] ;  /* 0x0000e80001f17983 */ /* 0x00096c0000300800 */
[----:B------:R-:W4:Y:S01]  /*f5a0*/  MUFU.EX2 R95, R132 ;  /* 0x00000084005f7308 */ /* 0x000f220000000800 */
[----:B------:R-:W-:Y:S01]  /*f5b0*/  MOV R107, R71 ;  /* 0x00000047006b7202 */ /* 0x000fe20000000f00 */
[----:B------:R-:W-:Y:S01]  /*f5c0*/  FADD.FTZ R2, R238, R2 ;  /* 0x00000002ee027221 */ /* 0x000fe20000010000 */
[----:B------:R-:W-:Y:S01]  /*f5d0*/  HMMA.16816.F32 R68, R8, R20, R48 ;  /* 0x000000140844723c */ /* 0x000fe20000001830 */
[----:B------:R-:W-:-:S05]  /*f5e0*/  FADD.FTZ R3, R174, R3 ;  /* 0x00000003ae037221 */ /* 0x000fca0000010000 */
[----:B---3--:R-:W-:Y:S01]  /*f5f0*/  HMMA.16816.F32 R40, R8, R14, R40 ;  /* 0x0000000e0828723c */ /* 0x008fe20000001828 */
[----:B------:R-:W-:-:S05]  /*f600*/  FADD.FTZ R2, R175, R2 ;  /* 0x00000002af027221 */ /* 0x000fca0000010000 */
[C---:B------:R-:W-:Y:S06]  /*f610*/  HMMA.16816.F32 R156, R4.reuse, R20, R156 ;  /* 0x00000014049c723c */ /* 0x040fec000000189c */
[C---:B------:R-:W-:Y:S01]  /*f620*/  HMMA.16816.F32 R168, R4.reuse, R22, R168 ;  /* 0x0000001604a8723c */ /* 0x040fe200000018a8 */
[----:B------:R-:W3:Y:S05]  /*f630*/  LDSM.16.MT88.4 R20, [R224+0xb000] ;  /* 0x00b00000e014783b */ /* 0x000eea0000004200 */
[C---:B------:R-:W-:Y:S06]  /*f640*/  HMMA.16816.F32 R88, R4.reuse, R12, R100 ;  /* 0x0000000c0458723c */ /* 0x040fec0000001864 */
[----:B------:R-:W-:Y:S01]  /*f650*/  HMMA.16816.F32 R84, R4, R14, R84 ;  /* 0x0000000e0454723c */ /* 0x000fe20000001854 */
[----:B------:R-:W-:Y:S01]  /*f660*/  MUFU.EX2 R59, R164 ;  /* 0x000000a4003b7308 */ /* 0x000fe20000000800 */
[----:B------:R-:W-:Y:S01]  /*f670*/  FADD.FTZ R0, R184, R0 ;  /* 0x00000000b8007221 */ /* 0x000fe20000010000 */
[----:B------:R-:W-:Y:S01]  /*f680*/  MOV R104, R177 ;  /* 0x000000b100687202 */ /* 0x000fe20000000f00 */
[----:B------:R3:W5:Y:S02]  /*f690*/  LDL.LU R240, [R1+0xe4] ;  /* 0x0000e40001f07983 */ /* 0x0007640000300800 */
[----:B------:R-:W-:Y:S02]  /*f6a0*/  HMMA.16816.F32 R48, R8, R12, R60 ;  /* 0x0000000c0830723c */ /* 0x000fe4000000183c */
[----:B------:R-:W-:Y:S04]  /*f6b0*/  LDSM.16.MT88.4 R12, [R225+0xb000] ;  /* 0x00b00000e10c783b */ /* 0x000fe80000004200 */
[----:B------:R-:W-:Y:S01]  /*f6c0*/  HMMA.16816.F32 R172, R4, R16, R108 ;  /* 0x0000001004ac723c */ /* 0x000fe2000000186c */
[----:B------:R-:W-:Y:S01]  /*f6d0*/  FADD.FTZ R8, R97, R92 ;  /* 0x0000005c61087221 */ /* 0x000fe20000010000 */
[----:B-1----:R-:W-:Y:S01]  /*f6e0*/  F2FP.F16.F32.PACK_AB R9, R118, R115 ;  /* 0x000000737609723e */ /* 0x002fe200000000ff */
[----:B------:R-:W1:Y:S01]  /*f6f0*/  LDSM.16.MT88.4 R16, [R227+0xb000] ;  /* 0x00b00000e310783b */ /* 0x000e620000004200 */
[----:B------:R-:W-:Y:S01]  /*f700*/  F2FP.F16.F32.PACK_AB R10, R107, R106 ;  /* 0x0000006a6b0a723e */ /* 0x000fe200000000ff */
[----:B------:R-:W-:Y:S01]  /*f710*/  FADD.FTZ R56, R98, R8 ;  /* 0x0000000862387221 */ /* 0x000fe20000010000 */
[----:B------:R-:W-:Y:S01]  /*f720*/  F2FP.F16.F32.PACK_AB R8, R252, R251 ;  /* 0x000000fbfc08723e */ /* 0x000fe200000000ff */
[----:B------:R-:W-:Y:S01]  /*f730*/  MUFU.EX2 R58, R165 ;  /* 0x000000a5003a7308 */ /* 0x000fe20000000800 */
[----:B--2---:R-:W-:Y:S01]  /*f740*/  F2FP.F16.F32.PACK_AB R4, R124, R122 ;  /* 0x0000007a7c04723e */ /* 0x004fe200000000ff */
[----:B------:R-:W-:Y:S01]  /*f750*/  FADD.FTZ R3, R186, R3 ;  /* 0x00000003ba037221 */ /* 0x000fe20000010000 */
[----:B------:R-:W-:-:S05]  /*f760*/  F2FP.F16.F32.PACK_AB R5, R131, R129 ;  /* 0x000000818305723e */ /* 0x000fca00000000ff */
[----:B------:R-:W-:Y:S01]  /*f770*/  MUFU.EX2 R57, R130 ;  /* 0x0000008200397308 */ /* 0x000fe20000000800 */
[----:B------:R-:W-:Y:S01]  /*f780*/  F2FP.F16.F32.PACK_AB R6, R127, R126 ;  /* 0x0000007e7f06723e */ /* 0x000fe200000000ff */
[----:B------:R-:W-:Y:S01]  /*f790*/  FADD.FTZ R2, R185, R2 ;  /* 0x00000002b9027221 */ /* 0x000fe20000010000 */
[----:B----4-:R-:W-:Y:S01]  /*f7a0*/  F2FP.F16.F32.PACK_AB R7, R95, R133 ;  /* 0x000000855f07723e */ /* 0x010fe200000000ff */
[----:B------:R-:W-:Y:S01]  /*f7b0*/  FADD.FTZ R0, R188, R0 ;  /* 0x00000000bc007221 */ /* 0x000fe20000010000 */
[----:B------:R-:W-:Y:S02]  /*f7c0*/  F2FP.F16.F32.PACK_AB R11, R116, R117 ;  /* 0x00000075740b723e */ /* 0x000fe400000000ff */
[----:B------:R-:W-:Y:S02]  /*f7d0*/  MOV R100, R147 ;  /* 0x0000009300647202 */ /* 0x000fe40000000f00 */
[----:B------:R-:W-:Y:S01]  /*f7e0*/  MOV R101, R146 ;  /* 0x0000009200657202 */ /* 0x000fe20000000f00 */
[C---:B------:R-:W-:Y:S01]  /*f7f0*/  HMMA.16816.F32 R140, R4.reuse, R24, R140 ;  /* 0x00000018048c723c */ /* 0x040fe2000000188c */
[----:B------:R-:W-:Y:S01]  /*f800*/  MOV R102, R179 ;  /* 0x000000b300667202 */ /* 0x000fe20000000f00 */
[----:B------:R-:W-:Y:S01]  /*f810*/  IMAD.MOV.U32 R103, RZ, RZ, R176 ;  /* 0x000000ffff677224 */ /* 0x000fe200078e00b0 */
[----:B------:R-:W-:Y:S01]  /*f820*/  MOV R105, R178 ;  /* 0x000000b200697202 */ /* 0x000fe20000000f00 */
[----:B------:R-:W-:Y:S01]  /*f830*/  MUFU.EX2 R93, R134 ;  /* 0x00000086005d7308 */ /* 0x000fe20000000800 */
[----:B------:R2:W5:Y:S01]  /*f840*/  LDL.LU R239, [R1+0xe0] ;  /* 0x0000e00001ef7983 */ /* 0x0005620000300800 */
[----:B------:R-:W-:Y:S06]  /*f850*/  HMMA.16816.F32 R148, R4, R26, R148 ;  /* 0x0000001a0494723c */ /* 0x000fec0000001894 */
[----:B------:R-:W4:Y:S01]  /*f860*/  MUFU.EX2 R62, R136 ;  /* 0x00000088003e7308 */ /* 0x000f220000000800 */
[----:B------:R-:W-:Y:S06]  /*f870*/  HMMA.16816.F32 R76, R8, R24, R76 ;  /* 0x00000018084c723c */ /* 0x000fec000000184c */
[C---:B------:R-:W-:Y:S01]  /*f880*/  HMMA.16816.F32 R156, R4.reuse, R32, R156 ;  /* 0x00000020049c723c */ /* 0x040fe2000000189c */
[----:B------:R-:W-:Y:S05]  /*f890*/  MUFU.EX2 R61, R162 ;  /* 0x000000a2003d7308 */ /* 0x000fea0000000800 */
[C---:B------:R-:W-:Y:S03]  /*f8a0*/  HMMA.16816.F32 R168, R4.reuse, R34, R168 ;  /* 0x0000002204a8723c */ /* 0x040fe600000018a8 */
[----:B------:R-:W3:Y:S03]  /*f8b0*/  MUFU.EX2 R60, R163 ;  /* 0x000000a3003c7308 */ /* 0x000ee60000000800 */
[C---:B------:R-:W-:Y:S06]  /*f8c0*/  HMMA.16816.F32 R172, R4.reuse, R28, R172 ;  /* 0x0000001c04ac723c */ /* 0x040fec00000018ac */
[C---:B------:R-:W-:Y:S06]  /*f8d0*/  HMMA.16816.F32 R80, R4.reuse, R30, R80 ;  /* 0x0000001e0450723c */ /* 0x040fec0000001850 */
[C---:B------:R-:W-:Y:S06]  /*f8e0*/  HMMA.16816.F32 R88, R4.reuse, R36, R88 ;  /* 0x000000240458723c */ /* 0x040fec0000001858 */
[----:B------:R-:W-:Y:S01]  /*f8f0*/  HMMA.16816.F32 R84, R4, R38, R84 ;  /* 0x000000260454723c */ /* 0x000fe20000001854 */
[----:B------:R-:W-:Y:S01]  /*f900*/  FADD.FTZ R3, R199, R3 ;  /* 0x00000003c7037221 */ /* 0x000fe20000010000 */
[----:B------:R-:W-:Y:S01]  /*f910*/  FADD.FTZ R2, R191, R2 ;  /* 0x00000002bf027221 */ /* 0x000fe20000010000 */
[----:B------:R-:W-:Y:S01]  /*f920*/  FADD.FTZ R0, R189, R0 ;  /* 0x00000000bd007221 */ /* 0x000fe20000010000 */
[----:B------:R-:W-:-:S02]  /*f930*/  MOV R98, R194 ;  /* 0x000000c200627202 */ /* 0x000fc40000000f00 */
[----:B------:R-:W-:Y:S01]  /*f940*/  HMMA.16816.F32 R72, R8, R26, R72 ;  /* 0x0000001a0848723c */ /* 0x000fe20000001848 */
[----:B------:R-:W2:Y:S01]  /*f950*/  LDSM.16.MT88.4 R24, [R226+0xb000] ;  /* 0x00b00000e218783b */ /* 0x000ea20000004200 */
[----:B------:R-:W-:Y:S01]  /*f960*/  FADD.FTZ R3, R99, R3 ;  /* 0x0000000363037221 */ /* 0x000fe20000010000 */
[----:B------:R-:W-:-:S03]  /*f970*/  FADD.FTZ R2, R160, R2 ;  /* 0x00000002a0027221 */ /* 0x000fc60000010000 */
[----:B------:R-:W-:Y:S01]  /*f980*/  HMMA.16816.F32 R68, R8, R32, R68 ;  /* 0x000000200844723c */ /* 0x000fe20000001844 */
[----:B----4-:R-:W-:Y:S01]  /*f990*/  F2FP.F16.F32.PACK_AB R4, R137, R62 ;  /* 0x0000003e8904723e */ /* 0x010fe200000000ff */
[----:B------:R-:W-:Y:S01]  /*f9a0*/  FADD.FTZ R3, R236, R3 ;  /* 0x00000003ec037221 */ /* 0x000fe20000010000 */
[----:B---3--:R-:W-:-:S03]  /*f9b0*/  F2FP.F16.F32.PACK_AB R5, R59, R60 ;  /* 0x0000003c3b05723e */ /* 0x008fc600000000ff */
[C---:B------:R-:W-:Y:S01]  /*f9c0*/  HMMA.16816.F32 R64, R8.reuse, R34, R64 ;  /* 0x000000220840723c */ /* 0x040fe20000001840 */
[----:B------:R-:W-:Y:S01]  /*f9d0*/  F2FP.F16.F32.PACK_AB R6, R61, R138 ;  /* 0x0000008a3d06723e */ /* 0x000fe200000000ff */
[----:B------:R-:W-:Y:S01]  /*f9e0*/  FADD.FTZ R2, R235, R2 ;  /* 0x00000002eb027221 */ /* 0x000fe20000010000 */
[----:B------:R-:W-:Y:S01]  /*f9f0*/  F2FP.F16.F32.PACK_AB R7, R57, R58 ;  /* 0x0000003a3907723e */ /* 0x000fe200000000ff */
[----:B------:R-:W-:Y:S01]  /*fa00*/  IMAD.MOV.U32 R97, RZ, RZ, R195 ;  /* 0x000000ffff617224 */ /* 0x000fe200078e00c3 */
[----:B------:R-:W-:Y:S01]  /*fa10*/  MOV R92, R144 ;  /* 0x00000090005c7202 */ /* 0x000fe20000000f00 */
[C---:B------:R-:W-:Y:S01]  /*fa20*/  HMMA.16816.F32 R52, R8.reuse, R28, R52 ;  /* 0x0000001c0834723c */ /* 0x040fe20000001834 */
[----:B------:R-:W-:Y:S01]  /*fa30*/  FADD.FTZ R0, R234, R0 ;  /* 0x00000000ea007221 */ /* 0x000fe20000010000 */
[----:B------:R-:W-:Y:S01]  /*fa40*/  MOV R63, R145 ;  /* 0x00000091003f7202 */ /* 0x000fe20000000f00 */
[----:B------:R-:W3:Y:S01]  /*fa50*/  MUFU.EX2 R94, R135 ;  /* 0x00000087005e7308 */ /* 0x000ee20000000800 */
[----:B------:R-:W-:Y:S01]  /*fa60*/  MOV R111, R161 ;  /* 0x000000a1006f7202 */ /* 0x000fe20000000f00 */
[----:B------:R4:W5:Y:S01]  /*fa70*/  LDL.LU R238, [R1+0xdc] ;  /* 0x0000dc0001ee7983 */ /* 0x0009620000300800 */
[C---:B------:R-:W-:Y:S06]  /*fa80*/  HMMA.16816.F32 R44, R8.reuse, R30, R44 ;  /* 0x0000001e082c723c */ /* 0x040fec000000182c */
[C---:B------:R-:W-:Y:S06]  /*fa90*/  HMMA.16816.F32 R32, R8.reuse, R36, R48 ;  /* 0x000000240820723c */ /* 0x040fec0000001830 */
[----:B------:R-:W-:Y:S01]  /*faa0*/  HMMA.16816.F32 R40, R8, R38, R40 ;  /* 0x000000260828723c */ /* 0x000fe20000001828 */
[----:B------:R-:W-:Y:S01]  /*fab0*/  FADD.FTZ R28, R182, R3 ;  /* 0x00000003b61c7221 */ /* 0x000fe20000010000 */
[----:B------:R-:W-:Y:S01]  /*fac0*/  MOV R99, R193 ;  /* 0x000000c100637202 */ /* 0x000fe20000000f00 */
[----:B------:R-:W-:Y:S01]  /*fad0*/  FADD.FTZ R0, R190, R0 ;  /* 0x00000000be007221 */ /* 0x000fe20000010000 */
[----:B------:R-:W-:Y:S01]  /*fae0*/  MOV R194, R154 ;  /* 0x0000009a00c27202 */ /* 0x000fe20000000f00 */
[----:B------:R-:W-:Y:S01]  /*faf0*/  MUFU.EX2 R206, R206 ;  /* 0x000000ce00ce7308 */ /* 0x000fe20000000800 */
[C---:B------:R-:W-:Y:S01]  /*fb00*/  HMMA.16816.F32 R140, R4.reuse, R20, R140 ;  /* 0x00000014048c723c */ /* 0x040fe2000000188c */
[----:B------:R-:W-:Y:S01]  /*fb10*/  FADD.FTZ R8, R203, R56 ;  /* 0x00000038cb087221 */ /* 0x000fe20000010000 */
[----:B------:R-:W-:Y:S01]  /*fb20*/  FADD.FTZ R3, R192, R2 ;  /* 0x00000002c0037221 */ /* 0x000fe20000010000 */
[----:B------:R-:W-:Y:S01]  /*fb30*/  MOV R195, R153 ;  /* 0x0000009900c37202 */ /* 0x000fe20000000f00 */
[----:B------:R4:W5:Y:S01]  /*fb40*/  LDL.LU R237, [R1+0xd8] ;  /* 0x0000d80001ed7983 */ /* 0x0009620000300800 */
[----:B------:R-:W-:Y:S01]  /*fb50*/  FADD.FTZ R29, R183, R8 ;  /* 0x00000008b71d7221 */ /* 0x000fe20000010000 */
[----:B------:R-:W-:Y:S01]  /*fb60*/  MOV R193, R155 ;  /* 0x0000009b00c17202 */ /* 0x000fe20000000f00 */
[C---:B------:R-:W-:Y:S06]  /*fb70*/  HMMA.16816.F32 R148, R4.reuse, R22, R148 ;  /* 0x000000160494723c */ /* 0x040fec0000001894 */
[----:B-1----:R-:W-:Y:S01]  /*fb80*/  HMMA.16816.F32 R156, R4, R16, R156 ;  /* 0x00000010049c723c */ /* 0x002fe2000000189c */
[----:B------:R-:W-:-:S05]  /*fb90*/  FADD.FTZ R2, R198, R29 ;  /* 0x0000001dc6027221 */ /* 0x000fca0000010000 */
[----:B------:R-:W-:Y:S01]  /*fba0*/  HMMA.16816.F32 R168, R4, R18, R168 ;  /* 0x0000001204a8723c */ /* 0x000fe200000018a8 */
[----:B------:R-:W-:-:S05]  /*fbb0*/  FADD.FTZ R2, R193, R2 ;  /* 0x00000002c1027221 */ /* 0x000fca0000010000 */
[C---:B------:R-:W-:Y:S06]  /*fbc0*/  HMMA.16816.F32 R172, R4.reuse, R12, R172 ;  /* 0x0000000c04ac723c */ /* 0x040fec00000018ac */
[C---:B------:R-:W-:Y:S06]  /*fbd0*/  HMMA.16816.F32 R184, R4.reuse, R14, R80 ;  /* 0x0000000e04b8723c */ /* 0x040fec0000001850 */
[----:B--2---:R-:W-:Y:S01]  /*fbe0*/  HMMA.16816.F32 R84, R4, R26, R84 ;  /* 0x0000001a0454723c */ /* 0x004fe20000001854 */
[----:B------:R-:W-:-:S02]  /*fbf0*/  MOV R110, R200 ;  /* 0x000000c8006e7202 */ /* 0x000fc40000000f00 */
[----:B------:R-:W-:Y:S02]  /*fc00*/  MOV R109, R201 ;  /* 0x000000c9006d7202 */ /* 0x000fe40000000f00 */
[----:B------:R-:W-:Y:S01]  /*fc10*/  MOV R108, R202 ;  /* 0x000000ca006c7202 */ /* 0x000fe20000000f00 */
[----:B------:R-:W-:Y:S01]  /*fc20*/  HMMA.16816.F32 R188, R4, R24, R88 ;  /* 0x0000001804bc723c */ /* 0x000fe20000001858 */
[----:B------:R-:W-:Y:S01]  /*fc30*/  F2FP.F16.F32.PACK_AB R9, R93, R119 ;  /* 0x000000775d09723e */ /* 0x000fe200000000ff */
[----:B------:R-:W-:Y:S01]  /*fc40*/  MUFU.EX2 R31, R128 ;  /* 0x00000080001f7308 */ /* 0x000fe20000000800 */
[----:B---3--:R-:W-:Y:S01]  /*fc50*/  F2FP.F16.F32.PACK_AB R11, R221, R94 ;  /* 0x0000005edd0b723e */ /* 0x008fe200000000ff */
[----:B------:R-:W1:Y:S03]  /*fc60*/  LDSM.16.MT88.4 R152, [R224+0xb800] ;  /* 0x00b80000e098783b */ /* 0x000e660000004200 */
[----:B------:R-:W-:Y:S01]  /*fc70*/  FADD.FTZ R5, R197, R28 ;  /* 0x0000001cc5057221 */ /* 0x000fe20000010000 */
[----:B------:R-:W-:Y:S01]  /*fc80*/  FADD.FTZ R4, R233, R3 ;  /* 0x00000003e9047221 */ /* 0x000fe20000010000 */
[----:B------:R-:W-:Y:S01]  /*fc90*/  FADD.FTZ R3, R232, R0 ;  /* 0x00000000e8037221 */ /* 0x000fe20000010000 */
[----:B------:R-:W-:Y:S01]  /*fca0*/  MUFU.EX2 R30, R180 ;  /* 0x000000b4001e7308 */ /* 0x000fe20000000800 */
        /* <DEDUP_REMOVED lines=56> */
[C---:B------:R-:W-:Y:S01]  /*10030*/  HMMA.16816.F32 R64, R8.reuse, R18, R64 ;  /* 0x000000120840723c */ /* 0x040fe20000001840 */
[----:B------:R-:W-:Y:S01]  /*10040*/  FADD.FTZ R0, R95, R0 ;  /* 0x000000005f007221 */ /* 0x000fe20000010000 */
[----:B------:R-:W2:Y:S01]  /*10050*/  MUFU.EX2 R18, R220 ;  /* 0x000000dc00127308 */ /* 0x000ea20000000800 */
        /* <DEDUP_REMOVED lines=13> */
[----:B------:R4:W5:Y:S02]  /*10130*/  LDL.LU R236, [R1+0xd4] ;  /* 0x0000d40001ec7983 */ /* 0x0009640000300800 */
[----:B------:R-:W-:Y:S01]  /*10140*/  HMMA.16816.F32 R72, R8, R22, R72 ;  /* 0x000000160848723c */ /* 0x000fe20000001848 */
[----:B------:R-:W-:Y:S01]  /*10150*/  MUFU.EX2 R37, R166 ;  /* 0x000000a600257308 */ /* 0x000fe20000000800 */
[----:B------:R-:W-:-:S04]  /*10160*/  FADD.FTZ R2, R138, R2 ;  /* 0x000000028a027221 */ /* 0x000fc80000010000 */
[C---:B------:R-:W-:Y:S01]  /*10170*/  HMMA.16816.F32 R52, R8.reuse, R12, R52 ;  /* 0x0000000c0834723c */ /* 0x040fe20000001834 */
[----:B------:R-:W-:Y:S02]  /*10180*/  FADD.FTZ R0, R58, R0 ;  /* 0x000000003a007221 */ /* 0x000fe40000010000 */
[----:B------:R1:W-:Y:S03]  /*10190*/  MUFU.EX2 R36, R167 ;  /* 0x000000a700247308 */ /* 0x0003e60000000800 */
[C---:B------:R-:W-:Y:S01]  /*101a0*/  HMMA.16816.F32 R44, R8.reuse, R14, R44 ;  /* 0x0000000e082c723c */ /* 0x040fe2000000182c */
[----:B------:R-:W-:Y:S05]  /*101b0*/  LDSM.16.MT88.4 R12, [R226+0xb800] ;  /* 0x00b80000e20c783b */ /* 0x000fea0000004200 */
[C---:B------:R-:W-:Y:S01]  /*101c0*/  HMMA.16816.F32 R32, R8.reuse, R24, R32 ;  /* 0x000000180820723c */ /* 0x040fe20000001820 */
[----:B------:R2:W-:Y:S05]  /*101d0*/  MUFU.EX2 R20, R181 ;  /* 0x000000b500147308 */ /* 0x0005ea0000000800 */
[----:B------:R-:W-:Y:S01]  /*101e0*/  HMMA.16816.F32 R40, R8, R26, R40 ;  /* 0x0000001a0828723c */ /* 0x000fe20000001828 */
[----:B------:R-:W-:Y:S01]  /*101f0*/  FADD.FTZ R4, R111, R4 ;  /* 0x000000046f047221 */ /* 0x000fe20000010000 */
[----:B-1----:R-:W1:Y:S01]  /*10200*/  LDSM.16.MT88.4 R164, [R227+0xb800] ;  /* 0x00b80000e3a4783b */ /* 0x002e620000004200 */
[----:B------:R-:W4:Y:S01]  /*10210*/  MUFU.EX2 R9, R217 ;  /* 0x000000d900097308 */ /* 0x000f220000000800 */
[----:B------:R-:W-:Y:S01]  /*10220*/  FADD.FTZ R3, R221, R3 ;  /* 0x00000003dd037221 */ /* 0x000fe20000010000 */
[----:B------:R-:W-:Y:S01]  /*10230*/  FADD.FTZ R2, R61, R2 ;  /* 0x000000023d027221 */ /* 0x000fe20000010000 */
[----:B------:R-:W-:Y:S01]  /*10240*/  FADD.FTZ R0, R57, R0 ;  /* 0x0000000039007221 */ /* 0x000fe20000010000 */
[----:B------:R-:W-:Y:S01]  /*10250*/  FADD.FTZ R4, R96, R4 ;  /* 0x0000000460047221 */ /* 0x000fe20000010000 */
[----:B------:R1:W5:Y:S03]  /*10260*/  LDL.LU R235, [R1+0xd0] ;  /* 0x0000d00001eb7983 */ /* 0x0003660000300800 */
[----:B------:R-:W4:Y:S01]  /*10270*/  MUFU.EX2 R8, R214 ;  /* 0x000000d600087308 */ /* 0x000f220000000800 */
[----:B--2---:R-:W2:Y:S01]  /*10280*/  LDSM.16.MT88.4 R180, [R225+0xb800] ;  /* 0x00b80000e1b4783b */ /* 0x004ea20000004200 */
[----:B------:R-:W-:Y:S01]  /*10290*/  FADD.FTZ R3, R18, R3 ;  /* 0x0000000312037221 */ /* 0x000fe20000010000 */
[----:B------:R-:W-:-:S05]  /*102a0*/  FADD.FTZ R2, R212, R2 ;  /* 0x00000002d4027221 */ /* 0x000fca0000010000 */
[----:B------:R-:W1:Y:S01]  /*102b0*/  MUFU.EX2 R16, R196 ;  /* 0x000000c400107308 */ /* 0x000e620000000800 */
        /* <DEDUP_REMOVED lines=11> */
[----:B------:R-:W-:Y:S01]  /*10370*/  FADD.FTZ R4, R99, R4 ;  /* 0x0000000463047221 */ /* 0x000fe20000010000 */
[----:B------:R-:W-:-:S02]  /*10380*/  FADD.FTZ R3, R8, R3 ;  /* 0x0000000308037221 */ /* 0x000fc40000010000 */
[----:B------:R3:W5:Y:S01]  /*10390*/  LDL.LU R232, [R1+0xc4] ;  /* 0x0000c40001e87983 */ /* 0x0007620000300800 */
[----:B------:R-:W-:-:S03]  /*103a0*/  FADD.FTZ R2, R36, R2 ;  /* 0x0000000224027221 */ /* 0x000fc60000010000 */
[----:B------:R3:W5:Y:S01]  /*103b0*/  LDL.LU R231, [R1+0xc0] ;  /* 0x0000c00001e77983 */ /* 0x0007620000300800 */
[----:B-1----:R-:W-:-:S03]  /*103c0*/  FADD.FTZ R0, R16, R0 ;  /* 0x0000000010007221 */ /* 0x002fc60000010000 */
[----:B------:R3:W5:Y:S04]  /*103d0*/  LDL.LU R230, [R1+0xbc] ;  /* 0x0000bc0001e67983 */ /* 0x0007680000300800 */
[----:B------:R3:W5:Y:S04]  /*103e0*/  LDL.LU R229, [R1+0xb8] ;  /* 0x0000b80001e57983 */ /* 0x0007680000300800 */
[----:B------:R3:W5:Y:S01]  /*103f0*/  LDL.LU R228, [R1+0xb4] ;  /* 0x0000b40001e47983 */ /* 0x0007620000300800 */
[----:B------:R-:W-:-:S03]  /*10400*/  UISETP.GE.AND UP0, UPT, UR14, 0x3, UPT ;  /* 0x000000030e00788c */ /* 0x000fc6000bf06270 */
[----:B------:R3:W5:Y:S04]  /*10410*/  LDL.LU R139, [R1+0xb0] ;  /* 0x0000b000018b7983 */ /* 0x0007680000300800 */
[----:B------:R3:W-:Y:S04]  /*10420*/  STL [R1+0x50], R4 ;  /* 0x0000500401007387 */ /* 0x0007e80000100800 */
[----:B------:R3:W-:Y:S04]  /*10430*/  STL [R1+0x54], R3 ;  /* 0x0000540301007387 */ /* 0x0007e80000100800 */
[----:B------:R3:W-:Y:S04]  /*10440*/  STL [R1+0x70], R2 ;  /* 0x0000700201007387 */ /* 0x0007e80000100800 */
[----:B------:R3:W-:Y:S01]  /*10450*/  STL [R1+0x6c], R0 ;  /* 0x00006c0001007387 */ /* 0x0007e20000100800 */
[----:B------:R-:W-:-:S02]  /*10460*/  PLOP3.LUT P0, PT, PT, PT, UP0, 0x80, 0x0 ;  /* 0x000000000000781c */ /* 0x000fc40003f0f008 */
[----:B------:R-:W-:Y:S02]  /*10470*/  F2FP.F16.F32.PACK_AB R196, R206, R212 ;  /* 0x000000d4cec4723e */ /* 0x000fe400000000ff */
[----:B------:R-:W-:Y:S02]  /*10480*/  F2FP.F16.F32.PACK_AB R197, R30, R31 ;  /* 0x0000001f1ec5723e */ /* 0x000fe400000000ff */
[----:B------:R-:W-:Y:S02]  /*10490*/  F2FP.F16.F32.PACK_AB R198, R36, R37 ;  /* 0x0000002524c6723e */ /* 0x000fe400000000ff */
[----:B------:R-:W-:Y:S02]  /*104a0*/  F2FP.F16.F32.PACK_AB R199, R16, R20 ;  /* 0x0000001410c7723e */ /* 0x000fe400000000ff */
[----:B------:R-:W-:Y:S02]  /*104b0*/  F2FP.F16.F32.PACK_AB R200, R97, R96 ;  /* 0x0000006061c8723e */ /* 0x000fe400000000ff */
[----:B------:R-:W-:-:S02]  /*104c0*/  F2FP.F16.F32.PACK_AB R201, R17, R18 ;  /* 0x0000001211c9723e */ /* 0x000fc400000000ff */
[----:B------:R-:W-:Y:S02]  /*104d0*/  F2FP.F16.F32.PACK_AB R202, R99, R98 ;  /* 0x0000006263ca723e */ /* 0x000fe400000000ff */
[----:B------:R-:W-:Y:S01]  /*104e0*/  F2FP.F16.F32.PACK_AB R203, R8, R9 ;  /* 0x0000000908cb723e */ /* 0x000fe200000000ff */
[----:B------:R-:W-:Y:S01]  /*104f0*/  HMMA.16816.F32 R140, R196, R152, R140 ;  /* 0x00000098c48c723c */ /* 0x000fe2000000188c */
[----:B------:R-:W-:Y:S01]  /*10500*/  @UP0 UIADD3 UR14, UR14, -0x3, URZ ;  /* 0xfffffffd0e0e0890 */ /* 0x000fe2000fffe03f */
[----:B------:R-:W-:-:S04]  /*10510*/  MOV R135, R123 ;  /* 0x0000007b00877202 */ /* 0x000fc80000000f00 */
[----:B------:R-:W-:Y:S01]  /*10520*/  HMMA.16816.F32 R148, R196, R154, R148 ;  /* 0x0000009ac494723c */ /* 0x000fe20000001894 */
[----:B------:R-:W-:Y:S01]  /*10530*/  IMAD.MOV.U32 R136, RZ, RZ, R125 ;  /* 0x000000ffff887224 */ /* 0x000fe200078e007d */
[----:B------:R-:W-:-:S04]  /*10540*/  MOV R132, R120 ;  /* 0x0000007800847202 */ /* 0x000fc80000000f00 */
[----:B------:R-:W-:Y:S01]  /*10550*/  HMMA.16816.F32 R156, R196, R164, R156 ;  /* 0x000000a4c49c723c */ /* 0x000fe2000000189c */
[----:B------:R-:W-:-:S05]  /*10560*/  MOV R134, R121 ;  /* 0x0000007900867202 */ /* 0x000fca0000000f00 */
[----:B------:R-:W-:Y:S01]  /*10570*/  HMMA.16816.F32 R168, R196, R166, R168 ;  /* 0x000000a6c4a8723c */ /* 0x000fe200000018a8 */
[----:B------:R-:W-:-:S05]  /*10580*/  @P0 MOV R135, R123 ;  /* 0x0000007b00870202 */ /* 0x000fca0000000f00 */
[----:B--2---:R-:W-:Y:S01]  /*10590*/  HMMA.16816.F32 R172, R196, R180, R172 ;  /* 0x000000b4c4ac723c */ /* 0x004fe200000018ac */
[----:B------:R-:W-:-:S05]  /*105a0*/  @P0 MOV R136, R125 ;  /* 0x0000007d00880202 */ /* 0x000fca0000000f00 */
[----:B------:R-:W-:Y:S01]  /*105b0*/  HMMA.16816.F32 R184, R196, R182, R184 ;  /* 0x000000b6c4b8723c */ /* 0x000fe200000018b8 */
[----:B------:R-:W-:-:S05]  /*105c0*/  @P0 MOV R132, R120 ;  /* 0x0000007800840202 */ /* 0x000fca0000000f00 */
[----:B------:R-:W-:Y:S01]  /*105d0*/  HMMA.16816.F32 R144, R200, R152, R76 ;  /* 0x00000098c890723c */ /* 0x000fe2000000184c */
[----:B------:R-:W-:-:S05]  /*105e0*/  @P0 MOV R134, R121 ;  /* 0x0000007900860202 */ /* 0x000fca0000000f00 */
        /* <DEDUP_REMOVED lines=10> */
[----:B---3--:R-:W-:-:S15]  /*10690*/  @P0 BRA `(.L_x_54) ;  /* 0x0000000000040947 */ /* 0x008fde0003800000 */
.L_x_52:
[----:B------:R-:W-:-:S12]  /*106a0*/  UIADD3 UR14, UR4, -0x1, URZ ;  /* 0xffffffff040e7890 */ /* 0x000fd8000fffe03f */
.L_x_54:
[----:B------:R-:W-:-:S13]  /*106b0*/  ISETP.LE.AND P0, PT, RZ, UR14, PT ;  /* 0x0000000eff007c0c */ /* 0x000fda000bf03270 */
[----:B------:R-:W-:Y:S05]  /*106c0*/  @!P0 BRA `(.L_x_55) ;  /* 0x0000004800c08947 */ /* 0x000fea0003800000 */
[----:B------:R-:W2:Y:S01]  /*106d0*/  LDL.LU.64 R6, [R1+0x98] ;  /* 0x0000980001067983 */ /* 0x000ea20000300a00 */
[----:B------:R-:W-:Y:S01]  /*106e0*/  MOV R133, R135 ;  /* 0x0000008700857202 */ /* 0x000fe20000000f00 */
[----:B-----5:R-:W-:Y:S01]  /*106f0*/  IMAD.MOV.U32 R138, RZ, RZ, R132 ;  /* 0x000000ffff8a7224 */ /* 0x020fe200078e0084 */
[----:B------:R-:W-:Y:S01]  /*10700*/  MOV R3, R136 ;  /* 0x0000008800037202 */ /* 0x000fe20000000f00 */
[----:B------:R-:W2:Y:S01]  /*10710*/  LDL.LU.64 R4, [R1+0xa8] ;  /* 0x0000a80001047983 */ /* 0x000ea20000300a00 */
[----:B------:R-:W-:Y:S01]  /*10720*/  MOV R137, R134 ;  /* 0x0000008600897202 */ /* 0x000fe20000000f00 */
[----:B------:R-:W-:Y:S02]  /*10730*/  USHF.L.U64.HI UR13, UR8, 0x5, UR9 ;  /* 0x00000005080d7899 */ /* 0x000fe40008010209 */
[----:B------:R-:W-:Y:S02]  /*10740*/  USHF.L.U32 UR15, UR8, 0x5, URZ ;  /* 0x00000005080f7899 */ /* 0x000fe4000800063f */
[----:B------:R-:W-:-:S02]  /*10750*/  USHF.L.U64.HI UR18, UR10, 0x5, UR11 ;  /* 0x000000050a127899 */ /* 0x000fc4000801020b */
[----:B------:R-:W-:Y:S01]  /*10760*/  USHF.L.U32 UR19, UR10, 0x5, URZ ;  /* 0x000000050a137899 */ /* 0x000fe2000800063f */
[----:B------:R-:W-:Y:S01]  /*10770*/  ULDC UR4, c[0x0][0x2ec] ;  /* 0x0000bb0000047ab9 */ /* 0x000fe20000000800 */
[----:B------:R-:W-:Y:S01]  /*10780*/  ULDC.64 UR6, c[0x0][0x218] ;  /* 0x0000860000067ab9 */ /* 0x000fe20000000a00 */
[----:B------:R-:W-:Y:S01]  /*10790*/  ULDC.64 UR10, c[0x0][0x220] ;  /* 0x00008800000a7ab9 */ /* 0x000fe20000000a00 */
[----:B------:R-:W-:Y:S01]  /*107a0*/  ULDC.64 UR8, c[0x0][0x248] ;  /* 0x0000920000087ab9 */ /* 0x000fe20000000a00 */
[----:B--2---:R-:W-:-:S05]  /*107b0*/  IMAD.MOV.U32 R5, RZ, RZ, R7 ;  /* 0x000000ffff057224 */ /* 0x004fca00078e0007 */
[----:B------:R1:W-:Y:S01]  /*107c0*/  STL.64 [R1+0x78], R4 ;  /* 0x0000780401007387 */ /* 0x0003e20000100a00 */
[----:B------:R-:W-:Y:S05]  /*107d0*/  BRA `(.L_x_56) ;  /* 0x0000000000a87947 */ /* 0x000fea0003800000 */
.L_x_58:
[----:B------:R-:W2:Y:S01]  /*107e0*/  LDL.64 R246, [R1+0x90] ;  /* 0x0000900001f67983 */ /* 0x000ea20000100a00 */
[----:B------:R-:W-:Y:S03]  /*107f0*/  UIADD3 UR21, UR14, -0x1, URZ ;  /* 0xffffffff0e157890 */ /* 0x000fe6000fffe03f */
[----:B------:R-:W3:Y:S01]  /*10800*/  LDL.64 R244, [R1+0x88] ;  /* 0x0000880001f47983 */ /* 0x000ee20000100a00 */
[----:B------:R-:W-:Y:S02]  /*10810*/  USHF.R.S32.HI UR20, URZ, 0x1f, UR21 ;  /* 0x0000001f3f147899 */ /* 0x000fe40008011415 */
[----:B------:R-:W-:Y:S02]  /*10820*/  UIMAD.WIDE.U32 UR24, UR21, UR8, URZ ;  /* 0x00000008151872a5 */ /* 0x000fe4000f8e003f */
[----:B------:R-:W-:Y:S04]  /*10830*/  UIMAD UR20, UR20, UR8, URZ ;  /* 0x00000008141472a4 */ /* 0x000fe8000f8e023f */
[----:B------:R-:W-:Y:S01]  /*10840*/  UIMAD UR20, UR21, UR9, UR20 ;  /* 0x00000009151472a4 */ /* 0x000fe2000f8e0214 */
[----:B------:R-:W-:Y:S02]  /*10850*/  IMAD.U32 R0, RZ, RZ, UR24 ;  /* 0x00000018ff007e24 */ /* 0x000fe4000f8e00ff */
[----:B------:R-:W-:Y:S01]  /*10860*/  IMAD.U32 R135, RZ, RZ, UR24 ;  /* 0x00000018ff877e24 */ /* 0x000fe2000f8e00ff */
[----:B------:R-:W-:Y:S06]  /*10870*/  UIADD3 UR20, UR25, UR20, URZ ;  /* 0x0000001419147290 */ /* 0x000fec000fffe03f */
[----:B------:R-:W-:Y:S01]  /*10880*/  IMAD.U32 R2, RZ, RZ, UR20 ;  /* 0x00000014ff027e24 */ /* 0x000fe2000f8e00ff */
        /* <DEDUP_REMOVED lines=31> */
.L_x_56:
[----:B------:R-:W2:Y:S01]  /*10a80*/  LDL.64 R6, [R1+0x78] ;  /* 0x0000780001067983 */ /* 0x000ea20000100a00 */
[----:B------:R-:W-:Y:S04]  /*10a90*/  DEPBAR.LE SB0, 0x0 ;  /* 0x000080000000791a */ /* 0x000fe80000000000 */
[----:B------:R-:W-:Y:S01]  /*10aa0*/  USHF.R.S32.HI UR21, URZ, 0x1f, UR14 ;  /* 0x0000001f3f157899 */ /* 0x000fe2000801140e */
[----:B------:R-:W-:Y:S01]  /*10ab0*/  BAR.SYNC.DEFER_BLOCKING 0x0 ;  /* 0x0000000000007b1d */ /* 0x000fe20000010000 */
[----:B------:R-:W-:Y:S01]  /*10ac0*/  UIMAD UR20, UR22, UR14, URZ ;  /* 0x0000000e161472a4 */ /* 0x000fe2000f8e023f */
[----:B-1----:R-:W-:Y:S03]  /*10ad0*/  IMAD.U32 R4, RZ, RZ, UR14 ;  /* 0x0000000eff047e24 */ /* 0x002fe6000f8e00ff */
[----:B------:R-:W-:Y:S01]  /*10ae0*/  UIMAD UR20, UR21, UR23, UR20 ;  /* 0x00000017151472a4 */ /* 0x000fe2000f8e0214 */
[----:B--2---:R-:W-:Y:S05]  /*10af0*/  IMAD.WIDE.U32 R4, R4, UR23, R6 ;  /* 0x0000001704047c25 */ /* 0x004fea000f8e0006 */
[----:B------:R-:W-:Y:S01]  /*10b00*/  VIADD R0, R5, UR20 ;  /* 0x0000001405007c36 */ /* 0x000fe20008000000 */
[C---:B------:R-:W-:Y:S04]  /*10b10*/  LEA R6, P0, R4.reuse, UR10, 0x1 ;  /* 0x0000000a04067c11 */ /* 0x040fe8000f8008ff */
[----:B------:R-:W-:Y:S02]  /*10b20*/  LEA.HI.X R7, R4, UR11, R0, 0x1, P0 ;  /* 0x0000000b04077c11 */ /* 0x000fe400080f0c00 */
[----:B------:R-:W-:Y:S03]  /*10b30*/  IADD3 R4, P0, R6, UR15, RZ ;  /* 0x0000000f06047c10 */ /* 0x000fe6000ff1e0ff */
[----:B------:R-:W-:Y:S01]  /*10b40*/  @!PT LDS RZ, [RZ] ;  /* 0x00000000fffff984 */ /* 0x000fe20000000800 */
[----:B------:R-:W-:Y:S01]  /*10b50*/  @!PT LDS RZ, [RZ] ;  /* 0x00000000fffff984 */ /* 0x000fe20000000800 */
[----:B------:R-:W-:Y:S01]  /*10b60*/  @!PT LDS RZ, [RZ] ;  /* 0x00000000fffff984 */ /* 0x000fe20000000800 */
[----:B-----5:R-:W-:Y:S01]  /*10b70*/  LDGSTS.E.BYPASS.LTC128B.128 [R242+0x8000], desc[UR16][R6.64] ;  /* 0x0800000006f27fae */ /* 0x020fe2000b901d50 */
[----:B------:R-:W-:Y:S02]  /*10b80*/  IADD3.X R5, R7, UR13, RZ, P0, !PT ;  /* 0x0000000d07057c10 */ /* 0x000fe400087fe4ff */
[----:B------:R-:W-:Y:S04]  /*10b90*/  IADD3 R14, P0, R4, UR15, RZ ;  /* 0x0000000f040e7c10 */ /* 0x000fe8000ff1e0ff */
[----:B------:R-:W-:Y:S01]  /*10ba0*/  IADD3.X R15, R5, UR13, RZ, P0, !PT ;  /* 0x0000000d050f7c10 */ /* 0x000fe200087fe4ff */
[----:B------:R1:W-:Y:S01]  /*10bb0*/  LDGSTS.E.BYPASS.LTC128B.128 [R242+0x8800], desc[UR16][R4.64] ;  /* 0x0880000004f27fae */ /* 0x0003e2000b901d50 */
[----:B------:R-:W-:Y:S04]  /*10bc0*/  IADD3 R12, P0, R14, UR15, RZ ;  /* 0x0000000f0e0c7c10 */ /* 0x000fe8000ff1e0ff */
[----:B------:R-:W-:Y:S02]  /*10bd0*/  IADD3.X R13, R15, UR13, RZ, P0, !PT ;  /* 0x0000000d0f0d7c10 */ /* 0x000fe400087fe4ff */
[----:B------:R-:W-:Y:S01]  /*10be0*/  IADD3 R10, P0, R12, UR15, RZ ;  /* 0x0000000f0c0a7c10 */ /* 0x000fe2000ff1e0ff */
[----:B------:R-:W-:Y:S03]  /*10bf0*/  LDGSTS.E.BYPASS.LTC128B.128 [R242+0x9000], desc[UR16][R14.64] ;  /* 0x090000000ef27fae */ /* 0x000fe6000b901d50 */
[----:B------:R-:W-:Y:S02]  /*10c00*/  IADD3.X R11, R13, UR13, RZ, P0, !PT ;  /* 0x0000000d0d0b7c10 */ /* 0x000fe400087fe4ff */
[----:B------:R-:W-:Y:S03]  /*10c10*/  IADD3 R8, P0, R10, UR15, RZ ;  /* 0x0000000f0a087c10 */ /* 0x000fe6000ff1e0ff */
[----:B------:R-:W-:Y:S01]  /*10c20*/  LDGSTS.E.BYPASS.LTC128B.128 [R242+0x9800], desc[UR16][R12.64] ;  /* 0x098000000cf27fae */ /* 0x000fe2000b901d50 */
[----:B------:R-:W-:Y:S07]  /*10c30*/  IADD3.X R9, R11, UR13, RZ, P0, !PT ;  /* 0x0000000d0b097c10 */ /* 0x000fee00087fe4ff */
[----:B------:R-:W-:Y:S01]  /*10c40*/  LDGSTS.E.BYPASS.LTC128B.128 [R242+0xa000], desc[UR16][R10.64] ;  /* 0x0a0000000af27fae */ /* 0x000fe2000b901d50 */
[----:B-1----:R-:W-:Y:S04]  /*10c50*/  IADD3 R4, P0, R8, UR15, RZ ;  /* 0x0000000f08047c10 */ /* 0x002fe8000ff1e0ff */
[----:B------:R-:W-:Y:S03]  /*10c60*/  IADD3.X R5, R9, UR13, RZ, P0, !PT ;  /* 0x0000000d09057c10 */ /* 0x000fe600087fe4ff */
[----:B------:R-:W-:Y:S01]  /*10c70*/  LDGSTS.E.BYPASS.LTC128B.128 [R242+0xa800], desc[UR16][R8.64] ;  /* 0x0a80000008f27fae */ /* 0x000fe2000b901d50 */
[----:B------:R-:W-:Y:S04]  /*10c80*/  IADD3 R6, P0, R4, UR15, RZ ;  /* 0x0000000f04067c10 */ /* 0x000fe8000ff1e0ff */
[----:B------:R-:W-:Y:S02]  /*10c90*/  IADD3.X R7, R5, UR13, RZ, P0, !PT ;  /* 0x0000000d05077c10 */ /* 0x000fe400087fe4ff */
[----:B------:R-:W-:Y:S01]  /*10ca0*/  ISETP.LT.AND P0, PT, RZ, UR14, PT ;  /* 0x0000000eff007c0c */ /* 0x000fe2000bf01270 */
[----:B------:R-:W-:Y:S08]  /*10cb0*/  LDGSTS.E.BYPASS.LTC128B.128 [R242+0xb000], desc[UR16][R4.64] ;  /* 0x0b00000004f27fae */ /* 0x000ff0000b901d50 */
[----:B------:R1:W-:Y:S08]  /*10cc0*/  LDGSTS.E.BYPASS.LTC128B.128 [R242+0xb800], desc[UR16][R6.64] ;  /* 0x0b80000006f27fae */ /* 0x0003f0000b901d50 */
[----:B------:R-:W-:Y:S08]  /*10cd0*/  LDSM.16.M88.4 R128, [R230] ;  /* 0x00000000e680783b */ /* 0x000ff00000000200 */
[----:B------:R-:W1:Y:S08]  /*10ce0*/  LDSM.16.M88.4 R16, [R139+0x4000] ;  /* 0x004000008b10783b */ /* 0x000e700000000200 */
        /* <DEDUP_REMOVED lines=18> */
[----:B------:R-:W3:Y:S05]  /*10e10*/  LDSM.16.M88.4 R212, [R229+0x4000] ;  /* 0x00400000e5d4783b */ /* 0x000eea0000000200 */
        /* <DEDUP_REMOVED lines=272> */
.L_x_57:
[----:B---3--:R-:W-:Y:S01]  /*11f20*/  SHFL.BFLY PT, R135, R136, 0x2, 0x1f ;  /* 0x0c401f0088877f89 */ /* 0x008fe200000e0000 */
[----:B------:R-:W-:Y:S01]  /*11f30*/  FMNMX.FTZ R134, R131, R214, !PT ;  /* 0x000000d683867209 */ /* 0x000fe20007810000 */
[----:B------:R-:W-:Y:S01]  /*11f40*/  UIADD3 UR14, UR14, -0x1, URZ ;  /* 0xffffffff0e0e7890 */ /* 0x000fe2000fffe03f */
        /* <DEDUP_REMOVED lines=29> */
[----:B------:R-:W4:Y:S01]  /*12120*/  SHFL.BFLY PT, R132, R2, 0x1, 0x1f ;  /* 0x0c201f0002847f89 */ /* 0x000f2200000e0000 */
[----:B-1----:R-:W-:Y:S07]  /*12130*/  FMNMX.FTZ R136, R136, R135, !PT ;  /* 0x0000008788887209 */ /* 0x002fee0007810000 */
[----:B------:R-:W-:Y:S01]  /*12140*/  STL [R1+0xbc], R230 ;  /* 0x0000bce601007387 */ /* 0x000fe20000100800 */
[----:B--2---:R-:W-:Y:S01]  /*12150*/  FMNMX.FTZ R135, R134, R205, !PT ;  /* 0x000000cd86877209 */ /* 0x004fe20007810000 */
[C---:B------:R-:W-:Y:S01]  /*12160*/  FADD.FTZ R0, -R136.reuse, R3 ;  /* 0x0000000388007221 */ /* 0x040fe20000010100 */
[----:B------:R-:W-:Y:S01]  /*12170*/  FSETP.NEU.FTZ.AND P1, PT, R136, -INF , PT ;  /* 0xff8000008800780b */ /* 0x000fe20003f3d000 */
[----:B------:R-:W-:Y:S01]  /*12180*/  STL [R1+0xb8], R229 ;  /* 0x0000b8e501007387 */ /* 0x000fe20000100800 */
[----:B---3--:R-:W-:Y:S01]  /*12190*/  FMNMX.FTZ R134, R204, R206, !PT ;  /* 0x000000cecc867209 */ /* 0x008fe20007810000 */
[----:B------:R-:W-:Y:S01]  /*121a0*/  FMUL.FTZ R3, R0, UR4 ;  /* 0x0000000400037c20 */ /* 0x000fe20008410000 */
[----:B------:R-:W-:Y:S01]  /*121b0*/  FADD.FTZ R0, -R135, R133 ;  /* 0x0000008587007221 */ /* 0x000fe20000010100 */
[----:B------:R-:W-:Y:S02]  /*121c0*/  STL [R1+0xb4], R228 ;  /* 0x0000b4e401007387 */ /* 0x000fe40000100800 */
[----:B------:R1:W-:Y:S01]  /*121d0*/  MUFU.EX2 R133, R3 ;  /* 0x0000000300857308 */ /* 0x0003e20000000800 */
[----:B------:R-:W-:Y:S01]  /*121e0*/  FMUL.FTZ R204, R134, UR4 ;  /* 0x0000000486cc7c20 */ /* 0x000fe20008410000 */
[----:B------:R-:W-:Y:S04]  /*121f0*/  STL [R1+0xb0], R139 ;  /* 0x0000b08b01007387 */ /* 0x000fe80000100800 */
[----:B------:R-:W-:Y:S01]  /*12200*/  STL [R1+0xf0], R136 ;  /* 0x0000f08801007387 */ /* 0x000fe20000100800 */
[----:B----4-:R-:W-:Y:S03]  /*12210*/  FMNMX.FTZ R132, R2, R132, !PT ;  /* 0x0000008402847209 */ /* 0x010fe60007810000 */
[----:B------:R-:W-:Y:S02]  /*12220*/  STL [R1+0xf4], R135 ;  /* 0x0000f48701007387 */ /* 0x000fe40000100800 */
[----:B------:R-:W-:Y:S02]  /*12230*/  FMUL.FTZ R205, R132, UR4 ;  /* 0x0000000484cd7c20 */ /* 0x000fe40008410000 */
[----:B------:R-:W-:Y:S01]  /*12240*/  STL [R1+0xf8], R134 ;  /* 0x0000f88601007387 */ /* 0x000fe20000100800 */
[----:B-1----:R-:W-:Y:S01]  /*12250*/  FMUL.FTZ R3, R0, UR4 ;  /* 0x0000000400037c20 */ /* 0x002fe20008410000 */
[----:B------:R-:W-:Y:S01]  /*12260*/  FADD.FTZ R0, -R134, R137 ;  /* 0x0000008986007221 */ /* 0x000fe20000010100 */
[----:B------:R-:W-:Y:S01]  /*12270*/  FMUL.FTZ R137, R136, UR4 ;  /* 0x0000000488897c20 */ /* 0x000fe20008410000 */
[----:B------:R-:W-:Y:S02]  /*12280*/  STL [R1+0xfc], R132 ;  /* 0x0000fc8401007387 */ /* 0x000fe40000100800 */
[----:B------:R-:W-:Y:S01]  /*12290*/  FMUL.FTZ R2, R0, UR4 ;  /* 0x0000000400027c20 */ /* 0x000fe20008410000 */
[----:B------:R-:W-:Y:S01]  /*122a0*/  MUFU.EX2 R3, R3 ;  /* 0x0000000300037308 */ /* 0x000fe20000000800 */
[----:B------:R-:W-:Y:S01]  /*122b0*/  FSEL R137, R137, RZ, P1 ;  /* 0x000000ff89897208 */ /* 0x000fe20000800000 */
[----:B------:R-:W-:Y:S01]  /*122c0*/  FADD.FTZ R0, -R132, R138 ;  /* 0x0000008a84007221 */ /* 0x000fe20000010100 */
[C---:B------:R-:W-:Y:S01]  /*122d0*/  FMUL.FTZ R138, R135.reuse, UR4 ;  /* 0x00000004878a7c20 */ /* 0x040fe20008410000 */
[----:B------:R-:W-:Y:S02]  /*122e0*/  FSETP.NEU.FTZ.AND P1, PT, R135, -INF , PT ;  /* 0xff8000008700780b */ /* 0x000fe40003f3d000 */
        /* <DEDUP_REMOVED lines=29> */
[--C-:B------:R-:W-:Y:S01]  /*124c0*/  FFMA.FTZ R29, R29, UR4, -R204.reuse ;  /* 0x000000041d1d7c23 */ /* 0x100fe200080108cc */
        /* <DEDUP_REMOVED lines=15> */
[--C-:B------:R-:W-:Y:S01]  /*125c0*/  FFMA.FTZ R30, R30, UR4, -R205.reuse ;  /* 0x000000041e1e7c23 */ /* 0x100fe200080108cd */
[--C-:B------:R-:W-:Y:S01]  /*125d0*/  FFMA.FTZ R12, R12, UR4, -R204.reuse ;  /* 0x000000040c0c7c23 */ /* 0x100fe200080108cc */
[----:B------:R-:W-:Y:S01]  /*125e0*/  FFMA.FTZ R13, R13, UR4, -R204 ;  /* 0x000000040d0d7c23 */ /* 0x000fe200080108cc */
[--C-:B------:R-:W-:Y:S01]  /*125f0*/  FFMA.FTZ R15, R15, UR4, -R205.reuse ;  /* 0x000000040f0f7c23 */ /* 0x100fe200080108cd */
[--C-:B------:R-:W-:Y:S03]  /*12600*/  FFMA.FTZ R18, R18, UR4, -R138.reuse ;  /* 0x0000000412127c23 */ /* 0x100fe6000801088a */
[----:B------:R-:W-:Y:S01]  /*12610*/  MUFU.EX2 R206, R10 ;  /* 0x0000000a00ce7308 */ /* 0x000fe20000000800 */
[--C-:B------:R-:W-:Y:S01]  /*12620*/  FFMA.FTZ R19, R19, UR4, -R138.reuse ;  /* 0x0000000413137c23 */ /* 0x100fe2000801088a */
[----:B------:R-:W-:Y:S01]  /*12630*/  FFMA.FTZ R31, R31, UR4, -R205 ;  /* 0x000000041f1f7c23 */ /* 0x000fe200080108cd */
[----:B--2---:R-:W-:Y:S01]  /*12640*/  FMUL.FTZ R32, R133, R164 ;  /* 0x000000a485207220 */ /* 0x004fe20000410000 */
[----:B------:R-:W-:Y:S01]  /*12650*/  FFMA.FTZ R164, R114, UR4, -R138 ;  /* 0x0000000472a47c23 */ /* 0x000fe2000801088a */
[----:B------:R-:W-:Y:S01]  /*12660*/  FFMA.FTZ R114, R92, UR4, -R204 ;  /* 0x000000045c727c23 */ /* 0x000fe200080108cc */
[--C-:B------:R-:W-:Y:S01]  /*12670*/  FFMA.FTZ R36, R36, UR4, -R137.reuse ;  /* 0x0000000424247c23 */ /* 0x100fe20008010889 */
[----:B------:R-:W-:Y:S03]  /*12680*/  FFMA.FTZ R37, R37, UR4, -R137 ;  /* 0x0000000425257c23 */ /* 0x000fe60008010889 */
[----:B------:R-:W-:Y:S01]  /*12690*/  MUFU.EX2 R222, R22 ;  /* 0x0000001600de7308 */ /* 0x000fe20000000800 */
[--C-:B------:R-:W-:Y:S01]  /*126a0*/  FFMA.FTZ R38, R38, UR4, -R138.reuse ;  /* 0x0000000426267c23 */ /* 0x100fe2000801088a */
[----:B------:R-:W-:Y:S01]  /*126b0*/  FFMA.FTZ R39, R39, UR4, -R138 ;  /* 0x0000000427277c23 */ /* 0x000fe2000801088a */
[--C-:B------:R-:W-:Y:S01]  /*126c0*/  FFMA.FTZ R42, R42, UR4, -R205.reuse ;  /* 0x000000042a2a7c23 */ /* 0x100fe200080108cd */
[--C-:B------:R-:W-:Y:S01]  /*126d0*/  FFMA.FTZ R43, R43, UR4, -R205.reuse ;  /* 0x000000042b2b7c23 */ /* 0x100fe200080108cd */
[--C-:B------:R-:W-:Y:S01]  /*126e0*/  FFMA.FTZ R40, R40, UR4, -R204.reuse ;  /* 0x0000000428287c23 */ /* 0x100fe200080108cc */
[--C-:B------:R-:W-:Y:S01]  /*126f0*/  FFMA.FTZ R41, R41, UR4, -R204.reuse ;  /* 0x0000000429297c23 */ /* 0x100fe200080108cc */
[--C-:B------:R-:W-:Y:S03]  /*12700*/  FFMA.FTZ R44, R44, UR4, -R204.reuse ;  /* 0x000000042c2c7c23 */ /* 0x100fe600080108cc */
[----:B-1----:R-:W1:Y:S01]  /*12710*/  MUFU.EX2 R4, R23 ;  /* 0x0000001700047308 */ /* 0x002e620000000800 */
[----:B------:R-:W-:Y:S01]  /*12720*/  FFMA.FTZ R45, R45, UR4, -R204 ;  /* 0x000000042d2d7c23 */ /* 0x000fe200080108cc */
[--C-:B------:R-:W-:Y:S01]  /*12730*/  FFMA.FTZ R46, R46, UR4, -R205.reuse ;  /* 0x000000042e2e7c23 */ /* 0x100fe200080108cd */
[----:B------:R-:W-:Y:S01]  /*12740*/  FFMA.FTZ R47, R47, UR4, -R205 ;  /* 0x000000042f2f7c23 */ /* 0x000fe200080108cd */
[--C-:B------:R-:W-:Y:S01]  /*12750*/  FFMA.FTZ R48, R48, UR4, -R137.reuse ;  /* 0x0000000430307c23 */ /* 0x100fe20008010889 */
[--C-:B------:R-:W-:Y:S01]  /*12760*/  FFMA.FTZ R49, R49, UR4, -R137.reuse ;  /* 0x0000000431317c23 */ /* 0x100fe20008010889 */
[--C-:B------:R-:W-:Y:S01]  /*12770*/  FFMA.FTZ R50, R50, UR4, -R138.reuse ;  /* 0x0000000432327c23 */ /* 0x100fe2000801088a */
[--C-:B------:R-:W-:Y:S03]  /*12780*/  FFMA.FTZ R51, R51, UR4, -R138.reuse ;  /* 0x0000000433337c23 */ /* 0x100fe6000801088a */
[----:B------:R2:W-:Y:S01]  /*12790*/  MUFU.EX2 R10, R29 ;  /* 0x0000001d000a7308 */ /* 0x0005e20000000800 */
[----:B------:R-:W-:Y:S01]  /*127a0*/  FFMA.FTZ R52, R52, UR4, -R137 ;  /* 0x0000000434347c23 */ /* 0x000fe20008010889 */
[----:B------:R-:W-:Y:S01]  /*127b0*/  FFMA.FTZ R54, R54, UR4, -R138 ;  /* 0x0000000436367c23 */ /* 0x000fe2000801088a */
[--C-:B------:R-:W-:Y:S01]  /*127c0*/  FFMA.FTZ R56, R56, UR4, -R204.reuse ;  /* 0x0000000438387c23 */ /* 0x100fe200080108cc */
[--C-:B------:R-:W-:Y:S01]  /*127d0*/  FFMA.FTZ R76, R76, UR4, -R204.reuse ;  /* 0x000000044c4c7c23 */ /* 0x100fe200080108cc */
[----:B------:R-:W-:Y:S01]  /*127e0*/  FFMA.FTZ R77, R77, UR4, -R204 ;  /* 0x000000044d4d7c23 */ /* 0x000fe200080108cc */
[--C-:B------:R-:W-:Y:S01]  /*127f0*/  FFMA.FTZ R78, R78, UR4, -R205.reuse ;  /* 0x000000044e4e7c23 */ /* 0x100fe200080108cd */
[--C-:B------:R-:W-:Y:S03]  /*12800*/  FFMA.FTZ R79, R79, UR4, -R205.reuse ;  /* 0x000000044f4f7c23 */ /* 0x100fe600080108cd */
[----:B------:R-:W-:Y:S01]  /*12810*/  MUFU.EX2 R218, R14 ;  /* 0x0000000e00da7308 */ /* 0x000fe20000000800 */
[----:B-1----:R1:W-:Y:S01]  /*12820*/  STL [R1+0x18], R4 ;  /* 0x0000180401007387 */ /* 0x0023e20000100800 */
[----:B------:R-:W-:Y:S01]  /*12830*/  FMUL.FTZ R0, R0, UR4 ;  /* 0x0000000400007c20 */ /* 0x000fe20008410000 */
[--C-:B------:R-:W-:Y:S01]  /*12840*/  FFMA.FTZ R6, R6, UR4, -R138.reuse ;  /* 0x0000000406067c23 */ /* 0x100fe2000801088a */
[----:B------:R-:W-:Y:S01]  /*12850*/  FFMA.FTZ R7, R7, UR4, -R138 ;  /* 0x0000000407077c23 */ /* 0x000fe2000801088a */
[----:B------:R-:W3:Y:S01]  /*12860*/  LDSM.16.MT88.4 R20, [R224+0x8000] ;  /* 0x00800000e014783b */ /* 0x000ee20000004200 */
[--C-:B------:R-:W-:Y:S01]  /*12870*/  FFMA.FTZ R8, R8, UR4, -R204.reuse ;  /* 0x0000000408087c23 */ /* 0x100fe200080108cc */
[--C-:B------:R-:W-:Y:S03]  /*12880*/  FFMA.FTZ R9, R9, UR4, -R204.reuse ;  /* 0x0000000409097c23 */ /* 0x100fe600080108cc */
[----:B------:R-:W-:Y:S01]  /*12890*/  MUFU.EX2 R14, R30 ;  /* 0x0000001e000e7308 */ /* 0x000fe20000000800 */
[----:B--2---:R-:W-:Y:S01]  /*128a0*/  FMUL.FTZ R29, R2, R169 ;  /* 0x000000a9021d7220 */ /* 0x004fe20000410000 */
[----:B------:R-:W-:Y:S01]  /*128b0*/  FFMA.FTZ R11, R11, UR4, -R205 ;  /* 0x000000040b0b7c23 */ /* 0x000fe200080108cd */
[----:B------:R-:W-:Y:S01]  /*128c0*/  FFMA.FTZ R24, R24, UR4, -R204 ;  /* 0x0000000418187c23 */ /* 0x000fe200080108cc */
[--C-:B------:R-:W-:Y:S01]  /*128d0*/  FFMA.FTZ R53, R53, UR4, -R137.reuse ;  /* 0x0000000435357c23 */ /* 0x100fe20008010889 */
[----:B------:R2:W-:Y:S01]  /*128e0*/  STL [R1+0x24], R5 ;  /* 0x0000240501007387 */ /* 0x0005e20000100800 */
[--C-:B------:R-:W-:Y:S01]  /*128f0*/  FFMA.FTZ R55, R55, UR4, -R138.reuse ;  /* 0x0000000437377c23 */ /* 0x100fe2000801088a */
[--C-:B------:R-:W-:Y:S03]  /*12900*/  FFMA.FTZ R65, R65, UR4, -R137.reuse ;  /* 0x0000000441417c23 */ /* 0x100fe60008010889 */
[----:B------:R-:W4:Y:S01]  /*12910*/  MUFU.EX2 R0, R0 ;  /* 0x0000000000007308 */ /* 0x000f220000000800 */
[--C-:B------:R-:W-:Y:S01]  /*12920*/  FFMA.FTZ R64, R64, UR4, -R137.reuse ;  /* 0x0000000440407c23 */ /* 0x100fe20008010889 */
[----:B------:R-:W-:Y:S01]  /*12930*/  FFMA.FTZ R169, R113, UR4, -R137 ;  /* 0x0000000471a97c23 */ /* 0x000fe20008010889 */
[----:B------:R-:W-:Y:S01]  /*12940*/  FFMA.FTZ R113, R82, UR4, -R138 ;  /* 0x0000000452717c23 */ /* 0x000fe2000801088a */
[----:B------:R-:W-:Y:S01]  /*12950*/  FFMA.FTZ R57, R57, UR4, -R204 ;  /* 0x0000000439397c23 */ /* 0x000fe200080108cc */
[----:B------:R-:W-:Y:S01]  /*12960*/  FFMA.FTZ R58, R58, UR4, -R205 ;  /* 0x000000043a3a7c23 */ /* 0x000fe200080108cd */
[--C-:B------:R-:W-:Y:S01]  /*12970*/  FFMA.FTZ R118, R118, UR4, -R138.reuse ;  /* 0x0000000476767c23 */ /* 0x100fe2000801088a */
[--C-:B------:R-:W-:Y:S03]  /*12980*/  FFMA.FTZ R119, R119, UR4, -R138.reuse ;  /* 0x0000000477777c23 */ /* 0x100fe6000801088a */
[----:B------:R3:W-:Y:S01]  /*12990*/  MUFU.EX2 R211, R12 ;  /* 0x0000000c00d37308 */ /* 0x0007e20000000800 */
[----:B------:R-:W-:Y:S01]  /*129a0*/  FFMA.FTZ R130, R130, UR4, -R138 ;  /* 0x0000000482827c23 */ /* 0x000fe2000801088a */
[--C-:B------:R-:W-:Y:S01]  /*129b0*/  FFMA.FTZ R104, R104, UR4, -R204.reuse ;  /* 0x0000000468687c23 */ /* 0x100fe200080108cc */
[--C-:B------:R-:W-:Y:S01]  /*129c0*/  FFMA.FTZ R105, R105, UR4, -R204.reuse ;  /* 0x0000000469697c23 */ /* 0x100fe200080108cc */
[--C-:B------:R-:W-:Y:S01]  /*129d0*/  FFMA.FTZ R108, R108, UR4, -R204.reuse ;  /* 0x000000046c6c7c23 */ /* 0x100fe200080108cc */
[--C-:B------:R-:W-:Y:S01]  /*129e0*/  FFMA.FTZ R109, R109, UR4, -R204.reuse ;  /* 0x000000046d6d7c23 */ /* 0x100fe200080108cc */
[--C-:B------:R-:W-:Y:S01]  /*129f0*/  FFMA.FTZ R120, R120, UR4, -R204.reuse ;  /* 0x0000000478787c23 */ /* 0x100fe200080108cc */
[----:B------:R-:W-:Y:S03]  /*12a00*/  FFMA.FTZ R121, R121, UR4, -R204 ;  /* 0x0000000479797c23 */ /* 0x000fe600080108cc */
[----:B-1----:R-:W1:Y:S01]  /*12a10*/  MUFU.EX2 R4, R33 ;  /* 0x0000002100047308 */ /* 0x002e620000000800 */
[----:B----4-:R-:W-:Y:S01]  /*12a20*/  FMUL.FTZ R30, R0, R170 ;  /* 0x000000aa001e7220 */ /* 0x010fe20000410000 */
[----:B------:R-:W-:Y:S01]  /*12a30*/  FFMA.FTZ R170, R116, UR4, -R137 ;  /* 0x0000000474aa7c23 */ /* 0x000fe20008010889 */
[----:B------:R-:W-:Y:S01]  /*12a40*/  FFMA.FTZ R116, R70, UR4, -R138 ;  /* 0x0000000446747c23 */ /* 0x000fe2000801088a */
[----:B------:R-:W-:Y:S01]  /*12a50*/  FMUL.FTZ R70, R0, R198 ;  /* 0x000000c600467220 */ /* 0x000fe20000410000 */
[----:B------:R-:W-:Y:S01]  /*12a60*/  FFMA.FTZ R124, R124, UR4, -R204 ;  /* 0x000000047c7c7c23 */ /* 0x000fe200080108cc */
[--C-:B------:R-:W-:Y:S01]  /*12a70*/  FFMA.FTZ R106, R106, UR4, -R205.reuse ;  /* 0x000000046a6a7c23 */ /* 0x100fe200080108cd */
[--C-:B------:R-:W-:Y:S03]  /*12a80*/  FFMA.FTZ R107, R107, UR4, -R205.reuse ;  /* 0x000000046b6b7c23 */ /* 0x100fe600080108cd */
[----:B--2---:R-:W2:Y:S01]  /*12a90*/  MUFU.EX2 R5, R34 ;  /* 0x0000002200057308 */ /* 0x004ea20000000800 */
[----:B---3--:R-:W-:Y:S01]  /*12aa0*/  FMUL.FTZ R12, R2, R148 ;  /* 0x00000094020c7220 */ /* 0x008fe20000410000 */
[--C-:B------:R-:W-:Y:S01]  /*12ab0*/  FFMA.FTZ R110, R110, UR4, -R205.reuse ;  /* 0x000000046e6e7c23 */ /* 0x100fe200080108cd */
[--C-:B------:R-:W-:Y:S01]  /*12ac0*/  FFMA.FTZ R111, R111, UR4, -R205.reuse ;  /* 0x000000046f6f7c23 */ /* 0x100fe200080108cd */
[--C-:B------:R-:W-:Y:S01]  /*12ad0*/  FFMA.FTZ R122, R122, UR4, -R205.reuse ;  /* 0x000000047a7a7c23 */ /* 0x100fe200080108cd */
[--C-:B------:R-:W-:Y:S01]  /*12ae0*/  FFMA.FTZ R123, R123, UR4, -R205.reuse ;  /* 0x000000047b7b7c23 */ /* 0x100fe200080108cd */
[----:B------:R-:W-:Y:S04]  /*12af0*/  FFMA.FTZ R126, R126, UR4, -R205 ;  /* 0x000000047e7e7c23 */ /* 0x000fe800080108cd */
[----:B------:R3:W-:Y:S01]  /*12b00*/  MUFU.EX2 R219, R13 ;  /* 0x0000000d00db7308 */ /* 0x0007e20000000800 */
[----:B-1----:R1:W-:Y:S01]  /*12b10*/  STL [R1+0x60], R4 ;  /* 0x0000600401007387 */ /* 0x0023e20000100800 */
[----:B------:R-:W-:Y:S01]  /*12b20*/  FMUL.FTZ R33, R133, R165 ;  /* 0x000000a585217220 */ /* 0x000fe20000410000 */
[----:B------:R-:W-:Y:S01]  /*12b30*/  FFMA.FTZ R165, R115, UR4, -R138 ;  /* 0x0000000473a57c23 */ /* 0x000fe2000801088a */
[--C-:B------:R-:W-:Y:S01]  /*12b40*/  FFMA.FTZ R115, R93, UR4, -R204.reuse ;  /* 0x000000045d737c23 */ /* 0x100fe200080108cc */
[----:B------:R-:W-:Y:S05]  /*12b50*/  FFMA.FTZ R204, R125, UR4, -R204 ;  /* 0x000000047dcc7c23 */ /* 0x000fea00080108cc */
[----:B------:R4:W-:Y:S01]  /*12b60*/  MUFU.EX2 R221, R15 ;  /* 0x0000000f00dd7308 */ /* 0x0009e20000000800 */
[----:B--2---:R2:W-:Y:S01]  /*12b70*/  STL [R1+0x1c], R5 ;  /* 0x00001c0501007387 */ /* 0x0045e20000100800 */
[C---:B------:R-:W-:Y:S01]  /*12b80*/  FMUL.FTZ R34, R3.reuse, R166 ;  /* 0x000000a603227220 */ /* 0x040fe20000410000 */
[--C-:B------:R-:W-:Y:S07]  /*12b90*/  FFMA.FTZ R166, R100, UR4, -R137.reuse ;  /* 0x0000000464a67c23 */ /* 0x100fee0008010889 */
[----:B------:R2:W-:Y:S01]  /*12ba0*/  MUFU.EX2 R209, R6 ;  /* 0x0000000600d17308 */ /* 0x0005e20000000800 */
[----:B---3--:R-:W-:Y:S09]  /*12bb0*/  FMUL.FTZ R13, R2, R149 ;  /* 0x00000095020d7220 */ /* 0x008ff20000410000 */
[----:B------:R3:W-:Y:S01]  /*12bc0*/  MUFU.EX2 R213, R7 ;  /* 0x0000000700d57308 */ /* 0x0007e20000000800 */
[C---:B----4-:R-:W-:Y:S09]  /*12bd0*/  FMUL.FTZ R15, R0.reuse, R151 ;  /* 0x00000097000f7220 */ /* 0x050ff20000410000 */
[----:B-1----:R-:W1:Y:S01]  /*12be0*/  MUFU.EX2 R4, R35 ;  /* 0x0000002300047308 */ /* 0x002e620000000800 */
[C---:B--2---:R-:W-:Y:S09]  /*12bf0*/  FMUL.FTZ R6, R3.reuse, R146 ;  /* 0x0000009203067220 */ /* 0x044ff20000410000 */
[----:B------:R2:W-:Y:S01]  /*12c00*/  MUFU.EX2 R5, R26 ;  /* 0x0000001a00057308 */ /* 0x0005e20000000800 */
[C---:B---3--:R-:W-:Y:S09]  /*12c10*/  FMUL.FTZ R7, R3.reuse, R147 ;  /* 0x0000009303077220 */ /* 0x048ff20000410000 */
[----:B------:R3:W-:Y:S01]  /*12c20*/  MUFU.EX2 R216, R16 ;  /* 0x0000001000d87308 */ /* 0x0007e20000000800 */
[----:B-1----:R1:W-:Y:S01]  /*12c30*/  STL [R1+0x5c], R4 ;  /* 0x00005c0401007387 */ /* 0x0023e20000100800 */
[----:B------:R-:W-:Y:S01]  /*12c40*/  FMUL.FTZ R35, R3, R167 ;  /* 0x000000a703237220 */ /* 0x000fe20000410000 */
[--C-:B------:R-:W-:Y:S07]  /*12c50*/  FFMA.FTZ R167, R101, UR4, -R137.reuse ;  /* 0x0000000465a77c23 */ /* 0x100fee0008010889 */
[----:B------:R4:W1:Y:S01]  /*12c60*/  MUFU.EX2 R243, R17 ;  /* 0x0000001100f37308 */ /* 0x0008620000000800 */
[----:B--2---:R-:W-:Y:S01]  /*12c70*/  FMUL.FTZ R26, R0, R158 ;  /* 0x0000009e001a7220 */ /* 0x004fe20000410000 */
[--C-:B------:R-:W-:Y:S08]  /*12c80*/  FFMA.FTZ R158, R81, UR4, -R137.reuse ;  /* 0x00000004519e7c23 */ /* 0x100ff00008010889 */
[----:B------:R2:W-:Y:S01]  /*12c90*/  MUFU.EX2 R214, R18 ;  /* 0x0000001200d67308 */ /* 0x0005e20000000800 */
[C---:B---3--:R-:W-:Y:S09]  /*12ca0*/  FMUL.FTZ R16, R133.reuse, R152 ;  /* 0x0000009885107220 */ /* 0x048ff20000410000 */
[----:B------:R3:W3:Y:S01]  /*12cb0*/  MUFU.EX2 R223, R19 ;  /* 0x0000001300df7308 */ /* 0x0006e20000000800 */
[----:B----4-:R-:W-:Y:S01]  /*12cc0*/  FMUL.FTZ R17, R133, R153 ;  /* 0x0000009985117220 */ /* 0x010fe20000410000 */
[----:B-1----:R-:W-:Y:S08]  /*12cd0*/  F2FP.F16.F32.PACK_AB R146, R243, R216 ;  /* 0x000000d8f392723e */ /* 0x002ff000000000ff */
[----:B------:R1:W4:Y:S01]  /*12ce0*/  MUFU.EX2 R4, R25 ;  /* 0x0000001900047308 */ /* 0x0003220000000800 */
[C---:B--2---:R-:W-:Y:S09]  /*12cf0*/  FMUL.FTZ R18, R3.reuse, R154 ;  /* 0x0000009a03127220 */ /* 0x044ff20000410000 */
[----:B------:R2:W-:Y:S01]  /*12d00*/  MUFU.EX2 R207, R8 ;  /* 0x0000000800cf7308 */ /* 0x0005e20000000800 */
[----:B---3--:R-:W-:Y:S01]  /*12d10*/  FMUL.FTZ R19, R3, R155 ;  /* 0x0000009b03137220 */ /* 0x008fe20000410000 */
[----:B------:R-:W-:Y:S01]  /*12d20*/  F2FP.F16.F32.PACK_AB R147, R223, R214 ;  /* 0x000000d6df93723e */ /* 0x000fe200000000ff */
[----:B------:R-:W-:Y:S07]  /*12d30*/  LDSM.16.MT88.4 R152, [R226+0x8000] ;  /* 0x00800000e298783b */ /* 0x000fee0000004200 */
[----:B------:R3:W3:Y:S01]  /*12d40*/  MUFU.EX2 R212, R9 ;  /* 0x0000000900d47308 */ /* 0x0006e20000000800 */
[----:B-1----:R-:W-:Y:S01]  /*12d50*/  FMUL.FTZ R25, R2, R157 ;  /* 0x0000009d02197220 */ /* 0x002fe20000410000 */
[--C-:B------:R-:W-:Y:S01]  /*12d60*/  FFMA.FTZ R157, R69, UR4, -R137.reuse ;  /* 0x00000004459d7c23 */ /* 0x100fe20008010889 */
[----:B----4-:R1:W-:Y:S01]  /*12d70*/  STL [R1+0x14], R4 ;  /* 0x0000140401007387 */ /* 0x0103e20000100800 */
[--C-:B------:R-:W-:Y:S01]  /*12d80*/  FFMA.FTZ R69, R67, UR4, -R138.reuse ;  /* 0x0000000443457c23 */ /* 0x100fe2000801088a */
[----:B------:R-:W-:Y:S02]  /*12d90*/  FMUL.FTZ R67, R0, R191 ;  /* 0x000000bf00437220 */ /* 0x000fe40000410000 */
[----:B------:R4:W-:Y:S03]  /*12da0*/  STL [R1], R5 ;  /* 0x0000000501007387 */ /* 0x0009e60000100800 */
[----:B------:R1:W1:Y:S01]  /*12db0*/  MUFU.EX2 R210, R11 ;  /* 0x0000000b00d27308 */ /* 0x0002620000000800 */
[C---:B--2---:R-:W-:Y:S09]  /*12dc0*/  FMUL.FTZ R8, R2.reuse, R140 ;  /* 0x0000008c02087220 */ /* 0x044ff20000410000 */
[----:B------:R2:W-:Y:S01]  /*12dd0*/  MUFU.EX2 R217, R24 ;  /* 0x0000001800d97308 */ /* 0x0005e20000000800 */
[----:B---3--:R-:W-:Y:S01]  /*12de0*/  FMUL.FTZ R9, R2, R141 ;  /* 0x0000008d02097220 */ /* 0x008fe20000410000 */
[----:B------:R-:W-:Y:S08]  /*12df0*/  F2FP.F16.F32.PACK_AB R140, R212, R207 ;  /* 0x000000cfd48c723e */ /* 0x000ff000000000ff */
[----:B------:R3:W-:Y:S01]  /*12e00*/  MUFU.EX2 R132, R31 ;  /* 0x0000001f00847308 */ /* 0x0007e20000000800 */
[----:B-1----:R-:W-:Y:S01]  /*12e10*/  FMUL.FTZ R11, R0, R143 ;  /* 0x0000008f000b7220 */ /* 0x002fe20000410000 */
[----:B------:R-:W-:Y:S02]  /*12e20*/  F2FP.F16.F32.PACK_AB R143, R221, R218 ;  /* 0x000000dadd8f723e */ /* 0x000fe400000000ff */
[----:B------:R-:W-:Y:S06]  /*12e30*/  F2FP.F16.F32.PACK_AB R141, R210, R206 ;  /* 0x000000ced28d723e */ /* 0x000fec00000000ff */
[----:B------:R-:W1:Y:S01]  /*12e40*/  MUFU.EX2 R4, R27 ;  /* 0x0000001b00047308 */ /* 0x000e620000000800 */
[----:B--2---:R-:W-:Y:S01]  /*12e50*/  FMUL.FTZ R24, R2, R156 ;  /* 0x0000009c02187220 */ /* 0x004fe20000410000 */
[--C-:B------:R-:W-:Y:S01]  /*12e60*/  FFMA.FTZ R156, R68, UR4, -R137.reuse ;  /* 0x00000004449c7c23 */ /* 0x100fe20008010889 */
[--C-:B------:R-:W-:Y:S01]  /*12e70*/  FFMA.FTZ R68, R66, UR4, -R138.reuse ;  /* 0x0000000442447c23 */ /* 0x100fe2000801088a */
[C---:B------:R-:W-:Y:S06]  /*12e80*/  FMUL.FTZ R66, R0.reuse, R190 ;  /* 0x000000be00427220 */ /* 0x040fec0000410000 */
[----:B----4-:R-:W2:Y:S01]  /*12e90*/  MUFU.EX2 R5, R28 ;  /* 0x0000001c00057308 */ /* 0x010ea20000000800 */
[C---:B---3--:R-:W-:Y:S01]  /*12ea0*/  FMUL.FTZ R31, R0.reuse, R171 ;  /* 0x000000ab001f7220 */ /* 0x048fe20000410000 */
[--C-:B------:R-:W-:Y:S01]  /*12eb0*/  FFMA.FTZ R171, R117, UR4, -R137.reuse ;  /* 0x0000000475ab7c23 */ /* 0x100fe20008010889 */
[--C-:B------:R-:W-:Y:S01]  /*12ec0*/  FFMA.FTZ R117, R71, UR4, -R138.reuse ;  /* 0x0000000447757c23 */ /* 0x100fe2000801088a */
[C---:B------:R-:W-:Y:S06]  /*12ed0*/  FMUL.FTZ R71, R0.reuse, R199 ;  /* 0x000000c700477220 */ /* 0x040fec0000410000 */
        /* <DEDUP_REMOVED lines=8> */
[----:B--2---:R2:W-:Y:S01]  /*12f60*/  STL [R1+0xc], R5 ;  /* 0x00000c0501007387 */ /* 0x0045e20000100800 */
[----:B------:R-:W-:Y:S01]  /*12f70*/  FMUL.FTZ R28, R2, R168 ;  /* 0x000000a8021c7220 */ /* 0x000fe20000410000 */
[--C-:B------:R-:W-:Y:S01]  /*12f80*/  FFMA.FTZ R168, R112, UR4, -R137.reuse ;  /* 0x0000000470a87c23 */ /* 0x100fe20008010889 */
[--C-:B------:R-:W-:Y:S01]  /*12f90*/  FFMA.FTZ R112, R83, UR4, -R138.reuse ;  /* 0x0000000453707c23 */ /* 0x100fe2000801088a */
[----:B------:R2:W-:Y:S05]  /*12fa0*/  STL [R1+0x44], R10 ;  /* 0x0000440a01007387 */ /* 0x0005ea0000100800 */
[----:B------:R2:W-:Y:S01]  /*12fb0*/  MUFU.EX2 R135, R38 ;  /* 0x0000002600877308 */ /* 0x0005e20000000800 */
[----:B------:R2:W-:Y:S01]  /*12fc0*/  STL [R1+0x38], R14 ;  /* 0x0000380e01007387 */ /* 0x0005e20000100800 */
[C---:B---3--:R-:W-:Y:S08]  /*12fd0*/  FMUL.FTZ R36, R133.reuse, R176 ;  /* 0x000000b085247220 */ /* 0x048ff00000410000 */
[----:B------:R3:W-:Y:S01]  /*12fe0*/  MUFU.EX2 R240, R39 ;  /* 0x0000002700f07308 */ /* 0x0007e20000000800 */
[C---:B----4-:R-:W-:Y:S01]  /*12ff0*/  FMUL.FTZ R37, R133.reuse, R177 ;  /* 0x000000b185257220 */ /* 0x050fe20000410000 */
[----:B-1----:R-:W-:Y:S01]  /*13000*/  FMUL.FTZ R4, R133, R144 ;  /* 0x0000009085047220 */ /* 0x002fe20000410000 */
[----:B------:R-:W-:Y:S07]  /*13010*/  F2FP.F16.F32.PACK_AB R144, R215, R208 ;  /* 0x000000d0d790723e */ /* 0x000fee00000000ff */
[----:B------:R1:W-:Y:S01]  /*13020*/  MUFU.EX2 R242, R42 ;  /* 0x0000002a00f27308 */ /* 0x0003e20000000800 */
[----:B--2---:R-:W-:Y:S01]  /*13030*/  FMUL.FTZ R38, R3, R178 ;  /* 0x000000b203267220 */ /* 0x004fe20000410000 */
[----:B------:R-:W-:Y:S01]  /*13040*/  FMUL.FTZ R5, R133, R145 ;  /* 0x0000009185057220 */ /* 0x000fe20000410000 */
[----:B------:R-:W-:Y:S01]  /*13050*/  F2FP.F16.F32.PACK_AB R145, R213, R209 ;  /* 0x000000d1d591723e */ /* 0x000fe200000000ff */
[C---:B------:R-:W-:Y:S01]  /*13060*/  FMUL.FTZ R10, R0.reuse, R142 ;  /* 0x0000008e000a7220 */ /* 0x040fe20000410000 */
[----:B------:R-:W-:Y:S05]  /*13070*/  F2FP.F16.F32.PACK_AB R142, R219, R211 ;  /* 0x000000d3db8e723e */ /* 0x000fea00000000ff */
[----:B------:R2:W-:Y:S01]  /*13080*/  MUFU.EX2 R238, R43 ;  /* 0x0000002b00ee7308 */ /* 0x0005e20000000800 */
[----:B---3--:R-:W-:Y:S01]  /*13090*/  FMUL.FTZ R39, R3, R179 ;  /* 0x000000b303277220 */ /* 0x008fe20000410000 */
[-C--:B------:R-:W-:Y:S05]  /*130a0*/  HMMA.16816.F32 R4, R144, R20.reuse, R4 ;  /* 0x000000149004723c */ /* 0x080fea0000001804 */
[C---:B------:R-:W-:Y:S01]  /*130b0*/  FMUL.FTZ R14, R0.reuse, R150 ;  /* 0x00000096000e7220 */ /* 0x040fe20000410000 */
[C---:B------:R-:W-:Y:S01]  /*130c0*/  HMMA.16816.F32 R8, R140.reuse, R20, R8 ;  /* 0x000000148c08723c */ /* 0x040fe20000001808 */
[----:B------:R-:W3:Y:S01]  /*130d0*/  LDSM.16.MT88.4 R148, [R227+0x8000] ;  /* 0x00800000e394783b */ /* 0x000ee20000004200 */
[----:B------:R4:W-:Y:S03]  /*130e0*/  MUFU.EX2 R136, R40 ;  /* 0x0000002800887308 */ /* 0x0009e60000000800 */
[----:B-1----:R-:W-:Y:S01]  /*130f0*/  FMUL.FTZ R42, R0, R174 ;  /* 0x000000ae002a7220 */ /* 0x002fe20000410000 */
[-C--:B------:R-:W-:Y:S06]  /*13100*/  HMMA.16816.F32 R12, R140, R22.reuse, R12 ;  /* 0x000000168c0c723c */ /* 0x080fec000000180c */
[----:B------:R1:W-:Y:S01]  /*13110*/  MUFU.EX2 R239, R41 ;  /* 0x0000002900ef7308 */ /* 0x0003e20000000800 */
[C---:B------:R-:W-:Y:S01]  /*13120*/  FMUL.FTZ R20, R133.reuse, R160 ;  /* 0x000000a085147220 */ /* 0x040fe20000410000 */
[C---:B------:R-:W-:Y:S04]  /*13130*/  HMMA.16816.F32 R16, R144.reuse, R22, R16 ;  /* 0x000000169010723c */ /* 0x040fe80000001810 */
[----:B------:R-:W-:Y:S04]  /*13140*/  FMUL.FTZ R21, R133, R161 ;  /* 0x000000a185157220 */ /* 0x000fe80000410000 */
[----:B------:R3:W-:Y:S03]  /*13150*/  MUFU.EX2 R235, R44 ;  /* 0x0000002c00eb7308 */ /* 0x0007e60000000800 */
[C---:B------:R-:W-:Y:S01]  /*13160*/  FMUL.FTZ R22, R3.reuse, R162 ;  /* 0x000000a203167220 */ /* 0x040fe20000410000 */
[----:B------:R-:W-:Y:S01]  /*13170*/  FMUL.FTZ R23, R3, R163 ;  /* 0x000000a303177220 */ /* 0x000fe20000410000 */
[--C-:B------:R-:W-:Y:S01]  /*13180*/  FFMA.FTZ R160, R84, UR4, -R137.reuse ;  /* 0x0000000454a07c23 */ /* 0x100fe20008010889 */
[--C-:B------:R-:W-:Y:S01]  /*13190*/  FFMA.FTZ R161, R85, UR4, -R137.reuse ;  /* 0x0000000455a17c23 */ /* 0x100fe20008010889 */
[----:B--2---:R-:W-:Y:S03]  /*131a0*/  FMUL.FTZ R43, R0, R175 ;  /* 0x000000af002b7220 */ /* 0x004fe60000410000 */
[----:B------:R2:W-:Y:S01]  /*131b0*/  MUFU.EX2 R231, R45 ;  /* 0x0000002d00e77308 */ /* 0x0005e20000000800 */
[C---:B----4-:R-:W-:Y:S01]  /*131c0*/  FMUL.FTZ R40, R2.reuse, R172 ;  /* 0x000000ac02287220 */ /* 0x050fe20000410000 */
[----:B-1----:R-:W-:Y:S01]  /*131d0*/  FMUL.FTZ R41, R2, R173 ;  /* 0x000000ad02297220 */ /* 0x002fe20000410000 */
[--C-:B------:R-:W-:Y:S01]  /*131e0*/  FFMA.FTZ R162, R96, UR4, -R137.reuse ;  /* 0x0000000460a27c23 */ /* 0x100fe20008010889 */
[--C-:B------:R-:W-:Y:S01]  /*131f0*/  FFMA.FTZ R163, R97, UR4, -R137.reuse ;  /* 0x0000000461a37c23 */ /* 0x100fe20008010889 */
[--C-:B------:R-:W-:Y:S01]  /*13200*/  FFMA.FTZ R172, R128, UR4, -R137.reuse ;  /* 0x0000000480ac7c23 */ /* 0x100fe20008010889 */
[--C-:B------:R-:W-:Y:S01]  /*13210*/  FFMA.FTZ R128, R87, UR4, -R138.reuse ;  /* 0x0000000457807c23 */ /* 0x100fe2000801088a */
[----:B------:R-:W-:Y:S03]  /*13220*/  FFMA.FTZ R137, R129, UR4, -R137 ;  /* 0x0000000481897c23 */ /* 0x000fe60008010889 */
[----:B------:R1:W-:Y:S01]  /*13230*/  MUFU.EX2 R234, R46 ;  /* 0x0000002e00ea7308 */ /* 0x0003e20000000800 */
[--C-:B------:R-:W-:Y:S01]  /*13240*/  FFMA.FTZ R129, R86, UR4, -R138.reuse ;  /* 0x0000000456817c23 */ /* 0x100fe2000801088a */
[C---:B---3--:R-:W-:Y:S01]  /*13250*/  FMUL.FTZ R44, R2.reuse, R184 ;  /* 0x000000b8022c7220 */ /* 0x048fe20000410000 */
[----:B------:R-:W-:Y:S01]  /*13260*/  LDSM.16.MT88.4 R84, [R224+0x8800] ;  /* 0x00880000e054783b */ /* 0x000fe20000004200 */
[-C--:B------:R-:W-:Y:S06]  /*13270*/  HMMA.16816.F32 R20, R144, R148.reuse, R20 ;  /* 0x000000949014723c */ /* 0x080fec0000001814 */
[----:B------:R3:W-:Y:S01]  /*13280*/  MUFU.EX2 R230, R47 ;  /* 0x0000002f00e67308 */ /* 0x0007e20000000800 */
[----:B--2---:R-:W-:Y:S01]  /*13290*/  FMUL.FTZ R45, R2, R185 ;  /* 0x000000b9022d7220 */ /* 0x004fe20000410000 */
[C---:B------:R-:W-:Y:S08]  /*132a0*/  HMMA.16816.F32 R24, R140.reuse, R148, R24 ;  /* 0x000000948c18723c */ /* 0x040ff00000001818 */
[----:B------:R2:W-:Y:S03]  /*132b0*/  MUFU.EX2 R237, R48 ;  /* 0x0000003000ed7308 */ /* 0x0005e60000000800 */
[C---:B-1----:R-:W-:Y:S01]  /*132c0*/  FMUL.FTZ R46, R0.reuse, R186 ;  /* 0x000000ba002e7220 */ /* 0x042fe20000410000 */
[-C--:B------:R-:W-:Y:S06]  /*132d0*/  HMMA.16816.F32 R28, R140, R150.reuse, R28 ;  /* 0x000000968c1c723c */ /* 0x080fec000000181c */
[----:B------:R1:W-:Y:S01]  /*132e0*/  MUFU.EX2 R233, R49 ;  /* 0x0000003100e97308 */ /* 0x0003e20000000800 */
[C---:B------:R-:W-:Y:S01]  /*132f0*/  HMMA.16816.F32 R32, R144.reuse, R150, R32 ;  /* 0x000000969020723c */ /* 0x040fe20000001820 */
[----:B------:R-:W4:Y:S03]  /*13300*/  LDSM.16.MT88.4 R148, [R225+0x8000] ;  /* 0x00800000e194783b */ /* 0x000f260000004200 */
[----:B---3--:R-:W-:Y:S05]  /*13310*/  FMUL.FTZ R47, R0, R187 ;  /* 0x000000bb002f7220 */ /* 0x008fea0000410000 */
[----:B------:R3:W-:Y:S02]  /*13320*/  MUFU.EX2 R236, R50 ;  /* 0x0000003200ec7308 */ /* 0x0007e40000000800 */
[C---:B--2---:R-:W-:Y:S02]  /*13330*/  FMUL.FTZ R48, R133.reuse, R180 ;  /* 0x000000b485307220 */ /* 0x044fe40000410000 */
[----:B------:R-:W2:Y:S06]  /*13340*/  LDL.LU R180, [R1+0x44] ;  /* 0x0000440001b47983 */ /* 0x000eac0000300800 */
[----:B------:R4:W-:Y:S01]  /*13350*/  MUFU.EX2 R232, R51 ;  /* 0x0000003300e87308 */ /* 0x0009e20000000800 */
[----:B-1----:R-:W-:Y:S02]  /*13360*/  FMUL.FTZ R49, R133, R181 ;  /* 0x000000b585317220 */ /* 0x002fe40000410000 */
[----:B------:R-:W2:Y:S07]  /*13370*/  LDL.LU R181, [R1+0x5c] ;  /* 0x00005c0001b57983 */ /* 0x000eae0000300800 */
[----:B------:R1:W-:Y:S01]  /*13380*/  MUFU.EX2 R229, R52 ;  /* 0x0000003400e57308 */ /* 0x0003e20000000800 */
[C---:B---3--:R-:W-:Y:S02]  /*13390*/  FMUL.FTZ R50, R3.reuse, R182 ;  /* 0x000000b603327220 */ /* 0x048fe40000410000 */
[----:B------:R-:W3:Y:S07]  /*133a0*/  LDL.LU R182, [R1+0x60] ;  /* 0x0000600001b67983 */ /* 0x000eee0000300800 */
[----:B------:R1:W-:Y:S01]  /*133b0*/  MUFU.EX2 R228, R54 ;  /* 0x0000003600e47308 */ /* 0x0003e20000000800 */
[----:B----4-:R-:W-:Y:S02]  /*133c0*/  FMUL.FTZ R51, R3, R183 ;  /* 0x000000b703337220 */ /* 0x010fe40000410000 */
[----:B------:R-:W4:Y:S07]  /*133d0*/  LDL.LU R183, [R1+0x38] ;  /* 0x0000380001b77983 */ /* 0x000f2e0000300800 */
[----:B------:R-:W-:Y:S01]  /*133e0*/  MUFU.EX2 R252, R61 ;  /* 0x0000003d00fc7308 */ /* 0x000fe20000000800 */
[----:B-1----:R-:W-:Y:S01]  /*133f0*/  FMUL.FTZ R52, R133, R192 ;  /* 0x000000c085347220 */ /* 0x002fe20000410000 */
[-C--:B------:R-:W-:Y:S06]  /*13400*/  HMMA.16816.F32 R36, R144, R148.reuse, R36 ;  /* 0x000000949024723c */ /* 0x080fec0000001824 */
[C---:B------:R-:W-:Y:S02]  /*13410*/  HMMA.16816.F32 R40, R140.reuse, R148, R40 ;  /* 0x000000948c28723c */ /* 0x040fe40000001828 */
[----:B------:R1:W-:Y:S03]  /*13420*/  MUFU.EX2 R174, R53 ;  /* 0x0000003500ae7308 */ /* 0x0003e60000000800 */
[----:B------:R-:W-:Y:S01]  /*13430*/  FMUL.FTZ R54, R3, R194 ;  /* 0x000000c203367220 */ /* 0x000fe20000410000 */
[-C--:B------:R-:W-:Y:S06]  /*13440*/  HMMA.16816.F32 R44, R140, R150.reuse, R44 ;  /* 0x000000968c2c723c */ /* 0x080fec000000182c */
[----:B------:R1:W-:Y:S01]  /*13450*/  MUFU.EX2 R175, R55 ;  /* 0x0000003700af7308 */ /* 0x0003e20000000800 */
[--C-:B------:R-:W-:Y:S01]  /*13460*/  FFMA.FTZ R148, R98, UR4, -R138.reuse ;  /* 0x0000000462947c23 */ /* 0x100fe2000801088a */
[C---:B------:R-:W-:Y:S08]  /*13470*/  HMMA.16816.F32 R48, R144.reuse, R150, R48 ;  /* 0x000000969030723c */ /* 0x040ff00000001830 */
[----:B------:R1:W-:Y:S03]  /*13480*/  MUFU.EX2 R244, R65 ;  /* 0x0000004100f47308 */ /* 0x0003e60000000800 */
[----:B-1----:R-:W-:Y:S01]  /*13490*/  FMUL.FTZ R53, R133, R193 ;  /* 0x000000c185357220 */ /* 0x002fe20000410000 */
[--C-:B------:R-:W-:Y:S01]  /*134a0*/  FFMA.FTZ R151, R102, UR4, -R138.reuse ;  /* 0x0000000466977c23 */ /* 0x100fe2000801088a */
[--C-:B------:R-:W-:Y:S02]  /*134b0*/  FFMA.FTZ R150, R103, UR4, -R138.reuse ;  /* 0x0000000467967c23 */ /* 0x100fe4000801088a */
[----:B------:R-:W1:Y:S01]  /*134c0*/  LDSM.16.MT88.4 R100, [R227+0x8800] ;  /* 0x00880000e364783b */ /* 0x000e620000004200 */
[--C-:B------:R-:W-:Y:S01]  /*134d0*/  FFMA.FTZ R149, R99, UR4, -R138.reuse ;  /* 0x0000000463957c23 */ /* 0x100fe2000801088a */
[----:B------:R-:W-:Y:S01]  /*134e0*/  FFMA.FTZ R138, R131, UR4, -R138 ;  /* 0x00000004838a7c23 */ /* 0x000fe2000801088a */
[----:B------:R1:W1:Y:S01]  /*134f0*/  MUFU.EX2 R139, R64 ;  /* 0x00000040008b7308 */ /* 0x0002620000000800 */
[----:B------:R-:W-:Y:S07]  /*13500*/  FMUL.FTZ R55, R3, R195 ;  /* 0x000000c303377220 */ /* 0x000fee0000410000 */
[-C--:B------:R-:W-:Y:S02]  /*13510*/  HMMA.16816.F32 R52, R144, R152.reuse, R52 ;  /* 0x000000989034723c */ /* 0x080fe40000001834 */
[----:B------:R1:W1:Y:S01]  /*13520*/  MUFU.EX2 R81, R69 ;  /* 0x0000004500517308 */ /* 0x0002620000000800 */
[C---:B------:R-:W-:Y:S09]  /*13530*/  FMUL.FTZ R65, R2.reuse, R189 ;  /* 0x000000bd02417220 */ /* 0x040ff20000410000 */
[----:B------:R1:W-:Y:S02]  /*13540*/  MUFU.EX2 R189, R68 ;  /* 0x0000004400bd7308 */ /* 0x0003e40000000800 */
[C---:B-1----:R-:W-:Y:S01]  /*13550*/  FMUL.FTZ R64, R2.reuse, R188 ;  /* 0x000000bc02407220 */ /* 0x042fe20000410000 */
[----:B------:R-:W-:Y:S07]  /*13560*/  MOV R188, R139 ;  /* 0x0000008b00bc7202 */ /* 0x000fee0000000f00 */
[----:B------:R1:W-:Y:S01]  /*13570*/  MUFU.EX2 R139, R56 ;  /* 0x00000038008b7308 */ /* 0x0003e20000000800 */
[C---:B------:R-:W-:Y:S01]  /*13580*/  HMMA.16816.F32 R64, R140.reuse, R152, R64 ;  /* 0x000000988c40723c */ /* 0x040fe20000001840 */
[----:B------:R-:W2:Y:S03]  /*13590*/  LDL.LU R152, [R1+0x1c] ;  /* 0x00001c0001987983 */ /* 0x000ea60000300800 */
[C---:B------:R-:W-:Y:S01]  /*135a0*/  FMUL.FTZ R69, R2.reuse, R197 ;  /* 0x000000c502457220 */ /* 0x040fe20000410000 */
[----:B------:R-:W3:Y:S04]  /*135b0*/  LDL.LU R153, [R1+0xc] ;  /* 0x00000c0001997983 */ /* 0x000ee80000300800 */
[----:B------:R1:W-:Y:S02]  /*135c0*/  MUFU.EX2 R173, R58 ;  /* 0x0000003a00ad7308 */ /* 0x0003e40000000800 */
[----:B------:R-:W-:Y:S02]  /*135d0*/  FMUL.FTZ R68, R2, R196 ;  /* 0x000000c402447220 */ /* 0x000fe40000410000 */
[----:B------:R-:W3:Y:S04]  /*135e0*/  LDL.LU R196, [R1+0x24] ;  /* 0x0000240001c47983 */ /* 0x000ee80000300800 */
[----:B------:R-:W3:Y:S01]  /*135f0*/  LDL.LU R197, [R1+0x10] ;  /* 0x0000100001c57983 */ /* 0x000ee20000300800 */
[-C--:B------:R-:W-:Y:S01]  /*13600*/  HMMA.16816.F32 R68, R140, R154.reuse, R68 ;  /* 0x0000009a8c44723c */ /* 0x080fe20000001844 */
[----:B------:R1:W-:Y:S02]  /*13610*/  MUFU.EX2 R184, R57 ;  /* 0x0000003900b87308 */ /* 0x0003e40000000800 */
[----:B------:R-:W3:Y:S01]  /*13620*/  LDL.LU R198, [R1+0x14] ;  /* 0x0000140001c67983 */ /* 0x000ee20000300800 */
[----:B-1----:R-:W-:Y:S03]  /*13630*/  FMUL.FTZ R56, R133, R200 ;  /* 0x000000c885387220 */ /* 0x002fe60000410000 */
[----:B------:R-:W3:Y:S01]  /*13640*/  LDL.LU R199, [R1+0x18] ;  /* 0x0000180001c77983 */ /* 0x000ee20000300800 */
[----:B------:R-:W-:Y:S03]  /*13650*/  MOV R140, R81 ;  /* 0x00000051008c7202 */ /* 0x000fe60000000f00 */
[----:B------:R-:W-:Y:S01]  /*13660*/  MUFU.EX2 R185, R80 ;  /* 0x0000005000b97308 */ /* 0x000fe20000000800 */
[----:B------:R-:W3:Y:S01]  /*13670*/  LDL.LU R176, [R1+0x50] ;  /* 0x0000500001b07983 */ /* 0x000ee20000300800 */
[----:B------:R-:W-:Y:S01]  /*13680*/  FMUL.FTZ R58, R3, R202 ;  /* 0x000000ca033a7220 */ /* 0x000fe20000410000 */
[----:B------:R-:W-:Y:S02]  /*13690*/  MOV R141, R244 ;  /* 0x000000f4008d7202 */ /* 0x000fe40000000f00 */
[----:B------:R-:W3:Y:S05]  /*136a0*/  LDL.LU R142, [R1] ;  /* 0x00000000018e7983 */ /* 0x000eea0000300800 */
[----:B------:R-:W1:Y:S01]  /*136b0*/  MUFU.EX2 R131, R60 ;  /* 0x0000003c00837308 */ /* 0x000e620000000800 */
[----:B------:R-:W-:Y:S01]  /*136c0*/  FMUL.FTZ R57, R133, R201 ;  /* 0x000000c985397220 */ /* 0x000fe20000410000 */
[----:B------:R-:W3:Y:S04]  /*136d0*/  LDL.LU R143, [R1+0x20] ;  /* 0x00002000018f7983 */ /* 0x000ee80000300800 */
[----:B------:R-:W3:Y:S02]  /*136e0*/  LDL.LU R92, [R1+0x54] ;  /* 0x00005400015c7983 */ /* 0x000ee40000300800 */
[----:B------:R-:W-:Y:S02]  /*136f0*/  HMMA.16816.F32 R56, R144, R154, R56 ;  /* 0x0000009a9038723c */ /* 0x000fe40000001838 */
[----:B------:R-:W-:Y:S01]  /*13700*/  MUFU.EX2 R244, R62 ;  /* 0x0000003e00f47308 */ /* 0x000fe20000000800 */
[----:B------:R-:W3:Y:S04]  /*13710*/  LDL.LU R93, [R1+0x6c] ;  /* 0x00006c00015d7983 */ /* 0x000ee80000300800 */
[----:B------:R-:W3:Y:S05]  /*13720*/  LDL.LU R200, [R1+0x70] ;  /* 0x0000700001c87983 */ /* 0x000eea0000300800 */
[----:B------:R1:W-:Y:S10]  /*13730*/  MUFU.EX2 R249, R63 ;  /* 0x0000003f00f97308 */ /* 0x0003f40000000800 */
[----:B------:R-:W-:Y:S10]  /*13740*/  MUFU.EX2 R250, R156 ;  /* 0x0000009c00fa7308 */ /* 0x000ff40000000800 */
[----:B------:R-:W-:Y:S01]  /*13750*/  MUFU.EX2 R247, R157 ;  /* 0x0000009d00f77308 */ /* 0x000fe20000000800 */
[----:B-1----:R-:W-:Y:S09]  /*13760*/  LDSM.16.MT88.4 R60, [R226+0x8800] ;  /* 0x00880000e23c783b */ /* 0x002ff20000004200 */
[----:B------:R-:W-:Y:S10]  /*13770*/  MUFU.EX2 R157, R72 ;  /* 0x00000048009d7308 */ /* 0x000ff40000000800 */
[----:B------:R-:W-:Y:S10]  /*13780*/  MUFU.EX2 R193, R73 ;  /* 0x0000004900c17308 */ /* 0x000ff40000000800 */
[----:B------:R-:W-:Y:S10]  /*13790*/  MUFU.EX2 R156, R74 ;  /* 0x0000004a009c7308 */ /* 0x000ff40000000800 */
[----:B------:R1:W-:Y:S10]  /*137a0*/  MUFU.EX2 R191, R75 ;  /* 0x0000004b00bf7308 */ /* 0x0003f40000000800 */
[----:B------:R1:W-:Y:S10]  /*137b0*/  MUFU.EX2 R194, R76 ;  /* 0x0000004c00c27308 */ /* 0x0003f40000000800 */
[----:B------:R1:W-:Y:S02]  /*137c0*/  MUFU.EX2 R192, R77 ;  /* 0x0000004d00c07308 */ /* 0x0003e40000000800 */
[----:B-1----:R-:W-:Y:S08]  /*137d0*/  LDSM.16.MT88.4 R72, [R224+0x9000] ;  /* 0x00900000e048783b */ /* 0x002ff00000004200 */
[----:B------:R1:W-:Y:S01]  /*137e0*/  MUFU.EX2 R179, R78 ;  /* 0x0000004e00b37308 */ /* 0x0003e20000000800 */
[----:B------:R-:W-:Y:S09]  /*137f0*/  F2FP.F16.F32.PACK_AB R76, R239, R136 ;  /* 0x00000088ef4c723e */ /* 0x000ff200000000ff */
[----:B------:R1:W-:Y:S01]  /*13800*/  MUFU.EX2 R178, R79 ;  /* 0x0000004f00b27308 */ /* 0x0003e20000000800 */
[----:B------:R-:W-:Y:S09]  /*13810*/  F2FP.F16.F32.PACK_AB R77, R238, R242 ;  /* 0x000000f2ee4d723e */ /* 0x000ff200000000ff */
[----:B------:R1:W-:Y:S02]  /*13820*/  MUFU.EX2 R246, R159 ;  /* 0x0000009f00f67308 */ /* 0x0003e40000000800 */
[----:B-1----:R-:W-:Y:S08]  /*13830*/  F2FP.F16.F32.PACK_AB R78, R231, R235 ;  /* 0x000000ebe74e723e */ /* 0x002ff000000000ff */
[----:B------:R1:W-:Y:S01]  /*13840*/  MUFU.EX2 R248, R158 ;  /* 0x0000009e00f87308 */ /* 0x0003e20000000800 */
[----:B------:R-:W-:Y:S09]  /*13850*/  F2FP.F16.F32.PACK_AB R79, R230, R234 ;  /* 0x000000eae64f723e */ /* 0x000ff200000000ff */
[----:B------:R1:W-:Y:S01]  /*13860*/  MUFU.EX2 R177, R160 ;  /* 0x000000a000b17308 */ /* 0x0003e20000000800 */
[----:B------:R-:W-:Y:S09]  /*13870*/  MOV R159, R140 ;  /* 0x0000008c009f7202 */ /* 0x000ff20000000f00 */
[----:B------:R4:W-:Y:S01]  /*13880*/  MUFU.EX2 R187, R161 ;  /* 0x000000a100bb7308 */ /* 0x0009e20000000800 */
[----:B-1----:R-:W-:Y:S09]  /*13890*/  MOV R158, R141 ;  /* 0x0000008d009e7202 */ /* 0x002ff20000000f00 */
[----:B------:R-:W-:Y:S01]  /*138a0*/  MUFU.EX2 R127, R94 ;  /* 0x0000005e007f7308 */ /* 0x000fe20000000800 */
[----:B------:R-:W-:Y:S09]  /*138b0*/  MOV R160, R131 ;  /* 0x0000008300a07202 */ /* 0x000ff20000000f00 */
[----:B------:R-:W-:Y:S01]  /*138c0*/  MUFU.EX2 R131, R91 ;  /* 0x0000005b00837308 */ /* 0x000fe20000000800 */
[----:B----4-:R-:W-:Y:S09]  /*138d0*/  MOV R161, R188 ;  /* 0x000000bc00a17202 */ /* 0x010ff20000000f00 */
[----:B------:R-:W-:Y:S10]  /*138e0*/  MUFU.EX2 R125, R95 ;  /* 0x0000005f007d7308 */ /* 0x000ff40000000800 */
[----:B------:R-:W-:Y:S10]  /*138f0*/  MUFU.EX2 R190, R116 ;  /* 0x0000007400be7308 */ /* 0x000ff40000000800 */
[----:B------:R-:W-:Y:S10]  /*13900*/  MUFU.EX2 R116, R167 ;  /* 0x000000a700747308 */ /* 0x000ff40000000800 */
[----:B------:R-:W-:Y:S10]  /*13910*/  MUFU.EX2 R195, R117 ;  /* 0x0000007500c37308 */ /* 0x000ff40000000800 */
[----:B------:R-:W-:Y:S10]  /*13920*/  MUFU.EX2 R117, R166 ;  /* 0x000000a600757308 */ /* 0x000ff40000000800 */
[----:B------:R-:W-:Y:S10]  /*13930*/  MUFU.EX2 R137, R137 ;  /* 0x0000008900897308 */ /* 0x000ff40000000800 */
[----:B------:R-:W-:Y:S01]  /*13940*/  MUFU.EX2 R138, R138 ;  /* 0x0000008a008a7308 */ /* 0x000fe20000000800 */
[----:B------:R-:W-:Y:S09]  /*13950*/  F2FP.F16.F32.PACK_AB R99, R132, R183 ;  /* 0x000000b78463723e */ /* 0x000ff200000000ff */
        /* <DEDUP_REMOVED lines=8> */
[----:B--2---:R-:W-:Y:S02]  /*139e0*/  F2FP.F16.F32.PACK_AB R83, R181, R152 ;  /* 0x00000098b553723e */ /* 0x004fe400000000ff */
[----:B---3--:R-:W-:Y:S07]  /*139f0*/  F2FP.F16.F32.PACK_AB R98, R180, R153 ;  /* 0x00000099b462723e */ /* 0x008fee00000000ff */
[----:B------:R-:W-:Y:S01]  /*13a00*/  MUFU.EX2 R113, R168 ;  /* 0x000000a800717308 */ /* 0x000fe20000000800 */
[----:B------:R-:W-:Y:S09]  /*13a10*/  F2FP.F16.F32.PACK_AB R82, R182, R196 ;  /* 0x000000c4b652723e */ /* 0x000ff200000000ff */
[----:B------:R-:W-:Y:S01]  /*13a20*/  MUFU.EX2 R112, R169 ;  /* 0x000000a900707308 */ /* 0x000fe20000000800 */
[----:B------:R-:W-:Y:S02]  /*13a30*/  F2FP.F16.F32.PACK_AB R96, R198, R217 ;  /* 0x000000d9c660723e */ /* 0x000fe400000000ff */
[----:B------:R-:W-:Y:S07]  /*13a40*/  F2FP.F16.F32.PACK_AB R81, R199, R222 ;  /* 0x000000dec751723e */ /* 0x000fee00000000ff */
[----:B------:R-:W-:Y:S01]  /*13a50*/  MUFU.EX2 R118, R118 ;  /* 0x0000007600767308 */ /* 0x000fe20000000800 */
[----:B------:R-:W-:Y:S01]  /*13a60*/  FFMA.FTZ R133, R133, R176, R208 ;  /* 0x000000b085857223 */ /* 0x000fe200000100d0 */
[----:B------:R-:W-:Y:S02]  /*13a70*/  MOV R208, R189 ;  /* 0x000000bd00d07202 */ /* 0x000fe40000000f00 */
[----:B------:R-:W-:Y:S06]  /*13a80*/  F2FP.F16.F32.PACK_AB R97, R197, R142 ;  /* 0x0000008ec561723e */ /* 0x000fec00000000ff */
[----:B------:R-:W-:Y:S01]  /*13a90*/  MUFU.EX2 R189, R163 ;  /* 0x000000a300bd7308 */ /* 0x000fe20000000800 */
[----:B------:R-:W-:Y:S01]  /*13aa0*/  F2FP.F16.F32.PACK_AB R80, R143, R220 ;  /* 0x000000dc8f50723e */ /* 0x000fe200000000ff */
[----:B------:R-:W-:Y:S01]  /*13ab0*/  FFMA.FTZ R92, R3, R92, R209 ;  /* 0x0000005c035c7223 */ /* 0x000fe200000100d1 */
[----:B------:R-:W-:Y:S01]  /*13ac0*/  MOV R209, R185 ;  /* 0x000000b900d17202 */ /* 0x000fe20000000f00 */
[----:B------:R-:W-:Y:S04]  /*13ad0*/  FADD.FTZ R3, R215, R133 ;  /* 0x00000085d7037221 */ /* 0x000fe80000010000 */
[-C--:B------:R-:W-:Y:S02]  /*13ae0*/  HMMA.16816.F32 R4, R80, R84.reuse, R4 ;  /* 0x000000545004723c */ /* 0x080fe40000001804 */
[----:B------:R1:W-:Y:S03]  /*13af0*/  MUFU.EX2 R185, R162 ;  /* 0x000000a200b97308 */ /* 0x0003e60000000800 */
[----:B------:R-:W-:Y:S01]  /*13b00*/  FFMA.FTZ R93, R0, R93, R206 ;  /* 0x0000005d005d7223 */ /* 0x000fe200000100ce */
[C---:B------:R-:W-:Y:S06]  /*13b10*/  HMMA.16816.F32 R8, R96.reuse, R84, R8 ;  /* 0x000000546008723c */ /* 0x040fec0000001808 */
[----:B------:R-:W-:Y:S01]  /*13b20*/  MUFU.EX2 R176, R129 ;  /* 0x0000008100b07308 */ /* 0x000fe20000000800 */
[----:B------:R-:W-:Y:S01]  /*13b30*/  MOV R206, R175 ;  /* 0x000000af00ce7202 */ /* 0x000fe20000000f00 */
[-C--:B------:R-:W-:Y:S08]  /*13b40*/  HMMA.16816.F32 R12, R96, R86.reuse, R12 ;  /* 0x00000056600c723c */ /* 0x080ff0000000180c */
[----:B------:R-:W-:Y:S01]  /*13b50*/  MUFU.EX2 R175, R88 ;  /* 0x0000005800af7308 */ /* 0x000fe20000000800 */
[C---:B------:R-:W-:Y:S01]  /*13b60*/  HMMA.16816.F32 R16, R80.reuse, R86, R16 ;  /* 0x000000565010723c */ /* 0x040fe20000001810 */
[----:B------:R-:W2:Y:S03]  /*13b70*/  LDSM.16.MT88.4 R84, [R225+0x8800] ;  /* 0x00880000e154783b */ /* 0x000ea60000004200 */
[----:B-1----:R-:W-:Y:S02]  /*13b80*/  MOV R162, R174 ;  /* 0x000000ae00a27202 */ /* 0x002fe40000000f00 */
[-C--:B------:R-:W-:Y:S03]  /*13b90*/  HMMA.16816.F32 R20, R80, R100.reuse, R20 ;  /* 0x000000645014723c */ /* 0x080fe60000001814 */
[----:B------:R-:W-:Y:S02]  /*13ba0*/  MUFU.EX2 R174, R89 ;  /* 0x0000005900ae7308 */ /* 0x000fe40000000800 */
[----:B------:R-:W-:Y:S01]  /*13bb0*/  MOV R163, R173 ;  /* 0x000000ad00a37202 */ /* 0x000fe20000000f00 */
[C---:B------:R-:W-:Y:S07]  /*13bc0*/  HMMA.16816.F32 R24, R96.reuse, R100, R24 ;  /* 0x000000646018723c */ /* 0x040fee0000001818 */
[----:B------:R1:W-:Y:S01]  /*13bd0*/  MUFU.EX2 R173, R90 ;  /* 0x0000005a00ad7308 */ /* 0x0003e20000000800 */
[-C--:B------:R-:W-:Y:S03]  /*13be0*/  HMMA.16816.F32 R28, R96, R102.reuse, R28 ;  /* 0x00000066601c723c */ /* 0x080fe6000000181c */
[----:B------:R-:W-:Y:S03]  /*13bf0*/  FFMA.FTZ R100, R2, R200, R207 ;  /* 0x000000c802647223 */ /* 0x000fe600000100cf */
[C---:B------:R-:W-:Y:S03]  /*13c00*/  HMMA.16816.F32 R32, R80.reuse, R102, R32 ;  /* 0x000000665020723c */ /* 0x040fe60000001820 */
[----:B------:R-:W-:Y:S02]  /*13c10*/  MUFU.EX2 R103, R164 ;  /* 0x000000a400677308 */ /* 0x000fe40000000800 */
[----:B------:R-:W-:Y:S01]  /*13c20*/  MOV R207, R184 ;  /* 0x000000b800cf7202 */ /* 0x000fe20000000f00 */
[----:B------:R-:W-:Y:S01]  /*13c30*/  FADD.FTZ R2, R213, R92 ;  /* 0x0000005cd5027221 */ /* 0x000fe20000010000 */
[----:B------:R-:W-:Y:S01]  /*13c40*/  FADD.FTZ R92, R210, R93 ;  /* 0x0000005dd25c7221 */ /* 0x000fe20000010000 */
[----:B-1----:R-:W-:Y:S05]  /*13c50*/  LDSM.16.MT88.4 R88, [R225+0x9800] ;  /* 0x00980000e158783b */ /* 0x002fea0000004200 */
[----:B------:R1:W-:Y:S01]  /*13c60*/  MUFU.EX2 R102, R165 ;  /* 0x000000a500667308 */ /* 0x0003e20000000800 */
[----:B------:R-:W-:Y:S01]  /*13c70*/  FADD.FTZ R93, R214, R2 ;  /* 0x00000002d65d7221 */ /* 0x000fe20000010000 */
[----:B------:R-:W-:Y:S01]  /*13c80*/  FADD.FTZ R0, R212, R100 ;  /* 0x00000064d4007221 */ /* 0x000fe20000010000 */
[-C--:B--2---:R-:W-:Y:S07]  /*13c90*/  HMMA.16816.F32 R36, R80, R84.reuse, R36 ;  /* 0x000000545024723c */ /* 0x084fee0000001824 */
[----:B------:R-:W-:Y:S01]  /*13ca0*/  MUFU.EX2 R184, R148 ;  /* 0x0000009400b87308 */ /* 0x000fe20000000800 */
[C---:B------:R-:W-:Y:S01]  /*13cb0*/  HMMA.16816.F32 R40, R96.reuse, R84, R40 ;  /* 0x000000546028723c */ /* 0x040fe20000001828 */
[----:B-1----:R-:W-:Y:S08]  /*13cc0*/  LDSM.16.MT88.4 R164, [R227+0xb800] ;  /* 0x00b80000e3a4783b */ /* 0x002ff00000004200 */
        /* <DEDUP_REMOVED lines=8> */
[-C--:B------:R-:W-:Y:S01]  /*13d50*/  HMMA.16816.F32 R68, R96, R62.reuse, R68 ;  /* 0x0000003e6044723c */ /* 0x080fe20000001844 */
[----:B------:R-:W2:Y:S02]  /*13d60*/  LDSM.16.MT88.4 R96, [R225+0x9000] ;  /* 0x00900000e160783b */ /* 0x000ea40000004200 */
[----:B------:R-:W3:Y:S02]  /*13d70*/  MUFU.EX2 R100, R171 ;  /* 0x000000ab00647308 */ /* 0x000ee40000000800 */
[----:B------:R-:W-:Y:S01]  /*13d80*/  F2FP.F16.F32.PACK_AB R60, R241, R134 ;  /* 0x00000086f13c723e */ /* 0x000fe200000000ff */
[----:B------:R-:W-:Y:S03]  /*13d90*/  HMMA.16816.F32 R56, R80, R62, R56 ;  /* 0x0000003e5038723c */ /* 0x000fe60000001838 */
[----:B------:R-:W4:Y:S04]  /*13da0*/  LDSM.16.MT88.4 R80, [R226+0x9000] ;  /* 0x00900000e250783b */ /* 0x000f280000004200 */
[----:B------:R-:W1:Y:S01]  /*13db0*/  MUFU.EX2 R119, R119 ;  /* 0x0000007700777308 */ /* 0x000e620000000800 */
[----:B------:R-:W-:Y:S03]  /*13dc0*/  F2FP.F16.F32.PACK_AB R61, R240, R135 ;  /* 0x00000087f03d723e */ /* 0x000fe600000000ff */
[----:B------:R-:W-:Y:S02]  /*13dd0*/  F2FP.F16.F32.PACK_AB R62, R233, R237 ;  /* 0x000000ede93e723e */ /* 0x000fe400000000ff */
[----:B------:R-:W-:Y:S04]  /*13de0*/  F2FP.F16.F32.PACK_AB R63, R232, R236 ;  /* 0x000000ece83f723e */ /* 0x000fe800000000ff */
[----:B------:R-:W-:Y:S01]  /*13df0*/  MUFU.EX2 R123, R123 ;  /* 0x0000007b007b7308 */ /* 0x000fe20000000800 */
[----:B---3--:R-:W-:Y:S02]  /*13e00*/  F2FP.F16.F32.PACK_AB R200, R100, R101 ;  /* 0x0000006564c8723e */ /* 0x008fe400000000ff */
[-C--:B------:R-:W-:Y:S07]  /*13e10*/  HMMA.16816.F32 R4, R60, R72.reuse, R4 ;  /* 0x000000483c04723c */ /* 0x080fee0000001804 */
[----:B------:R-:W-:Y:S01]  /*13e20*/  MUFU.EX2 R104, R104 ;  /* 0x0000006800687308 */ /* 0x000fe20000000800 */
[----:B-1----:R-:W-:Y:S01]  /*13e30*/  F2FP.F16.F32.PACK_AB R201, R119, R118 ;  /* 0x0000007677c9723e */ /* 0x002fe200000000ff */
[C---:B------:R-:W-:Y:S08]  /*13e40*/  HMMA.16816.F32 R8, R76.reuse, R72, R8 ;  /* 0x000000484c08723c */ /* 0x040ff00000001808 */
        /* <DEDUP_REMOVED lines=9> */
[----:B------:R-:W-:Y:S03]  /*13ee0*/  MUFU.EX2 R108, R108 ;  /* 0x0000006c006c7308 */ /* 0x000fe60000000800 */
[C---:B------:R-:W-:Y:S01]  /*13ef0*/  HMMA.16816.F32 R32, R60.reuse, R86, R32 ;  /* 0x000000563c20723c */ /* 0x040fe20000001820 */
[----:B------:R-:W3:Y:S06]  /*13f00*/  LDSM.16.MT88.4 R84, [R227+0x9800] ;  /* 0x00980000e354783b */ /* 0x000eec0000004200 */
[----:B------:R-:W-:Y:S01]  /*13f10*/  MUFU.EX2 R109, R109 ;  /* 0x0000006d006d7308 */ /* 0x000fe20000000800 */
[-C--:B--2---:R-:W-:Y:S09]  /*13f20*/  HMMA.16816.F32 R36, R60, R96.reuse, R36 ;  /* 0x000000603c24723c */ /* 0x084ff20000001824 */
[----:B------:R-:W-:Y:S01]  /*13f30*/  MUFU.EX2 R110, R110 ;  /* 0x0000006e006e7308 */ /* 0x000fe20000000800 */
[C---:B------:R-:W-:Y:S06]  /*13f40*/  HMMA.16816.F32 R40, R76.reuse, R96, R40 ;  /* 0x000000604c28723c */ /* 0x040fec0000001828 */
[-C--:B------:R-:W-:Y:S03]  /*13f50*/  HMMA.16816.F32 R44, R76, R98.reuse, R44 ;  /* 0x000000624c2c723c */ /* 0x080fe6000000182c */
[----:B------:R-:W-:Y:S02]  /*13f60*/  MUFU.EX2 R111, R111 ;  /* 0x0000006f006f7308 */ /* 0x000fe40000000800 */
[----:B------:R-:W-:Y:S01]  /*13f70*/  FADD.FTZ R96, R216, R3 ;  /* 0x00000003d8607221 */ /* 0x000fe20000010000 */
[C---:B------:R-:W-:Y:S07]  /*13f80*/  HMMA.16816.F32 R48, R60.reuse, R98, R48 ;  /* 0x000000623c30723c */ /* 0x040fee0000001830 */
[----:B------:R-:W2:Y:S01]  /*13f90*/  MUFU.EX2 R99, R172 ;  /* 0x000000ac00637308 */ /* 0x000ea20000000800 */
[----:B------:R-:W-:Y:S01]  /*13fa0*/  FADD.FTZ R3, R211, R0 ;  /* 0x00000000d3037221 */ /* 0x000fe20000010000 */
[-C--:B----4-:R-:W-:Y:S03]  /*13fb0*/  HMMA.16816.F32 R52, R60, R80.reuse, R52 ;  /* 0x000000503c34723c */ /* 0x090fe60000001834 */
[----:B------:R-:W-:Y:S03]  /*13fc0*/  FADD.FTZ R0, R218, R92 ;  /* 0x0000005cda007221 */ /* 0x000fe60000010000 */
[C---:B------:R-:W-:Y:S02]  /*13fd0*/  HMMA.16816.F32 R64, R76.reuse, R80, R64 ;  /* 0x000000504c40723c */ /* 0x040fe40000001840 */
[----:B------:R-:W4:Y:S03]  /*13fe0*/  MUFU.EX2 R122, R122 ;  /* 0x0000007a007a7308 */ /* 0x000f260000000800 */
        /* <DEDUP_REMOVED lines=18> */
[----:B------:R-:W3:Y:S01]  /*14110*/  MUFU.EX2 R98, R130 ;  /* 0x0000008200627308 */ /* 0x000ee20000000800 */
[----:B------:R-:W-:Y:S01]  /*14120*/  F2FP.F16.F32.PACK_AB R79, R249, R244 ;  /* 0x000000f4f94f723e */ /* 0x000fe200000000ff */
[-C--:B-1----:R-:W-:Y:S03]  /*14130*/  HMMA.16816.F32 R4, R60, R72.reuse, R4 ;  /* 0x000000483c04723c */ /* 0x082fe60000001804 */
[----:B--2---:R-:W-:Y:S02]  /*14140*/  F2FP.F16.F32.PACK_AB R202, R137, R99 ;  /* 0x0000006389ca723e */ /* 0x004fe400000000ff */
[----:B----4-:R-:W-:Y:S01]  /*14150*/  F2FP.F16.F32.PACK_AB R197, R123, R122 ;  /* 0x0000007a7bc5723e */ /* 0x010fe200000000ff */
[C---:B------:R-:W-:Y:S06]  /*14160*/  HMMA.16816.F32 R8, R76.reuse, R72, R8 ;  /* 0x000000484c08723c */ /* 0x040fec0000001808 */
[-C--:B------:R-:W-:Y:S05]  /*14170*/  HMMA.16816.F32 R12, R76, R74.reuse, R12 ;  /* 0x0000004a4c0c723c */ /* 0x080fea000000180c */
[----:B---3--:R-:W-:Y:S01]  /*14180*/  F2FP.F16.F32.PACK_AB R203, R138, R98 ;  /* 0x000000628acb723e */ /* 0x008fe200000000ff */
        /* <DEDUP_REMOVED lines=11> */
[----:B------:R-:W3:Y:S05]  /*14240*/  LDSM.16.MT88.4 R88, [R225+0xa000] ;  /* 0x00a00000e158783b */ /* 0x000eea0000004200 */
[-C--:B------:R-:W-:Y:S06]  /*14250*/  HMMA.16816.F32 R52, R60, R80.reuse, R52 ;  /* 0x000000503c34723c */ /* 0x080fec0000001834 */
[C---:B------:R-:W-:Y:S06]  /*14260*/  HMMA.16816.F32 R64, R76.reuse, R80, R64 ;  /* 0x000000504c40723c */ /* 0x040fec0000001840 */
[-C--:B------:R-:W-:Y:S05]  /*14270*/  HMMA.16816.F32 R68, R76, R82.reuse, R68 ;  /* 0x000000524c44723c */ /* 0x080fea0000001844 */
[----:B------:R-:W-:Y:S01]  /*14280*/  FADD.FTZ R80, R223, R93 ;  /* 0x0000005ddf507221 */ /* 0x000fe20000010000 */
[----:B------:R-:W-:Y:S01]  /*14290*/  HMMA.16816.F32 R56, R60, R82, R56 ;  /* 0x000000523c38723c */ /* 0x000fe20000001838 */
[----:B------:R-:W4:Y:S04]  /*142a0*/  LDSM.16.MT88.4 R92, [R226+0xa000] ;  /* 0x00a00000e25c783b */ /* 0x000f280000004200 */
        /* <DEDUP_REMOVED lines=13> */
[-C--:B-1----:R-:W-:Y:S06]  /*14380*/  HMMA.16816.F32 R4, R60, R72.reuse, R4 ;  /* 0x000000483c04723c */ /* 0x082fec0000001804 */
        /* <DEDUP_REMOVED lines=13> */
[C---:B------:R-:W-:Y:S05]  /*14460*/  HMMA.16816.F32 R48, R60.reuse, R90, R48 ;  /* 0x0000005a3c30723c */ /* 0x040fea0000001830 */
[----:B------:R-:W-:Y:S01]  /*14470*/  FADD.FTZ R96, R196, R88 ;  /* 0x00000058c4607221 */ /* 0x000fe20000010000 */
[-C--:B----4-:R-:W-:Y:S01]  /*14480*/  HMMA.16816.F32 R52, R60, R92.reuse, R52 ;  /* 0x0000005c3c34723c */ /* 0x090fe20000001834 */
[----:B------:R-:W3:Y:S05]  /*14490*/  LDSM.16.MT88.4 R88, [R226+0xa800] ;  /* 0x00a80000e258783b */ /* 0x000eea0000004200 */
[C---:B------:R-:W-:Y:S06]  /*144a0*/  HMMA.16816.F32 R64, R76.reuse, R92, R64 ;  /* 0x0000005c4c40723c */ /* 0x040fec0000001840 */
[-C--:B------:R-:W-:Y:S05]  /*144b0*/  HMMA.16816.F32 R68, R76, R94.reuse, R68 ;  /* 0x0000005e4c44723c */ /* 0x080fea0000001844 */
[----:B------:R-:W-:Y:S01]  /*144c0*/  FADD.FTZ R93, R153, R0 ;  /* 0x00000000995d7221 */ /* 0x000fe20000010000 */
[----:B------:R-:W-:Y:S01]  /*144d0*/  HMMA.16816.F32 R56, R60, R94, R56 ;  /* 0x0000005e3c38723c */ /* 0x000fe20000001838 */
[----:B------:R-:W-:Y:S04]  /*144e0*/  LDSM.16.MT88.4 R152, [R224+0xb800] ;  /* 0x00b80000e098783b */ /* 0x000fe80000004200 */
        /* <DEDUP_REMOVED lines=9> */
[----:B------:R-:W-:Y:S01]  /*14580*/  LDSM.16.MT88.4 R180, [R225+0xb800] ;  /* 0x00b80000e1b4783b */ /* 0x000fe20000004200 */
[----:B------:R-:W-:Y:S01]  /*14590*/  F2FP.F16.F32.PACK_AB R77, R131, R173 ;  /* 0x000000ad834d723e */ /* 0x000fe200000000ff */
[----:B------:R-:W-:Y:S01]  /*145a0*/  FADD.FTZ R97, R134, R0 ;  /* 0x0000000086617221 */ /* 0x000fe20000010000 */
[----:B------:R-:W-:Y:S02]  /*145b0*/  F2FP.F16.F32.PACK_AB R78, R128, R129 ;  /* 0x00000081804e723e */ /* 0x000fe400000000ff */
[----:B------:R-:W-:Y:S01]  /*145c0*/  F2FP.F16.F32.PACK_AB R79, R125, R127 ;  /* 0x0000007f7d4f723e */ /* 0x000fe200000000ff */
[-C--:B-1----:R-:W-:Y:S03]  /*145d0*/  HMMA.16816.F32 R4, R60, R72.reuse, R4 ;  /* 0x000000483c04723c */ /* 0x082fe60000001804 */
[----:B------:R-:W-:Y:S03]  /*145e0*/  FADD.FTZ R3, R241, R97 ;  /* 0x00000061f1037221 */ /* 0x000fe60000010000 */
[C---:B------:R-:W-:Y:S05]  /*145f0*/  HMMA.16816.F32 R8, R76.reuse, R72, R8 ;  /* 0x000000484c08723c */ /* 0x040fea0000001808 */
[----:B------:R-:W-:Y:S01]  /*14600*/  FADD.FTZ R3, R237, R3 ;  /* 0x00000003ed037221 */ /* 0x000fe20000010000 */
[-C--:B------:R-:W-:Y:S05]  /*14610*/  HMMA.16816.F32 R12, R76, R74.reuse, R12 ;  /* 0x0000004a4c0c723c */ /* 0x080fea000000180c */
[----:B------:R-:W-:Y:S01]  /*14620*/  FADD.FTZ R3, R233, R3 ;  /* 0x00000003e9037221 */ /* 0x000fe20000010000 */
[C---:B------:R-:W-:Y:S01]  /*14630*/  HMMA.16816.F32 R16, R60.reuse, R74, R16 ;  /* 0x0000004a3c10723c */ /* 0x040fe20000001810 */
[----:B------:R-:W1:Y:S05]  /*14640*/  LDSM.16.MT88.4 R72, [R224+0xb000] ;  /* 0x00b00000e048783b */ /* 0x000e6a0000004200 */
        /* <DEDUP_REMOVED lines=21> */
[----:B------:R-:W3:Y:S03]  /*147a0*/  LDL.LU R132, [R1+0xfc] ;  /* 0x0000fc0001847983 */ /* 0x000ee60000300800 */
[----:B------:R-:W4:Y:S01]  /*147b0*/  MUFU.EX2 R90, R121 ;  /* 0x00000079005a7308 */ /* 0x000f220000000800 */
[----:B------:R-:W-:Y:S01]  /*147c0*/  F2FP.F16.F32.PACK_AB R61, R114, R115 ;  /* 0x00000073723d723e */ /* 0x000fe200000000ff */
[----:B------:R-:W-:Y:S01]  /*147d0*/  FADD.FTZ R2, R240, R96 ;  /* 0x00000060f0027221 */ /* 0x000fe20000010000 */
[----:B------:R-:W-:Y:S01]  /*147e0*/  F2FP.F16.F32.PACK_AB R62, R112, R113 ;  /* 0x00000071703e723e */ /* 0x000fe200000000ff */
[----:B------:R-:W3:Y:S01]  /*147f0*/  LDL.LU R134, [R1+0xf8] ;  /* 0x0000f80001867983 */ /* 0x000ee20000300800 */
[----:B------:R-:W-:Y:S01]  /*14800*/  F2FP.F16.F32.PACK_AB R63, R102, R103 ;  /* 0x00000067663f723e */ /* 0x000fe200000000ff */
[----:B------:R-:W-:Y:S01]  /*14810*/  FADD.FTZ R2, R236, R2 ;  /* 0x00000002ec027221 */ /* 0x000fe20000010000 */
[----:B------:R-:W-:Y:S01]  /*14820*/  F2FP.F16.F32.PACK_AB R77, R107, R106 ;  /* 0x0000006a6b4d723e */ /* 0x000fe200000000ff */
[----:B------:R-:W3:Y:S01]  /*14830*/  LDL.LU R135, [R1+0xf4] ;  /* 0x0000f40001877983 */ /* 0x000ee20000300800 */
[----:B------:R-:W-:Y:S02]  /*14840*/  F2FP.F16.F32.PACK_AB R78, R109, R108 ;  /* 0x0000006c6d4e723e */ /* 0x000fe400000000ff */
[----:B------:R-:W-:Y:S01]  /*14850*/  F2FP.F16.F32.PACK_AB R79, R111, R110 ;  /* 0x0000006e6f4f723e */ /* 0x000fe200000000ff */
[-C--:B-1----:R-:W-:Y:S01]  /*14860*/  HMMA.16816.F32 R4, R60, R72.reuse, R4 ;  /* 0x000000483c04723c */ /* 0x082fe20000001804 */
[----:B------:R-:W3:Y:S04]  /*14870*/  LDL.LU R136, [R1+0xf0] ;  /* 0x0000f00001887983 */ /* 0x000ee80000300800 */
[----:B------:R1:W5:Y:S01]  /*14880*/  LDL.LU R242, [R1+0xec] ;  /* 0x0000ec0001f27983 */ /* 0x0003620000300800 */
[C---:B------:R-:W-:Y:S03]  /*14890*/  HMMA.16816.F32 R8, R76.reuse, R72, R8 ;  /* 0x000000484c08723c */ /* 0x040fe60000001808 */
[----:B------:R1:W5:Y:S02]  /*148a0*/  LDL.LU R241, [R1+0xe8] ;  /* 0x0000e80001f17983 */ /* 0x0003640000300800 */
[----:B----4-:R-:W-:Y:S01]  /*148b0*/  F2FP.F16.F32.PACK_AB R196, R90, R91 ;  /* 0x0000005b5ac4723e */ /* 0x010fe200000000ff */
[-C--:B------:R-:W-:Y:S01]  /*148c0*/  HMMA.16816.F32 R12, R76, R74.reuse, R12 ;  /* 0x0000004a4c0c723c */ /* 0x080fe2000000180c */
[----:B------:R1:W5:Y:S04]  /*148d0*/  LDL.LU R240, [R1+0xe4] ;  /* 0x0000e40001f07983 */ /* 0x0003680000300800 */
[----:B------:R-:W-:Y:S01]  /*148e0*/  FADD.FTZ R73, R239, R89 ;  /* 0x00000059ef497221 */ /* 0x000fe20000010000 */
[C---:B------:R-:W-:Y:S01]  /*148f0*/  HMMA.16816.F32 R16, R60.reuse, R74, R16 ;  /* 0x0000004a3c10723c */ /* 0x040fe20000001810 */
[----:B------:R1:W5:Y:S01]  /*14900*/  LDL.LU R239, [R1+0xe0] ;  /* 0x0000e00001ef7983 */ /* 0x0003620000300800 */
[----:B------:R-:W-:Y:S03]  /*14910*/  MUFU.EX2 R75, R126 ;  /* 0x0000007e004b7308 */ /* 0x000fe60000000800 */
[----:B------:R-:W-:Y:S01]  /*14920*/  FADD.FTZ R72, R238, R0 ;  /* 0x00000000ee487221 */ /* 0x000fe20000010000 */
[-C--:B------:R-:W-:Y:S01]  /*14930*/  HMMA.16816.F32 R20, R60, R80.reuse, R20 ;  /* 0x000000503c14723c */ /* 0x080fe20000001814 */
[----:B------:R1:W5:Y:S04]  /*14940*/  LDL.LU R238, [R1+0xdc] ;  /* 0x0000dc0001ee7983 */ /* 0x0003680000300800 */
[----:B------:R1:W5:Y:S01]  /*14950*/  LDL.LU R237, [R1+0xd8] ;  /* 0x0000d80001ed7983 */ /* 0x0003620000300800 */
[C---:B------:R-:W-:Y:S01]  /*14960*/  HMMA.16816.F32 R24, R76.reuse, R80, R24 ;  /* 0x000000504c18723c */ /* 0x040fe20000001818 */
[----:B------:R-:W4:Y:S02]  /*14970*/  MUFU.EX2 R80, R124 ;  /* 0x0000007c00507308 */ /* 0x000f240000000800 */
        /* <DEDUP_REMOVED lines=8> */
[-C--:B--2---:R-:W-:Y:S05]  /*14a00*/  HMMA.16816.F32 R36, R60, R84.reuse, R36 ;  /* 0x000000543c24723c */ /* 0x084fea0000001824 */
        /* <DEDUP_REMOVED lines=11> */
[----:B----4-:R-:W-:Y:S01]  /*14ac0*/  F2FP.F16.F32.PACK_AB R198, R204, R80 ;  /* 0x00000050ccc6723e */ /* 0x010fe200000000ff */
[C---:B------:R-:W-:Y:S05]  /*14ad0*/  HMMA.16816.F32 R64, R76.reuse, R92, R64 ;  /* 0x0000005c4c40723c */ /* 0x040fea0000001840 */
[----:B------:R-:W-:Y:S01]  /*14ae0*/  F2FP.F16.F32.PACK_AB R199, R205, R75 ;  /* 0x0000004bcdc7723e */ /* 0x000fe200000000ff */
[-C--:B------:R-:W-:Y:S05]  /*14af0*/  HMMA.16816.F32 R68, R76, R94.reuse, R68 ;  /* 0x0000005e4c44723c */ /* 0x080fea0000001844 */
[----:B------:R-:W-:Y:S01]  /*14b00*/  FADD.FTZ R0, R206, R0 ;  /* 0x00000000ce007221 */ /* 0x000fe20000010000 */
[----:B------:R-:W-:Y:S05]  /*14b10*/  HMMA.16816.F32 R56, R60, R94, R56 ;  /* 0x0000005e3c38723c */ /* 0x000fea0000001838 */
[----:B------:R-:W-:Y:S01]  /*14b20*/  FADD.FTZ R2, R163, R2 ;  /* 0x00000002a3027221 */ /* 0x000fe20000010000 */
[-C--:B------:R-:W-:Y:S05]  /*14b30*/  HMMA.16816.F32 R144, R200, R152.reuse, R4 ;  /* 0x00000098c890723c */ /* 0x080fea0000001804 */
[----:B------:R-:W-:Y:S01]  /*14b40*/  FADD.FTZ R2, R209, R2 ;  /* 0x00000002d1027221 */ /* 0x000fe20000010000 */
[C---:B------:R-:W-:Y:S05]  /*14b50*/  HMMA.16816.F32 R140, R196.reuse, R152, R8 ;  /* 0x00000098c48c723c */ /* 0x040fea0000001808 */
[----:B------:R-:W-:Y:S01]  /*14b60*/  FADD.FTZ R4, R229, R3 ;  /* 0x00000003e5047221 */ /* 0x000fe20000010000 */
[-C--:B------:R-:W-:Y:S01]  /*14b70*/  HMMA.16816.F32 R148, R196, R154.reuse, R12 ;  /* 0x0000009ac494723c */ /* 0x080fe2000000180c */
[----:B------:R1:W5:Y:S04]  /*14b80*/  LDL.LU R229, [R1+0xb8] ;  /* 0x0000b80001e57983 */ /* 0x0003680000300800 */
[----:B------:R1:W5:Y:S01]  /*14b90*/  LDL.LU R228, [R1+0xb4] ;  /* 0x0000b40001e47983 */ /* 0x0003620000300800 */
[C---:B------:R-:W-:Y:S05]  /*14ba0*/  HMMA.16816.F32 R152, R200.reuse, R154, R16 ;  /* 0x0000009ac898723c */ /* 0x040fea0000001810 */
[----:B------:R-:W-:Y:S01]  /*14bb0*/  FADD.FTZ R3, R139, R74 ;  /* 0x0000004a8b037221 */ /* 0x000fe20000010000 */
[----:B------:R-:W-:Y:S01]  /*14bc0*/  FADD.FTZ R5, R208, R0 ;  /* 0x00000000d0057221 */ /* 0x000fe20000010000 */
[----:B------:R1:W5:Y:S01]  /*14bd0*/  LDL.LU R139, [R1+0xb0] ;  /* 0x0000b000018b7983 */ /* 0x0003620000300800 */
[----:B------:R-:W-:Y:S03]  /*14be0*/  FADD.FTZ R2, R244, R2 ;  /* 0x00000002f4027221 */ /* 0x000fe60000010000 */
[----:B------:R-:W-:Y:S01]  /*14bf0*/  FADD.FTZ R5, R159, R5 ;  /* 0x000000059f057221 */ /* 0x000fe20000010000 */
[----:B------:R-:W-:Y:S01]  /*14c00*/  FADD.FTZ R3, R207, R3 ;  /* 0x00000003cf037221 */ /* 0x000fe20000010000 */
[----:B------:R-:W-:Y:S02]  /*14c10*/  FADD.FTZ R4, R162, R4 ;  /* 0x00000004a2047221 */ /* 0x000fe40000010000 */
[----:B------:R-:W-:Y:S01]  /*14c20*/  FADD.FTZ R9, R190, R5 ;  /* 0x00000005be097221 */ /* 0x000fe20000010000 */
[----:B------:R-:W-:Y:S01]  /*14c30*/  FADD.FTZ R0, R160, R3 ;  /* 0x00000003a0007221 */ /* 0x000fe20000010000 */
[----:B------:R-:W-:Y:S02]  /*14c40*/  FADD.FTZ R4, R161, R4 ;  /* 0x00000004a1047221 */ /* 0x000fe40000010000 */
[-C--:B------:R-:W-:Y:S03]  /*14c50*/  HMMA.16816.F32 R160, R200, R164.reuse, R20 ;  /* 0x000000a4c8a0723c */ /* 0x080fe60000001814 */
[----:B------:R-:W-:Y:S01]  /*14c60*/  FADD.FTZ R4, R158, R4 ;  /* 0x000000049e047221 */ /* 0x000fe20000010000 */
[----:B------:R-:W-:Y:S01]  /*14c70*/  FADD.FTZ R3, R252, R0 ;  /* 0x00000000fc037221 */ /* 0x000fe20000010000 */
[----:B------:R-:W-:Y:S02]  /*14c80*/  FADD.FTZ R0, R249, R2 ;  /* 0x00000002f9007221 */ /* 0x000fe40000010000 */
[----:B------:R-:W-:Y:S01]  /*14c90*/  FADD.FTZ R2, R250, R4 ;  /* 0x00000004fa027221 */ /* 0x000fe20000010000 */
[----:B------:R-:W-:Y:S01]  /*14ca0*/  FADD.FTZ R8, R157, R3 ;  /* 0x000000039d087221 */ /* 0x000fe20000010000 */
[----:B------:R-:W2:Y:S02]  /*14cb0*/  LDSM.16.MT88.4 R4, [R226+0xb800] ;  /* 0x00b80000e204783b */ /* 0x000ea40000004200 */
        /* <DEDUP_REMOVED lines=34> */
[-C--:B--2---:R-:W-:Y:S05]  /*14ee0*/  HMMA.16816.F32 R192, R200, R4.reuse, R52 ;  /* 0x00000004c8c0723c */ /* 0x084fea0000001834 */
[----:B------:R-:W-:Y:S01]  /*14ef0*/  FADD.FTZ R3, R106, R3 ;  /* 0x000000036a037221 */ /* 0x000fe20000010000 */
[C---:B------:R-:W-:Y:S05]  /*14f00*/  HMMA.16816.F32 R188, R196.reuse, R4, R64 ;  /* 0x00000004c4bc723c */ /* 0x040fea0000001840 */
[----:B------:R-:W-:Y:S01]  /*14f10*/  FADD.FTZ R8, R129, R8 ;  /* 0x0000000881087221 */ /* 0x000fe20000010000 */
[----:B------:R-:W-:Y:S01]  /*14f20*/  FADD.FTZ R10, R117, R0 ;  /* 0x00000000750a7221 */ /* 0x000fe20000010000 */
[----:B------:R-:W-:Y:S01]  /*14f30*/  FADD.FTZ R0, R115, R9 ;  /* 0x0000000973007221 */ /* 0x000fe20000010000 */
[-C--:B------:R-:W-:Y:S03]  /*14f40*/  HMMA.16816.F32 R196, R196, R6.reuse, R68 ;  /* 0x00000006c4c4723c */ /* 0x080fe60000001844 */
[----:B------:R-:W-:Y:S01]  /*14f50*/  FADD.FTZ R8, R128, R8 ;  /* 0x0000000880087221 */ /* 0x000fe20000010000 */
[----:B------:R-:W-:Y:S02]  /*14f60*/  FADD.FTZ R9, R116, R10 ;  /* 0x0000000a74097221 */ /* 0x000fe40000010000 */
[----:B------:R-:W-:Y:S05]  /*14f70*/  HMMA.16816.F32 R200, R200, R6, R56 ;  /* 0x00000006c8c8723c */ /* 0x000fea0000001838 */
        /* <DEDUP_REMOVED lines=27> */
[----:B------:R-:W-:Y:S02]  /*15130*/  FADD.FTZ R0, R205, R0 ;  /* 0x00000000cd007221 */ /* 0x000fe40000010000 */
[----:B------:R-:W-:Y:S04]  /*15140*/  STL [R1+0x50], R5 ;  /* 0x0000500501007387 */ /* 0x000fe80000100800 */
[----:B------:R2:W-:Y:S04]  /*15150*/  STL [R1+0x54], R3 ;  /* 0x0000540301007387 */ /* 0x0005e80000100800 */
[----:B------:R1:W-:Y:S04]  /*15160*/  STL [R1+0x70], R2 ;  /* 0x0000700201007387 */ /* 0x0003e80000100800 */
[----:B------:R1:W-:Y:S01]  /*15170*/  STL [R1+0x6c], R0 ;  /* 0x00006c0001007387 */ /* 0x0003e20000100800 */
[----:B------:R-:W-:Y:S02]  /*15180*/  MOV R138, R132 ;  /* 0x00000084008a7202 */ /* 0x000fe40000000f00 */
[----:B------:R-:W-:Y:S02]  /*15190*/  MOV R137, R134 ;  /* 0x0000008600897202 */ /* 0x000fe40000000f00 */
[----:B------:R-:W-:Y:S02]  /*151a0*/  MOV R133, R135 ;  /* 0x0000008700857202 */ /* 0x000fe40000000f00 */
[----:B--2---:R-:W-:Y:S01]  /*151b0*/  MOV R3, R136 ;  /* 0x0000008800037202 */ /* 0x004fe20000000f00 */
[----:B-1----:R-:W-:Y:S06]  /*151c0*/  @P0 BRA `(.L_x_56) ;  /* 0xffffffb8002c0947 */ /* 0x002fec000383ffff */
.L_x_55:
[----:B------:R-:W2:Y:S04]  /*151d0*/  LDL.LU R8, [R1+0x50] ;  /* 0x0000500001087983 */ /* 0x000ea80000300800 */
[----:B------:R-:W3:Y:S04]  /*151e0*/  LDL.LU R7, [R1+0x54] ;  /* 0x0000540001077983 */ /* 0x000ee80000300800 */
[----:B------:R-:W4:Y:S04]  /*151f0*/  LDL.LU R6, [R1+0x70] ;  /* 0x0000700001067983 */ /* 0x000f280000300800 */
[----:B------:R-:W4:Y:S01]  /*15200*/  LDL.LU R5, [R1+0x6c] ;  /* 0x00006c0001057983 */ /* 0x000f220000300800 */
[----:B------:R-:W1:Y:S01]  /*15210*/  S2UR UR8, SR_CgaCtaId ;  /* 0x00000000000879c3 */ /* 0x000e620000008800 */
[----:B------:R-:W-:Y:S01]  /*15220*/  UISETP.NE.AND UP0, UPT, UR12, -0x1, UPT ;  /* 0xffffffff0c00788c */ /* 0x000fe2000bf05270 */
[----:B------:R-:W-:Y:S01]  /*15230*/  MOV R37, 0x20 ;  /* 0x0000002000257802 */ /* 0x000fe20000000f00 */
[----:B------:R-:W1:Y:S01]  /*15240*/  S2R R10, SR_TID.X ;  /* 0x00000000000a7919 */ /* 0x000e620000002100 */
[----:B------:R-:W1:Y:S03]  /*15250*/  S2R R47, SR_TID.X ;  /* 0x00000000002f7919 */ /* 0x000e660000002100 */
[----:B------:R-:W-:-:S05]  /*15260*/  PLOP3.LUT P6, PT, PT, PT, UP0, 0x80, 0x0 ;  /* 0x000000000000781c */ /* 0x000fca0003fcf008 */
[----:B------:R-:W-:Y:S02]  /*15270*/  @UP0 ULDC.64 UR6, c[0x0][0x298] ;  /* 0x0000a60000060ab9 */ /* 0x000fe40000000a00 */
[----:B------:R-:W-:-:S03]  /*15280*/  @UP0 UIMAD.WIDE.U32 UR10, UR12, UR6, URZ ;  /* 0x000000060c0a02a5 */ /* 0x000fc6000f8e003f */
[----:B------:R-:W-:Y:S01]  /*15290*/  UMOV UR6, 0x400 ;  /* 0x0000040000067882 */ /* 0x000fe20000000000 */
[----:B------:R-:W-:Y:S02]  /*152a0*/  @UP0 UIMAD UR4, UR12, UR7, UR11 ;  /* 0x000000070c0402a4 */ /* 0x000fe4000f8e020b */
[----:B-1----:R-:W-:Y:S01]  /*152b0*/  ULEA UR8, UR8, UR6, 0x18 ;  /* 0x0000000608087291 */ /* 0x002fe2000f8ec03f */
[----:B------:R-:W-:-:S04]  /*152c0*/  SHF.R.S32.HI R11, RZ, 0x1f, R10 ;  /* 0x0000001fff0b7819 */ /* 0x000fc8000001140a */
[----:B------:R-:W-:Y:S02]  /*152d0*/  LEA.HI R9, R11, R10, RZ, 0x2 ;  /* 0x0000000a0b097211 */ /* 0x000fe400078f10ff */
[----:B------:R-:W-:-:S04]  /*152e0*/  SHF.R.S32.HI R45, RZ, 0x1f, R47 ;  /* 0x0000001fff2d7819 */ /* 0x000fc8000001142f */
[----:B------:R-:W-:Y:S01]  /*152f0*/  LEA.HI R45, R45, R47, RZ, 0x3 ;  /* 0x0000002f2d2d7211 */ /* 0x000fe200078f18ff */
[----:B--2---:R-:W1:Y:S04]  /*15300*/  SHFL.BFLY PT, R2, R8, 0x2, 0x1f ;  /* 0x0c401f0008027f89 */ /* 0x004e6800000e0000 */
[----:B---3--:R-:W2:Y:S04]  /*15310*/  SHFL.BFLY PT, R4, R7, 0x2, 0x1f ;  /* 0x0c401f0007047f89 */ /* 0x008ea800000e0000 */
[----:B----4-:R-:W3:Y:S04]  /*15320*/  SHFL.BFLY PT, R3, R6, 0x2, 0x1f ;  /* 0x0c401f0006037f89 */ /* 0x010ee800000e0000 */
[----:B------:R-:W4:Y:S01]  /*15330*/  SHFL.BFLY PT, R0, R5, 0x2, 0x1f ;  /* 0x0c401f0005007f89 */ /* 0x000f2200000e0000 */
[----:B-1----:R-:W-:Y:S01]  /*15340*/  FADD.FTZ R2, R2, R8 ;  /* 0x0000000802027221 */ /* 0x002fe20000010000 */
[----:B--2---:R-:W-:Y:S01]  /*15350*/  FADD.FTZ R4, R4, R7 ;  /* 0x0000000704047221 */ /* 0x004fe20000010000 */
[----:B---3--:R-:W-:-:S04]  /*15360*/  FADD.FTZ R3, R3, R6 ;  /* 0x0000000603037221 */ /* 0x008fc80000010000 */
[----:B------:R-:W1:Y:S01]  /*15370*/  SHFL.BFLY PT, R7, R4, 0x1, 0x1f ;  /* 0x0c201f0004077f89 */ /* 0x000e6200000e0000 */
[----:B----4-:R-:W-:-:S03]  /*15380*/  FADD.FTZ R0, R0, R5 ;  /* 0x0000000500007221 */ /* 0x010fc60000010000 */
[----:B------:R-:W2:Y:S04]  /*15390*/  SHFL.BFLY PT, R6, R3, 0x1, 0x1f ;  /* 0x0c201f0003067f89 */ /* 0x000ea800000e0000 */
[----:B------:R-:W3:Y:S04]  /*153a0*/  SHFL.BFLY PT, R5, R2, 0x1, 0x1f ;  /* 0x0c201f0002057f89 */ /* 0x000ee800000e0000 */
[----:B------:R-:W4:Y:S01]  /*153b0*/  SHFL.BFLY PT, R8, R0, 0x1, 0x1f ;  /* 0x0c201f0000087f89 */ /* 0x000f2200000e0000 */
[----:B-1----:R-:W-:Y:S01]  /*153c0*/  FADD.FTZ R42, R4, R7 ;  /* 0x00000007042a7221 */ /* 0x002fe20000010000 */
[----:B------:R-:W-:Y:S01]  /*153d0*/  SHF.R.S32.HI R4, RZ, 0x1f, R9 ;  /* 0x0000001fff047819 */ /* 0x000fe20000011409 */
[----:B--2---:R-:W-:Y:S01]  /*153e0*/  FADD.FTZ R43, R3, R6 ;  /* 0x00000006032b7221 */ /* 0x004fe20000010000 */
[----:B------:R-:W-:-:S02]  /*153f0*/  LOP3.LUT R6, R9, 0x3ffffffc, RZ, 0xc0, !PT ;  /* 0x3ffffffc09067812 */ /* 0x000fc400078ec0ff */
[----:B------:R-:W-:Y:S01]  /*15400*/  LEA.HI R3, R11, R10, RZ, 0x5 ;  /* 0x0000000a0b037211 */ /* 0x000fe200078f28ff */
[----:B---3--:R-:W-:Y:S01]  /*15410*/  FADD.FTZ R2, R2, R5 ;  /* 0x0000000502027221 */ /* 0x008fe20000010000 */
[----:B------:R-:W-:Y:S01]  /*15420*/  SHF.R.S32.HI R5, RZ, 0x2, R9 ;  /* 0x00000002ff057819 */ /* 0x000fe20000011409 */
[----:B------:R-:W-:Y:S01]  /*15430*/  IMAD.IADD R6, R10, 0x1, -R6 ;  /* 0x000000010a067824 */ /* 0x000fe200078e0a06 */
[----:B------:R-:W-:Y:S01]  /*15440*/  LOP3.LUT R7, R3, 0xffffffe0, RZ, 0xc0, !PT ;  /* 0xffffffe003077812 */ /* 0x000fe200078ec0ff */
[----:B----4-:R-:W-:Y:S01]  /*15450*/  FADD.FTZ R44, R0, R8 ;  /* 0x00000008002c7221 */ /* 0x010fe20000010000 */
[----:B------:R-:W-:Y:S02]  /*15460*/  LEA.HI R4, R4, R5, RZ, 0x3 ;  /* 0x0000000504047211 */ /* 0x000fe400078f18ff */
[----:B------:R-:W-:Y:S01]  /*15470*/  FSETP.NE.FTZ.AND P3, PT, R2, RZ, PT ;  /* 0x000000ff0200720b */ /* 0x000fe20003f75000 */
[----:B------:R-:W-:Y:S01]  /*15480*/  IMAD.IADD R7, R10, 0x1, -R7 ;  /* 0x000000010a077824 */ /* 0x000fe200078e0a07 */
[----:B------:R-:W-:-:S02]  /*15490*/  LOP3.LUT R4, R4, 0xfffffff8, RZ, 0xc0, !PT ;  /* 0xfffffff804047812 */ /* 0x000fc400078ec0ff */
[----:B------:R-:W-:Y:S02]  /*154a0*/  LOP3.LUT R0, R45, 0xfffffff8, RZ, 0xc0, !PT ;  /* 0xfffffff82d007812 */ /* 0x000fe400078ec0ff */
[----:B------:R-:W-:Y:S01]  /*154b0*/  SHF.R.S32.HI R39, RZ, 0x5, R3 ;  /* 0x00000005ff277819 */ /* 0x000fe20000011403 */
[----:B------:R-:W-:Y:S01]  /*154c0*/  IMAD.IADD R4, R5, 0x1, -R4 ;  /* 0x0000000105047824 */ /* 0x000fe200078e0a04 */
[----:B------:R-:W-:Y:S01]  /*154d0*/  FSETP.NE.FTZ.AND P0, PT, R42, RZ, PT ;  /* 0x000000ff2a00720b */ /* 0x000fe20003f15000 */
[----:B------:R-:W-:Y:S01]  /*154e0*/  IMAD.IADD R47, R47, 0x1, -R0 ;  /* 0x000000012f2f7824 */ /* 0x000fe200078e0a00 */
[----:B------:R-:W-:Y:S01]  /*154f0*/  LEA R21, R39, R6, 0x9 ;  /* 0x0000000627157211 */ /* 0x000fe200078e48ff */
[----:B------:R-:W-:Y:S01]  /*15500*/  IMAD.MOV.U32 R0, RZ, RZ, 0x3f800000 ;  /* 0x3f800000ff007424 */ /* 0x000fe200078e00ff */
[----:B------:R-:W-:Y:S02]  /*15510*/  SHF.L.U32 R5, R4, 0x6, RZ ;  /* 0x0000000604057819 */ /* 0x000fe400000006ff */
[----:B------:R-:W-:-:S02]  /*15520*/  LOP3.LUT P5, RZ, R7, 0x3, RZ, 0xc0, !PT ;  /* 0x0000000307ff7812 */ /* 0x000fc400078ac0ff */
[----:B------:R-:W-:Y:S01]  /*15530*/  LOP3.LUT R3, R5, 0x1c0, RZ, 0xc0, !PT ;  /* 0x000001c005037812 */ /* 0x000fe200078ec0ff */
[----:B------:R-:W1:Y:S01]  /*15540*/  @P3 MUFU.RCP R0, R2 ;  /* 0x0000000200003308 */ /* 0x000e620000001000 */
[----:B------:R-:W2:Y:S01]  /*15550*/  @P3 LDC R5, c[0x0][0x2e8] ;  /* 0x0000ba00ff053b82 */ /* 0x000ea20000000800 */
[----:B------:R-:W-:Y:S02]  /*15560*/  FSETP.NE.FTZ.AND P4, PT, R43, RZ, PT ;  /* 0x000000ff2b00720b */ /* 0x000fe40003f95000 */
[----:B------:R-:W-:Y:S02]  /*15570*/  LEA.HI R3, R3, R3, RZ, 0x1d ;  /* 0x0000000303037211 */ /* 0x000fe400078fe8ff */
[----:B------:R-:W-:Y:S02]  /*15580*/  R2P PR, R4, 0x6 ;  /* 0x0000000604007804 */ /* 0x000fe40000000000 */
[----:B------:R-:W3:Y:S01]  /*15590*/  @P3 MUFU.LG2 R2, R2 ;  /* 0x0000000200023308 */ /* 0x000ee20000000c00 */
[----:B------:R-:W-:-:S02]  /*155a0*/  IMAD.U32 R21, R21, 0x2, R3 ;  /* 0x0000000215157824 */ /* 0x000fc400078e0003 */
[----:B------:R-:W-:Y:S01]  /*155b0*/  IMAD.MOV.U32 R3, RZ, RZ, 0x3f800000 ;  /* 0x3f800000ff037424 */ /* 0x000fe200078e00ff */
[----:B------:R-:W-:Y:S02]  /*155c0*/  SEL R37, R37, 0xffffffe0, !P1 ;  /* 0xffffffe025257807 */ /* 0x000fe40004800000 */
[----:B------:R-:W-:-:S03]  /*155d0*/  LEA R21, R21, UR8, 0x1 ;  /* 0x0000000815157c11 */ /* 0x000fc6000f8e08ff */
[----:B------:R4:W2:Y:S01]  /*155e0*/  @P0 MUFU.RCP R3, R42 ;  /* 0x0000002a00030308 */ /* 0x0008a20000001000 */
[C---:B-1----:R-:W-:Y:S01]  /*155f0*/  FMUL.FTZ R144, R0.reuse, R144 ;  /* 0x0000009000907220 */ /* 0x042fe20000410000 */
[C---:B------:R-:W-:Y:S02]  /*15600*/  VIADD R22, R21.reuse, 0x40 ;  /* 0x0000004015167836 */ /* 0x040fe40000000000 */
        /* <DEDUP_REMOVED lines=8> */
[----:B------:R-:W-:Y:S01]  /*15690*/  @P2 IADD3 R22, R21, -0x40, RZ ;  /* 0xffffffc015162810 */ /* 0x000fe20007ffe0ff */
[----:B---3--:R-:W-:Y:S06]  /*156a0*/  @P6 BRA `(.L_x_59) ;  /* 0x00000000001c6947 */ /* 0x008fec0003800000 */
[----:B------:R-:W1:Y:S01]  /*156b0*/  S2UR UR8, SR_CTAID.Y ;  /* 0x00000000000879c3 */ /* 0x000e620000002600 */
[----:B------:R-:W-:Y:S01]  /*156c0*/  ULDC.64 UR6, c[0x0][0x290] ;  /* 0x0000a40000067ab9 */ /* 0x000fe20000000a00 */
[----:B-1----:R-:W-:Y:S02]  /*156d0*/  USHF.R.S32.HI UR4, URZ, 0x1f, UR8 ;  /* 0x0000001f3f047899 */ /* 0x002fe40008011408 */
[----:B------:R-:W-:Y:S02]  /*156e0*/  UIMAD.WIDE.U32 UR10, UR8, UR6, URZ ;  /* 0x00000006080a72a5 */ /* 0x000fe4000f8e003f */
[----:B------:R-:W-:-:S04]  /*156f0*/  UIMAD UR4, UR4, UR6, URZ ;  /* 0x00000006040472a4 */ /* 0x000fc8000f8e023f */
[----:B------:R-:W-:-:S04]  /*15700*/  UIMAD UR4, UR8, UR7, UR4 ;  /* 0x00000007080472a4 */ /* 0x000fc8000f8e0204 */
[----:B------:R-:W-:-:S12]  /*15710*/  UIADD3 UR4, UR11, UR4, URZ ;  /* 0x000000040b047290 */ /* 0x000fd8000fffe03f */
.L_x_59:
[----:B------:R-:W-:Y:S01]  /*15720*/  ULDC.U8 UR6, c[0x0][0x3d8] ;  /* 0x0000f60000067ab9 */ /* 0x000fe20000000000 */
[----:B------:R-:W-:Y:S01]  /*15730*/  ULDC.U8 UR8, c[0x0][0x3d9] ;  /* 0x0000f64000087ab9 */ /* 0x000fe20000000000 */
[----:B------:R-:W-:Y:S01]  /*15740*/  ISETP.NE.AND P6, PT, RZ, UR6, PT ;  /* 0x00000006ff007c0c */ /* 0x000fe2000bfc5270 */
[C---:B------:R-:W-:Y:S01]  /*15750*/  FMUL.FTZ R24, R0.reuse, R177 ;  /* 0x000000b100187220 */ /* 0x040fe20000410000 */
[C---:B------:R-:W-:Y:S01]  /*15760*/  FMUL.FTZ R180, R0.reuse, R180 ;  /* 0x000000b400b47220 */ /* 0x040fe20000410000 */
[C---:B------:R-:W-:Y:S01]  /*15770*/  FMUL.FTZ R18, R0.reuse, R181 ;  /* 0x000000b500127220 */ /* 0x040fe20000410000 */
[----:B------:R-:W-:Y:S01]  /*15780*/  ISETP.NE.OR P1, PT, RZ, UR8, !P6 ;  /* 0x00000008ff007c0c */ /* 0x000fe2000f725670 */
[C---:B------:R-:W-:Y:S01]  /*15790*/  FMUL.FTZ R192, R0.reuse, R192 ;  /* 0x000000c000c07220 */ /* 0x040fe20000410000 */
[C---:B------:R-:W-:Y:S01]  /*157a0*/  FMUL.FTZ R32, R0.reuse, R193 ;  /* 0x000000c100207220 */ /* 0x040fe20000410000 */
[C---:B------:R-:W-:Y:S01]  /*157b0*/  FMUL.FTZ R200, R0.reuse, R200 ;  /* 0x000000c800c87220 */ /* 0x040fe20000410000 */
[----:B------:R-:W-:Y:S01]  /*157c0*/  FMUL.FTZ R28, R0, R201 ;  /* 0x000000c9001c7220 */ /* 0x000fe20000410000 */
[----:B------:R-:W-:Y:S01]  /*157d0*/  PLOP3.LUT P2, PT, PT, PT, PT, 0x8, 0x0 ;  /* 0x000000000000781c */ /* 0x000fe20003f4e170 */
[----:B------:R-:W-:Y:S01]  /*157e0*/  @P3 FMUL.FTZ R0, R2, 0.69314718246459960938 ;  /* 0x3f31721802003820 */ /* 0x000fe20000410000 */
[----:B------:R-:W-:-:S02]  /*157f0*/  MOV R46, 0x7f800000 ;  /* 0x7f800000002e7802 */ /* 0x000fc40000000f00 */
[----:B------:R-:W-:-:S04]  /*15800*/  CS2R R40, SRZ ;  /* 0x0000000000287805 */ /* 0x000fc8000001ff00 */
[----:B------:R-:W-:Y:S05]  /*15810*/  @P1 BRA `(.L_x_60) ;  /* 0x0000000000201947 */ /* 0x000fea0003800000 */
[----:B------:R-:W1:Y:S01]  /*15820*/  S2UR UR6, SR_CTAID.Y ;  /* 0x00000000000679c3 */ /* 0x000e620000002600 */
[----:B------:R-:W-:Y:S01]  /*15830*/  ULDC UR7, c[0x0][0x2c4] ;  /* 0x0000b10000077ab9 */ /* 0x000fe20000000800 */
[----:B------:R-:W-:Y:S01]  /*15840*/  PLOP3.LUT P2, PT, PT, PT, PT, 0x80, 0x0 ;  /* 0x000000000000781c */ /* 0x000fe20003f4f070 */
[----:B-1----:R-:W-:-:S04]  /*15850*/  UIMAD UR6, UR6, UR7, URZ ;  /* 0x00000007060672a4 */ /* 0x002fc8000f8e023f */
[----:B------:R-:W-:-:S04]  /*15860*/  USEL UR12, UR6, UR12, !UP0 ;  /* 0x0000000c060c7287 */ /* 0x000fc8000c000000 */
[----:B------:R-:W-:Y:S02]  /*15870*/  USHF.R.S32.HI UR6, URZ, 0x1f, UR12 ;  /* 0x0000001f3f067899 */ /* 0x000fe4000801140c */
[----:B------:R-:W-:-:S04]  /*15880*/  IMAD.U32 R40, RZ, RZ, UR12 ;  /* 0x0000000cff287e24 */ /* 0x000fc8000f8e00ff */
[----:B------:R-:W-:-:S07]  /*15890*/  MOV R41, UR6 ;  /* 0x0000000600297c02 */ /* 0x000fce0008000f00 */
.L_x_60:
[----:B------:R-:W-:Y:S01]  /*158a0*/  ISETP.NE.AND P1, PT, RZ, UR8, PT ;  /* 0x00000008ff007c0c */ /* 0x000fe2000bf25270 */
[----:B--2--5:R-:W-:Y:S01]  /*158b0*/  @P3 FFMA.FTZ R46, R136, R5, R0 ;  /* 0x00000005882e3223 */ /* 0x024fe20000010000 */
[----:B------:R-:W-:Y:S01]  /*158c0*/  LOP3.LUT R4, R4, 0x1, RZ, 0xc0, !PT ;  /* 0x0000000104047812 */ /* 0x000fe200078ec0ff */
[----:B------:R-:W-:Y:S01]  /*158d0*/  IMAD.MOV.U32 R0, RZ, RZ, 0x3f800000 ;  /* 0x3f800000ff007424 */ /* 0x000fe200078e00ff */
[----:B------:R-:W-:Y:S01]  /*158e0*/  MOV R38, 0x10 ;  /* 0x0000001000267802 */ /* 0x000fe20000000f00 */
[C---:B------:R-:W-:Y:S01]  /*158f0*/  FMUL.FTZ R146, R3.reuse, R146 ;  /* 0x0000009203927220 */ /* 0x040fe20000410000 */
[----:B------:R-:W-:Y:S01]  /*15900*/  ISETP.NE.U32.AND P3, PT, R4, 0x1, PT ;  /* 0x000000010400780c */ /* 0x000fe20003f65070 */
[C---:B------:R-:W-:Y:S01]  /*15910*/  FMUL.FTZ R147, R3.reuse, R147 ;  /* 0x0000009303937220 */ /* 0x040fe20000410000 */
[----:B------:R-:W-:Y:S01]  /*15920*/  MOV R2, 0x3f800000 ;  /* 0x3f80000000027802 */ /* 0x000fe20000000f00 */
[C---:B------:R-:W-:Y:S01]  /*15930*/  FMUL.FTZ R154, R3.reuse, R154 ;  /* 0x0000009a039a7220 */ /* 0x040fe20000410000 */
[----:B------:R-:W-:Y:S01]  /*15940*/  SEL R38, R38, 0xfffffff0, P3 ;  /* 0xfffffff026267807 */ /* 0x000fe20001800000 */
[C---:B------:R-:W-:Y:S01]  /*15950*/  FMUL.FTZ R155, R3.reuse, R155 ;  /* 0x0000009b039b7220 */ /* 0x040fe20000410000 */
[----:B------:R-:W-:Y:S01]  /*15960*/  PLOP3.LUT P3, PT, PT, PT, PT, 0x8, 0x0 ;  /* 0x000000000000781c */ /* 0x000fe20003f6e170 */
[C---:B------:R-:W-:Y:S01]  /*15970*/  FMUL.FTZ R162, R3.reuse, R162 ;  /* 0x000000a203a27220 */ /* 0x040fe20000410000 */
[----:B------:R-:W-:Y:S01]  /*15980*/  @!P1 PLOP3.LUT P3, PT, P6, PT, PT, 0x80, 0x0 ;  /* 0x000000000000981c */ /* 0x000fe2000376f070 */
[----:B------:R-:W1:Y:S01]  /*15990*/  @P4 MUFU.RCP R2, R43 ;  /* 0x0000002b00024308 */ /* 0x000e620000001000 */
[----:B------:R-:W-:Y:S01]  /*159a0*/  FSETP.NE.FTZ.AND P6, PT, R44, RZ, PT ;  /* 0x000000ff2c00720b */ /* 0x000fe20003fd5000 */
        /* <DEDUP_REMOVED lines=11> */
[----:B------:R-:W-:Y:S01]  /*15a60*/  F2FP.F16.F32.PACK_AB R6, R6, R144 ;  /* 0x000000900606723e */ /* 0x000fe200000000ff */
[----:B------:R-:W2:Y:S01]  /*15a70*/  @P6 MUFU.RCP R0, R44 ;  /* 0x0000002c00006308 */ /* 0x000ea20000001000 */
[----:B------:R-:W-:Y:S01]  /*15a80*/  F2FP.F16.F32.PACK_AB R5, R147, R146 ;  /* 0x000000929305723e */ /* 0x000fe200000000ff */
[----:B------:R-:W3:Y:S01]  /*15a90*/  @!P1 LDC R16, c[0x0][0x2c4] ;  /* 0x0000b100ff109b82 */ /* 0x000ee20000000800 */
        /* <DEDUP_REMOVED lines=14> */
[C---:B--2---:R-:W-:Y:S01]  /*15b80*/  FMUL.FTZ R143, R0.reuse, R143 ;  /* 0x0000008f008f7220 */ /* 0x044fe20000410000 */
[C---:B------:R-:W-:Y:S01]  /*15b90*/  FMUL.FTZ R7, R0.reuse, R142 ;  /* 0x0000008e00077220 */ /* 0x040fe20000410000 */
[C---:B------:R-:W-:Y:S01]  /*15ba0*/  FMUL.FTZ R151, R0.reuse, R151 ;  /* 0x0000009700977220 */ /* 0x040fe20000410000 */
[----:B------:R-:W-:Y:S01]  /*15bb0*/  FMUL.FTZ R11, R0, R150 ;  /* 0x00000096000b7220 */ /* 0x000fe20000410000 */
[C---:B------:R-:W-:Y:S01]  /*15bc0*/  FMUL.FTZ R196, R2.reuse, R196 ;  /* 0x000000c402c47220 */ /* 0x040fe20000410000 */
[----:B------:R-:W-:Y:S01]  /*15bd0*/  FMUL.FTZ R35, R2, R197 ;  /* 0x000000c502237220 */ /* 0x000fe20000410000 */
        /* <DEDUP_REMOVED lines=13> */
[----:B------:R1:W-:Y:S01]  /*15cb0*/  STS [R21], R6 ;  /* 0x0000000615007388 */ /* 0x0003e20000000800 */
[----:B------:R-:W-:Y:S01]  /*15cc0*/  F2FP.F16.F32.PACK_AB R2, R155, R154 ;  /* 0x0000009a9b02723e */ /* 0x000fe200000000ff */
[----:B---3--:R-:W2:Y:S01]  /*15cd0*/  @P3 LDC R16, c[0x0][0x2e4] ;  /* 0x0000b900ff103b82 */ /* 0x008ea20000000800 */
[----:B------:R-:W-:Y:S01]  /*15ce0*/  IADD3 R0, R21, R38, RZ ;  /* 0x0000002615007210 */ /* 0x000fe20007ffe0ff */
[----:B------:R3:W-:Y:S01]  /*15cf0*/  STS [R21+0x400], R5 ;  /* 0x0004000515007388 */ /* 0x0007e20000000800 */
[----:B------:R-:W-:Y:S01]  /*15d00*/  F2FP.F16.F32.PACK_AB R4, R4, R140 ;  /* 0x0000008c0404723e */ /* 0x000fe200000000ff */
[----:B------:R-:W-:Y:S01]  /*15d10*/  BSSY B0, `(.L_x_61) ;  /* 0x000009f000007945 */ /* 0x000fe20003800000 */
[----:B------:R-:W-:Y:S01]  /*15d20*/  F2FP.F16.F32.PACK_AB R7, R143, R7 ;  /* 0x000000078f07723e */ /* 0x000fe200000000ff */
[----:B------:R4:W-:Y:S01]  /*15d30*/  STS [R0], R3 ;  /* 0x0000000300007388 */ /* 0x0009e20000000800 */
[----:B------:R-:W-:Y:S01]  /*15d40*/  F2FP.F16.F32.PACK_AB R12, R12, R148 ;  /* 0x000000940c0c723e */ /* 0x000fe200000000ff */
[----:B------:R-:W2:Y:S01]  /*15d50*/  S2UR UR6, SR_CTAID.X ;  /* 0x00000000000679c3 */ /* 0x000ea20000002500 */
[----:B------:R-:W-:Y:S01]  /*15d60*/  F2FP.F16.F32.PACK_AB R11, R151, R11 ;  /* 0x0000000b970b723e */ /* 0x000fe200000000ff */
[----:B------:R4:W-:Y:S01]  /*15d70*/  STS [R0+0x400], R2 ;  /* 0x0004000200007388 */ /* 0x0009e20000000800 */
[----:B------:R-:W-:-:S02]  /*15d80*/  F2FP.F16.F32.PACK_AB R10, R10, R160 ;  /* 0x000000a00a0a723e */ /* 0x000fc400000000ff */
[----:B------:R-:W-:Y:S01]  /*15d90*/  F2FP.F16.F32.PACK_AB R9, R9, R162 ;  /* 0x000000a20909723e */ /* 0x000fe200000000ff */
[----:B------:R-:W-:Y:S01]  /*15da0*/  STS [R21+0x2000], R4 ;  /* 0x0020000415007388 */ /* 0x000fe20000000800 */
[----:B------:R-:W-:Y:S02]  /*15db0*/  F2FP.F16.F32.PACK_AB R8, R8, R164 ;  /* 0x000000a40808723e */ /* 0x000fe400000000ff */
[----:B------:R-:W-:Y:S01]  /*15dc0*/  F2FP.F16.F32.PACK_AB R13, R13, R166 ;  /* 0x000000a60d0d723e */ /* 0x000fe200000000ff */
[----:B------:R2:W-:Y:S01]  /*15dd0*/  STS [R21+0x2400], R7 ;  /* 0x0024000715007388 */ /* 0x0005e20000000800 */
[----:B------:R-:W-:Y:S02]  /*15de0*/  F2FP.F16.F32.PACK_AB R15, R15, R156 ;  /* 0x0000009c0f0f723e */ /* 0x000fe400000000ff */
[----:B------:R-:W-:Y:S01]  /*15df0*/  F2FP.F16.F32.PACK_AB R14, R159, R14 ;  /* 0x0000000e9f0e723e */ /* 0x000fe200000000ff */
[----:B------:R2:W-:Y:S01]  /*15e00*/  STS [R0+0x2000], R12 ;  /* 0x0020000c00007388 */ /* 0x0005e20000000800 */
[----:B------:R-:W-:Y:S01]  /*15e10*/  F2FP.F16.F32.PACK_AB R26, R26, R168 ;  /* 0x000000a81a1a723e */ /* 0x000fe200000000ff */
[----:B-1----:R-:W1:Y:S01]  /*15e20*/  @P1 LDC R6, c[0x0][0x2c0] ;  /* 0x0000b000ff061b82 */ /* 0x002e620000000800 */
[----:B------:R-:W-:Y:S01]  /*15e30*/  F2FP.F16.F32.PACK_AB R25, R171, R25 ;  /* 0x00000019ab19723e */ /* 0x000fe200000000ff */
[----:B------:R2:W-:Y:S01]  /*15e40*/  STS [R0+0x2400], R11 ;  /* 0x0024000b00007388 */ /* 0x0005e20000000800 */
[----:B------:R-:W-:Y:S01]  /*15e50*/  F2FP.F16.F32.PACK_AB R24, R24, R176 ;  /* 0x000000b01818723e */ /* 0x000fe200000000ff */
[----:B---3--:R-:W3:Y:S01]  /*15e60*/  @P0 MUFU.LG2 R5, R42 ;  /* 0x0000002a00050308 */ /* 0x008ee20000000c00 */
[----:B------:R-:W-:Y:S01]  /*15e70*/  F2FP.F16.F32.PACK_AB R23, R23, R178 ;  /* 0x000000b21717723e */ /* 0x000fe200000000ff */
[----:B----4-:R-:W-:Y:S01]  /*15e80*/  IMAD.IADD R3, R0, 0x1, R37 ;  /* 0x0000000100037824 */ /* 0x010fe200078e0225 */
[----:B------:R-:W-:-:S02]  /*15e90*/  F2FP.F16.F32.PACK_AB R18, R18, R180 ;  /* 0x000000b41212723e */ /* 0x000fc400000000ff */
[----:B------:R-:W-:Y:S02]  /*15ea0*/  F2FP.F16.F32.PACK_AB R17, R17, R182 ;  /* 0x000000b61111723e */ /* 0x000fe400000000ff */
[----:B------:R-:W-:Y:S02]  /*15eb0*/  IADD3 R2, R21, R37, RZ ;  /* 0x0000002515027210 */ /* 0x000fe40007ffe0ff */
[----:B------:R-:W-:Y:S02]  /*15ec0*/  F2FP.F16.F32.PACK_AB R20, R20, R172 ;  /* 0x000000ac1414723e */ /* 0x000fe400000000ff */
[----:B------:R-:W-:Y:S01]  /*15ed0*/  F2FP.F16.F32.PACK_AB R19, R175, R19 ;  /* 0x00000013af13723e */ /* 0x000fe200000000ff */
[----:B------:R4:W-:Y:S01]  /*15ee0*/  STS [R2], R10 ;  /* 0x0000000a02007388 */ /* 0x0009e20000000800 */
[----:B------:R-:W-:Y:S01]  /*15ef0*/  F2FP.F16.F32.PACK_AB R34, R34, R184 ;  /* 0x000000b82222723e */ /* 0x000fe200000000ff */
[----:B--2---:R-:W2:Y:S01]  /*15f00*/  @!P1 LDC R7, c[0x0][0x270] ;  /* 0x00009c00ff079b82 */ /* 0x004ea20000000800 */
[----:B------:R-:W-:Y:S01]  /*15f10*/  F2FP.F16.F32.PACK_AB R33, R187, R33 ;  /* 0x00000021bb21723e */ /* 0x000fe200000000ff */
[----:B------:R-:W-:Y:S01]  /*15f20*/  STS [R2+0x400], R9 ;  /* 0x0004000902007388 */ /* 0x000fe20000000800 */
[----:B------:R-:W-:-:S02]  /*15f30*/  F2FP.F16.F32.PACK_AB R32, R32, R192 ;  /* 0x000000c02020723e */ /* 0x000fc400000000ff */
[----:B------:R-:W-:Y:S01]  /*15f40*/  F2FP.F16.F32.PACK_AB R31, R31, R194 ;  /* 0x000000c21f1f723e */ /* 0x000fe200000000ff */
[----:B------:R3:W-:Y:S01]  /*15f50*/  STS [R3], R8 ;  /* 0x0000000803007388 */ /* 0x0007e20000000800 */
[----:B------:R-:W-:Y:S01]  /*15f60*/  F2FP.F16.F32.PACK_AB R28, R28, R200 ;  /* 0x000000c81c1c723e */ /* 0x000fe200000000ff */
[----:B------:R-:W1:Y:S01]  /*15f70*/  @P6 LDC R12, c[0x0][0x2e8] ;  /* 0x0000ba00ff0c6b82 */ /* 0x000e620000000800 */
[----:B------:R-:W-:Y:S01]  /*15f80*/  IADD3 R0, R37, 0x400, R22 ;  /* 0x0000040025007810 */ /* 0x000fe20007ffe016 */
[----:B------:R-:W-:Y:S01]  /*15f90*/  STS [R3+0x400], R13 ;  /* 0x0004000d03007388 */ /* 0x000fe20000000800 */
[----:B------:R-:W-:Y:S02]  /*15fa0*/  F2FP.F16.F32.PACK_AB R27, R27, R202 ;  /* 0x000000ca1b1b723e */ /* 0x000fe400000000ff */
[C---:B------:R-:W-:Y:S01]  /*15fb0*/  IADD3 R4, R38.reuse, R0, RZ ;  /* 0x0000000026047210 */ /* 0x040fe20007ffe0ff */
[----:B------:R-:W-:Y:S01]  /*15fc0*/  STS [R2+0x2000], R15 ;  /* 0x0020000f02007388 */ /* 0x000fe20000000800 */
[----:B------:R-:W-:-:S02]  /*15fd0*/  IADD3 R0, R38, R22, RZ ;  /* 0x0000001626007210 */ /* 0x000fc40007ffe0ff */
[----:B------:R-:W-:Y:S01]  /*15fe0*/  F2FP.F16.F32.PACK_AB R30, R30, R188 ;  /* 0x000000bc1e1e723e */ /* 0x000fe200000000ff */
[----:B------:R2:W-:Y:S01]  /*15ff0*/  STS [R2+0x2400], R14 ;  /* 0x0024000e02007388 */ /* 0x0005e20000000800 */
[----:B------:R-:W-:Y:S02]  /*16000*/  F2FP.F16.F32.PACK_AB R29, R191, R29 ;  /* 0x0000001dbf1d723e */ /* 0x000fe400000000ff */
[----:B------:R-:W-:Y:S01]  /*16010*/  F2FP.F16.F32.PACK_AB R35, R35, R196 ;  /* 0x000000c42323723e */ /* 0x000fe200000000ff */
[----:B------:R-:W-:Y:S01]  /*16020*/  STS [R3+0x2000], R26 ;  /* 0x0020001a03007388 */ /* 0x000fe20000000800 */
[----:B------:R-:W-:Y:S01]  /*16030*/  F2FP.F16.F32.PACK_AB R36, R199, R36 ;  /* 0x00000024c724723e */ /* 0x000fe200000000ff */
[----:B----4-:R-:W4:Y:S01]  /*16040*/  @P0 LDC R10, c[0x0][0x2e8] ;  /* 0x0000ba00ff0a0b82 */ /* 0x010f220000000800 */
[----:B------:R-:W-:Y:S01]  /*16050*/  @!P1 MOV R6, 0x1 ;  /* 0x0000000100069802 */ /* 0x000fe20000000f00 */
[----:B------:R1:W-:Y:S01]  /*16060*/  STS [R3+0x2400], R25 ;  /* 0x0024001903007388 */ /* 0x0003e20000000800 */
[----:B------:R-:W-:-:S03]  /*16070*/  MOV R21, 0x7f800000 ;  /* 0x7f80000000157802 */ /* 0x000fc60000000f00 */
[----:B------:R-:W-:Y:S02]  /*16080*/  STS [R22], R24 ;  /* 0x0000001816007388 */ /* 0x000fe40000000800 */
[----:B---3--:R-:W3:Y:S02]  /*16090*/  @P1 LDC.64 R8, c[0x0][0x2c0] ;  /* 0x0000b000ff081b82 */ /* 0x008ee40000000a00 */
[----:B------:R-:W-:Y:S04]  /*160a0*/  STS [R22+0x400], R23 ;  /* 0x0004001716007388 */ /* 0x000fe80000000800 */
[----:B------:R-:W-:Y:S04]  /*160b0*/  STS [R0], R18 ;  /* 0x0000001200007388 */ /* 0x000fe80000000800 */
[----:B------:R-:W-:Y:S01]  /*160c0*/  STS [R0+0x400], R17 ;  /* 0x0004001100007388 */ /* 0x000fe20000000800 */
[----:B--2---:R-:W-:Y:S01]  /*160d0*/  IMAD.IADD R2, R37, 0x1, R22 ;  /* 0x0000000125027824 */ /* 0x004fe200078e0216 */
[----:B------:R-:W-:-:S02]  /*160e0*/  SHF.R.S32.HI R14, RZ, 0x3, R45 ;  /* 0x00000003ff0e7819 */ /* 0x000fc4000001142d */
[----:B------:R2:W-:Y:S04]  /*160f0*/  STS [R22+0x2000], R20 ;  /* 0x0020001416007388 */ /* 0x0005e80000000800 */
[----:B------:R4:W-:Y:S01]  /*16100*/  STS [R22+0x2400], R19 ;  /* 0x0024001316007388 */ /* 0x0009e20000000800 */
[----:B-1----:R-:W-:-:S03]  /*16110*/  IADD3 R3, R37, R0, RZ ;  /* 0x0000000025037210 */ /* 0x002fc60007ffe0ff */
[----:B------:R-:W-:Y:S04]  /*16120*/  STS [R0+0x2000], R34 ;  /* 0x0020002200007388 */ /* 0x000fe80000000800 */
[----:B------:R1:W-:Y:S04]  /*16130*/  STS [R0+0x2400], R33 ;  /* 0x0024002100007388 */ /* 0x0003e80000000800 */
[----:B------:R-:W-:Y:S04]  /*16140*/  STS [R2], R32 ;  /* 0x0000002002007388 */ /* 0x000fe80000000800 */
[----:B------:R-:W-:Y:S04]  /*16150*/  STS [R2+0x400], R31 ;  /* 0x0004001f02007388 */ /* 0x000fe80000000800 */
[----:B------:R-:W-:Y:S01]  /*16160*/  STS [R3], R28 ;  /* 0x0000001c03007388 */ /* 0x000fe20000000800 */
[----:B--2---:R-:W-:-:S03]  /*16170*/  IMAD.MOV.U32 R20, RZ, RZ, 0x7f800000 ;  /* 0x7f800000ff147424 */ /* 0x004fc600078e00ff */
[----:B------:R-:W-:Y:S01]  /*16180*/  STS [R4], R27 ;  /* 0x0000001b04007388 */ /* 0x000fe20000000800 */
[----:B----4-:R-:W-:-:S03]  /*16190*/  MOV R19, 0x7f800000 ;  /* 0x7f80000000137802 */ /* 0x010fc60000000f00 */
[----:B------:R-:W-:Y:S04]  /*161a0*/  STS [R2+0x2000], R30 ;  /* 0x0020001e02007388 */ /* 0x000fe80000000800 */
[----:B------:R3:W-:Y:S01]  /*161b0*/  STS [R2+0x2400], R29 ;  /* 0x0024001d02007388 */ /* 0x0007e20000000800 */
[----:B-1----:R-:W-:Y:S01]  /*161c0*/  @P1 MOV R0, 0x1 ;  /* 0x0000000100001802 */ /* 0x002fe20000000f00 */
[----:B------:R-:W-:Y:S02]  /*161d0*/  @!P1 IMAD R0, R16, R7, RZ ;  /* 0x0000000710009224 */ /* 0x000fe400078e02ff */
[----:B------:R1:W-:Y:S01]  /*161e0*/  STS [R3+0x2000], R35 ;  /* 0x0020002303007388 */ /* 0x0003e20000000800 */
[----:B------:R-:W2:Y:S03]  /*161f0*/  @P6 MUFU.LG2 R7, R44 ;  /* 0x0000002c00076308 */ /* 0x000ea60000000c00 */
[----:B------:R4:W-:Y:S01]  /*16200*/  STS [R4+0x2000], R36 ;  /* 0x0020002404007388 */ /* 0x0009e20000000800 */
[----:B------:R-:W-:Y:S06]  /*16210*/  BAR.SYNC.DEFER_BLOCKING 0x0 ;  /* 0x0000000000007b1d */ /* 0x000fec0000010000 */
[----:B------:R-:W2:Y:S01]  /*16220*/  S2R R11, SR_CTAID.Y ;  /* 0x00000000000b7919 */ /* 0x000ea20000002600 */
[----:B------:R-:W2:Y:S01]  /*16230*/  S2R R23, SR_CTAID.Z ;  /* 0x0000000000177919 */ /* 0x000ea20000002700 */
[----:B---3--:R-:W-:Y:S01]  /*16240*/  @P1 IMAD R2, R9, R8, RZ ;  /* 0x0000000809021224 */ /* 0x008fe200078e02ff */
[----:B------:R-:W-:Y:S01]  /*16250*/  @!P1 MOV R2, R16 ;  /* 0x0000001000029202 */ /* 0x000fe20000000f00 */
[----:B------:R-:W3:Y:S01]  /*16260*/  @P4 LDC R8, c[0x0][0x2e8] ;  /* 0x0000ba00ff084b82 */ /* 0x000ee20000000800 */
[C---:B------:R-:W-:Y:S01]  /*16270*/  IADD3 R9, R14.reuse, 0x30, RZ ;  /* 0x000000300e097810 */ /* 0x040fe20007ffe0ff */
[----:B-1----:R-:W-:Y:S01]  /*16280*/  VIADD R3, R14, 0x10 ;  /* 0x000000100e037836 */ /* 0x002fe20000000000 */
[----:B------:R-:W-:-:S02]  /*16290*/  SHF.L.U32 R16, R47, 0x3, RZ ;  /* 0x000000032f107819 */ /* 0x000fc400000006ff */
[----:B------:R-:W-:Y:S01]  /*162a0*/  ISETP.GE.AND P1, PT, R9, UR5, PT ;  /* 0x0000000509007c0c */ /* 0x000fe2000bf26270 */
[----:B----4-:R-:W1:Y:S01]  /*162b0*/  @P4 MUFU.LG2 R4, R43 ;  /* 0x0000002b00044308 */ /* 0x010e620000000c00 */
[----:B------:R-:W-:Y:S01]  /*162c0*/  ISETP.GE.AND P3, PT, R3, UR5, PT ;  /* 0x0000000503007c0c */ /* 0x000fe2000bf66270 */
[----:B------:R-:W-:Y:S01]  /*162d0*/  @P0 FMUL.FTZ R3, R5, 0.69314718246459960938 ;  /* 0x3f31721805030820 */ /* 0x000fe20000410000 */
[----:B------:R4:W4:Y:S01]  /*162e0*/  LDS.128 R24, [R242+0x3800] ;  /* 0x00380000f2187984 */ /* 0x0009220000000c00 */
[----:B--2---:R-:W-:Y:S02]  /*162f0*/  @P6 FMUL.FTZ R5, R7, 0.69314718246459960938 ;  /* 0x3f31721807056820 */ /* 0x004fe40000410000 */
[----:B------:R-:W-:Y:S01]  /*16300*/  @P0 FFMA.FTZ R21, R135, R10, R3 ;  /* 0x0000000a87150223 */ /* 0x000fe20000010003 */
[----:B------:R-:W-:Y:S02]  /*16310*/  IMAD R3, R6, UR6, RZ ;  /* 0x0000000606037c24 */ /* 0x000fe4000f8e02ff */
[----:B------:R-:W-:-:S03]  /*16320*/  @P6 FFMA.FTZ R20, R132, R12, R5 ;  /* 0x0000000c84146223 */ /* 0x000fc60000010005 */
[----:B------:R-:W-:Y:S01]  /*16330*/  SHF.L.U32 R3, R3, 0x7, RZ ;  /* 0x0000000703037819 */ /* 0x000fe200000006ff */
[----:B-1----:R-:W-:Y:S01]  /*16340*/  @P4 FMUL.FTZ R4, R4, 0.69314718246459960938 ;  /* 0x3f31721804044820 */ /* 0x002fe20000410000 */
[----:B------:R-:W-:-:S03]  /*16350*/  IMAD R0, R11, R0, RZ ;  /* 0x000000000b007224 */ /* 0x000fc600078e02ff */
[----:B---3--:R-:W-:Y:S01]  /*16360*/  @P4 FFMA.FTZ R19, R134, R8, R4 ;  /* 0x0000000886134223 */ /* 0x008fe20000010004 */
[----:B------:R-:W-:Y:S01]  /*16370*/  VIADD R11, R14, 0x20 ;  /* 0x000000200e0b7836 */ /* 0x000fe20000000000 */
[----:B------:R-:W-:-:S04]  /*16380*/  SEL R0, R0, RZ, !P2 ;  /* 0x000000ff00007207 */ /* 0x000fc80005000000 */
[----:B------:R-:W-:Y:S01]  /*16390*/  ISETP.GE.AND P2, PT, R11, UR5, PT ;  /* 0x000000050b007c0c */ /* 0x000fe2000bf46270 */
[----:B------:R-:W-:Y:S01]  /*163a0*/  IMAD R0, R23, R2, R0 ;  /* 0x0000000217007224 */ /* 0x000fe200078e0200 */
[----:B------:R-:W-:-:S04]  /*163b0*/  IADD3 R2, R14, 0x40, RZ ;  /* 0x000000400e027810 */ /* 0x000fc80007ffe0ff */
[----:B------:R-:W-:Y:S02]  /*163c0*/  ISETP.GE.AND P0, PT, R2, UR5, PT ;  /* 0x0000000502007c0c */ /* 0x000fe4000bf06270 */
[--C-:B------:R-:W-:Y:S02]  /*163d0*/  IADD3 R5, P6, P4, R3, R40, R0.reuse ;  /* 0x0000002803057210 */ /* 0x100fe40007cde000 */
[----:B------:R-:W-:Y:S02]  /*163e0*/  SHF.R.S32.HI R2, RZ, 0x1f, R3 ;  /* 0x0000001fff027819 */ /* 0x000fe40000011403 */
[----:B------:R-:W-:-:S04]  /*163f0*/  SHF.R.S32.HI R0, RZ, 0x1f, R0 ;  /* 0x0000001fff007819 */ /* 0x000fc80000011400 */
[----:B------:R-:W-:Y:S01]  /*16400*/  IADD3.X R4, R2, R41, R0, P6, P4 ;  /* 0x0000002902047210 */ /* 0x000fe200037e8400 */
[----:B----4-:R-:W-:Y:S06]  /*16410*/  @P5 BRA `(.L_x_62) ;  /* 0x0000000000b85947 */ /* 0x010fec0003800000 */
[----:B------:R-:W2:Y:S01]  /*16420*/  LDL.LU R48, [R1+0xa0] ;  /* 0x0000a00001307983 */ /* 0x000ea20000300800 */
[----:B------:R-:W-:Y:S02]  /*16430*/  SHF.R.S32.HI R0, RZ, 0x1f, R39 ;  /* 0x0000001fff007819 */ /* 0x000fe40000011427 */
[----:B------:R-:W-:Y:S02]  /*16440*/  P2R R22, PR, RZ, 0x1 ;  /* 0x00000001ff167803 */ /* 0x000fe40000000000 */
[----:B------:R-:W-:Y:S02]  /*16450*/  LEA.HI R0, R0, R39, RZ, 0x2 ;  /* 0x0000002700007211 */ /* 0x000fe400078f10ff */
[----:B------:R-:W-:Y:S02]  /*16460*/  P2R R18, PR, RZ, 0x2 ;  /* 0x00000002ff127803 */ /* 0x000fe40000000000 */
[----:B------:R-:W-:-:S05]  /*16470*/  LOP3.LUT R0, R0, 0xffffffc, RZ, 0xc0, !PT ;  /* 0x0ffffffc00007812 */ /* 0x000fca00078ec0ff */
[----:B------:R-:W-:-:S04]  /*16480*/  IMAD.IADD R0, R39, 0x1, -R0 ;  /* 0x0000000127007824 */ /* 0x000fc800078e0a00 */
[----:B--2---:R-:W-:-:S04]  /*16490*/  IMAD R2, R0, 0x10, R48 ;  /* 0x0000001000027824 */ /* 0x004fc800078e0230 */
[C---:B------:R-:W-:Y:S01]  /*164a0*/  VIADD R12, R2.reuse, 0x8 ;  /* 0x00000008020c7836 */ /* 0x040fe20000000000 */
[----:B------:R-:W-:-:S04]  /*164b0*/  ISETP.GE.AND P0, PT, R2, UR5, PT ;  /* 0x0000000502007c0c */ /* 0x000fc8000bf06270 */
[----:B------:R-:W-:-:S09]  /*164c0*/  ISETP.GE.AND P1, PT, R12, UR5, PT ;  /* 0x000000050c007c0c */ /* 0x000fd2000bf26270 */
[----:B------:R-:W-:-:S04]  /*164d0*/  @!P0 IMAD R0, R2, R6, RZ ;  /* 0x0000000602008224 */ /* 0x000fc800078e02ff */
[----:B------:R-:W-:Y:S01]  /*164e0*/  @!P1 IMAD R3, R12, R6, RZ ;  /* 0x000000060c039224 */ /* 0x000fe200078e02ff */
[----:B------:R-:W-:-:S04]  /*164f0*/  @!P0 IADD3 R7, P4, R0, R5, RZ ;  /* 0x0000000500078210 */ /* 0x000fc80007f9e0ff */
[----:B------:R-:W-:Y:S01]  /*16500*/  @!P0 LEA.HI.X.SX32 R9, R0, R4, 0x1, P4 ;  /* 0x0000000400098211 */ /* 0x000fe200020f0eff */
[----:B------:R-:W-:Y:S01]  /*16510*/  VIADD R0, R2, 0x40 ;  /* 0x0000004002007836 */ /* 0x000fe20000000000 */
[----:B------:R-:W-:-:S04]  /*16520*/  @!P1 IADD3 R10, P4, R3, R5, RZ ;  /* 0x00000005030a9210 */ /* 0x000fc80007f9e0ff */
[----:B------:R-:W-:Y:S02]  /*16530*/  ISETP.GE.AND P6, PT, R0, UR5, PT ;  /* 0x0000000500007c0c */ /* 0x000fe4000bfc6270 */
[----:B------:R-:W-:-:S11]  /*16540*/  @!P1 LEA.HI.X.SX32 R15, R3, R4, 0x1, P4 ;  /* 0x00000004030f9211 */ /* 0x000fd600020f0eff */
[----:B------:R-:W-:-:S05]  /*16550*/  @!P6 IMAD R0, R0, R6, RZ ;  /* 0x000000060000e224 */ /* 0x000fca00078e02ff */
[----:B------:R-:W-:-:S04]  /*16560*/  @!P6 IADD3 R13, P4, R0, R5, RZ ;  /* 0x00000005000de210 */ /* 0x000fc80007f9e0ff */
[----:B------:R-:W-:Y:S01]  /*16570*/  @!P6 LEA.HI.X.SX32 R17, R0, R4, 0x1, P4 ;  /* 0x000000040011e211 */ /* 0x000fe200020f0eff */
[----:B------:R-:W-:Y:S02]  /*16580*/  VIADD R0, R2, 0x48 ;  /* 0x0000004802007836 */ /* 0x000fe40000000000 */
[----:B------:R-:W1:Y:S03]  /*16590*/  @!P0 LDC.64 R2, c[0x0][0x2b0] ;  /* 0x0000ac00ff028b82 */ /* 0x000e660000000a00 */
[----:B------:R-:W-:-:S13]  /*165a0*/  ISETP.GE.AND P5, PT, R0, UR5, PT ;  /* 0x0000000500007c0c */ /* 0x000fda000bfa6270 */
[----:B------:R-:W-:-:S05]  /*165b0*/  @!P5 IMAD R0, R0, R6, RZ ;  /* 0x000000060000d224 */ /* 0x000fca00078e02ff */
[----:B------:R-:W-:-:S04]  /*165c0*/  @!P5 IADD3 R11, P4, R0, R5, RZ ;  /* 0x00000005000bd210 */ /* 0x000fc80007f9e0ff */
[----:B------:R-:W-:Y:S02]  /*165d0*/  @!P5 LEA.HI.X.SX32 R0, R0, R4, 0x1, P4 ;  /* 0x000000040000d211 */ /* 0x000fe400020f0eff */
[----:B-1----:R-:W-:-:S04]  /*165e0*/  @!P0 LEA R8, P4, R7, R2, 0x2 ;  /* 0x0000000207088211 */ /* 0x002fc800078810ff */
[----:B------:R-:W-:Y:S02]  /*165f0*/  @!P0 LEA.HI.X R9, R7, R3, R9, 0x2, P4 ;  /* 0x0000000307098211 */ /* 0x000fe400020f1409 */
[----:B------:R-:W1:Y:S03]  /*16600*/  @!P1 LDC.64 R2, c[0x0][0x2b0] ;  /* 0x0000ac00ff029b82 */ /* 0x000e660000000a00 */
[----:B------:R2:W-:Y:S01]  /*16610*/  @!P0 STG.E desc[UR16][R8.64], R46 ;  /* 0x0000002e08008986 */ /* 0x0005e2000c101910 */
[----:B------:R-:W-:Y:S02]  /*16620*/  ISETP.NE.AND P0, PT, R22, RZ, PT ;  /* 0x000000ff1600720c */ /* 0x000fe40003f05270 */
[----:B-1----:R-:W-:-:S04]  /*16630*/  @!P1 LEA R6, P4, R10, R2, 0x2 ;  /* 0x000000020a069211 */ /* 0x002fc800078810ff */
[----:B------:R-:W-:Y:S02]  /*16640*/  @!P1 LEA.HI.X R7, R10, R3, R15, 0x2, P4 ;  /* 0x000000030a079211 */ /* 0x000fe400020f140f */
[----:B------:R-:W1:Y:S01]  /*16650*/  @!P6 LDC.64 R2, c[0x0][0x2b0] ;  /* 0x0000ac00ff02eb82 */ /* 0x000e620000000a00 */
[----:B------:R-:W-:Y:S02]  /*16660*/  ISETP.NE.AND P1, PT, R18, RZ, PT ;  /* 0x000000ff1200720c */ /* 0x000fe40003f25270 */
[----:B-1----:R-:W-:-:S04]  /*16670*/  @!P6 LEA R4, P4, R13, R2, 0x2 ;  /* 0x000000020d04e211 */ /* 0x002fc800078810ff */
[----:B------:R-:W-:Y:S02]  /*16680*/  @!P6 LEA.HI.X R5, R13, R3, R17, 0x2, P4 ;  /* 0x000000030d05e211 */ /* 0x000fe400020f1411 */
[----:B------:R-:W1:Y:S02]  /*16690*/  @!P5 LDC.64 R2, c[0x0][0x2b0] ;  /* 0x0000ac00ff02db82 */ /* 0x000e640000000a00 */
[----:B-1----:R-:W-:-:S04]  /*166a0*/  @!P5 LEA R2, P4, R11, R2, 0x2 ;  /* 0x000000020b02d211 */ /* 0x002fc800078810ff */
[----:B------:R-:W-:Y:S02]  /*166b0*/  @!P5 LEA.HI.X R3, R11, R3, R0, 0x2, P4 ;  /* 0x000000030b03d211 */ /* 0x000fe400020f1400 */
[----:B------:R-:W-:-:S13]  /*166c0*/  ISETP.GE.AND P4, PT, R12, UR5, PT ;  /* 0x000000050c007c0c */ /* 0x000fda000bf86270 */
[----:B------:R2:W-:Y:S04]  /*166d0*/  @!P4 STG.E desc[UR16][R6.64], R21 ;  /* 0x000000150600c986 */ /* 0x0005e8000c101910 */
[----:B------:R2:W-:Y:S04]  /*166e0*/  @!P6 STG.E desc[UR16][R4.64], R19 ;  /* 0x000000130400e986 */ /* 0x0005e8000c101910 */
[----:B------:R2:W-:Y:S02]  /*166f0*/  @!P5 STG.E desc[UR16][R2.64], R20 ;  /* 0x000000140200d986 */ /* 0x0005e4000c101910 */
.L_x_62:
[----:B------:R-:W-:Y:S05]  /*16700*/  BSYNC B0 ;  /* 0x0000000000007941 */ /* 0x000fea0003800000 */
.L_x_61:
[----:B--2---:R1:W5:Y:S01]  /*16710*/  LDL.64 R18, [R1+0x80] ;  /* 0x0000800001127983 */ /* 0x0043620000100a00 */
[----:B------:R-:W-:Y:S01]  /*16720*/  SHF.R.S32.HI R3, RZ, 0x1f, R16 ;  /* 0x0000001fff037819 */ /* 0x000fe20000011410 */
[----:B------:R-:W-:Y:S01]  /*16730*/  VIADD R0, R14, 0x50 ;  /* 0x000000500e007836 */ /* 0x000fe20000000000 */
[----:B------:R-:W-:Y:S01]  /*16740*/  IADD3 R2, P4, R16, UR10, RZ ;  /* 0x0000000a10027c10 */ /* 0x000fe2000ff9e0ff */
[----:B------:R1:W2:Y:S01]  /*16750*/  LDS.128 R8, [R242] ;  /* 0x00000000f2087984 */ /* 0x0002a20000000c00 */
[----:B------:R-:W-:Y:S01]  /*16760*/  SHF.R.S32.HI R5, RZ, 0x1f, R23 ;  /* 0x0000001fff057819 */ /* 0x000fe20000011417 */
[----:B------:R-:W-:Y:S01]  /*16770*/  ULDC.64 UR6, c[0x0][0x2a0] ;  /* 0x0000a80000067ab9 */ /* 0x000fe20000000a00 */
[----:B------:R-:W-:Y:S01]  /*16780*/  IADD3.X R3, R3, UR4, RZ, P4, !PT ;  /* 0x0000000403037c10 */ /* 0x000fe2000a7fe4ff */
[C---:B------:R-:W-:Y:S01]  /*16790*/  VIADD R4, R14.reuse, 0x60 ;  /* 0x000000600e047836 */ /* 0x040fe20000000000 */
[----:B------:R-:W-:Y:S01]  /*167a0*/  ISETP.GE.AND P4, PT, R14, UR5, PT ;  /* 0x000000050e007c0c */ /* 0x000fe2000bf86270 */
[----:B------:R-:W-:Y:S01]  /*167b0*/  BSSY B0, `(.L_x_63) ;  /* 0x0000013000007945 */ /* 0x000fe20003800000 */
[----:B------:R-:W-:Y:S01]  /*167c0*/  ISETP.GE.AND P6, PT, R0, UR5, PT ;  /* 0x0000000500007c0c */ /* 0x000fe2000bfc6270 */
[----:B------:R-:W-:Y:S01]  /*167d0*/  IMAD R0, R5, UR6, RZ ;  /* 0x0000000605007c24 */ /* 0x000fe2000f8e02ff */
[----:B------:R-:W-:Y:S01]  /*167e0*/  ISETP.GE.AND P5, PT, R4, UR5, PT ;  /* 0x0000000504007c0c */ /* 0x000fe2000bfa6270 */
[----:B------:R-:W-:-:S04]  /*167f0*/  IMAD.WIDE.U32 R12, R23, UR6, R2 ;  /* 0x00000006170c7c25 */ /* 0x000fc8000f8e0002 */
[----:B------:R-:W-:Y:S02]  /*16800*/  IMAD R0, R23, UR7, R0 ;  /* 0x0000000717007c24 */ /* 0x000fe4000f8e0200 */
[----:B------:R-:W-:Y:S02]  /*16810*/  VIADD R14, R14, 0x70 ;  /* 0x000000700e0e7836 */ /* 0x000fe40000000000 */
[----:B------:R-:W-:Y:S01]  /*16820*/  IMAD.IADD R7, R13, 0x1, R0 ;  /* 0x000000010d077824 */ /* 0x000fe200078e0200 */
[----:B------:R-:W-:Y:S06]  /*16830*/  @P4 BRA `(.L_x_64) ;  /* 0x0000000000284947 */ /* 0x000fec0003800000 */
[----:B------:R-:W-:Y:S01]  /*16840*/  ULDC.64 UR6, c[0x0][0x298] ;  /* 0x0000a60000067ab9 */ /* 0x000fe20000000a00 */
[----:B------:R-:W-:Y:S01]  /*16850*/  MOV R6, R12 ;  /* 0x0000000c00067202 */ /* 0x000fe20000000f00 */
[----:B-----5:R-:W-:-:S04]  /*16860*/  IMAD R0, R19, UR6, RZ ;  /* 0x0000000613007c24 */ /* 0x020fc8000f8e02ff */
[----:B------:R-:W-:-:S04]  /*16870*/  IMAD.WIDE.U32 R2, R18, UR6, R6 ;  /* 0x0000000612027c25 */ /* 0x000fc8000f8e0006 */
[----:B------:R-:W-:Y:S01]  /*16880*/  IMAD R0, R18, UR7, R0 ;  /* 0x0000000712007c24 */ /* 0x000fe2000f8e0200 */
[----:B------:R-:W-:Y:S02]  /*16890*/  ULDC.64 UR6, c[0x0][0x280] ;  /* 0x0000a00000067ab9 */ /* 0x000fe40000000a00 */
[----:B------:R-:W-:Y:S02]  /*168a0*/  LEA R4, P4, R2, UR6, 0x1 ;  /* 0x0000000602047c11 */ /* 0x000fe4000f8808ff */
[----:B------:R-:W-:-:S04]  /*168b0*/  IADD3 R0, R3, R0, RZ ;  /* 0x0000000003007210 */ /* 0x000fc80007ffe0ff */
[----:B------:R-:W-:-:S05]  /*168c0*/  LEA.HI.X R5, R2, UR7, R0, 0x1, P4 ;  /* 0x0000000702057c11 */ /* 0x000fca000a0f0c00 */
[----:B--2---:R3:W-:Y:S02]  /*168d0*/  STG.E.128 desc[UR16][R4.64], R8 ;  /* 0x0000000804007986 */ /* 0x0047e4000c101d10 */
.L_x_64:
[----:B------:R-:W-:Y:S05]  /*168e0*/  BSYNC B0 ;  /* 0x0000000000007941 */ /* 0x000fea0003800000 */
.L_x_63:
[----:B--23--:R2:W3:Y:S01]  /*168f0*/  LDS.128 R8, [R242+0x800] ;  /* 0x00080000f2087984 */ /* 0x00c4e20000000c00 */
[----:B------:R-:W-:Y:S01]  /*16900*/  BSSY B0, `(.L_x_65) ;  /* 0x0000010000007945 */ /* 0x000fe20003800000 */
[----:B------:R-:W-:-:S03]  /*16910*/  ISETP.GE.AND P4, PT, R14, UR5, PT ;  /* 0x000000050e007c0c */ /* 0x000fc6000bf86270 */
[----:B------:R-:W-:Y:S10]  /*16920*/  @P3 BRA `(.L_x_66) ;  /* 0x0000000000343947 */ /* 0x000ff40003800000 */
[----:B-----5:R-:W-:Y:S01]  /*16930*/  IADD3 R0, P3, R18, 0x10, RZ ;  /* 0x0000001012007810 */ /* 0x020fe20007f7e0ff */
[----:B------:R-:W-:Y:S01]  /*16940*/  ULDC.64 UR6, c[0x0][0x298] ;  /* 0x0000a60000067ab9 */ /* 0x000fe20000000a00 */
[----:B------:R-:W-:-:S03]  /*16950*/  MOV R3, R7 ;  /* 0x0000000700037202 */ /* 0x000fc60000000f00 */
[----:B------:R-:W-:-:S04]  /*16960*/  IMAD.X R2, RZ, RZ, R19, P3 ;  /* 0x000000ffff027224 */ /* 0x000fc800018e0613 */
[----:B------:R-:W-:Y:S02]  /*16970*/  IMAD R4, R2, UR6, RZ ;  /* 0x0000000602047c24 */ /* 0x000fe4000f8e02ff */
[----:B------:R-:W-:-:S04]  /*16980*/  IMAD.MOV.U32 R2, RZ, RZ, R12 ;  /* 0x000000ffff027224 */ /* 0x000fc800078e000c */
[----:B------:R-:W-:-:S04]  /*16990*/  IMAD.WIDE.U32 R2, R0, UR6, R2 ;  /* 0x0000000600027c25 */ /* 0x000fc8000f8e0002 */
[----:B------:R-:W-:Y:S01]  /*169a0*/  IMAD R0, R0, UR7, R4 ;  /* 0x0000000700007c24 */ /* 0x000fe2000f8e0204 */
[----:B------:R-:W-:Y:S02]  /*169b0*/  ULDC.64 UR6, c[0x0][0x280] ;  /* 0x0000a00000067ab9 */ /* 0x000fe40000000a00 */
[----:B------:R-:W-:Y:S02]  /*169c0*/  LEA R4, P3, R2, UR6, 0x1 ;  /* 0x0000000602047c11 */ /* 0x000fe4000f8608ff */
[----:B------:R-:W-:-:S04]  /*169d0*/  IADD3 R0, R3, R0, RZ ;  /* 0x0000000003007210 */ /* 0x000fc80007ffe0ff */
[----:B------:R-:W-:-:S05]  /*169e0*/  LEA.HI.X R5, R2, UR7, R0, 0x1, P3 ;  /* 0x0000000702057c11 */ /* 0x000fca00098f0c00 */
[----:B---3--:R4:W-:Y:S02]  /*169f0*/  STG.E.128 desc[UR16][R4.64], R8 ;  /* 0x0000000804007986 */ /* 0x0089e4000c101d10 */
.L_x_66:
[----:B------:R-:W-:Y:S05]  /*16a00*/  BSYNC B0 ;  /* 0x0000000000007941 */ /* 0x000fea0003800000 */
.L_x_65:
[----:B---34-:R3:W4:Y:S01]  /*16a10*/  LDS.128 R8, [R242+0x1000] ;  /* 0x00100000f2087984 */ /* 0x0187220000000c00 */
[----:B------:R-:W-:Y:S04]  /*16a20*/  BSSY B0, `(.L_x_67) ;  /* 0x000000f000007945 */ /* 0x000fe80003800000 */
[----:B------:R-:W-:Y:S05]  /*16a30*/  @P2 BRA `(.L_x_68) ;  /* 0x0000000000342947 */ /* 0x000fea0003800000 */
        /* <DEDUP_REMOVED lines=12> */
[----:B----4-:R4:W-:Y:S02]  /*16b00*/  STG.E.128 desc[UR16][R4.64], R8 ;  /* 0x0000000804007986 */ /* 0x0109e4000c101d10 */
.L_x_68:
[----:B------:R-:W-:Y:S05]  /*16b10*/  BSYNC B0 ;  /* 0x0000000000007941 */ /* 0x000fea0003800000 */
.L_x_67:
[----:B----4-:R4:W1:Y:S01]  /*16b20*/  LDS.128 R8, [R242+0x1800] ;  /* 0x00180000f2087984 */ /* 0x0108620000000c00 */
        /* <DEDUP_REMOVED lines=14> */
[----:B-1----:R1:W-:Y:S02]  /*16c10*/  STG.E.128 desc[UR16][R4.64], R8 ;  /* 0x0000000804007986 */ /* 0x0023e4000c101d10 */
.L_x_70:
[----:B------:R-:W-:Y:S05]  /*16c20*/  BSYNC B0 ;  /* 0x0000000000007941 */ /* 0x000fea0003800000 */
.L_x_69:
[----:B-1----:R1:W1:Y:S01]  /*16c30*/  LDS.128 R8, [R242+0x2000] ;  /* 0x00200000f2087984 */ /* 0x0022620000000c00 */
        /* <DEDUP_REMOVED lines=15> */
.L_x_72:
[----:B------:R-:W-:Y:S05]  /*16d30*/  BSYNC B0 ;  /* 0x0000000000007941 */ /* 0x000fea0003800000 */
.L_x_71:
        /* <DEDUP_REMOVED lines=16> */
.L_x_74:
[----:B------:R-:W-:Y:S05]  /*16e40*/  BSYNC B0 ;  /* 0x0000000000007941 */ /* 0x000fea0003800000 */
.L_x_73:
        /* <DEDUP_REMOVED lines=16> */
.L_x_76:
[----:B------:R-:W-:Y:S05]  /*16f50*/  BSYNC B0 ;  /* 0x0000000000007941 */ /* 0x000fea0003800000 */
.L_x_75:
[----:B------:R-:W-:Y:S05]  /*16f60*/  @P4 EXIT ;  /* 0x000000000000494d */ /* 0x000fea0003800000 */
[----:B-----5:R-:W-:Y:S01]  /*16f70*/  IADD3 R6, P0, R18, 0x70, RZ ;  /* 0x0000007012067810 */ /* 0x020fe20007f1e0ff */
[----:B------:R-:W-:Y:S01]  /*16f80*/  ULDC.64 UR4, c[0x0][0x298] ;  /* 0x0000a60000047ab9 */ /* 0x000fe20000000a00 */
[----:B------:R-:W-:Y:S01]  /*16f90*/  MOV R3, R7 ;  /* 0x0000000700037202 */ /* 0x000fe20000000f00 */
[----:B------:R-:W-:Y:S02]  /*16fa0*/  IMAD.MOV.U32 R2, RZ, RZ, R12 ;  /* 0x000000ffff027224 */ /* 0x000fe400078e000c */
[----:B------:R-:W-:Y:S02]  /*16fb0*/  IMAD.X R0, RZ, RZ, R19, P0 ;  /* 0x000000ffff007224 */ /* 0x000fe400000e0613 */
[----:B-1----:R-:W-:-:S04]  /*16fc0*/  IMAD.WIDE.U32 R4, R6, UR4, R2 ;  /* 0x0000000406047c25 */ /* 0x002fc8000f8e0002 */
[----:B------:R-:W-:-:S04]  /*16fd0*/  IMAD R0, R0, UR4, RZ ;  /* 0x0000000400007c24 */ /* 0x000fc8000f8e02ff */
[----:B------:R-:W-:Y:S01]  /*16fe0*/  IMAD R0, R6, UR5, R0 ;  /* 0x0000000506007c24 */ /* 0x000fe2000f8e0200 */
[----:B------:R-:W-:Y:S02]  /*16ff0*/  ULDC.64 UR4, c[0x0][0x280] ;  /* 0x0000a00000047ab9 */ /* 0x000fe40000000a00 */
[----:B------:R-:W-:Y:S02]  /*17000*/  LEA R2, P0, R4, UR4, 0x1 ;  /* 0x0000000404027c11 */ /* 0x000fe4000f8008ff */
[----:B------:R-:W-:-:S04]  /*17010*/  IADD3 R0, R5, R0, RZ ;  /* 0x0000000005007210 */ /* 0x000fc80007ffe0ff */
[----:B------:R-:W-:-:S05]  /*17020*/  LEA.HI.X R3, R4, UR5, R0, 0x1, P0 ;  /* 0x0000000504037c11 */ /* 0x000fca00080f0c00 */
[----:B------:R-:W-:Y:S01]  /*17030*/  STG.E.128 desc[UR16][R2.64], R24 ;  /* 0x0000001802007986 */ /* 0x000fe2000c101d10 */
[----:B------:R-:W-:Y:S05]  /*17040*/  EXIT ;  /* 0x000000000000794d */ /* 0x000fea0003800000 */
.L_x_48:
[----:B------:R-:W-:Y:S01]  /*17050*/  UISETP.NE.AND UP0, UPT, UR12, -0x1, UPT ;  /* 0xffffffff0c00788c */ /* 0x000fe2000bf05270 */
[----:B------:R-:W-:Y:S01]  /*17060*/  SHF.R.S32.HI R4, RZ, 0x1f, R138 ;  /* 0x0000001fff047819 */ /* 0x000fe2000001148a */
[----:B------:R-:W-:Y:S01]  /*17070*/  ULDC.U8 UR5, c[0x0][0x3d9] ;  /* 0x0000f64000057ab9 */ /* 0x000fe20000000000 */
[----:B------:R-:W-:Y:S01]  /*17080*/  UIADD3 UR21, -UR19, UR21, URZ ;  /* 0x0000001513157290 */ /* 0x000fe2000fffe13f */
[----:B------:R-:W-:Y:S01]  /*17090*/  LOP3.LUT P6, RZ, R138, 0x7, RZ, 0xc0, !PT ;  /* 0x000000078aff7812 */ /* 0x000fe200078cc0ff */
[----:B------:R-:W-:Y:S01]  /*170a0*/  UISETP.NE.AND UP2, UPT, UR5, URZ, UPT ;  /* 0x0000003f0500728c */ /* 0x000fe2000bf45270 */
[----:B------:R-:W-:Y:S01]  /*170b0*/  LEA.HI R4, R4, R138, RZ, 0x3 ;  /* 0x0000008a04047211 */ /* 0x000fe200078f18ff */
[----:B------:R-:W-:Y:S01]  /*170c0*/  UMOV UR24, URZ ;  /* 0x0000003f00187c82 */ /* 0x000fe20008000000 */
[----:B------:R-:W-:Y:S01]  /*170d0*/  UMOV UR25, URZ ;  /* 0x0000003f00197c82 */ /* 0x000fe20008000000 */
[----:B------:R-:W-:Y:S01]  /*170e0*/  BSSY B0, `(.L_x_77) ;  /* 0x000004c000007945 */ /* 0x000fe20003800000 */
[----:B------:R-:W-:Y:S01]  /*170f0*/  LOP3.LUT R0, R4, 0x1ffffff8, RZ, 0xc0, !PT ;  /* 0x1ffffff804007812 */ /* 0x000fe200078ec0ff */
[----:B------:R-:W-:Y:S01]  /*17100*/  @!UP0 USHF.R.S32.HI UR13, URZ, 0x1f, UR22 ;  /* 0x0000001f3f0d8899 */ /* 0x000fe20008011416 */
[----:B------:R-:W-:Y:S01]  /*17110*/  SHF.R.S32.HI R4, RZ, 0x3, R4 ;  /* 0x00000003ff047819 */ /* 0x000fe20000011404 */
[----:B------:R-:W-:Y:S01]  /*17120*/  @UP0 ULDC.64 UR8, c[0x0][0x298] ;  /* 0x0000a60000080ab9 */ /* 0x000fe20000000a00 */
[----:B------:R-:W-:Y:S01]  /*17130*/  @!UP0 ULDC.64 UR6, c[0x0][0x290] ;  /* 0x0000a40000068ab9 */ /* 0x000fe20000000a00 */
[----:B------:R-:W-:Y:S01]  /*17140*/  @UP0 UIMAD.WIDE.U32 UR10, UR12, UR8, URZ ;  /* 0x000000080c0a02a5 */ /* 0x000fe2000f8e003f */
[----:B------:R-:W-:Y:S01]  /*17150*/  IMAD.IADD R0, R138, 0x1, -R0 ;  /* 0x000000018a007824 */ /* 0x000fe200078e0a00 */
[----:B------:R-:W-:Y:S01]  /*17160*/  @!UP0 UIMAD UR8, UR13, UR6, URZ ;  /* 0x000000060d0882a4 */ /* 0x000fe2000f8e023f */
[----:B------:R-:W-:Y:S01]  /*17170*/  SHF.R.S32.HI R5, RZ, 0x1f, R4 ;  /* 0x0000001fff057819 */ /* 0x000fe20000011404 */
[----:B------:R-:W-:Y:S01]  /*17180*/  @!UP0 UIMAD.WIDE.U32 UR14, UR22, UR6, URZ ;  /* 0x00000006160e82a5 */ /* 0x000fe2000f8e003f */
[----:B------:R-:W-:Y:S01]  /*17190*/  IMAD.SHL.U32 R0, R0, 0x8, RZ ;  /* 0x0000000800007824 */ /* 0x000fe200078e00ff */
[----:B------:R-:W-:Y:S01]  /*171a0*/  @!UP0 UIMAD UR8, UR22, UR7, UR8 ;  /* 0x00000007160882a4 */ /* 0x000fe2000f8e0208 */
[C---:B------:R-:W-:Y:S01]  /*171b0*/  VIADD R14, R4.reuse, 0x10 ;  /* 0x00000010040e7836 */ /* 0x040fe20000000000 */
[----:B------:R-:W-:Y:S01]  /*171c0*/  @UP0 UIMAD UR9, UR12, UR9, UR11 ;  /* 0x000000090c0902a4 */ /* 0x000fe2000f8e020b */
[C---:B------:R-:W-:Y:S01]  /*171d0*/  VIADD R15, R4.reuse, 0x20 ;  /* 0x00000020040f7836 */ /* 0x040fe20000000000 */
[----:B------:R-:W-:Y:S01]  /*171e0*/  @!UP0 UIADD3 UR9, UR15, UR8, URZ ;  /* 0x000000080f098290 */ /* 0x000fe2000fffe03f */
[----:B------:R-:W-:Y:S01]  /*171f0*/  VIADD R16, R4, 0x30 ;  /* 0x0000003004107836 */ /* 0x000fe20000000000 */
[----:B------:R-:W-:Y:S01]  /*17200*/  @!UP0 UMOV UR10, UR14 ;  /* 0x0000000e000a8c82 */ /* 0x000fe20008000000 */
[----:B------:R-:W-:Y:S01]  /*17210*/  ULDC.U8 UR13, c[0x0][0x3d8] ;  /* 0x0000f600000d7ab9 */ /* 0x000fe20000000000 */
[----:B------:R-:W-:Y:S01]  /*17220*/  IADD3 R2, P0, R0, UR10, RZ ;  /* 0x0000000a00027c10 */ /* 0x000fe2000ff1e0ff */
[----:B------:R-:W-:Y:S01]  /*17230*/  UISETP.NE.AND UP0, UPT, UR13, URZ, !UP2 ;  /* 0x0000003f0d00728c */ /* 0x000fe2000d705270 */
[----:B------:R-:W-:Y:S01]  /*17240*/  VIADD R18, R4, 0x40 ;  /* 0x0000004004127836 */ /* 0x000fe20000000000 */
[----:B------:R-:W-:Y:S01]  /*17250*/  UISETP.NE.AND UP3, UPT, UR13, URZ, UPT ;  /* 0x0000003f0d00728c */ /* 0x000fe2000bf65270 */
[----:B------:R-:W-:Y:S01]  /*17260*/  LEA.HI.X.SX32 R3, R0, UR9, 0x1, P0 ;  /* 0x0000000900037c11 */ /* 0x000fe200080f0eff */
[----:B------:R-:W-:Y:S01]  /*17270*/  @UP2 ULDC.64 UR6, c[0x0][0x2c0] ;  /* 0x0000b00000062ab9 */ /* 0x000fe20000000a00 */
[----:B------:R-:W1:Y:S01]  /*17280*/  S2R R0, SR_CTAID.X ;  /* 0x0000000000007919 */ /* 0x000e620000002500 */
[----:B------:R-:W-:Y:S01]  /*17290*/  USHF.R.S32.HI UR11, URZ, 0x1f, UR4 ;  /* 0x0000001f3f0b7899 */ /* 0x000fe20008011404 */
[C---:B------:R-:W-:Y:S01]  /*172a0*/  ISETP.GE.AND P0, PT, R4.reuse, UR21, PT ;  /* 0x0000001504007c0c */ /* 0x040fe2000bf06270 */
[----:B------:R-:W-:Y:S01]  /*172b0*/  UISETP.NE.OR UP3, UPT, UR5, URZ, !UP3 ;  /* 0x0000003f0500728c */ /* 0x000fe2000df65670 */
[----:B------:R-:W-:Y:S01]  /*172c0*/  ISETP.GE.OR P5, PT, R4, UR21, P6 ;  /* 0x0000001504007c0c */ /* 0x000fe2000b7a6670 */
[----:B------:R-:W-:Y:S01]  /*172d0*/  @UP2 UIMAD UR18, UR7, UR6, URZ ;  /* 0x00000006071222a4 */ /* 0x000fe2000f8e023f */
[----:B------:R-:W-:Y:S01]  /*172e0*/  ISETP.GE.AND P2, PT, R14, UR21, PT ;  /* 0x000000150e007c0c */ /* 0x000fe2000bf46270 */
[----:B------:R-:W-:Y:S01]  /*172f0*/  UISETP.NE.OR UP1, UPT, UR12, -0x1, UP3 ;  /* 0xffffffff0c00788c */ /* 0x000fe20009f25670 */
[----:B------:R-:W-:Y:S01]  /*17300*/  ISETP.GE.AND P1, PT, R15, UR21, PT ;  /* 0x000000150f007c0c */ /* 0x000fe2000bf26270 */
[----:B------:R-:W-:Y:S01]  /*17310*/  ULDC.64 UR6, c[0x0][0x2a0] ;  /* 0x0000a80000067ab9 */ /* 0x000fe20000000a00 */
[----:B------:R-:W-:Y:S01]  /*17320*/  @!UP2 ULDC UR5, c[0x0][0x270] ;  /* 0x00009c000005aab9 */ /* 0x000fe20000000800 */
[----:B------:R-:W-:Y:S01]  /*17330*/  UIMAD UR11, UR11, UR6, URZ ;  /* 0x000000060b0b72a4 */ /* 0x000fe2000f8e023f */
[----:B------:R-:W-:Y:S01]  /*17340*/  IMAD.U32 R8, RZ, RZ, UR6 ;  /* 0x00000006ff087e24 */ /* 0x000fe2000f8e00ff */
[----:B------:R-:W-:Y:S01]  /*17350*/  @UP2 UMOV UR9, 0x1 ;  /* 0x0000000100092882 */ /* 0x000fe20000000000 */
[----:B------:R-:W-:Y:S01]  /*17360*/  @!UP2 ULDC UR6, c[0x0][0x2c4] ;  /* 0x0000b1000006aab9 */ /* 0x000fe20000000800 */
[----:B------:R-:W-:Y:S01]  /*17370*/  @UP0 ULDC UR6, c[0x0][0x2e4] ;  /* 0x0000b90000060ab9 */ /* 0x000fe20000000800 */
[----:B------:R-:W-:Y:S01]  /*17380*/  @!UP3 ULDC UR8, c[0x0][0x2c4] ;  /* 0x0000b1000008bab9 */ /* 0x000fe20000000800 */
[----:B------:R-:W-:Y:S01]  /*17390*/  @!UP2 UIMAD UR9, UR6, UR5, URZ ;  /* 0x000000050609a2a4 */ /* 0x000fe2000f8e023f */
[----:B------:R-:W-:Y:S01]  /*173a0*/  IMAD.WIDE.U32 R8, R8, UR4, R2 ;  /* 0x0000000408087c25 */ /* 0x000fe2000f8e0002 */
[----:B------:R-:W-:Y:S01]  /*173b0*/  @!UP1 UIMAD UR12, UR22, UR8, URZ ;  /* 0x00000008160c92a4 */ /* 0x000fe2000f8e023f */
[----:B------:R-:W-:Y:S01]  /*173c0*/  ISETP.GE.AND P4, PT, R16, UR21, PT ;  /* 0x0000001510007c0c */ /* 0x000fe2000bf86270 */
[----:B------:R-:W-:Y:S01]  /*173d0*/  UIMAD UR9, UR22, UR9, URZ ;  /* 0x00000009160972a4 */ /* 0x000fe2000f8e023f */
[----:B------:R-:W-:Y:S01]  /*173e0*/  ISETP.GE.AND P3, PT, R18, UR21, PT ;  /* 0x0000001512007c0c */ /* 0x000fe2000bf66270 */
[----:B------:R-:W-:Y:S01]  /*173f0*/  @UP2 ULDC UR10, c[0x0][0x2c0] ;  /* 0x0000b000000a2ab9 */ /* 0x000fe20000000800 */
[----:B------:R-:W-:Y:S01]  /*17400*/  @!UP2 UMOV UR10, 0x1 ;  /* 0x00000001000aa882 */ /* 0x000fe20000000000 */
[----:B------:R-:W-:Y:S01]  /*17410*/  USEL UR9, UR9, URZ, UP3 ;  /* 0x0000003f09097287 */ /* 0x000fe20009800000 */
[----:B------:R-:W-:Y:S01]  /*17420*/  VIADD R20, R4, 0x50 ;  /* 0x0000005004147836 */ /* 0x000fe20000000000 */
[----:B------:R-:W-:Y:S01]  /*17430*/  @!UP2 UMOV UR18, UR6 ;  /* 0x000000060012ac82 */ /* 0x000fe20008000000 */
[----:B------:R-:W-:-:S02]  /*17440*/  UIMAD UR6, UR19, UR10, URZ ;  /* 0x0000000a130672a4 */ /* 0x000fc4000f8e023f */
[----:B------:R-:W-:Y:S02]  /*17450*/  UIMAD UR18, UR4, UR18, UR9 ;  /* 0x00000012041272a4 */ /* 0x000fe4000f8e0209 */
[----:B------:R-:W-:Y:S01]  /*17460*/  UIMAD UR7, UR4, UR7, UR11 ;  /* 0x00000007040772a4 */ /* 0x000fe2000f8e020b */
[----:B-1----:R-:W-:Y:S01]  /*17470*/  IMAD.WIDE R2, R0, 0x80, R4 ;  /* 0x0000008000027825 */ /* 0x002fe200078e0204 */
[----:B------:R-:W-:Y:S01]  /*17480*/  @!UP3 UMOV UR24, UR12 ;  /* 0x0000000c0018bc82 */ /* 0x000fe20008000000 */
[----:B------:R-:W-:Y:S02]  /*17490*/  USHF.R.S32.HI UR4, URZ, 0x1f, UR6 ;  /* 0x0000001f3f047899 */ /* 0x000fe40008011406 */
[----:B------:R-:W-:Y:S01]  /*174a0*/  @!UP3 USHF.R.S32.HI UR25, URZ, 0x1f, UR12 ;  /* 0x0000001f3f19b899 */ /* 0x000fe2000801140c */
[----:B------:R-:W-:Y:S01]  /*174b0*/  VIADD R7, R9, UR7 ;  /* 0x0000000709077c36 */ /* 0x000fe20008000000 */
[----:B------:R-:W-:Y:S02]  /*174c0*/  USHF.R.S32.HI UR5, URZ, 0x1f, UR18 ;  /* 0x0000001f3f057899 */ /* 0x000fe40008011412 */
[----:B------:R-:W-:-:S04]  /*174d0*/  UIADD3 UR6, UP1, UP0, UR6, UR24, UR18 ;  /* 0x0000001806067290 */ /* 0x000fc8000f83e012 */
[----:B------:R-:W-:Y:S01]  /*174e0*/  UIADD3.X UR24, UR4, UR25, UR5, UP1, UP0 ;  /* 0x0000001904187290 */ /* 0x000fe20008fe0405 */
[----:B------:R-:W-:Y:S11]  /*174f0*/  @P0 BRA `(.L_x_78) ;  /* 0x0000000000280947 */ /* 0x000ff60003800000 */
[----:B------:R-:W-:Y:S01]  /*17500*/  ULDC.64 UR4, c[0x0][0x298] ;  /* 0x0000a60000047ab9 */ /* 0x000fe20000000a00 */
[----:B------:R-:W-:Y:S01]  /*17510*/  MOV R6, R8 ;  /* 0x0000000800067202 */ /* 0x000fe20000000f00 */
[----:B------:R-:W-:-:S04]  /*17520*/  IMAD R0, R3, UR4, RZ ;  /* 0x0000000403007c24 */ /* 0x000fc8000f8e02ff */
[----:B------:R-:W-:-:S04]  /*17530*/  IMAD.WIDE.U32 R10, R2, UR4, R6 ;  /* 0x00000004020a7c25 */ /* 0x000fc8000f8e0006 */
[----:B------:R-:W-:Y:S01]  /*17540*/  IMAD R0, R2, UR5, R0 ;  /* 0x0000000502007c24 */ /* 0x000fe2000f8e0200 */
[----:B------:R-:W-:Y:S02]  /*17550*/  ULDC.64 UR4, c[0x0][0x280] ;  /* 0x0000a00000047ab9 */ /* 0x000fe40000000a00 */
[----:B------:R-:W-:Y:S02]  /*17560*/  LEA R12, P0, R10, UR4, 0x1 ;  /* 0x000000040a0c7c11 */ /* 0x000fe4000f8008ff */
[----:B------:R-:W-:-:S04]  /*17570*/  IADD3 R0, R0, R11, RZ ;  /* 0x0000000b00007210 */ /* 0x000fc80007ffe0ff */
[----:B------:R-:W-:-:S05]  /*17580*/  LEA.HI.X R13, R10, UR5, R0, 0x1, P0 ;  /* 0x000000050a0d7c11 */ /* 0x000fca00080f0c00 */
[----:B------:R1:W-:Y:S02]  /*17590*/  STG.E.128 desc[UR16][R12.64], RZ ;  /* 0x000000ff0c007986 */ /* 0x0003e4000c101d10 */
.L_x_78:
[----:B------:R-:W-:Y:S05]  /*175a0*/  BSYNC B0 ;  /* 0x0000000000007941 */ /* 0x000fea0003800000 */
.L_x_77:
[----:B------:R-:W-:Y:S01]  /*175b0*/  BSSY B0, `(.L_x_79) ;  /* 0x0000011000007945 */ /* 0x000fe20003800000 */
[----:B------:R-:W-:Y:S02]  /*175c0*/  ISETP.GE.AND P0, PT, R20, UR21, PT ;  /* 0x0000001514007c0c */ /* 0x000fe4000bf06270 */
[----:B------:R-:W-:Y:S01]  /*175d0*/  IADD3 R19, R4, 0x60, RZ ;  /* 0x0000006004137810 */ /* 0x000fe20007ffe0ff */
[----:B------:R-:W-:Y:S05]  /*175e0*/  @P2 BRA `(.L_x_80) ;  /* 0x0000000000342947 */ /* 0x000fea0003800000 */
[----:B------:R-:W-:Y:S01]  /*175f0*/  IADD3 R0, P2, R2, 0x10, RZ ;  /* 0x0000001002007810 */ /* 0x000fe20007f5e0ff */
[----:B------:R-:W-:Y:S01]  /*17600*/  ULDC.64 UR4, c[0x0][0x298] ;  /* 0x0000a60000047ab9 */ /* 0x000fe20000000a00 */
[----:B------:R-:W-:-:S03]  /*17610*/  MOV R11, R7 ;  /* 0x00000007000b7202 */ /* 0x000fc60000000f00 */
[----:B------:R-:W-:-:S04]  /*17620*/  IMAD.X R10, RZ, RZ, R3, P2 ;  /* 0x000000ffff0a7224 */ /* 0x000fc800010e0603 */
[----:B-1----:R-:W-:Y:S02]  /*17630*/  IMAD R12, R10, UR4, RZ ;  /* 0x000000040a0c7c24 */ /* 0x002fe4000f8e02ff */
[----:B------:R-:W-:-:S04]  /*17640*/  IMAD.MOV.U32 R10, RZ, RZ, R8 ;  /* 0x000000ffff0a7224 */ /* 0x000fc800078e0008 */
[----:B------:R-:W-:-:S04]  /*17650*/  IMAD.WIDE.U32 R10, R0, UR4, R10 ;  /* 0x00000004000a7c25 */ /* 0x000fc8000f8e000a */
[----:B------:R-:W-:Y:S01]  /*17660*/  IMAD R0, R0, UR5, R12 ;  /* 0x0000000500007c24 */ /* 0x000fe2000f8e020c */
[----:B------:R-:W-:Y:S02]  /*17670*/  ULDC.64 UR4, c[0x0][0x280] ;  /* 0x0000a00000047ab9 */ /* 0x000fe40000000a00 */
[----:B------:R-:W-:Y:S02]  /*17680*/  LEA R12, P2, R10, UR4, 0x1 ;  /* 0x000000040a0c7c11 */ /* 0x000fe4000f8408ff */
[----:B------:R-:W-:-:S04]  /*17690*/  IADD3 R0, R0, R11, RZ ;  /* 0x0000000b00007210 */ /* 0x000fc80007ffe0ff */
[----:B------:R-:W-:-:S05]  /*176a0*/  LEA.HI.X R13, R10, UR5, R0, 0x1, P2 ;  /* 0x000000050a0d7c11 */ /* 0x000fca00090f0c00 */
[----:B------:R2:W-:Y:S02]  /*176b0*/  STG.E.128 desc[UR16][R12.64], RZ ;  /* 0x000000ff0c007986 */ /* 0x0005e4000c101d10 */
.L_x_80:
[----:B------:R-:W-:Y:S05]  /*176c0*/  BSYNC B0 ;  /* 0x0000000000007941 */ /* 0x000fea0003800000 */
.L_x_79:
        /* <DEDUP_REMOVED lines=8> */
[----:B-12---:R-:W-:Y:S02]  /*17750*/  IMAD R12, R10, UR4, RZ ;  /* 0x000000040a0c7c24 */ /* 0x006fe4000f8e02ff */
        /* <DEDUP_REMOVED lines=8> */
.L_x_82:
[----:B------:R-:W-:Y:S05]  /*177e0*/  BSYNC B0 ;  /* 0x0000000000007941 */ /* 0x000fea0003800000 */
.L_x_81:
[----:B------:R-:W-:Y:S01]  /*177f0*/  BSSY B0, `(.L_x_83) ;  /* 0x0000010000007945 */ /* 0x000fe20003800000 */
[----:B------:R-:W-:-:S03]  /*17800*/  ISETP.GE.AND P1, PT, R17, UR21, PT ;  /* 0x0000001511007c0c */ /* 0x000fc6000bf26270 */
[----:B------:R-:W-:Y:S10]  /*17810*/  @P4 BRA `(.L_x_84) ;  /* 0x0000000000344947 */ /* 0x000ff40003800000 */
[----:B------:R-:W-:Y:S01]  /*17820*/  IADD3 R0, P4, R2, 0x30, RZ ;  /* 0x0000003002007810 */ /* 0x000fe20007f9e0ff */
[----:B------:R-:W-:Y:S01]  /*17830*/  ULDC.64 UR4, c[0x0][0x298] ;  /* 0x0000a60000047ab9 */ /* 0x000fe20000000a00 */
[----:B------:R-:W-:-:S03]  /*17840*/  MOV R11, R7 ;  /* 0x00000007000b7202 */ /* 0x000fc60000000f00 */
[----:B------:R-:W-:-:S04]  /*17850*/  IMAD.X R10, RZ, RZ, R3, P4 ;  /* 0x000000ffff0a7224 */ /* 0x000fc800020e0603 */
[----:B-123--:R-:W-:Y:S02]  /*17860*/  IMAD R12, R10, UR4, RZ ;  /* 0x000000040a0c7c24 */ /* 0x00efe4000f8e02ff */
        /* <DEDUP_REMOVED lines=8> */
.L_x_84:
[----:B------:R-:W-:Y:S05]  /*178f0*/  BSYNC B0 ;  /* 0x0000000000007941 */ /* 0x000fea0003800000 */
.L_x_83:
[----:B------:R-:W-:Y:S01]  /*17900*/  BSSY B0, `(.L_x_85) ;  /* 0x0000010000007945 */ /* 0x000fe20003800000 */
[----:B------:R-:W-:-:S03]  /*17910*/  ISETP.GE.OR P4, PT, R14, UR21, P6 ;  /* 0x000000150e007c0c */ /* 0x000fc6000b786670 */
[----:B------:R-:W-:Y:S10]  /*17920*/  @P3 BRA `(.L_x_86) ;  /* 0x0000000000343947 */ /* 0x000ff40003800000 */
[----:B------:R-:W-:Y:S01]  /*17930*/  IADD3 R0, P3, R2, 0x40, RZ ;  /* 0x0000004002007810 */ /* 0x000fe20007f7e0ff */
[----:B------:R-:W-:Y:S01]  /*17940*/  ULDC.64 UR4, c[0x0][0x298] ;  /* 0x0000a60000047ab9 */ /* 0x000fe20000000a00 */
[----:B------:R-:W-:-:S03]  /*17950*/  MOV R11, R7 ;  /* 0x00000007000b7202 */ /* 0x000fc60000000f00 */
[----:B------:R-:W-:-:S04]  /*17960*/  IMAD.X R10, RZ, RZ, R3, P3 ;  /* 0x000000ffff0a7224 */ /* 0x000fc800018e0603 */
[----:B-1234-:R-:W-:Y:S02]  /*17970*/  IMAD R12, R10, UR4, RZ ;  /* 0x000000040a0c7c24 */ /* 0x01efe4000f8e02ff */
        /* <DEDUP_REMOVED lines=8> */
.L_x_86:
[----:B------:R-:W-:Y:S05]  /*17a00*/  BSYNC B0 ;  /* 0x0000000000007941 */ /* 0x000fea0003800000 */
.L_x_85:
        /* <DEDUP_REMOVED lines=16> */
.L_x_88:
[----:B------:R-:W-:Y:S05]  /*17b10*/  BSYNC B0 ;  /* 0x0000000000007941 */ /* 0x000fea0003800000 */
.L_x_87:
[----:B------:R-:W-:Y:S04]  /*17b20*/  BSSY B0, `(.L_x_89) ;  /* 0x000000f000007945 */ /* 0x000fe80003800000 */
[----:B------:R-:W-:Y:S05]  /*17b30*/  @P2 BRA `(.L_x_90) ;  /* 0x0000000000342947 */ /* 0x000fea0003800000 */
        /* <DEDUP_REMOVED lines=13> */
.L_x_90:
[----:B------:R-:W-:Y:S05]  /*17c10*/  BSYNC B0 ;  /* 0x0000000000007941 */ /* 0x000fea0003800000 */
.L_x_89:
[----:B------:R-:W-:Y:S04]  /*17c20*/  BSSY B0, `(.L_x_91) ;  /* 0x000000e000007945 */ /* 0x000fe80003800000 */
[----:B------:R-:W-:Y:S05]  /*17c30*/  @P1 BRA `(.L_x_92) ;  /* 0x0000000000301947 */ /* 0x000fea0003800000 */
[----:B------:R-:W-:Y:S01]  /*17c40*/  IADD3 R0, P0, R2, 0x70, RZ ;  /* 0x0000007002007810 */ /* 0x000fe20007f1e0ff */
[----:B------:R-:W-:Y:S01]  /*17c50*/  ULDC.64 UR4, c[0x0][0x298] ;  /* 0x0000a60000047ab9 */ /* 0x000fe20000000a00 */
[----:B------:R-:W-:Y:S02]  /*17c60*/  MOV R6, R8 ;  /* 0x0000000800067202 */ /* 0x000fe40000000f00 */
[----:B------:R-:W-:-:S03]  /*17c70*/  IADD3.X R2, RZ, R3, RZ, P0, !PT ;  /* 0x00000003ff027210 */ /* 0x000fc600007fe4ff */
[----:B------:R-:W-:-:S04]  /*17c80*/  IMAD.WIDE.U32 R6, R0, UR4, R6 ;  /* 0x0000000400067c25 */ /* 0x000fc8000f8e0006 */
[----:B------:R-:W-:-:S04]  /*17c90*/  IMAD R2, R2, UR4, RZ ;  /* 0x0000000402027c24 */ /* 0x000fc8000f8e02ff */
[----:B------:R-:W-:Y:S01]  /*17ca0*/  IMAD R0, R0, UR5, R2 ;  /* 0x0000000500007c24 */ /* 0x000fe2000f8e0202 */
[----:B------:R-:W-:Y:S02]  /*17cb0*/  ULDC.64 UR4, c[0x0][0x280] ;  /* 0x0000a00000047ab9 */ /* 0x000fe40000000a00 */
[----:B------:R-:W-:Y:S02]  /*17cc0*/  LEA R2, P0, R6, UR4, 0x1 ;  /* 0x0000000406027c11 */ /* 0x000fe4000f8008ff */
[----:B------:R-:W-:-:S04]  /*17cd0*/  IADD3 R0, R0, R7, RZ ;  /* 0x0000000700007210 */ /* 0x000fc80007ffe0ff */
[----:B------:R-:W-:-:S05]  /*17ce0*/  LEA.HI.X R3, R6, UR5, R0, 0x1, P0 ;  /* 0x0000000506037c11 */ /* 0x000fca00080f0c00 */
[----:B------:R1:W-:Y:S02]  /*17cf0*/  STG.E.128 desc[UR16][R2.64], RZ ;  /* 0x000000ff02007986 */ /* 0x0003e4000c101d10 */
.L_x_92:
[----:B------:R-:W-:Y:S05]  /*17d00*/  BSYNC B0 ;  /* 0x0000000000007941 */ /* 0x000fea0003800000 */
.L_x_91:
[----:B------:R-:W-:Y:S04]  /*17d10*/  BSSY B0, `(.L_x_93) ;  /* 0x000000a000007945 */ /* 0x000fe80003800000 */
[----:B------:R-:W-:Y:S05]  /*17d20*/  @P5 BRA `(.L_x_94) ;  /* 0x0000000000205947 */ /* 0x000fea0003800000 */
[----:B------:R-:W-:Y:S01]  /*17d30*/  IMAD R4, R4, UR10, RZ ;  /* 0x0000000a04047c24 */ /* 0x000fe2000f8e02ff */
[----:B------:R-:W-:-:S04]  /*17d40*/  ULDC.64 UR4, c[0x0][0x2b0] ;  /* 0x0000ac0000047ab9 */ /* 0x000fc80000000a00 */
[----:B------:R-:W-:-:S04]  /*17d50*/  IADD3 R0, P0, R4, UR6, RZ ;  /* 0x0000000604007c10 */ /* 0x000fc8000ff1e0ff */
[----:B------:R-:W-:Y:S02]  /*17d60*/  LEA.HI.X.SX32 R4, R4, UR24, 0x1, P0 ;  /* 0x0000001804047c11 */ /* 0x000fe400080f0eff */
[----:B-1----:R-:W-:-:S04]  /*17d70*/  LEA R2, P0, R0, UR4, 0x2 ;  /* 0x0000000400027c11 */ /* 0x002fc8000f8010ff */
[----:B------:R-:W-:Y:S01]  /*17d80*/  LEA.HI.X R3, R0, UR5, R4, 0x2, P0 ;  /* 0x0000000500037c11 */ /* 0x000fe200080f1404 */
[----:B------:R-:W-:-:S05]  /*17d90*/  IMAD.MOV.U32 R0, RZ, RZ, 0x7f800000 ;  /* 0x7f800000ff007424 */ /* 0x000fca00078e00ff */
[----:B------:R1:W-:Y:S03]  /*17da0*/  STG.E desc[UR16][R2.64], R0 ;  /* 0x0000000002007986 */ /* 0x0003e6000c101910 */
.L_x_94:
[----:B------:R-:W-:Y:S05]  /*17db0*/  BSYNC B0 ;  /* 0x0000000000007941 */ /* 0x000fea0003800000 */
.L_x_93:
[----:B------:R-:W-:Y:S01]  /*17dc0*/  BSSY B0, `(.L_x_95) ;  /* 0x000000f000007945 */ /* 0x000fe20003800000 */
[----:B------:R-:W-:Y:S02]  /*17dd0*/  ISETP.GE.OR P5, PT, R16, UR21, P6 ;  /* 0x0000001510007c0c */ /* 0x000fe4000b7a6670 */
[----:B------:R-:W-:Y:S02]  /*17de0*/  ISETP.GE.OR P2, PT, R18, UR21, P6 ;  /* 0x0000001512007c0c */ /* 0x000fe4000b746670 */
[----:B------:R-:W-:Y:S02]  /*17df0*/  ISETP.GE.OR P1, PT, R20, UR21, P6 ;  /* 0x0000001514007c0c */ /* 0x000fe4000b726670 */
[----:B------:R-:W-:Y:S02]  /*17e00*/  ISETP.GE.OR P0, PT, R19, UR21, P6 ;  /* 0x0000001513007c0c */ /* 0x000fe4000b706670 */
[----:B------:R-:W-:Y:S01]  /*17e10*/  ISETP.GE.OR P6, PT, R17, UR21, P6 ;  /* 0x0000001511007c0c */ /* 0x000fe2000b7c6670 */
[----:B------:R-:W-:-:S12]  /*17e20*/  @P4 BRA `(.L_x_96) ;  /* 0x0000000000204947 */ /* 0x000fd80003800000 */
[----:B-1----:R-:W-:Y:S01]  /*17e30*/  IMAD R0, R14, UR10, RZ ;  /* 0x0000000a0e007c24 */ /* 0x002fe2000f8e02ff */
[----:B------:R-:W-:-:S04]  /*17e40*/  ULDC.64 UR4, c[0x0][0x2b0] ;  /* 0x0000ac0000047ab9 */ /* 0x000fc80000000a00 */
[----:B------:R-:W-:-:S04]  /*17e50*/  IADD3 R3, P4, R0, UR6, RZ ;  /* 0x0000000600037c10 */ /* 0x000fc8000ff9e0ff */
[----:B------:R-:W-:Y:S02]  /*17e60*/  LEA.HI.X.SX32 R0, R0, UR24, 0x1, P4 ;  /* 0x0000001800007c11 */ /* 0x000fe4000a0f0eff */
[----:B------:R-:W-:-:S04]  /*17e70*/  LEA R2, P4, R3, UR4, 0x2 ;  /* 0x0000000403027c11 */ /* 0x000fc8000f8810ff */
[----:B------:R-:W-:Y:S01]  /*17e80*/  LEA.HI.X R3, R3, UR5, R0, 0x2, P4 ;  /* 0x0000000503037c11 */ /* 0x000fe2000a0f1400 */
[----:B------:R-:W-:-:S05]  /*17e90*/  IMAD.MOV.U32 R0, RZ, RZ, 0x7f800000 ;  /* 0x7f800000ff007424 */ /* 0x000fca00078e00ff */
[----:B------:R1:W-:Y:S03]  /*17ea0*/  STG.E desc[UR16][R2.64], R0 ;  /* 0x0000000002007986 */ /* 0x0003e6000c101910 */
.L_x_96:
[----:B------:R-:W-:Y:S05]  /*17eb0*/  BSYNC B0 ;  /* 0x0000000000007941 */ /* 0x000fea0003800000 */
.L_x_95:
[----:B------:R-:W-:Y:S04]  /*17ec0*/  BSSY B0, `(.L_x_97) ;  /* 0x000000a000007945 */ /* 0x000fe80003800000 */
[----:B------:R-:W-:Y:S05]  /*17ed0*/  @P3 BRA `(.L_x_98) ;  /* 0x0000000000203947 */ /* 0x000fea0003800000 */
        /* <DEDUP_REMOVED lines=8> */
.L_x_98:
[----:B------:R-:W-:Y:S05]  /*17f60*/  BSYNC B0 ;  /* 0x0000000000007941 */ /* 0x000fea0003800000 */
.L_x_97:
        /* <DEDUP_REMOVED lines=10> */
.L_x_100:
[----:B------:R-:W-:Y:S05]  /*18010*/  BSYNC B0 ;  /* 0x0000000000007941 */ /* 0x000fea0003800000 */
.L_x_99:
        /* <DEDUP_REMOVED lines=10> */
.L_x_102:
[----:B------:R-:W-:Y:S05]  /*180c0*/  BSYNC B0 ;  /* 0x0000000000007941 */ /* 0x000fea0003800000 */
.L_x_101:
        /* <DEDUP_REMOVED lines=10> */
.L_x_104:
[----:B------:R-:W-:Y:S05]  /*18170*/  BSYNC B0 ;  /* 0x0000000000007941 */ /* 0x000fea0003800000 */
.L_x_103:
        /* <DEDUP_REMOVED lines=10> */
.L_x_106:
[----:B------:R-:W-:Y:S05]  /*18220*/  BSYNC B0 ;  /* 0x0000000000007941 */ /* 0x000fea0003800000 */
.L_x_105:
[----:B------:R-:W-:Y:S05]  /*18230*/  @P6 EXIT ;  /* 0x000000000000694d */ /* 0x000fea0003800000 */
[----:B-1----:R-:W-:Y:S01]  /*18240*/  IMAD R0, R17, UR10, RZ ;  /* 0x0000000a11007c24 */ /* 0x002fe2000f8e02ff */
[----:B------:R-:W-:-:S04]  /*18250*/  ULDC.64 UR4, c[0x0][0x2b0] ;  /* 0x0000ac0000047ab9 */ /* 0x000fc80000000a00 */
[----:B------:R-:W-:-:S04]  /*18260*/  IADD3 R3, P0, R0, UR6, RZ ;  /* 0x0000000600037c10 */ /* 0x000fc8000ff1e0ff */
[----:B------:R-:W-:Y:S02]  /*18270*/  LEA.HI.X.SX32 R0, R0, UR24, 0x1, P0 ;  /* 0x0000001800007c11 */ /* 0x000fe400080f0eff */
[----:B------:R-:W-:-:S04]  /*18280*/  LEA R2, P0, R3, UR4, 0x2 ;  /* 0x0000000403027c11 */ /* 0x000fc8000f8010ff */
[----:B------:R-:W-:Y:S01]  /*18290*/  LEA.HI.X R3, R3, UR5, R0, 0x2, P0 ;  /* 0x0000000503037c11 */ /* 0x000fe200080f1400 */
[----:B------:R-:W-:-:S05]  /*182a0*/  IMAD.MOV.U32 R0, RZ, RZ, 0x7f800000 ;  /* 0x7f800000ff007424 */ /* 0x000fca00078e00ff */
[----:B------:R-:W-:Y:S01]  /*182b0*/  STG.E desc[UR16][R2.64], R0 ;  /* 0x0000000002007986 */ /* 0x000fe2000c101910 */
[----:B------:R-:W-:Y:S05]  /*182c0*/  EXIT ;  /* 0x000000000000794d */ /* 0x000fea0003800000 */
.L_x_107:
        /* <DEDUP_REMOVED lines=11> */
.L_x_1417:


//--------------------- .text._ZN5flash16flash_fwd_kernelI23Flash_fwd_kernel_traitsILi64ELi128ELi128ELi4ELb0ELb0EN7cutlass6half_tE19Flash_kernel_traitsILi64ELi128ELi128ELi4ES3_EELb0ELb1ELb0ELb0ELb0ELb1ELb1ELb0EEEvNS_16Flash_fwd_paramsE --------------------------
	.section	.text._ZN5flash16flash_fwd_kernelI23Flash_fwd_kernel_traitsILi64ELi128ELi128ELi4ELb0ELb0EN7cutlass6half_tE19Flash_kernel_traitsILi64ELi128ELi128ELi4ES3_EELb0ELb1ELb0ELb0ELb0ELb1ELb1ELb0EEEvNS_16Flash_fwd_paramsE,"ax",@progbits
	.align	128
        .global         _ZN5flash16flash_fwd_kernelI23Flash_fwd_kernel_traitsILi64ELi128ELi128ELi4ELb0ELb0EN7cutlass6half_tE19Flash_kernel_traitsILi64ELi128ELi128ELi4ES3_EELb0ELb1ELb0ELb0ELb0ELb1ELb1ELb0EEEvNS_16Flash_fwd_paramsE
        .type           _ZN5flash16flash_fwd_kernelI23Flash_fwd_kernel_traitsILi64ELi128ELi128ELi4ELb0ELb0EN7cutlass6half_tE19Flash_kernel_traitsILi64ELi128ELi128ELi4ES3_EELb0ELb1ELb0ELb0ELb0ELb1ELb1ELb0EEEvNS_16Flash_fwd_paramsE,@function
        .size           _ZN5flash16flash_fwd_kernelI23Flash_fwd_kernel_traitsILi64ELi128ELi128ELi4ELb0ELb0EN7cutlass6half_tE19Flash_kernel_traitsILi64ELi128ELi128ELi4ES3_EELb0ELb1ELb0ELb0ELb0ELb1ELb1ELb0EEEvNS_16Flash_fwd_paramsE,(.L_x_1418 - _ZN5flash16flash_fwd_kernelI23Flash_fwd_kernel_traitsILi64ELi128ELi128ELi4ELb0ELb0EN7cutlass6half_tE19Flash_kernel_traitsILi64ELi128ELi128ELi4ES3_EELb0ELb1ELb0ELb0ELb0ELb1ELb1ELb0EEEvNS_16Flash_fwd_paramsE)
        .other          _ZN5flash16flash_fwd_kernelI23Flash_fwd_kernel_traitsILi64ELi128ELi128ELi4ELb0ELb0EN7cutlass6half_tE19Flash_kernel_traitsILi64ELi128ELi128ELi4ES3_EELb0ELb1ELb0ELb0ELb0ELb1ELb1ELb0EEEvNS_16Flash_fwd_paramsE,@"STO_CUDA_ENTRY STV_DEFAULT"
_ZN5flash16flash_fwd_kernelI23Flash_fwd_kernel_traitsILi64ELi128ELi128ELi4ELb0ELb0EN7cutlass6half_tE19Flash_kernel_traitsILi64ELi128ELi128ELi4ES3_EELb0ELb1ELb0ELb0ELb0ELb1ELb1ELb0EEEvNS_16Flash_fwd_paramsE:
.text._ZN5flash16flash_fwd_kernelI23Flash_fwd_kernel_traitsILi64ELi128ELi128ELi4ELb0ELb0EN7cutlass6half_tE19Flash_kernel_traitsILi64ELi128ELi128ELi4ES3_EELb0ELb1ELb0ELb0ELb0ELb1ELb1ELb0EEEvNS_16Flash_fwd_paramsE:
        /* <DEDUP_REMOVED lines=55> */
.L_x_108:
[----:B------:R-:W-:-:S05]  /*0370*/  ULDC UR5, c[0x0][0x2c8] ;  /* 0x0000b20000057ab9 */ /* 0x000fca0000000800 */
.L_x_109:
        /* <DEDUP_REMOVED lines=93> */
[----:B------:R-:W-:-:S03]  /*0950*/  @UP0 ULDC.64 UR10, c[0x0][0x248] ;  /* 0x00009200000a0ab9 */ /* 0x000fc60000000a00 */
[----:B------:R-:W4:Y:S02]  /*0960*/  F2I.FTZ.U32.TRUNC.NTZ R3, R2 ;  /* 0x0000000200037305 */ /* 0x000f24000021f000 */
[----:B------:R-:W2:Y:S01]  /*0970*/  @!P0 LDC.64 R22, c[0x0][0x240] ;  /* 0x00009000ff168b82 */ /* 0x000ea20000000a00 */
        /* <DEDUP_REMOVED lines=23> */
[----:B------:R-:W-:Y:S01]  /*0af0*/  IADD3 R4, P4, R28, UR26, RZ ;  /* 0x0000001a1c047c10 */ /* 0x000fe2000ff9e0ff */
[----:B------:R-:W-:Y:S01]  /*0b00*/  @UP0 UIMAD.WIDE.U32 UR26, UR25, UR10, URZ ;  /* 0x0000000a191a02a5 */ /* 0x000fe2000f8e003f */
        /* <DEDUP_REMOVED lines=12> */
[----:B------:R-:W-:Y:S01]  /*0bd0*/  VIADD R3, R5, UR7 ;  /* 0x0000000705037c36 */ /* 0x000fe20008000000 */
[----:B------:R-:W-:Y:S01]  /*0be0*/  @UP0 UIMAD UR25, UR25, UR11, URZ ;  /* 0x0000000b191902a4 */ /* 0x000fe2000f8e023f */
[----:B------:R-:W-:-:S03]  /*0bf0*/  ISETP.GE.AND P4, PT, R0, RZ, PT ;  /* 0x000000ff0000720c */ /* 0x000fc60003f86270 */
[----:B------:R-:W-:Y:S01]  /*0c00*/  @UP0 UIADD3 UR25, UR27, UR25, URZ ;  /* 0x000000191b190290 */ /* 0x000fe2000fffe03f */
[----:B----4-:R-:W-:-:S03]  /*0c10*/  @!P3 IMAD R0, R53, R6, RZ ;  /* 0x000000063500b224 */ /* 0x010fc600078e02ff */
        /* <DEDUP_REMOVED lines=106> */
[----:B------:R-:W-:Y:S01]  /*12c0*/  UIMAD UR25, UR25, UR6, URZ ;  /* 0x00000006191972a4 */ /* 0x000fe2000f8e023f */
[----:B------:R-:W-:-:S03]  /*12d0*/  UMOV UR26, UR30 ;  /* 0x0000001e001a7c82 */ /* 0x000fc60008000000 */
[----:B------:R-:W-:Y:S02]  /*12e0*/  UIMAD UR7, UR23, UR7, UR25 ;  /* 0x00000007170772a4 */ /* 0x000fe4000f8e0219 */
[----:B------:R-:W-:-:S04]  /*12f0*/  UIMAD.WIDE.U32 UR26, UR23, UR6, UR26 ;  /* 0x00000006171a72a5 */ /* 0x000fc8000f8e001a */
[----:B------:R-:W-:Y:S02]  /*1300*/  UIADD3 UR25, UR27, UR7, URZ ;  /* 0x000000071b197290 */ /* 0x000fe4000fffe03f */
.L_x_111:
[----:B------:R-:W-:Y:S01]  /*1310*/  @!P2 IADD3 R17, P5, R52, 0x60, RZ ;  /* 0x000000603411a810 */ /* 0x000fe20007fbe0ff */
[----:B------:R-:W-:-:S12]  /*1320*/  @P0 BRA `(.L_x_112) ;  /* 0x0000000000300947 */ /* 0x000fd80003800000 */
[----:B------:R-:W-:Y:S01]  /*1330*/  USHF.R.S32.HI UR6, URZ, 0x1f, UR24 ;  /* 0x0000001f3f067899 */ /* 0x000fe20008011418 */
[----:B------:R-:W-:Y:S01]  /*1340*/  ULDC.64 UR8, c[0x0][0x250] ;  /* 0x0000940000087ab9 */ /* 0x000fe20000000a00 */
[----:B------:R-:W-:Y:S02]  /*1350*/  USHF.R.S32.HI UR22, URZ, 0x1f, UR23 ;  /* 0x0000001f3f167899 */ /* 0x000fe40008011417 */
[----:B------:R-:W-:Y:S02]  /*1360*/  UIMAD UR6, UR6, UR8, URZ ;  /* 0x00000008060672a4 */ /* 0x000fe4000f8e023f */
[----:B------:R-:W-:Y:S02]  /*1370*/  UIMAD.WIDE.U32 UR28, UR24, UR8, URZ ;  /* 0x00000008181c72a5 */ /* 0x000fe4000f8e003f */
[----:B------:R-:W-:-:S03]  /*1380*/  UIMAD UR24, UR24, UR9, UR6 ;  /* 0x00000009181872a4 */ /* 0x000fc6000f8e0206 */
[----:B------:R-:W-:Y:S01]  /*1390*/  ULDC.64 UR6, c[0x0][0x238] ;  /* 0x00008e0000067ab9 */ /* 0x000fe20000000a00 */
[----:B------:R-:W-:Y:S02]  /*13a0*/  UIADD3 UR29, UR29, UR24, URZ ;  /* 0x000000181d1d7290 */ /* 0x000fe4000fffe03f */
[----:B------:R-:W-:Y:S02]  /*13b0*/  UIMAD UR22, UR22, UR6, URZ ;  /* 0x00000006161672a4 */ /* 0x000fe4000f8e023f */
[----:B------:R-:W-:Y:S02]  /*13c0*/  UIMAD.WIDE.U32 UR28, UR23, UR6, UR28 ;  /* 0x00000006171c72a5 */ /* 0x000fe4000f8e001c */
[----:B------:R-:W-:-:S04]  /*13d0*/  UIMAD UR22, UR23, UR7, UR22 ;  /* 0x00000007171672a4 */ /* 0x000fc8000f8e0216 */
[----:B------:R-:W-:-:S12]  /*13e0*/  UIADD3 UR22, UR29, UR22, URZ ;  /* 0x000000161d167290 */ /* 0x000fd8000fffe03f */
.L_x_112:
        /* <DEDUP_REMOVED lines=33> */
[----:B------:R-:W-:Y:S01]  /*1600*/  USHF.L.U32 UR23, UR8, 0x7, URZ ;  /* 0x0000000708177899 */ /* 0x000fe2000800063f */
[----:B------:R-:W-:Y:S01]  /*1610*/  @!P2 IMAD.WIDE.U32 R2, R17, R26, R2 ;  /* 0x0000001a1102a225 */ /* 0x000fe200078e0002 */
[----:B------:R-:W-:-:S03]  /*1620*/  SHF.R.S32.HI R132, RZ, 0x5, R249 ;  /* 0x00000005ff847819 */ /* 0x000fc600000114f9 */
        /* <DEDUP_REMOVED lines=75> */
[----:B------:R-:W-:-:S03]  /*1ae0*/  @!P1 IMAD.WIDE.U32 R4, R5, 0x30, R2 ;  /* 0x0000003005049825 */ /* 0x000fc600078e0002 */
        /* <DEDUP_REMOVED lines=43> */
[----:B------:R-:W-:Y:S01]  /*1da0*/  IMAD.U32 R5, RZ, RZ, UR10 ;  /* 0x0000000aff057e24 */ /* 0x000fe2000f8e00ff */
[----:B---3--:R-:W3:Y:S01]  /*1db0*/  @!P2 LDC.64 R12, c[0x0][0x218] ;  /* 0x00008600ff0cab82 */ /* 0x008ee20000000a00 */
[----:B------:R-:W-:-:S02]  /*1dc0*/  IADD3 R8, P5, R6, UR28, RZ ;  /* 0x0000001c06087c10 */ /* 0x000fc4000ffbe0ff */
[C---:B-1----:R-:W-:Y:S02]  /*1dd0*/  @!P4 LEA R6, P1, R4.reuse, R18, 0x1 ;  /* 0x000000120406c211 */ /* 0x042fe400078208ff */
[----:B------:R-:W-:Y:S01]  /*1de0*/  IADD3.X R9, R7, UR22, R0, P5, !PT ;  /* 0x0000001607097c10 */ /* 0x000fe2000affe400 */
[----:B------:R-:W-:Y:S01]  /*1df0*/  IMAD.U32 R0, RZ, RZ, UR10 ;  /* 0x0000000aff007e24 */ /* 0x000fe2000f8e00ff */
[----:B------:R-:W-:Y:S01]  /*1e00*/  @!P4 LEA.HI.X R7, R4, R19, R11, 0x1, P1 ;  /* 0x000000130407c211 */ /* 0x000fe200008f0c0b */
[--C-:B------:R-:W-:Y:S01]  /*1e10*/  @!P3 IMAD.WIDE.U32 R4, R5, 0x60, R2.reuse ;  /* 0x000000600504b825 */ /* 0x100fe200078e0002 */
[----:B------:R-:W-:Y:S01]  /*1e20*/  @!UP0 UIMAD UR22, UR11, 0x70, URZ ;  /* 0x000000700b1688a4 */ /* 0x000fe2000f8e023f */
[----:B------:R-:W-:Y:S02]  /*1e30*/  ISETP.GE.AND P1, PT, R10, UR15, PT ;  /* 0x0000000f0a007c0c */ /* 0x000fe4000bf26270 */
[----:B------:R2:W-:Y:S01]  /*1e40*/  @!P4 LDGSTS.E.BYPASS.LTC128B.128 [R17+0x6800], desc[UR16][R6.64] ;  /* 0x068000000611cfae */ /* 0x0005e2000b901d50 */
[----:B------:R-:W-:Y:S01]  /*1e50*/  @!P3 VIADD R5, R5, UR6 ;  /* 0x000000060505bc36 */ /* 0x000fe20008000000 */
[----:B------:R-:W-:Y:S01]  /*1e60*/  ULDC.64 UR6, c[0x0][0x268] ;  /* 0x00009a0000067ab9 */ /* 0x000fe20000000a00 */
[----:B------:R-:W-:-:S04]  /*1e70*/  @!P2 IMAD.WIDE.U32 R2, R0, 0x70, R2 ;  /* 0x000000700002a825 */ /* 0x000fc800078e0002 */
[----:B------:R-:W-:Y:S01]  /*1e80*/  @!P2 VIADD R3, R3, UR22 ;  /* 0x000000160303ac36 */ /* 0x000fe20008000000 */
[----:B------:R-:W-:Y:S01]  /*1e90*/  USHF.L.U64.HI UR22, UR8, 0x7, UR9 ;  /* 0x0000000708167899 */ /* 0x000fe20008010209 */
[----:B------:R-:W-:Y:S02]  /*1ea0*/  IMAD R0, R39, UR6, RZ ;  /* 0x0000000627007c24 */ /* 0x000fe4000f8e02ff */
[C---:B------:R-:W-:Y:S01]  /*1eb0*/  IMAD.WIDE.U32 R50, R32.reuse, UR6, R8 ;  /* 0x0000000620327c25 */ /* 0x040fe2000f8e0008 */
        /* <DEDUP_REMOVED lines=136> */
[----:B------:R-:W-:Y:S01]  /*2740*/  IMAD.MOV.U32 R0, RZ, RZ, 0x10 ;  /* 0x00000010ff007424 */ /* 0x000fe200078e00ff */
[----:B------:R-:W-:Y:S01]  /*2750*/  @!P2 LEA.HI.X R11, R6, R15, R7, 0x1, P4 ;  /* 0x0000000f060ba211 */ /* 0x000fe200020f0c07 */
[----:B------:R-:W-:Y:S01]  /*2760*/  IMAD R6, R132, 0x400, R211 ;  /* 0x0000040084067824 */ /* 0x000fe200078e02d3 */
[----:B------:R-:W-:Y:S01]  /*2770*/  @!P5 LEA.HI.X R13, R4, R19, R5, 0x1, P0 ;  /* 0x00000013040dd211 */ /* 0x000fe200000f0c05 */
[----:B------:R-:W-:Y:S01]  /*2780*/  @P2 STS.128 [R238+0xa800], RZ ;  /* 0x00a800ffee002388 */ /* 0x000fe20000000c00 */
[C---:B--2---:R-:W-:Y:S01]  /*2790*/  @!P1 LEA R4, P0, R2.reuse, R16, 0x1 ;  /* 0x0000001002049211 */ /* 0x044fe200078008ff */
[----:B------:R-:W-:Y:S01]  /*27a0*/  VIADD R230, R135, 0x4040 ;  /* 0x0000404087e67836 */ /* 0x000fe20000000000 */
[----:B------:R-:W-:Y:S01]  /*27b0*/  ULDC UR15, c[0x0][0x39c] ;  /* 0x0000e700000f7ab9 */ /* 0x000fe20000000800 */
[----:B------:R-:W-:Y:S01]  /*27c0*/  @!PT LDS RZ, [RZ] ;  /* 0x00000000fffff984 */ /* 0x000fe20000000800 */
[----:B------:R-:W-:Y:S01]  /*27d0*/  @!PT LDS RZ, [RZ] ;  /* 0x00000000fffff984 */ /* 0x000fe20000000800 */
[----:B------:R-:W-:Y:S01]  /*27e0*/  @!PT LDS RZ, [RZ] ;  /* 0x00000000fffff984 */ /* 0x000fe20000000800 */
[----:B------:R1:W-:Y:S01]  /*27f0*/  @!P2 LDGSTS.E.BYPASS.LTC128B.128 [R238+0xa800], desc[UR16][R10.64] ;  /* 0x0a8000000aeeafae */ /* 0x0003e2000b901d50 */
[----:B------:R-:W-:Y:S01]  /*2800*/  @!P1 LEA.HI.X R5, R2, R17, R3, 0x1, P0 ;  /* 0x0000001102059211 */ /* 0x000fe200000f0c03 */
[----:B------:R-:W-:-:S02]  /*2810*/  IMAD.IADD R2, R215, 0x1, R6 ;  /* 0x00000001d7027824 */ /* 0x000fc400078e0206 */
[----:B------:R-:W-:Y:S01]  /*2820*/  @P5 STS.128 [R238+0xb000], RZ ;  /* 0x00b000ffee005388 */ /* 0x000fe20000000c00 */
[----:B------:R-:W-:Y:S02]  /*2830*/  IMAD.MOV.U32 R3, RZ, RZ, 0x20 ;  /* 0x00000020ff037424 */ /* 0x000fe400078e00ff */
[----:B------:R-:W-:Y:S01]  /*2840*/  LEA R226, R2, UR4, 0x1 ;  /* 0x0000000402e27c11 */ /* 0x000fe2000f8e08ff */
[----:B------:R-:W-:Y:S01]  /*2850*/  @!PT LDS RZ, [RZ] ;  /* 0x00000000fffff984 */ /* 0x000fe20000000800 */
[----:B------:R-:W-:Y:S01]  /*2860*/  @!PT LDS RZ, [RZ] ;  /* 0x00000000fffff984 */ /* 0x000fe20000000800 */
[----:B------:R-:W-:Y:S01]  /*2870*/  @!PT LDS RZ, [RZ] ;  /* 0x00000000fffff984 */ /* 0x000fe20000000800 */
[----:B------:R2:W-:Y:S04]  /*2880*/  @!P5 LDGSTS.E.BYPASS.LTC128B.128 [R238+0xb000], desc[UR16][R12.64] ;  /* 0x0b0000000ceedfae */ /* 0x0005e8000b901d50 */
[----:B------:R-:W-:Y:S04]  /*2890*/  @P1 STS.128 [R238+0xb800], RZ ;  /* 0x00b800ffee001388 */ /* 0x000fe80000000c00 */
[----:B------:R-:W-:Y:S01]  /*28a0*/  @!PT LDS RZ, [RZ] ;  /* 0x00000000fffff984 */ /* 0x000fe20000000800 */
[----:B------:R-:W-:Y:S01]  /*28b0*/  @!PT LDS RZ, [RZ] ;  /* 0x00000000fffff984 */ /* 0x000fe20000000800 */
[----:B------:R-:W-:Y:S01]  /*28c0*/  @!PT LDS RZ, [RZ] ;  /* 0x00000000fffff984 */ /* 0x000fe20000000800 */
[----:B------:R3:W-:Y:S01]  /*28d0*/  @!P1 LDGSTS.E.BYPASS.LTC128B.128 [R238+0xb800], desc[UR16][R4.64] ;  /* 0x0b80000004ee9fae */ /* 0x0007e2000b901d50 */
[----:B------:R-:W-:-:S02]  /*28e0*/  R2P PR, R28, 0x6 ;  /* 0x000000061c007804 */ /* 0x000fc40000000000 */
[----:B------:R-:W-:Y:S01]  /*28f0*/  LOP3.LUT P0, RZ, R46, 0x2, RZ, 0xc0, !PT ;  /* 0x000000022eff7812 */ /* 0x000fe2000780c0ff */
[----:B------:R-:W-:Y:S02]  /*2900*/  LDSM.16.M88.4 R20, [R226] ;  /* 0x00000000e214783b */ /* 0x000fe40000000200 */
[C---:B------:R-:W-:Y:S02]  /*2910*/  SEL R2, R0.reuse, 0xfffffff0, !P1 ;  /* 0xfffffff000027807 */ /* 0x040fe40004800000 */
[----:B------:R-:W4:Y:S01]  /*2920*/  LDSM.16.M88.4 R24, [R135+0x4000] ;  /* 0x004000008718783b */ /* 0x000f220000000200 */
[----:B------:R-:W-:Y:S02]  /*2930*/  SEL R0, R0, 0xfffffff0, !P0 ;  /* 0xfffffff000007807 */ /* 0x000fe40004000000 */
[--C-:B------:R-:W-:Y:S01]  /*2940*/  IMAD R229, R2, 0x2, R226.reuse ;  /* 0x0000000202e57824 */ /* 0x100fe200078e02e2 */
[----:B------:R-:W5:Y:S01]  /*2950*/  LDSM.16.M88.4 R16, [R226+0x2000] ;  /* 0x00200000e210783b */ /* 0x000f620000000200 */
[----:B------:R-:W-:Y:S01]  /*2960*/  LOP3.LUT P0, RZ, R46, 0x4, RZ, 0xc0, !PT ;  /* 0x000000042eff7812 */ /* 0x000fe2000780c0ff */
[----:B------:R-:W-:Y:S01]  /*2970*/  IMAD R225, R0, 0x2, R135 ;  /* 0x0000000200e17824 */ /* 0x000fe200078e0287 */
[----:B------:R-:W-:Y:S01]  /*2980*/  SEL R3, R3, 0xffffffe0, !P2 ;  /* 0xffffffe003037807 */ /* 0x000fe20005000000 */
[----:B-1----:R-:W-:Y:S04]  /*2990*/  LDSM.16.M88.4 R8, [R229+0x2000] ;  /* 0x00200000e508783b */ /* 0x002fe80000000200 */
[----:B--2---:R-:W-:Y:S01]  /*29a0*/  LDSM.16.M88.4 R12, [R229] ;  /* 0x00000000e50c783b */ /* 0x004fe20000000200 */
[----:B------:R-:W-:-:S03]  /*29b0*/  IMAD R227, R3, 0x2, R226 ;  /* 0x0000000203e37824 */ /* 0x000fc600078e02e2 */
[----:B------:R-:W1:Y:S01]  /*29c0*/  LDSM.16.M88.4 R28, [R225+0x4000] ;  /* 0x00400000e11c783b */ /* 0x000e620000000200 */
[----:B------:R-:W-:Y:S02]  /*29d0*/  IMAD R228, R2, 0x2, R227 ;  /* 0x0000000202e47824 */ /* 0x000fe400078e02e3 */
[----:B---3--:R-:W-:Y:S01]  /*29e0*/  VIADD R4, R135, 0x4000 ;  /* 0x0000400087047836 */ /* 0x008fe20000000000 */
[----:B------:R-:W-:Y:S03]  /*29f0*/  LDSM.16.M88.4 R32, [R227] ;  /* 0x00000000e320783b */ /* 0x000fe60000000200 */
[----:B------:R-:W-:Y:S01]  /*2a00*/  @P0 VIADD R230, R4, 0xffffffc0 ;  /* 0xffffffc004e60836 */ /* 0x000fe20000000000 */
[----:B------:R-:W-:Y:S03]  /*2a10*/  LDSM.16.M88.4 R68, [R135+0x4800] ;  /* 0x004800008744783b */ /* 0x000fe60000000200 */
[----:B------:R-:W-:Y:S01]  /*2a20*/  IMAD R224, R0, 0x2, R230 ;  /* 0x0000000200e07824 */ /* 0x000fe200078e02e6 */
[----:B------:R-:W2:Y:S04]  /*2a30*/  LDSM.16.M88.4 R48, [R230] ;  /* 0x00000000e630783b */ /* 0x000ea80000000200 */
[----:B------:R-:W3:Y:S04]  /*2a40*/  LDSM.16.M88.4 R4, [R227+0x2000] ;  /* 0x00200000e304783b */ /* 0x000ee80000000200 */
[----:B------:R-:W3:Y:S01]  /*2a50*/  LDSM.16.M88.4 R64, [R135+0x5000] ;  /* 0x005000008740783b */ /* 0x000ee20000000200 */
[-C--:B----4-:R-:W-:Y:S03]  /*2a60*/  HMMA.16816.F32 R36, R20, R24.reuse, RZ ;  /* 0x000000181424723c */ /* 0x090fe600000018ff */
[----:B------:R-:W4:Y:S04]  /*2a70*/  LDSM.16.M88.4 R60, [R135+0x5800] ;  /* 0x00580000873c783b */ /* 0x000f280000000200 */
[----:B------:R-:W4:Y:S01]  /*2a80*/  LDSM.16.M88.4 R56, [R135+0x6000] ;  /* 0x006000008738783b */ /* 0x000f220000000200 */
[C---:B-----5:R-:W-:Y:S03]  /*2a90*/  HMMA.16816.F32 R40, R16.reuse, R24, RZ ;  /* 0x000000181028723c */ /* 0x060fe600000018ff */
[----:B------:R-:W5:Y:S03]  /*2aa0*/  LDSM.16.M88.4 R52, [R135+0x6800] ;  /* 0x006800008734783b */ /* 0x000f660000000200 */
[-C--:B------:R-:W-:Y:S01]  /*2ab0*/  HMMA.16816.F32 R72, R16, R26.reuse, RZ ;  /* 0x0000001a1048723c */ /* 0x080fe200000018ff */
[----:B------:R-:W0:Y:S05]  /*2ac0*/  LDGDEPBAR ;  /* 0x00000000000079af */ /* 0x000e2a0000000000 */
[----:B------:R-:W-:Y:S06]  /*2ad0*/  HMMA.16816.F32 R44, R20, R26, RZ ;  /* 0x0000001a142c723c */ /* 0x000fec00000018ff */
[-C--:B-1----:R-:W-:Y:S01]  /*2ae0*/  HMMA.16816.F32 R76, R12, R28.reuse, R36 ;  /* 0x0000001c0c4c723c */ /* 0x082fe20000001824 */
[----:B------:R-:W-:Y:S05]  /*2af0*/  LDSM.16.M88.4 R36, [R135+0x7800] ;  /* 0x007800008724783b */ /* 0x000fea0000000200 */
[C---:B------:R-:W-:Y:S01]  /*2b00*/  HMMA.16816.F32 R24, R8.reuse, R28, R40 ;  /* 0x0000001c0818723c */ /* 0x040fe20000001828 */
[----:B------:R-:W1:Y:S05]  /*2b10*/  LDSM.16.M88.4 R40, [R135+0x7000] ;  /* 0x007000008728783b */ /* 0x000e6a0000000200 */
[-C--:B------:R-:W-:Y:S01]  /*2b20*/  HMMA.16816.F32 R96, R8, R30.reuse, R72 ;  /* 0x0000001e0860723c */ /* 0x080fe20000001848 */
[----:B------:R-:W-:Y:S05]  /*2b30*/  LDSM.16.M88.4 R72, [R224] ;  /* 0x00000000e048783b */ /* 0x000fea0000000200 */
[----:B------:R-:W-:Y:S01]  /*2b40*/  HMMA.16816.F32 R84, R12, R30, R44 ;  /* 0x0000001e0c54723c */ /* 0x000fe2000000182c */
[----:B------:R-:W1:Y:S04]  /*2b50*/  LDSM.16.M88.4 R28, [R228] ;  /* 0x00000000e41c783b */ /* 0x000e680000000200 */
[----:B------:R-:W1:Y:S01]  /*2b60*/  LDSM.16.M88.4 R44, [R225+0x4800] ;  /* 0x00480000e12c783b */ /* 0x000e620000000200 */
[-C--:B--2---:R-:W-:Y:S06]  /*2b70*/  HMMA.16816.F32 R76, R32, R48.reuse, R76 ;  /* 0x00000030204c723c */ /* 0x084fec000000184c */
[----:B---3--:R-:W-:Y:S01]  /*2b80*/  HMMA.16816.F32 R88, R4, R48, R24 ;  /* 0x000000300458723c */ /* 0x008fe20000001818 */
[----:B------:R-:W2:Y:S05]  /*2b90*/  LDSM.16.M88.4 R24, [R228+0x2000] ;  /* 0x00200000e418783b */ /* 0x000eaa0000000200 */
[C---:B------:R-:W-:Y:S06]  /*2ba0*/  HMMA.16816.F32 R80, R16.reuse, R68, RZ ;  /* 0x000000441050723c */ /* 0x040fec00000018ff */
[C---:B------:R-:W-:Y:S06]  /*2bb0*/  HMMA.16816.F32 R92, R16.reuse, R70, RZ ;  /* 0x00000046105c723c */ /* 0x040fec00000018ff */
[C---:B------:R-:W-:Y:S06]  /*2bc0*/  HMMA.16816.F32 R104, R16.reuse, R64, RZ ;  /* 0x000000401068723c */ /* 0x040fec00000018ff */
[C---:B------:R-:W-:Y:S06]  /*2bd0*/  HMMA.16816.F32 R112, R16.reuse, R66, RZ ;  /* 0x000000421070723c */ /* 0x040fec00000018ff */
[C---:B----4-:R-:W-:Y:S06]  /*2be0*/  HMMA.16816.F32 R116, R16.reuse, R60, RZ ;  /* 0x0000003c1074723c */ /* 0x050fec00000018ff */
[C---:B------:R-:W-:Y:S06]  /*2bf0*/  HMMA.16816.F32 R120, R16.reuse, R62, RZ ;  /* 0x0000003e1078723c */ /* 0x040fec00000018ff */
[C---:B------:R-:W-:Y:S06]  /*2c00*/  HMMA.16816.F32 R124, R16.reuse, R56, RZ ;  /* 0x00000038107c723c */ /* 0x040fec00000018ff */
[C---:B------:R-:W-:Y:S06]  /*2c10*/  HMMA.16816.F32 R128, R16.reuse, R58, RZ ;  /* 0x0000003a1080723c */ /* 0x040fec00000018ff */
[C---:B-----5:R-:W-:Y:S06]  /*2c20*/  HMMA.16816.F32 R136, R16.reuse, R52, RZ ;  /* 0x000000341088723c */ /* 0x060fec00000018ff */
[C---:B------:R-:W-:Y:S06]  /*2c30*/  HMMA.16816.F32 R140, R16.reuse, R54, RZ ;  /* 0x00000036108c723c */ /* 0x040fec00000018ff */
[C---:B-1----:R-:W-:Y:S06]  /*2c40*/  HMMA.16816.F32 R144, R16.reuse, R40, RZ ;  /* 0x000000281090723c */ /* 0x042fec00000018ff */
[C---:B------:R-:W-:Y:S06]  /*2c50*/  HMMA.16816.F32 R148, R16.reuse, R42, RZ ;  /* 0x0000002a1094723c */ /* 0x040fec00000018ff */
[C---:B------:R-:W-:Y:S06]  /*2c60*/  HMMA.16816.F32 R152, R16.reuse, R36, RZ ;  /* 0x000000241098723c */ /* 0x040fec00000018ff */
[----:B------:R-:W-:Y:S06]  /*2c70*/  HMMA.16816.F32 R156, R16, R38, RZ ;  /* 0x00000026109c723c */ /* 0x000fec00000018ff */
[----:B------:R-:W-:Y:S06]  /*2c80*/  HMMA.16816.F32 R16, R20, R68, RZ ;  /* 0x000000441410723c */ /* 0x000fec00000018ff */
[----:B------:R-:W-:Y:S06]  /*2c90*/  HMMA.16816.F32 R76, R28, R72, R76 ;  /* 0x000000481c4c723c */ /* 0x000fec000000184c */
[C---:B------:R-:W-:Y:S06]  /*2ca0*/  HMMA.16816.F32 R192, R20.reuse, R36, RZ ;  /* 0x0000002414c0723c */ /* 0x040fec00000018ff */
[----:B------:R-:W-:Y:S06]  /*2cb0*/  HMMA.16816.F32 R196, R20, R38, RZ ;  /* 0x0000002614c4723c */ /* 0x000fec00000018ff */
[----:B------:R-:W-:Y:S06]  /*2cc0*/  HMMA.16816.F32 R36, R32, R50, R84 ;  /* 0x000000322024723c */ /* 0x000fec0000001854 */
[----:B------:R-:W-:Y:S01]  /*2cd0*/  HMMA.16816.F32 R184, R20, R40, RZ ;  /* 0x0000002814b8723c */ /* 0x000fe200000018ff */
[----:B------:R-:W-:-:S04]  /*2ce0*/  FMUL.FTZ R0, R76, UR15 ;  /* 0x0000000f4c007c20 */ /* 0x000fc80008410000 */
[----:B------:R1:W-:Y:S01]  /*2cf0*/  MUFU.TANH R248, R0 ;  /* 0x0000000000f87308 */ /* 0x0003e20000002400 */
[----:B------:R-:W-:Y:S06]  /*2d00*/  HMMA.16816.F32 R188, R20, R42, RZ ;  /* 0x0000002a14bc723c */ /* 0x000fec00000018ff */
[----:B------:R-:W-:Y:S01]  /*2d10*/  HMMA.16816.F32 R40, R12, R44, R16 ;  /* 0x0000002c0c28723c */ /* 0x000fe20000001810 */
[----:B------:R-:W3:Y:S05]  /*2d20*/  LDSM.16.M88.4 R16, [R230+0x800] ;  /* 0x00080000e610783b */ /* 0x000eea0000000200 */
[----:B------:R-:W-:Y:S01]  /*2d30*/  HMMA.16816.F32 R168, R20, R56, RZ ;  /* 0x0000003814a8723c */ /* 0x000fe200000018ff */
[----:B-1----:R-:W-:-:S05]  /*2d40*/  FMUL.FTZ R0, R77, UR15 ;  /* 0x0000000f4d007c20 */ /* 0x002fca0008410000 */
[----:B------:R-:W-:Y:S01]  /*2d50*/  HMMA.16816.F32 R172, R20, R58, RZ ;  /* 0x0000003a14ac723c */ /* 0x000fe200000018ff */
[----:B------:R1:W4:Y:S05]  /*2d60*/  MUFU.TANH R246, R0 ;  /* 0x0000000000f67308 */ /* 0x00032a0000002400 */
[----:B--2---:R-:W-:Y:S06]  /*2d70*/  HMMA.16816.F32 R56, R24, R72, R88 ;  /* 0x000000481838723c */ /* 0x004fec0000001858 */
[----:B------:R-:W-:Y:S06]  /*2d80*/  HMMA.16816.F32 R48, R4, R50, R96 ;  /* 0x000000320430723c */ /* 0x000fec0000001860 */
[----:B------:R-:W-:Y:S01]  /*2d90*/  HMMA.16816.F32 R176, R20, R52, RZ ;  /* 0x0000003414b0723c */ /* 0x000fe200000018ff */
[----:B-1----:R-:W-:-:S04]  /*2da0*/  FMUL.FTZ R0, R78, UR15 ;  /* 0x0000000f4e007c20 */ /* 0x002fc80008410000 */
[----:B------:R1:W-:Y:S01]  /*2db0*/  MUFU.TANH R247, R0 ;  /* 0x0000000000f77308 */ /* 0x0003e20000002400 */
[----:B------:R-:W-:Y:S06]  /*2dc0*/  HMMA.16816.F32 R180, R20, R54, RZ ;  /* 0x0000003614b4723c */ /* 0x000fec00000018ff */
[----:B------:R-:W-:Y:S01]  /*2dd0*/  HMMA.16816.F32 R52, R28, R74, R36 ;  /* 0x0000004a1c34723c */ /* 0x000fe20000001824 */
[----:B------:R-:W2:Y:S05]  /*2de0*/  LDSM.16.M88.4 R36, [R224+0x800] ;  /* 0x00080000e024783b */ /* 0x000eaa0000000200 */
[----:B------:R-:W-:Y:S01]  /*2df0*/  HMMA.16816.F32 R68, R20, R70, RZ ;  /* 0x000000461444723c */ /* 0x000fe200000018ff */
[----:B-1----:R-:W-:-:S05]  /*2e00*/  FMUL.FTZ R0, R79, UR15 ;  /* 0x0000000f4f007c20 */ /* 0x002fca0008410000 */
[C---:B------:R-:W-:Y:S01]  /*2e10*/  HMMA.16816.F32 R160, R20.reuse, R60, RZ ;  /* 0x0000003c14a0723c */ /* 0x040fe200000018ff */
[----:B------:R1:W5:Y:S05]  /*2e20*/  MUFU.TANH R245, R0 ;  /* 0x0000000000f57308 */ /* 0x00036a0000002400 */
[----:B------:R-:W-:Y:S06]  /*2e30*/  HMMA.16816.F32 R164, R20, R62, RZ ;  /* 0x0000003e14a4723c */ /* 0x000fec00000018ff */
[----:B------:R-:W-:Y:S06]  /*2e40*/  HMMA.16816.F32 R60, R8, R44, R80 ;  /* 0x0000002c083c723c */ /* 0x000fec0000001850 */
[----:B------:R-:W-:Y:S01]  /*2e50*/  HMMA.16816.F32 R72, R24, R74, R48 ;  /* 0x0000004a1848723c */ /* 0x000fe20000001830 */
[----:B-1----:R-:W-:-:S04]  /*2e60*/  FMUL.FTZ R0, R56, UR15 ;  /* 0x0000000f38007c20 */ /* 0x002fc80008410000 */
[----:B------:R1:W-:Y:S01]  /*2e70*/  MUFU.TANH R244, R0 ;  /* 0x0000000000f47308 */ /* 0x0003e20000002400 */
[----:B---3--:R-:W-:Y:S01]  /*2e80*/  HMMA.16816.F32 R48, R32, R16, R40 ;  /* 0x000000102030723c */ /* 0x008fe20000001828 */
[----:B------:R-:W-:Y:S05]  /*2e90*/  LDSM.16.M88.4 R40, [R230+0x1000] ;  /* 0x00100000e628783b */ /* 0x000fea0000000200 */
[-C--:B------:R-:W-:Y:S06]  /*2ea0*/  HMMA.16816.F32 R88, R8, R46.reuse, R92 ;  /* 0x0000002e0858723c */ /* 0x080fec000000185c */
[----:B------:R-:W-:Y:S01]  /*2eb0*/  HMMA.16816.F32 R84, R12, R46, R68 ;  /* 0x0000002e0c54723c */ /* 0x000fe20000001844 */
[----:B-1----:R-:W-:-:S05]  /*2ec0*/  FMUL.FTZ R0, R57, UR15 ;  /* 0x0000000f39007c20 */ /* 0x002fca0008410000 */
[----:B------:R-:W-:Y:S01]  /*2ed0*/  HMMA.16816.F32 R44, R4, R16, R60 ;  /* 0x00000010042c723c */ /* 0x000fe2000000183c */
[----:B------:R1:W3:Y:S05]  /*2ee0*/  MUFU.TANH R242, R0 ;  /* 0x0000000000f27308 */ /* 0x0002ea0000002400 */
[C---:B------:R-:W-:Y:S06]  /*2ef0*/  HMMA.16816.F32 R100, R20.reuse, R64, RZ ;  /* 0x000000401464723c */ /* 0x040fec00000018ff */
[----:B------:R-:W-:Y:S01]  /*2f00*/  HMMA.16816.F32 R108, R20, R66, RZ ;  /* 0x00000042146c723c */ /* 0x000fe200000018ff */
[----:B------:R-:W4:Y:S05]  /*2f10*/  LDSM.16.M88.4 R20, [R225+0x5000] ;  /* 0x00500000e114783b */ /* 0x000f2a0000000200 */
[-C--:B--2---:R-:W-:Y:S01]  /*2f20*/  HMMA.16816.F32 R76, R28, R36.reuse, R48 ;  /* 0x000000241c4c723c */ /* 0x084fe20000001830 */
[----:B-1----:R-:W-:Y:S01]  /*2f30*/  FMUL.FTZ R0, R58, UR15 ;  /* 0x0000000f3a007c20 */ /* 0x002fe20008410000 */
[----:B------:R-:W-:Y:S03]  /*2f40*/  LDSM.16.M88.4 R48, [R224+0x1000] ;  /* 0x00100000e030783b */ /* 0x000fe60000000200 */
[----:B------:R1:W-:Y:S01]  /*2f50*/  MUFU.TANH R243, R0 ;  /* 0x0000000000f37308 */ /* 0x0003e20000002400 */
[----:B------:R-:W-:Y:S01]  /*2f60*/  HMMA.16816.F32 R80, R24, R36, R44 ;  /* 0x000000241850723c */ /* 0x000fe2000000182c */
[----:B------:R-:W2:Y:S01]  /*2f70*/  LDSM.16.M88.4 R44, [R225+0x6000] ;  /* 0x00600000e12c783b */ /* 0x000ea20000000200 */
[----:B-1----:R-:W-:-:S05]  /*2f80*/  FMUL.FTZ R0, R52, UR15 ;  /* 0x0000000f34007c20 */ /* 0x002fca0008410000 */
[----:B------:R1:W-:Y:S01]  /*2f90*/  MUFU.TANH R239, R0 ;  /* 0x0000000000ef7308 */ /* 0x0003e20000002400 */
[-C--:B----4-:R-:W-:Y:S06]  /*2fa0*/  HMMA.16816.F32 R64, R12, R20.reuse, R100 ;  /* 0x000000140c40723c */ /* 0x090fec0000001864 */
[----:B------:R-:W-:Y:S01]  /*2fb0*/  HMMA.16816.F32 R68, R8, R20, R104 ;  /* 0x000000140844723c */ /* 0x000fe20000001868 */
[----:B-1----:R-:W-:-:S04]  /*2fc0*/  FMUL.FTZ R0, R54, UR15 ;  /* 0x0000000f36007c20 */ /* 0x002fc80008410000 */
[----:B------:R1:W-:Y:S01]  /*2fd0*/  MUFU.TANH R240, R0 ;  /* 0x0000000000f07308 */ /* 0x0003e20000002400 */
[-C--:B------:R-:W-:Y:S06]  /*2fe0*/  HMMA.16816.F32 R104, R8, R22.reuse, R112 ;  /* 0x000000160868723c */ /* 0x080fec0000001870 */
[----:B------:R-:W-:Y:S01]  /*2ff0*/  HMMA.16816.F32 R92, R12, R22, R108 ;  /* 0x000000160c5c723c */ /* 0x000fe2000000186c */
[----:B------:R-:W4:Y:S05]  /*3000*/  LDSM.16.M88.4 R20, [R225+0x5800] ;  /* 0x00580000e114783b */ /* 0x000f2a0000000200 */
[----:B------:R-:W-:Y:S01]  /*3010*/  HMMA.16816.F32 R64, R32, R40, R64 ;  /* 0x000000282040723c */ /* 0x000fe20000001840 */
[----:B-1----:R-:W-:-:S05]  /*3020*/  FMUL.FTZ R0, R72, UR15 ;  /* 0x0000000f48007c20 */ /* 0x002fca0008410000 */
[----:B------:R-:W-:Y:S01]  /*3030*/  HMMA.16816.F32 R60, R4, R40, R68 ;  /* 0x00000028043c723c */ /* 0x000fe20000001844 */
[----:B------:R1:W-:Y:S05]  /*3040*/  MUFU.TANH R236, R0 ;  /* 0x0000000000ec7308 */ /* 0x0003ea0000002400 */
[----:B--2---:R-:W-:-:S12]  /*3050*/  HMMA.16816.F32 R100, R8, R44, R124 ;  /* 0x0000002c0864723c */ /* 0x004fd8000000187c */
[----:B------:R-:W-:Y:S01]  /*3060*/  HMMA.16816.F32 R68, R28, R48, R64 ;  /* 0x000000301c44723c */ /* 0x000fe20000001840 */
[----:B-1----:R-:W-:-:S04]  /*3070*/  FMUL.FTZ R0, R59, UR15 ;  /* 0x0000000f3b007c20 */ /* 0x002fc80008410000 */
[----:B------:R1:W2:Y:S01]  /*3080*/  MUFU.TANH R241, R0 ;  /* 0x0000000000f17308 */ /* 0x0002a20000002400 */
[C---:B----4-:R-:W-:Y:S06]  /*3090*/  HMMA.16816.F32 R96, R8.reuse, R22, R120 ;  /* 0x000000160860723c */ /* 0x050fec0000001878 */
[----:B------:R-:W-:Y:S01]  /*30a0*/  HMMA.16816.F32 R120, R8, R46, R128 ;  /* 0x0000002e0878723c */ /* 0x000fe20000001880 */
[----:B-1----:R-:W-:-:S05]  /*30b0*/  FMUL.FTZ R0, R74, UR15 ;  /* 0x0000000f4a007c20 */ /* 0x002fca0008410000 */
[----:B------:R-:W-:Y:S01]  /*30c0*/  HMMA.16816.F32 R64, R12, R20, R160 ;  /* 0x000000140c40723c */ /* 0x000fe200000018a0 */
[----:B------:R1:W4:Y:S02]  /*30d0*/  MUFU.TANH R237, R0 ;  /* 0x0000000000ed7308 */ /* 0x0003240000002400 */
[----:B-1----:R-:W-:-:S06]  /*30e0*/  FMUL.FTZ R0, R53, UR15 ;  /* 0x0000000f35007c20 */ /* 0x002fcc0008410000 */
[----:B------:R1:W4:Y:S02]  /*30f0*/  MUFU.TANH R235, R0 ;  /* 0x0000000000eb7308 */ /* 0x0003240000002400 */
[----:B-1----:R-:W-:Y:S02]  /*3100*/  FMUL.FTZ R0, R55, UR15 ;  /* 0x0000000f37007c20 */ /* 0x002fe40008410000 */
[-C--:B------:R-:W-:Y:S04]  /*3110*/  HMMA.16816.F32 R52, R4, R18.reuse, R88 ;  /* 0x000000120434723c */ /* 0x080fe80000001858 */
[----:B------:R1:W4:Y:S02]  /*3120*/  MUFU.TANH R234, R0 ;  /* 0x0000000000ea7308 */ /* 0x0003240000002400 */
[----:B------:R-:W-:Y:S06]  /*3130*/  HMMA.16816.F32 R16, R32, R18, R84 ;  /* 0x000000122010723c */ /* 0x000fec0000001854 */
[----:B------:R-:W-:Y:S06]  /*3140*/  HMMA.16816.F32 R88, R8, R20, R116 ;  /* 0x000000140858723c */ /* 0x000fec0000001874 */
[----:B------:R-:W-:Y:S01]  /*3150*/  HMMA.16816.F32 R116, R12, R46, R172 ;  /* 0x0000002e0c74723c */ /* 0x000fe200000018ac */
[----:B-1----:R-:W-:-:S04]  /*3160*/  FMUL.FTZ R0, R73, UR15 ;  /* 0x0000000f49007c20 */ /* 0x002fc80008410000 */
[----:B------:R1:W-:Y:S01]  /*3170*/  MUFU.TANH R233, R0 ;  /* 0x0000000000e97308 */ /* 0x0003e20000002400 */
[-C--:B------:R-:W-:Y:S01]  /*3180*/  HMMA.16816.F32 R56, R24, R38.reuse, R52 ;  /* 0x000000261838723c */ /* 0x080fe20000001834 */
[----:B------:R-:W5:Y:S05]  /*3190*/  LDSM.16.M88.4 R52, [R225+0x7000] ;  /* 0x00700000e134783b */ /* 0x000f6a0000000200 */
[----:B------:R-:W-:Y:S01]  /*31a0*/  HMMA.16816.F32 R16, R28, R38, R16 ;  /* 0x000000261c10723c */ /* 0x000fe20000001810 */
[----:B------:R-:W3:Y:S05]  /*31b0*/  LDSM.16.M88.4 R36, [R225+0x6800] ;  /* 0x00680000e124783b */ /* 0x000eea0000000200 */
[----:B------:R-:W-:Y:S01]  /*31c0*/  HMMA.16816.F32 R84, R12, R44, R168 ;  /* 0x0000002c0c54723c */ /* 0x000fe200000018a8 */
[----:B-1----:R-:W-:-:S05]  /*31d0*/  FMUL.FTZ R0, R75, UR15 ;  /* 0x0000000f4b007c20 */ /* 0x002fca0008410000 */
[----:B------:R-:W-:Y:S01]  /*31e0*/  HMMA.16816.F32 R72, R24, R48, R60 ;  /* 0x000000301848723c */ /* 0x000fe2000000183c */
[----:B------:R1:W-:Y:S02]  /*31f0*/  MUFU.TANH R232, R0 ;  /* 0x0000000000e87308 */ /* 0x0003e40000002400 */
[----:B-1----:R-:W-:-:S06]  /*3200*/  FMUL.FTZ R0, R76, UR15 ;  /* 0x0000000f4c007c20 */ /* 0x002fcc0008410000 */
[----:B------:R1:W-:Y:S01]  /*3210*/  MUFU.TANH R223, R0 ;  /* 0x0000000000df7308 */ /* 0x0003e20000002400 */
[----:B-----5:R-:W-:Y:S06]  /*3220*/  HMMA.16816.F32 R112, R12, R54, R188 ;  /* 0x000000360c70723c */ /* 0x020fec00000018bc */
[C---:B---3--:R-:W-:Y:S06]  /*3230*/  HMMA.16816.F32 R124, R8.reuse, R36, R136 ;  /* 0x00000024087c723c */ /* 0x048fec0000001888 */
[----:B------:R-:W-:Y:S01]  /*3240*/  HMMA.16816.F32 R128, R8, R38, R140 ;  /* 0x000000260880723c */ /* 0x000fe2000000188c */
[----:B-1----:R-:W-:-:S05]  /*3250*/  FMUL.FTZ R0, R78, UR15 ;  /* 0x0000000f4e007c20 */ /* 0x002fca0008410000 */
[C---:B------:R-:W-:Y:S01]  /*3260*/  HMMA.16816.F32 R136, R8.reuse, R52, R144 ;  /* 0x000000340888723c */ /* 0x040fe20000001890 */
[----:B------:R1:W3:Y:S05]  /*3270*/  MUFU.TANH R231, R0 ;  /* 0x0000000000e77308 */ /* 0x0002ea0000002400 */
[----:B------:R-:W-:Y:S06]  /*3280*/  HMMA.16816.F32 R140, R8, R54, R148 ;  /* 0x00000036088c723c */ /* 0x000fec0000001894 */
[----:B------:R-:W-:Y:S01]  /*3290*/  HMMA.16816.F32 R108, R12, R36, R176 ;  /* 0x000000240c6c723c */ /* 0x000fe200000018b0 */
[----:B-1----:R-:W-:-:S04]  /*32a0*/  FMUL.FTZ R0, R80, UR15 ;  /* 0x0000000f50007c20 */ /* 0x002fc80008410000 */
[----:B------:R1:W5:Y:S02]  /*32b0*/  MUFU.TANH R222, R0 ;  /* 0x0000000000de7308 */ /* 0x0003640000002400 */
[----:B-1----:R-:W-:-:S06]  /*32c0*/  FMUL.FTZ R0, R82, UR15 ;  /* 0x0000000f52007c20 */ /* 0x002fcc0008410000 */
[----:B------:R1:W5:Y:S02]  /*32d0*/  MUFU.TANH R221, R0 ;  /* 0x0000000000dd7308 */ /* 0x0003640000002400 */
[----:B-1----:R-:W-:-:S06]  /*32e0*/  FMUL.FTZ R0, R77, UR15 ;  /* 0x0000000f4d007c20 */ /* 0x002fcc0008410000 */
[----:B------:R1:W5:Y:S02]  /*32f0*/  MUFU.TANH R220, R0 ;  /* 0x0000000000dc7308 */ /* 0x0003640000002400 */
[----:B-1----:R-:W-:Y:S02]  /*3300*/  FMUL.FTZ R0, R79, UR15 ;  /* 0x0000000f4f007c20 */ /* 0x002fe40008410000 */
[----:B------:R-:W1:Y:S04]  /*3310*/  LDSM.16.M88.4 R76, [R225+0x7800] ;  /* 0x00780000e14c783b */ /* 0x000e680000000200 */
[----:B------:R2:W5:Y:S02]  /*3320*/  MUFU.TANH R134, R0 ;  /* 0x0000000000867308 */ /* 0x0005640000002400 */
[----:B--2---:R-:W-:-:S06]  /*3330*/  FMUL.FTZ R0, R81, UR15 ;  /* 0x0000000f51007c20 */ /* 0x004fcc0008410000 */
[----:B------:R2:W5:Y:S02]  /*3340*/  MUFU.TANH R217, R0 ;  /* 0x0000000000d97308 */ /* 0x0005640000002400 */
[----:B--2---:R-:W-:Y:S01]  /*3350*/  FMUL.FTZ R0, R83, UR15 ;  /* 0x0000000f53007c20 */ /* 0x004fe20008410000 */
[C---:B-1----:R-:W-:Y:S05]  /*3360*/  HMMA.16816.F32 R144, R8.reuse, R76, R152 ;  /* 0x0000004c0890723c */ /* 0x042fea0000001898 */
[----:B------:R1:W2:Y:S01]  /*3370*/  MUFU.TANH R216, R0 ;  /* 0x0000000000d87308 */ /* 0x0002a20000002400 */
[----:B------:R-:W-:Y:S06]  /*3380*/  HMMA.16816.F32 R148, R8, R78, R156 ;  /* 0x0000004e0894723c */ /* 0x000fec000000189c */
[-C--:B------:R-:W-:Y:S06]  /*3390*/  HMMA.16816.F32 R8, R32, R42.reuse, R92 ;  /* 0x0000002a2008723c */ /* 0x080fec000000185c */
[----:B------:R-:W-:Y:S01]  /*33a0*/  HMMA.16816.F32 R40, R4, R42, R104 ;  /* 0x0000002a0428723c */ /* 0x000fe20000001868 */
[----:B-1----:R-:W-:-:S04]  /*33b0*/  FMUL.FTZ R0, R16, UR15 ;  /* 0x0000000f10007c20 */ /* 0x002fc80008410000 */
[----:B------:R1:W-:Y:S01]  /*33c0*/  MUFU.TANH R214, R0 ;  /* 0x0000000000d67308 */ /* 0x0003e20000002400 */
[C---:B------:R-:W-:Y:S06]  /*33d0*/  HMMA.16816.F32 R80, R12.reuse, R22, R164 ;  /* 0x000000160c50723c */ /* 0x040fec00000018a4 */
[----:B------:R-:W-:Y:S01]  /*33e0*/  HMMA.16816.F32 R104, R12, R76, R192 ;  /* 0x0000004c0c68723c */ /* 0x000fe200000018c0 */
[----:B-1----:R-:W-:-:S11]  /*33f0*/  FMUL.FTZ R0, R17, UR15 ;  /* 0x0000000f11007c20 */ /* 0x002fd60008410000 */
[----:B------:R-:W-:Y:S01]  /*3400*/  HMMA.16816.F32 R60, R24, R50, R40 ;  /* 0x00000032183c723c */ /* 0x000fe20000001828 */
[----:B------:R1:W-:Y:S02]  /*3410*/  MUFU.TANH R219, R0 ;  /* 0x0000000000db7308 */ /* 0x0003e40000002400 */
[----:B-1----:R-:W-:-:S06]  /*3420*/  FMUL.FTZ R0, R18, UR15 ;  /* 0x0000000f12007c20 */ /* 0x002fcc0008410000 */
[----:B------:R1:W-:Y:S02]  /*3430*/  MUFU.TANH R212, R0 ;  /* 0x0000000000d47308 */ /* 0x0003e40000002400 */
[----:B-1----:R-:W-:Y:S02]  /*3440*/  FMUL.FTZ R0, R19, UR15 ;  /* 0x0000000f13007c20 */ /* 0x002fe40008410000 */
[----:B------:R-:W1:Y:S04]  /*3450*/  LDSM.16.M88.4 R16, [R230+0x1800] ;  /* 0x00180000e610783b */ /* 0x000e680000000200 */
[----:B------:R4:W2:Y:S02]  /*3460*/  MUFU.TANH R218, R0 ;  /* 0x0000000000da7308 */ /* 0x0008a40000002400 */
[----:B----4-:R-:W-:-:S06]  /*3470*/  FMUL.FTZ R0, R56, UR15 ;  /* 0x0000000f38007c20 */ /* 0x010fcc0008410000 */
[----:B------:R4:W-:Y:S02]  /*3480*/  MUFU.TANH R210, R0 ;  /* 0x0000000000d27308 */ /* 0x0009e40000002400 */
[----:B----4-:R-:W-:Y:S01]  /*3490*/  FMUL.FTZ R0, R57, UR15 ;  /* 0x0000000f39007c20 */ /* 0x010fe20008410000 */
[-C--:B-1----:R-:W-:Y:S05]  /*34a0*/  HMMA.16816.F32 R20, R32, R16.reuse, R64 ;  /* 0x000000102014723c */ /* 0x082fea0000001840 */
[----:B------:R1:W4:Y:S01]  /*34b0*/  MUFU.TANH R213, R0 ;  /* 0x0000000000d57308 */ /* 0x0003220000002400 */
[----:B------:R-:W-:Y:S06]  /*34c0*/  HMMA.16816.F32 R40, R4, R16, R88 ;  /* 0x000000100428723c */ /* 0x000fec0000001858 */
[----:B------:R-:W-:Y:S06]  /*34d0*/  HMMA.16816.F32 R64, R12, R52, R184 ;  /* 0x000000340c40723c */ /* 0x000fec00000018b8 */
[----:B------:R-:W-:Y:S01]  /*34e0*/  HMMA.16816.F32 R52, R4, R18, R96 ;  /* 0x000000120434723c */ /* 0x000fe20000001860 */
[----:B-1----:R-:W-:-:S04]  /*34f0*/  FMUL.FTZ R0, R58, UR15 ;  /* 0x0000000f3a007c20 */ /* 0x002fc80008410000 */
[----:B------:R1:W-:Y:S01]  /*3500*/  MUFU.TANH R207, R0 ;  /* 0x0000000000cf7308 */ /* 0x0003e20000002400 */
[----:B------:R-:W-:Y:S01]  /*3510*/  HMMA.16816.F32 R96, R12, R78, R196 ;  /* 0x0000004e0c60723c */ /* 0x000fe200000018c4 */
[----:B-1----:R-:W-:-:S05]  /*3520*/  FMUL.FTZ R0, R59, UR15 ;  /* 0x0000000f3b007c20 */ /* 0x002fca0008410000 */
[----:B------:R-:W-:Y:S01]  /*3530*/  HMMA.16816.F32 R56, R28, R50, R8 ;  /* 0x000000321c38723c */ /* 0x000fe20000001808 */
[----:B------:R-:W1:Y:S01]  /*3540*/  LDSM.16.M88.4 R8, [R224+0x1800] ;  /* 0x00180000e008783b */ /* 0x000e620000000200 */
[----:B------:R3:W4:Y:S02]  /*3550*/  MUFU.TANH R209, R0 ;  /* 0x0000000000d17308 */ /* 0x0007240000002400 */
[----:B---3--:R-:W-:-:S06]  /*3560*/  FMUL.FTZ R0, R68, UR15 ;  /* 0x0000000f44007c20 */ /* 0x008fcc0008410000 */
[----:B------:R3:W4:Y:S02]  /*3570*/  MUFU.TANH R208, R0 ;  /* 0x0000000000d07308 */ /* 0x0007240000002400 */
[----:B---3--:R-:W-:Y:S01]  /*3580*/  FMUL.FTZ R0, R70, UR15 ;  /* 0x0000000f46007c20 */ /* 0x008fe20008410000 */
[-C--:B-1----:R-:W-:Y:S01]  /*3590*/  HMMA.16816.F32 R44, R28, R8.reuse, R20 ;  /* 0x000000081c2c723c */ /* 0x082fe20000001814 */
[----:B------:R-:W-:Y:S04]  /*35a0*/  LDSM.16.M88.4 R20, [R230+0x2000] ;  /* 0x00200000e614783b */ /* 0x000fe80000000200 */
[----:B------:R1:W3:Y:S01]  /*35b0*/  MUFU.TANH R206, R0 ;  /* 0x0000000000ce7308 */ /* 0x0002e20000002400 */
[----:B------:R-:W-:Y:S06]  /*35c0*/  HMMA.16816.F32 R48, R24, R8, R40 ;  /* 0x000000081830723c */ /* 0x000fec0000001828 */
[----:B------:R-:W-:Y:S01]  /*35d0*/  HMMA.16816.F32 R40, R32, R18, R80 ;  /* 0x000000122028723c */ /* 0x000fe20000001850 */
[----:B------:R-:W5:Y:S01]  /*35e0*/  LDSM.16.M88.4 R16, [R230+0x2800] ;  /* 0x00280000e610783b */ /* 0x000f620000000200 */
[----:B-1----:R-:W-:-:S04]  /*35f0*/  FMUL.FTZ R0, R72, UR15 ;  /* 0x0000000f48007c20 */ /* 0x002fc80008410000 */
[----:B------:R1:W3:Y:S02]  /*3600*/  MUFU.TANH R205, R0 ;  /* 0x0000000000cd7308 */ /* 0x0002e40000002400 */
[----:B-1----:R-:W-:-:S06]  /*3610*/  FMUL.FTZ R0, R74, UR15 ;  /* 0x0000000f4a007c20 */ /* 0x002fcc0008410000 */
[----:B------:R1:W3:Y:S01]  /*3620*/  MUFU.TANH R202, R0 ;  /* 0x0000000000ca7308 */ /* 0x0002e20000002400 */
[----:B-----5:R-:W-:Y:S01]  /*3630*/  HMMA.16816.F32 R80, R4, R18, R128 ;  /* 0x000000120450723c */ /* 0x020fe20000001880 */
[----:B-1----:R-:W-:-:S06]  /*3640*/  FMUL.FTZ R0, R69, UR15 ;  /* 0x0000000f45007c20 */ /* 0x002fcc0008410000 */
[----:B------:R1:W-:Y:S02]  /*3650*/  MUFU.TANH R203, R0 ;  /* 0x0000000000cb7308 */ /* 0x0003e40000002400 */
        /* <DEDUP_REMOVED lines=8> */
[----:B------:R-:W-:Y:S01]  /*36e0*/  HMMA.16816.F32 R72, R4, R16, R124 ;  /* 0x000000100448723c */ /* 0x000fe2000000187c */
[----:B------:R5:W-:Y:S02]  /*36f0*/  MUFU.TANH R200, R0 ;  /* 0x0000000000c87308 */ /* 0x000be40000002400 */
[----:B-----5:R-:W-:-:S06]  /*3700*/  FMUL.FTZ R0, R56, UR15 ;  /* 0x0000000f38007c20 */ /* 0x020fcc0008410000 */
[----:B------:R5:W3:Y:S02]  /*3710*/  MUFU.TANH R165, R0 ;  /* 0x0000000000a57308 */ /* 0x000ae40000002400 */
[----:B-----5:R-:W-:-:S06]  /*3720*/  FMUL.FTZ R0, R57, UR15 ;  /* 0x0000000f39007c20 */ /* 0x020fcc0008410000 */
[----:B------:R5:W-:Y:S02]  /*3730*/  MUFU.TANH R175, R0 ;  /* 0x0000000000af7308 */ /* 0x000be40000002400 */
[----:B-----5:R-:W-:-:S06]  /*3740*/  FMUL.FTZ R0, R58, UR15 ;  /* 0x0000000f3a007c20 */ /* 0x020fcc0008410000 */
[----:B------:R5:W3:Y:S02]  /*3750*/  MUFU.TANH R160, R0 ;  /* 0x0000000000a07308 */ /* 0x000ae40000002400 */
[----:B-----5:R-:W-:Y:S02]  /*3760*/  FMUL.FTZ R0, R59, UR15 ;  /* 0x0000000f3b007c20 */ /* 0x020fe40008410000 */
[----:B------:R-:W-:Y:S04]  /*3770*/  HMMA.16816.F32 R56, R32, R20, R84 ;  /* 0x000000142038723c */ /* 0x000fe80000001854 */
[----:B------:R5:W-:Y:S02]  /*3780*/  MUFU.TANH R162, R0 ;  /* 0x0000000000a27308 */ /* 0x000be40000002400 */
[----:B-----5:R-:W-:-:S06]  /*3790*/  FMUL.FTZ R0, R60, UR15 ;  /* 0x0000000f3c007c20 */ /* 0x020fcc0008410000 */
[----:B------:R5:W3:-:S12]  /*37a0*/  MUFU.TANH R157, R0 ;  /* 0x00000000009d7308 */ /* 0x000ad80000002400 */
[----:B-1----:R-:W-:Y:S06]  /*37b0*/  HMMA.16816.F32 R12, R28, R36, R56 ;  /* 0x000000241c0c723c */ /* 0x002fec0000001838 */
[----:B------:R-:W-:Y:S01]  /*37c0*/  HMMA.16816.F32 R56, R4, R22, R120 ;  /* 0x000000160438723c */ /* 0x000fe20000001878 */
[----:B-----5:R-:W-:-:S04]  /*37d0*/  FMUL.FTZ R0, R61, UR15 ;  /* 0x0000000f3d007c20 */ /* 0x020fc80008410000 */
[----:B------:R1:W-:Y:S02]  /*37e0*/  MUFU.TANH R159, R0 ;  /* 0x00000000009f7308 */ /* 0x0003e40000002400 */
[----:B-1----:R-:W-:-:S06]  /*37f0*/  FMUL.FTZ R0, R62, UR15 ;  /* 0x0000000f3e007c20 */ /* 0x002fcc0008410000 */
[----:B------:R1:W5:Y:S02]  /*3800*/  MUFU.TANH R133, R0 ;  /* 0x0000000000857308 */ /* 0x0003640000002400 */
[----:B-1----:R-:W-:Y:S02]  /*3810*/  FMUL.FTZ R0, R63, UR15 ;  /* 0x0000000f3f007c20 */ /* 0x002fe40008410000 */
[-C--:B------:R-:W-:Y:S04]  /*3820*/  HMMA.16816.F32 R60, R28, R10.reuse, R40 ;  /* 0x0000000a1c3c723c */ /* 0x080fe80000001828 */
[----:B------:R1:W5:Y:S02]  /*3830*/  MUFU.TANH R156, R0 ;  /* 0x00000000009c7308 */ /* 0x0003640000002400 */
[----:B------:R-:W-:Y:S01]  /*3840*/  HMMA.16816.F32 R8, R24, R10, R52 ;  /* 0x0000000a1808723c */ /* 0x000fe20000001834 */
[----:B------:R-:W2:Y:S05]  /*3850*/  LDSM.16.M88.4 R52, [R230+0x3800] ;  /* 0x00380000e634783b */ /* 0x000eaa0000000200 */
[----:B------:R-:W-:Y:S06]  /*3860*/  HMMA.16816.F32 R40, R4, R20, R100 ;  /* 0x000000140428723c */ /* 0x000fec0000001864 */
[----:B------:R-:W-:Y:S01]  /*3870*/  HMMA.16816.F32 R20, R32, R22, R116 ;  /* 0x000000162014723c */ /* 0x000fe20000001874 */
[----:B-1----:R-:W-:-:S04]  /*3880*/  FMUL.FTZ R0, R44, UR15 ;  /* 0x0000000f2c007c20 */ /* 0x002fc80008410000 */
[----:B------:R1:W5:Y:S07]  /*3890*/  MUFU.TANH R178, R0 ;  /* 0x0000000000b27308 */ /* 0x00036e0000002400 */
[----:B------:R-:W-:Y:S01]  /*38a0*/  FMUL.FTZ R10, R10, UR15 ;  /* 0x0000000f0a0a7c20 */ /* 0x000fe20008410000 */
[----:B------:R-:W-:-:S03]  /*38b0*/  FMUL.FTZ R11, R11, UR15 ;  /* 0x0000000f0b0b7c20 */ /* 0x000fc60008410000 */
[----:B------:R4:W-:Y:S02]  /*38c0*/  MUFU.TANH R166, R10 ;  /* 0x0000000a00a67308 */ /* 0x0009e40000002400 */
[----:B------:R-:W-:Y:S01]  /*38d0*/  HMMA.16816.F32 R40, R24, R36, R40 ;  /* 0x000000241828723c */ /* 0x000fe20000001828 */
[----:B-1----:R-:W-:-:S05]  /*38e0*/  FMUL.FTZ R0, R46, UR15 ;  /* 0x0000000f2e007c20 */ /* 0x002fca0008410000 */
[----:B------:R-:W-:Y:S01]  /*38f0*/  HMMA.16816.F32 R20, R28, R38, R20 ;  /* 0x000000261c14723c */ /* 0x000fe20000001814 */
[----:B------:R-:W-:Y:S05]  /*3900*/  MUFU.TANH R152, R11 ;  /* 0x0000000b00987308 */ /* 0x000fea0000002400 */
[----:B--2---:R-:W-:Y:S03]  /*3910*/  HMMA.16816.F32 R84, R4, R52, R144 ;  /* 0x000000340454723c */ /* 0x004fe60000001890 */
[----:B------:R1:W2:Y:S01]  /*3920*/  MUFU.TANH R171, R0 ;  /* 0x0000000000ab7308 */ /* 0x0002a20000002400 */
[----:B----4-:R-:W-:-:S02]  /*3930*/  IMAD.MOV.U32 R10, RZ, RZ, 0x8 ;  /* 0x00000008ff0a7424 */ /* 0x010fc400078e00ff */
[----:B------:R-:W-:Y:S01]  /*3940*/  HMMA.16816.F32 R76, R4, R54, R148 ;  /* 0x00000036044c723c */ /* 0x000fe20000001894 */
[----:B-1----:R-:W-:-:S04]  /*3950*/  FMUL.FTZ R0, R48, UR15 ;  /* 0x0000000f30007c20 */ /* 0x002fc80008410000 */
[----:B------:R1:W4:Y:S02]  /*3960*/  MUFU.TANH R176, R0 ;  /* 0x0000000000b07308 */ /* 0x0003240000002400 */
[----:B-1----:R-:W-:-:S06]  /*3970*/  FMUL.FTZ R0, R50, UR15 ;  /* 0x0000000f32007c20 */ /* 0x002fcc0008410000 */
[----:B------:R1:W4:Y:S02]  /*3980*/  MUFU.TANH R177, R0 ;  /* 0x0000000000b17308 */ /* 0x0003240000002400 */
[----:B-1----:R-:W-:-:S06]  /*3990*/  FMUL.FTZ R0, R45, UR15 ;  /* 0x0000000f2d007c20 */ /* 0x002fcc0008410000 */
[----:B------:R1:W4:Y:S02]  /*39a0*/  MUFU.TANH R169, R0 ;  /* 0x0000000000a97308 */ /* 0x0003240000002400 */
[----:B-1----:R-:W-:Y:S02]  /*39b0*/  FMUL.FTZ R0, R47, UR15 ;  /* 0x0000000f2f007c20 */ /* 0x002fe40008410000 */
[----:B------:R-:W1:Y:S04]  /*39c0*/  LDSM.16.M88.4 R44, [R230+0x3000] ;  /* 0x00300000e62c783b */ /* 0x000e680000000200 */
[----:B------:R3:W4:Y:S02]  /*39d0*/  MUFU.TANH R167, R0 ;  /* 0x0000000000a77308 */ /* 0x0007240000002400 */
[----:B---3--:R-:W-:-:S06]  /*39e0*/  FMUL.FTZ R0, R49, UR15 ;  /* 0x0000000f31007c20 */ /* 0x008fcc0008410000 */
[----:B------:R3:W4:Y:S02]  /*39f0*/  MUFU.TANH R168, R0 ;  /* 0x0000000000a87308 */ /* 0x0007240000002400 */
[----:B---3--:R-:W-:Y:S01]  /*3a00*/  FMUL.FTZ R0, R51, UR15 ;  /* 0x0000000f33007c20 */ /* 0x008fe20008410000 */
[C---:B-1----:R-:W-:Y:S05]  /*3a10*/  HMMA.16816.F32 R88, R4.reuse, R44, R136 ;  /* 0x0000002c0458723c */ /* 0x042fea0000001888 */
[----:B------:R1:W3:Y:S01]  /*3a20*/  MUFU.TANH R170, R0 ;  /* 0x0000000000aa7308 */ /* 0x0002e20000002400 */
[----:B------:R-:W-:Y:S06]  /*3a30*/  HMMA.16816.F32 R92, R4, R46, R140 ;  /* 0x0000002e045c723c */ /* 0x000fec000000188c */
[----:B------:R-:W-:Y:S01]  /*3a40*/  HMMA.16816.F32 R48, R32, R16, R108 ;  /* 0x000000102030723c */ /* 0x000fe2000000186c */
[----:B------:R-:W-:Y:S01]  /*3a50*/  LEA R4, R132, UR19, 0x4 ;  /* 0x0000001384047c11 */ /* 0x000fe2000f8e20ff */
[----:B------:R-:W-:-:S02]  /*3a60*/  IMAD.SHL.U32 R7, R250, 0x2, RZ ;  /* 0x00000002fa077824 */ /* 0x000fc400078e00ff */
[----:B------:R-:W-:Y:S01]  /*3a70*/  FMUL.FTZ R6, R12, UR15 ;  /* 0x0000000f0c067c20 */ /* 0x000fe20008410000 */
[----:B------:R-:W-:Y:S01]  /*3a80*/  IMAD.U32 R5, RZ, RZ, UR21 ;  /* 0x00000015ff057e24 */ /* 0x000fe2000f8e00ff */
[----:B------:R-:W5:Y:S01]  /*3a90*/  LDSM.16.M88.4 R16, [R224+0x3000] ;  /* 0x00300000e010783b */ /* 0x000f620000000200 */
[----:B------:R-:W-:Y:S01]  /*3aa0*/  HMMA.16816.F32 R64, R32, R44, R64 ;  /* 0x0000002c2040723c */ /* 0x000fe20000001840 */
[----:B------:R-:W-:Y:S01]  /*3ab0*/  LOP3.LUT R7, R7, 0x6, RZ, 0xc0, !PT ;  /* 0x0000000607077812 */ /* 0x000fe200078ec0ff */
[----:B-1----:R-:W-:Y:S01]  /*3ac0*/  FMUL.FTZ R0, R60, UR15 ;  /* 0x0000000f3c007c20 */ /* 0x002fe20008410000 */
[----:B------:R1:W-:Y:S08]  /*3ad0*/  MUFU.TANH R184, R6 ;  /* 0x0000000600b87308 */ /* 0x0003f00000002400 */
[----:B------:R2:W3:Y:S01]  /*3ae0*/  MUFU.TANH R164, R0 ;  /* 0x0000000000a47308 */ /* 0x0004e20000002400 */
[----:B-1----:R-:W-:-:S07]  /*3af0*/  FMUL.FTZ R6, R14, UR15 ;  /* 0x0000000f0e067c20 */ /* 0x002fce0008410000 */
[----:B------:R1:W-:Y:S01]  /*3b00*/  MUFU.TANH R173, R6 ;  /* 0x0000000600ad7308 */ /* 0x0003e20000002400 */
[----:B--2---:R-:W-:-:S07]  /*3b10*/  FMUL.FTZ R0, R61, UR15 ;  /* 0x0000000f3d007c20 */ /* 0x004fce0008410000 */
[----:B------:R2:W-:Y:S01]  /*3b20*/  MUFU.TANH R158, R0 ;  /* 0x00000000009e7308 */ /* 0x0005e20000002400 */
[----:B-----5:R-:W-:Y:S01]  /*3b30*/  HMMA.16816.F32 R92, R24, R18, R92 ;  /* 0x00000012185c723c */ /* 0x020fe2000000185c */
[----:B-1----:R-:W-:-:S06]  /*3b40*/  FMUL.FTZ R6, R40, UR15 ;  /* 0x0000000f28067c20 */ /* 0x002fcc0008410000 */
[----:B------:R1:W-:Y:S01]  /*3b50*/  MUFU.TANH R124, R6 ;  /* 0x00000006007c7308 */ /* 0x0003e20000002400 */
[----:B------:R-:W-:Y:S01]  /*3b60*/  HMMA.16816.F32 R88, R24, R16, R88 ;  /* 0x000000101858723c */ /* 0x000fe20000001858 */
[----:B--2---:R-:W-:-:S06]  /*3b70*/  FMUL.FTZ R0, R62, UR15 ;  /* 0x0000000f3e007c20 */ /* 0x004fcc0008410000 */
[----:B------:R2:W5:Y:S01]  /*3b80*/  MUFU.TANH R179, R0 ;  /* 0x0000000000b37308 */ /* 0x0005620000002400 */
[----:B-1----:R-:W-:-:S07]  /*3b90*/  FMUL.FTZ R6, R15, UR15 ;  /* 0x0000000f0f067c20 */ /* 0x002fce0008410000 */
[----:B------:R1:W-:Y:S01]  /*3ba0*/  MUFU.TANH R172, R6 ;  /* 0x0000000600ac7308 */ /* 0x0003e20000002400 */
[----:B--2---:R-:W-:Y:S02]  /*3bb0*/  FMUL.FTZ R0, R63, UR15 ;  /* 0x0000000f3f007c20 */ /* 0x004fe40008410000 */
[----:B------:R-:W-:Y:S05]  /*3bc0*/  HMMA.16816.F32 R60, R32, R46, R112 ;  /* 0x0000002e203c723c */ /* 0x000fea0000001870 */
[----:B------:R2:W-:Y:S01]  /*3bd0*/  MUFU.TANH R174, R0 ;  /* 0x0000000000ae7308 */ /* 0x0005e20000002400 */
[----:B-1----:R-:W-:-:S07]  /*3be0*/  FMUL.FTZ R6, R41, UR15 ;  /* 0x0000000f29067c20 */ /* 0x002fce0008410000 */
[----:B------:R1:W-:Y:S01]  /*3bf0*/  MUFU.TANH R121, R6 ;  /* 0x0000000600797308 */ /* 0x0003e20000002400 */
[----:B--2---:R-:W-:-:S07]  /*3c00*/  FMUL.FTZ R0, R8, UR15 ;  /* 0x0000000f08007c20 */ /* 0x004fce0008410000 */
[----:B------:R2:W5:Y:S03]  /*3c10*/  MUFU.TANH R161, R0 ;  /* 0x0000000000a17308 */ /* 0x0005660000002400 */
[----:B------:R-:W-:Y:S01]  /*3c20*/  HMMA.16816.F32 R60, R28, R18, R60 ;  /* 0x000000121c3c723c */ /* 0x000fe2000000183c */
[----:B-1----:R-:W-:-:S04]  /*3c30*/  FMUL.FTZ R6, R23, UR15 ;  /* 0x0000000f17067c20 */ /* 0x002fc80008410000 */
[----:B------:R-:W-:Y:S01]  /*3c40*/  MUFU.TANH R163, R6 ;  /* 0x0000000600a37308 */ /* 0x000fe20000002400 */
[----:B--2---:R-:W-:Y:S01]  /*3c50*/  FMUL.FTZ R0, R9, UR15 ;  /* 0x0000000f09007c20 */ /* 0x004fe20008410000 */
[----:B------:R-:W-:-:S06]  /*3c60*/  IMAD.MOV.U32 R9, RZ, RZ, 0x40 ;  /* 0x00000040ff097424 */ /* 0x000fcc00078e00ff */
[----:B------:R1:W-:Y:S02]  /*3c70*/  MUFU.TANH R154, R0 ;  /* 0x00000000009a7308 */ /* 0x0003e40000002400 */
[----:B-1----:R-:W-:-:S05]  /*3c80*/  LOP3.LUT R0, R249, 0xffffffe0, RZ, 0xc0, !PT ;  /* 0xffffffe0f9007812 */ /* 0x002fca00078ec0ff */
[----:B------:R-:W-:-:S05]  /*3c90*/  IMAD.IADD R0, R250, 0x1, -R0 ;  /* 0x00000001fa007824 */ /* 0x000fca00078e0a00 */
[----:B------:R-:W-:-:S04]  /*3ca0*/  SHF.R.S32.HI R8, RZ, 0x1f, R0 ;  /* 0x0000001fff087819 */ /* 0x000fc80000011400 */
[----:B------:R-:W-:Y:S01]  /*3cb0*/  LEA.HI R0, R8, R0, RZ, 0x2 ;  /* 0x0000000008007211 */ /* 0x000fe200078f10ff */
[----:B------:R-:W-:-:S03]  /*3cc0*/  IMAD.MOV.U32 R8, RZ, RZ, 0x48 ;  /* 0x00000048ff087424 */ /* 0x000fc600078e00ff */
[----:B------:R-:W-:Y:S01]  /*3cd0*/  SHF.R.S32.HI R251, RZ, 0x2, R0 ;  /* 0x00000002fffb7819 */ /* 0x000fe20000011400 */
[----:B------:R-:W-:-:S03]  /*3ce0*/  IMAD.U32 R0, RZ, RZ, UR13 ;  /* 0x0000000dff007e24 */ /* 0x000fc6000f8e00ff */
[----:B------:R-:W-:Y:S01]  /*3cf0*/  IADD3 R4, R4, 0x1, R251 ;  /* 0x0000000104047810 */ /* 0x000fe20007ffe0fb */
[----:B------:R-:W-:Y:S01]  /*3d00*/  IMAD R0, R0, 0x80, R7 ;  /* 0x0000008000007824 */ /* 0x000fe200078e0207 */
[----:B------:R-:W-:Y:S02]  /*3d10*/  STL [R1+0xa0], R251 ;  /* 0x0000a0fb01007387 */ /* 0x000fe40000100800 */
[----:B------:R-:W-:Y:S01]  /*3d20*/  IADD3 R4, R4, UR20, -R5 ;  /* 0x0000001404047c10 */ /* 0x000fe2000fffe805 */
[C---:B------:R-:W-:Y:S02]  /*3d30*/  VIADD R5, R0.reuse, 0x1 ;  /* 0x0000000100057836 */ /* 0x040fe40000000000 */
[----:B------:R-:W-:Y:S02]  /*3d40*/  VIADD R11, R0, 0x48 ;  /* 0x00000048000b7836 */ /* 0x000fe40000000000 */
[----:B------:R-:W-:-:S05]  /*3d50*/  VIADD R4, R4, UR18 ;  /* 0x0000001204047c36 */ /* 0x000fca0008000000 */
[C---:B------:R-:W-:Y:S02]  /*3d60*/  VIADDMNMX R10, R4.reuse, R10, UR20, PT ;  /* 0x00000014040a7e46 */ /* 0x040fe4000b80010a */
[C---:B------:R-:W-:Y:S02]  /*3d70*/  VIADDMNMX R9, R4.reuse, R9, UR20, PT ;  /* 0x0000001404097e46 */ /* 0x040fe4000b800109 */
[C---:B------:R-:W-:Y:S02]  /*3d80*/  VIMNMX R7, R4.reuse, UR20, PT ;  /* 0x0000001404077c48 */ /* 0x040fe4000bfe0100 */
[----:B------:R-:W-:Y:S01]  /*3d90*/  VIADDMNMX R8, R4, R8, UR20, PT ;  /* 0x0000001404087e46 */ /* 0x000fe2000b800108 */
[----:B------:R-:W-:Y:S01]  /*3da0*/  FMUL.FTZ R4, R42, UR15 ;  /* 0x0000000f2a047c20 */ /* 0x000fe20008410000 */
[C---:B------:R-:W-:Y:S02]  /*3db0*/  ISETP.GE.AND P2, PT, R5.reuse, R7, PT ;  /* 0x000000070500720c */ /* 0x040fe40003f46270 */
[C---:B------:R-:W-:Y:S01]  /*3dc0*/  ISETP.GE.AND P5, PT, R5.reuse, R10, PT ;  /* 0x0000000a0500720c */ /* 0x040fe20003fa6270 */
[----:B------:R1:W-:Y:S01]  /*3dd0*/  MUFU.TANH R122, R4 ;  /* 0x00000004007a7308 */ /* 0x0003e20000002400 */
[----:B------:R-:W-:-:S02]  /*3de0*/  ISETP.GE.AND P1, PT, R5, R9, PT ;  /* 0x000000090500720c */ /* 0x000fc40003f26270 */
[----:B------:R-:W-:Y:S01]  /*3df0*/  ISETP.GE.AND P3, PT, R5, R8, PT ;  /* 0x000000080500720c */ /* 0x000fe20003f66270 */
[----:B------:R-:W-:Y:S01]  /*3e00*/  FMUL.FTZ R5, R13, UR15 ;  /* 0x0000000f0d057c20 */ /* 0x000fe20008410000 */
[----:B------:R-:W-:Y:S01]  /*3e10*/  ISETP.GE.AND P4, PT, R0, R7, PT ;  /* 0x000000070000720c */ /* 0x000fe20003f86270 */
[----:B------:R-:W2:Y:S01]  /*3e20*/  LDSM.16.M88.4 R12, [R224+0x2800] ;  /* 0x00280000e00c783b */ /* 0x000ea20000000200 */
[----:B------:R-:W-:Y:S01]  /*3e30*/  FSEL R103, R246, -INF , !P2 ;  /* 0xff800000f6677808 */ /* 0x000fe20005000000 */
[----:B------:R4:W5:Y:S01]  /*3e40*/  MUFU.TANH R183, R5 ;  /* 0x0000000500b77308 */ /* 0x0009620000002400 */
[----:B------:R-:W-:Y:S02]  /*3e50*/  FSEL R100, R248, -INF , !P4 ;  /* 0xff800000f8647808 */ /* 0x000fe40006000000 */
[----:B------:R-:W-:Y:S02]  /*3e60*/  FSEL R129, R245, -INF , !P5 ;  /* 0xff800000f5817808 */ /* 0x000fe40006800000 */
[----:B------:R-:W-:-:S02]  /*3e70*/  FSEL R110, R242, -INF , !P1 ;  /* 0xff800000f26e7808 */ /* 0x000fc40004800000 */
[----:B------:R-:W-:Y:S01]  /*3e80*/  FSEL R118, R241, -INF , !P3 ;  /* 0xff800000f1767808 */ /* 0x000fe20005800000 */
[----:B-1----:R-:W-:-:S05]  /*3e90*/  VIADD R4, R0, 0x8 ;  /* 0x0000000800047836 */ /* 0x002fca0000000000 */
[C---:B------:R-:W-:Y:S02]  /*3ea0*/  ISETP.GE.AND P6, PT, R4.reuse, R7, PT ;  /* 0x000000070400720c */ /* 0x040fe40003fc6270 */
[-C--:B------:R-:W-:Y:S01]  /*3eb0*/  ISETP.GE.AND P0, PT, R4, R10.reuse, PT ;  /* 0x0000000a0400720c */ /* 0x080fe20003f06270 */
[----:B----4-:R-:W-:Y:S01]  /*3ec0*/  FMUL.FTZ R5, R43, UR15 ;  /* 0x0000000f2b057c20 */ /* 0x010fe20008410000 */
[----:B------:R-:W-:Y:S01]  /*3ed0*/  FSEL R111, R239, -INF , !P6 ;  /* 0xff800000ef6f7808 */ /* 0x000fe20007000000 */
[----:B------:R-:W-:Y:S01]  /*3ee0*/  HMMA.16816.F32 R40, R24, R38, R56 ;  /* 0x000000261828723c */ /* 0x000fe20000001838 */
[----:B------:R-:W-:Y:S01]  /*3ef0*/  ISETP.GE.AND P6, PT, R0, R10, PT ;  /* 0x0000000a0000720c */ /* 0x000fe20003fc6270 */
[----:B------:R1:W-:Y:S01]  /*3f00*/  MUFU.TANH R120, R5 ;  /* 0x0000000500787308 */ /* 0x0003e20000002400 */
[CC--:B------:R-:W-:Y:S02]  /*3f10*/  ISETP.GE.AND P4, PT, R4.reuse, R9.reuse, PT ;  /* 0x000000090400720c */ /* 0x0c0fe40003f86270 */
[----:B------:R-:W-:Y:S01]  /*3f20*/  ISETP.GE.AND P2, PT, R4, R8, PT ;  /* 0x000000080400720c */ /* 0x000fe20003f46270 */
[C---:B------:R-:W-:Y:S01]  /*3f30*/  VIADD R4, R0.reuse, 0x9 ;  /* 0x0000000900047836 */ /* 0x040fe20000000000 */
[----:B------:R-:W-:Y:S01]  /*3f40*/  FSEL R128, R247, -INF , !P6 ;  /* 0xff800000f7807808 */ /* 0x000fe20007000000 */
[----:B------:R-:W-:Y:S01]  /*3f50*/  HMMA.16816.F32 R56, R32, R52, R104 ;  /* 0x000000342038723c */ /* 0x000fe20000001868 */
[----:B------:R-:W-:-:S02]  /*3f60*/  ISETP.GE.AND P6, PT, R0, R9, PT ;  /* 0x000000090000720c */ /* 0x000fc40003fc6270 */
[----:B------:R-:W-:Y:S02]  /*3f70*/  FSEL R137, R240, -INF , !P0 ;  /* 0xff800000f0897808 */ /* 0x000fe40004000000 */
[----:B------:R-:W-:Y:S01]  /*3f80*/  FSEL R109, R244, -INF , !P6 ;  /* 0xff800000f46d7808 */ /* 0x000fe20007000000 */
[----:B------:R-:W-:Y:S01]  /*3f90*/  HMMA.16816.F32 R52, R32, R54, R96 ;  /* 0x000000362034723c */ /* 0x000fe20000001860 */
[C---:B------:R-:W-:Y:S02]  /*3fa0*/  ISETP.GE.AND P5, PT, R4.reuse, R7, PT ;  /* 0x000000070400720c */ /* 0x040fe40003fa6270 */
[----:B------:R-:W-:Y:S01]  /*3fb0*/  ISETP.GE.AND P0, PT, R4, R10, PT ;  /* 0x0000000a0400720c */ /* 0x000fe20003f06270 */
[----:B-1----:R-:W-:Y:S01]  /*3fc0*/  FMUL.FTZ R5, R20, UR15 ;  /* 0x0000000f14057c20 */ /* 0x002fe20008410000 */
[C---:B------:R-:W-:Y:S01]  /*3fd0*/  ISETP.GE.AND P6, PT, R4.reuse, R9, PT ;  /* 0x000000090400720c */ /* 0x040fe20003fc6270 */
[-C--:B--2---:R-:W-:Y:S01]  /*3fe0*/  HMMA.16816.F32 R36, R24, R12.reuse, R72 ;  /* 0x0000000c1824723c */ /* 0x084fe20000001848 */
[-C--:B------:R-:W-:Y:S01]  /*3ff0*/  ISETP.GE.AND P1, PT, R4, R8.reuse, PT ;  /* 0x000000080400720c */ /* 0x080fe20003f26270 */
[----:B------:R-:W-:Y:S01]  /*4000*/  VIADD R4, R0, 0x10 ;  /* 0x0000001000047836 */ /* 0x000fe20000000000 */
[----:B------:R-:W-:Y:S01]  /*4010*/  FSEL R117, R236, -INF , !P4 ;  /* 0xff800000ec757808 */ /* 0x000fe20006000000 */
[----:B------:R1:W2:Y:S01]  /*4020*/  MUFU.TANH R155, R5 ;  /* 0x00000005009b7308 */ /* 0x0002a20000002400 */
[----:B------:R-:W-:Y:S01]  /*4030*/  ISETP.GE.AND P4, PT, R0, R8, PT ;  /* 0x000000080000720c */ /* 0x000fe20003f86270 */
[----:B------:R-:W-:Y:S01]  /*4040*/  HMMA.16816.F32 R44, R28, R12, R48 ;  /* 0x0000000c1c2c723c */ /* 0x000fe20000001830 */
[----:B------:R-:W-:Y:S01]  /*4050*/  FSEL R119, R237, -INF , !P2 ;  /* 0xff800000ed777808 */ /* 0x000fe20005000000 */
[----:B------:R-:W-:Y:S01]  /*4060*/  FMUL.FTZ R6, R40, UR15 ;  /* 0x0000000f28067c20 */ /* 0x000fe20008410000 */
[----:B------:R-:W-:-:S02]  /*4070*/  FSEL R116, R243, -INF , !P4 ;  /* 0xff800000f3747808 */ /* 0x000fc40006000000 */
[----:B------:R-:W-:Y:S01]  /*4080*/  FSEL R102, R235, -INF , !P5 ;  /* 0xff800000eb667808 */ /* 0x000fe20006800000 */
[-C--:B------:R-:W-:Y:S01]  /*4090*/  HMMA.16816.F32 R32, R24, R14.reuse, R80 ;  /* 0x0000000e1820723c */ /* 0x080fe20000001850 */
[C---:B------:R-:W-:Y:S01]  /*40a0*/  ISETP.GE.AND P4, PT, R4.reuse, R7, PT ;  /* 0x000000070400720c */ /* 0x040fe20003f86270 */
[----:B------:R4:W-:Y:S01]  /*40b0*/  MUFU.TANH R105, R6 ;  /* 0x0000000600697308 */ /* 0x0009e20000002400 */
[C---:B------:R-:W-:Y:S02]  /*40c0*/  ISETP.GE.AND P3, PT, R4.reuse, R10, PT ;  /* 0x0000000a0400720c */ /* 0x040fe40003f66270 */
[C---:B------:R-:W-:Y:S01]  /*40d0*/  ISETP.GE.AND P2, PT, R4.reuse, R9, PT ;  /* 0x000000090400720c */ /* 0x040fe20003f46270 */
[----:B------:R-:W-:Y:S01]  /*40e0*/  HMMA.16816.F32 R12, R28, R14, R68 ;  /* 0x0000000e1c0c723c */ /* 0x000fe20000001844 */
[----:B------:R-:W-:Y:S01]  /*40f0*/  ISETP.GE.AND P5, PT, R4, R8, PT ;  /* 0x000000080400720c */ /* 0x000fe20003fa6270 */
[----:B------:R-:W-:Y:S02]  /*4100*/  VIADD R4, R0, 0x11 ;  /* 0x0000001100047836 */ /* 0x000fe40000000000 */
[----:B-1----:R-:W-:Y:S01]  /*4110*/  FMUL.FTZ R5, R21, UR15 ;  /* 0x0000000f15057c20 */ /* 0x002fe20008410000 */
[----:B------:R-:W-:-:S02]  /*4120*/  FSEL R131, R234, -INF , !P0 ;  /* 0xff800000ea837808 */ /* 0x000fc40004000000 */
[----:B------:R-:W-:Y:S01]  /*4130*/  FSEL R132, R231, -INF , !P3 ;  /* 0xff800000e7847808 */ /* 0x000fe20005800000 */
[----:B------:R1:W2:Y:S01]  /*4140*/  MUFU.TANH R153, R5 ;  /* 0x0000000500997308 */ /* 0x0002a20000002400 */
[----:B------:R-:W-:Y:S02]  /*4150*/  ISETP.GE.AND P0, PT, R4, R7, PT ;  /* 0x000000070400720c */ /* 0x000fe40003f06270 */
[----:B------:R-:W-:Y:S02]  /*4160*/  FSEL R101, R222, -INF , !P2 ;  /* 0xff800000de657808 */ /* 0x000fe40005000000 */
[----:B------:R-:W-:Y:S01]  /*4170*/  FSEL R113, R221, -INF , !P5 ;  /* 0xff800000dd717808 */ /* 0x000fe20006800000 */
[----:B----4-:R-:W-:Y:S01]  /*4180*/  FMUL.FTZ R6, R44, UR15 ;  /* 0x0000000f2c067c20 */ /* 0x010fe20008410000 */
[----:B------:R-:W-:Y:S02]  /*4190*/  FSEL R115, R220, -INF , !P0 ;  /* 0xff800000dc737808 */ /* 0x000fe40004000000 */
[----:B------:R-:W-:Y:S01]  /*41a0*/  FSEL R108, R233, -INF , !P6 ;  /* 0xff800000e96c7808 */ /* 0x000fe20007000000 */
[----:B------:R4:W2:Y:S01]  /*41b0*/  MUFU.TANH R72, R6 ;  /* 0x0000000600487308 */ /* 0x0008a20000002400 */
[----:B------:R-:W-:-:S02]  /*41c0*/  FSEL R112, R232, -INF , !P1 ;  /* 0xff800000e8707808 */ /* 0x000fc40004800000 */
[----:B------:R-:W-:Y:S02]  /*41d0*/  FSEL R114, R223, -INF , !P4 ;  /* 0xff800000df727808 */ /* 0x000fe40006000000 */
[----:B------:R-:W-:Y:S01]  /*41e0*/  ISETP.GE.AND P6, PT, R4, R10, PT ;  /* 0x0000000a0400720c */ /* 0x000fe20003fc6270 */
[----:B-1----:R-:W-:Y:S01]  /*41f0*/  FMUL.FTZ R5, R22, UR15 ;  /* 0x0000000f16057c20 */ /* 0x002fe20008410000 */
[C---:B------:R-:W-:Y:S01]  /*4200*/  ISETP.GE.AND P1, PT, R4.reuse, R9, PT ;  /* 0x000000090400720c */ /* 0x040fe20003f26270 */
[----:B------:R-:W1:Y:S01]  /*4210*/  LDSM.16.M88.4 R20, [R224+0x3800] ;  /* 0x00380000e014783b */ /* 0x000e620000000200 */
[----:B------:R-:W-:Y:S01]  /*4220*/  ISETP.GE.AND P4, PT, R4, R8, PT ;  /* 0x000000080400720c */ /* 0x000fe20003f86270 */
[----:B------:R3:W-:Y:S01]  /*4230*/  MUFU.TANH R125, R5 ;  /* 0x00000005007d7308 */ /* 0x0007e20000002400 */
[----:B------:R-:W-:Y:S01]  /*4240*/  VIADD R4, R0, 0x19 ;  /* 0x0000001900047836 */ /* 0x000fe20000000000 */
[----:B------:R-:W-:Y:S01]  /*4250*/  FSEL R134, R134, -INF , !P6 ;  /* 0xff80000086867808 */ /* 0x000fe20007000000 */
[----:B------:R-:W-:-:S04]  /*4260*/  DEPBAR.LE SB0, 0x0 ;  /* 0x000080000000791a */ /* 0x000fc80000000000 */
[----:B------:R-:W-:Y:S01]  /*4270*/  FSEL R50, R217, -INF , !P1 ;  /* 0xff800000d9327808 */ /* 0x000fe20004800000 */
[----:B----4-:R-:W-:Y:S01]  /*4280*/  FMUL.FTZ R6, R46, UR15 ;  /* 0x0000000f2e067c20 */ /* 0x010fe20008410000 */
[----:B------:R-:W-:Y:S02]  /*4290*/  FSEL R107, R216, -INF , !P4 ;  /* 0xff800000d86b7808 */ /* 0x000fe40006000000 */
[C---:B------:R-:W-:Y:S01]  /*42a0*/  ISETP.GE.AND P6, PT, R4.reuse, R7, PT ;  /* 0x000000070400720c */ /* 0x040fe20003fc6270 */
[----:B------:R4:W-:Y:S01]  /*42b0*/  MUFU.TANH R97, R6 ;  /* 0x0000000600617308 */ /* 0x0009e20000002400 */
[C---:B------:R-:W-:Y:S02]  /*42c0*/  ISETP.GE.AND P1, PT, R4.reuse, R10, PT ;  /* 0x0000000a0400720c */ /* 0x040fe40003f26270 */
[----:B------:R-:W-:Y:S01]  /*42d0*/  ISETP.GE.AND P4, PT, R4, R9, PT ;  /* 0x000000090400720c */ /* 0x000fe20003f86270 */
[----:B---3--:R-:W-:Y:S01]  /*42e0*/  VIADD R5, R0, 0x18 ;  /* 0x0000001800057836 */ /* 0x008fe20000000000 */
[----:B------:R-:W-:-:S02]  /*42f0*/  FSEL R127, R218, -INF , !P1 ;  /* 0xff800000da7f7808 */ /* 0x000fc40004800000 */
[----:B------:R-:W-:Y:S02]  /*4300*/  FSEL R73, R213, -INF , !P4 ;  /* 0xff800000d5497808 */ /* 0x000fe40006000000 */
[C---:B------:R-:W-:Y:S02]  /*4310*/  ISETP.GE.AND P3, PT, R5.reuse, R7, PT ;  /* 0x000000070500720c */ /* 0x040fe40003f66270 */
[C---:B------:R-:W-:Y:S02]  /*4320*/  ISETP.GE.AND P2, PT, R5.reuse, R10, PT ;  /* 0x0000000a0500720c */ /* 0x040fe40003f46270 */
[C---:B------:R-:W-:Y:S02]  /*4330*/  ISETP.GE.AND P5, PT, R5.reuse, R9, PT ;  /* 0x000000090500720c */ /* 0x040fe40003fa6270 */
[-C--:B------:R-:W-:Y:S01]  /*4340*/  ISETP.GE.AND P0, PT, R5, R8.reuse, PT ;  /* 0x000000080500720c */ /* 0x080fe20003f06270 */
[----:B------:R-:W-:Y:S01]  /*4350*/  FMUL.FTZ R5, R41, UR15 ;  /* 0x0000000f29057c20 */ /* 0x000fe20008410000 */
[----:B------:R-:W-:Y:S01]  /*4360*/  FSEL R123, R214, -INF , !P3 ;  /* 0xff800000d67b7808 */ /* 0x000fe20005800000 */
[----:B----4-:R-:W-:Y:S01]  /*4370*/  FMUL.FTZ R6, R45, UR15 ;  /* 0x0000000f2d067c20 */ /* 0x010fe20008410000 */
[----:B------:R-:W-:Y:S01]  /*4380*/  ISETP.GE.AND P3, PT, R4, R8, PT ;  /* 0x000000080400720c */ /* 0x000fe20003f66270 */
[----:B------:R3:W-:Y:S01]  /*4390*/  MUFU.TANH R104, R5 ;  /* 0x0000000500687308 */ /* 0x0007e20000002400 */
[----:B------:R-:W-:Y:S01]  /*43a0*/  VIADD R4, R0, 0x20 ;  /* 0x0000002000047836 */ /* 0x000fe20000000000 */
[----:B------:R-:W-:-:S02]  /*43b0*/  FSEL R130, R212, -INF , !P2 ;  /* 0xff800000d4827808 */ /* 0x000fc40005000000 */
[----:B------:R-:W-:Y:S01]  /*43c0*/  FSEL R96, R209, -INF , !P3 ;  /* 0xff800000d1607808 */ /* 0x000fe20005800000 */
[C---:B-1----:R-:W-:Y:S01]  /*43d0*/  HMMA.16816.F32 R84, R24.reuse, R20, R84 ;  /* 0x000000141854723c */ /* 0x042fe20000001854 */
[----:B------:R-:W-:Y:S02]  /*43e0*/  ISETP.GE.AND P2, PT, R4, R7, PT ;  /* 0x000000070400720c */ /* 0x000fe40003f46270 */
[----:B------:R-:W-:Y:S01]  /*43f0*/  FSEL R75, R210, -INF , !P5 ;  /* 0xff800000d24b7808 */ /* 0x000fe20006800000 */
[----:B------:R1:W4:Y:S01]  /*4400*/  MUFU.TANH R44, R6 ;  /* 0x00000006002c7308 */ /* 0x0003220000002400 */
[----:B------:R-:W-:Y:S01]  /*4410*/  FSEL R149, R208, -INF , !P2 ;  /* 0xff800000d0957808 */ /* 0x000fe20005000000 */
[----:B------:R-:W-:Y:S01]  /*4420*/  HMMA.16816.F32 R76, R24, R22, R76 ;  /* 0x00000016184c723c */ /* 0x000fe2000000184c */
[----:B------:R-:W-:Y:S02]  /*4430*/  FSEL R106, R207, -INF , !P0 ;  /* 0xff800000cf6a7808 */ /* 0x000fe40004000000 */
[----:B------:R-:W-:-:S02]  /*4440*/  FSEL R126, R219, -INF , !P6 ;  /* 0xff800000db7e7808 */ /* 0x000fc40007000000 */
[----:B------:R-:W-:Y:S01]  /*4450*/  ISETP.GE.AND P5, PT, R4, R10, PT ;  /* 0x0000000a0400720c */ /* 0x000fe20003fa6270 */
[----:B---3--:R-:W-:Y:S01]  /*4460*/  FMUL.FTZ R5, R42, UR15 ;  /* 0x0000000f2a057c20 */ /* 0x008fe20008410000 */
[C---:B------:R-:W-:Y:S01]  /*4470*/  ISETP.GE.AND P0, PT, R4.reuse, R9, PT ;  /* 0x000000090400720c */ /* 0x040fe20003f06270 */
[C---:B------:R-:W-:Y:S01]  /*4480*/  HMMA.16816.F32 R24, R28.reuse, R16, R64 ;  /* 0x000000101c18723c */ /* 0x040fe20000001840 */
[----:B------:R-:W-:Y:S01]  /*4490*/  BAR.SYNC.DEFER_BLOCKING 0x0 ;  /* 0x0000000000007b1d */ /* 0x000fe20000010000 */
[----:B------:R-:W-:Y:S01]  /*44a0*/  ISETP.GE.AND P6, PT, R4, R8, PT ;  /* 0x000000080400720c */ /* 0x000fe20003fc6270 */
[----:B------:R-:W-:Y:S01]  /*44b0*/  VIADD R4, R0, 0x28 ;  /* 0x0000002800047836 */ /* 0x000fe20000000000 */
[----:B------:R-:W-:Y:S02]  /*44c0*/  FSEL R151, R206, -INF , !P5 ;  /* 0xff800000ce977808 */ /* 0x000fe40006800000 */
[----:B------:R-:W-:Y:S01]  /*44d0*/  FSEL R148, R205, -INF , !P0 ;  /* 0xff800000cd947808 */ /* 0x000fe20004000000 */
[----:B------:R3:W-:Y:S01]  /*44e0*/  MUFU.TANH R49, R5 ;  /* 0x0000000500317308 */ /* 0x0007e20000002400 */
[----:B------:R-:W-:Y:S01]  /*44f0*/  FSEL R150, R202, -INF , !P6 ;  /* 0xff800000ca967808 */ /* 0x000fe20007000000 */
[----:B-1----:R-:W-:Y:S01]  /*4500*/  FMUL.FTZ R6, R13, UR15 ;  /* 0x0000000f0d067c20 */ /* 0x002fe20008410000 */
[C---:B------:R-:W-:Y:S01]  /*4510*/  ISETP.GE.AND P5, PT, R4.reuse, R7, PT ;  /* 0x000000070400720c */ /* 0x040fe20003fa6270 */
[----:B------:R-:W-:Y:S01]  /*4520*/  HMMA.16816.F32 R56, R28, R20, R56 ;  /* 0x000000141c38723c */ /* 0x000fe20000001838 */
[----:B------:R-:W-:-:S02]  /*4530*/  ISETP.GE.AND P0, PT, R4, R10, PT ;  /* 0x0000000a0400720c */ /* 0x000fc40003f06270 */
[----:B------:R-:W-:Y:S01]  /*4540*/  ISETP.GE.AND P6, PT, R4, R9, PT ;  /* 0x000000090400720c */ /* 0x000fe20003fc6270 */
[----:B------:R1:W4:Y:S01]  /*4550*/  MUFU.TANH R17, R6 ;  /* 0x0000000600117308 */ /* 0x0003220000002400 */
[----:B------:R-:W-:Y:S01]  /*4560*/  FSEL R140, R165, -INF , !P5 ;  /* 0xff800000a58c7808 */ /* 0x000fe20006800000 */
[----:B------:R-:W-:Y:S01]  /*4570*/  HMMA.16816.F32 R52, R28, R22, R52 ;  /* 0x000000161c34723c */ /* 0x000fe20000001834 */
[----:B------:R-:W-:Y:S02]  /*4580*/  FSEL R147, R160, -INF , !P0 ;  /* 0xff800000a0937808 */ /* 0x000fe40004000000 */
[----:B------:R-:W-:Y:S01]  /*4590*/  FSEL R138, R157, -INF , !P6 ;  /* 0xff8000009d8a7808 */ /* 0x000fe20007000000 */
[----:B---3--:R-:W-:-:S03]  /*45a0*/  FMUL.FTZ R5, R43, UR15 ;  /* 0x0000000f2b057c20 */ /* 0x008fc60008410000 */
[----:B------:R-:W-:Y:S01]  /*45b0*/  FMUL.FTZ R13, R24, UR15 ;  /* 0x0000000f180d7c20 */ /* 0x000fe20008410000 */
[C---:B------:R-:W-:Y:S01]  /*45c0*/  VIADD R24, R0.reuse, 0x49 ;  /* 0x0000004900187836 */ /* 0x040fe20000000000 */
[----:B------:R3:W-:Y:S01]  /*45d0*/  MUFU.TANH R51, R5 ;  /* 0x0000000500337308 */ /* 0x0007e20000002400 */
[C---:B------:R-:W-:Y:S02]  /*45e0*/  VIADD R28, R0.reuse, 0x59 ;  /* 0x00000059001c7836 */ /* 0x040fe40000000000 */
[----:B------:R-:W-:Y:S02]  /*45f0*/  VIADD R29, R0, 0x60 ;  /* 0x00000060001d7836 */ /* 0x000fe40000000000 */
[----:B-1----:R-:W-:Y:S01]  /*4600*/  FMUL.FTZ R6, R14, UR15 ;  /* 0x0000000f0e067c20 */ /* 0x002fe20008410000 */
[----:B------:R-:W-:Y:S01]  /*4610*/  FMUL.FTZ R14, R25, UR15 ;  /* 0x0000000f190e7c20 */ /* 0x000fe20008410000 */
[C---:B------:R-:W-:Y:S02]  /*4620*/  VIADD R25, R0.reuse, 0x50 ;  /* 0x0000005000197836 */ /* 0x040fe40000000000 */
[----:B------:R1:W-:Y:S01]  /*4630*/  MUFU.TANH R65, R6 ;  /* 0x0000000600417308 */ /* 0x0003e20000002400 */
[----:B------:R-:W-:-:S02]  /*4640*/  VIADD R30, R0, 0x61 ;  /* 0x00000061001e7836 */ /* 0x000fc40000000000 */
[----:B------:R-:W-:-:S05]  /*4650*/  VIADD R31, R0, 0x68 ;  /* 0x00000068001f7836 */ /* 0x000fca0000000000 */
[----:B------:R-:W-:Y:S01]  /*4660*/  MUFU.TANH R16, R13 ;  /* 0x0000000d00107308 */ /* 0x000fe20000002400 */
[----:B---3--:R-:W-:-:S05]  /*4670*/  VIADD R5, R0, 0x21 ;  /* 0x0000002100057836 */ /* 0x008fca0000000000 */
[C---:B------:R-:W-:Y:S02]  /*4680*/  ISETP.GE.AND P1, PT, R5.reuse, R7, PT ;  /* 0x000000070500720c */ /* 0x040fe40003f26270 */
[C---:B------:R-:W-:Y:S01]  /*4690*/  ISETP.GE.AND P4, PT, R5.reuse, R10, PT ;  /* 0x0000000a0500720c */ /* 0x040fe20003f86270 */
[----:B-1----:R-:W-:Y:S01]  /*46a0*/  VIADD R6, R0, 0x41 ;  /* 0x0000004100067836 */ /* 0x002fe20000000000 */
[C---:B------:R-:W-:Y:S02]  /*46b0*/  ISETP.GE.AND P3, PT, R5.reuse, R9, PT ;  /* 0x000000090500720c */ /* 0x040fe40003f66270 */
[-C--:B------:R-:W-:Y:S01]  /*46c0*/  ISETP.GE.AND P2, PT, R5, R8.reuse, PT ;  /* 0x000000080500720c */ /* 0x080fe20003f46270 */
[----:B------:R-:W-:Y:S01]  /*46d0*/  FMUL.FTZ R5, R36, UR15 ;  /* 0x0000000f24057c20 */ /* 0x000fe20008410000 */
[----:B------:R-:W-:Y:S01]  /*46e0*/  FSEL R145, R203, -INF , !P1 ;  /* 0xff800000cb917808 */ /* 0x000fe20004800000 */
[----:B------:R-:W-:Y:S01]  /*46f0*/  VIADD R36, R0, 0x79 ;  /* 0x0000007900247836 */ /* 0x000fe20000000000 */
[----:B------:R-:W-:Y:S01]  /*4700*/  ISETP.GE.AND P1, PT, R4, R8, PT ;  /* 0x000000080400720c */ /* 0x000fe20003f26270 */
[----:B------:R1:W-:Y:S01]  /*4710*/  MUFU.TANH R48, R5 ;  /* 0x0000000500307308 */ /* 0x0003e20000002400 */
        /* <DEDUP_REMOVED lines=9> */
[----:B------:R-:W-:Y:S01]  /*47b0*/  FSEL R139, R133, -INF , !P1 ;  /* 0xff800000858b7808 */ /* 0x000fe20004800000 */
[----:B-1----:R-:W-:Y:S01]  /*47c0*/  FMUL.FTZ R5, R38, UR15 ;  /* 0x0000000f26057c20 */ /* 0x002fe20008410000 */
[----:B------:R-:W-:-:S02]  /*47d0*/  FSEL R136, R175, -INF , !P4 ;  /* 0xff800000af887808 */ /* 0x000fc40006000000 */
[C---:B------:R-:W-:Y:S01]  /*47e0*/  ISETP.GE.AND P0, PT, R4.reuse, R7, PT ;  /* 0x000000070400720c */ /* 0x040fe20003f06270 */
[----:B------:R1:W-:Y:S01]  /*47f0*/  MUFU.TANH R46, R5 ;  /* 0x00000005002e7308 */ /* 0x0003e20000002400 */
        /* <DEDUP_REMOVED lines=8> */
[C---:B------:R-:W-:Y:S01]  /*4880*/  ISETP.GE.AND P3, PT, R4.reuse, R7, PT ;  /* 0x000000070400720c */ /* 0x040fe20003f66270 */
[----:B-1----:R-:W-:Y:S01]  /*4890*/  FMUL.FTZ R5, R47, UR15 ;  /* 0x0000000f2f057c20 */ /* 0x002fe20008410000 */
[C---:B------:R-:W-:Y:S02]  /*48a0*/  ISETP.GE.AND P2, PT, R4.reuse, R10, PT ;  /* 0x0000000a0400720c */ /* 0x040fe40003f46270 */
[C---:B------:R-:W-:Y:S01]  /*48b0*/  ISETP.GE.AND P5, PT, R4.reuse, R9, PT ;  /* 0x000000090400720c */ /* 0x040fe20003fa6270 */
[----:B------:R1:W-:Y:S01]  /*48c0*/  MUFU.TANH R80, R5 ;  /* 0x0000000500507308 */ /* 0x0003e20000002400 */
        /* <DEDUP_REMOVED lines=8> */
[C---:B------:R-:W-:Y:S01]  /*4950*/  ISETP.GE.AND P4, PT, R4.reuse, R9, PT ;  /* 0x000000090400720c */ /* 0x040fe20003f86270 */
[----:B-1----:R-:W-:Y:S01]  /*4960*/  FMUL.FTZ R5, R37, UR15 ;  /* 0x0000000f25057c20 */ /* 0x002fe20008410000 */
[----:B------:R-:W-:Y:S01]  /*4970*/  ISETP.GE.AND P3, PT, R4, R8, PT ;  /* 0x000000080400720c */ /* 0x000fe20003f66270 */
[----:B------:R-:W-:Y:S01]  /*4980*/  VIADD R4, R0, 0x39 ;  /* 0x0000003900047836 */ /* 0x000fe20000000000 */
[----:B------:R-:W-:Y:S01]  /*4990*/  FSEL R167, R167, -INF , !P2 ;  /* 0xff800000a7a77808 */ /* 0x000fe20005000000 */
[----:B------:R1:W-:Y:S01]  /*49a0*/  MUFU.TANH R43, R5 ;  /* 0x00000005002b7308 */ /* 0x0003e20000002400 */
[----:B------:R-:W-:Y:S01]  /*49b0*/  FSEL R168, R168, -INF , !P5 ;  /* 0xff800000a8a87808 */ /* 0x000fe20006800000 */
[----:B------:R-:W-:Y:S01]  /*49c0*/  FMUL.FTZ R37, R27, UR15 ;  /* 0x0000000f1b257c20 */ /* 0x000fe20008410000 */
[----:B------:R-:W-:Y:S01]  /*49d0*/  FSEL R170, R170, -INF , !P0 ;  /* 0xff800000aaaa7808 */ /* 0x000fe20004000000 */
[----:B------:R-:W-:Y:S01]  /*49e0*/  VIADD R27, R0, 0x58 ;  /* 0x00000058001b7836 */ /* 0x000fe20000000000 */
[----:B------:R-:W-:-:S02]  /*49f0*/  FSEL R164, R164, -INF , !P6 ;  /* 0xff800000a4a47808 */ /* 0x000fc40007000000 */
[C---:B------:R-:W-:Y:S02]  /*4a00*/  ISETP.GE.AND P2, PT, R4.reuse, R7, PT ;  /* 0x000000070400720c */ /* 0x040fe40003f46270 */
[C---:B------:R-:W-:Y:S02]  /*4a10*/  ISETP.GE.AND P5, PT, R4.reuse, R10, PT ;  /* 0x0000000a0400720c */ /* 0x040fe40003fa6270 */
[C---:B------:R-:W-:Y:S02]  /*4a20*/  ISETP.GE.AND P0, PT, R4.reuse, R9, PT ;  /* 0x000000090400720c */ /* 0x040fe40003f06270 */
[----:B------:R-:W-:Y:S01]  /*4a30*/  ISETP.GE.AND P6, PT, R4, R8, PT ;  /* 0x000000080400720c */ /* 0x000fe20003fc6270 */
[----:B------:R-:W-:Y:S01]  /*4a40*/  VIADD R4, R0, 0x40 ;  /* 0x0000004000047836 */ /* 0x000fe20000000000 */
[----:B-----5:R-:W-:Y:S01]  /*4a50*/  FSEL R179, R179, -INF , !P1 ;  /* 0xff800000b3b37808 */ /* 0x020fe20004800000 */
[----:B-1----:R-:W-:Y:S01]  /*4a60*/  FMUL.FTZ R5, R39, UR15 ;  /* 0x0000000f27057c20 */ /* 0x002fe20008410000 */
[----:B------:R-:W-:-:S02]  /*4a70*/  FSEL R161, R161, -INF , !P4 ;  /* 0xff800000a1a17808 */ /* 0x000fc40006000000 */
[----:B------:R-:W-:Y:S01]  /*4a80*/  FSEL R166, R166, -INF , !P3 ;  /* 0xff800000a6a67808 */ /* 0x000fe20005800000 */
[----:B------:R1:W-:Y:S01]  /*4a90*/  MUFU.TANH R42, R5 ;  /* 0x00000005002a7308 */ /* 0x0003e20000002400 */
[----:B------:R-:W-:Y:S02]  /*4aa0*/  FSEL R158, R158, -INF , !P2 ;  /* 0xff8000009e9e7808 */ /* 0x000fe40005000000 */
[C---:B------:R-:W-:Y:S02]  /*4ab0*/  ISETP.GE.AND P1, PT, R4.reuse, R7, PT ;  /* 0x000000070400720c */ /* 0x040fe40003f26270 */
[C---:B------:R-:W-:Y:S02]  /*4ac0*/  ISETP.GE.AND P4, PT, R4.reuse, R10, PT ;  /* 0x0000000a0400720c */ /* 0x040fe40003f86270 */
[C---:B------:R-:W-:Y:S02]  /*4ad0*/  ISETP.GE.AND P3, PT, R4.reuse, R9, PT ;  /* 0x000000090400720c */ /* 0x040fe40003f66270 */
[----:B------:R-:W-:-:S02]  /*4ae0*/  ISETP.GE.AND P2, PT, R4, R8, PT ;  /* 0x000000080400720c */ /* 0x000fc40003f46270 */
[----:B------:R-:W-:Y:S02]  /*4af0*/  FSEL R152, R152, -INF , !P6 ;  /* 0xff80000098987808 */ /* 0x000fe40007000000 */
[-C--:B------:R-:W-:Y:S02]  /*4b00*/  ISETP.GE.AND P6, PT, R6, R7.reuse, PT ;  /* 0x000000070600720c */ /* 0x080fe40003fc6270 */
[----:B------:R-:W-:Y:S01]  /*4b10*/  FSEL R184, R184, -INF , !P1 ;  /* 0xff800000b8b87808 */ /* 0x000fe20004800000 */
[----:B-1----:R-:W-:Y:S01]  /*4b20*/  FMUL.FTZ R5, R32, UR15 ;  /* 0x0000000f20057c20 */ /* 0x002fe20008410000 */
[----:B------:R-:W-:Y:S01]  /*4b30*/  VIADD R32, R0, 0x69 ;  /* 0x0000006900207836 */ /* 0x000fe20000000000 */
[----:B------:R-:W-:Y:S02]  /*4b40*/  ISETP.GE.AND P1, PT, R11, R7, PT ;  /* 0x000000070b00720c */ /* 0x000fe40003f26270 */
[----:B------:R1:W-:Y:S01]  /*4b50*/  MUFU.TANH R41, R5 ;  /* 0x0000000500297308 */ /* 0x0003e20000002400 */
[----:B------:R-:W-:-:S02]  /*4b60*/  FSEL R183, R183, -INF , !P6 ;  /* 0xff800000b7b77808 */ /* 0x000fc40007000000 */
[-C--:B------:R-:W-:Y:S02]  /*4b70*/  ISETP.GE.AND P6, PT, R24, R7.reuse, PT ;  /* 0x000000071800720c */ /* 0x080fe40003fc6270 */
[----:B--2---:R-:W-:Y:S02]  /*4b80*/  FSEL R182, R155, -INF , !P1 ;  /* 0xff8000009bb67808 */ /* 0x004fe40004800000 */
[-C--:B------:R-:W-:Y:S02]  /*4b90*/  ISETP.GE.AND P1, PT, R25, R7.reuse, PT ;  /* 0x000000071900720c */ /* 0x080fe40003f26270 */
[----:B------:R-:W-:Y:S02]  /*4ba0*/  FSEL R181, R153, -INF , !P6 ;  /* 0xff80000099b57808 */ /* 0x000fe40007000000 */
[----:B------:R-:W-:Y:S02]  /*4bb0*/  FSEL R249, R72, -INF , !P1 ;  /* 0xff80000048f97808 */ /* 0x000fe40004800000 */
[----:B------:R-:W-:-:S02]  /*4bc0*/  ISETP.GE.AND P1, PT, R27, R7, PT ;  /* 0x000000071b00720c */ /* 0x000fc40003f26270 */
[----:B------:R-:W-:Y:S01]  /*4bd0*/  FSEL R154, R154, -INF , !P0 ;  /* 0xff8000009a9a7808 */ /* 0x000fe20004000000 */
[----:B-1----:R-:W-:Y:S01]  /*4be0*/  FMUL.FTZ R5, R33, UR15 ;  /* 0x0000000f21057c20 */ /* 0x002fe20008410000 */
[----:B------:R-:W-:Y:S01]  /*4bf0*/  VIADD R33, R0, 0x71 ;  /* 0x0000007100217836 */ /* 0x000fe20000000000 */
[----:B------:R-:W-:Y:S02]  /*4c00*/  PLOP3.LUT P0, PT, PT, PT, UP0, 0x80, 0x0 ;  /* 0x000000000000781c */ /* 0x000fe40003f0f008 */
[----:B------:R1:W-:Y:S02]  /*4c10*/  MUFU.TANH R40, R5 ;  /* 0x0000000500287308 */ /* 0x0003e40000002400 */
[----:B-1----:R-:W-:Y:S01]  /*4c20*/  FMUL.FTZ R5, R34, UR15 ;  /* 0x0000000f22057c20 */ /* 0x002fe20008410000 */
[----:B------:R-:W-:-:S05]  /*4c30*/  VIADD R34, R0, 0x70 ;  /* 0x0000007000227836 */ /* 0x000fca0000000000 */
[----:B------:R1:W-:Y:S02]  /*4c40*/  MUFU.TANH R39, R5 ;  /* 0x0000000500277308 */ /* 0x0003e40000002400 */
[----:B-1----:R-:W-:Y:S01]  /*4c50*/  FMUL.FTZ R5, R35, UR15 ;  /* 0x0000000f23057c20 */ /* 0x002fe20008410000 */
[----:B------:R-:W-:-:S05]  /*4c60*/  VIADD R35, R0, 0x78 ;  /* 0x0000007800237836 */ /* 0x000fca0000000000 */
[----:B------:R1:W-:Y:S02]  /*4c70*/  MUFU.TANH R45, R5 ;  /* 0x00000005002d7308 */ /* 0x0003e40000002400 */
[----:B-1----:R-:W-:Y:S01]  /*4c80*/  FMUL.FTZ R5, R12, UR15 ;  /* 0x0000000f0c057c20 */ /* 0x002fe20008410000 */
[----:B------:R-:W-:Y:S01]  /*4c90*/  FMUL.FTZ R12, R26, UR15 ;  /* 0x0000000f1a0c7c20 */ /* 0x000fe20008410000 */
[----:B------:R-:W-:-:S04]  /*4ca0*/  VIADD R26, R0, 0x51 ;  /* 0x00000051001a7836 */ /* 0x000fc80000000000 */
[----:B------:R1:W2:Y:S01]  /*4cb0*/  MUFU.TANH R18, R5 ;  /* 0x0000000500127308 */ /* 0x0002a20000002400 */
[----:B------:R-:W-:-:S04]  /*4cc0*/  ISETP.GE.AND P6, PT, R26, R7, PT ;  /* 0x000000071a00720c */ /* 0x000fc80003fc6270 */
[----:B----4-:R-:W-:-:S03]  /*4cd0*/  FSEL R248, R44, -INF , !P6 ;  /* 0xff8000002cf87808 */ /* 0x010fc60007000000 */
[----:B------:R-:W-:Y:S01]  /*4ce0*/  MUFU.TANH R47, R12 ;  /* 0x0000000c002f7308 */ /* 0x000fe20000002400 */
[----:B------:R-:W-:-:S04]  /*4cf0*/  ISETP.GE.AND P6, PT, R28, R7, PT ;  /* 0x000000071c00720c */ /* 0x000fc80003fc6270 */
[----:B------:R-:W-:Y:S02]  /*4d00*/  FSEL R246, R17, -INF , !P6 ;  /* 0xff80000011f67808 */ /* 0x000fe40007000000 */
[----:B------:R-:W-:Y:S02]  /*4d10*/  ISETP.GE.AND P6, PT, R30, R7, PT ;  /* 0x000000071e00720c */ /* 0x000fe40003fc6270 */
[----:B-1----:R-:W-:Y:S02]  /*4d20*/  FMNMX.FTZ R5, R100, R103, !PT ;  /* 0x0000006764057209 */ /* 0x002fe40007810000 */
[----:B--2---:R-:W-:Y:S02]  /*4d30*/  FSEL R247, R18, -INF , !P1 ;  /* 0xff80000012f77808 */ /* 0x004fe40004800000 */
[----:B------:R-:W-:Y:S02]  /*4d40*/  FMNMX.FTZ R5, R111, R5, !PT ;  /* 0x000000056f057209 */ /* 0x000fe40007810000 */
[----:B------:R-:W-:-:S02]  /*4d50*/  ISETP.GE.AND P1, PT, R29, R7, PT ;  /* 0x000000071d00720c */ /* 0x000fc40003f26270 */
[----:B------:R-:W-:Y:S01]  /*4d60*/  FMNMX.FTZ R4, R102, R5, !PT ;  /* 0x0000000566047209 */ /* 0x000fe20007810000 */
[----:B------:R-:W-:Y:S01]  /*4d70*/  FMUL.FTZ R5, R15, UR15 ;  /* 0x0000000f0f057c20 */ /* 0x000fe20008410000 */
[----:B------:R-:W-:Y:S02]  /*4d80*/  FSEL R245, R16, -INF , !P1 ;  /* 0xff80000010f57808 */ /* 0x000fe40004800000 */
[----:B------:R-:W-:Y:S01]  /*4d90*/  FMNMX.FTZ R4, R114, R4, !PT ;  /* 0x0000000472047209 */ /* 0x000fe20007810000 */
[----:B------:R1:W-:Y:S01]  /*4da0*/  MUFU.TANH R64, R5 ;  /* 0x0000000500407308 */ /* 0x0003e20000002400 */
[----:B------:R-:W-:Y:S02]  /*4db0*/  ISETP.GE.AND P1, PT, R31, R7, PT ;  /* 0x000000071f00720c */ /* 0x000fe40003f26270 */
[----:B------:R-:W-:-:S04]  /*4dc0*/  FMNMX.FTZ R4, R115, R4, !PT ;  /* 0x0000000473047209 */ /* 0x000fc80007810000 */
[----:B------:R-:W-:-:S04]  /*4dd0*/  FMNMX.FTZ R4, R123, R4, !PT ;  /* 0x000000047b047209 */ /* 0x000fc80007810000 */
[----:B------:R-:W-:-:S04]  /*4de0*/  FMNMX.FTZ R4, R126, R4, !PT ;  /* 0x000000047e047209 */ /* 0x000fc80007810000 */
[----:B------:R-:W-:Y:S01]  /*4df0*/  FMNMX.FTZ R4, R149, R4, !PT ;  /* 0x0000000495047209 */ /* 0x000fe20007810000 */
[----:B-1----:R-:W-:-:S03]  /*4e00*/  FMUL.FTZ R5, R88, UR15 ;  /* 0x0000000f58057c20 */ /* 0x002fc60008410000 */
[----:B------:R-:W-:Y:S01]  /*4e10*/  FMNMX.FTZ R4, R145, R4, !PT ;  /* 0x0000000491047209 */ /* 0x000fe20007810000 */
[----:B------:R-:W-:Y:S03]  /*4e20*/  MUFU.TANH R38, R5 ;  /* 0x0000000500267308 */ /* 0x000fe60000002400 */
[----:B------:R-:W-:-:S04]  /*4e30*/  FMNMX.FTZ R4, R140, R4, !PT ;  /* 0x000000048c047209 */ /* 0x000fc80007810000 */
[----:B------:R-:W-:Y:S01]  /*4e40*/  FMNMX.FTZ R4, R136, R4, !PT ;  /* 0x0000000488047209 */ /* 0x000fe20007810000 */
[----:B------:R-:W1:Y:S03]  /*4e50*/  MUFU.TANH R5, R14 ;  /* 0x0000000e00057308 */ /* 0x000e660000002400 */
[----:B------:R-:W-:-:S04]  /*4e60*/  FMNMX.FTZ R4, R178, R4, !PT ;  /* 0x00000004b2047209 */ /* 0x000fc80007810000 */
[----:B------:R-:W-:-:S04]  /*4e70*/  FMNMX.FTZ R4, R169, R4, !PT ;  /* 0x00000004a9047209 */ /* 0x000fc80007810000 */
[----:B------:R-:W-:Y:S01]  /*4e80*/  FMNMX.FTZ R0, R164, R4, !PT ;  /* 0x00000004a4007209 */ /* 0x000fe20007810000 */
[----:B------:R-:W-:-:S03]  /*4e90*/  FMUL.FTZ R4, R60, UR15 ;  /* 0x0000000f3c047c20 */ /* 0x000fc60008410000 */
[----:B------:R-:W-:Y:S01]  /*4ea0*/  FMNMX.FTZ R0, R158, R0, !PT ;  /* 0x000000009e007209 */ /* 0x000fe20007810000 */
[----:B------:R2:W3:Y:S01]  /*4eb0*/  MUFU.TANH R15, R4 ;  /* 0x00000004000f7308 */ /* 0x0004e20000002400 */
[----:B-1----:R-:W-:Y:S02]  /*4ec0*/  FSEL R244, R5, -INF , !P6 ;  /* 0xff80000005f47808 */ /* 0x002fe40007000000 */
[----:B------:R-:W-:Y:S02]  /*4ed0*/  FMNMX.FTZ R0, R184, R0, !PT ;  /* 0x00000000b8007209 */ /* 0x000fe40007810000 */
[----:B------:R-:W-:Y:S02]  /*4ee0*/  ISETP.GE.AND P6, PT, R32, R7, PT ;  /* 0x000000072000720c */ /* 0x000fe40003fc6270 */
[----:B------:R-:W-:-:S04]  /*4ef0*/  FMNMX.FTZ R0, R183, R0, !PT ;  /* 0x00000000b7007209 */ /* 0x000fc80007810000 */
[----:B------:R-:W-:-:S04]  /*4f00*/  FMNMX.FTZ R0, R182, R0, !PT ;  /* 0x00000000b6007209 */ /* 0x000fc80007810000 */
[----:B------:R-:W-:Y:S01]  /*4f10*/  FMNMX.FTZ R0, R181, R0, !PT ;  /* 0x00000000b5007209 */ /* 0x000fe20007810000 */
[----:B--2---:R-:W-:Y:S01]  /*4f20*/  FMUL.FTZ R4, R61, UR15 ;  /* 0x0000000f3d047c20 */ /* 0x004fe20008410000 */
[----:B---3--:R-:W-:Y:S02]  /*4f30*/  FSEL R243, R15, -INF , !P1 ;  /* 0xff8000000ff37808 */ /* 0x008fe40004800000 */
[----:B------:R-:W-:Y:S01]  /*4f40*/  FMNMX.FTZ R0, R249, R0, !PT ;  /* 0x00000000f9007209 */ /* 0x000fe20007810000 */
[----:B------:R1:W2:Y:S01]  /*4f50*/  MUFU.TANH R14, R4 ;  /* 0x00000004000e7308 */ /* 0x0002a20000002400 */
[----:B------:R-:W-:Y:S02]  /*4f60*/  ISETP.GE.AND P1, PT, R34, R7, PT ;  /* 0x000000072200720c */ /* 0x000fe40003f26270 */
[----:B------:R-:W-:-:S04]  /*4f70*/  FMNMX.FTZ R0, R248, R0, !PT ;  /* 0x00000000f8007209 */ /* 0x000fc80007810000 */
[----:B------:R-:W-:-:S04]  /*4f80*/  FMNMX.FTZ R0, R247, R0, !PT ;  /* 0x00000000f7007209 */ /* 0x000fc80007810000 */
[----:B------:R-:W-:-:S04]  /*4f90*/  FMNMX.FTZ R0, R246, R0, !PT ;  /* 0x00000000f6007209 */ /* 0x000fc80007810000 */
[----:B------:R-:W-:Y:S01]  /*4fa0*/  FMNMX.FTZ R0, R245, R0, !PT ;  /* 0x00000000f5007209 */ /* 0x000fe20007810000 */
[----:B-1----:R-:W-:Y:S01]  /*4fb0*/  FMUL.FTZ R4, R56, UR15 ;  /* 0x0000000f38047c20 */ /* 0x002fe20008410000 */
[----:B--2---:R-:W-:Y:S02]  /*4fc0*/  FSEL R242, R14, -INF , !P6 ;  /* 0xff8000000ef27808 */ /* 0x004fe40007000000 */
[----:B------:R-:W-:Y:S01]  /*4fd0*/  FMNMX.FTZ R0, R244, R0, !PT ;  /* 0x00000000f4007209 */ /* 0x000fe20007810000 */
[----:B------:R1:W2:Y:S01]  /*4fe0*/  MUFU.TANH R13, R4 ;  /* 0x00000004000d7308 */ /* 0x0002a20000002400 */
[----:B------:R-:W-:Y:S02]  /*4ff0*/  ISETP.GE.AND P6, PT, R33, R7, PT ;  /* 0x000000072100720c */ /* 0x000fe40003fc6270 */
[----:B------:R-:W-:-:S04]  /*5000*/  FMNMX.FTZ R0, R243, R0, !PT ;  /* 0x00000000f3007209 */ /* 0x000fc80007810000 */
[----:B------:R-:W-:Y:S01]  /*5010*/  FMNMX.FTZ R0, R242, R0, !PT ;  /* 0x00000000f2007209 */ /* 0x000fe20007810000 */
[----:B-1----:R-:W-:Y:S01]  /*5020*/  FMUL.FTZ R4, R57, UR15 ;  /* 0x0000000f39047c20 */ /* 0x002fe20008410000 */
[----:B--2---:R-:W-:Y:S02]  /*5030*/  FSEL R241, R13, -INF , !P1 ;  /* 0xff8000000df17808 */ /* 0x004fe40004800000 */
[-C--:B------:R-:W-:Y:S01]  /*5040*/  ISETP.GE.AND P1, PT, R35, R7.reuse, PT ;  /* 0x000000072300720c */ /* 0x080fe20003f26270 */
[----:B------:R1:W2:Y:S01]  /*5050*/  MUFU.TANH R12, R4 ;  /* 0x00000004000c7308 */ /* 0x0002a20000002400 */
[----:B------:R-:W-:Y:S01]  /*5060*/  FMNMX.FTZ R0, R241, R0, !PT ;  /* 0x00000000f1007209 */ /* 0x000fe20007810000 */
[----:B-1----:R-:W-:Y:S01]  /*5070*/  FMUL.FTZ R4, R52, UR15 ;  /* 0x0000000f34047c20 */ /* 0x002fe20008410000 */
[----:B--2---:R-:W-:Y:S02]  /*5080*/  FSEL R240, R12, -INF , !P6 ;  /* 0xff8000000cf07808 */ /* 0x004fe40007000000 */
[----:B------:R-:W-:-:S03]  /*5090*/  ISETP.GE.AND P6, PT, R36, R7, PT ;  /* 0x000000072400720c */ /* 0x000fc60003fc6270 */
[----:B------:R1:W2:Y:S01]  /*50a0*/  MUFU.TANH R5, R4 ;  /* 0x0000000400057308 */ /* 0x0002a20000002400 */
[----:B------:R-:W-:Y:S01]  /*50b0*/  FMNMX.FTZ R22, R240, R0, !PT ;  /* 0x00000000f0167209 */ /* 0x000fe20007810000 */
[----:B-1----:R-:W-:Y:S01]  /*50c0*/  FMUL.FTZ R4, R53, UR15 ;  /* 0x0000000f35047c20 */ /* 0x002fe20008410000 */
[----:B--2---:R-:W-:-:S05]  /*50d0*/  FSEL R239, R5, -INF , !P1 ;  /* 0xff80000005ef7808 */ /* 0x004fca0004800000 */
[----:B------:R1:W2:Y:S01]  /*50e0*/  MUFU.TANH R23, R4 ;  /* 0x0000000400177308 */ /* 0x0002a20000002400 */
[----:B------:R-:W-:Y:S05]  /*50f0*/  @!P0 BRA `(.L_x_113) ;  /* 0x00000000009c8947 */ /* 0x000fea0003800000 */
[----:B------:R-:W1:Y:S01]  /*5100*/  LDL.64 R186, [R1+0x80] ;  /* 0x0000800001ba7983 */ /* 0x000e620000100a00 */
[----:B------:R-:W-:Y:S02]  /*5110*/  UIADD3 UR6, UR14, -0x2, URZ ;  /* 0xfffffffe0e067890 */ /* 0x000fe4000fffe03f */
[----:B------:R-:W-:Y:S02]  /*5120*/  USHF.L.U32 UR19, UR10, 0x5, URZ ;  /* 0x000000050a137899 */ /* 0x000fe4000800063f */
[----:B------:R-:W-:Y:S02]  /*5130*/  USHF.R.S32.HI UR18, URZ, 0x1f, UR6 ;  /* 0x0000001f3f127899 */ /* 0x000fe40008011406 */
[----:B------:R-:W-:Y:S01]  /*5140*/  UIMAD UR24, UR24, UR6, URZ ;  /* 0x00000006181872a4 */ /* 0x000fe2000f8e023f */
[----:B------:R-:W-:Y:S02]  /*5150*/  IMAD.U32 R0, RZ, RZ, UR6 ;  /* 0x00000006ff007e24 */ /* 0x000fe4000f8e00ff */
[----:B------:R-:W-:Y:S01]  /*5160*/  ULDC.64 UR6, c[0x0][0x218] ;  /* 0x0000860000067ab9 */ /* 0x000fe20000000a00 */
[----:B------:R-:W-:Y:S01]  /*5170*/  UIMAD UR18, UR18, UR25, UR24 ;  /* 0x00000019121272a4 */ /* 0x000fe2000f8e0218 */
[----:B-1----:R-:W-:-:S05]  /*5180*/  IMAD.WIDE.U32 R4, R0, UR25, R186 ;  /* 0x0000001900047c25 */ /* 0x002fca000f8e00ba */
        /* <DEDUP_REMOVED lines=25> */
[----:B---3--:R-:W-:-:S03]  /*5320*/  IADD3 R18, P1, R4, UR19, RZ ;  /* 0x0000001304127c10 */ /* 0x008fc6000ff3e0ff */
[----:B------:R4:W-:Y:S01]  /*5330*/  LDGSTS.E.BYPASS.LTC128B.128 [R238+0x7000], desc[UR16][R4.64] ;  /* 0x0700000004ee7fae */ /* 0x0009e2000b901d50 */
[----:B------:R-:W-:-:S05]  /*5340*/  IADD3.X R19, R5, UR6, RZ, P1, !PT ;  /* 0x0000000605137c10 */ /* 0x000fca0008ffe4ff */
[----:B------:R4:W-:Y:S04]  /*5350*/  LDGSTS.E.BYPASS.LTC128B.128 [R238+0x7800], desc[UR16][R18.64] ;  /* 0x0780000012ee7fae */ /* 0x0009e8000b901d50 */
[----:B------:R-:W0:Y:S02]  /*5360*/  LDGDEPBAR ;  /* 0x00000000000079af */ /* 0x000e240000000000 */
.L_x_113:
[----:B------:R-:W-:Y:S01]  /*5370*/  FMUL.FTZ R0, R90, UR15 ;  /* 0x0000000f5a007c20 */ /* 0x000fe20008410000 */
[----:B--2---:R-:W-:Y:S01]  /*5380*/  FSEL R237, R23, -INF , !P6 ;  /* 0xff80000017ed7808 */ /* 0x004fe20007000000 */
[----:B----4-:R-:W-:Y:S01]  /*5390*/  FMUL.FTZ R5, R92, UR15 ;  /* 0x0000000f5c057c20 */ /* 0x010fe20008410000 */
[----:B-1----:R-:W-:Y:S01]  /*53a0*/  FMNMX.FTZ R4, R239, R22, !PT ;  /* 0x00000016ef047209 */ /* 0x002fe20007810000 */
[----:B------:R1:W-:Y:S01]  /*53b0*/  MUFU.TANH R44, R0 ;  /* 0x00000000002c7308 */ /* 0x0003e20000002400 */
[-C--:B------:R-:W-:Y:S01]  /*53c0*/  ISETP.GE.AND P1, PT, R6, R9.reuse, PT ;  /* 0x000000090600720c */ /* 0x080fe20003f26270 */
[----:B------:R-:W-:Y:S01]  /*53d0*/  FMUL.FTZ R14, R62, UR15 ;  /* 0x0000000f3e0e7c20 */ /* 0x000fe20008410000 */
[----:B------:R-:W-:Y:S01]  /*53e0*/  FMNMX.FTZ R13, R237, R4, !PT ;  /* 0x00000004ed0d7209 */ /* 0x000fe20007810000 */
[----:B------:R-:W-:Y:S01]  /*53f0*/  FMUL.FTZ R4, R89, UR15 ;  /* 0x0000000f59047c20 */ /* 0x000fe20008410000 */
[----:B------:R-:W-:Y:S01]  /*5400*/  FSEL R162, R124, -INF , !P3 ;  /* 0xff8000007ca27808 */ /* 0x000fe20005800000 */
[----:B------:R-:W-:Y:S01]  /*5410*/  FMUL.FTZ R15, R63, UR15 ;  /* 0x0000000f3f0f7c20 */ /* 0x000fe20008410000 */
[-C--:B------:R-:W-:Y:S01]  /*5420*/  ISETP.GE.AND P3, PT, R6, R8.reuse, PT ;  /* 0x000000080600720c */ /* 0x080fe20003f66270 */
[----:B------:R-:W2:Y:S01]  /*5430*/  SHFL.BFLY PT, R12, R13, 0x2, 0x1f ;  /* 0x0c401f000d0c7f89 */ /* 0x000ea200000e0000 */
[----:B------:R-:W-:Y:S01]  /*5440*/  FSEL R159, R121, -INF , !P1 ;  /* 0xff800000799f7808 */ /* 0x000fe20004800000 */
[----:B------:R-:W-:Y:S01]  /*5450*/  MUFU.TANH R16, R5 ;  /* 0x0000000500107308 */ /* 0x000fe20000002400 */
[C---:B------:R-:W-:Y:S01]  /*5460*/  ISETP.GE.AND P1, PT, R11.reuse, R9, PT ;  /* 0x000000090b00720c */ /* 0x040fe20003f26270 */
[----:B------:R-:W-:Y:S01]  /*5470*/  ULDC UR18, c[0x0][0x2ec] ;  /* 0x0000bb0000127ab9 */ /* 0x000fe20000000800 */
[----:B------:R-:W-:Y:S01]  /*5480*/  FSEL R160, R120, -INF , !P3 ;  /* 0xff80000078a07808 */ /* 0x000fe20005800000 */
[----:B------:R-:W-:Y:S01]  /*5490*/  STL [R1+0xd4], R230 ;  /* 0x0000d4e601007387 */ /* 0x000fe20000100800 */
[----:B------:R-:W-:-:S02]  /*54a0*/  ISETP.GE.AND P3, PT, R11, R8, PT ;  /* 0x000000080b00720c */ /* 0x000fc40003f66270 */
[----:B-1----:R-:W-:Y:S01]  /*54b0*/  FMNMX.FTZ R0, R109, R110, !PT ;  /* 0x0000006e6d007209 */ /* 0x002fe20007810000 */
[----:B------:R1:W3:Y:S01]  /*54c0*/  MUFU.TANH R18, R4 ;  /* 0x0000000400127308 */ /* 0x0002e20000002400 */
[----:B------:R-:W-:Y:S01]  /*54d0*/  FSEL R155, R105, -INF , !P1 ;  /* 0xff800000699b7808 */ /* 0x000fe20004800000 */
[----:B------:R-:W-:Y:S01]  /*54e0*/  STL [R1+0xd0], R238 ;  /* 0x0000d0ee01007387 */ /* 0x000fe20000100800 */
[----:B------:R-:W-:Y:S02]  /*54f0*/  FMNMX.FTZ R0, R117, R0, !PT ;  /* 0x0000000075007209 */ /* 0x000fe40007810000 */
[----:B------:R-:W-:Y:S01]  /*5500*/  ISETP.GE.AND P1, PT, R24, R9, PT ;  /* 0x000000091800720c */ /* 0x000fe20003f26270 */
[----:B------:R-:W-:Y:S01]  /*5510*/  STL [R1+0xcc], R229 ;  /* 0x0000cce501007387 */ /* 0x000fe20000100800 */
[----:B------:R-:W-:Y:S01]  /*5520*/  FMNMX.FTZ R0, R108, R0, !PT ;  /* 0x000000006c007209 */ /* 0x000fe20007810000 */
[----:B------:R-:W-:Y:S01]  /*5530*/  MUFU.TANH R21, R37 ;  /* 0x0000002500157308 */ /* 0x000fe20000002400 */
[----:B------:R-:W-:Y:S01]  /*5540*/  FSEL R157, R49, -INF , !P3 ;  /* 0xff800000319d7808 */ /* 0x000fe20005800000 */
[----:B------:R-:W-:Y:S01]  /*5550*/  STL [R1+0xc8], R228 ;  /* 0x0000c8e401007387 */ /* 0x000fe20000100800 */
[----:B------:R-:W-:-:S02]  /*5560*/  FMNMX.FTZ R0, R101, R0, !PT ;  /* 0x0000000065007209 */ /* 0x000fc40007810000 */
[----:B------:R-:W-:Y:S01]  /*5570*/  ISETP.GE.AND P3, PT, R24, R8, PT ;  /* 0x000000081800720c */ /* 0x000fe20003f66270 */
[----:B------:R-:W-:Y:S01]  /*5580*/  STL [R1+0xc4], R227 ;  /* 0x0000c4e301007387 */ /* 0x000fe20000100800 */
[----:B------:R-:W-:Y:S01]  /*5590*/  FMNMX.FTZ R0, R50, R0, !PT ;  /* 0x0000000032007209 */ /* 0x000fe20007810000 */
[----:B------:R-:W-:Y:S01]  /*55a0*/  MUFU.TANH R37, R14 ;  /* 0x0000000e00257308 */ /* 0x000fe20000002400 */
[----:B------:R-:W-:Y:S01]  /*55b0*/  FSEL R153, R104, -INF , !P1 ;  /* 0xff80000068997808 */ /* 0x000fe20004800000 */
[----:B-1----:R-:W-:Y:S01]  /*55c0*/  FMUL.FTZ R4, R91, UR15 ;  /* 0x0000000f5b047c20 */ /* 0x002fe20008410000 */
[----:B------:R-:W-:Y:S01]  /*55d0*/  FMNMX.FTZ R0, R75, R0, !PT ;  /* 0x000000004b007209 */ /* 0x000fe20007810000 */
[----:B------:R-:W-:Y:S01]  /*55e0*/  STL [R1+0xc0], R226 ;  /* 0x0000c0e201007387 */ /* 0x000fe20000100800 */
[----:B------:R-:W-:Y:S02]  /*55f0*/  ISETP.GE.AND P1, PT, R25, R9, PT ;  /* 0x000000091900720c */ /* 0x000fe40003f26270 */
[----:B------:R-:W-:Y:S01]  /*5600*/  FMNMX.FTZ R0, R73, R0, !PT ;  /* 0x0000000049007209 */ /* 0x000fe20007810000 */
[----:B------:R1:W-:Y:S01]  /*5610*/  MUFU.TANH R22, R4 ;  /* 0x0000000400167308 */ /* 0x0003e20000002400 */
        /* <DEDUP_REMOVED lines=8> */
[----:B------:R-:W-:Y:S01]  /*56a0*/  STL [R1+0xb4], R135 ;  /* 0x0000b48701007387 */ /* 0x000fe20000100800 */
[----:B------:R-:W-:Y:S02]  /*56b0*/  FMNMX.FTZ R0, R138, R0, !PT ;  /* 0x000000008a007209 */ /* 0x000fe40007810000 */
[----:B------:R-:W-:Y:S01]  /*56c0*/  ISETP.GE.AND P1, PT, R26, R9, PT ;  /* 0x000000091a00720c */ /* 0x000fe20003f26270 */
[----:B------:R-:W-:Y:S01]  /*56d0*/  STL [R1+0xb0], R7 ;  /* 0x0000b00701007387 */ /* 0x000fe20000100800 */
[----:B------:R-:W-:Y:S01]  /*56e0*/  FMNMX.FTZ R0, R133, R0, !PT ;  /* 0x0000000085007209 */ /* 0x000fe20007810000 */
[----:B-1----:R-:W-:Y:S01]  /*56f0*/  FMUL.FTZ R4, R94, UR15 ;  /* 0x0000000f5e047c20 */ /* 0x002fe20008410000 */
[----:B------:R-:W-:Y:S01]  /*5700*/  FSEL R191, R46, -INF , !P3 ;  /* 0xff8000002ebf7808 */ /* 0x000fe20005800000 */
[----:B------:R-:W-:Y:S01]  /*5710*/  STL [R1+0xd8], R9 ;  /* 0x0000d80901007387 */ /* 0x000fe20000100800 */
[----:B------:R-:W-:Y:S01]  /*5720*/  FMNMX.FTZ R0, R176, R0, !PT ;  /* 0x00000000b0007209 */ /* 0x000fe20007810000 */
[----:B------:R1:W-:Y:S01]  /*5730*/  MUFU.TANH R20, R4 ;  /* 0x0000000400147308 */ /* 0x0003e20000002400 */
[----:B------:R-:W-:Y:S01]  /*5740*/  ISETP.GE.AND P3, PT, R26, R8, PT ;  /* 0x000000081a00720c */ /* 0x000fe20003f66270 */
[----:B------:R-:W-:Y:S01]  /*5750*/  STL [R1+0xdc], R8 ;  /* 0x0000dc0801007387 */ /* 0x000fe20000100800 */
[----:B------:R-:W-:-:S02]  /*5760*/  FMNMX.FTZ R0, R168, R0, !PT ;  /* 0x00000000a8007209 */ /* 0x000fc40007810000 */
[----:B------:R-:W-:Y:S02]  /*5770*/  FSEL R187, R43, -INF , !P1 ;  /* 0xff8000002bbb7808 */ /* 0x000fe40004800000 */
[----:B------:R-:W-:Y:S02]  /*5780*/  FMNMX.FTZ R0, R161, R0, !PT ;  /* 0x00000000a1007209 */ /* 0x000fe40007810000 */
[----:B------:R-:W-:Y:S02]  /*5790*/  ISETP.GE.AND P1, PT, R27, R9, PT ;  /* 0x000000091b00720c */ /* 0x000fe40003f26270 */
[----:B------:R-:W-:Y:S02]  /*57a0*/  FMNMX.FTZ R0, R154, R0, !PT ;  /* 0x000000009a007209 */ /* 0x000fe40007810000 */
[----:B------:R-:W-:Y:S01]  /*57b0*/  ISETP.GE.AND P6, PT, R6, R10, PT ;  /* 0x0000000a0600720c */ /* 0x000fe20003fc6270 */
[----:B------:R-:W-:Y:S01]  /*57c0*/  FMUL.FTZ R6, R93, UR15 ;  /* 0x0000000f5d067c20 */ /* 0x000fe20008410000 */
[----:B------:R-:W-:-:S02]  /*57d0*/  FMNMX.FTZ R0, R162, R0, !PT ;  /* 0x00000000a2007209 */ /* 0x000fc40007810000 */
[----:B------:R-:W-:Y:S01]  /*57e0*/  FSEL R189, R42, -INF , !P3 ;  /* 0xff8000002abd7808 */ /* 0x000fe20005800000 */
[----:B-1----:R-:W-:Y:S01]  /*57f0*/  FMUL.FTZ R4, R84, UR15 ;  /* 0x0000000f54047c20 */ /* 0x002fe20008410000 */
        /* <DEDUP_REMOVED lines=8> */
[----:B------:R-:W-:Y:S02]  /*5880*/  FSEL R165, R122, -INF , !P2 ;  /* 0xff8000007aa57808 */ /* 0x000fe40005000000 */
[----:B------:R-:W-:Y:S02]  /*5890*/  ISETP.GE.AND P3, PT, R27, R8, PT ;  /* 0x000000081b00720c */ /* 0x000fe40003f66270 */
[----:B------:R-:W-:-:S02]  /*58a0*/  FSEL R186, R41, -INF , !P1 ;  /* 0xff80000029ba7808 */ /* 0x000fc40004800000 */
[----:B------:R-:W-:Y:S01]  /*58b0*/  ISETP.GE.AND P2, PT, R11, R10, PT ;  /* 0x0000000a0b00720c */ /* 0x000fe20003f46270 */
[----:B------:R-:W-:Y:S01]  /*58c0*/  FMUL.FTZ R11, R95, UR15 ;  /* 0x0000000f5f0b7c20 */ /* 0x000fe20008410000 */
[----:B------:R-:W-:Y:S02]  /*58d0*/  ISETP.GE.AND P1, PT, R28, R9, PT ;  /* 0x000000091c00720c */ /* 0x000fe40003f26270 */
[----:B------:R-:W-:Y:S01]  /*58e0*/  FMNMX.FTZ R5, R187, R5, !PT ;  /* 0x00000005bb057209 */ /* 0x000fe20007810000 */
[----:B------:R-:W-:Y:S01]  /*58f0*/  MUFU.TANH R19, R11 ;  /* 0x0000000b00137308 */ /* 0x000fe20000002400 */
[----:B--2---:R-:W-:Y:S02]  /*5900*/  FMNMX.FTZ R17, R13, R12, !PT ;  /* 0x0000000c0d117209 */ /* 0x004fe40007810000 */
[----:B------:R-:W-:Y:S02]  /*5910*/  FMNMX.FTZ R0, R107, R0, !PT ;  /* 0x000000006b007209 */ /* 0x000fe40007810000 */
[----:B------:R-:W-:Y:S01]  /*5920*/  FSEL R190, R39, -INF , !P3 ;  /* 0xff80000027be7808 */ /* 0x000fe20005800000 */
[----:B------:R-:W1:Y:S01]  /*5930*/  SHFL.BFLY PT, R74, R17, 0x1, 0x1f ;  /* 0x0c201f00114a7f89 */ /* 0x000e6200000e0000 */
[----:B------:R-:W-:Y:S01]  /*5940*/  ISETP.GE.AND P3, PT, R29, R9, PT ;  /* 0x000000091d00720c */ /* 0x000fe20003f66270 */
[----:B------:R2:W-:Y:S01]  /*5950*/  MUFU.TANH R12, R4 ;  /* 0x00000004000c7308 */ /* 0x0005e20000002400 */
[----:B------:R-:W-:-:S02]  /*5960*/  FSEL R185, R40, -INF , !P1 ;  /* 0xff80000028b97808 */ /* 0x000fc40004800000 */
[----:B------:R-:W-:Y:S02]  /*5970*/  FMNMX.FTZ R5, R186, R5, !PT ;  /* 0x00000005ba057209 */ /* 0x000fe40007810000 */
[----:B------:R-:W-:Y:S02]  /*5980*/  FMNMX.FTZ R0, R106, R0, !PT ;  /* 0x000000006a007209 */ /* 0x000fe40007810000 */
[----:B------:R-:W-:Y:S01]  /*5990*/  ISETP.GE.AND P1, PT, R30, R9, PT ;  /* 0x000000091e00720c */ /* 0x000fe20003f26270 */
[----:B------:R-:W4:Y:S01]  /*59a0*/  MUFU.TANH R13, R6 ;  /* 0x00000006000d7308 */ /* 0x000f220000002400 */
[----:B------:R-:W-:Y:S02]  /*59b0*/  FSEL R236, R38, -INF , !P3 ;  /* 0xff80000026ec7808 */ /* 0x000fe40005800000 */
[----:B------:R-:W-:Y:S02]  /*59c0*/  FMNMX.FTZ R5, R185, R5, !PT ;  /* 0x00000005b9057209 */ /* 0x000fe40007810000 */
[----:B------:R-:W-:-:S02]  /*59d0*/  FMNMX.FTZ R0, R96, R0, !PT ;  /* 0x0000000060007209 */ /* 0x000fc40007810000 */
[----:B------:R-:W-:Y:S01]  /*59e0*/  ISETP.GE.AND P3, PT, R31, R9, PT ;  /* 0x000000091f00720c */ /* 0x000fe20003f66270 */
[----:B--2---:R-:W-:Y:S01]  /*59f0*/  FMUL.FTZ R4, R85, UR15 ;  /* 0x0000000f55047c20 */ /* 0x004fe20008410000 */
[----:B---3--:R-:W-:Y:S02]  /*5a00*/  FSEL R235, R18, -INF , !P1 ;  /* 0xff80000012eb7808 */ /* 0x008fe40004800000 */
[----:B------:R-:W-:Y:S01]  /*5a10*/  FMNMX.FTZ R5, R236, R5, !PT ;  /* 0x00000005ec057209 */ /* 0x000fe20007810000 */
[----:B------:R2:W3:Y:S01]  /*5a20*/  MUFU.TANH R11, R4 ;  /* 0x00000004000b7308 */ /* 0x0004e20000002400 */
[----:B------:R-:W-:Y:S02]  /*5a30*/  FMNMX.FTZ R0, R150, R0, !PT ;  /* 0x0000000096007209 */ /* 0x000fe40007810000 */
[----:B------:R-:W-:Y:S02]  /*5a40*/  ISETP.GE.AND P1, PT, R32, R9, PT ;  /* 0x000000092000720c */ /* 0x000fe40003f26270 */
[----:B------:R-:W-:-:S02]  /*5a50*/  FSEL R234, R16, -INF , !P3 ;  /* 0xff80000010ea7808 */ /* 0x000fc40005800000 */
[----:B------:R-:W-:Y:S02]  /*5a60*/  FMNMX.FTZ R5, R235, R5, !PT ;  /* 0x00000005eb057209 */ /* 0x000fe40007810000 */
[----:B------:R-:W-:Y:S02]  /*5a70*/  FMNMX.FTZ R0, R143, R0, !PT ;  /* 0x000000008f007209 */ /* 0x000fe40007810000 */
[----:B------:R-:W-:Y:S02]  /*5a80*/  ISETP.GE.AND P3, PT, R34, R9, PT ;  /* 0x000000092200720c */ /* 0x000fe40003f66270 */
[----:B----4-:R-:W-:Y:S02]  /*5a90*/  FSEL R233, R13, -INF , !P1 ;  /* 0xff8000000de97808 */ /* 0x010fe40004800000 */
[----:B------:R-:W-:Y:S01]  /*5aa0*/  FMNMX.FTZ R5, R234, R5, !PT ;  /* 0x00000005ea057209 */ /* 0x000fe20007810000 */
[----:B--2---:R-:W-:Y:S01]  /*5ab0*/  FMUL.FTZ R4, R76, UR15 ;  /* 0x0000000f4c047c20 */ /* 0x004fe20008410000 */
[----:B------:R-:W-:-:S02]  /*5ac0*/  FMNMX.FTZ R0, R139, R0, !PT ;  /* 0x000000008b007209 */ /* 0x000fc40007810000 */
[----:B------:R-:W-:Y:S01]  /*5ad0*/  ISETP.GE.AND P1, PT, R33, R9, PT ;  /* 0x000000092100720c */ /* 0x000fe20003f26270 */
[----:B------:R2:W4:Y:S01]  /*5ae0*/  MUFU.TANH R6, R4 ;  /* 0x0000000400067308 */ /* 0x0005220000002400 */
[----:B------:R-:W-:Y:S01]  /*5af0*/  FSEL R232, R12, -INF , !P3 ;  /* 0xff8000000ce87808 */ /* 0x000fe20005800000 */
[----:B------:R-:W-:Y:S01]  /*5b00*/  FMUL.FTZ R12, R59, UR15 ;  /* 0x0000000f3b0c7c20 */ /* 0x000fe20008410000 */
[----:B------:R-:W-:Y:S02]  /*5b10*/  FMNMX.FTZ R5, R233, R5, !PT ;  /* 0x00000005e9057209 */ /* 0x000fe40007810000 */
[----:B------:R-:W-:Y:S02]  /*5b20*/  FMNMX.FTZ R0, R142, R0, !PT ;  /* 0x000000008e007209 */ /* 0x000fe40007810000 */
[----:B------:R-:W-:Y:S01]  /*5b30*/  ISETP.GE.AND P3, PT, R35, R9, PT ;  /* 0x000000092300720c */ /* 0x000fe20003f66270 */
[----:B------:R-:W-:Y:S01]  /*5b40*/  MUFU.TANH R16, R12 ;  /* 0x0000000c00107308 */ /* 0x000fe20000002400 */
[----:B---3--:R-:W-:-:S02]  /*5b50*/  FSEL R231, R11, -INF , !P1 ;  /* 0xff8000000be77808 */ /* 0x008fc40004800000 */
[----:B------:R-:W-:Y:S02]  /*5b60*/  FMNMX.FTZ R5, R232, R5, !PT ;  /* 0x00000005e8057209 */ /* 0x000fe40007810000 */
[----:B------:R-:W-:Y:S02]  /*5b70*/  FMNMX.FTZ R0, R177, R0, !PT ;  /* 0x00000000b1007209 */ /* 0x000fe40007810000 */
[----:B------:R-:W-:Y:S01]  /*5b80*/  FMNMX.FTZ R5, R231, R5, !PT ;  /* 0x00000005e7057209 */ /* 0x000fe20007810000 */
[----:B--2---:R-:W-:Y:S01]  /*5b90*/  FMUL.FTZ R4, R77, UR15 ;  /* 0x0000000f4d047c20 */ /* 0x004fe20008410000 */
[----:B----4-:R-:W-:Y:S01]  /*5ba0*/  FSEL R219, R6, -INF , !P3 ;  /* 0xff80000006db7808 */ /* 0x010fe20005800000 */
[----:B------:R-:W-:Y:S01]  /*5bb0*/  FMUL.FTZ R6, R58, UR15 ;  /* 0x0000000f3a067c20 */ /* 0x000fe20008410000 */
[----:B------:R-:W-:Y:S02]  /*5bc0*/  ISETP.GE.AND P3, PT, R36, R9, PT ;  /* 0x000000092400720c */ /* 0x000fe40003f66270 */
[----:B------:R-:W-:Y:S01]  /*5bd0*/  FMNMX.FTZ R0, R170, R0, !PT ;  /* 0x00000000aa007209 */ /* 0x000fe20007810000 */
[----:B------:R-:W2:Y:S01]  /*5be0*/  MUFU.TANH R4, R4 ;  /* 0x0000000400047308 */ /* 0x000ea20000002400 */
[----:B------:R-:W-:-:S02]  /*5bf0*/  FMNMX.FTZ R5, R219, R5, !PT ;  /* 0x00000005db057209 */ /* 0x000fc40007810000 */
[----:B------:R-:W-:Y:S02]  /*5c00*/  ISETP.GE.AND P1, PT, R28, R8, PT ;  /* 0x000000081c00720c */ /* 0x000fe40003f26270 */
[----:B-1----:R-:W-:Y:S02]  /*5c10*/  FMNMX.FTZ R74, R17, R74, !PT ;  /* 0x0000004a114a7209 */ /* 0x002fe40007810000 */
[----:B------:R-:W-:Y:S01]  /*5c20*/  FSEL R180, R45, -INF , !P1 ;  /* 0xff8000002db47808 */ /* 0x000fe20004800000 */
[----:B------:R1:W-:Y:S01]  /*5c30*/  MUFU.TANH R18, R6 ;  /* 0x0000000600127308 */ /* 0x0003e20000002400 */
[----:B------:R-:W-:Y:S01]  /*5c40*/  ISETP.GE.AND P1, PT, R30, R8, PT ;  /* 0x000000081e00720c */ /* 0x000fe20003f26270 */
[----:B------:R-:W-:Y:S01]  /*5c50*/  STL [R1+0xe0], R74 ;  /* 0x0000e04a01007387 */ /* 0x000fe20000100800 */
[----:B------:R-:W-:Y:S02]  /*5c60*/  FSEL R68, R174, -INF , !P5 ;  /* 0xff800000ae447808 */ /* 0x000fe40006800000 */
[----:B------:R-:W-:-:S02]  /*5c70*/  FSEL R198, R22, -INF , !P1 ;  /* 0xff80000016c67808 */ /* 0x000fc40004800000 */
[----:B------:R-:W-:Y:S02]  /*5c80*/  ISETP.GE.AND P1, PT, R31, R8, PT ;  /* 0x000000081f00720c */ /* 0x000fe40003f26270 */
[----:B--2---:R-:W-:Y:S02]  /*5c90*/  FSEL R218, R4, -INF , !P3 ;  /* 0xff80000004da7808 */ /* 0x004fe40005800000 */
[----:B------:R-:W-:Y:S02]  /*5ca0*/  FMNMX.FTZ R4, R166, R0, !PT ;  /* 0x00000000a6047209 */ /* 0x000fe40007810000 */
[----:B------:R-:W-:Y:S01]  /*5cb0*/  FMNMX.FTZ R0, R218, R5, !PT ;  /* 0x00000005da007209 */ /* 0x000fe20007810000 */
[----:B------:R-:W-:Y:S01]  /*5cc0*/  FMUL.FTZ R5, R86, UR15 ;  /* 0x0000000f56057c20 */ /* 0x000fe20008410000 */
[----:B------:R-:W-:Y:S02]  /*5cd0*/  FMNMX.FTZ R4, R152, R4, !PT ;  /* 0x0000000498047209 */ /* 0x000fe40007810000 */
[----:B------:R-:W-:Y:S01]  /*5ce0*/  FSEL R197, R20, -INF , !P1 ;  /* 0xff80000014c57808 */ /* 0x000fe20004800000 */
[----:B------:R-:W2:Y:S01]  /*5cf0*/  SHFL.BFLY PT, R11, R0, 0x2, 0x1f ;  /* 0x0c401f00000b7f89 */ /* 0x000ea200000e0000 */
[----:B------:R-:W-:Y:S01]  /*5d00*/  FMNMX.FTZ R4, R165, R4, !PT ;  /* 0x00000004a5047209 */ /* 0x000fe20007810000 */
[----:B------:R3:W4:Y:S01]  /*5d10*/  MUFU.TANH R13, R5 ;  /* 0x00000005000d7308 */ /* 0x0007220000002400 */
[-C--:B------:R-:W-:Y:S01]  /*5d20*/  ISETP.GE.AND P1, PT, R32, R8.reuse, PT ;  /* 0x000000082000720c */ /* 0x080fe20003f26270 */
[----:B-1----:R-:W-:Y:S01]  /*5d30*/  FMUL.FTZ R6, R79, UR15 ;  /* 0x0000000f4f067c20 */ /* 0x002fe20008410000 */
[----:B------:R-:W-:-:S02]  /*5d40*/  ISETP.GE.AND P3, PT, R29, R8, PT ;  /* 0x000000081d00720c */ /* 0x000fc40003f66270 */
[----:B------:R-:W-:Y:S02]  /*5d50*/  FSEL R196, R19, -INF , !P1 ;  /* 0xff80000013c47808 */ /* 0x000fe40004800000 */
[----:B------:R-:W-:Y:S01]  /*5d60*/  FSEL R199, R44, -INF , !P3 ;  /* 0xff8000002cc77808 */ /* 0x000fe20005800000 */
[----:B------:R-:W-:Y:S01]  /*5d70*/  MUFU.TANH R6, R6 ;  /* 0x0000000600067308 */ /* 0x000fe20000002400 */
[----:B------:R-:W-:Y:S02]  /*5d80*/  ISETP.GE.AND P1, PT, R34, R8, PT ;  /* 0x000000082200720c */ /* 0x000fe40003f26270 */
[----:B------:R-:W-:Y:S02]  /*5d90*/  FSEL R71, R173, -INF , !P4 ;  /* 0xff800000ad477808 */ /* 0x000fe40006000000 */
[----:B------:R-:W-:Y:S02]  /*5da0*/  FSEL R125, R125, -INF , !P2 ;  /* 0xff8000007d7d7808 */ /* 0x000fe40005000000 */
[----:B------:R-:W-:-:S02]  /*5db0*/  FSEL R70, R172, -INF , !P6 ;  /* 0xff800000ac467808 */ /* 0x000fc40007000000 */
[----:B---3--:R-:W-:Y:S01]  /*5dc0*/  FMNMX.FTZ R5, R160, R4, !PT ;  /* 0x00000004a0057209 */ /* 0x008fe20007810000 */
[----:B------:R-:W-:Y:S01]  /*5dd0*/  FMUL.FTZ R4, R87, UR15 ;  /* 0x0000000f57047c20 */ /* 0x000fe20008410000 */
[----:B----4-:R-:W-:Y:S02]  /*5de0*/  FSEL R195, R13, -INF , !P1 ;  /* 0xff8000000dc37808 */ /* 0x010fe40004800000 */
[----:B------:R-:W-:Y:S01]  /*5df0*/  FMNMX.FTZ R5, R157, R5, !PT ;  /* 0x000000059d057209 */ /* 0x000fe20007810000 */
[----:B------:R1:W3:Y:S01]  /*5e00*/  MUFU.TANH R14, R4 ;  /* 0x00000004000e7308 */ /* 0x0002e20000002400 */
[----:B--2---:R-:W-:Y:S02]  /*5e10*/  FMNMX.FTZ R72, R0, R11, !PT ;  /* 0x0000000b00487209 */ /* 0x004fe40007810000 */
[----:B------:R-:W-:Y:S02]  /*5e20*/  ISETP.GE.AND P1, PT, R33, R8, PT ;  /* 0x000000082100720c */ /* 0x000fe40003f26270 */
[-C--:B------:R-:W-:Y:S01]  /*5e30*/  ISETP.GE.AND P3, PT, R24, R10.reuse, PT ;  /* 0x0000000a1800720c */ /* 0x080fe20003f66270 */
[----:B------:R-:W2:Y:S01]  /*5e40*/  SHFL.BFLY PT, R12, R72, 0x1, 0x1f ;  /* 0x0c201f00480c7f89 */ /* 0x000ea200000e0000 */
[----:B------:R-:W-:-:S02]  /*5e50*/  ISETP.GE.AND P5, PT, R26, R10, PT ;  /* 0x0000000a1a00720c */ /* 0x000fc40003fa6270 */
[----:B------:R-:W-:Y:S02]  /*5e60*/  FSEL R124, R163, -INF , !P3 ;  /* 0xff800000a37c7808 */ /* 0x000fe40005800000 */
[-C--:B------:R-:W-:Y:S02]  /*5e70*/  ISETP.GE.AND P4, PT, R27, R10.reuse, PT ;  /* 0x0000000a1b00720c */ /* 0x080fe40003f86270 */
[----:B------:R-:W-:Y:S02]  /*5e80*/  FSEL R175, R80, -INF , !P5 ;  /* 0xff80000050af7808 */ /* 0x000fe40006800000 */
[----:B------:R-:W-:Y:S02]  /*5e90*/  ISETP.GE.AND P6, PT, R28, R10, PT ;  /* 0x0000000a1c00720c */ /* 0x000fe40003fc6270 */
[----:B-1----:R-:W-:Y:S01]  /*5ea0*/  FMNMX.FTZ R4, R156, R5, !PT ;  /* 0x000000059c047209 */ /* 0x002fe20007810000 */
[----:B------:R-:W-:Y:S01]  /*5eb0*/  FMUL.FTZ R5, R78, UR15 ;  /* 0x0000000f4e057c20 */ /* 0x000fe20008410000 */
[----:B---3--:R-:W-:-:S02]  /*5ec0*/  FSEL R194, R14, -INF , !P1 ;  /* 0xff8000000ec27808 */ /* 0x008fc40004800000 */
[----:B------:R-:W-:Y:S01]  /*5ed0*/  FMNMX.FTZ R4, R191, R4, !PT ;  /* 0x00000004bf047209 */ /* 0x000fe20007810000 */
[----:B------:R1:W3:Y:S01]  /*5ee0*/  MUFU.TANH R15, R5 ;  /* 0x00000005000f7308 */ /* 0x0002e20000002400 */
[----:B------:R-:W-:Y:S02]  /*5ef0*/  ISETP.GE.AND P1, PT, R35, R8, PT ;  /* 0x000000082300720c */ /* 0x000fe40003f26270 */
[----:B------:R-:W-:Y:S02]  /*5f00*/  FMNMX.FTZ R4, R189, R4, !PT ;  /* 0x00000004bd047209 */ /* 0x000fe40007810000 */
[----:B------:R-:W-:Y:S02]  /*5f10*/  FSEL R173, R65, -INF , !P4 ;  /* 0xff80000041ad7808 */ /* 0x000fe40006000000 */
[----:B------:R-:W-:Y:S02]  /*5f20*/  FMNMX.FTZ R0, R190, R4, !PT ;  /* 0x00000004be007209 */ /* 0x000fe40007810000 */
[----:B------:R-:W-:-:S02]  /*5f30*/  FMNMX.FTZ R4, R128, R129, !PT ;  /* 0x0000008180047209 */ /* 0x000fc40007810000 */
[----:B------:R-:W-:Y:S02]  /*5f40*/  FMNMX.FTZ R0, R180, R0, !PT ;  /* 0x00000000b4007209 */ /* 0x000fe40007810000 */
[----:B------:R-:W-:Y:S02]  /*5f50*/  FMNMX.FTZ R4, R137, R4, !PT ;  /* 0x0000000489047209 */ /* 0x000fe40007810000 */
[----:B------:R-:W-:Y:S02]  /*5f60*/  FMNMX.FTZ R0, R199, R0, !PT ;  /* 0x00000000c7007209 */ /* 0x000fe40007810000 */
[----:B------:R-:W-:Y:S01]  /*5f70*/  FMNMX.FTZ R4, R131, R4, !PT ;  /* 0x0000000483047209 */ /* 0x000fe20007810000 */
[----:B-1----:R-:W-:Y:S01]  /*5f80*/  FMUL.FTZ R5, R54, UR15 ;  /* 0x0000000f36057c20 */ /* 0x002fe20008410000 */
[----:B------:R-:W-:Y:S02]  /*5f90*/  FMNMX.FTZ R0, R198, R0, !PT ;  /* 0x00000000c6007209 */ /* 0x000fe40007810000 */
[----:B------:R-:W-:Y:S01]  /*5fa0*/  FMNMX.FTZ R4, R132, R4, !PT ;  /* 0x0000000484047209 */ /* 0x000fe20007810000 */
[----:B------:R1:W-:Y:S01]  /*5fb0*/  MUFU.TANH R14, R5 ;  /* 0x00000005000e7308 */ /* 0x0003e20000002400 */
[----:B------:R-:W-:-:S02]  /*5fc0*/  FMNMX.FTZ R0, R197, R0, !PT ;  /* 0x00000000c5007209 */ /* 0x000fc40007810000 */
[----:B------:R-:W-:Y:S02]  /*5fd0*/  FMNMX.FTZ R4, R134, R4, !PT ;  /* 0x0000000486047209 */ /* 0x000fe40007810000 */
[----:B---3--:R-:W-:Y:S02]  /*5fe0*/  FSEL R193, R15, -INF , !P1 ;  /* 0xff8000000fc17808 */ /* 0x008fe40004800000 */
[----:B------:R-:W-:Y:S02]  /*5ff0*/  ISETP.GE.AND P1, PT, R36, R8, PT ;  /* 0x000000082400720c */ /* 0x000fe40003f26270 */
[----:B------:R-:W-:Y:S02]  /*6000*/  FMNMX.FTZ R0, R196, R0, !PT ;  /* 0x00000000c4007209 */ /* 0x000fe40007810000 */
[----:B------:R-:W-:Y:S02]  /*6010*/  FMNMX.FTZ R4, R130, R4, !PT ;  /* 0x0000000482047209 */ /* 0x000fe40007810000 */
[----:B------:R-:W-:Y:S01]  /*6020*/  FSEL R192, R6, -INF , !P1 ;  /* 0xff80000006c07808 */ /* 0x000fe20004800000 */
[----:B------:R-:W-:Y:S01]  /*6030*/  FMUL.FTZ R6, R74, UR18 ;  /* 0x000000124a067c20 */ /* 0x000fe20008410000 */
[----:B------:R-:W-:-:S02]  /*6040*/  FMNMX.FTZ R0, R195, R0, !PT ;  /* 0x00000000c3007209 */ /* 0x000fc40007810000 */
[----:B------:R-:W-:Y:S01]  /*6050*/  FSETP.NEU.FTZ.AND P1, PT, R74, -INF , PT ;  /* 0xff8000004a00780b */ /* 0x000fe20003f3d000 */
[----:B-1----:R-:W-:Y:S01]  /*6060*/  FMUL.FTZ R5, R55, UR15 ;  /* 0x0000000f37057c20 */ /* 0x002fe20008410000 */
[----:B------:R-:W-:Y:S02]  /*6070*/  FMNMX.FTZ R4, R127, R4, !PT ;  /* 0x000000047f047209 */ /* 0x000fe40007810000 */
[----:B------:R-:W-:Y:S01]  /*6080*/  FMNMX.FTZ R0, R194, R0, !PT ;  /* 0x00000000c2007209 */ /* 0x000fe20007810000 */
[----:B------:R1:W-:Y:S01]  /*6090*/  MUFU.TANH R13, R5 ;  /* 0x00000005000d7308 */ /* 0x0003e20000002400 */
[----:B------:R-:W-:Y:S02]  /*60a0*/  FSEL R6, R6, RZ, P1 ;  /* 0x000000ff06067208 */ /* 0x000fe40000800000 */
[----:B------:R-:W-:Y:S02]  /*60b0*/  FMNMX.FTZ R4, R151, R4, !PT ;  /* 0x0000000497047209 */ /* 0x000fe40007810000 */
[----:B------:R-:W-:-:S02]  /*60c0*/  FMNMX.FTZ R69, R193, R0, !PT ;  /* 0x00000000c1457209 */ /* 0x000fc40007810000 */
[----:B------:R-:W-:Y:S01]  /*60d0*/  FMNMX.FTZ R0, R141, R4, !PT ;  /* 0x000000048d007209 */ /* 0x000fe20007810000 */
[--C-:B------:R-:W-:Y:S01]  /*60e0*/  FFMA.FTZ R4, R103, UR18, -R6.reuse ;  /* 0x0000001267047c23 */ /* 0x100fe20008010806 */
[----:B------:R-:W-:Y:S02]  /*60f0*/  FMNMX.FTZ R69, R192, R69, !PT ;  /* 0x00000045c0457209 */ /* 0x000fe40007810000 */
[----:B------:R-:W-:Y:S01]  /*6100*/  FMNMX.FTZ R0, R147, R0, !PT ;  /* 0x0000000093007209 */ /* 0x000fe20007810000 */
[----:B------:R3:W-:Y:S01]  /*6110*/  MUFU.EX2 R210, R4 ;  /* 0x0000000400d27308 */ /* 0x0007e20000000800 */
[----:B--2---:R-:W-:Y:S01]  /*6120*/  FMNMX.FTZ R72, R72, R12, !PT ;  /* 0x0000000c48487209 */ /* 0x004fe20007810000 */
[----:B------:R-:W2:Y:S01]  /*6130*/  SHFL.BFLY PT, R11, R69, 0x2, 0x1f ;  /* 0x0c401f00450b7f89 */ /* 0x000ea200000e0000 */
[----:B------:R-:W-:Y:S01]  /*6140*/  FMNMX.FTZ R0, R146, R0, !PT ;  /* 0x0000000092007209 */ /* 0x000fe20007810000 */
[----:B-1----:R-:W-:Y:S01]  /*6150*/  FFMA.FTZ R5, R100, UR18, -R6 ;  /* 0x0000001264057c23 */ /* 0x002fe20008010806 */
[----:B------:R-:W-:-:S02]  /*6160*/  FSETP.NEU.FTZ.AND P2, PT, R72, -INF , PT ;  /* 0xff8000004800780b */ /* 0x000fc40003f5d000 */
[----:B------:R-:W-:Y:S01]  /*6170*/  FMNMX.FTZ R0, R171, R0, !PT ;  /* 0x00000000ab007209 */ /* 0x000fe20007810000 */
[----:B------:R1:W-:Y:S01]  /*6180*/  MUFU.EX2 R212, R5 ;  /* 0x0000000500d47308 */ /* 0x0003e20000000800 */
[----:B------:R-:W-:Y:S02]  /*6190*/  ISETP.GE.AND P1, PT, R25, R10, PT ;  /* 0x0000000a1900720c */ /* 0x000fe40003f26270 */
[----:B------:R-:W-:Y:S02]  /*61a0*/  FMNMX.FTZ R0, R167, R0, !PT ;  /* 0x00000000a7007209 */ /* 0x000fe40007810000 */
[----:B------:R-:W-:Y:S02]  /*61b0*/  FSEL R174, R97, -INF , !P1 ;  /* 0xff80000061ae7808 */ /* 0x000fe40004800000 */
[----:B------:R-:W-:Y:S01]  /*61c0*/  FMNMX.FTZ R0, R179, R0, !PT ;  /* 0x00000000b3007209 */ /* 0x000fe20007810000 */
[----:B---3--:R-:W-:Y:S01]  /*61d0*/  FFMA.FTZ R4, R111, UR18, -R6 ;  /* 0x000000126f047c23 */ /* 0x008fe20008010806 */
[----:B------:R-:W-:-:S02]  /*61e0*/  ISETP.GE.AND P3, PT, R29, R10, PT ;  /* 0x0000000a1d00720c */ /* 0x000fc40003f66270 */
[----:B------:R-:W-:Y:S02]  /*61f0*/  FMNMX.FTZ R0, R68, R0, !PT ;  /* 0x0000000044007209 */ /* 0x000fe40007810000 */
[----:B------:R-:W-:Y:S01]  /*6200*/  FSEL R172, R64, -INF , !P6 ;  /* 0xff80000040ac7808 */ /* 0x000fe20007000000 */
[----:B------:R-:W3:Y:S01]  /*6210*/  MUFU.EX2 R4, R4 ;  /* 0x0000000400047308 */ /* 0x000ee20000000800 */
[----:B------:R-:W-:Y:S01]  /*6220*/  FSEL R163, R47, -INF , !P3 ;  /* 0xff8000002fa37808 */ /* 0x000fe20005800000 */
[----:B-1----:R-:W-:Y:S01]  /*6230*/  FMUL.FTZ R5, R72, UR18 ;  /* 0x0000001248057c20 */ /* 0x002fe20008410000 */
[----:B--2---:R-:W-:Y:S02]  /*6240*/  FMNMX.FTZ R69, R69, R11, !PT ;  /* 0x0000000b45457209 */ /* 0x004fe40007810000 */
[-C--:B------:R-:W-:Y:S02]  /*6250*/  ISETP.GE.AND P1, PT, R31, R10.reuse, PT ;  /* 0x0000000a1f00720c */ /* 0x080fe40003f26270 */
[----:B------:R-:W-:Y:S01]  /*6260*/  FSEL R5, R5, RZ, P2 ;  /* 0x000000ff05057208 */ /* 0x000fe20001000000 */
[----:B------:R-:W1:Y:S01]  /*6270*/  SHFL.BFLY PT, R11, R69, 0x1, 0x1f ;  /* 0x0c201f00450b7f89 */ /* 0x000e6200000e0000 */
[----:B------:R-:W-:-:S02]  /*6280*/  ISETP.GE.AND P2, PT, R30, R10, PT ;  /* 0x0000000a1e00720c */ /* 0x000fc40003f46270 */
[-C--:B------:R-:W-:Y:S02]  /*6290*/  ISETP.GE.AND P5, PT, R32, R10.reuse, PT ;  /* 0x0000000a2000720c */ /* 0x080fe40003fa6270 */
[----:B------:R-:W-:Y:S02]  /*62a0*/  FSEL R202, R21, -INF , !P2 ;  /* 0xff80000015ca7808 */ /* 0x000fe40005000000 */
[----:B------:R-:W-:Y:S01]  /*62b0*/  FSEL R201, R37, -INF , !P1 ;  /* 0xff80000025c97808 */ /* 0x000fe20004800000 */
[----:B---3--:R2:W-:Y:S01]  /*62c0*/  STL [R1+0x88], R4 ;  /* 0x0000880401007387 */ /* 0x0085e20000100800 */
[-C--:B------:R-:W-:Y:S02]  /*62d0*/  ISETP.GE.AND P4, PT, R34, R10.reuse, PT ;  /* 0x0000000a2200720c */ /* 0x080fe40003f86270 */
[----:B------:R-:W-:Y:S01]  /*62e0*/  FSEL R200, R23, -INF , !P5 ;  /* 0xff80000017c87808 */ /* 0x000fe20006800000 */
[----:B------:R3:W-:Y:S01]  /*62f0*/  STL [R1+0xe4], R72 ;  /* 0x0000e44801007387 */ /* 0x0007e20000100800 */
[----:B------:R-:W-:-:S02]  /*6300*/  ISETP.GE.AND P6, PT, R33, R10, PT ;  /* 0x0000000a2100720c */ /* 0x000fc40003fc6270 */
[----:B------:R-:W-:Y:S02]  /*6310*/  FSEL R203, R18, -INF , !P4 ;  /* 0xff80000012cb7808 */ /* 0x000fe40006000000 */
[-C--:B------:R-:W-:Y:S02]  /*6320*/  ISETP.GE.AND P3, PT, R35, R10.reuse, PT ;  /* 0x0000000a2300720c */ /* 0x080fe40003f66270 */
[----:B------:R-:W-:Y:S02]  /*6330*/  ISETP.GE.AND P2, PT, R36, R10, PT ;  /* 0x0000000a2400720c */ /* 0x000fe40003f46270 */
[----:B-1----:R-:W-:Y:S01]  /*6340*/  FMNMX.FTZ R69, R69, R11, !PT ;  /* 0x0000000b45457209 */ /* 0x002fe20007810000 */
[----:B--2---:R-:W-:Y:S01]  /*6350*/  FFMA.FTZ R4, R102, UR18, -R6 ;  /* 0x0000001266047c23 */ /* 0x004fe20008010806 */
[----:B------:R-:W-:Y:S01]  /*6360*/  FFMA.FTZ R11, R50, UR18, -R5 ;  /* 0x00000012320b7c23 */ /* 0x000fe20008010805 */
[----:B------:R-:W-:Y:S02]  /*6370*/  FSEL R252, R16, -INF , !P6 ;  /* 0xff80000010fc7808 */ /* 0x000fe40007000000 */
[----:B------:R1:W2:Y:S01]  /*6380*/  MUFU.EX2 R7, R4 ;  /* 0x0000000400077308 */ /* 0x0002a20000000800 */
[----:B------:R-:W-:-:S02]  /*6390*/  FSETP.NEU.FTZ.AND P1, PT, R69, -INF , PT ;  /* 0xff8000004500780b */ /* 0x000fc40003f3d000 */
[----:B-1----:R-:W-:Y:S01]  /*63a0*/  FMNMX.FTZ R4, R71, R0, !PT ;  /* 0x0000000047047209 */ /* 0x002fe20007810000 */
[----:B------:R-:W-:-:S04]  /*63b0*/  FFMA.FTZ R0, R109, UR18, -R5 ;  /* 0x000000126d007c23 */ /* 0x000fc80008010805 */
[----:B------:R-:W-:Y:S01]  /*63c0*/  MUFU.EX2 R213, R11 ;  /* 0x0000000b00d57308 */ /* 0x000fe20000000800 */
[----:B------:R-:W-:Y:S01]  /*63d0*/  FSEL R251, R14, -INF , !P3 ;  /* 0xff8000000efb7808 */ /* 0x000fe20005800000 */
[----:B--2---:R-:W-:Y:S01]  /*63e0*/  STL [R1+0x8c], R7 ;  /* 0x00008c0701007387 */ /* 0x004fe20000100800 */
[----:B------:R-:W-:-:S04]  /*63f0*/  FMNMX.FTZ R4, R70, R4, !PT ;  /* 0x0000000446047209 */ /* 0x000fc80007810000 */
[----:B------:R-:W-:Y:S01]  /*6400*/  FMNMX.FTZ R4, R125, R4, !PT ;  /* 0x000000047d047209 */ /* 0x000fe20007810000 */
[----:B------:R1:W2:Y:S03]  /*6410*/  MUFU.EX2 R15, R0 ;  /* 0x00000000000f7308 */ /* 0x0002a60000000800 */
[----:B------:R-:W-:Y:S01]  /*6420*/  FMNMX.FTZ R4, R124, R4, !PT ;  /* 0x000000047c047209 */ /* 0x000fe20007810000 */
[--C-:B-1----:R-:W-:Y:S01]  /*6430*/  FFMA.FTZ R0, R110, UR18, -R5.reuse ;  /* 0x000000126e007c23 */ /* 0x102fe20008010805 */
[----:B------:R-:W-:Y:S01]  /*6440*/  FSEL R250, R13, -INF , !P2 ;  /* 0xff8000000dfa7808 */ /* 0x000fe20005000000 */
[----:B--2---:R-:W-:Y:S02]  /*6450*/  STL [R1+0x44], R15 ;  /* 0x0000440f01007387 */ /* 0x004fe40000100800 */
[----:B------:R1:W2:Y:S02]  /*6460*/  MUFU.EX2 R17, R0 ;  /* 0x0000000000117308 */ /* 0x0002a40000000800 */
[----:B-1----:R-:W-:Y:S01]  /*6470*/  FMNMX.FTZ R0, R174, R4, !PT ;  /* 0x00000004ae007209 */ /* 0x002fe20007810000 */
[----:B------:R-:W-:Y:S01]  /*6480*/  FFMA.FTZ R4, R117, UR18, -R5 ;  /* 0x0000001275047c23 */ /* 0x000fe20008010805 */
[----:B--2---:R-:W-:Y:S02]  /*6490*/  STL [R1+0x40], R17 ;  /* 0x0000401101007387 */ /* 0x004fe40000100800 */
[----:B------:R-:W-:-:S02]  /*64a0*/  FMNMX.FTZ R0, R175, R0, !PT ;  /* 0x00000000af007209 */ /* 0x000fc40007810000 */
[----:B------:R1:W-:Y:S01]  /*64b0*/  MUFU.EX2 R209, R4 ;  /* 0x0000000400d17308 */ /* 0x0003e20000000800 */
[----:B------:R-:W-:Y:S01]  /*64c0*/  STL [R1+0xe8], R10 ;  /* 0x0000e80a01007387 */ /* 0x000fe20000100800 */
[----:B------:R-:W-:-:S03]  /*64d0*/  FMNMX.FTZ R0, R173, R0, !PT ;  /* 0x00000000ad007209 */ /* 0x000fc60007810000 */
[----:B------:R2:W-:Y:S01]  /*64e0*/  STL [R1+0xec], R69 ;  /* 0x0000ec4501007387 */ /* 0x0005e20000100800 */
[----:B------:R-:W-:Y:S01]  /*64f0*/  FMNMX.FTZ R0, R172, R0, !PT ;  /* 0x00000000ac007209 */ /* 0x000fe20007810000 */
[----:B-1----:R-:W-:-:S04]  /*6500*/  FFMA.FTZ R4, R108, UR18, -R5 ;  /* 0x000000126c047c23 */ /* 0x002fc80008010805 */
[----:B---3--:R1:W-:Y:S02]  /*6510*/  MUFU.EX2 R72, R4 ;  /* 0x0000000400487308 */ /* 0x0083e40000000800 */
[----:B-1----:R-:W-:Y:S01]  /*6520*/  FMNMX.FTZ R4, R163, R0, !PT ;  /* 0x00000000a3047209 */ /* 0x002fe20007810000 */
[----:B------:R-:W-:-:S03]  /*6530*/  FFMA.FTZ R0, R101, UR18, -R5 ;  /* 0x0000001265007c23 */ /* 0x000fc60008010805 */
[----:B------:R-:W-:Y:S02]  /*6540*/  FMNMX.FTZ R4, R202, R4, !PT ;  /* 0x00000004ca047209 */ /* 0x000fe40007810000 */
[----:B------:R1:W3:Y:S02]  /*6550*/  MUFU.EX2 R230, R0 ;  /* 0x0000000000e67308 */ /* 0x0002e40000000800 */
[----:B-1----:R-:W-:Y:S01]  /*6560*/  FMNMX.FTZ R0, R201, R4, !PT ;  /* 0x00000004c9007209 */ /* 0x002fe20007810000 */
[----:B------:R-:W-:Y:S02]  /*6570*/  FMUL.FTZ R4, R69, UR18 ;  /* 0x0000001245047c20 */ /* 0x000fe40008410000 */
[----:B--2---:R-:W2:Y:S01]  /*6580*/  LDL.LU R69, [R1+0x8c] ;  /* 0x00008c0001457983 */ /* 0x004ea20000300800 */
[----:B------:R-:W-:Y:S02]  /*6590*/  FMNMX.FTZ R0, R200, R0, !PT ;  /* 0x00000000c8007209 */ /* 0x000fe40007810000 */
[----:B------:R-:W-:-:S02]  /*65a0*/  FSEL R4, R4, RZ, P1 ;  /* 0x000000ff04047208 */ /* 0x000fc40000800000 */
[----:B------:R-:W-:Y:S02]  /*65b0*/  FMNMX.FTZ R11, R203, R0, !PT ;  /* 0x00000000cb0b7209 */ /* 0x000fe40007810000 */
[----:B------:R-:W-:Y:S01]  /*65c0*/  IADD3 R0, R211, R215, RZ ;  /* 0x000000d7d3007210 */ /* 0x000fe20007ffe0ff */
[--C-:B------:R-:W-:Y:S01]  /*65d0*/  FFMA.FTZ R12, R116, UR18, -R4.reuse ;  /* 0x00000012740c7c23 */ /* 0x100fe20008010804 */
[----:B------:R-:W-:Y:S02]  /*65e0*/  FMNMX.FTZ R11, R252, R11, !PT ;  /* 0x0000000bfc0b7209 */ /* 0x000fe40007810000 */
[----:B------:R-:W-:Y:S01]  /*65f0*/  LEA R220, R0, UR4, 0x1 ;  /* 0x0000000400dc7c11 */ /* 0x000fe2000f8e08ff */
[----:B------:R1:W4:Y:S01]  /*6600*/  MUFU.EX2 R8, R12 ;  /* 0x0000000c00087308 */ /* 0x0003220000000800 */
[----:B------:R-:W-:Y:S01]  /*6610*/  FMNMX.FTZ R0, R251, R11, !PT ;  /* 0x0000000bfb007209 */ /* 0x000fe20007810000 */
[--C-:B------:R-:W-:Y:S01]  /*6620*/  FFMA.FTZ R11, R118, UR18, -R4.reuse ;  /* 0x00000012760b7c23 */ /* 0x100fe20008010804 */
[----:B------:R-:W-:Y:S01]  /*6630*/  LEA R221, R3, R220, 0x1 ;  /* 0x000000dc03dd7211 */ /* 0x000fe200078e08ff */
[----:B------:R-:W-:Y:S01]  /*6640*/  FFMA.FTZ R3, R119, UR18, -R4 ;  /* 0x0000001277037c23 */ /* 0x000fe20008010804 */
[----:B------:R-:W-:Y:S01]  /*6650*/  FMNMX.FTZ R0, R250, R0, !PT ;  /* 0x00000000fa007209 */ /* 0x000fe20007810000 */
[C---:B------:R-:W-:Y:S01]  /*6660*/  IMAD R223, R2.reuse, 0x2, R220 ;  /* 0x0000000202df7824 */ /* 0x040fe200078e02dc */
[----:B---3--:R-:W-:Y:S01]  /*6670*/  F2FP.F16.F32.PACK_AB R16, R213, R230 ;  /* 0x000000e6d510723e */ /* 0x008fe200000000ff */
[----:B------:R-:W3:Y:S01]  /*6680*/  MUFU.EX2 R9, R11 ;  /* 0x0000000b00097308 */ /* 0x000ee20000000800 */
[----:B------:R-:W-:-:S02]  /*6690*/  IMAD R222, R2, 0x2, R221 ;  /* 0x0000000202de7824 */ /* 0x000fc400078e02dd */
[----:B------:R-:W-:Y:S01]  /*66a0*/  FFMA.FTZ R2, R75, UR18, -R5 ;  /* 0x000000124b027c23 */ /* 0x000fe20008010805 */
[----:B------:R-:W-:Y:S01]  /*66b0*/  LDSM.16.MT88.4 R24, [R220+0x8000] ;  /* 0x00800000dc18783b */ /* 0x000fe20000004200 */
[----:B------:R-:W-:-:S03]  /*66c0*/  F2FP.F16.F32.PACK_AB R14, R72, R209 ;  /* 0x000000d1480e723e */ /* 0x000fc600000000ff */
[----:B------:R-:W-:Y:S01]  /*66d0*/  LDSM.16.MT88.4 R20, [R223+0x8000] ;  /* 0x00800000df14783b */ /* 0x000fe20000004200 */
[----:B------:R3:W3:Y:S01]  /*66e0*/  MUFU.EX2 R7, R3 ;  /* 0x0000000300077308 */ /* 0x0006e20000000800 */
[----:B-1----:R-:W-:Y:S02]  /*66f0*/  F2FP.F16.F32.PACK_AB R12, R17, R15 ;  /* 0x0000000f110c723e */ /* 0x002fe400000000ff */
[----:B----4-:R-:W-:Y:S04]  /*6700*/  STL [R1+0x54], R8 ;  /* 0x0000540801007387 */ /* 0x010fe80000100800 */
[----:B------:R-:W-:Y:S01]  /*6710*/  LDSM.16.MT88.4 R48, [R221+0x8000] ;  /* 0x00800000dd30783b */ /* 0x000fe20000004200 */
[----:B------:R1:W-:Y:S01]  /*6720*/  MUFU.EX2 R227, R2 ;  /* 0x0000000200e37308 */ /* 0x0003e20000000800 */
[----:B---3--:R-:W-:-:S02]  /*6730*/  F2FP.F16.F32.PACK_AB R13, R9, R8 ;  /* 0x00000008090d723e */ /* 0x008fc400000000ff */
[----:B------:R-:W3:Y:S04]  /*6740*/  SHFL.BFLY PT, R11, R0, 0x2, 0x1f ;  /* 0x0c401f00000b7f89 */ /* 0x000ee800000e0000 */
[----:B------:R-:W-:Y:S01]  /*6750*/  STL [R1+0x4c], R9 ;  /* 0x00004c0901007387 */ /* 0x000fe20000100800 */
[----:B------:R-:W-:-:S03]  /*6760*/  FFMA.FTZ R3, R112, UR18, -R4 ;  /* 0x0000001270037c23 */ /* 0x000fc60008010804 */
[----:B------:R-:W-:Y:S01]  /*6770*/  STL [R1+0x58], R7 ;  /* 0x0000580701007387 */ /* 0x000fe20000100800 */
[----:B------:R-:W4:Y:S03]  /*6780*/  MUFU.EX2 R206, R3 ;  /* 0x0000000300ce7308 */ /* 0x000f260000000800 */
[----:B------:R-:W-:Y:S01]  /*6790*/  STL [R1+0xf0], R72 ;  /* 0x0000f04801007387 */ /* 0x000fe20000100800 */
[----:B-1----:R-:W-:-:S03]  /*67a0*/  FFMA.FTZ R2, R73, UR18, -R5 ;  /* 0x0000001249027c23 */ /* 0x002fc60008010805 */
[----:B------:R-:W-:Y:S01]  /*67b0*/  LDSM.16.MT88.4 R52, [R222+0x8000] ;  /* 0x00800000de34783b */ /* 0x000fe20000004200 */
[----:B------:R1:W1:Y:S03]  /*67c0*/  MUFU.EX2 R135, R2 ;  /* 0x0000000200877308 */ /* 0x0002660000000800 */
[----:B------:R-:W-:Y:S01]  /*67d0*/  LDSM.16.MT88.4 R84, [R222+0x8800] ;  /* 0x00880000de54783b */ /* 0x000fe20000004200 */
[----:B---3--:R-:W-:-:S03]  /*67e0*/  FMNMX.FTZ R0, R0, R11, !PT ;  /* 0x0000000b00007209 */ /* 0x008fc60007810000 */
[----:B------:R-:W-:Y:S01]  /*67f0*/  LDSM.16.MT88.4 R64, [R221+0x8800] ;  /* 0x00880000dd40783b */ /* 0x000fe20000004200 */
[----:B----4-:R-:W-:-:S03]  /*6800*/  F2FP.F16.F32.PACK_AB R15, R206, R7 ;  /* 0x00000007ce0f723e */ /* 0x010fc600000000ff */
[----:B------:R-:W3:Y:S04]  /*6810*/  SHFL.BFLY PT, R3, R0, 0x1, 0x1f ;  /* 0x0c201f0000037f89 */ /* 0x000ee800000e0000 */
[----:B------:R-:W4:Y:S01]  /*6820*/  LDSM.16.MT88.4 R60, [R223+0x8800] ;  /* 0x00880000df3c783b */ /* 0x000f220000004200 */
[C---:B------:R-:W-:Y:S01]  /*6830*/  HMMA.16816.F32 R56, R12.reuse, R24, RZ ;  /* 0x000000180c38723c */ /* 0x040fe200000018ff */
[----:B-1----:R-:W-:Y:S02]  /*6840*/  FFMA.FTZ R2, R113, UR18, -R4 ;  /* 0x0000001271027c23 */ /* 0x002fe40008010804 */
[----:B------:R-:W1:Y:S02]  /*6850*/  LDSM.16.MT88.4 R76, [R220+0x8800] ;  /* 0x00880000dc4c783b */ /* 0x000e640000004200 */
[----:B------:R3:W-:Y:S01]  /*6860*/  MUFU.EX2 R116, R2 ;  /* 0x0000000200747308 */ /* 0x0007e20000000800 */
[----:B------:R-:W-:Y:S01]  /*6870*/  F2FP.F16.F32.PACK_AB R18, R135, R227 ;  /* 0x000000e38712723e */ /* 0x000fe200000000ff */
[C---:B------:R-:W-:Y:S06]  /*6880*/  HMMA.16816.F32 R44, R12.reuse, R20, RZ ;  /* 0x000000140c2c723c */ /* 0x040fec00000018ff */
[----:B------:R-:W-:Y:S01]  /*6890*/  HMMA.16816.F32 R40, R12, R48, RZ ;  /* 0x000000300c28723c */ /* 0x000fe200000018ff */
[----:B---3--:R-:W-:Y:S01]  /*68a0*/  FMNMX.FTZ R73, R0, R3, !PT ;  /* 0x0000000300497209 */ /* 0x008fe20007810000 */
[----:B------:R-:W-:-:S04]  /*68b0*/  FFMA.FTZ R0, R115, UR18, -R6 ;  /* 0x0000001273007c23 */ /* 0x000fc80008010806 */
[C---:B------:R-:W-:Y:S01]  /*68c0*/  HMMA.16816.F32 R80, R12.reuse, R26, RZ ;  /* 0x0000001a0c50723c */ /* 0x040fe200000018ff */
[--C-:B------:R-:W-:Y:S01]  /*68d0*/  FFMA.FTZ R2, R107, UR18, -R4.reuse ;  /* 0x000000126b027c23 */ /* 0x100fe20008010804 */
[C---:B------:R-:W-:Y:S01]  /*68e0*/  FSETP.NEU.FTZ.AND P1, PT, R73.reuse, -INF , PT ;  /* 0xff8000004900780b */ /* 0x040fe20003f3d000 */
[----:B------:R-:W-:Y:S01]  /*68f0*/  STL [R1+0xf4], R73 ;  /* 0x0000f44901007387 */ /* 0x000fe20000100800 */
[----:B------:R-:W-:Y:S01]  /*6900*/  FMUL.FTZ R3, R73, UR18 ;  /* 0x0000001249037c20 */ /* 0x000fe20008410000 */
[----:B------:R3:W4:Y:S01]  /*6910*/  MUFU.EX2 R119, R2 ;  /* 0x0000000200777308 */ /* 0x0007220000000800 */
[C---:B------:R-:W-:Y:S01]  /*6920*/  HMMA.16816.F32 R36, R12.reuse, R52, RZ ;  /* 0x000000340c24723c */ /* 0x040fe200000018ff */
[----:B------:R1:W-:Y:S05]  /*6930*/  STL [R1+0xf8], R230 ;  /* 0x0000f8e601007387 */ /* 0x0003ea0000100800 */
[C---:B------:R-:W-:Y:S01]  /*6940*/  HMMA.16816.F32 R28, R12.reuse, R22, RZ ;  /* 0x000000160c1c723c */ /* 0x040fe200000018ff */
[----:B------:R4:W-:Y:S05]  /*6950*/  MUFU.EX2 R118, R0 ;  /* 0x0000000000767308 */ /* 0x0009ea0000000800 */
[----:B------:R-:W-:Y:S01]  /*6960*/  HMMA.16816.F32 R32, R12, R50, RZ ;  /* 0x000000320c20723c */ /* 0x000fe200000018ff */
[----:B---3--:R-:W-:-:S04]  /*6970*/  FFMA.FTZ R2, R106, UR18, -R4 ;  /* 0x000000126a027c23 */ /* 0x008fc80008010804 */
[----:B------:R3:W-:Y:S01]  /*6980*/  MUFU.EX2 R117, R2 ;  /* 0x0000000200757308 */ /* 0x0007e20000000800 */
[----:B-1----:R-:W2:Y:S01]  /*6990*/  LDL.LU R230, [R1+0x88] ;  /* 0x0000880001e67983 */ /* 0x002ea20000300800 */
[----:B----4-:R-:W-:Y:S01]  /*69a0*/  FSEL R0, R3, RZ, P1 ;  /* 0x000000ff03007208 */ /* 0x010fe20000800000 */
[----:B---3--:R-:W-:-:S05]  /*69b0*/  FFMA.FTZ R2, R96, UR18, -R4 ;  /* 0x0000001260027c23 */ /* 0x008fca0008010804 */
[----:B------:R1:W3:Y:S01]  /*69c0*/  MUFU.EX2 R208, R2 ;  /* 0x0000000200d07308 */ /* 0x0002e20000000800 */
[----:B------:R4:W-:Y:S01]  /*69d0*/  STL [R1+0xfc], R135 ;  /* 0x0000fc8701007387 */ /* 0x0009e20000100800 */
[----:B-1----:R-:W-:-:S06]  /*69e0*/  FFMA.FTZ R2, R114, UR18, -R6 ;  /* 0x0000001272027c23 */ /* 0x002fcc0008010806 */
[----:B------:R1:W-:Y:S02]  /*69f0*/  MUFU.EX2 R8, R2 ;  /* 0x0000000200087308 */ /* 0x0003e40000000800 */
[----:B-1----:R-:W-:-:S06]  /*6a00*/  FFMA.FTZ R2, R123, UR18, -R6 ;  /* 0x000000127b027c23 */ /* 0x002fcc0008010806 */
[----:B------:R1:W-:Y:S02]  /*6a10*/  MUFU.EX2 R229, R2 ;  /* 0x0000000200e57308 */ /* 0x0003e40000000800 */
[----:B-1----:R-:W-:-:S06]  /*6a20*/  FFMA.FTZ R2, R128, UR18, -R0 ;  /* 0x0000001280027c23 */ /* 0x002fcc0008010800 */
[----:B----4-:R1:W-:Y:S02]  /*6a30*/  MUFU.EX2 R135, R2 ;  /* 0x0000000200877308 */ /* 0x0103e40000000800 */
[----:B-1----:R-:W-:-:S06]  /*6a40*/  FFMA.FTZ R2, R129, UR18, -R0 ;  /* 0x0000001281027c23 */ /* 0x002fcc0008010800 */
[----:B------:R1:W4:Y:S02]  /*6a50*/  MUFU.EX2 R75, R2 ;  /* 0x00000002004b7308 */ /* 0x0003240000000800 */
[----:B-1----:R-:W-:-:S06]  /*6a60*/  FFMA.FTZ R2, R137, UR18, -R0 ;  /* 0x0000001289027c23 */ /* 0x002fcc0008010800 */
[----:B------:R1:W-:Y:S02]  /*6a70*/  MUFU.EX2 R204, R2 ;  /* 0x0000000200cc7308 */ /* 0x0003e40000000800 */
[----:B-1----:R-:W-:-:S06]  /*6a80*/  FFMA.FTZ R2, R131, UR18, -R0 ;  /* 0x0000001283027c23 */ /* 0x002fcc0008010800 */
[----:B------:R1:W4:Y:S02]  /*6a90*/  MUFU.EX2 R10, R2 ;  /* 0x00000002000a7308 */ /* 0x0003240000000800 */
        /* <DEDUP_REMOVED lines=20> */
[----:B-1----:R-:W-:-:S06]  /*6be0*/  FFMA.FTZ R2, R141, UR18, -R0 ;  /* 0x000000128d027c23 */ /* 0x002fcc0008010800 */
[----:B------:R1:W-:Y:S01]  /*6bf0*/  MUFU.EX2 R11, R2 ;  /* 0x00000002000b7308 */ /* 0x0003e20000000800 */
[----:B------:R-:W-:Y:S01]  /*6c00*/  HMMA.16816.F32 R12, R12, R54, RZ ;  /* 0x000000360c0c723c */ /* 0x000fe200000018ff */
[----:B-1----:R-:W-:-:S06]  /*6c10*/  FFMA.FTZ R2, R148, UR18, -R5 ;  /* 0x0000001294027c23 */ /* 0x002fcc0008010805 */
[----:B------:R1:W-:Y:S02]  /*6c20*/  MUFU.EX2 R207, R2 ;  /* 0x0000000200cf7308 */ /* 0x0003e40000000800 */
[----:B-1----:R-:W-:-:S06]  /*6c30*/  FFMA.FTZ R2, R144, UR18, -R5 ;  /* 0x0000001290027c23 */ /* 0x002fcc0008010805 */
[----:B------:R1:W4:Y:S02]  /*6c40*/  MUFU.EX2 R73, R2 ;  /* 0x0000000200497308 */ /* 0x0003240000000800 */
[----:B-1----:R-:W-:-:S06]  /*6c50*/  FFMA.FTZ R2, R138, UR18, -R5 ;  /* 0x000000128a027c23 */ /* 0x002fcc0008010805 */
[----:B------:R1:W-:Y:S01]  /*6c60*/  MUFU.EX2 R149, R2 ;  /* 0x0000000200957308 */ /* 0x0003e20000000800 */
[----:B------:R-:W-:Y:S01]  /*6c70*/  F2FP.F16.F32.PACK_AB R17, R119, R116 ;  /* 0x000000747711723e */ /* 0x000fe200000000ff */
[----:B-1----:R-:W-:-:S06]  /*6c80*/  FFMA.FTZ R2, R133, UR18, -R5 ;  /* 0x0000001285027c23 */ /* 0x002fcc0008010805 */
[----:B------:R1:W-:Y:S01]  /*6c90*/  MUFU.EX2 R137, R2 ;  /* 0x0000000200897308 */ /* 0x0003e20000000800 */
[----:B---3--:R-:W-:Y:S01]  /*6ca0*/  F2FP.F16.F32.PACK_AB R19, R208, R117 ;  /* 0x00000075d013723e */ /* 0x008fe200000000ff */
[----:B-1----:R-:W-:-:S06]  /*6cb0*/  FFMA.FTZ R2, R150, UR18, -R4 ;  /* 0x0000001296027c23 */ /* 0x002fcc0008010804 */
[----:B------:R1:W-:Y:S01]  /*6cc0*/  MUFU.EX2 R141, R2 ;  /* 0x00000002008d7308 */ /* 0x0003e20000000800 */
[----:B------:R-:W-:Y:S01]  /*6cd0*/  HMMA.16816.F32 R104, R16, R86, R12 ;  /* 0x000000561068723c */ /* 0x000fe2000000180c */
[----:B-1----:R-:W-:-:S06]  /*6ce0*/  FFMA.FTZ R2, R143, UR18, -R4 ;  /* 0x000000128f027c23 */ /* 0x002fcc0008010804 */
[----:B------:R1:W3:Y:S01]  /*6cf0*/  MUFU.EX2 R138, R2 ;  /* 0x00000002008a7308 */ /* 0x0002e20000000800 */
[----:B------:R-:W-:Y:S02]  /*6d00*/  F2FP.F16.F32.PACK_AB R12, R210, R212 ;  /* 0x000000d4d20c723e */ /* 0x000fe400000000ff */
[----:B--2---:R-:W-:Y:S02]  /*6d10*/  F2FP.F16.F32.PACK_AB R14, R69, R230 ;  /* 0x000000e6450e723e */ /* 0x004fe400000000ff */
[----:B----4-:R-:W-:Y:S02]  /*6d20*/  F2FP.F16.F32.PACK_AB R13, R75, R135 ;  /* 0x000000874b0d723e */ /* 0x010fe400000000ff */
[----:B------:R-:W-:Y:S01]  /*6d30*/  F2FP.F16.F32.PACK_AB R15, R10, R204 ;  /* 0x000000cc0a0f723e */ /* 0x000fe200000000ff */
[----:B-1----:R-:W-:-:S04]  /*6d40*/  FFMA.FTZ R2, R139, UR18, -R4 ;  /* 0x000000128b027c23 */ /* 0x002fc80008010804 */
[----:B------:R1:W-:Y:S01]  /*6d50*/  MUFU.EX2 R148, R2 ;  /* 0x0000000200947308 */ /* 0x0003e20000000800 */
[C---:B------:R-:W-:Y:S06]  /*6d60*/  HMMA.16816.F32 R96, R16.reuse, R64, R40 ;  /* 0x000000401060723c */ /* 0x040fec0000001828 */
[----:B------:R-:W-:Y:S01]  /*6d70*/  HMMA.16816.F32 R120, R16, R84, R36 ;  /* 0x000000541078723c */ /* 0x000fe20000001824 */
[----:B-1----:R-:W-:-:S04]  /*6d80*/  FFMA.FTZ R2, R142, UR18, -R4 ;  /* 0x000000128e027c23 */ /* 0x002fc80008010804 */
[----:B------:R1:W2:Y:S01]  /*6d90*/  MUFU.EX2 R238, R2 ;  /* 0x0000000200ee7308 */ /* 0x0002a20000000800 */
[C---:B------:R-:W-:Y:S06]  /*6da0*/  HMMA.16816.F32 R92, R16.reuse, R62, R28 ;  /* 0x0000003e105c723c */ /* 0x040fec000000181c */
[----:B------:R-:W-:Y:S01]  /*6db0*/  HMMA.16816.F32 R112, R16, R66, R32 ;  /* 0x000000421070723c */ /* 0x000fe20000001820 */
[----:B-1----:R-:W-:-:S05]  /*6dc0*/  FFMA.FTZ R2, R147, UR18, -R0 ;  /* 0x0000001293027c23 */ /* 0x002fca0008010800 */
[----:B------:R-:W-:Y:S01]  /*6dd0*/  HMMA.16816.F32 R40, R12, R24, RZ ;  /* 0x000000180c28723c */ /* 0x000fe200000018ff */
[----:B------:R1:W-:Y:S05]  /*6de0*/  MUFU.EX2 R3, R2 ;  /* 0x0000000200037308 */ /* 0x0003ea0000000800 */
[C---:B------:R-:W-:Y:S06]  /*6df0*/  HMMA.16816.F32 R108, R16.reuse, R76, R56 ;  /* 0x0000004c106c723c */ /* 0x040fec0000001838 */
[C---:B------:R-:W-:Y:S06]  /*6e00*/  HMMA.16816.F32 R88, R16.reuse, R60, R44 ;  /* 0x0000003c1058723c */ /* 0x040fec000000182c */
[----:B------:R-:W-:Y:S01]  /*6e10*/  HMMA.16816.F32 R100, R16, R78, R80 ;  /* 0x0000004e1064723c */ /* 0x000fe20000001850 */
[----:B-1----:R-:W-:-:S05]  /*6e20*/  FFMA.FTZ R2, R146, UR18, -R0 ;  /* 0x0000001292027c23 */ /* 0x002fca0008010800 */
[C---:B------:R-:W-:Y:S01]  /*6e30*/  HMMA.16816.F32 R36, R12.reuse, R26, RZ ;  /* 0x0000001a0c24723c */ /* 0x040fe200000018ff */
[----:B------:R1:W4:Y:S05]  /*6e40*/  MUFU.EX2 R126, R2 ;  /* 0x00000002007e7308 */ /* 0x00032a0000000800 */
[C---:B------:R-:W-:Y:S06]  /*6e50*/  HMMA.16816.F32 R32, R12.reuse, R20, RZ ;  /* 0x000000140c20723c */ /* 0x040fec00000018ff */
[C---:B------:R-:W-:Y:S06]  /*6e60*/  HMMA.16816.F32 R28, R12.reuse, R22, RZ ;  /* 0x000000160c1c723c */ /* 0x040fec00000018ff */
[----:B------:R-:W-:Y:S01]  /*6e70*/  HMMA.16816.F32 R24, R12, R48, RZ ;  /* 0x000000300c18723c */ /* 0x000fe200000018ff */
[----:B-1----:R-:W-:-:S05]  /*6e80*/  FFMA.FTZ R2, R178, UR18, -R6 ;  /* 0x00000012b2027c23 */ /* 0x002fca0008010806 */
[C---:B------:R-:W-:Y:S06]  /*6e90*/  HMMA.16816.F32 R16, R12.reuse, R52, RZ ;  /* 0x000000340c10723c */ /* 0x040fec00000018ff */
[C---:B------:R-:W-:Y:S01]  /*6ea0*/  HMMA.16816.F32 R20, R12.reuse, R50, RZ ;  /* 0x000000320c14723c */ /* 0x040fe200000018ff */
[----:B------:R-:W-:Y:S02]  /*6eb0*/  MOV R150, R7 ;  /* 0x0000000700967202 */ /* 0x000fe40000000f00 */
[----:B------:R1:W-:Y:S03]  /*6ec0*/  MUFU.EX2 R7, R2 ;  /* 0x0000000200077308 */ /* 0x0003e60000000800 */
[----:B------:R-:W-:Y:S07]  /*6ed0*/  HMMA.16816.F32 R44, R12, R54, RZ ;  /* 0x000000360c2c723c */ /* 0x000fee00000018ff */
[----:B------:R-:W-:Y:S01]  /*6ee0*/  F2FP.F16.F32.PACK_AB R12, R118, R8 ;  /* 0x00000008760c723e */ /* 0x000fe200000000ff */
[----:B-1----:R-:W-:Y:S01]  /*6ef0*/  FFMA.FTZ R2, R169, UR18, -R6 ;  /* 0x00000012a9027c23 */ /* 0x002fe20008010806 */
[----:B------:R-:W-:-:S03]  /*6f00*/  F2FP.F16.F32.PACK_AB R13, R205, R9 ;  /* 0x00000009cd0d723e */ /* 0x000fc600000000ff */
[----:B------:R1:W-:Y:S01]  /*6f10*/  MUFU.EX2 R133, R2 ;  /* 0x0000000200857308 */ /* 0x0003e20000000800 */
[----:B------:R-:W-:Y:S02]  /*6f20*/  F2FP.F16.F32.PACK_AB R14, R225, R229 ;  /* 0x000000e5e10e723e */ /* 0x000fe400000000ff */
[----:B------:R-:W-:Y:S01]  /*6f30*/  F2FP.F16.F32.PACK_AB R15, R134, R228 ;  /* 0x000000e4860f723e */ /* 0x000fe200000000ff */
[----:B-1----:R-:W-:-:S04]  /*6f40*/  FFMA.FTZ R2, R164, UR18, -R6 ;  /* 0x00000012a4027c23 */ /* 0x002fc80008010806 */
[----:B------:R1:W-:Y:S02]  /*6f50*/  MUFU.EX2 R226, R2 ;  /* 0x0000000200e27308 */ /* 0x0003e40000000800 */
[C---:B------:R-:W-:Y:S06]  /*6f60*/  HMMA.16816.F32 R48, R12.reuse, R76, R40 ;  /* 0x0000004c0c30723c */ /* 0x040fec0000001828 */
[----:B------:R-:W-:Y:S01]  /*6f70*/  HMMA.16816.F32 R76, R12, R78, R36 ;  /* 0x0000004e0c4c723c */ /* 0x000fe20000001824 */
[----:B-1----:R-:W-:-:S05]  /*6f80*/  FFMA.FTZ R2, R158, UR18, -R6 ;  /* 0x000000129e027c23 */ /* 0x002fca0008010806 */
[C---:B------:R-:W-:Y:S01]  /*6f90*/  HMMA.16816.F32 R56, R12.reuse, R64, R24 ;  /* 0x000000400c38723c */ /* 0x040fe20000001818 */
[----:B------:R-:W1:Y:S01]  /*6fa0*/  LDSM.16.MT88.4 R24, [R220+0x9000] ;  /* 0x00900000dc18783b */ /* 0x000e620000004200 */
[----:B------:R3:W-:Y:S04]  /*6fb0*/  MUFU.EX2 R130, R2 ;  /* 0x0000000200827308 */ /* 0x0007e80000000800 */
[C---:B------:R-:W-:Y:S01]  /*6fc0*/  HMMA.16816.F32 R80, R12.reuse, R84, R16 ;  /* 0x000000540c50723c */ /* 0x040fe20000001810 */
[----:B------:R-:W-:Y:S05]  /*6fd0*/  LDSM.16.MT88.4 R16, [R221+0x9000] ;  /* 0x00900000dd10783b */ /* 0x000fea0000004200 */
[C---:B------:R-:W-:Y:S01]  /*6fe0*/  HMMA.16816.F32 R40, R12.reuse, R62, R28 ;  /* 0x0000003e0c28723c */ /* 0x040fe2000000181c */
[----:B------:R-:W-:Y:S05]  /*6ff0*/  LDSM.16.MT88.4 R28, [R222+0x9000] ;  /* 0x00900000de1c783b */ /* 0x000fea0000004200 */
[----:B------:R-:W-:Y:S01]  /*7000*/  HMMA.16816.F32 R36, R12, R66, R20 ;  /* 0x000000420c24723c */ /* 0x000fe20000001814 */
[----:B------:R-:W4:Y:S01]  /*7010*/  LDSM.16.MT88.4 R20, [R223+0x9000] ;  /* 0x00900000df14783b */ /* 0x000f220000004200 */
[----:B---3--:R-:W-:-:S04]  /*7020*/  FFMA.FTZ R2, R171, UR18, -R0 ;  /* 0x00000012ab027c23 */ /* 0x008fc80008010800 */
[----:B------:R3:W-:Y:S02]  /*7030*/  MUFU.EX2 R158, R2 ;  /* 0x00000002009e7308 */ /* 0x0007e40000000800 */
[----:B---3--:R-:W-:-:S06]  /*7040*/  FFMA.FTZ R2, R167, UR18, -R0 ;  /* 0x00000012a7027c23 */ /* 0x008fcc0008010800 */
[----:B------:R3:W-:Y:S02]  /*7050*/  MUFU.EX2 R224, R2 ;  /* 0x0000000200e07308 */ /* 0x0007e40000000800 */
[----:B---3--:R-:W-:-:S06]  /*7060*/  FFMA.FTZ R2, R176, UR18, -R5 ;  /* 0x00000012b0027c23 */ /* 0x008fcc0008010805 */
[----:B------:R3:W-:Y:S01]  /*7070*/  MUFU.EX2 R142, R2 ;  /* 0x00000002008e7308 */ /* 0x0007e20000000800 */
[----:B------:R-:W-:Y:S01]  /*7080*/  HMMA.16816.F32 R52, R12, R60, R32 ;  /* 0x0000003c0c34723c */ /* 0x000fe20000001820 */
[----:B---3--:R-:W-:-:S06]  /*7090*/  FFMA.FTZ R2, R168, UR18, -R5 ;  /* 0x00000012a8027c23 */ /* 0x008fcc0008010805 */
[----:B------:R3:W4:Y:S01]  /*70a0*/  MUFU.EX2 R147, R2 ;  /* 0x0000000200937308 */ /* 0x0007220000000800 */
[----:B------:R-:W-:Y:S01]  /*70b0*/  HMMA.16816.F32 R32, R12, R86, R44 ;  /* 0x000000560c20723c */ /* 0x000fe2000000182c */
[----:B---3--:R-:W-:-:S06]  /*70c0*/  FFMA.FTZ R2, R161, UR18, -R5 ;  /* 0x00000012a1027c23 */ /* 0x008fcc0008010805 */
[----:B------:R3:W-:Y:S01]  /*70d0*/  MUFU.EX2 R128, R2 ;  /* 0x0000000200807308 */ /* 0x0007e20000000800 */
[----:B------:R-:W-:Y:S02]  /*70e0*/  F2FP.F16.F32.PACK_AB R12, R73, R207 ;  /* 0x000000cf490c723e */ /* 0x000fe400000000ff */
[----:B------:R-:W-:Y:S02]  /*70f0*/  F2FP.F16.F32.PACK_AB R13, R138, R141 ;  /* 0x0000008d8a0d723e */ /* 0x000fe400000000ff */
[----:B------:R-:W-:Y:S02]  /*7100*/  F2FP.F16.F32.PACK_AB R14, R137, R149 ;  /* 0x00000095890e723e */ /* 0x000fe400000000ff */
[----:B--2---:R-:W-:Y:S01]  /*7110*/  F2FP.F16.F32.PACK_AB R15, R238, R148 ;  /* 0x00000094ee0f723e */ /* 0x004fe200000000ff */
[----:B---3--:R-:W-:-:S04]  /*7120*/  FFMA.FTZ R2, R154, UR18, -R5 ;  /* 0x000000129a027c23 */ /* 0x008fc80008010805 */
[----:B------:R2:W-:Y:S02]  /*7130*/  MUFU.EX2 R131, R2 ;  /* 0x0000000200837308 */ /* 0x0005e40000000800 */
[----:B-1----:R-:W-:Y:S01]  /*7140*/  HMMA.16816.F32 R64, R12, R24, R108 ;  /* 0x000000180c40723c */ /* 0x002fe2000000186c */
[----:B--2---:R-:W-:-:S05]  /*7150*/  FFMA.FTZ R2, R177, UR18, -R4 ;  /* 0x00000012b1027c23 */ /* 0x004fca0008010804 */
[----:B------:R1:W-:Y:S01]  /*7160*/  MUFU.EX2 R143, R2 ;  /* 0x00000002008f7308 */ /* 0x0003e20000000800 */
[C---:B----4-:R-:W-:Y:S06]  /*7170*/  HMMA.16816.F32 R88, R12.reuse, R20, R88 ;  /* 0x000000140c58723c */ /* 0x050fec0000001858 */
[----:B------:R-:W-:Y:S01]  /*7180*/  HMMA.16816.F32 R96, R12, R16, R96 ;  /* 0x000000100c60723c */ /* 0x000fe20000001860 */
[----:B-1----:R-:W-:-:S05]  /*7190*/  FFMA.FTZ R2, R170, UR18, -R4 ;  /* 0x00000012aa027c23 */ /* 0x002fca0008010804 */
[C---:B------:R-:W-:Y:S01]  /*71a0*/  HMMA.16816.F32 R120, R12.reuse, R28, R120 ;  /* 0x0000001c0c78723c */ /* 0x040fe20000001878 */
[----:B------:R1:W2:Y:S05]  /*71b0*/  MUFU.EX2 R139, R2 ;  /* 0x00000002008b7308 */ /* 0x0002aa0000000800 */
[C---:B------:R-:W-:Y:S06]  /*71c0*/  HMMA.16816.F32 R84, R12.reuse, R26, R100 ;  /* 0x0000001a0c54723c */ /* 0x040fec0000001864 */
[C---:B------:R-:W-:Y:S06]  /*71d0*/  HMMA.16816.F32 R92, R12.reuse, R22, R92 ;  /* 0x000000160c5c723c */ /* 0x040fec000000185c */
[----:B------:R-:W-:Y:S01]  /*71e0*/  HMMA.16816.F32 R112, R12, R18, R112 ;  /* 0x000000120c70723c */ /* 0x000fe20000001870 */
[----:B-1----:R-:W-:-:S05]  /*71f0*/  FFMA.FTZ R2, R166, UR18, -R4 ;  /* 0x00000012a6027c23 */ /* 0x002fca0008010804 */
[----:B------:R-:W-:Y:S01]  /*7200*/  HMMA.16816.F32 R104, R12, R30, R104 ;  /* 0x0000001e0c68723c */ /* 0x000fe20000001868 */
[----:B------:R1:W-:Y:S01]  /*7210*/  MUFU.EX2 R129, R2 ;  /* 0x0000000200817308 */ /* 0x0003e20000000800 */
[----:B------:R-:W-:-:S05]  /*7220*/  IMAD.MOV.U32 R168, RZ, RZ, R11 ;  /* 0x000000ffffa87224 */ /* 0x000fca00078e000b */
[----:B------:R-:W-:Y:S02]  /*7230*/  F2FP.F16.F32.PACK_AB R12, R145, R74 ;  /* 0x0000004a910c723e */ /* 0x000fe400000000ff */
[----:B------:R-:W-:Y:S02]  /*7240*/  F2FP.F16.F32.PACK_AB R13, R11, R72 ;  /* 0x000000480b0d723e */ /* 0x000fe400000000ff */
[----:B------:R-:W-:Y:S02]  /*7250*/  F2FP.F16.F32.PACK_AB R14, R150, R211 ;  /* 0x000000d3960e723e */ /* 0x000fe400000000ff */
[----:B------:R-:W-:Y:S01]  /*7260*/  F2FP.F16.F32.PACK_AB R15, R126, R3 ;  /* 0x000000037e0f723e */ /* 0x000fe200000000ff */
[----:B-1----:R-:W-:-:S06]  /*7270*/  FFMA.FTZ R2, R179, UR18, -R0 ;  /* 0x00000012b3027c23 */ /* 0x002fcc0008010800 */
[C---:B------:R-:W-:Y:S01]  /*7280*/  HMMA.16816.F32 R100, R12.reuse, R24, R48 ;  /* 0x000000180c64723c */ /* 0x040fe20000001830 */
[----:B------:R1:W-:Y:S05]  /*7290*/  MUFU.EX2 R11, R2 ;  /* 0x00000002000b7308 */ /* 0x0003ea0000000800 */
[C---:B------:R-:W-:Y:S06]  /*72a0*/  HMMA.16816.F32 R48, R12.reuse, R22, R40 ;  /* 0x000000160c30723c */ /* 0x040fec0000001828 */
[----:B------:R-:W-:Y:S01]  /*72b0*/  HMMA.16816.F32 R60, R12, R26, R76 ;  /* 0x0000001a0c3c723c */ /* 0x000fe2000000184c */
[----:B------:R-:W3:Y:S01]  /*72c0*/  LDSM.16.MT88.4 R24, [R220+0x9800] ;  /* 0x00980000dc18783b */ /* 0x000ee20000004200 */
[----:B-1----:R-:W-:-:S04]  /*72d0*/  FFMA.FTZ R2, R68, UR18, -R0 ;  /* 0x0000001244027c23 */ /* 0x002fc80008010800 */
[C---:B------:R-:W-:Y:S01]  /*72e0*/  HMMA.16816.F32 R40, R12.reuse, R18, R36 ;  /* 0x000000120c28723c */ /* 0x040fe20000001824 */
[----:B------:R1:W-:Y:S05]  /*72f0*/  MUFU.EX2 R217, R2 ;  /* 0x0000000200d97308 */ /* 0x0003ea0000000800 */
[C---:B------:R-:W-:Y:S01]  /*7300*/  HMMA.16816.F32 R52, R12.reuse, R20, R52 ;  /* 0x000000140c34723c */ /* 0x040fe20000001834 */
[----:B------:R-:W4:Y:S05]  /*7310*/  LDSM.16.MT88.4 R20, [R223+0x9800] ;  /* 0x00980000df14783b */ /* 0x000f2a0000004200 */
[C---:B------:R-:W-:Y:S01]  /*7320*/  HMMA.16816.F32 R44, R12.reuse, R16, R56 ;  /* 0x000000100c2c723c */ /* 0x040fe20000001838 */
[----:B------:R-:W4:Y:S05]  /*7330*/  LDSM.16.MT88.4 R16, [R221+0x9800] ;  /* 0x00980000dd10783b */ /* 0x000f2a0000004200 */
[----:B------:R-:W-:Y:S01]  /*7340*/  HMMA.16816.F32 R36, R12, R28, R80 ;  /* 0x0000001c0c24723c */ /* 0x000fe20000001850 */
[----:B-1----:R-:W-:-:S05]  /*7350*/  FFMA.FTZ R2, R184, UR18, -R6 ;  /* 0x00000012b8027c23 */ /* 0x002fca0008010806 */
[----:B------:R-:W-:Y:S01]  /*7360*/  HMMA.16816.F32 R32, R12, R30, R32 ;  /* 0x0000001e0c20723c */ /* 0x000fe20000001820 */
[----:B------:R-:W1:Y:S01]  /*7370*/  LDSM.16.MT88.4 R28, [R222+0x9800] ;  /* 0x00980000de1c783b */ /* 0x000e620000004200 */
[----:B------:R2:W-:Y:S01]  /*7380*/  MUFU.EX2 R68, R2 ;  /* 0x0000000200447308 */ /* 0x0005e20000000800 */
[----:B------:R-:W-:Y:S01]  /*7390*/  MOV R178, R3 ;  /* 0x0000000300b27202 */ /* 0x000fe20000000f00 */
[----:B------:R-:W-:-:S06]  /*73a0*/  FFMA.FTZ R3, R152, UR18, -R4 ;  /* 0x0000001298037c23 */ /* 0x000fcc0008010804 */
[----:B------:R-:W3:Y:S01]  /*73b0*/  MUFU.EX2 R140, R3 ;  /* 0x00000003008c7308 */ /* 0x000ee20000000800 */
[----:B--2---:R-:W-:-:S07]  /*73c0*/  FFMA.FTZ R2, R183, UR18, -R6 ;  /* 0x00000012b7027c23 */ /* 0x004fce0008010806 */
[----:B------:R2:W-:Y:S01]  /*73d0*/  MUFU.EX2 R164, R2 ;  /* 0x0000000200a47308 */ /* 0x0005e20000000800 */
[----:B------:R-:W-:Y:S02]  /*73e0*/  IMAD.MOV.U32 R167, RZ, RZ, R212 ;  /* 0x000000ffffa77224 */ /* 0x000fe400078e00d4 */
[----:B--2---:R-:W-:-:S05]  /*73f0*/  FFMA.FTZ R2, R182, UR18, -R6 ;  /* 0x00000012b6027c23 */ /* 0x004fca0008010806 */
[----:B------:R2:W-:Y:S01]  /*7400*/  MUFU.EX2 R151, R2 ;  /* 0x0000000200977308 */ /* 0x0005e20000000800 */
[----:B------:R-:W-:Y:S01]  /*7410*/  F2FP.F16.F32.PACK_AB R12, R147, R142 ;  /* 0x0000008e930c723e */ /* 0x000fe200000000ff */
[----:B--2---:R-:W-:-:S06]  /*7420*/  FFMA.FTZ R2, R181, UR18, -R6 ;  /* 0x00000012b5027c23 */ /* 0x004fcc0008010806 */
[----:B------:R2:W1:Y:S01]  /*7430*/  MUFU.EX2 R161, R2 ;  /* 0x0000000200a17308 */ /* 0x0004620000000800 */
[----:B------:R-:W-:Y:S02]  /*7440*/  F2FP.F16.F32.PACK_AB R13, R139, R143 ;  /* 0x0000008f8b0d723e */ /* 0x000fe400000000ff */
[----:B------:R-:W-:Y:S02]  /*7450*/  F2FP.F16.F32.PACK_AB R14, R131, R128 ;  /* 0x00000080830e723e */ /* 0x000fe400000000ff */
[----:B---3--:R-:W-:Y:S01]  /*7460*/  F2FP.F16.F32.PACK_AB R15, R140, R129 ;  /* 0x000000818c0f723e */ /* 0x008fe200000000ff */
[----:B--2---:R-:W-:-:S04]  /*7470*/  FFMA.FTZ R2, R71, UR18, -R0 ;  /* 0x0000001247027c23 */ /* 0x004fc80008010800 */
[----:B------:R2:W-:Y:S01]  /*7480*/  MUFU.EX2 R212, R2 ;  /* 0x0000000200d47308 */ /* 0x0005e20000000800 */
[----:B------:R-:W-:Y:S01]  /*7490*/  IMAD.MOV.U32 R169, RZ, RZ, R211 ;  /* 0x000000ffffa97224 */ /* 0x000fe200078e00d3 */
[----:B------:R-:W-:Y:S01]  /*74a0*/  MOV R171, R213 ;  /* 0x000000d500ab7202 */ /* 0x000fe20000000f00 */
[----:B------:R-:W-:Y:S01]  /*74b0*/  HMMA.16816.F32 R76, R12, R24, R64 ;  /* 0x000000180c4c723c */ /* 0x000fe20000001840 */
[----:B--2---:R-:W-:-:S04]  /*74c0*/  FFMA.FTZ R2, R70, UR18, -R0 ;  /* 0x0000001246027c23 */ /* 0x004fc80008010800 */
[----:B------:R2:W-:Y:S01]  /*74d0*/  MUFU.EX2 R214, R2 ;  /* 0x0000000200d67308 */ /* 0x0005e20000000800 */
[C---:B------:R-:W-:Y:S06]  /*74e0*/  HMMA.16816.F32 R64, R12.reuse, R26, R84 ;  /* 0x0000001a0c40723c */ /* 0x040fec0000001854 */
[----:B----4-:R-:W-:Y:S01]  /*74f0*/  HMMA.16816.F32 R56, R12, R20, R88 ;  /* 0x000000140c38723c */ /* 0x010fe20000001858 */
[----:B--2---:R-:W-:-:S04]  /*7500*/  FFMA.FTZ R2, R162, UR18, -R5 ;  /* 0x00000012a2027c23 */ /* 0x004fc80008010805 */
[----:B------:R2:W-:Y:S01]  /*7510*/  MUFU.EX2 R211, R2 ;  /* 0x0000000200d37308 */ /* 0x0005e20000000800 */
[C---:B------:R-:W-:Y:S06]  /*7520*/  HMMA.16816.F32 R92, R12.reuse, R22, R92 ;  /* 0x000000160c5c723c */ /* 0x040fec000000185c */
[C---:B------:R-:W-:Y:S06]  /*7530*/  HMMA.16816.F32 R96, R12.reuse, R16, R96 ;  /* 0x000000100c60723c */ /* 0x040fec0000001860 */
[----:B------:R-:W-:Y:S01]  /*7540*/  HMMA.16816.F32 R112, R12, R18, R112 ;  /* 0x000000120c70723c */ /* 0x000fe20000001870 */
[----:B--2---:R-:W-:-:S05]  /*7550*/  FFMA.FTZ R2, R159, UR18, -R5 ;  /* 0x000000129f027c23 */ /* 0x004fca0008010805 */
[C---:B-1----:R-:W-:Y:S01]  /*7560*/  HMMA.16816.F32 R120, R12.reuse, R28, R120 ;  /* 0x0000001c0c78723c */ /* 0x042fe20000001878 */
[----:B------:R1:W2:Y:S05]  /*7570*/  MUFU.EX2 R213, R2 ;  /* 0x0000000200d57308 */ /* 0x0002aa0000000800 */
[----:B------:R-:W-:Y:S01]  /*7580*/  HMMA.16816.F32 R108, R12, R30, R104 ;  /* 0x0000001e0c6c723c */ /* 0x000fe20000001868 */
[----:B------:R-:W-:-:S06]  /*7590*/  IMAD.MOV.U32 R146, RZ, RZ, R119 ;  /* 0x000000ffff927224 */ /* 0x000fcc00078e0077 */
[----:B------:R-:W-:Y:S02]  /*75a0*/  F2FP.F16.F32.PACK_AB R12, R133, R7 ;  /* 0x00000007850c723e */ /* 0x000fe400000000ff */
[----:B------:R-:W-:Y:S02]  /*75b0*/  F2FP.F16.F32.PACK_AB R13, R224, R158 ;  /* 0x0000009ee00d723e */ /* 0x000fe400000000ff */
[----:B------:R-:W-:Y:S02]  /*75c0*/  F2FP.F16.F32.PACK_AB R14, R130, R226 ;  /* 0x000000e2820e723e */ /* 0x000fe400000000ff */
[----:B------:R-:W-:Y:S01]  /*75d0*/  F2FP.F16.F32.PACK_AB R15, R217, R11 ;  /* 0x0000000bd90f723e */ /* 0x000fe200000000ff */
[----:B-1----:R-:W-:Y:S01]  /*75e0*/  FFMA.FTZ R2, R155, UR18, -R5 ;  /* 0x000000129b027c23 */ /* 0x002fe20008010805 */
[----:B------:R-:W-:Y:S01]  /*75f0*/  IMAD.MOV.U32 R144, RZ, RZ, R118 ;  /* 0x000000ffff907224 */ /* 0x000fe200078e0076 */
[----:B------:R-:W-:Y:S02]  /*7600*/  MOV R136, R117 ;  /* 0x0000007500887202 */ /* 0x000fe40000000f00 */
[----:B------:R1:W-:Y:S01]  /*7610*/  MUFU.EX2 R215, R2 ;  /* 0x0000000200d77308 */ /* 0x0003e20000000800 */
[----:B------:R-:W-:Y:S01]  /*7620*/  IMAD.MOV.U32 R127, RZ, RZ, R116 ;  /* 0x000000ffff7f7224 */ /* 0x000fe200078e0074 */
[C---:B------:R-:W-:Y:S06]  /*7630*/  HMMA.16816.F32 R88, R12.reuse, R22, R48 ;  /* 0x000000160c58723c */ /* 0x040fec0000001830 */
[----:B------:R-:W-:Y:S01]  /*7640*/  HMMA.16816.F32 R116, R12, R24, R100 ;  /* 0x000000180c74723c */ /* 0x000fe20000001864 */
[----:B------:R-:W-:-:S05]  /*7650*/  MOV R132, R209 ;  /* 0x000000d100847202 */ /* 0x000fca0000000f00 */
        /* <DEDUP_REMOVED lines=15> */
[--C-:B------:R-:W-:Y:S01]  /*7750*/  FFMA.FTZ R3, R156, UR18, -R4.reuse ;  /* 0x000000129c037c23 */ /* 0x100fe20008010804 */
[----:B------:R-:W-:Y:S02]  /*7760*/  IMAD.MOV.U32 R154, RZ, RZ, R167 ;  /* 0x000000ffff9a7224 */ /* 0x000fe400078e00a7 */
[----:B------:R-:W-:Y:S01]  /*7770*/  MOV R177, R176 ;  /* 0x000000b000b17202 */ /* 0x000fe20000000f00 */
[----:B------:R-:W-:Y:S01]  /*7780*/  IMAD.MOV.U32 R176, RZ, RZ, R207 ;  /* 0x000000ffffb07224 */ /* 0x000fe200078e00cf */
[----:B------:R-:W-:Y:S01]  /*7790*/  MOV R167, R208 ;  /* 0x000000d000a77202 */ /* 0x000fe20000000f00 */
[----:B--2---:R-:W-:-:S04]  /*77a0*/  FFMA.FTZ R2, R160, UR18, -R4 ;  /* 0x00000012a0027c23 */ /* 0x004fc80008010804 */
[----:B------:R2:W3:Y:S01]  /*77b0*/  MUFU.EX2 R210, R2 ;  /* 0x0000000200d27308 */ /* 0x0004e20000000800 */
[----:B------:R-:W-:Y:S02]  /*77c0*/  MOV R156, R161 ;  /* 0x000000a1009c7202 */ /* 0x000fe40000000f00 */
[----:B------:R-:W-:Y:S01]  /*77d0*/  MOV R161, R171 ;  /* 0x000000ab00a17202 */ /* 0x000fe20000000f00 */
[----:B------:R-:W-:-:S04]  /*77e0*/  IMAD.MOV.U32 R171, RZ, RZ, R138 ;  /* 0x000000ffffab7224 */ /* 0x000fc800078e008a */
[----:B------:R-:W-:Y:S01]  /*77f0*/  MUFU.EX2 R208, R3 ;  /* 0x0000000300d07308 */ /* 0x000fe20000000800 */
[----:B------:R-:W-:Y:S02]  /*7800*/  IMAD.MOV.U32 R138, RZ, RZ, R205 ;  /* 0x000000ffff8a7224 */ /* 0x000fe400078e00cd */
[----:B--2---:R-:W-:-:S05]  /*7810*/  FFMA.FTZ R2, R157, UR18, -R4 ;  /* 0x000000129d027c23 */ /* 0x004fca0008010804 */
[----:B------:R2:W4:Y:S01]  /*7820*/  MUFU.EX2 R207, R2 ;  /* 0x0000000200cf7308 */ /* 0x0005220000000800 */
[----:B------:R-:W-:Y:S01]  /*7830*/  IMAD.MOV.U32 R71, RZ, RZ, R168 ;  /* 0x000000ffff477224 */ /* 0x000fe200078e00a8 */
[----:B------:R-:W-:Y:S01]  /*7840*/  MOV R168, R206 ;  /* 0x000000ce00a87202 */ /* 0x000fe20000000f00 */
[----:B--2---:R-:W-:-:S05]  /*7850*/  FFMA.FTZ R2, R125, UR18, -R0 ;  /* 0x000000127d027c23 */ /* 0x004fca0008010800 */
[----:B------:R2:W-:Y:S01]  /*7860*/  MUFU.EX2 R205, R2 ;  /* 0x0000000200cd7308 */ /* 0x0005e20000000800 */
[----:B------:R-:W-:Y:S02]  /*7870*/  F2FP.F16.F32.PACK_AB R12, R213, R211 ;  /* 0x000000d3d50c723e */ /* 0x000fe400000000ff */
[----:B---3--:R-:W-:Y:S02]  /*7880*/  F2FP.F16.F32.PACK_AB R13, R210, R209 ;  /* 0x000000d1d20d723e */ /* 0x008fe400000000ff */
[----:B------:R-:W-:Y:S01]  /*7890*/  F2FP.F16.F32.PACK_AB R14, R216, R215 ;  /* 0x000000d7d80e723e */ /* 0x000fe200000000ff */
[----:B--2---:R-:W-:-:S04]  /*78a0*/  FFMA.FTZ R2, R124, UR18, -R0 ;  /* 0x000000127c027c23 */ /* 0x004fc80008010800 */
[----:B------:R2:W3:Y:S01]  /*78b0*/  MUFU.EX2 R206, R2 ;  /* 0x0000000200ce7308 */ /* 0x0004e20000000800 */
[----:B----4-:R-:W-:-:S07]  /*78c0*/  F2FP.F16.F32.PACK_AB R15, R208, R207 ;  /* 0x000000cfd00f723e */ /* 0x010fce00000000ff */
[C---:B------:R-:W-:Y:S06]  /*78d0*/  HMMA.16816.F32 R60, R12.reuse, R20, R56 ;  /* 0x000000140c3c723c */ /* 0x040fec0000001838 */
[----:B------:R-:W-:Y:S01]  /*78e0*/  HMMA.16816.F32 R76, R12, R24, R76 ;  /* 0x000000180c4c723c */ /* 0x000fe2000000184c */
[----:B--2---:R-:W-:-:S05]  /*78f0*/  FFMA.FTZ R2, R188, UR18, -R5 ;  /* 0x00000012bc027c23 */ /* 0x004fca0008010805 */
[C---:B------:R-:W-:Y:S06]  /*7900*/  HMMA.16816.F32 R64, R12.reuse, R26, R64 ;  /* 0x0000001a0c40723c */ /* 0x040fec0000001840 */
[C---:B------:R-:W-:Y:S06]  /*7910*/  HMMA.16816.F32 R56, R12.reuse, R22, R92 ;  /* 0x000000160c38723c */ /* 0x040fec000000185c */
[C---:B------:R-:W-:Y:S06]  /*7920*/  HMMA.16816.F32 R52, R12.reuse, R16, R96 ;  /* 0x000000100c34723c */ /* 0x040fec0000001860 */
[C---:B------:R-:W-:Y:S06]  /*7930*/  HMMA.16816.F32 R48, R12.reuse, R18, R112 ;  /* 0x000000120c30723c */ /* 0x040fec0000001870 */
[C---:B-1----:R-:W-:Y:S06]  /*7940*/  HMMA.16816.F32 R44, R12.reuse, R28, R120 ;  /* 0x0000001c0c2c723c */ /* 0x042fec0000001878 */
[----:B------:R-:W-:Y:S01]  /*7950*/  HMMA.16816.F32 R36, R12, R30, R108 ;  /* 0x0000001e0c24723c */ /* 0x000fe2000000186c */
[----:B------:R-:W-:-:S02]  /*7960*/  MOV R120, R161 ;  /* 0x000000a100787202 */ /* 0x000fc40000000f00 */
[----:B------:R-:W-:Y:S02]  /*7970*/  MOV R161, R126 ;  /* 0x0000007e00a17202 */ /* 0x000fe40000000f00 */
[----:B------:R-:W-:Y:S02]  /*7980*/  MOV R126, R201 ;  /* 0x000000c9007e7202 */ /* 0x000fe40000000f00 */
[----:B------:R-:W-:Y:S02]  /*7990*/  F2FP.F16.F32.PACK_AB R12, R164, R68 ;  /* 0x00000044a40c723e */ /* 0x000fe400000000ff */
[----:B------:R-:W-:Y:S02]  /*79a0*/  F2FP.F16.F32.PACK_AB R13, R214, R212 ;  /* 0x000000d4d60d723e */ /* 0x000fe400000000ff */
[----:B------:R-:W-:Y:S02]  /*79b0*/  F2FP.F16.F32.PACK_AB R14, R156, R151 ;  /* 0x000000979c0e723e */ /* 0x000fe400000000ff */
[----:B---3--:R-:W-:Y:S01]  /*79c0*/  F2FP.F16.F32.PACK_AB R15, R206, R205 ;  /* 0x000000cdce0f723e */ /* 0x008fe200000000ff */
[----:B------:R1:W-:Y:S01]  /*79d0*/  MUFU.EX2 R201, R2 ;  /* 0x0000000200c97308 */ /* 0x0003e20000000800 */
[----:B------:R-:W-:-:S02]  /*79e0*/  IMAD.MOV.U32 R183, RZ, RZ, R137 ;  /* 0x000000ffffb77224 */ /* 0x000fc400078e0089 */
[----:B------:R-:W-:-:S03]  /*79f0*/  IMAD.MOV.U32 R137, RZ, RZ, R202 ;  /* 0x000000ffff897224 */ /* 0x000fc600078e00ca */
[C---:B------:R-:W-:Y:S06]  /*7a00*/  HMMA.16816.F32 R96, R12.reuse, R16, R84 ;  /* 0x000000100c60723c */ /* 0x040fec0000001854 */
[----:B------:R-:W-:Y:S01]  /*7a10*/  HMMA.16816.F32 R84, R12, R28, R40 ;  /* 0x0000001c0c54723c */ /* 0x000fe20000001828 */
[----:B-1----:R-:W-:-:S06]  /*7a20*/  FFMA.FTZ R2, R187, UR18, -R5 ;  /* 0x00000012bb027c23 */ /* 0x002fcc0008010805 */
[----:B------:R-:W-:Y:S01]  /*7a30*/  IMAD.MOV.U32 R43, RZ, RZ, R138 ;  /* 0x000000ffff2b7224 */ /* 0x000fe200078e008a */
[----:B------:R1:W2:Y:S01]  /*7a40*/  MUFU.EX2 R202, R2 ;  /* 0x0000000200ca7308 */ /* 0x0002a20000000800 */
[----:B------:R-:W-:Y:S01]  /*7a50*/  IMAD.MOV.U32 R138, RZ, RZ, R136 ;  /* 0x000000ffff8a7224 */ /* 0x000fe200078e0088 */
[----:B------:R-:W-:Y:S01]  /*7a60*/  MOV R136, R132 ;  /* 0x0000008400887202 */ /* 0x000fe20000000f00 */
[----:B------:R-:W-:Y:S01]  /*7a70*/  IMAD.MOV.U32 R132, RZ, RZ, R203 ;  /* 0x000000ffff847224 */ /* 0x000fe200078e00cb */
[----:B------:R-:W-:Y:S01]  /*7a80*/  HMMA.16816.F32 R108, R12, R26, R104 ;  /* 0x0000001a0c6c723c */ /* 0x000fe20000001868 */
[----:B------:R-:W-:Y:S02]  /*7a90*/  MOV R40, R127 ;  /* 0x0000007f00287202 */ /* 0x000fe40000000f00 */
[----:B------:R-:W-:-:S03]  /*7aa0*/  MOV R127, R204 ;  /* 0x000000cc007f7202 */ /* 0x000fc60000000f00 */
[----:B------:R-:W-:Y:S01]  /*7ab0*/  HMMA.16816.F32 R104, R12, R20, R100 ;  /* 0x000000140c68723c */ /* 0x000fe20000001864 */
[----:B-1----:R-:W-:-:S05]  /*7ac0*/  FFMA.FTZ R2, R186, UR18, -R5 ;  /* 0x00000012ba027c23 */ /* 0x002fca0008010805 */
[C---:B------:R-:W-:Y:S01]  /*7ad0*/  HMMA.16816.F32 R100, R12.reuse, R22, R88 ;  /* 0x000000160c64723c */ /* 0x040fe20000001858 */
[----:B------:R-:W1:Y:S01]  /*7ae0*/  LDSM.16.MT88.4 R20, [R223+0xa800] ;  /* 0x00a80000df14783b */ /* 0x000e620000004200 */
[----:B------:R3:W-:Y:S04]  /*7af0*/  MUFU.EX2 R203, R2 ;  /* 0x0000000200cb7308 */ /* 0x0007e80000000800 */
[----:B------:R-:W-:Y:S01]  /*7b00*/  HMMA.16816.F32 R112, R12, R24, R116 ;  /* 0x000000180c70723c */ /* 0x000fe20000001874 */
[----:B------:R-:W4:Y:S01]  /*7b10*/  LDSM.16.MT88.4 R24, [R220+0xa800] ;  /* 0x00a80000dc18783b */ /* 0x000f220000004200 */
[----:B------:R-:W-:Y:S01]  /*7b20*/  MOV R41, R144 ;  /* 0x0000009000297202 */ /* 0x000fe20000000f00 */
[----:B------:R-:W-:Y:S02]  /*7b30*/  IMAD.MOV.U32 R144, RZ, RZ, R134 ;  /* 0x000000ffff907224 */ /* 0x000fe400078e0086 */
[----:B---3--:R-:W-:-:S04]  /*7b40*/  FFMA.FTZ R2, R185, UR18, -R5 ;  /* 0x00000012b9027c23 */ /* 0x008fc80008010805 */
[----:B------:R3:W-:Y:S01]  /*7b50*/  MUFU.EX2 R204, R2 ;  /* 0x0000000200cc7308 */ /* 0x0007e20000000800 */
[----:B------:R-:W-:Y:S01]  /*7b60*/  MOV R42, R200 ;  /* 0x000000c8002a7202 */ /* 0x000fe20000000f00 */
[----:B------:R-:W-:Y:S01]  /*7b70*/  FFMA.FTZ R3, R180, UR18, -R4 ;  /* 0x00000012b4037c23 */ /* 0x000fe20008010804 */
[----:B------:R-:W-:Y:S01]  /*7b80*/  MOV R70, R127 ;  /* 0x0000007f00467202 */ /* 0x000fe20000000f00 */
[----:B------:R-:W-:Y:S02]  /*7b90*/  IMAD.MOV.U32 R127, RZ, RZ, R132 ;  /* 0x000000ffff7f7224 */ /* 0x000fe400078e0084 */
[----:B---3--:R-:W-:-:S04]  /*7ba0*/  FFMA.FTZ R2, R191, UR18, -R4 ;  /* 0x00000012bf027c23 */ /* 0x008fc80008010804 */
[----:B------:R3:W-:Y:S01]  /*7bb0*/  MUFU.EX2 R134, R2 ;  /* 0x0000000200867308 */ /* 0x0007e20000000800 */
[----:B------:R-:W-:-:S07]  /*7bc0*/  MOV R181, R133 ;  /* 0x0000008500b57202 */ /* 0x000fce0000000f00 */
[----:B------:R-:W-:Y:S01]  /*7bd0*/  MUFU.EX2 R133, R3 ;  /* 0x0000000300857308 */ /* 0x000fe20000000800 */
[----:B---3--:R-:W-:-:S07]  /*7be0*/  FFMA.FTZ R2, R189, UR18, -R4 ;  /* 0x00000012bd027c23 */ /* 0x008fce0008010804 */
[----:B------:R3:W1:Y:S01]  /*7bf0*/  MUFU.EX2 R200, R2 ;  /* 0x0000000200c87308 */ /* 0x0006620000000800 */
[----:B------:R-:W-:Y:S01]  /*7c00*/  HMMA.16816.F32 R92, R12, R18, R80 ;  /* 0x000000120c5c723c */ /* 0x000fe20000001850 */
[----:B------:R-:W4:Y:S01]  /*7c10*/  LDSM.16.MT88.4 R16, [R221+0xa800] ;  /* 0x00a80000dd10783b */ /* 0x000f220000004200 */
[----:B---3--:R-:W-:-:S05]  /*7c20*/  FFMA.FTZ R2, R190, UR18, -R4 ;  /* 0x00000012be027c23 */ /* 0x008fca0008010804 */
[----:B------:R-:W3:Y:S01]  /*7c30*/  MUFU.EX2 R132, R2 ;  /* 0x0000000200847308 */ /* 0x000ee20000000800 */
[----:B------:R-:W-:Y:S01]  /*7c40*/  HMMA.16816.F32 R80, R12, R30, R32 ;  /* 0x0000001e0c50723c */ /* 0x000fe20000001820 */
[----:B------:R-:W4:Y:S01]  /*7c50*/  LDSM.16.MT88.4 R28, [R222+0xa800] ;  /* 0x00a80000de1c783b */ /* 0x000f220000004200 */
[----:B------:R-:W-:-:S05]  /*7c60*/  MOV R122, R177 ;  /* 0x000000b1007a7202 */ /* 0x000fca0000000f00 */
[----:B--2---:R-:W-:Y:S02]  /*7c70*/  F2FP.F16.F32.PACK_AB R12, R202, R201 ;  /* 0x000000c9ca0c723e */ /* 0x004fe400000000ff */
[----:B-1----:R-:W-:Y:S02]  /*7c80*/  F2FP.F16.F32.PACK_AB R13, R200, R134 ;  /* 0x00000086c80d723e */ /* 0x002fe400000000ff */
[----:B------:R-:W-:Y:S02]  /*7c90*/  F2FP.F16.F32.PACK_AB R14, R204, R203 ;  /* 0x000000cbcc0e723e */ /* 0x000fe400000000ff */
[----:B---3--:R-:W-:Y:S01]  /*7ca0*/  F2FP.F16.F32.PACK_AB R15, R133, R132 ;  /* 0x00000084850f723e */ /* 0x008fe200000000ff */
[----:B------:R-:W-:Y:S01]  /*7cb0*/  IMAD.MOV.U32 R121, RZ, RZ, R154 ;  /* 0x000000ffff797224 */ /* 0x000fe200078e009a */
[----:B------:R-:W-:Y:S01]  /*7cc0*/  MOV R157, R146 ;  /* 0x00000092009d7202 */ /* 0x000fe20000000f00 */
[----:B------:R-:W-:Y:S02]  /*7cd0*/  IMAD.MOV.U32 R160, RZ, RZ, R147 ;  /* 0x000000ffffa07224 */ /* 0x000fe400078e0093 */
[----:B------:R-:W-:Y:S01]  /*7ce0*/  FFMA.FTZ R2, R249, UR18, -R6 ;  /* 0x00000012f9027c23 */ /* 0x000fe20008010806 */
[----:B------:R-:W-:-:S02]  /*7cf0*/  IMAD.MOV.U32 R182, RZ, RZ, R144 ;  /* 0x000000ffffb67224 */ /* 0x000fc400078e0090 */
[----:B------:R-:W-:Y:S01]  /*7d00*/  IMAD.MOV.U32 R124, RZ, RZ, R145 ;  /* 0x000000ffff7c7224 */ /* 0x000fe200078e0091 */
[----:B------:R-:W-:Y:S01]  /*7d10*/  HMMA.16816.F32 R152, R12, R20, R60 ;  /* 0x000000140c98723c */ /* 0x000fe2000000183c */
[----:B------:R-:W-:Y:S01]  /*7d20*/  MOV R159, R139 ;  /* 0x0000008b009f7202 */ /* 0x000fe20000000f00 */
[----:B------:R-:W-:Y:S01]  /*7d30*/  IMAD.MOV.U32 R162, RZ, RZ, R138 ;  /* 0x000000ffffa27224 */ /* 0x000fe200078e008a */
[----:B------:R-:W-:-:S03]  /*7d40*/  MOV R123, R136 ;  /* 0x00000088007b7202 */ /* 0x000fc60000000f00 */
[----:B----4-:R-:W-:Y:S01]  /*7d50*/  HMMA.16816.F32 R144, R12, R26, R64 ;  /* 0x0000001a0c90723c */ /* 0x010fe20000001840 */
[----:B------:R-:W-:Y:S01]  /*7d60*/  IMAD.MOV.U32 R62, RZ, RZ, R122 ;  /* 0x000000ffff3e7224 */ /* 0x000fe200078e007a */
[----:B------:R-:W-:Y:S01]  /*7d70*/  MOV R63, R68 ;  /* 0x00000044003f7202 */ /* 0x000fe20000000f00 */
[----:B------:R1:W-:Y:S01]  /*7d80*/  MUFU.EX2 R249, R2 ;  /* 0x0000000200f97308 */ /* 0x0003e20000000800 */
[----:B------:R-:W-:-:S03]  /*7d90*/  MOV R33, R137 ;  /* 0x0000008900217202 */ /* 0x000fc60000000f00 */
[----:B------:R-:W-:Y:S01]  /*7da0*/  IMAD.MOV.U32 R64, RZ, RZ, R140 ;  /* 0x000000ffff407224 */ /* 0x000fe200078e008c */
[----:B------:R-:W-:Y:S01]  /*7db0*/  MOV R65, R131 ;  /* 0x0000008300417202 */ /* 0x000fe20000000f00 */
[----:B------:R-:W-:Y:S01]  /*7dc0*/  IMAD.MOV.U32 R66, RZ, RZ, R130 ;  /* 0x000000ffff427224 */ /* 0x000fe200078e0082 */
[----:B------:R-:W-:Y:S01]  /*7dd0*/  HMMA.16816.F32 R136, R12, R24, R76 ;  /* 0x000000180c88723c */ /* 0x000fe2000000184c */
[----:B------:R-:W-:Y:S01]  /*7de0*/  MOV R67, R129 ;  /* 0x0000008100437202 */ /* 0x000fe20000000f00 */
[----:B------:R-:W-:Y:S01]  /*7df0*/  FADD.FTZ R121, R121, R62 ;  /* 0x0000003e79797221 */ /* 0x000fe20000010000 */
[----:B------:R-:W-:Y:S01]  /*7e00*/  IMAD.MOV.U32 R62, RZ, RZ, R63 ;  /* 0x000000ffff3e7224 */ /* 0x000fe200078e003f */
[----:B------:R-:W-:Y:S01]  /*7e10*/  MOV R63, R64 ;  /* 0x00000040003f7202 */ /* 0x000fe20000000f00 */
[----:B------:R-:W-:Y:S02]  /*7e20*/  IMAD.MOV.U32 R64, RZ, RZ, R65 ;  /* 0x000000ffff407224 */ /* 0x000fe400078e0041 */
[----:B------:R-:W-:Y:S01]  /*7e30*/  IMAD.MOV.U32 R76, RZ, RZ, R128 ;  /* 0x000000ffff4c7224 */ /* 0x000fe200078e0080 */
[----:B------:R-:W-:Y:S01]  /*7e40*/  MOV R77, R11 ;  /* 0x0000000b004d7202 */ /* 0x000fe20000000f00 */
[----:B-1----:R-:W-:Y:S01]  /*7e50*/  FFMA.FTZ R2, R248, UR18, -R6 ;  /* 0x00000012f8027c23 */ /* 0x002fe20008010806 */
[----:B------:R-:W-:Y:S01]  /*7e60*/  MOV R78, R120 ;  /* 0x00000078004e7202 */ /* 0x000fe20000000f00 */
[----:B------:R-:W-:Y:S01]  /*7e70*/  IMAD.MOV.U32 R79, RZ, RZ, R43 ;  /* 0x000000ffff4f7224 */ /* 0x000fe200078e002b */
[----:B------:R-:W-:Y:S01]  /*7e80*/  MOV R65, R66 ;  /* 0x0000004200417202 */ /* 0x000fe20000000f00 */
[----:B------:R1:W-:Y:S01]  /*7e90*/  MUFU.EX2 R248, R2 ;  /* 0x0000000200f87308 */ /* 0x0003e20000000800 */
        /* <DEDUP_REMOVED lines=13> */
[----:B-1----:R-:W-:Y:S01]  /*7f70*/  FFMA.FTZ R2, R247, UR18, -R6 ;  /* 0x00000012f7027c23 */ /* 0x002fe20008010806 */
[----:B------:R-:W-:Y:S01]  /*7f80*/  IMAD.MOV.U32 R64, RZ, RZ, R65 ;  /* 0x000000ffff407224 */ /* 0x000fe200078e0041 */
[----:B------:R-:W-:Y:S01]  /*7f90*/  MOV R88, R171 ;  /* 0x000000ab00587202 */ /* 0x000fe20000000f00 */
[----:B------:R-:W-:Y:S01]  /*7fa0*/  IMAD.MOV.U32 R89, RZ, RZ, R164 ;  /* 0x000000ffff597224 */ /* 0x000fe200078e00a4 */
        /* <DEDUP_REMOVED lines=14> */
[----:B-1----:R-:W-:Y:S01]  /*8090*/  FFMA.FTZ R2, R246, UR18, -R6 ;  /* 0x00000012f6027c23 */ /* 0x002fe20008010806 */
[----:B------:R-:W-:Y:S01]  /*80a0*/  IMAD.MOV.U32 R78, RZ, RZ, R79 ;  /* 0x000000ffff4e7224 */ /* 0x000fe200078e004f */
[----:B------:R-:W-:-:S02]  /*80b0*/  MOV R88, R89 ;  /* 0x0000005900587202 */ /* 0x000fc40000000f00 */
[----:B------:R1:W2:Y:S01]  /*80c0*/  MUFU.EX2 R246, R2 ;  /* 0x0000000200f67308 */ /* 0x0002a20000000800 */
        /* <DEDUP_REMOVED lines=8> */
[----:B------:R-:W-:Y:S01]  /*8150*/  FFMA.FTZ R3, R173, UR18, -R0 ;  /* 0x00000012ad037c23 */ /* 0x000fe20008010800 */
[----:B------:R-:W-:-:S02]  /*8160*/  IMAD.MOV.U32 R188, RZ, RZ, R88 ;  /* 0x000000ffffbc7224 */ /* 0x000fc400078e0058 */
[----:B-1----:R-:W-:Y:S01]  /*8170*/  FFMA.FTZ R2, R245, UR18, -R6 ;  /* 0x00000012f5027c23 */ /* 0x002fe20008010806 */
[----:B------:R-:W-:Y:S01]  /*8180*/  IMAD.MOV.U32 R32, RZ, RZ, R126 ;  /* 0x000000ffff207224 */ /* 0x000fe200078e007e */
[----:B------:R-:W-:Y:S02]  /*8190*/  MOV R88, R89 ;  /* 0x0000005900587202 */ /* 0x000fe40000000f00 */
[----:B------:R1:W-:Y:S01]  /*81a0*/  MUFU.EX2 R245, R2 ;  /* 0x0000000200f57308 */ /* 0x0003e20000000800 */
[----:B------:R-:W-:Y:S01]  /*81b0*/  FADD.FTZ R123, R135, R75 ;  /* 0x0000004b877b7221 */ /* 0x000fe20000010000 */
[----:B------:R-:W-:Y:S01]  /*81c0*/  IMAD.MOV.U32 R89, RZ, RZ, R90 ;  /* 0x000000ffff597224 */ /* 0x000fe200078e005a */
[C---:B------:R-:W-:Y:S01]  /*81d0*/  HMMA.16816.F32 R164, R12.reuse, R22, R56 ;  /* 0x000000160ca4723c */ /* 0x040fe20000001838 */
[----:B------:R-:W3:Y:S01]  /*81e0*/  LDL.LU R135, [R1+0xfc] ;  /* 0x0000fc0001877983 */ /* 0x000ee20000300800 */
[----:B------:R-:W-:Y:S01]  /*81f0*/  MOV R90, R91 ;  /* 0x0000005b005a7202 */ /* 0x000fe20000000f00 */
[----:B------:R-:W-:Y:S01]  /*8200*/  FFMA.FTZ R35, R237, UR18, -R6 ;  /* 0x00000012ed237c23 */ /* 0x000fe20008010806 */
[----:B------:R-:W-:Y:S01]  /*8210*/  IMAD.MOV.U32 R91, RZ, RZ, R124 ;  /* 0x000000ffff5b7224 */ /* 0x000fe200078e007c */
[----:B------:R4:W-:Y:S01]  /*8220*/  MUFU.EX2 R128, R3 ;  /* 0x0000000300807308 */ /* 0x0009e20000000800 */
[----:B------:R-:W-:Y:S01]  /*8230*/  HMMA.16816.F32 R168, R12, R16, R52 ;  /* 0x000000100ca8723c */ /* 0x000fe20000001834 */
[----:B------:R-:W3:Y:S01]  /*8240*/  LDL.LU R60, [R1+0x40] ;  /* 0x00004000013c7983 */ /* 0x000ee20000300800 */
[--C-:B------:R-:W-:Y:S01]  /*8250*/  FFMA.FTZ R34, R163, UR18, -R0.reuse ;  /* 0x00000012a3227c23 */ /* 0x100fe20008010800 */
[--C-:B------:R-:W-:Y:S01]  /*8260*/  FFMA.FTZ R33, R33, UR18, -R0.reuse ;  /* 0x0000001221217c23 */ /* 0x100fe20008010800 */
[----:B------:R-:W-:-:S02]  /*8270*/  FFMA.FTZ R32, R32, UR18, -R0 ;  /* 0x0000001220207c23 */ /* 0x000fc40008010800 */
[C---:B------:R-:W-:Y:S01]  /*8280*/  HMMA.16816.F32 R184, R12.reuse, R28, R44 ;  /* 0x0000001c0cb8723c */ /* 0x040fe2000000182c */
[--C-:B------:R-:W-:Y:S01]  /*8290*/  FFMA.FTZ R42, R42, UR18, -R0.reuse ;  /* 0x000000122a2a7c23 */ /* 0x100fe20008010800 */
[--C-:B-1----:R-:W-:Y:S01]  /*82a0*/  FFMA.FTZ R2, R174, UR18, -R0.reuse ;  /* 0x00000012ae027c23 */ /* 0x102fe20008010800 */
[--C-:B------:R-:W-:Y:S01]  /*82b0*/  FFMA.FTZ R127, R127, UR18, -R0.reuse ;  /* 0x000000127f7f7c23 */ /* 0x100fe20008010800 */
[--C-:B------:R-:W-:Y:S02]  /*82c0*/  FFMA.FTZ R130, R252, UR18, -R0.reuse ;  /* 0x00000012fc827c23 */ /* 0x100fe40008010800 */
[C---:B------:R-:W-:Y:S01]  /*82d0*/  HMMA.16816.F32 R116, R12.reuse, R30, R36 ;  /* 0x0000001e0c74723c */ /* 0x040fe20000001824 */
[----:B------:R1:W-:Y:S01]  /*82e0*/  MUFU.EX2 R125, R2 ;  /* 0x00000002007d7308 */ /* 0x0003e20000000800 */
[--C-:B------:R-:W-:Y:S01]  /*82f0*/  FFMA.FTZ R131, R251, UR18, -R0.reuse ;  /* 0x00000012fb837c23 */ /* 0x100fe20008010800 */
[----:B------:R-:W-:Y:S01]  /*8300*/  FFMA.FTZ R140, R250, UR18, -R0 ;  /* 0x00000012fa8c7c23 */ /* 0x000fe20008010800 */
[--C-:B----4-:R-:W-:Y:S01]  /*8310*/  FFMA.FTZ R3, R234, UR18, -R5.reuse ;  /* 0x00000012ea037c23 */ /* 0x110fe20008010805 */
[----:B------:R-:W3:Y:S01]  /*8320*/  LDL.LU R124, [R1+0x44] ;  /* 0x00004400017c7983 */ /* 0x000ee20000300800 */
[----:B------:R-:W-:Y:S01]  /*8330*/  HMMA.16816.F32 R176, R12, R18, R48 ;  /* 0x000000120cb0723c */ /* 0x000fe20000001830 */
[--C-:B------:R-:W-:Y:S01]  /*8340*/  FFMA.FTZ R39, R242, UR18, -R6.reuse ;  /* 0x00000012f2277c23 */ /* 0x100fe20008010806 */
[--C-:B------:R-:W-:Y:S01]  /*8350*/  FFMA.FTZ R38, R241, UR18, -R6.reuse ;  /* 0x00000012f1267c23 */ /* 0x100fe20008010806 */
[--C-:B------:R-:W-:Y:S01]  /*8360*/  FFMA.FTZ R37, R240, UR18, -R6.reuse ;  /* 0x00000012f0257c23 */ /* 0x100fe20008010806 */
[--C-:B------:R-:W-:Y:S01]  /*8370*/  FFMA.FTZ R36, R239, UR18, -R6.reuse ;  /* 0x00000012ef247c23 */ /* 0x100fe20008010806 */
[----:B------:R-:W4:Y:S02]  /*8380*/  LDL.LU R234, [R1+0x54] ;  /* 0x0000540001ea7983 */ /* 0x000f240000300800 */
[--C-:B------:R-:W-:Y:S01]  /*8390*/  FFMA.FTZ R13, R244, UR18, -R6.reuse ;  /* 0x00000012f40d7c23 */ /* 0x100fe20008010806 */
[----:B------:R-:W-:Y:S01]  /*83a0*/  FFMA.FTZ R12, R243, UR18, -R6 ;  /* 0x00000012f30c7c23 */ /* 0x000fe20008010806 */
[--C-:B------:R-:W-:Y:S01]  /*83b0*/  FFMA.FTZ R6, R175, UR18, -R0.reuse ;  /* 0x00000012af067c23 */ /* 0x100fe20008010800 */
[----:B-1----:R-:W-:Y:S01]  /*83c0*/  FFMA.FTZ R2, R172, UR18, -R0 ;  /* 0x00000012ac027c23 */ /* 0x002fe20008010800 */
[----:B------:R-:W-:-:S02]  /*83d0*/  FFMA.FTZ R0, R233, UR18, -R5 ;  /* 0x00000012e9007c23 */ /* 0x000fc40008010805 */
[----:B------:R-:W4:Y:S01]  /*83e0*/  LDL.LU R233, [R1+0x4c] ;  /* 0x00004c0001e97983 */ /* 0x000f220000300800 */
[----:B------:R1:W-:Y:S01]  /*83f0*/  MUFU.EX2 R126, R6 ;  /* 0x00000006007e7308 */ /* 0x0003e20000000800 */
[----:B------:R-:W-:Y:S01]  /*8400*/  FFMA.FTZ R11, R236, UR18, -R5 ;  /* 0x00000012ec0b7c23 */ /* 0x000fe20008010805 */
[----:B------:R-:W-:-:S06]  /*8410*/  MOV R236, R90 ;  /* 0x0000005a00ec7202 */ /* 0x000fcc0000000f00 */
[----:B------:R2:W2:Y:S01]  /*8420*/  MUFU.EX2 R129, R2 ;  /* 0x0000000200817308 */ /* 0x0004a20000000800 */
[--C-:B------:R-:W-:Y:S01]  /*8430*/  FFMA.FTZ R43, R232, UR18, -R5.reuse ;  /* 0x00000012e82b7c23 */ /* 0x100fe20008010805 */
[--C-:B------:R-:W-:Y:S01]  /*8440*/  FFMA.FTZ R44, R231, UR18, -R5.reuse ;  /* 0x00000012e72c7c23 */ /* 0x100fe20008010805 */
[--C-:B------:R-:W-:Y:S01]  /*8450*/  FFMA.FTZ R45, R219, UR18, -R5.reuse ;  /* 0x00000012db2d7c23 */ /* 0x100fe20008010805 */
[--C-:B------:R-:W-:Y:S01]  /*8460*/  FFMA.FTZ R46, R218, UR18, -R5.reuse ;  /* 0x00000012da2e7c23 */ /* 0x100fe20008010805 */
[----:B------:R-:W-:Y:S02]  /*8470*/  IMAD.MOV.U32 R250, RZ, RZ, R180 ;  /* 0x000000fffffa7224 */ /* 0x000fe400078e00b4 */
[--C-:B------:R-:W-:Y:S01]  /*8480*/  FFMA.FTZ R41, R198, UR18, -R4.reuse ;  /* 0x00000012c6297c23 */ /* 0x100fe20008010804 */
[----:B-1----:R-:W-:Y:S01]  /*8490*/  FFMA.FTZ R6, R235, UR18, -R5 ;  /* 0x00000012eb067c23 */ /* 0x002fe20008010805 */
[----:B------:R-:W-:Y:S01]  /*84a0*/  MOV R235, R70 ;  /* 0x0000004600eb7202 */ /* 0x000fe20000000f00 */
[--C-:B------:R-:W-:Y:S01]  /*84b0*/  FFMA.FTZ R40, R197, UR18, -R4.reuse ;  /* 0x00000012c5287c23 */ /* 0x100fe20008010804 */
[--C-:B------:R-:W-:Y:S01]  /*84c0*/  FFMA.FTZ R5, R196, UR18, -R4.reuse ;  /* 0x00000012c4057c23 */ /* 0x100fe20008010804 */
[--C-:B------:R-:W-:Y:S01]  /*84d0*/  FFMA.FTZ R47, R195, UR18, -R4.reuse ;  /* 0x00000012c32f7c23 */ /* 0x100fe20008010804 */
[--C-:B------:R-:W-:Y:S01]  /*84e0*/  FFMA.FTZ R68, R194, UR18, -R4.reuse ;  /* 0x00000012c2447c23 */ /* 0x100fe20008010804 */
[--C-:B------:R-:W-:Y:S01]  /*84f0*/  FFMA.FTZ R120, R193, UR18, -R4.reuse ;  /* 0x00000012c1787c23 */ /* 0x100fe20008010804 */
[--C-:B------:R-:W-:Y:S01]  /*8500*/  FFMA.FTZ R122, R192, UR18, -R4.reuse ;  /* 0x00000012c07a7c23 */ /* 0x100fe20008010804 */
[----:B--2---:R-:W-:Y:S01]  /*8510*/  FFMA.FTZ R2, R199, UR18, -R4 ;  /* 0x00000012c7027c23 */ /* 0x004fe20008010804 */
        /* <DEDUP_REMOVED lines=8> */
[----:B------:R1:W-:Y:S01]  /*85a0*/  MUFU.EX2 R219, R13 ;  /* 0x0000000d00db7308 */ /* 0x0003e20000000800 */
[----:B------:R-:W-:Y:S01]  /*85b0*/  MOV R240, R63 ;  /* 0x0000003f00f07202 */ /* 0x000fe20000000f00 */
[----:B------:R-:W-:Y:S01]  /*85c0*/  IMAD.MOV.U32 R241, RZ, RZ, R62 ;  /* 0x000000fffff17224 */ /* 0x000fe200078e003e */
[----:B------:R-:W-:-:S02]  /*85d0*/  F2FP.F16.F32.PACK_AB R14, R246, R247 ;  /* 0x000000f7f60e723e */ /* 0x000fc400000000ff */
[----:B------:R-:W-:-:S03]  /*85e0*/  F2FP.F16.F32.PACK_AB R15, R129, R128 ;  /* 0x00000080810f723e */ /* 0x000fc600000000ff */
[----:B------:R2:W-:Y:S01]  /*85f0*/  MUFU.EX2 R218, R12 ;  /* 0x0000000c00da7308 */ /* 0x0005e20000000800 */
[----:B------:R-:W-:Y:S01]  /*8600*/  MOV R242, R61 ;  /* 0x0000003d00f27202 */ /* 0x000fe20000000f00 */
[----:B------:R-:W-:Y:S01]  /*8610*/  IMAD.MOV.U32 R180, RZ, RZ, R189 ;  /* 0x000000ffffb47224 */ /* 0x000fe200078e00bd */
[----:B------:R-:W-:-:S05]  /*8620*/  MOV R244, R190 ;  /* 0x000000be00f47202 */ /* 0x000fca0000000f00 */
[----:B------:R4:W-:Y:S01]  /*8630*/  MUFU.EX2 R70, R2 ;  /* 0x0000000200467308 */ /* 0x0009e20000000800 */
[----:B-1----:R-:W-:Y:S01]  /*8640*/  F2FP.F16.F32.PACK_AB R13, R126, R125 ;  /* 0x0000007d7e0d723e */ /* 0x002fe200000000ff */
[----:B------:R-:W-:Y:S01]  /*8650*/  IMAD.MOV.U32 R189, RZ, RZ, R188 ;  /* 0x000000ffffbd7224 */ /* 0x000fe200078e00bc */
[----:B------:R-:W-:Y:S02]  /*8660*/  MOV R190, R191 ;  /* 0x000000bf00be7202 */ /* 0x000fe40000000f00 */
[----:B--2---:R-:W-:Y:S01]  /*8670*/  F2FP.F16.F32.PACK_AB R12, R248, R249 ;  /* 0x000000f9f80c723e */ /* 0x004fe200000000ff */
[----:B------:R-:W-:Y:S01]  /*8680*/  IMAD.MOV.U32 R188, RZ, RZ, R89 ;  /* 0x000000ffffbc7224 */ /* 0x000fe200078e0059 */
[----:B------:R-:W-:Y:S01]  /*8690*/  MOV R191, R88 ;  /* 0x0000005800bf7202 */ /* 0x000fe20000000f00 */
[----:B------:R-:W-:Y:S02]  /*86a0*/  IMAD.MOV.U32 R174, RZ, RZ, R91 ;  /* 0x000000ffffae7224 */ /* 0x000fe400078e005b */
[----:B------:R-:W-:-:S02]  /*86b0*/  IMAD.MOV.U32 R243, RZ, RZ, R71 ;  /* 0x000000fffff37224 */ /* 0x000fc400078e0047 */
[C---:B------:R-:W-:Y:S01]  /*86c0*/  HMMA.16816.F32 R88, R12.reuse, R24, R112 ;  /* 0x000000180c58723c */ /* 0x040fe20000001870 */
[----:B------:R-:W-:Y:S05]  /*86d0*/  MUFU.EX2 R112, R39 ;  /* 0x0000002700707308 */ /* 0x000fea0000000800 */
[C---:B------:R-:W-:Y:S03]  /*86e0*/  HMMA.16816.F32 R76, R12.reuse, R26, R108 ;  /* 0x0000001a0c4c723c */ /* 0x040fe6000000186c */
[----:B------:R-:W-:Y:S03]  /*86f0*/  MUFU.EX2 R113, R38 ;  /* 0x0000002600717308 */ /* 0x000fe60000000800 */
[C---:B------:R-:W-:Y:S01]  /*8700*/  HMMA.16816.F32 R64, R12.reuse, R28, R84 ;  /* 0x0000001c0c40723c */ /* 0x040fe20000001854 */
[----:B----4-:R-:W-:Y:S01]  /*8710*/  FADD.FTZ R4, R234, R233 ;  /* 0x000000e9ea047221 */ /* 0x010fe20000010000 */
        /* <DEDUP_REMOVED lines=22> */
[----:B------:R-:W-:Y:S01]  /*8880*/  MUFU.EX2 R109, R37 ;  /* 0x00000025006d7308 */ /* 0x000fe20000000800 */
[----:B------:R-:W-:Y:S01]  /*8890*/  IMAD.MOV.U32 R163, RZ, RZ, R172 ;  /* 0x000000ffffa37224 */ /* 0x000fe200078e00ac */
[----:B------:R-:W-:Y:S01]  /*88a0*/  MOV R172, R173 ;  /* 0x000000ad00ac7202 */ /* 0x000fe20000000f00 */
[----:B---3--:R-:W-:Y:S01]  /*88b0*/  FADD.FTZ R124, R124, R60 ;  /* 0x0000003c7c7c7221 */ /* 0x008fe20000010000 */
[----:B------:R-:W-:Y:S01]  /*88c0*/  IMAD.MOV.U32 R173, RZ, RZ, R175 ;  /* 0x000000ffffad7224 */ /* 0x000fe200078e00af */
[----:B------:R-:W-:Y:S01]  /*88d0*/  MOV R175, R242 ;  /* 0x000000f200af7202 */ /* 0x000fe20000000f00 */
[C---:B------:R-:W-:Y:S06]  /*88e0*/  HMMA.16816.F32 R56, R12.reuse, R30, R80 ;  /* 0x0000001e0c38723c */ /* 0x040fec0000001850 */
[----:B------:R-:W-:Y:S01]  /*88f0*/  HMMA.16816.F32 R52, R12, R18, R92 ;  /* 0x000000120c34723c */ /* 0x000fe2000000185c */
[----:B------:R1:W-:Y:S01]  /*8900*/  MUFU.EX2 R110, R36 ;  /* 0x00000024006e7308 */ /* 0x0003e20000000800 */
[----:B------:R-:W-:Y:S01]  /*8910*/  IMAD.MOV.U32 R242, RZ, RZ, R243 ;  /* 0x000000fffff27224 */ /* 0x000fe200078e00f3 */
[----:B------:R-:W-:-:S03]  /*8920*/  MOV R243, R72 ;  /* 0x0000004800f37202 */ /* 0x000fc60000000f00 */
[C---:B------:R-:W-:Y:S01]  /*8930*/  HMMA.16816.F32 R48, R12.reuse, R22, R100 ;  /* 0x000000160c30723c */ /* 0x040fe20000001864 */
[----:B------:R-:W-:Y:S01]  /*8940*/  MOV R114, R158 ;  /* 0x0000009e00727202 */ /* 0x000fe20000000f00 */
[----:B------:R-:W-:Y:S01]  /*8950*/  IMAD.MOV.U32 R115, RZ, RZ, R142 ;  /* 0x000000ffff737224 */ /* 0x000fe200078e008e */
[----:B------:R2:W-:Y:S01]  /*8960*/  MUFU.EX2 R84, R0 ;  /* 0x0000000000547308 */ /* 0x0005e20000000800 */
[----:B------:R-:W-:Y:S01]  /*8970*/  FADD.FTZ R2, R10, R2 ;  /* 0x000000020a027221 */ /* 0x000fe20000010000 */
[----:B------:R-:W-:Y:S01]  /*8980*/  LDSM.16.MT88.4 R24, [R223+0xb000] ;  /* 0x00b00000df18783b */ /* 0x000fe20000004200 */
[C---:B------:R-:W-:Y:S03]  /*8990*/  HMMA.16816.F32 R60, R12.reuse, R20, R104 ;  /* 0x000000140c3c723c */ /* 0x040fe60000001868 */
[----:B------:R-:W-:Y:S03]  /*89a0*/  LDSM.16.MT88.4 R28, [R222+0xb000] ;  /* 0x00b00000de1c783b */ /* 0x000fe60000004200 */
[----:B-1----:R-:W-:Y:S01]  /*89b0*/  HMMA.16816.F32 R36, R12, R16, R96 ;  /* 0x000000100c24723c */ /* 0x002fe20000001860 */
[----:B------:R1:W-:Y:S01]  /*89c0*/  MUFU.EX2 R96, R3 ;  /* 0x0000000300607308 */ /* 0x0003e20000000800 */
[----:B--2---:R-:W-:Y:S01]  /*89d0*/  FADD.FTZ R0, R234, R124 ;  /* 0x0000007cea007221 */ /* 0x004fe20000010000 */
[----:B------:R-:W-:-:S06]  /*89e0*/  FADD.FTZ R2, R9, R2 ;  /* 0x0000000209027221 */ /* 0x000fcc0000010000 */
[----:B------:R-:W-:Y:S01]  /*89f0*/  MUFU.EX2 R82, R5 ;  /* 0x0000000500527308 */ /* 0x000fe20000000800 */
[----:B------:R-:W2:Y:S01]  /*8a00*/  LDSM.16.MT88.4 R20, [R221+0xb000] ;  /* 0x00b00000dd14783b */ /* 0x000ea20000004200 */
[----:B-1----:R-:W-:-:S03]  /*8a10*/  FADD.FTZ R3, R230, R121 ;  /* 0x00000079e6037221 */ /* 0x002fc60000010000 */
[----:B------:R-:W3:Y:S04]  /*8a20*/  LDL.LU R230, [R1+0xf8] ;  /* 0x0000f80001e67983 */ /* 0x000ee80000300800 */
[----:B------:R1:W5:Y:S04]  /*8a30*/  LDL.LU R73, [R1+0xf4] ;  /* 0x0000f40001497983 */ /* 0x0003680000300800 */
[----:B------:R-:W4:Y:S04]  /*8a40*/  LDL.LU R72, [R1+0xf0] ;  /* 0x0000f00001487983 */ /* 0x000f280000300800 */
[----:B------:R-:W2:Y:S01]  /*8a50*/  LDL.LU R234, [R1+0x58] ;  /* 0x0000580001ea7983 */ /* 0x000ea20000300800 */
[----:B------:R-:W-:-:S03]  /*8a60*/  FADD.FTZ R3, R69, R3 ;  /* 0x0000000345037221 */ /* 0x000fc60000010000 */
[----:B------:R1:W5:Y:S01]  /*8a70*/  LDL.LU R69, [R1+0xec] ;  /* 0x0000ec0001457983 */ /* 0x0003620000300800 */
[----:B------:R-:W-:-:S03]  /*8a80*/  FADD.FTZ R3, R8, R3 ;  /* 0x0000000308037221 */ /* 0x000fc60000010000 */
[----:B------:R1:W5:Y:S01]  /*8a90*/  LDL.LU R10, [R1+0xe8] ;  /* 0x0000e800010a7983 */ /* 0x0003620000300800 */
[----:B------:R-:W-:Y:S08]  /*8aa0*/  MUFU.EX2 R101, R6 ;  /* 0x0000000600657308 */ /* 0x000ff00000000800 */
[----:B------:R-:W-:Y:S08]  /*8ab0*/  MUFU.EX2 R108, R35 ;  /* 0x00000023006c7308 */ /* 0x000ff00000000800 */
[----:B------:R-:W-:Y:S08]  /*8ac0*/  MUFU.EX2 R104, R34 ;  /* 0x0000002200687308 */ /* 0x000ff00000000800 */
[----:B------:R-:W-:Y:S08]  /*8ad0*/  MUFU.EX2 R105, R33 ;  /* 0x0000002100697308 */ /* 0x000ff00000000800 */
[----:B------:R1:W-:Y:S02]  /*8ae0*/  MUFU.EX2 R106, R32 ;  /* 0x00000020006a7308 */ /* 0x0003e40000000800 */
[----:B-1----:R-:W1:Y:S06]  /*8af0*/  LDSM.16.MT88.4 R32, [R220+0xb000] ;  /* 0x00b00000dc20783b */ /* 0x002e6c0000004200 */
[----:B------:R-:W1:Y:S01]  /*8b00*/  MUFU.EX2 R100, R11 ;  /* 0x0000000b00647308 */ /* 0x000e620000000800 */
[----:B--2---:R-:W-:Y:S01]  /*8b10*/  FADD.FTZ R4, R234, R4 ;  /* 0x00000004ea047221 */ /* 0x004fe20000010000 */
        /* <DEDUP_REMOVED lines=11> */
[----:B----4-:R-:W-:Y:S01]  /*8bd0*/  FADD.FTZ R0, R72, R0 ;  /* 0x0000000048007221 */ /* 0x010fe20000010000 */
[----:B------:R-:W-:Y:S01]  /*8be0*/  MOV R243, R174 ;  /* 0x000000ae00f37202 */ /* 0x000fe20000000f00 */
[----:B------:R2:W5:Y:S01]  /*8bf0*/  LDL.LU R72, [R1+0xe4] ;  /* 0x0000e40001487983 */ /* 0x0005620000300800 */
[----:B------:R-:W-:Y:S02]  /*8c00*/  IMAD.MOV.U32 R174, RZ, RZ, R74 ;  /* 0x000000ffffae7224 */ /* 0x000fe400078e004a */
[----:B---3--:R-:W-:Y:S01]  /*8c10*/  FADD.FTZ R0, R230, R0 ;  /* 0x00000000e6007221 */ /* 0x008fe20000010000 */
[----:B------:R2:W5:Y:S04]  /*8c20*/  LDL.LU R74, [R1+0xe0] ;  /* 0x0000e000014a7983 */ /* 0x0005680000300800 */
[----:B------:R2:W5:Y:S04]  /*8c30*/  LDL.LU R8, [R1+0xdc] ;  /* 0x0000dc0001087983 */ /* 0x0005680000300800 */
[----:B------:R2:W5:Y:S04]  /*8c40*/  LDL.LU R9, [R1+0xd8] ;  /* 0x0000d80001097983 */ /* 0x0005680000300800 */
[----:B------:R-:W3:Y:S01]  /*8c50*/  LDL.LU R230, [R1+0xd4] ;  /* 0x0000d40001e67983 */ /* 0x000ee20000300800 */
        /* <DEDUP_REMOVED lines=26> */
[----:B------:R-:W-:Y:S02]  /*8e00*/  IMAD.MOV.U32 R195, RZ, RZ, R188 ;  /* 0x000000ffffc37224 */ /* 0x000fe400078e00bc */
[----:B------:R-:W-:Y:S01]  /*8e10*/  FADD.FTZ R4, R235, R3 ;  /* 0x00000003eb047221 */ /* 0x000fe20000010000 */
[----:B------:R-:W-:Y:S01]  /*8e20*/  MOV R196, R159 ;  /* 0x0000009f00c47202 */ /* 0x000fe20000000f00 */
[----:B------:R-:W-:Y:S01]  /*8e30*/  FADD.FTZ R3, R236, R2 ;  /* 0x00000002ec037221 */ /* 0x000fe20000010000 */
[----:B------:R-:W-:Y:S01]  /*8e40*/  MOV R197, R181 ;  /* 0x000000b500c57202 */ /* 0x000fe20000000f00 */
[----:B------:R-:W-:Y:S01]  /*8e50*/  FADD.FTZ R2, R250, R0 ;  /* 0x00000000fa027221 */ /* 0x000fe20000010000 */
        /* <DEDUP_REMOVED lines=19> */
[----:B------:R-:W-:-:S02]  /*8f90*/  MOV R172, R157 ;  /* 0x0000009d00ac7202 */ /* 0x000fc40000000f00 */
[----:B------:R-:W-:Y:S02]  /*8fa0*/  MOV R234, R236 ;  /* 0x000000ec00ea7202 */ /* 0x000fe40000000f00 */
        /* <DEDUP_REMOVED lines=11> */
[----:B------:R-:W-:Y:S02]  /*9060*/  IMAD.MOV.U32 R175, RZ, RZ, R180 ;  /* 0x000000ffffaf7224 */ /* 0x000fe400078e00b4 */
[----:B------:R-:W-:Y:S01]  /*9070*/  FADD.FTZ R4, R229, R4 ;  /* 0x00000004e5047221 */ /* 0x000fe20000010000 */
[----:B------:R-:W-:Y:S01]  /*9080*/  IMAD.MOV.U32 R243, RZ, RZ, R189 ;  /* 0x000000fffff37224 */ /* 0x000fe200078e00bd */
[----:B------:R-:W-:Y:S01]  /*9090*/  MOV R174, R191 ;  /* 0x000000bf00ae7202 */ /* 0x000fe20000000f00 */
[----:B------:R-:W-:Y:S02]  /*90a0*/  IMAD.MOV.U32 R231, RZ, RZ, R232 ;  /* 0x000000ffffe77224 */ /* 0x000fe400078e00e8 */
[----:B------:R-:W-:Y:S01]  /*90b0*/  FADD.FTZ R3, R228, R3 ;  /* 0x00000003e4037221 */ /* 0x000fe20000010000 */
        /* <DEDUP_REMOVED lines=18> */
[----:B------:R-:W-:-:S02]  /*91e0*/  IMAD.MOV.U32 R244, RZ, RZ, R190 ;  /* 0x000000fffff47224 */ /* 0x000fc400078e00be */
[----:B------:R-:W-:Y:S01]  /*91f0*/  FADD.FTZ R2, R196, R5 ;  /* 0x00000005c4027221 */ /* 0x000fe20000010000 */
[----:B------:R-:W-:Y:S01]  /*9200*/  MOV R157, R183 ;  /* 0x000000b7009d7202 */ /* 0x000fe20000000f00 */
[----:B------:R-:W-:Y:S01]  /*9210*/  FADD.FTZ R4, R197, R4 ;  /* 0x00000004c5047221 */ /* 0x000fe20000010000 */
[----:B------:R-:W-:Y:S01]  /*9220*/  MOV R190, R189 ;  /* 0x000000bd00be7202 */ /* 0x000fe20000000f00 */
[----:B------:R-:W-:Y:S02]  /*9230*/  IMAD.MOV.U32 R159, RZ, RZ, R182 ;  /* 0x000000ffff9f7224 */ /* 0x000fe400078e00b6 */
[----:B------:R-:W-:Y:S01]  /*9240*/  FADD.FTZ R3, R198, R3 ;  /* 0x00000003c6037221 */ /* 0x000fe20000010000 */
[----:B------:R-:W-:Y:S01]  /*9250*/  IMAD.MOV.U32 R189, RZ, RZ, R191 ;  /* 0x000000ffffbd7224 */ /* 0x000fe200078e00bf */
[----:B------:R-:W-:Y:S01]  /*9260*/  MOV R93, R173 ;  /* 0x000000ad005d7202 */ /* 0x000fe20000000f00 */
[----:B------:R-:W-:Y:S01]  /*9270*/  FADD.FTZ R0, R141, R0 ;  /* 0x000000008d007221 */ /* 0x000fe20000010000 */
[----:B------:R-:W-:Y:S01]  /*9280*/  MOV R191, R188 ;  /* 0x000000bc00bf7202 */ /* 0x000fe20000000f00 */
[----:B------:R-:W-:-:S02]  /*9290*/  IMAD.MOV.U32 R188, RZ, RZ, R156 ;  /* 0x000000ffffbc7224 */ /* 0x000fc400078e009c */
[----:B------:R-:W-:Y:S01]  /*92a0*/  FADD.FTZ R6, R199, R2 ;  /* 0x00000002c7067221 */ /* 0x000fe20000010000 */
[----:B------:R-:W-:Y:S01]  /*92b0*/  IMAD.MOV.U32 R94, RZ, RZ, R175 ;  /* 0x000000ffff5e7224 */ /* 0x000fe200078e00af */
[----:B------:R-:W-:Y:S01]  /*92c0*/  MOV R95, R243 ;  /* 0x000000f3005f7202 */ /* 0x000fe20000000f00 */
[----:B------:R-:W-:Y:S01]  /*92d0*/  FADD.FTZ R2, R231, R4 ;  /* 0x00000004e7027221 */ /* 0x000fe20000010000 */
        /* <DEDUP_REMOVED lines=17> */
[----:B------:R-:W-:Y:S01]  /*93f0*/  FADD.FTZ R2, R102, R2 ;  /* 0x0000000266027221 */ /* 0x000fe20000010000 */
[----:B------:R-:W-:Y:S01]  /*9400*/  MOV R231, R143 ;  /* 0x0000008f00e77202 */ /* 0x000fe20000000f00 */
[----:B------:R-:W-:Y:S01]  /*9410*/  FADD.FTZ R0, R103, R5 ;  /* 0x0000000567007221 */ /* 0x000fe20000010000 */
[----:B------:R-:W-:Y:S01]  /*9420*/  FADD.FTZ R3, R107, R4 ;  /* 0x000000046b037221 */ /* 0x000fe20000010000 */
[----:B------:R-:W-:-:S02]  /*9430*/  IMAD.MOV.U32 R232, RZ, RZ, R172 ;  /* 0x000000ffffe87224 */ /* 0x000fc400078e00ac */
[----:B------:R-:W-:Y:S01]  /*9440*/  FADD.FTZ R5, R111, R6 ;  /* 0x000000066f057221 */ /* 0x000fe20000010000 */
[----:B------:R-:W-:Y:S01]  /*9450*/  FADD.FTZ R4, R114, R2 ;  /* 0x0000000272047221 */ /* 0x000fe20000010000 */
[----:B------:R-:W-:Y:S01]  /*9460*/  FADD.FTZ R2, R115, R0 ;  /* 0x0000000073027221 */ /* 0x000fe20000010000 */
[----:B------:R-:W-:Y:S02]  /*9470*/  IMAD.MOV.U32 R235, RZ, RZ, R160 ;  /* 0x000000ffffeb7224 */ /* 0x000fe400078e00a0 */
[----:B------:R-:W-:Y:S01]  /*9480*/  FADD.FTZ R0, R231, R3 ;  /* 0x00000003e7007221 */ /* 0x000fe20000010000 */
[----:B------:R-:W-:Y:S02]  /*9490*/  IMAD.MOV.U32 R250, RZ, RZ, R251 ;  /* 0x000000fffffa7224 */ /* 0x000fe400078e00fb */
[----:B------:R-:W-:Y:S01]  /*94a0*/  FADD.FTZ R5, R232, R5 ;  /* 0x00000005e8057221 */ /* 0x000fe20000010000 */
[----:B------:R-:W-:Y:S01]  /*94b0*/  IMAD.MOV.U32 R236, RZ, RZ, R226 ;  /* 0x000000ffffec7224 */ /* 0x000fe200078e00e2 */
[----:B------:R-:W-:Y:S01]  /*94c0*/  MOV R251, R252 ;  /* 0x000000fc00fb7202 */ /* 0x000fe20000000f00 */
[----:B------:R-:W-:Y:S01]  /*94d0*/  FADD.FTZ R3, R233, R4 ;  /* 0x00000004e9037221 */ /* 0x000fe20000010000 */
[----:B------:R-:W-:Y:S01]  /*94e0*/  FADD.FTZ R2, R234, R2 ;  /* 0x00000002ea027221 */ /* 0x000fe20000010000 */
[----:B------:R-:W-:-:S02]  /*94f0*/  IMAD.MOV.U32 R252, RZ, RZ, R163 ;  /* 0x000000fffffc7224 */ /* 0x000fc400078e00a3 */
        /* <DEDUP_REMOVED lines=17> */
[----:B------:R-:W4:Y:S01]  /*9610*/  MUFU.EX2 R71, R41 ;  /* 0x0000002900477308 */ /* 0x000f220000000800 */
[----:B------:R-:W-:Y:S01]  /*9620*/  MOV R244, R188 ;  /* 0x000000bc00f47202 */ /* 0x000fe20000000f00 */
[----:B------:R-:W-:Y:S01]  /*9630*/  FADD.FTZ R0, R210, R0 ;  /* 0x00000000d2007221 */ /* 0x000fe20000010000 */
[----:B------:R-:W-:Y:S01]  /*9640*/  FADD.FTZ R4, R243, R4 ;  /* 0x00000004f3047221 */ /* 0x000fe20000010000 */
[----:B------:R-:W-:Y:S01]  /*9650*/  FADD.FTZ R3, R205, R3 ;  /* 0x00000003cd037221 */ /* 0x000fe20000010000 */
[----:B------:R-:W-:-:S03]  /*9660*/  FADD.FTZ R2, R215, R2 ;  /* 0x00000002d7027221 */ /* 0x000fc60000010000 */
[----:B------:R-:W2:Y:S01]  /*9670*/  MUFU.EX2 R75, R40 ;  /* 0x00000028004b7308 */ /* 0x000ea20000000800 */
[----:B------:R-:W-:Y:S01]  /*9680*/  FADD.FTZ R0, R207, R0 ;  /* 0x00000000cf007221 */ /* 0x000fe20000010000 */
[----:B------:R-:W-:-:S06]  /*9690*/  FADD.FTZ R4, R244, R4 ;  /* 0x00000004f4047221 */ /* 0x000fcc0000010000 */
        /* <DEDUP_REMOVED lines=12> */
[----:B-1----:R-:W-:Y:S01]  /*9760*/  F2FP.F16.F32.PACK_AB R12, R101, R100 ;  /* 0x00000064650c723e */ /* 0x002fe200000000ff */
[----:B------:R-:W-:Y:S01]  /*9770*/  FADD.FTZ R4, R247, R4 ;  /* 0x00000004f7047221 */ /* 0x000fe20000010000 */
[----:B----4-:R-:W-:Y:S01]  /*9780*/  F2FP.F16.F32.PACK_AB R13, R71, R70 ;  /* 0x00000046470d723e */ /* 0x010fe200000000ff */
[----:B------:R-:W-:Y:S01]  /*9790*/  FADD.FTZ R3, R128, R3 ;  /* 0x0000000380037221 */ /* 0x000fe20000010000 */
[----:B------:R-:W-:Y:S01]  /*97a0*/  F2FP.F16.F32.PACK_AB R14, R84, R96 ;  /* 0x00000060540e723e */ /* 0x000fe200000000ff */
[----:B------:R1:W-:Y:S01]  /*97b0*/  MUFU.EX2 R80, R43 ;  /* 0x0000002b00507308 */ /* 0x0003e20000000800 */
[----:B--2---:R-:W-:Y:S01]  /*97c0*/  F2FP.F16.F32.PACK_AB R15, R82, R75 ;  /* 0x0000004b520f723e */ /* 0x004fe200000000ff */
[----:B------:R-:W2:Y:S01]  /*97d0*/  LDSM.16.MT88.4 R148, [R220+0xb800] ;  /* 0x00b80000dc94783b */ /* 0x000ea20000004200 */
[----:B------:R-:W-:-:S02]  /*97e0*/  F2FP.F16.F32.PACK_AB R16, R219, R245 ;  /* 0x000000f5db10723e */ /* 0x000fc400000000ff */
[----:B------:R-:W-:Y:S01]  /*97f0*/  F2FP.F16.F32.PACK_AB R17, R105, R104 ;  /* 0x000000686911723e */ /* 0x000fe200000000ff */
[----:B------:R-:W4:Y:S01]  /*9800*/  LDSM.16.MT88.4 R160, [R223+0xb800] ;  /* 0x00b80000dfa0783b */ /* 0x000f220000004200 */
[----:B------:R-:W-:Y:S02]  /*9810*/  F2FP.F16.F32.PACK_AB R18, R112, R218 ;  /* 0x000000da7012723e */ /* 0x000fe400000000ff */
[----:B------:R-:W-:Y:S01]  /*9820*/  F2FP.F16.F32.PACK_AB R19, R81, R106 ;  /* 0x0000006a5113723e */ /* 0x000fe200000000ff */
[----:B------:R-:W-:Y:S01]  /*9830*/  FADD.FTZ R2, R203, R2 ;  /* 0x00000002cb027221 */ /* 0x000fe20000010000 */
[----:B------:R-:W-:Y:S01]  /*9840*/  FADD.FTZ R0, R132, R0 ;  /* 0x0000000084007221 */ /* 0x000fe20000010000 */
[----:B------:R-:W-:Y:S01]  /*9850*/  FADD.FTZ R4, R246, R4 ;  /* 0x00000004f6047221 */ /* 0x000fe20000010000 */
[----:B------:R-:W-:Y:S01]  /*9860*/  FADD.FTZ R3, R129, R3 ;  /* 0x0000000381037221 */ /* 0x000fe20000010000 */
[----:B------:R-:W-:Y:S01]  /*9870*/  FADD.FTZ R2, R204, R2 ;  /* 0x00000002cc027221 */ /* 0x000fe20000010000 */
[-C--:B------:R-:W-:Y:S01]  /*9880*/  HMMA.16816.F32 R168, R12, R20.reuse, R168 ;  /* 0x000000140ca8723c */ /* 0x080fe200000018a8 */
[----:B------:R-:W-:Y:S01]  /*9890*/  FADD.FTZ R0, R133, R0 ;  /* 0x0000000085007221 */ /* 0x000fe20000010000 */
[----:B------:R-:W-:Y:S01]  /*98a0*/  FADD.FTZ R4, R245, R4 ;  /* 0x00000004f5047221 */ /* 0x000fe20000010000 */
[----:B------:R-:W-:Y:S01]  /*98b0*/  FADD.FTZ R3, R104, R3 ;  /* 0x0000000368037221 */ /* 0x000fe20000010000 */
[----:B------:R-:W-:Y:S01]  /*98c0*/  MUFU.EX2 R47, R47 ;  /* 0x0000002f002f7308 */ /* 0x000fe20000000800 */
[----:B------:R-:W4:Y:S01]  /*98d0*/  LDSM.16.MT88.4 R180, [R221+0xb800] ;  /* 0x00b80000ddb4783b */ /* 0x000f220000004200 */
[----:B------:R-:W-:Y:S01]  /*98e0*/  HMMA.16816.F32 R36, R16, R20, R36 ;  /* 0x000000141024723c */ /* 0x000fe20000001824 */
[----:B------:R-:W-:Y:S01]  /*98f0*/  FADD.FTZ R2, R100, R2 ;  /* 0x0000000264027221 */ /* 0x000fe20000010000 */
[----:B------:R-:W-:Y:S01]  /*9900*/  FADD.FTZ R0, R70, R0 ;  /* 0x0000000046007221 */ /* 0x000fe20000010000 */
[----:B------:R1:W5:Y:S03]  /*9910*/  LDL.LU R238, [R1+0xd0] ;  /* 0x0000d00001ee7983 */ /* 0x0003660000300800 */
[----:B------:R-:W2:Y:S01]  /*9920*/  MUFU.EX2 R21, R127 ;  /* 0x0000007f00157308 */ /* 0x000ea20000000800 */
[----:B------:R-:W-:Y:S01]  /*9930*/  FADD.FTZ R4, R219, R4 ;  /* 0x00000004db047221 */ /* 0x000fe20000010000 */
[----:B------:R-:W-:Y:S01]  /*9940*/  HMMA.16816.F32 R136, R12, R32, R136 ;  /* 0x000000200c88723c */ /* 0x000fe20000001888 */
[----:B------:R-:W-:Y:S01]  /*9950*/  FADD.FTZ R3, R105, R3 ;  /* 0x0000000369037221 */ /* 0x000fe20000010000 */
[----:B------:R-:W-:Y:S01]  /*9960*/  FADD.FTZ R2, R101, R2 ;  /* 0x0000000265027221 */ /* 0x000fe20000010000 */
[----:B------:R-:W-:-:S03]  /*9970*/  FADD.FTZ R0, R71, R0 ;  /* 0x0000000047007221 */ /* 0x000fc60000010000 */
[----:B------:R-:W2:Y:S01]  /*9980*/  MUFU.EX2 R20, R130 ;  /* 0x0000008200147308 */ /* 0x000ea20000000800 */
[----:B------:R-:W-:Y:S01]  /*9990*/  HMMA.16816.F32 R88, R16, R32, R88 ;  /* 0x000000201058723c */ /* 0x000fe20000001858 */
[----:B------:R-:W-:Y:S01]  /*99a0*/  FADD.FTZ R4, R218, R4 ;  /* 0x00000004da047221 */ /* 0x000fe20000010000 */
[----:B------:R-:W-:-:S05]  /*99b0*/  FADD.FTZ R3, R106, R3 ;  /* 0x000000036a037221 */ /* 0x000fca0000010000 */
[----:B------:R-:W4:Y:S01]  /*99c0*/  MUFU.EX2 R44, R44 ;  /* 0x0000002c002c7308 */ /* 0x000f220000000800 */
[C---:B------:R-:W-:Y:S01]  /*99d0*/  HMMA.16816.F32 R76, R16.reuse, R34, R76 ;  /* 0x00000022104c723c */ /* 0x040fe2000000184c */
[----:B------:R-:W-:Y:S01]  /*99e0*/  FADD.FTZ R2, R96, R2 ;  /* 0x0000000260027221 */ /* 0x000fe20000010000 */
[----:B------:R-:W-:Y:S01]  /*99f0*/  FADD.FTZ R0, R75, R0 ;  /* 0x000000004b007221 */ /* 0x000fe20000010000 */
[----:B------:R1:W5:Y:S03]  /*9a00*/  LDL.LU R229, [R1+0xcc] ;  /* 0x0000cc0001e57983 */ /* 0x0003660000300800 */
[C---:B------:R-:W-:Y:S01]  /*9a10*/  HMMA.16816.F32 R60, R16.reuse, R24, R60 ;  /* 0x00000018103c723c */ /* 0x040fe2000000183c */
[----:B------:R-:W4:Y:S05]  /*9a20*/  MUFU.EX2 R32, R68 ;  /* 0x0000004400207308 */ /* 0x000f2a0000000800 */
[C---:B------:R-:W-:Y:S03]  /*9a30*/  HMMA.16816.F32 R48, R16.reuse, R26, R48 ;  /* 0x0000001a1030723c */ /* 0x040fe60000001830 */
[----:B------:R-:W-:Y:S03]  /*9a40*/  MUFU.EX2 R45, R45 ;  /* 0x0000002d002d7308 */ /* 0x000fe60000000800 */
[----:B------:R-:W-:Y:S01]  /*9a50*/  HMMA.16816.F32 R52, R16, R22, R52 ;  /* 0x000000161034723c */ /* 0x000fe20000001834 */
[----:B------:R-:W-:-:S05]  /*9a60*/  FADD.FTZ R4, R112, R4 ;  /* 0x0000000470047221 */ /* 0x000fca0000010000 */
[C---:B------:R-:W-:Y:S01]  /*9a70*/  HMMA.16816.F32 R64, R16.reuse, R28, R64 ;  /* 0x0000001c1040723c */ /* 0x040fe20000001840 */
[----:B------:R-:W-:Y:S05]  /*9a80*/  MUFU.EX2 R11, R140 ;  /* 0x0000008c000b7308 */ /* 0x000fea0000000800 */
[----:B------:R-:W-:Y:S01]  /*9a90*/  HMMA.16816.F32 R56, R16, R30, R56 ;  /* 0x0000001e1038723c */ /* 0x000fe20000001838 */
[----:B------:R-:W-:-:S05]  /*9aa0*/  FADD.FTZ R3, R81, R3 ;  /* 0x0000000351037221 */ /* 0x000fca0000010000 */
[----:B------:R-:W-:Y:S01]  /*9ab0*/  HMMA.16816.F32 R152, R12, R24, R152 ;  /* 0x000000180c98723c */ /* 0x000fe20000001898 */
[----:B------:R-:W3:Y:S01]  /*9ac0*/  MUFU.EX2 R16, R131 ;  /* 0x0000008300107308 */ /* 0x000ee20000000800 */
[----:B------:R-:W-:-:S04]  /*9ad0*/  FADD.FTZ R2, R84, R2 ;  /* 0x0000000254027221 */ /* 0x000fc80000010000 */
[C---:B------:R-:W-:Y:S01]  /*9ae0*/  HMMA.16816.F32 R144, R12.reuse, R34, R144 ;  /* 0x000000220c90723c */ /* 0x040fe20000001890 */
[----:B------:R-:W-:Y:S01]  /*9af0*/  FADD.FTZ R0, R82, R0 ;  /* 0x0000000052007221 */ /* 0x000fe20000010000 */
[----:B------:R2:W5:Y:S01]  /*9b00*/  LDL.LU R228, [R1+0xc8] ;  /* 0x0000c80001e47983 */ /* 0x0005620000300800 */
[----:B------:R-:W3:Y:S03]  /*9b10*/  MUFU.EX2 R25, R120 ;  /* 0x0000007800197308 */ /* 0x000ee60000000800 */
[----:B------:R-:W-:Y:S01]  /*9b20*/  HMMA.16816.F32 R164, R12, R26, R164 ;  /* 0x0000001a0ca4723c */ /* 0x000fe200000018a4 */
[----:B------:R-:W-:-:S05]  /*9b30*/  FADD.FTZ R4, R113, R4 ;  /* 0x0000000471047221 */ /* 0x000fca0000010000 */
[C---:B------:R-:W-:Y:S01]  /*9b40*/  HMMA.16816.F32 R176, R12.reuse, R22, R176 ;  /* 0x000000160cb0723c */ /* 0x040fe200000018b0 */
[----:B------:R-:W3:Y:S05]  /*9b50*/  MUFU.EX2 R46, R46 ;  /* 0x0000002e002e7308 */ /* 0x000eea0000000800 */
[C---:B------:R-:W-:Y:S03]  /*9b60*/  HMMA.16816.F32 R184, R12.reuse, R28, R184 ;  /* 0x0000001c0cb8723c */ /* 0x040fe600000018b8 */
[----:B------:R-:W3:Y:S03]  /*9b70*/  MUFU.EX2 R24, R122 ;  /* 0x0000007a00187308 */ /* 0x000ee60000000800 */
[----:B-1----:R-:W-:Y:S01]  /*9b80*/  HMMA.16816.F32 R40, R12, R30, R116 ;  /* 0x0000001e0c28723c */ /* 0x002fe20000001874 */
[----:B------:R-:W1:Y:S01]  /*9b90*/  LDSM.16.MT88.4 R12, [R222+0xb800] ;  /* 0x00b80000de0c783b */ /* 0x000e620000004200 */
[----:B--2---:R-:W-:Y:S01]  /*9ba0*/  FADD.FTZ R3, R21, R3 ;  /* 0x0000000315037221 */ /* 0x004fe20000010000 */
[----:B------:R-:W-:Y:S01]  /*9bb0*/  FADD.FTZ R2, R80, R2 ;  /* 0x0000000250027221 */ /* 0x000fe20000010000 */
[----:B------:R-:W-:Y:S01]  /*9bc0*/  FADD.FTZ R0, R47, R0 ;  /* 0x000000002f007221 */ /* 0x000fe20000010000 */
[----:B------:R-:W-:Y:S01]  /*9bd0*/  FADD.FTZ R4, R109, R4 ;  /* 0x000000046d047221 */ /* 0x000fe20000010000 */
[----:B------:R-:W-:Y:S01]  /*9be0*/  FADD.FTZ R3, R20, R3 ;  /* 0x0000000314037221 */ /* 0x000fe20000010000 */
[----:B----4-:R-:W-:Y:S01]  /*9bf0*/  FADD.FTZ R2, R44, R2 ;  /* 0x000000022c027221 */ /* 0x010fe20000010000 */
[----:B------:R-:W-:Y:S01]  /*9c00*/  FADD.FTZ R0, R32, R0 ;  /* 0x0000000020007221 */ /* 0x000fe20000010000 */
[----:B------:R-:W-:Y:S01]  /*9c10*/  FADD.FTZ R4, R110, R4 ;  /* 0x000000046e047221 */ /* 0x000fe20000010000 */
[----:B---3--:R-:W-:Y:S01]  /*9c20*/  FADD.FTZ R3, R16, R3 ;  /* 0x0000000310037221 */ /* 0x008fe20000010000 */
[----:B------:R-:W-:Y:S01]  /*9c30*/  FADD.FTZ R2, R45, R2 ;  /* 0x000000022d027221 */ /* 0x000fe20000010000 */
[----:B------:R2:W5:Y:S01]  /*9c40*/  LDL.LU R227, [R1+0xc4] ;  /* 0x0000c40001e37983 */ /* 0x0005620000300800 */
[----:B------:R-:W-:Y:S01]  /*9c50*/  FADD.FTZ R0, R25, R0 ;  /* 0x0000000019007221 */ /* 0x000fe20000010000 */
[----:B------:R-:W-:Y:S01]  /*9c60*/  FADD.FTZ R4, R108, R4 ;  /* 0x000000046c047221 */ /* 0x000fe20000010000 */
[----:B------:R-:W-:Y:S01]  /*9c70*/  FADD.FTZ R3, R11, R3 ;  /* 0x000000030b037221 */ /* 0x000fe20000010000 */
[----:B------:R2:W5:Y:S01]  /*9c80*/  LDL.LU R226, [R1+0xc0] ;  /* 0x0000c00001e27983 */ /* 0x0005620000300800 */
[----:B------:R-:W-:Y:S01]  /*9c90*/  FADD.FTZ R2, R46, R2 ;  /* 0x000000022e027221 */ /* 0x000fe20000010000 */
[----:B------:R-:W-:-:S02]  /*9ca0*/  FADD.FTZ R0, R24, R0 ;  /* 0x0000000018007221 */ /* 0x000fc40000010000 */
        /* <DEDUP_REMOVED lines=19> */
[----:B------:R-:W-:-:S05]  /*9de0*/  IADD3 R237, R230, 0x800, RZ ;  /* 0x00000800e6ed7810 */ /* 0x000fca0007ffe0ff */
[----:B------:R-:W-:Y:S01]  /*9df0*/  HMMA.16816.F32 R152, R192, R160, R152 ;  /* 0x000000a0c098723c */ /* 0x000fe20000001898 */
[----:B------:R-:W-:-:S05]  /*9e00*/  VIADD R236, R230, 0x1000 ;  /* 0x00001000e6ec7836 */ /* 0x000fca0000000000 */
[----:B------:R-:W-:Y:S01]  /*9e10*/  HMMA.16816.F32 R164, R192, R162, R164 ;  /* 0x000000a2c0a4723c */ /* 0x000fe200000018a4 */
[----:B------:R-:W-:-:S05]  /*9e20*/  IADD3 R235, R230, 0x1800, RZ ;  /* 0x00001800e6eb7810 */ /* 0x000fca0007ffe0ff */
        /* <DEDUP_REMOVED lines=8> */
[----:B------:R-:W-:Y:S06]  /*9eb0*/  HMMA.16816.F32 R172, R196, R180, R36 ;  /* 0x000000b4c4ac723c */ /* 0x000fec0000001824 */
[----:B-1----:R-:W-:Y:S06]  /*9ec0*/  HMMA.16816.F32 R184, R192, R12, R184 ;  /* 0x0000000cc0b8723c */ /* 0x002fec00000018b8 */
[C---:B------:R-:W-:Y:S06]  /*9ed0*/  HMMA.16816.F32 R148, R196.reuse, R150, R76 ;  /* 0x00000096c494723c */ /* 0x040fec000000184c */
[C---:B------:R-:W-:Y:S06]  /*9ee0*/  HMMA.16816.F32 R160, R196.reuse, R162, R48 ;  /* 0x000000a2c4a0723c */ /* 0x040fec0000001830 */
[C---:B------:R-:W-:Y:S06]  /*9ef0*/  HMMA.16816.F32 R180, R196.reuse, R182, R52 ;  /* 0x000000b6c4b4723c */ /* 0x040fec0000001834 */
[----:B------:R-:W-:Y:S06]  /*9f00*/  HMMA.16816.F32 R188, R196, R12, R64 ;  /* 0x0000000cc4bc723c */ /* 0x000fec0000001840 */
[-C--:B------:R-:W-:Y:S06]  /*9f10*/  HMMA.16816.F32 R192, R192, R14.reuse, R40 ;  /* 0x0000000ec0c0723c */ /* 0x080fec0000001828 */
[----:B------:R-:W-:Y:S01]  /*9f20*/  HMMA.16816.F32 R196, R196, R14, R56 ;  /* 0x0000000ec4c4723c */ /* 0x000fe20000001838 */
[----:B------:R-:W-:-:S08]  /*9f30*/  NOP ;  /* 0x0000000000007918 */ /* 0x000fd00000000000 */
[----:B--2---:R-:W-:-:S15]  /*9f40*/  @!P0 BRA `(.L_x_114) ;  /* 0x0000008400f48947 */ /* 0x004fde0003800000 */
[----:B------:R-:W2:Y:S01]  /*9f50*/  LDL.64 R242, [R1+0x98] ;  /* 0x0000980001f27983 */ /* 0x000ea20000100a00 */
[----:B------:R-:W-:Y:S01]  /*9f60*/  UIADD3 UR6, UR14, -0x2, URZ ;  /* 0xfffffffe0e067890 */ /* 0x000fe2000fffe03f */
[----:B------:R-:W-:-:S04]  /*9f70*/  DEPBAR.LE SB0, 0x0 ;  /* 0x000080000000791a */ /* 0x000fc80000000000 */
[----:B------:R-:W-:Y:S01]  /*9f80*/  USHF.R.S32.HI UR4, URZ, 0x1f, UR6 ;  /* 0x0000001f3f047899 */ /* 0x000fe20008011406 */
[----:B------:R-:W-:Y:S01]  /*9f90*/  IMAD.U32 R2, RZ, RZ, UR6 ;  /* 0x00000006ff027e24 */ /* 0x000fe2000f8e00ff */
[----:B------:R-:W-:Y:S01]  /*9fa0*/  UIMAD UR7, UR22, UR6, URZ ;  /* 0x00000006160772a4 */ /* 0x000fe2000f8e023f */
[----:B------:R-:W-:Y:S01]  /*9fb0*/  STL [R1+0xc0], R138 ;  /* 0x0000c08a01007387 */ /* 0x000fe20000100800 */
[----:B------:R-:W-:Y:S02]  /*9fc0*/  USHF.L.U32 UR13, UR8, 0x5, URZ ;  /* 0x00000005080d7899 */ /* 0x000fe4000800063f */
[----:B------:R-:W-:Y:S01]  /*9fd0*/  UIMAD UR4, UR4, UR23, UR7 ;  /* 0x00000017040472a4 */ /* 0x000fe2000f8e0207 */
[----:B------:R-:W-:Y:S02]  /*9fe0*/  STL [R1+0xbc], R137 ;  /* 0x0000bc8901007387 */ /* 0x000fe40000100800 */
[----:B------:R-:W-:Y:S02]  /*9ff0*/  ULDC.64 UR6, c[0x0][0x220] ;  /* 0x0000880000067ab9 */ /* 0x000fe40000000a00 */
[----:B------:R-:W-:Y:S04]  /*a000*/  STL [R1+0xb8], R136 ;  /* 0x0000b88801007387 */ /* 0x000fe80000100800 */
[----:B-----5:R-:W-:Y:S04]  /*a010*/  STL [R1+0xb4], R72 ;  /* 0x0000b44801007387 */ /* 0x020fe80000100800 */
[----:B------:R-:W-:Y:S01]  /*a020*/  STL [R1+0xb0], R69 ;  /* 0x0000b04501007387 */ /* 0x000fe20000100800 */
        /* <DEDUP_REMOVED lines=19> */
[----:B------:R2:W-:Y:S01]  /*a160*/  LDGSTS.E.BYPASS.LTC128B.128 [R238+0x9800], desc[UR16][R16.64] ;  /* 0x0980000010ee7fae */ /* 0x0005e2000b901d50 */
[----:B------:R-:W-:Y:S02]  /*a170*/  IADD3.X R15, R17, UR4, RZ, P0, !PT ;  /* 0x00000004110f7c10 */ /* 0x000fe400087fe4ff */
[----:B------:R-:W-:-:S03]  /*a180*/  IADD3 R12, P0, R14, UR13, RZ ;  /* 0x0000000d0e0c7c10 */ /* 0x000fc6000ff1e0ff */
[----:B------:R-:W-:Y:S01]  /*a190*/  LDGSTS.E.BYPASS.LTC128B.128 [R238+0xa000], desc[UR16][R14.64] ;  /* 0x0a0000000eee7fae */ /* 0x000fe2000b901d50 */
[----:B------:R-:W-:-:S05]  /*a1a0*/  IADD3.X R13, R15, UR4, RZ, P0, !PT ;  /* 0x000000040f0d7c10 */ /* 0x000fca00087fe4ff */
[----:B------:R3:W-:Y:S01]  /*a1b0*/  LDGSTS.E.BYPASS.LTC128B.128 [R238+0xa800], desc[UR16][R12.64] ;  /* 0x0a8000000cee7fae */ /* 0x0007e2000b901d50 */
[----:B-1----:R-:W-:-:S04]  /*a1c0*/  IADD3 R2, P0, R12, UR13, RZ ;  /* 0x0000000d0c027c10 */ /* 0x002fc8000ff1e0ff */
[----:B------:R-:W-:Y:S02]  /*a1d0*/  IADD3.X R3, R13, UR4, RZ, P0, !PT ;  /* 0x000000040d037c10 */ /* 0x000fe400087fe4ff */
[----:B------:R-:W-:-:S03]  /*a1e0*/  IADD3 R4, P0, R2, UR13, RZ ;  /* 0x0000000d02047c10 */ /* 0x000fc6000ff1e0ff */
[----:B------:R-:W-:Y:S01]  /*a1f0*/  LDGSTS.E.BYPASS.LTC128B.128 [R238+0xb000], desc[UR16][R2.64] ;  /* 0x0b00000002ee7fae */ /* 0x000fe2000b901d50 */
[----:B------:R-:W-:Y:S01]  /*a200*/  IADD3.X R5, R3, UR4, RZ, P0, !PT ;  /* 0x0000000403057c10 */ /* 0x000fe200087fe4ff */
[----:B------:R-:W-:-:S04]  /*a210*/  UIADD3 UR4, UR14, -0x2, URZ ;  /* 0xfffffffe0e047890 */ /* 0x000fc8000fffe03f */
[----:B------:R1:W-:Y:S04]  /*a220*/  LDGSTS.E.BYPASS.LTC128B.128 [R238+0xb800], desc[UR16][R4.64] ;  /* 0x0b80000004ee7fae */ /* 0x0003e8000b901d50 */
[----:B------:R-:W-:Y:S04]  /*a230*/  LDSM.16.M88.4 R24, [R226] ;  /* 0x00000000e218783b */ /* 0x000fe80000000200 */
[----:B------:R-:W4:Y:S04]  /*a240*/  LDSM.16.M88.4 R56, [R135+0x4800] ;  /* 0x004800008738783b */ /* 0x000f280000000200 */
[----:B--2---:R-:W-:Y:S04]  /*a250*/  LDSM.16.M88.4 R16, [R229] ;  /* 0x00000000e510783b */ /* 0x004fe80000000200 */
[----:B------:R-:W-:Y:S04]  /*a260*/  LDSM.16.M88.4 R88, [R225+0x4800] ;  /* 0x00480000e158783b */ /* 0x000fe80000000200 */
[----:B------:R-:W2:Y:S04]  /*a270*/  LDSM.16.M88.4 R52, [R135+0x5000] ;  /* 0x005000008734783b */ /* 0x000ea80000000200 */
[----:B------:R-:W1:Y:S04]  /*a280*/  LDSM.16.M88.4 R20, [R226+0x2000] ;  /* 0x00200000e214783b */ /* 0x000e680000000200 */
[----:B------:R-:W1:Y:S04]  /*a290*/  LDSM.16.M88.4 R60, [R135+0x4000] ;  /* 0x00400000873c783b */ /* 0x000e680000000200 */
[----:B------:R-:W-:Y:S04]  /*a2a0*/  LDSM.16.M88.4 R84, [R225+0x5000] ;  /* 0x00500000e154783b */ /* 0x000fe80000000200 */
[----:B---3--:R-:W3:Y:S04]  /*a2b0*/  LDSM.16.M88.4 R12, [R229+0x2000] ;  /* 0x00200000e50c783b */ /* 0x008ee80000000200 */
[----:B------:R-:W3:Y:S04]  /*a2c0*/  LDSM.16.M88.4 R48, [R135+0x5800] ;  /* 0x005800008730783b */ /* 0x000ee80000000200 */
[----:B------:R-:W3:Y:S01]  /*a2d0*/  LDSM.16.M88.4 R40, [R135+0x6000] ;  /* 0x006000008728783b */ /* 0x000ee20000000200 */
[C---:B----4-:R-:W-:Y:S03]  /*a2e0*/  HMMA.16816.F32 R128, R24.reuse, R56, RZ ;  /* 0x000000381880723c */ /* 0x050fe600000018ff */
[----:B------:R-:W4:Y:S04]  /*a2f0*/  LDSM.16.M88.4 R32, [R225+0x4000] ;  /* 0x00400000e120783b */ /* 0x000f280000000200 */
[----:B------:R-:W4:Y:S04]  /*a300*/  LDSM.16.M88.4 R96, [R225+0x5800] ;  /* 0x00580000e160783b */ /* 0x000f280000000200 */
[----:B------:R-:W4:Y:S01]  /*a310*/  LDSM.16.M88.4 R80, [R135+0x6800] ;  /* 0x006800008750783b */ /* 0x000f220000000200 */
[-C--:B--2---:R-:W-:Y:S03]  /*a320*/  HMMA.16816.F32 R120, R24, R52.reuse, RZ ;  /* 0x000000341878723c */ /* 0x084fe600000018ff */
[----:B------:R-:W2:Y:S04]  /*a330*/  LDSM.16.M88.4 R76, [R135+0x7000] ;  /* 0x00700000874c783b */ /* 0x000ea80000000200 */
[----:B------:R-:W2:Y:S01]  /*a340*/  LDSM.16.M88.4 R92, [R225+0x6000] ;  /* 0x00600000e15c783b */ /* 0x000ea20000000200 */
[----:B-1----:R-:W-:Y:S03]  /*a350*/  HMMA.16816.F32 R116, R20, R52, RZ ;  /* 0x000000341474723c */ /* 0x002fe600000018ff */
[----:B------:R-:W1:Y:S03]  /*a360*/  LDSM.16.M88.4 R44, [R225+0x6800] ;  /* 0x00680000e12c783b */ /* 0x000e660000000200 */
[----:B------:R-:W-:Y:S01]  /*a370*/  HMMA.16816.F32 R68, R16, R88, R128 ;  /* 0x000000581044723c */ /* 0x000fe20000001880 */
[----:B------:R-:W-:Y:S04]  /*a380*/  LDSM.16.M88.4 R64, [R135+0x7800] ;  /* 0x007800008740783b */ /* 0x000fe80000000200 */
[----:B------:R-:W0:Y:S01]  /*a390*/  LDGDEPBAR ;  /* 0x00000000000079af */ /* 0x000e220000000000 */
[-C--:B------:R-:W-:Y:S06]  /*a3a0*/  HMMA.16816.F32 R36, R24, R60.reuse, RZ ;  /* 0x0000003c1824723c */ /* 0x080fec00000018ff */
[C---:B------:R-:W-:Y:S06]  /*a3b0*/  HMMA.16816.F32 R28, R20.reuse, R60, RZ ;  /* 0x0000003c141c723c */ /* 0x040fec00000018ff */
[----:B------:R-:W-:Y:S06]  /*a3c0*/  HMMA.16816.F32 R124, R20, R56, RZ ;  /* 0x00000038147c723c */ /* 0x000fec00000018ff */
[----:B------:R-:W-:Y:S01]  /*a3d0*/  IMAD.MOV.U32 R61, RZ, RZ, R68 ;  /* 0x000000ffff3d7224 */ /* 0x000fe200078e0044 */
[----:B---3--:R-:W-:Y:S01]  /*a3e0*/  HMMA.16816.F32 R116, R12, R84, R116 ;  /* 0x000000540c74723c */ /* 0x008fe20000001874 */
[----:B------:R-:W-:-:S02]  /*a3f0*/  IMAD.MOV.U32 R60, RZ, RZ, R69 ;  /* 0x000000ffff3c7224 */ /* 0x000fc400078e0045 */
[----:B------:R-:W-:Y:S02]  /*a400*/  IMAD.MOV.U32 R57, RZ, RZ, R70 ;  /* 0x000000ffff397224 */ /* 0x000fe400078e0046 */
[----:B------:R-:W-:Y:S01]  /*a410*/  IMAD.MOV.U32 R56, RZ, RZ, R71 ;  /* 0x000000ffff387224 */ /* 0x000fe200078e0047 */
[----:B------:R-:W-:Y:S06]  /*a420*/  HMMA.16816.F32 R112, R24, R48, RZ ;  /* 0x000000301870723c */ /* 0x000fec00000018ff */
[----:B------:R-:W-:Y:S06]  /*a430*/  HMMA.16816.F32 R68, R16, R84, R120 ;  /* 0x000000541044723c */ /* 0x000fec0000001878 */
[----:B------:R-:W-:Y:S06]  /*a440*/  HMMA.16816.F32 R108, R20, R48, RZ ;  /* 0x00000030146c723c */ /* 0x000fec00000018ff */
[----:B------:R-:W-:Y:S01]  /*a450*/  HMMA.16816.F32 R104, R24, R40, RZ ;  /* 0x000000281868723c */ /* 0x000fe200000018ff */
[----:B------:R-:W-:-:S05]  /*a460*/  IMAD.MOV.U32 R133, RZ, RZ, R117 ;  /* 0x000000ffff857224 */ /* 0x000fca00078e0075 */
[----:B----4-:R-:W-:Y:S01]  /*a470*/  HMMA.16816.F32 R248, R16, R32, R36 ;  /* 0x0000002010f8723c */ /* 0x010fe20000001824 */
[----:B------:R-:W3:Y:S05]  /*a480*/  LDSM.16.M88.4 R36, [R225+0x7000] ;  /* 0x00700000e124783b */ /* 0x000eea0000000200 */
[----:B------:R-:W-:Y:S01]  /*a490*/  HMMA.16816.F32 R244, R12, R88, R124 ;  /* 0x000000580cf4723c */ /* 0x000fe2000000187c */
[----:B------:R-:W-:Y:S02]  /*a4a0*/  IMAD.MOV.U32 R136, RZ, RZ, R69 ;  /* 0x000000ffff887224 */ /* 0x000fe400078e0045 */
[----:B------:R-:W-:Y:S02]  /*a4b0*/  IMAD.MOV.U32 R69, RZ, RZ, R116 ;  /* 0x000000ffff457224 */ /* 0x000fe400078e0074 */
[----:B------:R-:W-:Y:S01]  /*a4c0*/  IMAD.MOV.U32 R134, RZ, RZ, R68 ;  /* 0x000000ffff867224 */ /* 0x000fe200078e0044 */
[----:B------:R-:W-:Y:S01]  /*a4d0*/  HMMA.16816.F32 R100, R20, R40, RZ ;  /* 0x000000281464723c */ /* 0x000fe200000018ff */
[----:B------:R-:W-:Y:S01]  /*a4e0*/  MOV R89, R70 ;  /* 0x0000004600597202 */ /* 0x000fe20000000f00 */
[----:B------:R-:W-:-:S02]  /*a4f0*/  IMAD.MOV.U32 R88, RZ, RZ, R71 ;  /* 0x000000ffff587224 */ /* 0x000fc400078e0047 */
[----:B------:R-:W-:Y:S02]  /*a500*/  IMAD.MOV.U32 R71, RZ, RZ, R118 ;  /* 0x000000ffff477224 */ /* 0x000fe400078e0076 */
[----:B------:R-:W-:Y:S01]  /*a510*/  IMAD.MOV.U32 R70, RZ, RZ, R119 ;  /* 0x000000ffff467224 */ /* 0x000fe200078e0077 */
[----:B------:R-:W-:Y:S01]  /*a520*/  HMMA.16816.F32 R112, R16, R96, R112 ;  /* 0x000000601070723c */ /* 0x000fe20000001870 */
[----:B------:R-:W-:Y:S02]  /*a530*/  IMAD.MOV.U32 R84, RZ, RZ, R134 ;  /* 0x000000ffff547224 */ /* 0x000fe400078e0086 */
[----:B------:R-:W-:-:S03]  /*a540*/  IMAD.MOV.U32 R85, RZ, RZ, R136 ;  /* 0x000000ffff557224 */ /* 0x000fc600078e0088 */
[----:B------:R-:W-:Y:S06]  /*a550*/  HMMA.16816.F32 R108, R12, R96, R108 ;  /* 0x000000600c6c723c */ /* 0x000fec000000186c */
[C---:B------:R-:W-:Y:S06]  /*a560*/  HMMA.16816.F32 R124, R20.reuse, R80, RZ ;  /* 0x00000050147c723c */ /* 0x040fec00000018ff */
[----:B--2---:R-:W-:Y:S06]  /*a570*/  HMMA.16816.F32 R116, R20, R76, RZ ;  /* 0x0000004c1474723c */ /* 0x004fec00000018ff */
[----:B------:R-:W-:Y:S01]  /*a580*/  HMMA.16816.F32 R104, R16, R92, R104 ;  /* 0x0000005c1068723c */ /* 0x000fe20000001868 */
[----:B------:R-:W-:Y:S01]  /*a590*/  IMAD.MOV.U32 R68, RZ, RZ, R115 ;  /* 0x000000ffff447224 */ /* 0x000fe200078e0073 */
[----:B------:R-:W-:Y:S01]  /*a5a0*/  MOV R72, R114 ;  /* 0x0000007200487202 */ /* 0x000fe20000000f00 */
[----:B------:R-:W-:-:S02]  /*a5b0*/  IMAD.MOV.U32 R132, RZ, RZ, R112 ;  /* 0x000000ffff847224 */ /* 0x000fc400078e0070 */
[----:B------:R-:W-:Y:S01]  /*a5c0*/  IMAD.MOV.U32 R75, RZ, RZ, R113 ;  /* 0x000000ffff4b7224 */ /* 0x000fe200078e0071 */
[C---:B------:R-:W-:Y:S01]  /*a5d0*/  HMMA.16816.F32 R240, R12.reuse, R32, R28 ;  /* 0x000000200cf0723c */ /* 0x040fe2000000181c */
[----:B------:R-:W2:Y:S01]  /*a5e0*/  LDSM.16.M88.4 R28, [R225+0x7800] ;  /* 0x00780000e11c783b */ /* 0x000ea20000000200 */
[----:B------:R-:W-:Y:S02]  /*a5f0*/  IMAD.MOV.U32 R96, RZ, RZ, R111 ;  /* 0x000000ffff607224 */ /* 0x000fe400078e006f */
[----:B------:R-:W-:Y:S02]  /*a600*/  IMAD.MOV.U32 R11, RZ, RZ, R108 ;  /* 0x000000ffff0b7224 */ /* 0x000fe400078e006c */
[----:B------:R-:W-:Y:S01]  /*a610*/  HMMA.16816.F32 R100, R12, R92, R100 ;  /* 0x0000005c0c64723c */ /* 0x000fe20000001864 */
[----:B------:R-:W-:Y:S02]  /*a620*/  IMAD.MOV.U32 R6, RZ, RZ, R109 ;  /* 0x000000ffff067224 */ /* 0x000fe400078e006d */
[----:B------:R-:W-:-:S03]  /*a630*/  IMAD.MOV.U32 R5, RZ, RZ, R110 ;  /* 0x000000ffff057224 */ /* 0x000fc600078e006e */
[----:B-1----:R-:W-:Y:S01]  /*a640*/  HMMA.16816.F32 R216, R12, R44, R124 ;  /* 0x0000002c0cd8723c */ /* 0x002fe2000000187c */
[----:B------:R-:W-:Y:S02]  /*a650*/  IMAD.MOV.U32 R92, RZ, RZ, R71 ;  /* 0x000000ffff5c7224 */ /* 0x000fe400078e0047 */
[----:B------:R-:W-:-:S03]  /*a660*/  IMAD.MOV.U32 R93, RZ, RZ, R70 ;  /* 0x000000ffff5d7224 */ /* 0x000fc600078e0046 */
[----:B---3--:R-:W-:Y:S01]  /*a670*/  HMMA.16816.F32 R116, R12, R36, R116 ;  /* 0x000000240c74723c */ /* 0x008fe20000001874 */
[----:B------:R-:W-:Y:S02]  /*a680*/  IMAD.MOV.U32 R53, RZ, RZ, R105 ;  /* 0x000000ffff357224 */ /* 0x000fe400078e0069 */
[----:B------:R-:W-:Y:S02]  /*a690*/  IMAD.MOV.U32 R52, RZ, RZ, R106 ;  /* 0x000000ffff347224 */ /* 0x000fe400078e006a */
[----:B------:R-:W-:Y:S01]  /*a6a0*/  IMAD.MOV.U32 R49, RZ, RZ, R107 ;  /* 0x000000ffff317224 */ /* 0x000fe200078e006b */
[----:B------:R-:W-:Y:S01]  /*a6b0*/  HMMA.16816.F32 R108, R20, R64, RZ ;  /* 0x00000040146c723c */ /* 0x000fe200000018ff */
[----:B------:R-:W-:-:S05]  /*a6c0*/  IMAD.MOV.U32 R33, RZ, RZ, R104 ;  /* 0x000000ffff217224 */ /* 0x000fca00078e0068 */
[C---:B------:R-:W-:Y:S01]  /*a6d0*/  HMMA.16816.F32 R212, R20.reuse, R62, RZ ;  /* 0x0000003e14d4723c */ /* 0x040fe200000018ff */
[----:B------:R-:W-:Y:S01]  /*a6e0*/  MOV R32, R103 ;  /* 0x0000006700207202 */ /* 0x000fe20000000f00 */
[----:B------:R-:W-:Y:S02]  /*a6f0*/  IMAD.MOV.U32 R48, RZ, RZ, R100 ;  /* 0x000000ffff307224 */ /* 0x000fe400078e0064 */
[----:B------:R-:W-:Y:S02]  /*a700*/  IMAD.MOV.U32 R41, RZ, RZ, R101 ;  /* 0x000000ffff297224 */ /* 0x000fe400078e0065 */
[C---:B------:R-:W-:Y:S01]  /*a710*/  HMMA.16816.F32 R208, R20.reuse, R58, RZ ;  /* 0x0000003a14d0723c */ /* 0x040fe200000018ff */
[----:B------:R-:W-:Y:S02]  /*a720*/  IMAD.MOV.U32 R40, RZ, RZ, R102 ;  /* 0x000000ffff287224 */ /* 0x000fe400078e0066 */
[----:B------:R-:W-:Y:S02]  /*a730*/  IMAD.MOV.U32 R252, RZ, RZ, R217 ;  /* 0x000000fffffc7224 */ /* 0x000fe400078e00d9 */
[----:B------:R-:W-:Y:S01]  /*a740*/  IMAD.MOV.U32 R239, RZ, RZ, R218 ;  /* 0x000000ffffef7224 */ /* 0x000fe200078e00da */
[----:B------:R-:W-:Y:S01]  /*a750*/  HMMA.16816.F32 R204, R20, R54, RZ ;  /* 0x0000003614cc723c */ /* 0x000fe200000018ff */
[----:B------:R-:W-:Y:S01]  /*a760*/  IMAD.MOV.U32 R138, RZ, RZ, R219 ;  /* 0x000000ffff8a7224 */ /* 0x000fe200078e00db */
[----:B------:R-:W-:Y:S01]  /*a770*/  MOV R3, R117 ;  /* 0x0000007500037202 */ /* 0x000fe20000000f00 */
[----:B------:R-:W-:-:S02]  /*a780*/  IMAD.MOV.U32 R4, RZ, RZ, R116 ;  /* 0x000000ffff047224 */ /* 0x000fc400078e0074 */
[----:B------:R-:W-:Y:S01]  /*a790*/  IMAD.MOV.U32 R2, RZ, RZ, R118 ;  /* 0x000000ffff027224 */ /* 0x000fe200078e0076 */
[----:B------:R-:W-:Y:S01]  /*a7a0*/  HMMA.16816.F32 R200, R20, R50, RZ ;  /* 0x0000003214c8723c */ /* 0x000fe200000018ff */
[----:B------:R-:W-:-:S05]  /*a7b0*/  IMAD.MOV.U32 R0, RZ, RZ, R119 ;  /* 0x000000ffff007224 */ /* 0x000fca00078e0077 */
[C---:B------:R-:W-:Y:S06]  /*a7c0*/  HMMA.16816.F32 R128, R20.reuse, R42, RZ ;  /* 0x0000002a1480723c */ /* 0x040fec00000018ff */
[C---:B------:R-:W-:Y:S06]  /*a7d0*/  HMMA.16816.F32 R120, R20.reuse, R82, RZ ;  /* 0x000000521478723c */ /* 0x040fec00000018ff */
[C---:B------:R-:W-:Y:S06]  /*a7e0*/  HMMA.16816.F32 R112, R20.reuse, R78, RZ ;  /* 0x0000004e1470723c */ /* 0x040fec00000018ff */
[----:B------:R-:W-:Y:S06]  /*a7f0*/  HMMA.16816.F32 R104, R20, R66, RZ ;  /* 0x000000421468723c */ /* 0x000fec00000018ff */
[C---:B------:R-:W-:Y:S06]  /*a800*/  HMMA.16816.F32 R100, R24.reuse, R80, RZ ;  /* 0x000000501864723c */ /* 0x040fec00000018ff */
[----:B------:R-:W-:Y:S01]  /*a810*/  HMMA.16816.F32 R20, R24, R76, RZ ;  /* 0x0000004c1814723c */ /* 0x000fe200000018ff */
[----:B------:R-:W-:-:S02]  /*a820*/  IMAD.MOV.U32 R80, RZ, RZ, R69 ;  /* 0x000000ffff507224 */ /* 0x000fc400078e0045 */
[----:B------:R-:W-:-:S03]  /*a830*/  IMAD.MOV.U32 R81, RZ, RZ, R133 ;  /* 0x000000ffff517224 */ /* 0x000fc600078e0085 */
[----:B------:R-:W-:Y:S01]  /*a840*/  HMMA.16816.F32 R212, R12, R34, R212 ;  /* 0x000000220cd4723c */ /* 0x000fe200000018d4 */
[----:B------:R-:W-:Y:S01]  /*a850*/  IMAD.MOV.U32 R76, RZ, RZ, R216 ;  /* 0x000000ffff4c7224 */ /* 0x000fe200078e00d8 */
[----:B------:R-:W-:-:S04]  /*a860*/  MOV R77, R68 ;  /* 0x00000044004d7202 */ /* 0x000fc80000000f00 */
[C---:B--2---:R-:W-:Y:S06]  /*a870*/  HMMA.16816.F32 R68, R12.reuse, R28, R108 ;  /* 0x0000001c0c44723c */ /* 0x044fec000000186c */
[C---:B------:R-:W-:Y:S01]  /*a880*/  HMMA.16816.F32 R208, R12.reuse, R90, R208 ;  /* 0x0000005a0cd0723c */ /* 0x040fe200000018d0 */
[----:B------:R-:W-:Y:S02]  /*a890*/  IMAD.MOV.U32 R111, RZ, RZ, R72 ;  /* 0x000000ffff6f7224 */ /* 0x000fe400078e0048 */
[----:B------:R-:W-:Y:S02]  /*a8a0*/  IMAD.MOV.U32 R108, RZ, RZ, R96 ;  /* 0x000000ffff6c7224 */ /* 0x000fe400078e0060 */
[----:B------:R-:W-:Y:S01]  /*a8b0*/  IMAD.MOV.U32 R109, RZ, RZ, R132 ;  /* 0x000000ffff6d7224 */ /* 0x000fe200078e0084 */
[----:B------:R-:W-:Y:S01]  /*a8c0*/  HMMA.16816.F32 R204, R12, R86, R204 ;  /* 0x000000560ccc723c */ /* 0x000fe200000018cc */
[----:B------:R-:W-:-:S05]  /*a8d0*/  IMAD.MOV.U32 R110, RZ, RZ, R75 ;  /* 0x000000ffff6e7224 */ /* 0x000fca00078e004b */
[C---:B------:R-:W-:Y:S06]  /*a8e0*/  HMMA.16816.F32 R216, R12.reuse, R98, R200 ;  /* 0x000000620cd8723c */ /* 0x040fec00000018c8 */
        /* <DEDUP_REMOVED lines=8> */
[----:B------:R-:W-:Y:S01]  /*a970*/  IMAD.MOV.U32 R202, RZ, RZ, R203 ;  /* 0x000000ffffca7224 */ /* 0x000fe200078e00cb */
[C---:B------:R-:W-:Y:S01]  /*a980*/  HMMA.16816.F32 R112, R12.reuse, R38, R112 ;  /* 0x000000260c70723c */ /* 0x040fe20000001870 */
[----:B------:R-:W-:Y:S01]  /*a990*/  IMAD.MOV.U32 R203, RZ, RZ, R108 ;  /* 0x000000ffffcb7224 */ /* 0x000fe200078e006c */
[----:B------:R-:W-:Y:S01]  /*a9a0*/  MOV R122, R89 ;  /* 0x00000059007a7202 */ /* 0x000fe20000000f00 */
        /* <DEDUP_REMOVED lines=14> */
[----:B------:R-:W-:Y:S01]  /*aa90*/  MOV R133, R113 ;  /* 0x0000007100857202 */ /* 0x000fe20000000f00 */
[----:B------:R-:W-:Y:S01]  /*aaa0*/  IMAD.MOV.U32 R134, RZ, RZ, R112 ;  /* 0x000000ffff867224 */ /* 0x000fe200078e0070 */
[----:B------:R-:W-:Y:S01]  /*aab0*/  MOV R113, R52 ;  /* 0x0000003400717202 */ /* 0x000fe20000000f00 */
        /* <DEDUP_REMOVED lines=13> */
[----:B------:R-:W-:Y:S01]  /*ab90*/  HMMA.16816.F32 R52, R24, R54, RZ ;  /* 0x000000361834723c */ /* 0x000fe200000018ff */
[----:B------:R-:W-:-:S02]  /*aba0*/  IMAD.MOV.U32 R37, RZ, RZ, R33 ;  /* 0x000000ffff257224 */ /* 0x000fc400078e0021 */
[----:B------:R-:W-:Y:S02]  /*abb0*/  IMAD.MOV.U32 R36, RZ, RZ, R32 ;  /* 0x000000ffff247224 */ /* 0x000fe400078e0020 */
[----:B------:R-:W-:Y:S01]  /*abc0*/  IMAD.MOV.U32 R121, RZ, RZ, R85 ;  /* 0x000000ffff797224 */ /* 0x000fe200078e0055 */
[----:B------:R-:W-:Y:S01]  /*abd0*/  HMMA.16816.F32 R32, R16, R34, R60 ;  /* 0x000000221020723c */ /* 0x000fe2000000183c */
[----:B------:R-:W-:-:S05]  /*abe0*/  IMAD.MOV.U32 R123, RZ, RZ, R88 ;  /* 0x000000ffff7b7224 */ /* 0x000fca00078e0058 */
[C---:B------:R-:W-:Y:S01]  /*abf0*/  HMMA.16816.F32 R76, R24.reuse, R78, RZ ;  /* 0x0000004e184c723c */ /* 0x040fe200000018ff */
[----:B------:R-:W-:Y:S01]  /*ac00*/  MOV R61, R48 ;  /* 0x00000030003d7202 */ /* 0x000fe20000000f00 */
[----:B------:R-:W-:Y:S02]  /*ac10*/  IMAD.MOV.U32 R62, RZ, RZ, R41 ;  /* 0x000000ffff3e7224 */ /* 0x000fe400078e0029 */
[----:B------:R-:W-:Y:S02]  /*ac20*/  IMAD.MOV.U32 R63, RZ, RZ, R40 ;  /* 0x000000ffff3f7224 */ /* 0x000fe400078e0028 */
[----:B------:R-:W-:Y:S01]  /*ac30*/  IMAD.MOV.U32 R96, RZ, RZ, R12 ;  /* 0x000000ffff607224 */ /* 0x000fe200078e000c */
[----:B------:R-:W-:Y:S01]  /*ac40*/  MOV R137, R14 ;  /* 0x0000000e00897202 */ /* 0x000fe20000000f00 */
[----:B------:R-:W-:Y:S01]  /*ac50*/  IMAD.MOV.U32 R97, RZ, RZ, R13 ;  /* 0x000000ffff617224 */ /* 0x000fe200078e000d */
[----:B------:R-:W-:Y:S01]  /*ac60*/  HMMA.16816.F32 R48, R24, R50, RZ ;  /* 0x000000321830723c */ /* 0x000fe200000018ff */
[----:B------:R-:W-:-:S05]  /*ac70*/  IMAD.MOV.U32 R136, RZ, RZ, R15 ;  /* 0x000000ffff887224 */ /* 0x000fca00078e000f */
[C---:B------:R-:W-:Y:S06]  /*ac80*/  HMMA.16816.F32 R12, R24.reuse, R64, RZ ;  /* 0x00000040180c723c */ /* 0x040fec00000018ff */
[C---:B------:R-:W-:Y:S06]  /*ac90*/  HMMA.16816.F32 R40, R24.reuse, R42, RZ ;  /* 0x0000002a1828723c */ /* 0x040fec00000018ff */
[----:B------:R-:W-:Y:S06]  /*aca0*/  HMMA.16816.F32 R24, R24, R66, RZ ;  /* 0x000000421818723c */ /* 0x000fec00000018ff */
[C---:B------:R-:W-:Y:S06]  /*acb0*/  HMMA.16816.F32 R56, R16.reuse, R90, R56 ;  /* 0x0000005a1038723c */ /* 0x040fec0000001838 */
[C---:B------:R-:W-:Y:S01]  /*acc0*/  HMMA.16816.F32 R20, R16.reuse, R28, R12 ;  /* 0x0000001c1014723c */ /* 0x040fe2000000180c */
[----:B------:R-:W-:Y:S05]  /*acd0*/  LDSM.16.M88.4 R12, [R227+0x2000] ;  /* 0x00200000e30c783b */ /* 0x000fea0000000200 */
[C---:B------:R-:W-:Y:S06]  /*ace0*/  HMMA.16816.F32 R84, R16.reuse, R86, R52 ;  /* 0x000000561054723c */ /* 0x040fec0000001834 */
[C---:B------:R-:W-:Y:S06]  /*acf0*/  HMMA.16816.F32 R48, R16.reuse, R98, R48 ;  /* 0x000000621030723c */ /* 0x040fec0000001830 */
[----:B------:R-:W-:Y:S01]  /*ad00*/  HMMA.16816.F32 R92, R16, R94, R40 ;  /* 0x0000005e105c723c */ /* 0x000fe20000001828 */
[----:B------:R-:W-:-:S02]  /*ad10*/  IMAD.MOV.U32 R98, RZ, RZ, R115 ;  /* 0x000000ffff627224 */ /* 0x000fc400078e0073 */
[----:B------:R-:W-:-:S03]  /*ad20*/  IMAD.MOV.U32 R99, RZ, RZ, R252 ;  /* 0x000000ffff637224 */ /* 0x000fc600078e00fc */
[C---:B------:R-:W-:Y:S01]  /*ad30*/  HMMA.16816.F32 R80, R16.reuse, R46, R80 ;  /* 0x0000002e1050723c */ /* 0x040fe20000001850 */
[----:B------:R-:W-:Y:S02]  /*ad40*/  IMAD.MOV.U32 R65, RZ, RZ, R22 ;  /* 0x000000ffff417224 */ /* 0x000fe400078e0016 */
[----:B------:R-:W-:Y:S02]  /*ad50*/  IMAD.MOV.U32 R64, RZ, RZ, R23 ;  /* 0x000000ffff407224 */ /* 0x000fe400078e0017 */
[----:B------:R-:W-:Y:S01]  /*ad60*/  IMAD.MOV.U32 R88, RZ, RZ, R20 ;  /* 0x000000ffff587224 */ /* 0x000fe200078e0014 */
[----:B------:R-:W-:Y:S01]  /*ad70*/  HMMA.16816.F32 R76, R16, R38, R76 ;  /* 0x00000026104c723c */ /* 0x000fe2000000184c */
[----:B------:R-:W-:Y:S02]  /*ad80*/  IMAD.MOV.U32 R89, RZ, RZ, R21 ;  /* 0x000000ffff597224 */ /* 0x000fe400078e0015 */
[----:B------:R-:W1:Y:S01]  /*ad90*/  LDSM.16.M88.4 R20, [R237] ;  /* 0x00000000ed14783b */ /* 0x000e620000000200 */
[----:B------:R-:W-:-:S02]  /*ada0*/  IMAD.MOV.U32 R90, RZ, RZ, R65 ;  /* 0x000000ffff5a7224 */ /* 0x000fc400078e0041 */
[----:B------:R-:W-:Y:S01]  /*adb0*/  HMMA.16816.F32 R28, R16, R30, R24 ;  /* 0x0000001e101c723c */ /* 0x000fe20000001818 */
[----:B------:R-:W2:Y:S01]  /*adc0*/  LDSM.16.M88.4 R24, [R230] ;  /* 0x00000000e618783b */ /* 0x000ea20000000200 */
[----:B------:R-:W-:-:S03]  /*add0*/  IMAD.MOV.U32 R91, RZ, RZ, R64 ;  /* 0x000000ffff5b7224 */ /* 0x000fc600078e0040 */
[----:B------:R-:W3:Y:S01]  /*ade0*/  LDSM.16.M88.4 R16, [R227] ;  /* 0x00000000e310783b */ /* 0x000ee20000000200 */
[C---:B-1----:R-:W-:Y:S06]  /*adf0*/  HMMA.16816.F32 R64, R12.reuse, R20, R244 ;  /* 0x000000140c40723c */ /* 0x042fec00000018f4 */
[-C--:B--2---:R-:W-:Y:S06]  /*ae00*/  HMMA.16816.F32 R44, R12, R24.reuse, R240 ;  /* 0x000000180c2c723c */ /* 0x084fec00000018f0 */
[----:B---3--:R-:W-:Y:S01]  /*ae10*/  HMMA.16816.F32 R40, R16, R24, R248 ;  /* 0x000000181028723c */ /* 0x008fe200000018f8 */
[----:B------:R-:W-:-:S02]  /*ae20*/  IMAD.MOV.U32 R243, RZ, RZ, R36 ;  /* 0x000000fffff37224 */ /* 0x000fc400078e0024 */
[----:B------:R-:W-:Y:S02]  /*ae30*/  IMAD.MOV.U32 R240, RZ, RZ, R61 ;  /* 0x000000fffff07224 */ /* 0x000fe400078e003d */
[----:B------:R-:W-:Y:S01]  /*ae40*/  IMAD.MOV.U32 R241, RZ, RZ, R62 ;  /* 0x000000fffff17224 */ /* 0x000fe200078e003e */
[-C--:B------:R-:W-:Y:S01]  /*ae50*/  HMMA.16816.F32 R32, R16, R26.reuse, R32 ;  /* 0x0000001a1020723c */ /* 0x080fe20000001820 */
[----:B------:R-:W-:Y:S01]  /*ae60*/  IMAD.MOV.U32 R248, RZ, RZ, R37 ;  /* 0x000000fffff87224 */ /* 0x000fe200078e0025 */
[----:B------:R-:W-:Y:S01]  /*ae70*/  MOV R249, R112 ;  /* 0x0000007000f97202 */ /* 0x000fe20000000f00 */
[----:B------:R-:W-:Y:S02]  /*ae80*/  IMAD.MOV.U32 R242, RZ, RZ, R63 ;  /* 0x000000fffff27224 */ /* 0x000fe400078e003f */
[----:B------:R-:W-:Y:S01]  /*ae90*/  IMAD.MOV.U32 R250, RZ, RZ, R113 ;  /* 0x000000fffffa7224 */ /* 0x000fe200078e0071 */
[----:B------:R-:W-:Y:S01]  /*aea0*/  HMMA.16816.F32 R36, R12, R26, R212 ;  /* 0x0000001a0c24723c */ /* 0x000fe200000018d4 */
[----:B------:R-:W1:Y:S01]  /*aeb0*/  LDSM.16.M88.4 R24, [R236] ;  /* 0x00000000ec18783b */ /* 0x000e620000000200 */
[----:B------:R-:W-:-:S04]  /*aec0*/  IMAD.MOV.U32 R251, RZ, RZ, R114 ;  /* 0x000000fffffb7224 */ /* 0x000fc800078e0072 */
[----:B------:R-:W-:Y:S01]  /*aed0*/  HMMA.16816.F32 R52, R16, R20, R104 ;  /* 0x000000141034723c */ /* 0x000fe20000001868 */
[----:B------:R-:W-:Y:S01]  /*aee0*/  IMAD.MOV.U32 R212, RZ, RZ, R134 ;  /* 0x000000ffffd47224 */ /* 0x000fe200078e0086 */
[----:B------:R-:W-:Y:S01]  /*aef0*/  MOV R215, R75 ;  /* 0x0000004b00d77202 */ /* 0x000fe20000000f00 */
[----:B------:R-:W-:Y:S02]  /*af00*/  IMAD.MOV.U32 R213, RZ, RZ, R133 ;  /* 0x000000ffffd57224 */ /* 0x000fe400078e0085 */
[----:B------:R-:W-:Y:S01]  /*af10*/  IMAD.MOV.U32 R214, RZ, RZ, R132 ;  /* 0x000000ffffd67224 */ /* 0x000fe200078e0084 */
        /* <DEDUP_REMOVED lines=12> */
[----:B------:R-:W2:Y:S05]  /*afe0*/  LDSM.16.M88.4 R20, [R233] ;  /* 0x00000000e914783b */ /* 0x000eaa0000000200 */
[-C--:B-1----:R-:W-:Y:S06]  /*aff0*/  HMMA.16816.F32 R84, R16, R24.reuse, R248 ;  /* 0x000000181054723c */ /* 0x082fec00000018f8 */
[----:B------:R-:W-:Y:S01]  /*b000*/  HMMA.16816.F32 R204, R12, R24, R240 ;  /* 0x000000180ccc723c */ /* 0x000fe200000018f0 */
[----:B------:R-:W-:Y:S01]  /*b010*/  IMAD.MOV.U32 R248, RZ, RZ, R98 ;  /* 0x000000fffff87224 */ /* 0x000fe200078e0062 */
[----:B------:R-:W-:Y:S01]  /*b020*/  MOV R249, R99 ;  /* 0x0000006300f97202 */ /* 0x000fe20000000f00 */
[----:B------:R-:W-:-:S02]  /*b030*/  IMAD.MOV.U32 R250, RZ, RZ, R239 ;  /* 0x000000fffffa7224 */ /* 0x000fc400078e00ef */
[----:B------:R-:W-:Y:S01]  /*b040*/  IMAD.MOV.U32 R251, RZ, RZ, R138 ;  /* 0x000000fffffb7224 */ /* 0x000fe200078e008a */
[-C--:B------:R-:W-:Y:S01]  /*b050*/  HMMA.16816.F32 R116, R12, R26.reuse, R116 ;  /* 0x0000001a0c74723c */ /* 0x080fe20000001874 */
[----:B------:R-:W-:Y:S02]  /*b060*/  IMAD.MOV.U32 R98, RZ, RZ, R137 ;  /* 0x000000ffff627224 */ /* 0x000fe400078e0089 */
[----:B------:R-:W-:Y:S02]  /*b070*/  IMAD.MOV.U32 R99, RZ, RZ, R136 ;  /* 0x000000ffff637224 */ /* 0x000fe400078e0088 */
[----:B------:R-:W-:Y:S01]  /*b080*/  IMAD.MOV.U32 R240, RZ, RZ, R72 ;  /* 0x000000fffff07224 */ /* 0x000fe200078e0048 */
[----:B------:R-:W-:Y:S01]  /*b090*/  HMMA.16816.F32 R24, R16, R26, R92 ;  /* 0x0000001a1018723c */ /* 0x000fe2000000185c */
[----:B------:R-:W-:Y:S02]  /*b0a0*/  IMAD.MOV.U32 R241, RZ, RZ, R11 ;  /* 0x000000fffff17224 */ /* 0x000fe400078e000b */
[----:B------:R-:W-:-:S02]  /*b0b0*/  IMAD.MOV.U32 R242, RZ, RZ, R6 ;  /* 0x000000fffff27224 */ /* 0x000fc400078e0006 */
[----:B------:R-:W-:Y:S01]  /*b0c0*/  IMAD.MOV.U32 R243, RZ, RZ, R5 ;  /* 0x000000fffff37224 */ /* 0x000fe200078e0005 */
[----:B------:R-:W-:Y:S01]  /*b0d0*/  MOV R50, R85 ;  /* 0x0000005500327202 */ /* 0x000fe20000000f00 */
[----:B------:R-:W-:Y:S01]  /*b0e0*/  IMAD.MOV.U32 R51, RZ, RZ, R84 ;  /* 0x000000ffff337224 */ /* 0x000fe200078e0054 */
[C---:B--2---:R-:W-:Y:S01]  /*b0f0*/  HMMA.16816.F32 R248, R12.reuse, R20, R248 ;  /* 0x000000140cf8723c */ /* 0x044fe200000018f8 */
[----:B------:R-:W-:Y:S02]  /*b100*/  IMAD.MOV.U32 R49, RZ, RZ, R86 ;  /* 0x000000ffff317224 */ /* 0x000fe400078e0056 */
[----:B------:R-:W-:Y:S02]  /*b110*/  IMAD.MOV.U32 R48, RZ, RZ, R87 ;  /* 0x000000ffff307224 */ /* 0x000fe400078e0057 */
[----:B------:R-:W-:Y:S01]  /*b120*/  IMAD.MOV.U32 R86, RZ, RZ, R204 ;  /* 0x000000ffff567224 */ /* 0x000fe200078e00cc */
[----:B------:R-:W-:Y:S01]  /*b130*/  HMMA.16816.F32 R244, R12, R22, R124 ;  /* 0x000000160cf4723c */ /* 0x000fe2000000187c */
[----:B------:R-:W-:-:S02]  /*b140*/  IMAD.MOV.U32 R85, RZ, RZ, R205 ;  /* 0x000000ffff557224 */ /* 0x000fc400078e00cd */
[----:B------:R-:W-:Y:S01]  /*b150*/  IMAD.MOV.U32 R84, RZ, RZ, R206 ;  /* 0x000000ffff547224 */ /* 0x000fe200078e00ce */
[----:B------:R-:W-:Y:S01]  /*b160*/  MOV R75, R119 ;  /* 0x00000077004b7202 */ /* 0x000fe20000000f00 */
[----:B------:R-:W-:Y:S02]  /*b170*/  IMAD.MOV.U32 R252, RZ, RZ, R207 ;  /* 0x000000fffffc7224 */ /* 0x000fe400078e00cf */
[----:B------:R-:W-:Y:S01]  /*b180*/  HMMA.16816.F32 R204, R16, R22, R80 ;  /* 0x0000001610cc723c */ /* 0x000fe20000001850 */
[----:B------:R-:W-:Y:S02]  /*b190*/  IMAD.MOV.U32 R134, RZ, RZ, R116 ;  /* 0x000000ffff867224 */ /* 0x000fe400078e0074 */
[----:B------:R-:W-:Y:S01]  /*b1a0*/  IMAD.MOV.U32 R95, RZ, RZ, R24 ;  /* 0x000000ffff5f7224 */ /* 0x000fe200078e0018 */
[----:B------:R-:W-:Y:S01]  /*b1b0*/  MOV R92, R27 ;  /* 0x0000001b005c7202 */ /* 0x000fe20000000f00 */
[----:B------:R-:W-:Y:S02]  /*b1c0*/  IMAD.MOV.U32 R94, RZ, RZ, R25 ;  /* 0x000000ffff5e7224 */ /* 0x000fe400078e0019 */
[----:B------:R-:W-:-:S02]  /*b1d0*/  IMAD.MOV.U32 R93, RZ, RZ, R26 ;  /* 0x000000ffff5d7224 */ /* 0x000fc400078e001a */
[----:B------:R-:W-:Y:S01]  /*b1e0*/  HMMA.16816.F32 R24, R16, R20, R100 ;  /* 0x000000141018723c */ /* 0x000fe20000001864 */
[----:B------:R-:W1:Y:S01]  /*b1f0*/  LDSM.16.M88.4 R20, [R231] ;  /* 0x00000000e714783b */ /* 0x000e620000000200 */
[----:B------:R-:W-:Y:S02]  /*b200*/  IMAD.MOV.U32 R133, RZ, RZ, R117 ;  /* 0x000000ffff857224 */ /* 0x000fe400078e0075 */
[----:B------:R-:W-:Y:S02]  /*b210*/  IMAD.MOV.U32 R132, RZ, RZ, R118 ;  /* 0x000000ffff847224 */ /* 0x000fe400078e0076 */
[----:B------:R-:W-:Y:S02]  /*b220*/  IMAD.MOV.U32 R116, RZ, RZ, R4 ;  /* 0x000000ffff747224 */ /* 0x000fe400078e0004 */
[----:B------:R-:W-:Y:S02]  /*b230*/  IMAD.MOV.U32 R117, RZ, RZ, R3 ;  /* 0x000000ffff757224 */ /* 0x000fe400078e0003 */
[----:B------:R-:W-:-:S02]  /*b240*/  IMAD.MOV.U32 R118, RZ, RZ, R2 ;  /* 0x000000ffff767224 */ /* 0x000fc400078e0002 */
[----:B------:R-:W-:-:S12]  /*b250*/  IMAD.MOV.U32 R119, RZ, RZ, R0 ;  /* 0x000000ffff777224 */ /* 0x000fd800078e0000 */
[----:B------:R-:W-:Y:S02]  /*b260*/  IMAD.MOV.U32 R239, RZ, RZ, R24 ;  /* 0x000000ffffef7224 */ /* 0x000fe400078e0018 */
[----:B------:R-:W-:Y:S02]  /*b270*/  IMAD.MOV.U32 R138, RZ, RZ, R25 ;  /* 0x000000ffff8a7224 */ /* 0x000fe400078e0019 */
[----:B------:R-:W-:Y:S02]  /*b280*/  IMAD.MOV.U32 R137, RZ, RZ, R26 ;  /* 0x000000ffff897224 */ /* 0x000fe400078e001a */
[----:B------:R-:W-:Y:S02]  /*b290*/  IMAD.MOV.U32 R136, RZ, RZ, R27 ;  /* 0x000000ffff887224 */ /* 0x000fe400078e001b */
[----:B------:R-:W2:Y:S01]  /*b2a0*/  LDSM.16.M88.4 R24, [R232] ;  /* 0x00000000e818783b */ /* 0x000ea20000000200 */
[C---:B-1----:R-:W-:Y:S06]  /*b2b0*/  HMMA.16816.F32 R68, R12.reuse, R20, R68 ;  /* 0x000000140c44723c */ /* 0x042fec0000001844 */
[C---:B------:R-:W-:Y:S06]  /*b2c0*/  HMMA.16816.F32 R240, R12.reuse, R22, R240 ;  /* 0x000000160cf0723c */ /* 0x040fec00000018f0 */
[C---:B--2---:R-:W-:Y:S06]  /*b2d0*/  HMMA.16816.F32 R100, R12.reuse, R24, R116 ;  /* 0x000000180c64723c */ /* 0x044fec0000001874 */
[----:B------:R-:W-:Y:S01]  /*b2e0*/  HMMA.16816.F32 R80, R12, R26, R212 ;  /* 0x0000001a0c50723c */ /* 0x000fe200000018d4 */
[----:B------:R-:W-:Y:S05]  /*b2f0*/  LDSM.16.M88.4 R12, [R228+0x2000] ;  /* 0x00200000e40c783b */ /* 0x000fea0000000200 */
[C---:B------:R-:W-:Y:S06]  /*b300*/  HMMA.16816.F32 R212, R16.reuse, R24, R96 ;  /* 0x0000001810d4723c */ /* 0x040fec0000001860 */
[C---:B------:R-:W-:Y:S01]  /*b310*/  HMMA.16816.F32 R124, R16.reuse, R26, R76 ;  /* 0x0000001a107c723c */ /* 0x040fe2000000184c */
[----:B------:R-:W1:Y:S05]  /*b320*/  LDSM.16.M88.4 R24, [R224] ;  /* 0x00000000e018783b */ /* 0x000e6a0000000200 */
[----:B------:R-:W-:Y:S01]  /*b330*/  IMAD.MOV.U32 R72, RZ, RZ, R100 ;  /* 0x000000ffff487224 */ /* 0x000fe200078e0064 */
[----:B------:R-:W-:Y:S01]  /*b340*/  MOV R5, R103 ;  /* 0x0000006700057202 */ /* 0x000fe20000000f00 */
[----:B------:R-:W-:Y:S01]  /*b350*/  IMAD.MOV.U32 R11, RZ, RZ, R101 ;  /* 0x000000ffff0b7224 */ /* 0x000fe200078e0065 */
[----:B------:R-:W-:Y:S01]  /*b360*/  HMMA.16816.F32 R116, R16, R20, R88 ;  /* 0x000000141074723c */ /* 0x000fe20000001858 */
[----:B------:R-:W-:-:S02]  /*b370*/  IMAD.MOV.U32 R6, RZ, RZ, R102 ;  /* 0x000000ffff067224 */ /* 0x000fc400078e0066 */
[----:B------:R-:W-:Y:S02]  /*b380*/  IMAD.MOV.U32 R4, RZ, RZ, R80 ;  /* 0x000000ffff047224 */ /* 0x000fe400078e0050 */
[----:B------:R-:W-:Y:S01]  /*b390*/  IMAD.MOV.U32 R3, RZ, RZ, R81 ;  /* 0x000000ffff037224 */ /* 0x000fe200078e0051 */
[----:B------:R-:W-:Y:S01]  /*b3a0*/  HMMA.16816.F32 R100, R16, R22, R28 ;  /* 0x000000161064723c */ /* 0x000fe2000000181c */
[----:B------:R-:W2:Y:S01]  /*b3b0*/  LDSM.16.M88.4 R16, [R228] ;  /* 0x00000000e410783b */ /* 0x000ea20000000200 */
[----:B------:R-:W-:Y:S02]  /*b3c0*/  IMAD.MOV.U32 R2, RZ, RZ, R82 ;  /* 0x000000ffff027224 */ /* 0x000fe400078e0052 */
[----:B------:R-:W-:Y:S01]  /*b3d0*/  IMAD.MOV.U32 R0, RZ, RZ, R83 ;  /* 0x000000ffff007224 */ /* 0x000fe200078e0053 */
[----:B------:R-:W3:Y:S02]  /*b3e0*/  LDSM.16.M88.4 R20, [R224+0x800] ;  /* 0x00080000e014783b */ /* 0x000ee40000000200 */
[----:B------:R-:W-:-:S02]  /*b3f0*/  IMAD.MOV.U32 R29, RZ, RZ, R86 ;  /* 0x000000ffff1d7224 */ /* 0x000fc400078e0056 */
[----:B------:R-:W-:Y:S02]  /*b400*/  IMAD.MOV.U32 R30, RZ, RZ, R85 ;  /* 0x000000ffff1e7224 */ /* 0x000fe400078e0055 */
[----:B------:R-:W-:Y:S01]  /*b410*/  IMAD.MOV.U32 R31, RZ, RZ, R84 ;  /* 0x000000ffff1f7224 */ /* 0x000fe200078e0054 */
[C---:B-1----:R-:W-:Y:S06]  /*b420*/  HMMA.16816.F32 R96, R12.reuse, R24, R44 ;  /* 0x000000180c60723c */ /* 0x042fec000000182c */
[----:B------:R-:W-:Y:S06]  /*b430*/  HMMA.16816.F32 R84, R12, R26, R36 ;  /* 0x0000001a0c54723c */ /* 0x000fec0000001824 */
[C---:B--2---:R-:W-:Y:S06]  /*b440*/  HMMA.16816.F32 R88, R16.reuse, R24, R40 ;  /* 0x000000181058723c */ /* 0x044fec0000001828 */
[C---:B------:R-:W-:Y:S01]  /*b450*/  HMMA.16816.F32 R80, R16.reuse, R26, R32 ;  /* 0x0000001a1050723c */ /* 0x040fe20000001820 */
[----:B------:R-:W1:Y:S05]  /*b460*/  LDSM.16.M88.4 R24, [R224+0x1000] ;  /* 0x00100000e018783b */ /* 0x000e6a0000000200 */
[-C--:B---3--:R-:W-:Y:S06]  /*b470*/  HMMA.16816.F32 R76, R16, R20.reuse, R52 ;  /* 0x00000014104c723c */ /* 0x088fec0000001834 */
[C---:B------:R-:W-:Y:S06]  /*b480*/  HMMA.16816.F32 R64, R12.reuse, R20, R64 ;  /* 0x000000140c40723c */ /* 0x040fec0000001840 */
[-C--:B------:R-:W-:Y:S06]  /*b490*/  HMMA.16816.F32 R60, R12, R22.reuse, R60 ;  /* 0x000000160c3c723c */ /* 0x080fec000000183c */
[C---:B------:R-:W-:Y:S01]  /*b4a0*/  HMMA.16816.F32 R56, R16.reuse, R22, R56 ;  /* 0x000000161038723c */ /* 0x040fe20000001838 */
[----:B------:R-:W2:Y:S05]  /*b4b0*/  LDSM.16.M88.4 R20, [R224+0x1800] ;  /* 0x00180000e014783b */ /* 0x000eaa0000000200 */
[C---:B-1----:R-:W-:Y:S06]  /*b4c0*/  HMMA.16816.F32 R52, R16.reuse, R24, R104 ;  /* 0x000000181034723c */ /* 0x042fec0000001868 */
[----:B------:R-:W-:Y:S01]  /*b4d0*/  HMMA.16816.F32 R40, R16, R26, R112 ;  /* 0x0000001a1028723c */ /* 0x000fe20000001870 */
[----:B------:R-:W-:Y:S01]  /*b4e0*/  MOV R104, R51 ;  /* 0x0000003300687202 */ /* 0x000fe20000000f00 */
        /* <DEDUP_REMOVED lines=9> */
[----:B------:R-:W1:Y:S01]  /*b580*/  LDSM.16.M88.4 R24, [R224+0x2000] ;  /* 0x00200000e018783b */ /* 0x000e620000000200 */
[----:B------:R-:W-:Y:S01]  /*b590*/  MOV R120, R239 ;  /* 0x000000ef00787202 */ /* 0x000fe20000000f00 */
[----:B------:R-:W-:-:S02]  /*b5a0*/  IMAD.MOV.U32 R121, RZ, RZ, R138 ;  /* 0x000000ffff797224 */ /* 0x000fc400078e008a */
[-C--:B--2---:R-:W-:Y:S01]  /*b5b0*/  HMMA.16816.F32 R36, R16, R20.reuse, R128 ;  /* 0x000000141024723c */ /* 0x084fe20000001880 */
[----:B------:R-:W-:Y:S02]  /*b5c0*/  IMAD.MOV.U32 R108, RZ, RZ, R29 ;  /* 0x000000ffff6c7224 */ /* 0x000fe400078e001d */
[----:B------:R-:W-:Y:S02]  /*b5d0*/  IMAD.MOV.U32 R109, RZ, RZ, R30 ;  /* 0x000000ffff6d7224 */ /* 0x000fe400078e001e */
[----:B------:R-:W-:Y:S01]  /*b5e0*/  IMAD.MOV.U32 R110, RZ, RZ, R31 ;  /* 0x000000ffff6e7224 */ /* 0x000fe200078e001f */
        /* <DEDUP_REMOVED lines=9> */
[----:B------:R-:W-:Y:S01]  /*b680*/  HMMA.16816.F32 R28, R16, R22, R208 ;  /* 0x00000016101c723c */ /* 0x000fe200000018d0 */
[----:B------:R-:W2:Y:S01]  /*b690*/  LDSM.16.M88.4 R20, [R224+0x2800] ;  /* 0x00280000e014783b */ /* 0x000ea20000000200 */
[----:B------:R-:W-:Y:S01]  /*b6a0*/  MOV R216, R4 ;  /* 0x0000000400d87202 */ /* 0x000fe20000000f00 */
[----:B------:R-:W-:Y:S02]  /*b6b0*/  IMAD.MOV.U32 R217, RZ, RZ, R3 ;  /* 0x000000ffffd97224 */ /* 0x000fe400078e0003 */
[----:B------:R-:W-:Y:S01]  /*b6c0*/  IMAD.MOV.U32 R218, RZ, RZ, R2 ;  /* 0x000000ffffda7224 */ /* 0x000fe200078e0002 */
[----:B------:R-:W3:Y:S01]  /*b6d0*/  S2R R3, SR_TID.X ;  /* 0x0000000000037919 */ /* 0x000ee20000002100 */
[----:B------:R-:W-:-:S02]  /*b6e0*/  IMAD.MOV.U32 R219, RZ, RZ, R0 ;  /* 0x000000ffffdb7224 */ /* 0x000fc400078e0000 */
[----:B------:R-:W-:Y:S01]  /*b6f0*/  FMUL.FTZ R0, R88, UR15 ;  /* 0x0000000f58007c20 */ /* 0x000fe20008410000 */
[----:B------:R-:W-:Y:S02]  /*b700*/  IMAD.MOV.U32 R200, RZ, RZ, R72 ;  /* 0x000000ffffc87224 */ /* 0x000fe400078e0048 */
[----:B------:R-:W-:Y:S02]  /*b710*/  IMAD.MOV.U32 R201, RZ, RZ, R11 ;  /* 0x000000ffffc97224 */ /* 0x000fe400078e000b */
[----:B------:R-:W-:Y:S02]  /*b720*/  IMAD.MOV.U32 R202, RZ, RZ, R6 ;  /* 0x000000ffffca7224 */ /* 0x000fe400078e0006 */
[----:B------:R-:W-:Y:S01]  /*b730*/  IMAD.MOV.U32 R203, RZ, RZ, R5 ;  /* 0x000000ffffcb7224 */ /* 0x000fe200078e0005 */
[----:B-1----:R-:W-:Y:S01]  /*b740*/  HMMA.16816.F32 R104, R16, R24, R104 ;  /* 0x000000181068723c */ /* 0x002fe20000001868 */
[----:B------:R-:W-:-:S05]  /*b750*/  FMUL.FTZ R2, R92, UR15 ;  /* 0x0000000f5c027c20 */ /* 0x000fca0008410000 */
[C---:B------:R-:W-:Y:S06]  /*b760*/  HMMA.16816.F32 R108, R12.reuse, R24, R108 ;  /* 0x000000180c6c723c */ /* 0x040fec000000186c */
[-C--:B------:R-:W-:Y:S06]  /*b770*/  HMMA.16816.F32 R128, R12, R26.reuse, R128 ;  /* 0x0000001a0c80723c */ /* 0x080fec0000001880 */
[----:B------:R-:W-:Y:S01]  /*b780*/  HMMA.16816.F32 R112, R16, R26, R112 ;  /* 0x0000001a1070723c */ /* 0x000fe20000001870 */
[----:B------:R-:W1:Y:S01]  /*b790*/  LDSM.16.M88.4 R24, [R224+0x3000] ;  /* 0x00300000e018783b */ /* 0x000e620000000200 */
[----:B---3--:R-:W-:-:S04]  /*b7a0*/  SHF.L.U32 R3, R3, 0x1, RZ ;  /* 0x0000000103037819 */ /* 0x008fc800000006ff */
[----:B--2---:R-:W-:Y:S01]  /*b7b0*/  HMMA.16816.F32 R120, R16, R20, R120 ;  /* 0x000000141078723c */ /* 0x004fe20000001878 */
[----:B------:R-:W-:-:S05]  /*b7c0*/  LOP3.LUT R3, R3, 0x6, RZ, 0xc0, !PT ;  /* 0x0000000603037812 */ /* 0x000fca00078ec0ff */
[C---:B------:R-:W-:Y:S06]  /*b7d0*/  HMMA.16816.F32 R248, R12.reuse, R20, R248 ;  /* 0x000000140cf8723c */ /* 0x040fec00000018f8 */
[-C--:B------:R-:W-:Y:S06]  /*b7e0*/  HMMA.16816.F32 R244, R12, R22.reuse, R244 ;  /* 0x000000160cf4723c */ /* 0x080fec00000018f4 */
[----:B------:R-:W-:Y:S01]  /*b7f0*/  HMMA.16816.F32 R204, R16, R22, R204 ;  /* 0x0000001610cc723c */ /* 0x000fe200000018cc */
[----:B------:R-:W2:Y:S01]  /*b800*/  LDSM.16.M88.4 R20, [R224+0x3800] ;  /* 0x00380000e014783b */ /* 0x000ea20000000200 */
[----:B------:R-:W-:Y:S01]  /*b810*/  UISETP.NE.AND UP0, UPT, UR14, 0x2, UPT ;  /* 0x000000020e00788c */ /* 0x000fe2000bf05270 */
[----:B------:R-:W-:-:S04]  /*b820*/  DEPBAR.LE SB0, 0x0 ;  /* 0x000080000000791a */ /* 0x000fc80000000000 */
[C---:B-1----:R-:W-:Y:S06]  /*b830*/  HMMA.16816.F32 R208, R12.reuse, R26, R216 ;  /* 0x0000001a0cd0723c */ /* 0x042fec00000018d8 */
[-C--:B------:R-:W-:Y:S06]  /*b840*/  HMMA.16816.F32 R200, R12, R24.reuse, R200 ;  /* 0x000000180cc8723c */ /* 0x080fec00000018c8 */
[C---:B------:R-:W-:Y:S06]  /*b850*/  HMMA.16816.F32 R212, R16.reuse, R24, R212 ;  /* 0x0000001810d4723c */ /* 0x040fec00000018d4 */
[----:B------:R-:W-:Y:S05]  /*b860*/  HMMA.16816.F32 R124, R16, R26, R124 ;  /* 0x0000001a107c723c */ /* 0x000fea000000187c */
[----:B------:R-:W-:Y:S01]  /*b870*/  STL [R1+0x3c], R211 ;  /* 0x00003cd301007387 */ /* 0x000fe20000100800 */
[----:B--2---:R-:W-:Y:S01]  /*b880*/  HMMA.16816.F32 R68, R12, R20, R68 ;  /* 0x000000140c44723c */ /* 0x004fe20000001844 */
[----:B------:R-:W-:-:S02]  /*b890*/  IMAD.MOV.U32 R138, RZ, RZ, R208 ;  /* 0x000000ffff8a7224 */ /* 0x000fc400078e00d0 */
[----:B------:R-:W-:Y:S02]  /*b8a0*/  IMAD.MOV.U32 R136, RZ, RZ, R210 ;  /* 0x000000ffff887224 */ /* 0x000fe400078e00d2 */
[----:B------:R-:W-:Y:S01]  /*b8b0*/  IMAD.MOV.U32 R137, RZ, RZ, R209 ;  /* 0x000000ffff897224 */ /* 0x000fe200078e00d1 */
[-C--:B------:R-:W-:Y:S06]  /*b8c0*/  HMMA.16816.F32 R12, R12, R22.reuse, R240 ;  /* 0x000000160c0c723c */ /* 0x080fec00000018f0 */
[C---:B------:R-:W-:Y:S01]  /*b8d0*/  HMMA.16816.F32 R100, R16.reuse, R22, R100 ;  /* 0x000000161064723c */ /* 0x040fe20000001864 */
[----:B------:R1:W2:Y:S05]  /*b8e0*/  MUFU.TANH R23, R0 ;  /* 0x0000000000177308 */ /* 0x0002aa0000002400 */
[----:B------:R-:W-:Y:S05]  /*b8f0*/  HMMA.16816.F32 R116, R16, R20, R116 ;  /* 0x000000141074723c */ /* 0x000fea0000001874 */
[----:B------:R-:W-:Y:S01]  /*b900*/  STL.64 [R1+0x48], R70 ;  /* 0x0000484601007387 */ /* 0x000fe20000100a00 */
[----:B------:R-:W-:-:S05]  /*b910*/  IMAD.MOV.U32 R72, RZ, RZ, R68 ;  /* 0x000000ffff487224 */ /* 0x000fca00078e0044 */
[----:B------:R3:W-:Y:S01]  /*b920*/  STL.64 [R1+0x50], R12 ;  /* 0x0000500c01007387 */ /* 0x0007e20000100a00 */
[----:B-1----:R-:W-:-:S03]  /*b930*/  FMUL.FTZ R0, R89, UR15 ;  /* 0x0000000f59007c20 */ /* 0x002fc60008410000 */
[----:B------:R1:W-:Y:S01]  /*b940*/  STL.64 [R1+0x58], R14 ;  /* 0x0000580e01007387 */ /* 0x0003e20000100a00 */
[----:B------:R4:W-:Y:S02]  /*b950*/  MUFU.TANH R133, R0 ;  /* 0x0000000000857308 */ /* 0x0009e40000002400 */
[----:B----4-:R-:W-:-:S06]  /*b960*/  FMUL.FTZ R0, R90, UR15 ;  /* 0x0000000f5a007c20 */ /* 0x010fcc0008410000 */
[----:B------:R4:W2:Y:S08]  /*b970*/  MUFU.TANH R20, R0 ;  /* 0x0000000000147308 */ /* 0x0008b00000002400 */
[----:B---3--:R-:W-:Y:S01]  /*b980*/  MUFU.TANH R12, R2 ;  /* 0x00000002000c7308 */ /* 0x008fe20000002400 */
[----:B----4-:R-:W-:-:S07]  /*b990*/  FMUL.FTZ R0, R91, UR15 ;  /* 0x0000000f5b007c20 */ /* 0x010fce0008410000 */
[----:B------:R3:W-:Y:S02]  /*b9a0*/  MUFU.TANH R132, R0 ;  /* 0x0000000000847308 */ /* 0x0007e40000002400 */
[----:B---3--:R-:W-:-:S06]  /*b9b0*/  FMUL.FTZ R0, R96, UR15 ;  /* 0x0000000f60007c20 */ /* 0x008fcc0008410000 */
[----:B-1----:R1:W3:Y:S02]  /*b9c0*/  MUFU.TANH R15, R0 ;  /* 0x00000000000f7308 */ /* 0x0022e40000002400 */
[----:B-1----:R-:W-:-:S06]  /*b9d0*/  FMUL.FTZ R0, R97, UR15 ;  /* 0x0000000f61007c20 */ /* 0x002fcc0008410000 */
[----:B------:R1:W-:Y:S02]  /*b9e0*/  MUFU.TANH R91, R0 ;  /* 0x00000000005b7308 */ /* 0x0003e40000002400 */
[----:B-1----:R-:W-:-:S06]  /*b9f0*/  FMUL.FTZ R0, R98, UR15 ;  /* 0x0000000f62007c20 */ /* 0x002fcc0008410000 */
[----:B------:R1:W4:Y:S02]  /*ba00*/  MUFU.TANH R6, R0 ;  /* 0x0000000000067308 */ /* 0x0003240000002400 */
[----:B-1----:R-:W-:-:S06]  /*ba10*/  FMUL.FTZ R0, R99, UR15 ;  /* 0x0000000f63007c20 */ /* 0x002fcc0008410000 */
[----:B------:R1:W4:Y:S02]  /*ba20*/  MUFU.TANH R71, R0 ;  /* 0x0000000000477308 */ /* 0x0003240000002400 */
[----:B-1----:R-:W-:-:S06]  /*ba30*/  FMUL.FTZ R0, R80, UR15 ;  /* 0x0000000f50007c20 */ /* 0x002fcc0008410000 */
[----:B------:R1:W4:Y:S02]  /*ba40*/  MUFU.TANH R70, R0 ;  /* 0x0000000000467308 */ /* 0x0003240000002400 */
[----:B-1----:R-:W-:-:S06]  /*ba50*/  FMUL.FTZ R0, R81, UR15 ;  /* 0x0000000f51007c20 */ /* 0x002fcc0008410000 */
[----:B------:R1:W-:Y:S02]  /*ba60*/  MUFU.TANH R208, R0 ;  /* 0x0000000000d07308 */ /* 0x0003e40000002400 */
        /* <DEDUP_REMOVED lines=100> */
[----:B-1----:R-:W-:-:S04]  /*c0b0*/  IMAD.U32 R0, RZ, RZ, UR4 ;  /* 0x00000004ff007e24 */ /* 0x002fc8000f8e00ff */
[----:B------:R-:W-:Y:S02]  /*c0c0*/  IMAD R0, R0, 0x80, R3 ;  /* 0x0000008000007824 */ /* 0x000fe400078e0203 */
[----:B------:R-:W-:Y:S02]  /*c0d0*/  FMUL.FTZ R3, R93, UR15 ;  /* 0x0000000f5d037c20 */ /* 0x000fe40008410000 */
[C---:B------:R-:W-:Y:S02]  /*c0e0*/  VIADD R2, R0.reuse, 0x1 ;  /* 0x0000000100027836 */ /* 0x040fe40000000000 */
[----:B------:R1:W-:Y:S01]  /*c0f0*/  MUFU.TANH R56, R3 ;  /* 0x0000000300387308 */ /* 0x0003e20000002400 */
[C---:B------:R-:W-:Y:S02]  /*c100*/  ISETP.GE.AND P3, PT, R0.reuse, R7, PT ;  /* 0x000000070000720c */ /* 0x040fe40003f66270 */
[----:B------:R-:W-:Y:S02]  /*c110*/  ISETP.GE.AND P5, PT, R0, R10, PT ;  /* 0x0000000a0000720c */ /* 0x000fe40003fa6270 */
[----:B--2---:R-:W-:-:S02]  /*c120*/  FSEL R36, R23, -INF , !P3 ;  /* 0xff80000017247808 */ /* 0x004fc40005800000 */
[----:B------:R-:W-:Y:S01]  /*c130*/  FSEL R40, R20, -INF , !P5 ;  /* 0xff80000014287808 */ /* 0x000fe20006800000 */
[----:B------:R-:W-:Y:S01]  /*c140*/  BAR.SYNC.DEFER_BLOCKING 0x0 ;  /* 0x0000000000007b1d */ /* 0x000fe20000010000 */
[C---:B------:R-:W-:Y:S02]  /*c150*/  ISETP.GE.AND P0, PT, R2.reuse, R7, PT ;  /* 0x000000070200720c */ /* 0x040fe40003f06270 */
[C---:B------:R-:W-:Y:S02]  /*c160*/  ISETP.GE.AND P2, PT, R2.reuse, R10, PT ;  /* 0x0000000a0200720c */ /* 0x040fe40003f46270 */
[CC--:B------:R-:W-:Y:S02]  /*c170*/  ISETP.GE.AND P4, PT, R2.reuse, R9.reuse, PT ;  /* 0x000000090200720c */ /* 0x0c0fe40003f86270 */
[----:B------:R-:W-:Y:S01]  /*c180*/  ISETP.GE.AND P6, PT, R2, R8, PT ;  /* 0x000000080200720c */ /* 0x000fe20003fc6270 */
[----:B------:R-:W-:Y:S01]  /*c190*/  FMUL.FTZ R2, R94, UR15 ;  /* 0x0000000f5e027c20 */ /* 0x000fe20008410000 */
[----:B-1----:R-:W-:Y:S01]  /*c1a0*/  FMUL.FTZ R3, R95, UR15 ;  /* 0x0000000f5f037c20 */ /* 0x002fe20008410000 */
[----:B------:R-:W-:-:S02]  /*c1b0*/  ISETP.GE.AND P1, PT, R0, R9, PT ;  /* 0x000000090000720c */ /* 0x000fc40003f26270 */
[----:B------:R1:W2:Y:S01]  /*c1c0*/  MUFU.TANH R11, R2 ;  /* 0x00000002000b7308 */ /* 0x0002a20000002400 */
[----:B------:R-:W-:Y:S02]  /*c1d0*/  ISETP.GE.AND P3, PT, R0, R8, PT ;  /* 0x000000080000720c */ /* 0x000fe40003f66270 */
[----:B---3--:R-:W-:Y:S02]  /*c1e0*/  FSEL R45, R15, -INF , !P1 ;  /* 0xff8000000f2d7808 */ /* 0x008fe40004800000 */
[----:B----4-:R-:W-:Y:S02]  /*c1f0*/  FSEL R48, R6, -INF , !P3 ;  /* 0xff80000006307808 */ /* 0x010fe40005800000 */
[----:B------:R-:W-:Y:S01]  /*c200*/  FSEL R41, R133, -INF , !P0 ;  /* 0xff80000085297808 */ /* 0x000fe20004000000 */
[----:B------:R3:W4:Y:S01]  /*c210*/  MUFU.TANH R54, R3 ;  /* 0x0000000300367308 */ /* 0x0007220000002400 */
[----:B------:R-:W-:Y:S02]  /*c220*/  FSEL R44, R132, -INF , !P2 ;  /* 0xff800000842c7808 */ /* 0x000fe40005000000 */
[----:B------:R-:W-:-:S02]  /*c230*/  FSEL R49, R91, -INF , !P4 ;  /* 0xff8000005b317808 */ /* 0x000fc40006000000 */
[----:B------:R-:W-:Y:S01]  /*c240*/  FSEL R51, R71, -INF , !P6 ;  /* 0xff80000047337808 */ /* 0x000fe20007000000 */
[----:B-1----:R-:W-:-:S05]  /*c250*/  VIADD R2, R0, 0x8 ;  /* 0x0000000800027836 */ /* 0x002fca0000000000 */
[C---:B------:R-:W-:Y:S02]  /*c260*/  ISETP.GE.AND P5, PT, R2.reuse, R7, PT ;  /* 0x000000070200720c */ /* 0x040fe40003fa6270 */
[----:B------:R-:W-:Y:S01]  /*c270*/  ISETP.GE.AND P1, PT, R2, R10, PT ;  /* 0x0000000a0200720c */ /* 0x000fe20003f26270 */
[----:B---3--:R-:W-:Y:S01]  /*c280*/  FMUL.FTZ R3, R104, UR15 ;  /* 0x0000000f68037c20 */ /* 0x008fe20008410000 */
[C---:B------:R-:W-:Y:S02]  /*c290*/  ISETP.GE.AND P3, PT, R2.reuse, R9, PT ;  /* 0x000000090200720c */ /* 0x040fe40003f66270 */
[----:B------:R-:W-:Y:S01]  /*c2a0*/  ISETP.GE.AND P0, PT, R2, R8, PT ;  /* 0x000000080200720c */ /* 0x000fe20003f06270 */
[----:B------:R1:W-:Y:S01]  /*c2b0*/  MUFU.TANH R23, R3 ;  /* 0x0000000300177308 */ /* 0x0003e20000002400 */
[----:B------:R-:W-:Y:S01]  /*c2c0*/  VIADD R2, R0, 0x9 ;  /* 0x0000000900027836 */ /* 0x000fe20000000000 */
[----:B------:R-:W-:Y:S02]  /*c2d0*/  FSEL R39, R70, -INF , !P5 ;  /* 0xff80000046277808 */ /* 0x000fe40006800000 */
[----:B------:R-:W-:-:S02]  /*c2e0*/  FSEL R50, R14, -INF , !P0 ;  /* 0xff8000000e327808 */ /* 0x000fc40004000000 */
[C---:B------:R-:W-:Y:S02]  /*c2f0*/  ISETP.GE.AND P2, PT, R2.reuse, R7, PT ;  /* 0x000000070200720c */ /* 0x040fe40003f46270 */
[C---:B------:R-:W-:Y:S02]  /*c300*/  ISETP.GE.AND P4, PT, R2.reuse, R10, PT ;  /* 0x0000000a0200720c */ /* 0x040fe40003f86270 */
[CC--:B------:R-:W-:Y:S02]  /*c310*/  ISETP.GE.AND P6, PT, R2.reuse, R9.reuse, PT ;  /* 0x000000090200720c */ /* 0x0c0fe40003fc6270 */
[----:B------:R-:W-:Y:S01]  /*c320*/  ISETP.GE.AND P5, PT, R2, R8, PT ;  /* 0x000000080200720c */ /* 0x000fe20003fa6270 */
[----:B------:R-:W-:Y:S01]  /*c330*/  VIADD R2, R0, 0x10 ;  /* 0x0000001000027836 */ /* 0x000fe20000000000 */
[----:B------:R-:W-:Y:S02]  /*c340*/  FSEL R38, R208, -INF , !P2 ;  /* 0xff800000d0267808 */ /* 0x000fe40005000000 */
[----:B------:R-:W-:Y:S01]  /*c350*/  FSEL R43, R68, -INF , !P1 ;  /* 0xff800000442b7808 */ /* 0x000fe20004800000 */
[----:B-1----:R-:W-:Y:S01]  /*c360*/  FMUL.FTZ R3, R105, UR15 ;  /* 0x0000000f69037c20 */ /* 0x002fe20008410000 */
[----:B------:R-:W-:-:S02]  /*c370*/  ISETP.GE.AND P0, PT, R2, R9, PT ;  /* 0x000000090200720c */ /* 0x000fc40003f06270 */
[----:B------:R-:W-:Y:S01]  /*c380*/  ISETP.GE.AND P2, PT, R2, R8, PT ;  /* 0x000000080200720c */ /* 0x000fe20003f46270 */
[----:B------:R1:W-:Y:S01]  /*c390*/  MUFU.TANH R53, R3 ;  /* 0x0000000300357308 */ /* 0x0003e20000002400 */
[----:B------:R-:W-:Y:S02]  /*c3a0*/  FSEL R84, R22, -INF , !P0 ;  /* 0xff80000016547808 */ /* 0x000fe40004000000 */
[----:B------:R-:W-:Y:S02]  /*c3b0*/  FSEL R86, R19, -INF , !P2 ;  /* 0xff80000013567808 */ /* 0x000fe40005000000 */
[----:B------:R-:W-:Y:S02]  /*c3c0*/  FSEL R47, R21, -INF , !P3 ;  /* 0xff800000152f7808 */ /* 0x000fe40005800000 */
[C---:B------:R-:W-:Y:S02]  /*c3d0*/  ISETP.GE.AND P1, PT, R2.reuse, R7, PT ;  /* 0x000000070200720c */ /* 0x040fe40003f26270 */
[----:B------:R-:W-:Y:S01]  /*c3e0*/  ISETP.GE.AND P3, PT, R2, R10, PT ;  /* 0x0000000a0200720c */ /* 0x000fe20003f66270 */
[----:B------:R-:W-:Y:S01]  /*c3f0*/  VIADD R2, R0, 0x11 ;  /* 0x0000001100027836 */ /* 0x000fe20000000000 */
[----:B------:R-:W-:-:S02]  /*c400*/  FSEL R46, R81, -INF , !P6 ;  /* 0xff800000512e7808 */ /* 0x000fc40007000000 */
[----:B------:R-:W-:Y:S02]  /*c410*/  FSEL R42, R83, -INF , !P4 ;  /* 0xff800000532a7808 */ /* 0x000fe40006000000 */
[----:B------:R-:W-:Y:S01]  /*c420*/  FSEL R55, R80, -INF , !P5 ;  /* 0xff80000050377808 */ /* 0x000fe20006800000 */
[----:B-1----:R-:W-:Y:S01]  /*c430*/  FMUL.FTZ R3, R106, UR15 ;  /* 0x0000000f6a037c20 */ /* 0x002fe20008410000 */
[----:B------:R-:W-:Y:S02]  /*c440*/  FSEL R81, R76, -INF , !P1 ;  /* 0xff8000004c517808 */ /* 0x000fe40004800000 */
[C---:B------:R-:W-:Y:S01]  /*c450*/  ISETP.GE.AND P4, PT, R2.reuse, R7, PT ;  /* 0x000000070200720c */ /* 0x040fe20003f86270 */
[----:B------:R1:W3:Y:S01]  /*c460*/  MUFU.TANH R20, R3 ;  /* 0x0000000300147308 */ /* 0x0002e20000002400 */
[C---:B------:R-:W-:Y:S02]  /*c470*/  ISETP.GE.AND P6, PT, R2.reuse, R10, PT ;  /* 0x0000000a0200720c */ /* 0x040fe40003fc6270 */
[----:B------:R-:W-:-:S02]  /*c480*/  ISETP.GE.AND P5, PT, R2, R9, PT ;  /* 0x000000090200720c */ /* 0x000fc40003fa6270 */
[-C--:B------:R-:W-:Y:S02]  /*c490*/  ISETP.GE.AND P1, PT, R2, R8.reuse, PT ;  /* 0x000000080200720c */ /* 0x080fe40003f26270 */
[----:B------:R-:W-:Y:S02]  /*c4a0*/  IADD3 R2, R0, 0x18, RZ ;  /* 0x0000001800027810 */ /* 0x000fe40007ffe0ff */
[----:B------:R-:W-:Y:S02]  /*c4b0*/  FSEL R83, R75, -INF , !P3 ;  /* 0xff8000004b537808 */ /* 0x000fe40005800000 */
[C---:B------:R-:W-:Y:S02]  /*c4c0*/  ISETP.GE.AND P3, PT, R2.reuse, R7, PT ;  /* 0x000000070200720c */ /* 0x040fe40003f66270 */
[----:B------:R-:W-:Y:S02]  /*c4d0*/  FSEL R77, R77, -INF , !P4 ;  /* 0xff8000004d4d7808 */ /* 0x000fe40006000000 */
[----:B------:R-:W-:Y:S01]  /*c4e0*/  ISETP.GE.AND P4, PT, R2, R8, PT ;  /* 0x000000080200720c */ /* 0x000fe20003f86270 */
[----:B-1----:R-:W-:Y:S01]  /*c4f0*/  FMUL.FTZ R3, R107, UR15 ;  /* 0x0000000f6b037c20 */ /* 0x002fe20008410000 */
[----:B------:R-:W-:-:S02]  /*c500*/  FSEL R71, R82, -INF , !P3 ;  /* 0xff80000052477808 */ /* 0x000fc40005800000 */
[----:B------:R-:W-:Y:S01]  /*c510*/  FSEL R82, R4, -INF , !P4 ;  /* 0xff80000004527808 */ /* 0x000fe20006000000 */
[----:B------:R1:W-:Y:S01]  /*c520*/  MUFU.TANH R52, R3 ;  /* 0x0000000300347308 */ /* 0x0003e20000002400 */
[C---:B------:R-:W-:Y:S02]  /*c530*/  ISETP.GE.AND P0, PT, R2.reuse, R10, PT ;  /* 0x0000000a0200720c */ /* 0x040fe40003f06270 */
[----:B------:R-:W-:Y:S01]  /*c540*/  ISETP.GE.AND P2, PT, R2, R9, PT ;  /* 0x000000090200720c */ /* 0x000fe20003f46270 */
[----:B------:R-:W-:Y:S01]  /*c550*/  VIADD R2, R0, 0x19 ;  /* 0x0000001900027836 */ /* 0x000fe20000000000 */
[----:B------:R-:W-:Y:S02]  /*c560*/  FSEL R78, R78, -INF , !P6 ;  /* 0xff8000004e4e7808 */ /* 0x000fe40007000000 */
[----:B------:R-:W-:Y:S02]  /*c570*/  FSEL R80, R134, -INF , !P5 ;  /* 0xff80000086507808 */ /* 0x000fe40006800000 */
[----:B------:R-:W-:-:S02]  /*c580*/  FSEL R85, R85, -INF , !P1 ;  /* 0xff80000055557808 */ /* 0x000fc40004800000 */
[C---:B------:R-:W-:Y:S02]  /*c590*/  ISETP.GE.AND P6, PT, R2.reuse, R7, PT ;  /* 0x000000070200720c */ /* 0x040fe40003fc6270 */
[C---:B------:R-:W-:Y:S02]  /*c5a0*/  ISETP.GE.AND P5, PT, R2.reuse, R10, PT ;  /* 0x0000000a0200720c */ /* 0x040fe40003fa6270 */
[----:B------:R-:W-:Y:S01]  /*c5b0*/  ISETP.GE.AND P1, PT, R2, R9, PT ;  /* 0x000000090200720c */ /* 0x000fe20003f26270 */
[----:B-1----:R-:W-:Y:S01]  /*c5c0*/  FMUL.FTZ R3, R108, UR15 ;  /* 0x0000000f6c037c20 */ /* 0x002fe20008410000 */
[----:B------:R-:W-:Y:S01]  /*c5d0*/  ISETP.GE.AND P3, PT, R2, R8, PT ;  /* 0x000000080200720c */ /* 0x000fe20003f66270 */
[----:B------:R-:W-:Y:S01]  /*c5e0*/  VIADD R2, R0, 0x20 ;  /* 0x0000002000027836 */ /* 0x000fe20000000000 */
[----:B------:R-:W-:Y:S01]  /*c5f0*/  FSEL R76, R67, -INF , !P2 ;  /* 0xff800000434c7808 */ /* 0x000fe20005000000 */
[----:B------:R1:W3:Y:S01]  /*c600*/  MUFU.TANH R15, R3 ;  /* 0x00000003000f7308 */ /* 0x0002e20000002400 */
        /* <DEDUP_REMOVED lines=9> */
[----:B-1----:R-:W-:Y:S01]  /*c6a0*/  FMUL.FTZ R3, R109, UR15 ;  /* 0x0000000f6d037c20 */ /* 0x002fe20008410000 */
[----:B------:R-:W-:Y:S02]  /*c6b0*/  FSEL R79, R99, -INF , !P3 ;  /* 0xff800000634f7808 */ /* 0x000fe40005800000 */
[C---:B------:R-:W-:Y:S01]  /*c6c0*/  ISETP.GE.AND P5, PT, R2.reuse, R7, PT ;  /* 0x000000070200720c */ /* 0x040fe20003fa6270 */
[----:B------:R1:W-:Y:S01]  /*c6d0*/  MUFU.TANH R37, R3 ;  /* 0x0000000300257308 */ /* 0x0003e20000002400 */
[C---:B------:R-:W-:Y:S02]  /*c6e0*/  ISETP.GE.AND P1, PT, R2.reuse, R10, PT ;  /* 0x0000000a0200720c */ /* 0x040fe40003f26270 */
[----:B------:R-:W-:Y:S02]  /*c6f0*/  ISETP.GE.AND P3, PT, R2, R9, PT ;  /* 0x000000090200720c */ /* 0x000fe40003f66270 */
[----:B------:R-:W-:-:S02]  /*c700*/  FSEL R109, R89, -INF , !P4 ;  /* 0xff800000596d7808 */ /* 0x000fc40006000000 */
[----:B------:R-:W-:Y:S02]  /*c710*/  FSEL R107, R96, -INF , !P3 ;  /* 0xff800000606b7808 */ /* 0x000fe40005800000 */
[----:B------:R-:W-:Y:S01]  /*c720*/  FSEL R99, R209, -INF , !P1 ;  /* 0xff800000d1637808 */ /* 0x000fe20004800000 */
[----:B-1----:R-:W-:Y:S01]  /*c730*/  FMUL.FTZ R3, R110, UR15 ;  /* 0x0000000f6e037c20 */ /* 0x002fe20008410000 */
[----:B------:R-:W-:-:S03]  /*c740*/  FSEL R110, R13, -INF , !P6 ;  /* 0xff8000000d6e7808 */ /* 0x000fc60007000000 */
[----:B------:R1:W3:Y:S02]  /*c750*/  MUFU.TANH R14, R3 ;  /* 0x00000003000e7308 */ /* 0x0002e40000002400 */
[----:B-1----:R-:W-:-:S06]  /*c760*/  FMUL.FTZ R3, R111, UR15 ;  /* 0x0000000f6f037c20 */ /* 0x002fcc0008410000 */
[----:B------:R1:W-:Y:S02]  /*c770*/  MUFU.TANH R33, R3 ;  /* 0x0000000300217308 */ /* 0x0003e40000002400 */
[----:B-1----:R-:W-:-:S06]  /*c780*/  FMUL.FTZ R3, R112, UR15 ;  /* 0x0000000f70037c20 */ /* 0x002fcc0008410000 */
[----:B------:R1:W-:Y:S02]  /*c790*/  MUFU.TANH R22, R3 ;  /* 0x0000000300167308 */ /* 0x0003e40000002400 */
[----:B-1----:R-:W-:-:S06]  /*c7a0*/  FMUL.FTZ R3, R113, UR15 ;  /* 0x0000000f71037c20 */ /* 0x002fcc0008410000 */
[----:B------:R1:W-:Y:S02]  /*c7b0*/  MUFU.TANH R35, R3 ;  /* 0x0000000300237308 */ /* 0x0003e40000002400 */
[----:B-1----:R-:W-:Y:S01]  /*c7c0*/  FMUL.FTZ R3, R114, UR15 ;  /* 0x0000000f72037c20 */ /* 0x002fe20008410000 */
[----:B------:R-:W-:-:S05]  /*c7d0*/  FSEL R114, R210, -INF , !P5 ;  /* 0xff800000d2727808 */ /* 0x000fca0006800000 */
[----:B------:R1:W-:Y:S02]  /*c7e0*/  MUFU.TANH R19, R3 ;  /* 0x0000000300137308 */ /* 0x0003e40000002400 */
[----:B-1----:R-:W-:Y:S01]  /*c7f0*/  FMUL.FTZ R3, R115, UR15 ;  /* 0x0000000f73037c20 */ /* 0x002fe20008410000 */
[----:B------:R-:W-:-:S05]  /*c800*/  FSEL R115, R97, -INF , !P2 ;  /* 0xff80000061737808 */ /* 0x000fca0005000000 */
[----:B------:R1:W-:Y:S02]  /*c810*/  MUFU.TANH R34, R3 ;  /* 0x0000000300227308 */ /* 0x0003e40000002400 */
[----:B-1----:R-:W-:Y:S01]  /*c820*/  FMUL.FTZ R3, R128, UR15 ;  /* 0x0000000f80037c20 */ /* 0x002fe20008410000 */
[----:B------:R-:W-:Y:S02]  /*c830*/  FSEL R128, R98, -INF , !P0 ;  /* 0xff80000062807808 */ /* 0x000fe40004000000 */
[----:B------:R-:W-:-:S03]  /*c840*/  ISETP.GE.AND P0, PT, R2, R8, PT ;  /* 0x000000080200720c */ /* 0x000fc60003f06270 */
[----:B------:R1:W3:Y:S01]  /*c850*/  MUFU.TANH R6, R3 ;  /* 0x0000000300067308 */ /* 0x0002e20000002400 */
[----:B------:R-:W-:Y:S01]  /*c860*/  VIADD R2, R0, 0x28 ;  /* 0x0000002800027836 */ /* 0x000fe20000000000 */
[----:B------:R-:W-:-:S04]  /*c870*/  FSEL R108, R88, -INF , !P0 ;  /* 0xff800000586c7808 */ /* 0x000fc80004000000 */
[C---:B------:R-:W-:Y:S02]  /*c880*/  ISETP.GE.AND P6, PT, R2.reuse, R9, PT ;  /* 0x000000090200720c */ /* 0x040fe40003fc6270 */
[CC--:B------:R-:W-:Y:S02]  /*c890*/  ISETP.GE.AND P2, PT, R2.reuse, R7.reuse, PT ;  /* 0x000000070200720c */ /* 0x0c0fe40003f46270 */
[C---:B------:R-:W-:Y:S02]  /*c8a0*/  ISETP.GE.AND P4, PT, R2.reuse, R10, PT ;  /* 0x0000000a0200720c */ /* 0x040fe40003f86270 */
[----:B------:R-:W-:Y:S01]  /*c8b0*/  ISETP.GE.AND P5, PT, R2, R8, PT ;  /* 0x000000080200720c */ /* 0x000fe20003fa6270 */
[----:B------:R-:W-:Y:S01]  /*c8c0*/  VIADD R2, R0, 0x29 ;  /* 0x0000002900027836 */ /* 0x000fe20000000000 */
[----:B------:R-:W-:Y:S02]  /*c8d0*/  FSEL R104, R18, -INF , !P6 ;  /* 0xff80000012687808 */ /* 0x000fe40007000000 */
[----:B------:R-:W-:Y:S01]  /*c8e0*/  FSEL R96, R66, -INF , !P2 ;  /* 0xff80000042607808 */ /* 0x000fe20005000000 */
[----:B-1----:R-:W-:Y:S01]  /*c8f0*/  FMUL.FTZ R3, R129, UR15 ;  /* 0x0000000f81037c20 */ /* 0x002fe20008410000 */
[----:B------:R-:W-:-:S02]  /*c900*/  ISETP.GE.AND P1, PT, R2, R7, PT ;  /* 0x000000070200720c */ /* 0x000fc40003f26270 */
[C---:B------:R-:W-:Y:S01]  /*c910*/  ISETP.GE.AND P3, PT, R2.reuse, R10, PT ;  /* 0x0000000a0200720c */ /* 0x040fe20003f66270 */
[----:B------:R1:W-:Y:S01]  /*c920*/  MUFU.TANH R32, R3 ;  /* 0x0000000300207308 */ /* 0x0003e20000002400 */
[C---:B------:R-:W-:Y:S02]  /*c930*/  ISETP.GE.AND P0, PT, R2.reuse, R9, PT ;  /* 0x000000090200720c */ /* 0x040fe40003f06270 */
[----:B------:R-:W-:Y:S01]  /*c940*/  ISETP.GE.AND P2, PT, R2, R8, PT ;  /* 0x000000080200720c */ /* 0x000fe20003f46270 */
[----:B------:R-:W-:Y:S01]  /*c950*/  VIADD R2, R0, 0x30 ;  /* 0x0000003000027836 */ /* 0x000fe20000000000 */
[----:B------:R-:W-:Y:S02]  /*c960*/  FSEL R105, R5, -INF , !P5 ;  /* 0xff80000005697808 */ /* 0x000fe40006800000 */
[----:B------:R-:W-:Y:S02]  /*c970*/  FSEL R91, R65, -INF , !P4 ;  /* 0xff800000415b7808 */ /* 0x000fe40006000000 */
[----:B------:R-:W-:-:S02]  /*c980*/  ISETP.GE.AND P6, PT, R2, R10, PT ;  /* 0x0000000a0200720c */ /* 0x000fc40003fc6270 */
[----:B------:R-:W-:Y:S02]  /*c990*/  ISETP.GE.AND P5, PT, R2, R9, PT ;  /* 0x000000090200720c */ /* 0x000fe40003fa6270 */
[----:B------:R-:W-:Y:S02]  /*c9a0*/  FSEL R112, R25, -INF , !P6 ;  /* 0xff80000019707808 */ /* 0x000fe40007000000 */
[----:B------:R-:W-:Y:S01]  /*c9b0*/  FSEL R90, R90, -INF , !P1 ;  /* 0xff8000005a5a7808 */ /* 0x000fe20004800000 */
[----:B-1----:R-:W-:Y:S01]  /*c9c0*/  FMUL.FTZ R3, R130, UR15 ;  /* 0x0000000f82037c20 */ /* 0x002fe20008410000 */
[C---:B------:R-:W-:Y:S01]  /*c9d0*/  ISETP.GE.AND P4, PT, R2.reuse, R7, PT ;  /* 0x000000070200720c */ /* 0x040fe20003f86270 */
[----:B------:R-:W-:Y:S01]  /*c9e0*/  STL [R1+0x30], R112 ;  /* 0x0000307001007387 */ /* 0x000fe20000100800 */
[----:B------:R-:W-:Y:S01]  /*c9f0*/  ISETP.GE.AND P1, PT, R2, R8, PT ;  /* 0x000000080200720c */ /* 0x000fe20003f26270 */
[----:B------:R1:W3:Y:S01]  /*ca00*/  MUFU.TANH R4, R3 ;  /* 0x0000000300047308 */ /* 0x0002e20000002400 */
[----:B------:R-:W-:Y:S01]  /*ca10*/  FSEL R93, R17, -INF , !P5 ;  /* 0xff800000115d7808 */ /* 0x000fe20006800000 */
        /* <DEDUP_REMOVED lines=9> */
[----:B------:R-:W-:-:S02]  /*cab0*/  ISETP.GE.AND P4, PT, R2, R8, PT ;  /* 0x000000080200720c */ /* 0x000fc40003f86270 */
[----:B------:R-:W-:Y:S01]  /*cac0*/  IADD3 R2, R0, 0x38, RZ ;  /* 0x0000003800027810 */ /* 0x000fe20007ffe0ff */
[----:B------:R1:W3:Y:S01]  /*cad0*/  MUFU.TANH R29, R3 ;  /* 0x00000003001d7308 */ /* 0x0002e20000002400 */
[----:B------:R-:W-:Y:S02]  /*cae0*/  FSEL R92, R16, -INF , !P1 ;  /* 0xff800000105c7808 */ /* 0x000fe40004800000 */
[C---:B------:R-:W-:Y:S02]  /*caf0*/  ISETP.GE.AND P6, PT, R2.reuse, R7, PT ;  /* 0x000000070200720c */ /* 0x040fe40003fc6270 */
[----:B------:R-:W-:Y:S02]  /*cb00*/  FSEL R113, R63, -INF , !P3 ;  /* 0xff8000003f717808 */ /* 0x000fe40005800000 */
[C---:B------:R-:W-:Y:S02]  /*cb10*/  ISETP.GE.AND P5, PT, R2.reuse, R10, PT ;  /* 0x0000000a0200720c */ /* 0x040fe40003fa6270 */
[C---:B------:R-:W-:Y:S01]  /*cb20*/  ISETP.GE.AND P1, PT, R2.reuse, R9, PT ;  /* 0x000000090200720c */ /* 0x040fe20003f26270 */
[----:B------:R-:W-:Y:S01]  /*cb30*/  STL [R1], R113 ;  /* 0x0000007101007387 */ /* 0x000fe20000100800 */
[----:B------:R-:W-:Y:S01]  /*cb40*/  ISETP.GE.AND P3, PT, R2, R8, PT ;  /* 0x000000080200720c */ /* 0x000fe20003f66270 */
[----:B------:R-:W-:Y:S01]  /*cb50*/  VIADD R2, R0, 0x39 ;  /* 0x0000003900027836 */ /* 0x000fe20000000000 */
[----:B------:R-:W-:-:S02]  /*cb60*/  FSEL R132, R61, -INF , !P0 ;  /* 0xff8000003d847808 */ /* 0x000fc40004000000 */
[----:B------:R-:W-:Y:S01]  /*cb70*/  FSEL R111, R60, -INF , !P2 ;  /* 0xff8000003c6f7808 */ /* 0x000fe20005000000 */
[----:B-1----:R-:W-:Y:S01]  /*cb80*/  FMUL.FTZ R3, R120, UR15 ;  /* 0x0000000f78037c20 */ /* 0x002fe20008410000 */
[----:B------:R-:W-:Y:S01]  /*cb90*/  FSEL R24, R24, -INF , !P5 ;  /* 0xff80000018187808 */ /* 0x000fe20006800000 */
[----:B------:R-:W-:Y:S01]  /*cba0*/  STL [R1+0x28], R132 ;  /* 0x0000288401007387 */ /* 0x000fe20000100800 */
[----:B------:R-:W-:Y:S01]  /*cbb0*/  FSEL R95, R12, -INF , !P1 ;  /* 0xff8000000c5f7808 */ /* 0x000fe20004800000 */
[----:B------:R1:W-:Y:S01]  /*cbc0*/  MUFU.TANH R21, R3 ;  /* 0x0000000300157308 */ /* 0x0003e20000002400 */
[----:B------:R-:W-:Y:S01]  /*cbd0*/  ISETP.GE.AND P2, PT, R2, R10, PT ;  /* 0x0000000a0200720c */ /* 0x000fe20003f46270 */
[----:B------:R3:W-:Y:S01]  /*cbe0*/  STL [R1+0x18], R24 ;  /* 0x0000181801007387 */ /* 0x0007e20000100800 */
[----:B------:R-:W-:Y:S02]  /*cbf0*/  FSEL R94, R58, -INF , !P4 ;  /* 0xff8000003a5e7808 */ /* 0x000fe40006000000 */
[----:B--2---:R-:W-:-:S02]  /*cc00*/  FSEL R89, R11, -INF , !P3 ;  /* 0xff8000000b597808 */ /* 0x004fc40005800000 */
[C---:B------:R-:W-:Y:S02]  /*cc10*/  ISETP.GE.AND P0, PT, R2.reuse, R7, PT ;  /* 0x000000070200720c */ /* 0x040fe40003f06270 */
[----:B------:R-:W-:Y:S02]  /*cc20*/  ISETP.GE.AND P4, PT, R2, R9, PT ;  /* 0x000000090200720c */ /* 0x000fe40003f86270 */
[----:B------:R-:W-:Y:S02]  /*cc30*/  FSEL R11, R57, -INF , !P2 ;  /* 0xff800000390b7808 */ /* 0x000fe40005000000 */
[----:B------:R-:W-:-:S03]  /*cc40*/  FSEL R56, R56, -INF , !P4 ;  /* 0xff80000038387808 */ /* 0x000fc60006000000 */
[----:B------:R2:W-:Y:S01]  /*cc50*/  STL [R1+0x8], R11 ;  /* 0x0000080b01007387 */ /* 0x0005e20000100800 */
[----:B-1----:R-:W-:-:S04]  /*cc60*/  FMUL.FTZ R3, R121, UR15 ;  /* 0x0000000f79037c20 */ /* 0x002fc80008410000 */
[----:B------:R1:W-:Y:S02]  /*cc70*/  MUFU.TANH R31, R3 ;  /* 0x00000003001f7308 */ /* 0x0003e40000002400 */
[----:B-1----:R-:W-:-:S06]  /*cc80*/  FMUL.FTZ R3, R122, UR15 ;  /* 0x0000000f7a037c20 */ /* 0x002fcc0008410000 */
[----:B------:R1:W2:Y:S02]  /*cc90*/  MUFU.TANH R13, R3 ;  /* 0x00000003000d7308 */ /* 0x0002a40000002400 */
[----:B-1----:R-:W-:-:S06]  /*cca0*/  FMUL.FTZ R3, R123, UR15 ;  /* 0x0000000f7b037c20 */ /* 0x002fcc0008410000 */
[----:B------:R1:W-:Y:S02]  /*ccb0*/  MUFU.TANH R30, R3 ;  /* 0x00000003001e7308 */ /* 0x0003e40000002400 */
[----:B-1----:R-:W-:Y:S01]  /*ccc0*/  FMUL.FTZ R3, R248, UR15 ;  /* 0x0000000ff8037c20 */ /* 0x002fe20008410000 */
[----:B------:R-:W-:-:S05]  /*ccd0*/  FSEL R248, R59, -INF , !P0 ;  /* 0xff8000003bf87808 */ /* 0x000fca0004000000 */
[----:B------:R1:W-:Y:S02]  /*cce0*/  MUFU.TANH R18, R3 ;  /* 0x0000000300127308 */ /* 0x0003e40000002400 */
[----:B-1----:R-:W-:Y:S01]  /*ccf0*/  FMUL.FTZ R3, R249, UR15 ;  /* 0x0000000ff9037c20 */ /* 0x002fe20008410000 */
[----:B------:R-:W-:Y:S02]  /*cd00*/  FSEL R249, R26, -INF , !P6 ;  /* 0xff8000001af97808 */ /* 0x000fe40007000000 */
[----:B------:R-:W-:-:S03]  /*cd10*/  ISETP.GE.AND P6, PT, R2, R8, PT ;  /* 0x000000080200720c */ /* 0x000fc60003fc6270 */
[----:B------:R1:W-:Y:S01]  /*cd20*/  MUFU.TANH R28, R3 ;  /* 0x00000003001c7308 */ /* 0x0003e20000002400 */
[----:B------:R-:W-:Y:S01]  /*cd30*/  VIADD R2, R0, 0x40 ;  /* 0x0000004000027836 */ /* 0x000fe20000000000 */
[----:B----4-:R-:W-:-:S04]  /*cd40*/  FSEL R61, R54, -INF , !P6 ;  /* 0xff800000363d7808 */ /* 0x010fc80007000000 */
[C---:B------:R-:W-:Y:S02]  /*cd50*/  ISETP.GE.AND P1, PT, R2.reuse, R10, PT ;  /* 0x0000000a0200720c */ /* 0x040fe40003f26270 */
[----:B------:R-:W-:Y:S02]  /*cd60*/  ISETP.GE.AND P3, PT, R2, R9, PT ;  /* 0x000000090200720c */ /* 0x000fe40003f66270 */
[----:B---3--:R-:W-:Y:S02]  /*cd70*/  FSEL R252, R20, -INF , !P1 ;  /* 0xff80000014fc7808 */ /* 0x008fe40004800000 */
[C---:B------:R-:W-:Y:S02]  /*cd80*/  ISETP.GE.AND P5, PT, R2.reuse, R7, PT ;  /* 0x000000070200720c */ /* 0x040fe40003fa6270 */
[----:B------:R-:W-:Y:S01]  /*cd90*/  ISETP.GE.AND P0, PT, R2, R8, PT ;  /* 0x000000080200720c */ /* 0x000fe20003f06270 */
[----:B------:R-:W-:Y:S01]  /*cda0*/  VIADD R2, R0, 0x41 ;  /* 0x0000004100027836 */ /* 0x000fe20000000000 */
[----:B------:R-:W-:Y:S01]  /*cdb0*/  FSEL R60, R15, -INF , !P3 ;  /* 0xff8000000f3c7808 */ /* 0x000fe20005800000 */
[----:B-1----:R-:W-:Y:S01]  /*cdc0*/  FMUL.FTZ R3, R250, UR15 ;  /* 0x0000000ffa037c20 */ /* 0x002fe20008410000 */
[----:B------:R-:W-:-:S02]  /*cdd0*/  FSEL R241, R23, -INF , !P5 ;  /* 0xff80000017f17808 */ /* 0x000fc40006800000 */
[C---:B------:R-:W-:Y:S01]  /*cde0*/  ISETP.GE.AND P2, PT, R2.reuse, R7, PT ;  /* 0x000000070200720c */ /* 0x040fe20003f46270 */
[----:B------:R1:W3:Y:S01]  /*cdf0*/  MUFU.TANH R5, R3 ;  /* 0x0000000300057308 */ /* 0x0002e20000002400 */
        /* <DEDUP_REMOVED lines=14> */
[----:B------:R-:W-:-:S02]  /*cee0*/  FSEL R58, R37, -INF , !P6 ;  /* 0xff800000253a7808 */ /* 0x000fc40007000000 */
[----:B------:R-:W-:Y:S02]  /*cef0*/  FSEL R59, R33, -INF , !P5 ;  /* 0xff800000213b7808 */ /* 0x000fe40006800000 */
[C---:B------:R-:W-:Y:S02]  /*cf00*/  ISETP.GE.AND P6, PT, R2.reuse, R10, PT ;  /* 0x0000000a0200720c */ /* 0x040fe40003fc6270 */
[----:B------:R-:W-:Y:S02]  /*cf10*/  ISETP.GE.AND P5, PT, R2, R9, PT ;  /* 0x000000090200720c */ /* 0x000fe40003fa6270 */
[----:B------:R-:W-:Y:S02]  /*cf20*/  FSEL R243, R19, -INF , !P3 ;  /* 0xff80000013f37808 */ /* 0x000fe40005800000 */
[----:B------:R-:W-:Y:S02]  /*cf30*/  FSEL R33, R4, -INF , !P2 ;  /* 0xff80000004217808 */ /* 0x000fe40005000000 */
[----:B------:R-:W-:Y:S01]  /*cf40*/  FSEL R239, R34, -INF , !P6 ;  /* 0xff80000022ef7808 */ /* 0x000fe20007000000 */
[----:B-1----:R-:W-:-:S04]  /*cf50*/  FMUL.FTZ R3, R204, UR15 ;  /* 0x0000000fcc037c20 */ /* 0x002fc80008410000 */
        /* <DEDUP_REMOVED lines=9> */
[----:B-1----:R-:W-:Y:S01]  /*cff0*/  FMUL.FTZ R3, R245, UR15 ;  /* 0x0000000ff5037c20 */ /* 0x002fe20008410000 */
[----:B------:R-:W-:-:S05]  /*d000*/  FSEL R245, R32, -INF , !P5 ;  /* 0xff80000020f57808 */ /* 0x000fca0006800000 */
[----:B------:R1:W-:Y:S02]  /*d010*/  MUFU.TANH R24, R3 ;  /* 0x0000000300187308 */ /* 0x0003e40000002400 */
[----:B-1----:R-:W-:-:S06]  /*d020*/  FMUL.FTZ R3, R246, UR15 ;  /* 0x0000000ff6037c20 */ /* 0x002fcc0008410000 */
[----:B--2---:R1:W2:Y:S02]  /*d030*/  MUFU.TANH R11, R3 ;  /* 0x00000003000b7308 */ /* 0x0042a40000002400 */
[----:B-1----:R-:W-:Y:S01]  /*d040*/  FMUL.FTZ R3, R247, UR15 ;  /* 0x0000000ff7037c20 */ /* 0x002fe20008410000 */
[----:B------:R-:W-:Y:S02]  /*d050*/  FSEL R247, R52, -INF , !P4 ;  /* 0xff80000034f77808 */ /* 0x000fe40006000000 */
[----:B------:R-:W-:-:S03]  /*d060*/  ISETP.GE.AND P4, PT, R2, R7, PT ;  /* 0x000000070200720c */ /* 0x000fc60003f86270 */
[----:B------:R1:W-:Y:S01]  /*d070*/  MUFU.TANH R20, R3 ;  /* 0x0000000300147308 */ /* 0x0003e20000002400 */
[----:B------:R-:W-:Y:S01]  /*d080*/  FSEL R210, R35, -INF , !P4 ;  /* 0xff80000023d27808 */ /* 0x000fe20006000000 */
[----:B-1----:R-:W-:-:S06]  /*d090*/  FMUL.FTZ R3, R212, UR15 ;  /* 0x0000000fd4037c20 */ /* 0x002fcc0008410000 */
[----:B------:R1:W-:Y:S02]  /*d0a0*/  MUFU.TANH R15, R3 ;  /* 0x00000003000f7308 */ /* 0x0003e40000002400 */
[----:B-1----:R-:W-:-:S06]  /*d0b0*/  FMUL.FTZ R3, R213, UR15 ;  /* 0x0000000fd5037c20 */ /* 0x002fcc0008410000 */
[----:B------:R1:W-:Y:S02]  /*d0c0*/  MUFU.TANH R23, R3 ;  /* 0x0000000300177308 */ /* 0x0003e40000002400 */
[----:B-1----:R-:W-:Y:S01]  /*d0d0*/  FMUL.FTZ R3, R214, UR15 ;  /* 0x0000000fd6037c20 */ /* 0x002fe20008410000 */
[----:B------:R-:W-:Y:S02]  /*d0e0*/  FSEL R214, R22, -INF , !P1 ;  /* 0xff80000016d67808 */ /* 0x000fe40004800000 */
[----:B------:R-:W-:-:S03]  /*d0f0*/  ISETP.GE.AND P1, PT, R2, R8, PT ;  /* 0x000000080200720c */ /* 0x000fc60003f26270 */
[----:B------:R1:W2:Y:S01]  /*d100*/  MUFU.TANH R14, R3 ;  /* 0x00000003000e7308 */ /* 0x0002a20000002400 */
[----:B------:R-:W-:Y:S01]  /*d110*/  VIADD R2, R0, 0x50 ;  /* 0x0000005000027836 */ /* 0x000fe20000000000 */
[----:B------:R-:W-:-:S04]  /*d120*/  FSEL R29, R29, -INF , !P1 ;  /* 0xff8000001d1d7808 */ /* 0x000fc80004800000 */
[C---:B------:R-:W-:Y:S02]  /*d130*/  ISETP.GE.AND P0, PT, R2.reuse, R10, PT ;  /* 0x0000000a0200720c */ /* 0x040fe40003f06270 */
[C---:B------:R-:W-:Y:S02]  /*d140*/  ISETP.GE.AND P3, PT, R2.reuse, R7, PT ;  /* 0x000000070200720c */ /* 0x040fe40003f66270 */
[C---:B------:R-:W-:Y:S02]  /*d150*/  ISETP.GE.AND P2, PT, R2.reuse, R9, PT ;  /* 0x000000090200720c */ /* 0x040fe40003f46270 */
[----:B------:R-:W-:Y:S01]  /*d160*/  ISETP.GE.AND P4, PT, R2, R8, PT ;  /* 0x000000080200720c */ /* 0x000fe20003f86270 */
[----:B------:R-:W-:Y:S01]  /*d170*/  VIADD R2, R0, 0x51 ;  /* 0x0000005100027836 */ /* 0x000fe20000000000 */
[----:B------:R-:W-:Y:S02]  /*d180*/  FSEL R216, R13, -INF , !P0 ;  /* 0xff8000000dd87808 */ /* 0x000fe40004000000 */
[----:B------:R-:W-:Y:S01]  /*d190*/  FSEL R206, R21, -INF , !P3 ;  /* 0xff80000015ce7808 */ /* 0x000fe20005800000 */
[----:B-1----:R-:W-:Y:S01]  /*d1a0*/  FMUL.FTZ R3, R215, UR15 ;  /* 0x0000000fd7037c20 */ /* 0x002fe20008410000 */
[----:B---3--:R-:W-:-:S02]  /*d1b0*/  FSEL R251, R5, -INF , !P4 ;  /* 0xff80000005fb7808 */ /* 0x008fc40006000000 */
[C---:B------:R-:W-:Y:S01]  /*d1c0*/  ISETP.GE.AND P6, PT, R2.reuse, R7, PT ;  /* 0x000000070200720c */ /* 0x040fe20003fc6270 */
[----:B------:R1:W-:Y:S01]  /*d1d0*/  MUFU.TANH R22, R3 ;  /* 0x0000000300167308 */ /* 0x0003e20000002400 */
[C---:B------:R-:W-:Y:S02]  /*d1e0*/  ISETP.GE.AND P5, PT, R2.reuse, R10, PT ;  /* 0x0000000a0200720c */ /* 0x040fe40003fa6270 */
[C---:B------:R-:W-:Y:S02]  /*d1f0*/  ISETP.GE.AND P1, PT, R2.reuse, R9, PT ;  /* 0x000000090200720c */ /* 0x040fe40003f26270 */
[----:B------:R-:W-:Y:S02]  /*d200*/  ISETP.GE.AND P3, PT, R2, R8, PT ;  /* 0x000000080200720c */ /* 0x000fe40003f66270 */
[----:B------:R-:W-:Y:S02]  /*d210*/  IADD3 R2, R0, 0x58, RZ ;  /* 0x0000005800027810 */ /* 0x000fe40007ffe0ff */
[----:B------:R-:W-:-:S02]  /*d220*/  FSEL R242, R18, -INF , !P2 ;  /* 0xff80000012f27808 */ /* 0x000fc40005000000 */
[C---:B------:R-:W-:Y:S02]  /*d230*/  ISETP.GE.AND P0, PT, R2.reuse, R7, PT ;  /* 0x000000070200720c */ /* 0x040fe40003f06270 */
[----:B------:R-:W-:Y:S02]  /*d240*/  ISETP.GE.AND P4, PT, R2, R9, PT ;  /* 0x000000090200720c */ /* 0x000fe40003f86270 */
[----:B----4-:R-:W-:Y:S01]  /*d250*/  FSEL R120, R17, -INF , !P0 ;  /* 0xff80000011787808 */ /* 0x010fe20004000000 */
[----:B-1----:R-:W-:Y:S01]  /*d260*/  FMUL.FTZ R3, R200, UR15 ;  /* 0x0000000fc8037c20 */ /* 0x002fe20008410000 */
[----:B------:R-:W-:Y:S02]  /*d270*/  ISETP.GE.AND P2, PT, R2, R10, PT ;  /* 0x0000000a0200720c */ /* 0x000fe40003f46270 */
[----:B------:R-:W-:Y:S01]  /*d280*/  FSEL R215, R12, -INF , !P4 ;  /* 0xff8000000cd77808 */ /* 0x000fe20006000000 */
[----:B------:R1:W3:Y:S01]  /*d290*/  MUFU.TANH R6, R3 ;  /* 0x0000000300067308 */ /* 0x0002e20000002400 */
[----:B------:R-:W-:-:S02]  /*d2a0*/  FSEL R212, R30, -INF , !P5 ;  /* 0xff8000001ed47808 */ /* 0x000fc40006800000 */
[----:B------:R-:W-:Y:S02]  /*d2b0*/  FSEL R219, R28, -INF , !P1 ;  /* 0xff8000001cdb7808 */ /* 0x000fe40004800000 */
[----:B------:R-:W-:Y:S02]  /*d2c0*/  FSEL R246, R25, -INF , !P3 ;  /* 0xff80000019f67808 */ /* 0x000fe40005800000 */
[----:B------:R-:W-:Y:S01]  /*d2d0*/  FSEL R207, R16, -INF , !P2 ;  /* 0xff80000010cf7808 */ /* 0x000fe20005000000 */
[----:B-1----:R-:W-:-:S04]  /*d2e0*/  FMUL.FTZ R3, R201, UR15 ;  /* 0x0000000fc9037c20 */ /* 0x002fc80008410000 */
[----:B------:R1:W-:Y:S02]  /*d2f0*/  MUFU.TANH R19, R3 ;  /* 0x0000000300137308 */ /* 0x0003e40000002400 */
[----:B-1----:R-:W-:-:S06]  /*d300*/  FMUL.FTZ R3, R202, UR15 ;  /* 0x0000000fca037c20 */ /* 0x002fcc0008410000 */
[----:B------:R1:W4:Y:S02]  /*d310*/  MUFU.TANH R4, R3 ;  /* 0x0000000300047308 */ /* 0x0003240000002400 */
[----:B-1----:R-:W-:Y:S01]  /*d320*/  FMUL.FTZ R3, R203, UR15 ;  /* 0x0000000fcb037c20 */ /* 0x002fe20008410000 */
[----:B------:R-:W-:Y:S02]  /*d330*/  FSEL R203, R31, -INF , !P6 ;  /* 0xff8000001fcb7808 */ /* 0x000fe40007000000 */
[----:B------:R-:W-:-:S03]  /*d340*/  ISETP.GE.AND P6, PT, R2, R8, PT ;  /* 0x000000080200720c */ /* 0x000fc60003fc6270 */
[----:B------:R1:W4:Y:S01]  /*d350*/  MUFU.TANH R13, R3 ;  /* 0x00000003000d7308 */ /* 0x0003220000002400 */
[----:B------:R-:W-:-:S05]  /*d360*/  VIADD R2, R0, 0x59 ;  /* 0x0000005900027836 */ /* 0x000fca0000000000 */
[C---:B------:R-:W-:Y:S02]  /*d370*/  ISETP.GE.AND P5, PT, R2.reuse, R7, PT ;  /* 0x000000070200720c */ /* 0x040fe40003fa6270 */
[C---:B------:R-:W-:Y:S02]  /*d380*/  ISETP.GE.AND P1, PT, R2.reuse, R10, PT ;  /* 0x0000000a0200720c */ /* 0x040fe40003f26270 */
[C---:B------:R-:W-:Y:S02]  /*d390*/  ISETP.GE.AND P3, PT, R2.reuse, R9, PT ;  /* 0x000000090200720c */ /* 0x040fe40003f66270 */
[----:B------:R-:W-:Y:S01]  /*d3a0*/  ISETP.GE.AND P0, PT, R2, R8, PT ;  /* 0x000000080200720c */ /* 0x000fe20003f06270 */
[----:B------:R-:W-:Y:S02]  /*d3b0*/  VIADD R2, R0, 0x60 ;  /* 0x0000006000027836 */ /* 0x000fe40000000000 */
[----:B-1----:R-:W-:Y:S01]  /*d3c0*/  FMUL.FTZ R3, R124, UR15 ;  /* 0x0000000f7c037c20 */ /* 0x002fe20008410000 */
[----:B--2---:R-:W-:-:S02]  /*d3d0*/  FSEL R244, R11, -INF , !P6 ;  /* 0xff8000000bf47808 */ /* 0x004fc40007000000 */
[C---:B------:R-:W-:Y:S01]  /*d3e0*/  ISETP.GE.AND P4, PT, R2.reuse, R10, PT ;  /* 0x0000000a0200720c */ /* 0x040fe20003f86270 */
[----:B------:R1:W-:Y:S01]  /*d3f0*/  MUFU.TANH R5, R3 ;  /* 0x0000000300057308 */ /* 0x0003e20000002400 */
[----:B------:R-:W-:Y:S02]  /*d400*/  FSEL R66, R27, -INF , !P5 ;  /* 0xff8000001b427808 */ /* 0x000fe40006800000 */
[----:B------:R-:W-:Y:S01]  /*d410*/  ISETP.GE.AND P2, PT, R2, R7, PT ;  /* 0x000000070200720c */ /* 0x000fe20003f46270 */
[----:B-1----:R-:W-:-:S04]  /*d420*/  FMUL.FTZ R3, R125, UR15 ;  /* 0x0000000f7d037c20 */ /* 0x002fc80008410000 */
[----:B------:R1:W-:Y:S02]  /*d430*/  MUFU.TANH R21, R3 ;  /* 0x0000000300157308 */ /* 0x0003e40000002400 */
[----:B-1----:R-:W-:-:S06]  /*d440*/  FMUL.FTZ R3, R126, UR15 ;  /* 0x0000000f7e037c20 */ /* 0x002fcc0008410000 */
[----:B------:R1:W-:Y:S02]  /*d450*/  MUFU.TANH R17, R3 ;  /* 0x0000000300117308 */ /* 0x0003e40000002400 */
[----:B-1----:R-:W-:-:S06]  /*d460*/  FMUL.FTZ R3, R127, UR15 ;  /* 0x0000000f7f037c20 */ /* 0x002fcc0008410000 */
[----:B------:R1:W-:Y:S02]  /*d470*/  MUFU.TANH R18, R3 ;  /* 0x0000000300127308 */ /* 0x0003e40000002400 */
[----:B-1----:R-:W-:Y:S01]  /*d480*/  FMUL.FTZ R3, R138, UR15 ;  /* 0x0000000f8a037c20 */ /* 0x002fe20008410000 */
[----:B------:R-:W-:Y:S01]  /*d490*/  FSEL R202, R14, -INF , !P4 ;  /* 0xff8000000eca7808 */ /* 0x000fe20006000000 */
[----:B------:R-:W-:Y:S01]  /*d4a0*/  IMAD.MOV.U32 R35, RZ, RZ, R91 ;  /* 0x000000ffff237224 */ /* 0x000fe200078e005b */
[----:B------:R-:W-:-:S03]  /*d4b0*/  ISETP.GE.AND P6, PT, R2, R9, PT ;  /* 0x000000090200720c */ /* 0x000fc60003fc6270 */
[----:B------:R1:W2:Y:S01]  /*d4c0*/  MUFU.TANH R12, R3 ;  /* 0x00000003000c7308 */ /* 0x0002a20000002400 */
[----:B------:R-:W-:Y:S01]  /*d4d0*/  ISETP.GE.AND P5, PT, R2, R8, PT ;  /* 0x000000080200720c */ /* 0x000fe20003fa6270 */
[----:B------:R-:W-:Y:S01]  /*d4e0*/  VIADD R2, R0, 0x61 ;  /* 0x0000006100027836 */ /* 0x000fe20000000000 */
[----:B------:R-:W-:Y:S01]  /*d4f0*/  FSEL R205, R26, -INF , !P1 ;  /* 0xff8000001acd7808 */ /* 0x000fe20004800000 */
[----:B------:R2:W5:Y:S01]  /*d500*/  LDL.LU R138, [R1+0xc0] ;  /* 0x0000c000018a7983 */ /* 0x0005620000300800 */
[----:B-1----:R-:W-:Y:S01]  /*d510*/  FMUL.FTZ R3, R137, UR15 ;  /* 0x0000000f89037c20 */ /* 0x002fe20008410000 */
[----:B---3--:R-:W-:Y:S02]  /*d520*/  FSEL R209, R6, -INF , !P6 ;  /* 0xff80000006d17808 */ /* 0x008fe40007000000 */
[----:B------:R1:W5:Y:S01]  /*d530*/  LDL.LU R137, [R1+0xbc] ;  /* 0x0000bc0001897983 */ /* 0x0003620000300800 */
[----:B------:R-:W-:Y:S01]  /*d540*/  FSEL R211, R24, -INF , !P3 ;  /* 0xff80000018d37808 */ /* 0x000fe20005800000 */
[----:B------:R3:W-:Y:S01]  /*d550*/  MUFU.TANH R16, R3 ;  /* 0x0000000300107308 */ /* 0x0007e20000002400 */
[----:B------:R-:W-:-:S02]  /*d560*/  FSEL R240, R20, -INF , !P0 ;  /* 0xff80000014f07808 */ /* 0x000fc40004000000 */
[----:B------:R-:W-:Y:S02]  /*d570*/  FSEL R65, R15, -INF , !P2 ;  /* 0xff8000000f417808 */ /* 0x000fe40005000000 */
[C---:B------:R-:W-:Y:S02]  /*d580*/  ISETP.GE.AND P1, PT, R2.reuse, R7, PT ;  /* 0x000000070200720c */ /* 0x040fe40003f26270 */
[----:B------:R-:W-:Y:S01]  /*d590*/  ISETP.GE.AND P3, PT, R2, R10, PT ;  /* 0x0000000a0200720c */ /* 0x000fe20003f66270 */
[----:B---3--:R-:W-:Y:S01]  /*d5a0*/  FMUL.FTZ R3, R136, UR15 ;  /* 0x0000000f88037c20 */ /* 0x008fe20008410000 */
[C---:B------:R-:W-:Y:S01]  /*d5b0*/  ISETP.GE.AND P0, PT, R2.reuse, R9, PT ;  /* 0x000000090200720c */ /* 0x040fe20003f06270 */
[----:B------:R1:W5:Y:S01]  /*d5c0*/  LDL.LU R136, [R1+0xb8] ;  /* 0x0000b80001887983 */ /* 0x0003620000300800 */
[----:B------:R-:W-:Y:S01]  /*d5d0*/  ISETP.GE.AND P2, PT, R2, R8, PT ;  /* 0x000000080200720c */ /* 0x000fe20003f46270 */
[----:B------:R3:W1:Y:S01]  /*d5e0*/  MUFU.TANH R11, R3 ;  /* 0x00000003000b7308 */ /* 0x0006620000002400 */
[----:B------:R-:W-:Y:S01]  /*d5f0*/  VIADD R2, R0, 0x68 ;  /* 0x0000006800027836 */ /* 0x000fe20000000000 */
[----:B----4-:R-:W-:Y:S01]  /*d600*/  FSEL R217, R4, -INF , !P5 ;  /* 0xff80000004d97808 */ /* 0x010fe20006800000 */
[----:B------:R-:W-:Y:S01]  /*d610*/  VIADD R4, R0, 0x70 ;  /* 0x0000007000047836 */ /* 0x000fe20000000000 */
[----:B------:R-:W-:Y:S01]  /*d620*/  FSEL R213, R13, -INF , !P2 ;  /* 0xff8000000dd57808 */ /* 0x000fe20005000000 */
[----:B------:R-:W-:Y:S01]  /*d630*/  IMAD.MOV.U32 R37, RZ, RZ, R114 ;  /* 0x000000ffff257224 */ /* 0x000fe200078e0072 */
[C---:B------:R-:W-:Y:S01]  /*d640*/  ISETP.GE.AND P4, PT, R2.reuse, R7, PT ;  /* 0x000000070200720c */ /* 0x040fe20003f86270 */
[----:B------:R-:W-:Y:S01]  /*d650*/  IMAD.MOV.U32 R62, RZ, RZ, R115 ;  /* 0x000000ffff3e7224 */ /* 0x000fe200078e0073 */
[----:B------:R-:W-:-:S02]  /*d660*/  ISETP.GE.AND P5, PT, R2, R9, PT ;  /* 0x000000090200720c */ /* 0x000fc40003fa6270 */
[----:B------:R-:W-:Y:S02]  /*d670*/  FSEL R64, R23, -INF , !P1 ;  /* 0xff80000017407808 */ /* 0x000fe40004800000 */
[C---:B------:R-:W-:Y:S02]  /*d680*/  ISETP.GE.AND P6, PT, R2.reuse, R10, PT ;  /* 0x0000000a0200720c */ /* 0x040fe40003fc6270 */
[----:B------:R-:W-:Y:S01]  /*d690*/  ISETP.GE.AND P1, PT, R2, R8, PT ;  /* 0x000000080200720c */ /* 0x000fe20003f26270 */
[----:B------:R-:W-:Y:S01]  /*d6a0*/  VIADD R2, R0, 0x69 ;  /* 0x0000006900027836 */ /* 0x000fe20000000000 */
[----:B--2---:R-:W-:Y:S01]  /*d6b0*/  FSEL R201, R12, -INF , !P5 ;  /* 0xff8000000cc97808 */ /* 0x004fe20006800000 */
[----:B---3--:R-:W-:Y:S01]  /*d6c0*/  FMUL.FTZ R3, R116, UR15 ;  /* 0x0000000f74037c20 */ /* 0x008fe20008410000 */
[----:B------:R-:W-:Y:S02]  /*d6d0*/  FSEL R200, R22, -INF , !P3 ;  /* 0xff80000016c87808 */ /* 0x000fe40005800000 */
[----:B------:R-:W-:Y:S01]  /*d6e0*/  FSEL R204, R19, -INF , !P0 ;  /* 0xff80000013cc7808 */ /* 0x000fe20004000000 */
[----:B------:R2:W3:Y:S01]  /*d6f0*/  MUFU.TANH R14, R3 ;  /* 0x00000003000e7308 */ /* 0x0004e20000002400 */
[----:B------:R-:W-:-:S02]  /*d700*/  ISETP.GE.AND P3, PT, R2, R7, PT ;  /* 0x000000070200720c */ /* 0x000fc40003f66270 */
[C---:B------:R-:W-:Y:S02]  /*d710*/  ISETP.GE.AND P0, PT, R2.reuse, R10, PT ;  /* 0x0000000a0200720c */ /* 0x040fe40003f06270 */
[----:B------:R-:W-:Y:S02]  /*d720*/  ISETP.GE.AND P2, PT, R2, R9, PT ;  /* 0x000000090200720c */ /* 0x000fe40003f46270 */
[----:B-1----:R-:W-:Y:S02]  /*d730*/  FSEL R208, R11, -INF , !P1 ;  /* 0xff8000000bd07808 */ /* 0x002fe40004800000 */
[----:B------:R-:W-:Y:S02]  /*d740*/  FSEL R133, R17, -INF , !P6 ;  /* 0xff80000011857808 */ /* 0x000fe40007000000 */
[----:B------:R-:W-:Y:S02]  /*d750*/  FSEL R116, R21, -INF , !P3 ;  /* 0xff80000015747808 */ /* 0x000fe40005800000 */
[----:B------:R-:W-:-:S02]  /*d760*/  ISETP.GE.AND P6, PT, R4, R7, PT ;  /* 0x000000070400720c */ /* 0x000fc40003fc6270 */
[----:B------:R-:W-:Y:S01]  /*d770*/  FSEL R130, R18, -INF , !P0 ;  /* 0xff80000012827808 */ /* 0x000fe20004000000 */
[----:B--2---:R-:W-:Y:S01]  /*d780*/  FMUL.FTZ R3, R117, UR15 ;  /* 0x0000000f75037c20 */ /* 0x004fe20008410000 */
[----:B------:R-:W-:Y:S01]  /*d790*/  FSEL R117, R5, -INF , !P4 ;  /* 0xff80000005757808 */ /* 0x000fe20006000000 */
[----:B------:R-:W-:Y:S01]  /*d7a0*/  FMUL.FTZ R5, R118, UR15 ;  /* 0x0000000f76057c20 */ /* 0x000fe20008410000 */
[----:B------:R-:W-:Y:S01]  /*d7b0*/  ISETP.GE.AND P4, PT, R2, R8, PT ;  /* 0x000000080200720c */ /* 0x000fe20003f86270 */
[----:B------:R1:W-:Y:S01]  /*d7c0*/  MUFU.TANH R6, R3 ;  /* 0x0000000300067308 */ /* 0x0003e20000002400 */
[----:B------:R-:W-:Y:S01]  /*d7d0*/  VIADD R2, R0, 0x78 ;  /* 0x0000007800027836 */ /* 0x000fe20000000000 */
[----:B------:R-:W-:Y:S02]  /*d7e0*/  ISETP.GE.AND P0, PT, R4, R10, PT ;  /* 0x0000000a0400720c */ /* 0x000fe40003f06270 */
[----:B------:R-:W-:Y:S02]  /*d7f0*/  FSEL R134, R16, -INF , !P2 ;  /* 0xff80000010867808 */ /* 0x000fe40005000000 */
[----:B------:R-:W-:-:S02]  /*d800*/  ISETP.GE.AND P1, PT, R2, R7, PT ;  /* 0x000000070200720c */ /* 0x000fc40003f26270 */
[----:B------:R2:W4:Y:S01]  /*d810*/  MUFU.TANH R12, R5 ;  /* 0x00000005000c7308 */ /* 0x0005220000002400 */
[----:B---3--:R-:W-:Y:S02]  /*d820*/  FSEL R115, R14, -INF , !P6 ;  /* 0xff8000000e737808 */ /* 0x008fe40007000000 */
[----:B------:R-:W-:Y:S01]  /*d830*/  ISETP.GE.AND P6, PT, R2, R10, PT ;  /* 0x0000000a0200720c */ /* 0x000fe20003fc6270 */
[----:B-1----:R-:W-:-:S04]  /*d840*/  FMUL.FTZ R3, R100, UR15 ;  /* 0x0000000f64037c20 */ /* 0x002fc80008410000 */
[----:B------:R1:W3:Y:S01]  /*d850*/  MUFU.TANH R15, R3 ;  /* 0x00000003000f7308 */ /* 0x0002e20000002400 */
[----:B--2---:R-:W-:Y:S01]  /*d860*/  FMUL.FTZ R5, R119, UR15 ;  /* 0x0000000f77057c20 */ /* 0x004fe20008410000 */
[----:B----4-:R-:W-:-:S06]  /*d870*/  FSEL R127, R12, -INF , !P0 ;  /* 0xff8000000c7f7808 */ /* 0x010fcc0004000000 */
[----:B------:R2:W-:Y:S01]  /*d880*/  MUFU.TANH R11, R5 ;  /* 0x00000005000b7308 */ /* 0x0005e20000002400 */
[----:B-1----:R-:W-:Y:S01]  /*d890*/  FMUL.FTZ R3, R101, UR15 ;  /* 0x0000000f65037c20 */ /* 0x002fe20008410000 */
[----:B------:R-:W-:Y:S01]  /*d8a0*/  IMAD.MOV.U32 R101, RZ, RZ, R90 ;  /* 0x000000ffff657224 */ /* 0x000fe200078e005a */
[----:B---3--:R-:W-:-:S05]  /*d8b0*/  FSEL R90, R15, -INF , !P1 ;  /* 0xff8000000f5a7808 */ /* 0x008fca0004800000 */
[----:B------:R1:W3:Y:S01]  /*d8c0*/  MUFU.TANH R13, R3 ;  /* 0x00000003000d7308 */ /* 0x0002e20000002400 */
[----:B------:R-:W-:Y:S01]  /*d8d0*/  ISETP.GE.AND P1, PT, R4, R9, PT ;  /* 0x000000090400720c */ /* 0x000fe20003f26270 */
[----:B--2---:R-:W-:Y:S01]  /*d8e0*/  FMUL.FTZ R5, R102, UR15 ;  /* 0x0000000f66057c20 */ /* 0x004fe20008410000 */
[----:B------:R-:W-:Y:S01]  /*d8f0*/  IMAD.MOV.U32 R102, RZ, RZ, R128 ;  /* 0x000000ffff667224 */ /* 0x000fe200078e0080 */
[C---:B-1----:R-:W-:Y:S01]  /*d900*/  IADD3 R3, R0.reuse, 0x71, RZ ;  /* 0x0000007100037810 */ /* 0x042fe20007ffe0ff */
[----:B------:R-:W-:-:S03]  /*d910*/  VIADD R0, R0, 0x79 ;  /* 0x0000007900007836 */ /* 0x000fc60000000000 */
[-C--:B------:R-:W-:Y:S02]  /*d920*/  ISETP.GE.AND P5, PT, R3, R7.reuse, PT ;  /* 0x000000070300720c */ /* 0x080fe40003fa6270 */
[----:B------:R-:W-:Y:S02]  /*d930*/  ISETP.GE.AND P3, PT, R0, R7, PT ;  /* 0x000000070000720c */ /* 0x000fe40003f66270 */
[----:B------:R-:W-:Y:S01]  /*d940*/  FSEL R91, R6, -INF , !P5 ;  /* 0xff800000065b7808 */ /* 0x000fe20006800000 */
[----:B------:R-:W-:Y:S01]  /*d950*/  FMUL.FTZ R6, R103, UR15 ;  /* 0x0000000f67067c20 */ /* 0x000fe20008410000 */
[----:B------:R1:W2:Y:S01]  /*d960*/  MUFU.TANH R7, R5 ;  /* 0x0000000500077308 */ /* 0x0002a20000002400 */
[----:B---3--:R-:W-:Y:S02]  /*d970*/  FSEL R88, R13, -INF , !P3 ;  /* 0xff8000000d587808 */ /* 0x008fe40005800000 */
[----:B------:R-:W-:Y:S02]  /*d980*/  ISETP.GE.AND P3, PT, R4, R8, PT ;  /* 0x000000080400720c */ /* 0x000fe40003f66270 */
[----:B------:R-:W-:-:S02]  /*d990*/  ISETP.GE.AND P5, PT, R0, R10, PT ;  /* 0x0000000a0000720c */ /* 0x000fc40003fa6270 */
[C---:B------:R-:W-:Y:S01]  /*d9a0*/  ISETP.GE.AND P2, PT, R3.reuse, R10, PT ;  /* 0x0000000a0300720c */ /* 0x040fe20003f46270 */
[----:B------:R-:W3:Y:S01]  /*d9b0*/  MUFU.TANH R6, R6 ;  /* 0x0000000600067308 */ /* 0x000ee20000002400 */
[----:B------:R-:W-:Y:S02]  /*d9c0*/  ISETP.GE.AND P0, PT, R3, R9, PT ;  /* 0x000000090300720c */ /* 0x000fe40003f06270 */
[----:B------:R-:W-:Y:S02]  /*d9d0*/  FSEL R126, R11, -INF , !P2 ;  /* 0xff8000000b7e7808 */ /* 0x000fe40005000000 */
[----:B------:R-:W-:Y:S02]  /*d9e0*/  ISETP.GE.AND P2, PT, R3, R8, PT ;  /* 0x000000080300720c */ /* 0x000fe40003f46270 */
[----:B-1----:R-:W-:Y:S02]  /*d9f0*/  FMNMX.FTZ R5, R74, R36, !PT ;  /* 0x000000244a057209 */ /* 0x002fe40007810000 */
[----:B--2---:R-:W-:-:S02]  /*da00*/  FSEL R124, R7, -INF , !P6 ;  /* 0xff800000077c7808 */ /* 0x004fc40007000000 */
[----:B------:R-:W-:Y:S02]  /*da10*/  FMNMX.FTZ R5, R41, R5, !PT ;  /* 0x0000000529057209 */ /* 0x000fe40007810000 */
[----:B------:R-:W-:Y:S02]  /*da20*/  ISETP.GE.AND P6, PT, R2, R9, PT ;  /* 0x000000090200720c */ /* 0x000fe40003fc6270 */
[----:B------:R-:W-:Y:S02]  /*da30*/  FMNMX.FTZ R5, R39, R5, !PT ;  /* 0x0000000527057209 */ /* 0x000fe40007810000 */
[----:B---3--:R-:W-:Y:S02]  /*da40*/  FSEL R122, R6, -INF , !P5 ;  /* 0xff800000067a7808 */ /* 0x008fe40006800000 */
[----:B------:R-:W-:Y:S01]  /*da50*/  FMNMX.FTZ R4, R38, R5, !PT ;  /* 0x0000000526047209 */ /* 0x000fe20007810000 */
[----:B------:R-:W-:Y:S01]  /*da60*/  FMUL.FTZ R5, R72, UR15 ;  /* 0x0000000f48057c20 */ /* 0x000fe20008410000 */
[----:B------:R-:W-:Y:S01]  /*da70*/  ISETP.GE.AND P5, PT, R0, R9, PT ;  /* 0x000000090000720c */ /* 0x000fe20003fa6270 */
[----:B------:R1:W5:Y:S01]  /*da80*/  LDL.LU R72, [R1+0xb4] ;  /* 0x0000b40001487983 */ /* 0x0003620000300800 */
[----:B------:R-:W-:Y:S01]  /*da90*/  FMNMX.FTZ R4, R81, R4, !PT ;  /* 0x0000000451047209 */ /* 0x000fe20007810000 */
[----:B------:R2:W-:Y:S03]  /*daa0*/  MUFU.TANH R6, R5 ;  /* 0x0000000500067308 */ /* 0x0005e60000002400 */
[----:B------:R-:W-:-:S04]  /*dab0*/  FMNMX.FTZ R3, R77, R4, !PT ;  /* 0x000000044d037209 */ /* 0x000fc80007810000 */
[----:B------:R-:W-:Y:S02]  /*dac0*/  FMNMX.FTZ R4, R71, R3, !PT ;  /* 0x0000000347047209 */ /* 0x000fe40007810000 */
[----:B------:R-:W-:Y:S02]  /*dad0*/  FMNMX.FTZ R3, R73, R40, !PT ;  /* 0x0000002849037209 */ /* 0x000fe40007810000 */
[----:B------:R-:W-:Y:S02]  /*dae0*/  FMNMX.FTZ R4, R67, R4, !PT ;  /* 0x0000000443047209 */ /* 0x000fe40007810000 */
[----:B------:R-:W-:Y:S02]  /*daf0*/  FMNMX.FTZ R3, R44, R3, !PT ;  /* 0x000000032c037209 */ /* 0x000fe40007810000 */
[----:B------:R-:W-:Y:S01]  /*db00*/  FMNMX.FTZ R4, R102, R4, !PT ;  /* 0x0000000466047209 */ /* 0x000fe20007810000 */
[----:B--2---:R-:W-:Y:S01]  /*db10*/  FMUL.FTZ R5, R69, UR15 ;  /* 0x0000000f45057c20 */ /* 0x004fe20008410000 */
[----:B------:R-:W-:Y:S01]  /*db20*/  FMNMX.FTZ R3, R43, R3, !PT ;  /* 0x000000032b037209 */ /* 0x000fe20007810000 */
[----:B------:R1:W5:Y:S01]  /*db30*/  LDL.LU R69, [R1+0xb0] ;  /* 0x0000b00001457983 */ /* 0x0003620000300800 */
[----:B------:R-:W-:-:S02]  /*db40*/  FMNMX.FTZ R4, R37, R4, !PT ;  /* 0x0000000425047209 */ /* 0x000fc40007810000 */
[----:B------:R-:W-:Y:S02]  /*db50*/  FMNMX.FTZ R3, R42, R3, !PT ;  /* 0x000000032a037209 */ /* 0x000fe40007810000 */
[----:B------:R-:W-:Y:S01]  /*db60*/  FMNMX.FTZ R4, R96, R4, !PT ;  /* 0x0000000460047209 */ /* 0x000fe20007810000 */
[----:B------:R-:W2:Y:S01]  /*db70*/  MUFU.TANH R5, R5 ;  /* 0x0000000500057308 */ /* 0x000ea20000002400 */
        /* <DEDUP_REMOVED lines=10> */
[----:B--2---:R-:W-:Y:S02]  /*dc20*/  FSEL R113, R5, -INF , !P0 ;  /* 0xff80000005717808 */ /* 0x004fe40004000000 */
[----:B------:R-:W-:Y:S02]  /*dc30*/  PLOP3.LUT P0, PT, PT, PT, UP0, 0x80, 0x0 ;  /* 0x000000000000781c */ /* 0x000fe40003f0f008 */
[----:B------:R-:W-:Y:S02]  /*dc40*/  FMNMX.FTZ R3, R99, R3, !PT ;  /* 0x0000000363037209 */ /* 0x000fe40007810000 */
[----:B------:R-:W-:Y:S02]  /*dc50*/  FMNMX.FTZ R4, R241, R4, !PT ;  /* 0x00000004f1047209 */ /* 0x000fe40007810000 */
[----:B------:R-:W-:Y:S02]  /*dc60*/  FSEL R114, R6, -INF , !P1 ;  /* 0xff80000006727808 */ /* 0x000fe40004800000 */
[----:B------:R-:W-:-:S02]  /*dc70*/  ISETP.GE.AND P1, PT, R2, R8, PT ;  /* 0x000000080200720c */ /* 0x000fc40003f26270 */
[----:B------:R-:W-:Y:S02]  /*dc80*/  FMNMX.FTZ R2, R35, R3, !PT ;  /* 0x0000000323027209 */ /* 0x000fe40007810000 */
[----:B------:R-:W-:Y:S02]  /*dc90*/  FMNMX.FTZ R3, R218, R4, !PT ;  /* 0x00000004da037209 */ /* 0x000fe40007810000 */
[----:B------:R-:W-:Y:S02]  /*dca0*/  FMNMX.FTZ R2, R98, R2, !PT ;  /* 0x0000000262027209 */ /* 0x000fe40007810000 */
[----:B------:R-:W-:Y:S02]  /*dcb0*/  FMNMX.FTZ R3, R214, R3, !PT ;  /* 0x00000003d6037209 */ /* 0x000fe40007810000 */
[----:B------:R-:W-:Y:S02]  /*dcc0*/  FMNMX.FTZ R5, R112, R2, !PT ;  /* 0x0000000270057209 */ /* 0x000fe40007810000 */
[----:B------:R-:W-:Y:S01]  /*dcd0*/  FMNMX.FTZ R6, R210, R3, !PT ;  /* 0x00000003d2067209 */ /* 0x000fe20007810000 */
[----:B-1----:R-:W-:Y:S06]  /*dce0*/  @!P0 BRA `(.L_x_115) ;  /* 0x0000000000b08947 */ /* 0x002fec0003800000 */
        /* <DEDUP_REMOVED lines=22> */
[----:B-1----:R-:W-:-:S04]  /*de50*/  IADD3 R2, P0, R2, UR6, RZ ;  /* 0x0000000602027c10 */ /* 0x002fc8000ff1e0ff */
[----:B------:R-:W-:-:S05]  /*de60*/  IADD3.X R3, R3, UR7, RZ, P0, !PT ;  /* 0x0000000703037c10 */ /* 0x000fca00087fe4ff */
        /* <DEDUP_REMOVED lines=18> */
[----:B------:R1:W-:Y:S04]  /*df90*/  LDGSTS.E.BYPASS.LTC128B.128 [R238+0x7800], desc[UR16][R2.64] ;  /* 0x0780000002ee7fae */ /* 0x0003e8000b901d50 */
[----:B------:R-:W0:Y:S02]  /*dfa0*/  LDGDEPBAR ;  /* 0x00000000000079af */ /* 0x000e240000000000 */
.L_x_115:
[----:B-1----:R-:W2:Y:S04]  /*dfb0*/  LDL.LU R2, [R1+0x50] ;  /* 0x0000500001027983 */ /* 0x002ea80000300800 */
[----:B------:R1:W-:Y:S01]  /*dfc0*/  STL [R1+0xd4], R232 ;  /* 0x0000d4e801007387 */ /* 0x0003e20000100800 */
[----:B------:R-:W-:Y:S02]  /*dfd0*/  FMNMX.FTZ R3, R132, R5, !PT ;  /* 0x0000000584037209 */ /* 0x000fe40007810000 */
[----:B------:R-:W-:Y:S02]  /*dfe0*/  ISETP.GE.AND P0, PT, R0, R8, PT ;  /* 0x000000080000720c */ /* 0x000fe40003f06270 */
[----:B------:R-:W-:Y:S02]  /*dff0*/  MOV R21, R93 ;  /* 0x0000005d00157202 */ /* 0x000fe40000000f00 */
[----:B------:R-:W-:-:S02]  /*e000*/  MOV R100, R95 ;  /* 0x0000005f00647202 */ /* 0x000fc40000000f00 */
[----:B------:R-:W-:Y:S01]  /*e010*/  MOV R20, R56 ;  /* 0x0000003800147202 */ /* 0x000fe20000000f00 */
[----:B------:R-:W-:Y:S01]  /*e020*/  IMAD.MOV.U32 R22, RZ, RZ, R92 ;  /* 0x000000ffff167224 */ /* 0x000fe200078e005c */
[----:B------:R-:W-:Y:S01]  /*e030*/  MOV R103, R94 ;  /* 0x0000005e00677202 */ /* 0x000fe20000000f00 */
[----:B------:R-:W-:Y:S01]  /*e040*/  IMAD.MOV.U32 R26, RZ, RZ, R59 ;  /* 0x000000ffff1a7224 */ /* 0x000fe200078e003b */
[----:B------:R-:W-:Y:S04]  /*e050*/  LDSM.16.MT88.4 R16, [R220+0x8000] ;  /* 0x00800000dc10783b */ /* 0x000fe80000004200 */
[----:B-1----:R-:W3:Y:S04]  /*e060*/  LDL.LU R232, [R1+0x18] ;  /* 0x0000180001e87983 */ /* 0x002ee80000300800 */
[----:B------:R1:W-:Y:S04]  /*e070*/  STL [R1+0xd0], R231 ;  /* 0x0000d0e701007387 */ /* 0x0003e80000100800 */
[----:B-1----:R-:W4:Y:S04]  /*e080*/  LDL.LU R231, [R1+0x8] ;  /* 0x0000080001e77983 */ /* 0x002f280000300800 */
        /* <DEDUP_REMOVED lines=8> */
[----:B------:R-:W4:Y:S04]  /*e110*/  LDL.LU R11, [R1+0x3c] ;  /* 0x00003c00010b7983 */ /* 0x000f280000300800 */
[----:B------:R-:W4:Y:S04]  /*e120*/  LDL.LU R7, [R1+0x54] ;  /* 0x0000540001077983 */ /* 0x000f280000300800 */
[----:B------:R-:W4:Y:S04]  /*e130*/  LDL.LU R9, [R1+0x48] ;  /* 0x0000480001097983 */ /* 0x000f280000300800 */
[----:B------:R-:W4:Y:S04]  /*e140*/  LDL.LU R14, [R1+0x4c] ;  /* 0x00004c00010e7983 */ /* 0x000f280000300800 */
[----:B------:R-:W4:Y:S01]  /*e150*/  LDL.LU R13, [R1+0x58] ;  /* 0x00005800010d7983 */ /* 0x000f220000300800 */
[----:B-----5:R-:W-:-:S02]  /*e160*/  FMNMX.FTZ R0, R72, R45, !PT ;  /* 0x0000002d48007209 */ /* 0x020fc40007810000 */
[----:B-1----:R-:W-:Y:S01]  /*e170*/  MOV R224, R58 ;  /* 0x0000003a00e07202 */ /* 0x002fe20000000f00 */
[----:B------:R-:W4:Y:S01]  /*e180*/  LDL.LU R12, [R1+0x5c] ;  /* 0x00005c00010c7983 */ /* 0x000f220000300800 */
[----:B------:R-:W-:Y:S02]  /*e190*/  FMNMX.FTZ R0, R49, R0, !PT ;  /* 0x0000000031007209 */ /* 0x000fe40007810000 */
[----:B------:R-:W-:Y:S02]  /*e1a0*/  MOV R135, R89 ;  /* 0x0000005900877202 */ /* 0x000fe40000000f00 */
[----:B------:R-:W-:Y:S02]  /*e1b0*/  FMNMX.FTZ R0, R47, R0, !PT ;  /* 0x000000002f007209 */ /* 0x000fe40007810000 */
[----:B--2---:R-:W-:Y:S02]  /*e1c0*/  MOV R10, R2 ;  /* 0x00000002000a7202 */ /* 0x004fe40000000f00 */
[----:B------:R-:W-:-:S04]  /*e1d0*/  FMNMX.FTZ R2, R206, R6, !PT ;  /* 0x00000006ce027209 */ /* 0x000fc80007810000 */
[----:B------:R-:W-:-:S04]  /*e1e0*/  FMNMX.FTZ R2, R203, R2, !PT ;  /* 0x00000002cb027209 */ /* 0x000fc80007810000 */
[----:B------:R-:W-:-:S04]  /*e1f0*/  FMNMX.FTZ R2, R120, R2, !PT ;  /* 0x0000000278027209 */ /* 0x000fc80007810000 */
[----:B------:R-:W-:Y:S02]  /*e200*/  FMNMX.FTZ R4, R66, R2, !PT ;  /* 0x0000000242047209 */ /* 0x000fe40007810000 */
[----:B------:R-:W-:Y:S02]  /*e210*/  FMNMX.FTZ R2, R46, R0, !PT ;  /* 0x000000002e027209 */ /* 0x000fe40007810000 */
[----:B---3--:R-:W-:Y:S02]  /*e220*/  FMNMX.FTZ R3, R232, R3, !PT ;  /* 0x00000003e8037209 */ /* 0x008fe40007810000 */
[----:B------:R-:W-:Y:S02]  /*e230*/  FMNMX.FTZ R2, R84, R2, !PT ;  /* 0x0000000254027209 */ /* 0x000fe40007810000 */
[----:B------:R-:W-:Y:S02]  /*e240*/  FMNMX.FTZ R0, R69, R48, !PT ;  /* 0x0000003045007209 */ /* 0x000fe40007810000 */
[----:B------:R-:W-:-:S02]  /*e250*/  FMNMX.FTZ R4, R65, R4, !PT ;  /* 0x0000000441047209 */ /* 0x000fc40007810000 */
[----:B------:R-:W-:Y:S02]  /*e260*/  FMNMX.FTZ R2, R80, R2, !PT ;  /* 0x0000000250027209 */ /* 0x000fe40007810000 */
[----:B------:R-:W-:Y:S02]  /*e270*/  FMNMX.FTZ R0, R51, R0, !PT ;  /* 0x0000000033007209 */ /* 0x000fe40007810000 */
[----:B----4-:R-:W-:-:S04]  /*e280*/  FMNMX.FTZ R3, R231, R3, !PT ;  /* 0x00000003e7037209 */ /* 0x010fc80007810000 */
[----:B------:R-:W-:-:S04]  /*e290*/  FMNMX.FTZ R3, R252, R3, !PT ;  /* 0x00000003fc037209 */ /* 0x000fc80007810000 */
[----:B------:R-:W-:-:S04]  /*e2a0*/  FMNMX.FTZ R3, R247, R3, !PT ;  /* 0x00000003f7037209 */ /* 0x000fc80007810000 */
        /* <DEDUP_REMOVED lines=29> */
[----:B------:R-:W-:Y:S01]  /*e480*/  FMNMX.FTZ R2, R110, R2, !PT ;  /* 0x000000026e027209 */ /* 0x000fe20007810000 */
[----:B------:R-:W1:Y:S01]  /*e490*/  SHFL.BFLY PT, R6, R0, 0x2, 0x1f ;  /* 0x0c401f0000067f89 */ /* 0x000e6200000e0000 */
        /* <DEDUP_REMOVED lines=16> */
[----:B-1----:R-:W-:Y:S02]  /*e5a0*/  FMNMX.FTZ R0, R0, R6, !PT ;  /* 0x0000000600007209 */ /* 0x002fe40007810000 */
[----:B------:R-:W-:Y:S01]  /*e5b0*/  FMNMX.FTZ R4, R245, R4, !PT ;  /* 0x00000004f5047209 */ /* 0x000fe20007810000 */
[----:B------:R-:W1:Y:S01]  /*e5c0*/  SHFL.BFLY PT, R6, R2, 0x2, 0x1f ;  /* 0x0c401f0002067f89 */ /* 0x000e6200000e0000 */
[----:B------:R-:W-:-:S02]  /*e5d0*/  FMNMX.FTZ R3, R135, R3, !PT ;  /* 0x0000000387037209 */ /* 0x000fc40007810000 */
[----:B------:R-:W-:Y:S02]  /*e5e0*/  FMNMX.FTZ R4, R242, R4, !PT ;  /* 0x00000004f2047209 */ /* 0x000fe40007810000 */
[----:B------:R-:W-:Y:S02]  /*e5f0*/  FMNMX.FTZ R3, R61, R3, !PT ;  /* 0x000000033d037209 */ /* 0x000fe40007810000 */
[----:B------:R-:W-:Y:S01]  /*e600*/  FMNMX.FTZ R4, R219, R4, !PT ;  /* 0x00000004db047209 */ /* 0x000fe20007810000 */
[----:B------:R-:W-:Y:S01]  /*e610*/  FMUL.FTZ R5, R11, UR15 ;  /* 0x0000000f0b057c20 */ /* 0x000fe20008410000 */
[----:B------:R-:W-:Y:S02]  /*e620*/  FMNMX.FTZ R3, R63, R3, !PT ;  /* 0x000000033f037209 */ /* 0x000fe40007810000 */
[----:B------:R-:W-:Y:S01]  /*e630*/  FMNMX.FTZ R4, R215, R4, !PT ;  /* 0x00000004d7047209 */ /* 0x000fe20007810000 */
[----:B------:R2:W-:Y:S01]  /*e640*/  MUFU.TANH R11, R5 ;  /* 0x00000005000b7308 */ /* 0x0005e20000002400 */
[----:B------:R-:W-:-:S02]  /*e650*/  FMNMX.FTZ R3, R26, R3, !PT ;  /* 0x000000031a037209 */ /* 0x000fc40007810000 */
[----:B------:R-:W-:Y:S02]  /*e660*/  FMNMX.FTZ R4, R211, R4, !PT ;  /* 0x00000004d3047209 */ /* 0x000fe40007810000 */
[----:B------:R-:W-:Y:S02]  /*e670*/  FMNMX.FTZ R3, R33, R3, !PT ;  /* 0x0000000321037209 */ /* 0x000fe40007810000 */
[----:B------:R-:W-:Y:S02]  /*e680*/  FMNMX.FTZ R4, R209, R4, !PT ;  /* 0x00000004d1047209 */ /* 0x000fe40007810000 */
[----:B------:R-:W-:Y:S01]  /*e690*/  FMNMX.FTZ R3, R29, R3, !PT ;  /* 0x000000031d037209 */ /* 0x000fe20007810000 */
[----:B--2---:R-:W-:Y:S01]  /*e6a0*/  FMUL.FTZ R5, R10, UR15 ;  /* 0x0000000f0a057c20 */ /* 0x004fe20008410000 */
[----:B------:R-:W-:-:S03]  /*e6b0*/  FMNMX.FTZ R4, R204, R4, !PT ;  /* 0x00000004cc047209 */ /* 0x000fc60007810000 */
[----:B------:R2:W3:Y:S01]  /*e6c0*/  MUFU.TANH R10, R5 ;  /* 0x00000005000a7308 */ /* 0x0004e20000002400 */
[----:B-1----:R-:W-:Y:S02]  /*e6d0*/  FMNMX.FTZ R2, R2, R6, !PT ;  /* 0x0000000602027209 */ /* 0x002fe40007810000 */
[----:B------:R-:W1:Y:S01]  /*e6e0*/  SHFL.BFLY PT, R6, R0, 0x1, 0x1f ;  /* 0x0c201f0000067f89 */ /* 0x000e6200000e0000 */
[----:B------:R-:W-:Y:S02]  /*e6f0*/  FMNMX.FTZ R4, R201, R4, !PT ;  /* 0x00000004c9047209 */ /* 0x000fe40007810000 */
[----:B------:R-:W-:Y:S01]  /*e700*/  FMNMX.FTZ R3, R251, R3, !PT ;  /* 0x00000003fb037209 */ /* 0x000fe20007810000 */
[----:B--2---:R-:W-:-:S04]  /*e710*/  FMUL.FTZ R5, R7, UR15 ;  /* 0x0000000f07057c20 */ /* 0x004fc80008410000 */
[----:B------:R2:W4:Y:S01]  /*e720*/  MUFU.TANH R7, R5 ;  /* 0x0000000500077308 */ /* 0x0005220000002400 */
[----:B------:R-:W-:Y:S02]  /*e730*/  FMNMX.FTZ R4, R134, R4, !PT ;  /* 0x0000000486047209 */ /* 0x000fe40007810000 */
[----:B------:R-:W-:Y:S02]  /*e740*/  FMNMX.FTZ R3, R246, R3, !PT ;  /* 0x00000003f6037209 */ /* 0x000fe40007810000 */
[----:B------:R-:W-:Y:S02]  /*e750*/  FMNMX.FTZ R4, R114, R4, !PT ;  /* 0x0000000472047209 */ /* 0x000fe40007810000 */
[----:B------:R-:W-:Y:S02]  /*e760*/  FMNMX.FTZ R3, R244, R3, !PT ;  /* 0x00000003f4037209 */ /* 0x000fe40007810000 */
[----:B---3--:R-:W-:Y:S01]  /*e770*/  FSEL R112, R10, -INF , !P6 ;  /* 0xff8000000a707808 */ /* 0x008fe20007000000 */
[----:B--2---:R-:W-:-:S04]  /*e780*/  FMUL.FTZ R5, R9, UR15 ;  /* 0x0000000f09057c20 */ /* 0x004fc80008410000 */
[----:B------:R2:W3:Y:S01]  /*e790*/  MUFU.TANH R9, R5 ;  /* 0x0000000500097308 */ /* 0x0004e20000002400 */
[----:B------:R-:W-:Y:S02]  /*e7a0*/  FMNMX.FTZ R4, R113, R4, !PT ;  /* 0x0000000471047209 */ /* 0x000fe40007810000 */
[----:B------:R-:W-:Y:S02]  /*e7b0*/  FMNMX.FTZ R3, R240, R3, !PT ;  /* 0x00000003f0037209 */ /* 0x000fe40007810000 */
[----:B----4-:R-:W-:Y:S02]  /*e7c0*/  FSEL R89, R7, -INF , !P5 ;  /* 0xff80000007597808 */ /* 0x010fe40006800000 */
[----:B------:R-:W-:Y:S02]  /*e7d0*/  FMNMX.FTZ R7, R112, R4, !PT ;  /* 0x0000000470077209 */ /* 0x000fe40007810000 */
[----:B------:R-:W-:Y:S01]  /*e7e0*/  FMNMX.FTZ R3, R217, R3, !PT ;  /* 0x00000003d9037209 */ /* 0x000fe20007810000 */
[----:B--2---:R-:W-:-:S04]  /*e7f0*/  FMUL.FTZ R5, R14, UR15 ;  /* 0x0000000f0e057c20 */ /* 0x004fc80008410000 */
[----:B------:R2:W4:Y:S01]  /*e800*/  MUFU.TANH R8, R5 ;  /* 0x0000000500087308 */ /* 0x0005220000002400 */
[----:B------:R-:W-:Y:S01]  /*e810*/  FMUL.FTZ R4, R12, UR15 ;  /* 0x0000000f0c047c20 */ /* 0x000fe20008410000 */
[----:B------:R-:W-:Y:S02]  /*e820*/  FMNMX.FTZ R7, R89, R7, !PT ;  /* 0x0000000759077209 */ /* 0x000fe40007810000 */
[----:B------:R-:W-:Y:S02]  /*e830*/  FMNMX.FTZ R3, R213, R3, !PT ;  /* 0x00000003d5037209 */ /* 0x000fe40007810000 */
[----:B-1----:R-:W-:Y:S01]  /*e840*/  FMNMX.FTZ R125, R0, R6, !PT ;  /* 0x00000006007d7209 */ /* 0x002fe20007810000 */
[----:B--2---:R-:W-:Y:S01]  /*e850*/  FMUL.FTZ R5, R13, UR15 ;  /* 0x0000000f0d057c20 */ /* 0x004fe20008410000 */
[----:B------:R1:W-:Y:S01]  /*e860*/  MUFU.TANH R6, R4 ;  /* 0x0000000400067308 */ /* 0x0003e20000002400 */
[----:B------:R-:W-:Y:S02]  /*e870*/  FSEL R132, R11, -INF , !P4 ;  /* 0xff8000000b847808 */ /* 0x000fe40006000000 */
[----:B------:R-:W-:-:S05]  /*e880*/  FMNMX.FTZ R3, R208, R3, !PT ;  /* 0x00000003d0037209 */ /* 0x000fca0007810000 */
[----:B------:R-:W2:Y:S01]  /*e890*/  MUFU.TANH R5, R5 ;  /* 0x0000000500057308 */ /* 0x000ea20000002400 */
[----:B---3--:R-:W-:Y:S02]  /*e8a0*/  FSEL R131, R9, -INF , !P3 ;  /* 0xff80000009837808 */ /* 0x008fe40005800000 */
[----:B------:R-:W-:Y:S01]  /*e8b0*/  FMNMX.FTZ R0, R132, R3, !PT ;  /* 0x0000000384007209 */ /* 0x000fe20007810000 */
[----:B-1----:R-:W1:Y:S01]  /*e8c0*/  SHFL.BFLY PT, R4, R7, 0x2, 0x1f ;  /* 0x0c401f0007047f89 */ /* 0x002e6200000e0000 */
[----:B----4-:R-:W-:Y:S02]  /*e8d0*/  FSEL R129, R8, -INF , !P2 ;  /* 0xff80000008817808 */ /* 0x010fe40005000000 */
[----:B------:R-:W-:-:S04]  /*e8e0*/  FMNMX.FTZ R0, R131, R0, !PT ;  /* 0x0000000083007209 */ /* 0x000fc80007810000 */
[----:B------:R-:W-:Y:S02]  /*e8f0*/  FMNMX.FTZ R0, R129, R0, !PT ;  /* 0x0000000081007209 */ /* 0x000fe40007810000 */
[----:B--2---:R-:W-:Y:S02]  /*e900*/  FSEL R128, R5, -INF , !P1 ;  /* 0xff80000005807808 */ /* 0x004fe40004800000 */
[----:B------:R-:W-:Y:S02]  /*e910*/  FSEL R23, R6, -INF , !P0 ;  /* 0xff80000006177808 */ /* 0x000fe40004000000 */
[----:B------:R-:W-:Y:S01]  /*e920*/  FMNMX.FTZ R0, R128, R0, !PT ;  /* 0x0000000080007209 */ /* 0x000fe20007810000 */
[----:B------:R-:W2:Y:S03]  /*e930*/  SHFL.BFLY PT, R5, R2, 0x1, 0x1f ;  /* 0x0c201f0002057f89 */ /* 0x000ea600000e0000 */
[----:B------:R-:W-:Y:S01]  /*e940*/  FMNMX.FTZ R0, R23, R0, !PT ;  /* 0x0000000017007209 */ /* 0x000fe20007810000 */
[----:B------:R-:W-:Y:S01]  /*e950*/  FMUL.FTZ R8, R125, UR18 ;  /* 0x000000127d087c20 */ /* 0x000fe20008410000 */
[----:B-1----:R-:W-:-:S03]  /*e960*/  FMNMX.FTZ R7, R7, R4, !PT ;  /* 0x0000000407077209 */ /* 0x002fc60007810000 */
[----:B------:R-:W1:Y:S01]  /*e970*/  SHFL.BFLY PT, R4, R0, 0x2, 0x1f ;  /* 0x0c401f0000047f89 */ /* 0x000e6200000e0000 */
[----:B------:R-:W-:-:S04]  /*e980*/  FSETP.NEU.FTZ.AND P1, PT, R125, -INF , PT ;  /* 0xff8000007d00780b */ /* 0x000fc80003f3d000 */
[----:B------:R-:W-:Y:S01]  /*e990*/  FSEL R8, R8, RZ, P1 ;  /* 0x000000ff08087208 */ /* 0x000fe20000800000 */
[----:B------:R-:W3:Y:S04]  /*e9a0*/  SHFL.BFLY PT, R6, R7, 0x1, 0x1f ;  /* 0x0c201f0007067f89 */ /* 0x000ee800000e0000 */
[----:B------:R-:W-:Y:S01]  /*e9b0*/  FFMA.FTZ R3, R36, UR18, -R8 ;  /* 0x0000001224037c23 */ /* 0x000fe20008010808 */
[----:B--2---:R-:W-:-:S03]  /*e9c0*/  FMNMX.FTZ R123, R2, R5, !PT ;  /* 0x00000005027b7209 */ /* 0x004fc60007810000 */
[----:B------:R2:W-:Y:S01]  /*e9d0*/  MUFU.EX2 R25, R3 ;  /* 0x0000000300197308 */ /* 0x0005e20000000800 */
[--C-:B------:R-:W-:Y:S01]  /*e9e0*/  FFMA.FTZ R2, R39, UR18, -R8.reuse ;  /* 0x0000001227027c23 */ /* 0x100fe20008010808 */
[----:B------:R-:W-:Y:S02]  /*e9f0*/  FSETP.NEU.FTZ.AND P3, PT, R123, -INF , PT ;  /* 0xff8000007b00780b */ /* 0x000fe40003f7d000 */
[----:B-1----:R-:W-:Y:S01]  /*ea00*/  FMNMX.FTZ R0, R0, R4, !PT ;  /* 0x0000000400007209 */ /* 0x002fe20007810000 */
[----:B--2---:R-:W-:-:S04]  /*ea10*/  FFMA.FTZ R3, R41, UR18, -R8 ;  /* 0x0000001229037c23 */ /* 0x004fc80008010808 */
[----:B------:R1:W2:Y:S01]  /*ea20*/  MUFU.EX2 R10, R3 ;  /* 0x00000003000a7308 */ /* 0x0002a20000000800 */
[----:B------:R-:W4:Y:S07]  /*ea30*/  SHFL.BFLY PT, R5, R0, 0x1, 0x1f ;  /* 0x0c201f0000057f89 */ /* 0x000f2e00000e0000 */
[----:B------:R3:W-:Y:S01]  /*ea40*/  MUFU.EX2 R12, R2 ;  /* 0x00000002000c7308 */ /* 0x0007e20000000800 */
[----:B-1----:R-:W-:-:S05]  /*ea50*/  FMUL.FTZ R3, R123, UR18 ;  /* 0x000000127b037c20 */ /* 0x002fca0008410000 */
[----:B------:R-:W-:Y:S01]  /*ea60*/  FSEL R3, R3, RZ, P3 ;  /* 0x000000ff03037208 */ /* 0x000fe20001800000 */
[----:B---3--:R-:W-:-:S04]  /*ea70*/  FFMA.FTZ R2, R38, UR18, -R8 ;  /* 0x0000001226027c23 */ /* 0x008fc80008010808 */
[----:B------:R1:W-:Y:S01]  /*ea80*/  MUFU.EX2 R228, R2 ;  /* 0x0000000200e47308 */ /* 0x0003e20000000800 */
[----:B------:R-:W-:Y:S01]  /*ea90*/  FMNMX.FTZ R121, R7, R6, !PT ;  /* 0x0000000607797209 */ /* 0x000fe20007810000 */
[----:B------:R-:W-:-:S03]  /*eaa0*/  FFMA.FTZ R4, R43, UR18, -R3 ;  /* 0x000000122b047c23 */ /* 0x000fc60008010803 */
[----:B------:R-:W-:Y:S01]  /*eab0*/  FSETP.NEU.FTZ.AND P2, PT, R121, -INF , PT ;  /* 0xff8000007900780b */ /* 0x000fe20003f5d000 */
[----:B-1----:R-:W-:-:S04]  /*eac0*/  FFMA.FTZ R2, R40, UR18, -R3 ;  /* 0x0000001228027c23 */ /* 0x002fc80008010803 */
[----:B------:R1:W-:Y:S01]  /*ead0*/  MUFU.EX2 R24, R2 ;  /* 0x0000000200187308 */ /* 0x0003e20000000800 */
[----:B----4-:R-:W-:-:S07]  /*eae0*/  FMNMX.FTZ R119, R0, R5, !PT ;  /* 0x0000000500777209 */ /* 0x010fce0007810000 */
[----:B------:R3:W4:Y:S01]  /*eaf0*/  MUFU.EX2 R6, R4 ;  /* 0x0000000400067308 */ /* 0x0007220000000800 */
[----:B-1----:R-:W-:-:S07]  /*eb00*/  FFMA.FTZ R2, R44, UR18, -R3 ;  /* 0x000000122c027c23 */ /* 0x002fce0008010803 */
[----:B------:R1:W4:Y:S01]  /*eb10*/  MUFU.EX2 R13, R2 ;  /* 0x00000002000d7308 */ /* 0x0003220000000800 */
[----:B---3--:R-:W-:-:S07]  /*eb20*/  FFMA.FTZ R4, R42, UR18, -R3 ;  /* 0x000000122a047c23 */ /* 0x008fce0008010803 */
[----:B------:R3:W-:Y:S01]  /*eb30*/  MUFU.EX2 R227, R4 ;  /* 0x0000000400e37308 */ /* 0x0007e20000000800 */
[----:B-1----:R-:W-:-:S05]  /*eb40*/  FMUL.FTZ R2, R121, UR18 ;  /* 0x0000001279027c20 */ /* 0x002fca0008410000 */
[----:B------:R-:W-:-:S05]  /*eb50*/  FSEL R2, R2, RZ, P2 ;  /* 0x000000ff02027208 */ /* 0x000fca0001000000 */
[--C-:B---3--:R-:W-:Y:S01]  /*eb60*/  FFMA.FTZ R4, R45, UR18, -R2.reuse ;  /* 0x000000122d047c23 */ /* 0x108fe20008010802 */
[--C-:B------:R-:W-:Y:S01]  /*eb70*/  FFMA.FTZ R0, R49, UR18, -R2.reuse ;  /* 0x0000001231007c23 */ /* 0x100fe20008010802 */
[----:B------:R-:W-:Y:S02]  /*eb80*/  FSETP.NEU.FTZ.AND P0, PT, R119, -INF , PT ;  /* 0xff8000007700780b */ /* 0x000fe40003f1d000 */
[----:B------:R1:W-:Y:S08]  /*eb90*/  MUFU.EX2 R42, R4 ;  /* 0x00000004002a7308 */ /* 0x0003f00000000800 */
[----:B------:R3:W-:Y:S01]  /*eba0*/  MUFU.EX2 R118, R0 ;  /* 0x0000000000767308 */ /* 0x0007e20000000800 */
[----:B-1----:R-:W-:-:S07]  /*ebb0*/  FFMA.FTZ R4, R47, UR18, -R2 ;  /* 0x000000122f047c23 */ /* 0x002fce0008010802 */
[----:B------:R1:W-:Y:S01]  /*ebc0*/  MUFU.EX2 R230, R4 ;  /* 0x0000000400e67308 */ /* 0x0003e20000000800 */
[----:B---3--:R-:W-:-:S05]  /*ebd0*/  FMUL.FTZ R0, R119, UR18 ;  /* 0x0000001277007c20 */ /* 0x008fca0008410000 */
[----:B------:R-:W-:Y:S01]  /*ebe0*/  FSEL R0, R0, RZ, P0 ;  /* 0x000000ff00007208 */ /* 0x000fe20000000000 */
[----:B-1----:R-:W-:-:S04]  /*ebf0*/  FFMA.FTZ R4, R46, UR18, -R2 ;  /* 0x000000122e047c23 */ /* 0x002fc80008010802 */
[----:B------:R1:W-:Y:S01]  /*ec00*/  MUFU.EX2 R226, R4 ;  /* 0x0000000400e27308 */ /* 0x0003e20000000800 */
[----:B------:R-:W-:Y:S01]  /*ec10*/  FSEL R5, R125, RZ, P1 ;  /* 0x000000ff7d057208 */ /* 0x000fe20000800000 */
[----:B-1----:R-:W-:-:S06]  /*ec20*/  FFMA.FTZ R4, R48, UR18, -R0 ;  /* 0x0000001230047c23 */ /* 0x002fcc0008010800 */
[----:B------:R1:W-:Y:S01]  /*ec30*/  MUFU.EX2 R41, R4 ;  /* 0x0000000400297308 */ /* 0x0003e20000000800 */
[----:B------:R-:W-:Y:S01]  /*ec40*/  FADD.FTZ R5, R74, -R5 ;  /* 0x800000054a057221 */ /* 0x000fe20000010000 */
[----:B--2---:R-:W-:Y:S01]  /*ec50*/  MOV R74, R10 ;  /* 0x0000000a004a7202 */ /* 0x004fe20000000f00 */
[----:B-1----:R-:W-:-:S05]  /*ec60*/  FFMA.FTZ R4, R51, UR18, -R0 ;  /* 0x0000001233047c23 */ /* 0x002fca0008010800 */
[----:B------:R1:W-:Y:S01]  /*ec70*/  MUFU.EX2 R27, R4 ;  /* 0x00000004001b7308 */ /* 0x0003e20000000800 */
[----:B------:R-:W-:Y:S01]  /*ec80*/  FMUL.FTZ R10, R5, UR18 ;  /* 0x00000012050a7c20 */ /* 0x000fe20008410000 */
[----:B-1----:R-:W-:-:S06]  /*ec90*/  FFMA.FTZ R4, R50, UR18, -R0 ;  /* 0x0000001232047c23 */ /* 0x002fcc0008010800 */
[----:B------:R1:W-:Y:S02]  /*eca0*/  MUFU.EX2 R229, R4 ;  /* 0x0000000400e57308 */ /* 0x0003e40000000800 */
[----:B-1----:R-:W-:-:S05]  /*ecb0*/  FSEL R4, R123, RZ, P3 ;  /* 0x000000ff7b047208 */ /* 0x002fca0001800000 */
[----:B------:R-:W-:Y:S01]  /*ecc0*/  FADD.FTZ R5, R73, -R4 ;  /* 0x8000000449057221 */ /* 0x000fe20000010000 */
[----:B------:R-:W-:-:S03]  /*ecd0*/  FSEL R4, R121, RZ, P2 ;  /* 0x000000ff79047208 */ /* 0x000fc60001000000 */
[----:B------:R-:W-:Y:S02]  /*ece0*/  FMUL.FTZ R9, R5, UR18 ;  /* 0x0000001205097c20 */ /* 0x000fe40008410000 */
[----:B------:R-:W-:Y:S01]  /*ecf0*/  FADD.FTZ R5, R72, -R4 ;  /* 0x8000000448057221 */ /* 0x000fe20000010000 */
[----:B------:R-:W-:-:S05]  /*ed00*/  FSEL R4, R119, RZ, P0 ;  /* 0x000000ff77047208 */ /* 0x000fca0000000000 */
[----:B------:R-:W-:-:S04]  /*ed10*/  FADD.FTZ R4, R69, -R4 ;  /* 0x8000000445047221 */ /* 0x000fc80000010000 */
[----:B------:R-:W-:Y:S01]  /*ed20*/  FMUL.FTZ R4, R4, UR18 ;  /* 0x0000001204047c20 */ /* 0x000fe20008410000 */
[----:B------:R-:W-:-:S03]  /*ed30*/  FMUL.FTZ R5, R5, UR18 ;  /* 0x0000001205057c20 */ /* 0x000fc60008410000 */
[----:B------:R1:W-:Y:S08]  /*ed40*/  MUFU.EX2 R11, R4 ;  /* 0x00000004000b7308 */ /* 0x0003f00000000800 */
[----:B------:R-:W2:Y:S01]  /*ed50*/  MUFU.EX2 R10, R10 ;  /* 0x0000000a000a7308 */ /* 0x000ea20000000800 */
[----:B-1----:R-:W-:-:S07]  /*ed60*/  FFMA.FTZ R4, R55, UR18, -R0 ;  /* 0x0000001237047c23 */ /* 0x002fce0008010800 */
[----:B------:R-:W1:Y:S08]  /*ed70*/  MUFU.EX2 R9, R9 ;  /* 0x0000000900097308 */ /* 0x000e700000000800 */
[----:B------:R-:W3:Y:S08]  /*ed80*/  MUFU.EX2 R40, R5 ;  /* 0x0000000500287308 */ /* 0x000ef00000000800 */
[----:B------:R3:W3:Y:S01]  /*ed90*/  MUFU.EX2 R225, R4 ;  /* 0x0000000400e17308 */ /* 0x0006e20000000800 */
[----:B----4-:R-:W-:Y:S01]  /*eda0*/  IMAD.MOV.U32 R72, RZ, RZ, R6 ;  /* 0x000000ffff487224 */ /* 0x010fe200078e0006 */
[----:B------:R-:W-:-:S02]  /*edb0*/  MOV R43, R13 ;  /* 0x0000000d002b7202 */ /* 0x000fc40000000f00 */
[----:B------:R-:W-:Y:S01]  /*edc0*/  MOV R69, R12 ;  /* 0x0000000c00457202 */ /* 0x000fe20000000f00 */
[-C--:B--2---:R-:W-:Y:S01]  /*edd0*/  FMUL.FTZ R140, R140, R10.reuse ;  /* 0x0000000a8c8c7220 */ /* 0x084fe20000410000 */
[----:B------:R-:W-:Y:S01]  /*ede0*/  FMUL.FTZ R141, R141, R10 ;  /* 0x0000000a8d8d7220 */ /* 0x000fe20000410000 */
[-C--:B-1----:R-:W-:Y:S01]  /*edf0*/  FMUL.FTZ R142, R142, R9.reuse ;  /* 0x000000098e8e7220 */ /* 0x082fe20000410000 */
[----:B------:R-:W-:Y:S01]  /*ee00*/  FMUL.FTZ R143, R143, R9 ;  /* 0x000000098f8f7220 */ /* 0x000fe20000410000 */
[----:B------:R-:W-:Y:S01]  /*ee10*/  F2FP.F16.F32.PACK_AB R12, R74, R25 ;  /* 0x000000194a0c723e */ /* 0x000fe200000000ff */
[----:B---3--:R-:W-:Y:S01]  /*ee20*/  FMUL.FTZ R136, R136, R40 ;  /* 0x0000002888887220 */ /* 0x008fe20000410000 */
[----:B------:R-:W-:Y:S01]  /*ee30*/  F2FP.F16.F32.PACK_AB R13, R43, R24 ;  /* 0x000000182b0d723e */ /* 0x000fe200000000ff */
[----:B------:R-:W-:Y:S01]  /*ee40*/  FMUL.FTZ R137, R137, R40 ;  /* 0x0000002889897220 */ /* 0x000fe20000410000 */
[----:B------:R-:W-:Y:S01]  /*ee50*/  F2FP.F16.F32.PACK_AB R14, R228, R69 ;  /* 0x00000045e40e723e */ /* 0x000fe200000000ff */
[-C--:B------:R-:W-:Y:S01]  /*ee60*/  FMUL.FTZ R138, R138, R11.reuse ;  /* 0x0000000b8a8a7220 */ /* 0x080fe20000410000 */
[----:B------:R-:W-:Y:S01]  /*ee70*/  F2FP.F16.F32.PACK_AB R15, R227, R72 ;  /* 0x00000048e30f723e */ /* 0x000fe200000000ff */
[----:B------:R-:W-:Y:S01]  /*ee80*/  FMUL.FTZ R139, R139, R11 ;  /* 0x0000000b8b8b7220 */ /* 0x000fe20000410000 */
[----:B------:R-:W-:Y:S01]  /*ee90*/  F2FP.F16.F32.PACK_AB R4, R118, R42 ;  /* 0x0000002a7604723e */ /* 0x000fe200000000ff */
[-C--:B------:R-:W-:Y:S01]  /*eea0*/  FMUL.FTZ R148, R148, R10.reuse ;  /* 0x0000000a94947220 */ /* 0x080fe20000410000 */
[----:B------:R-:W-:Y:S01]  /*eeb0*/  F2FP.F16.F32.PACK_AB R5, R27, R41 ;  /* 0x000000291b05723e */ /* 0x000fe200000000ff */
[----:B------:R-:W-:Y:S01]  /*eec0*/  FMUL.FTZ R149, R149, R10 ;  /* 0x0000000a95957220 */ /* 0x000fe20000410000 */
[----:B------:R-:W-:Y:S01]  /*eed0*/  F2FP.F16.F32.PACK_AB R6, R226, R230 ;  /* 0x000000e6e206723e */ /* 0x000fe200000000ff */
[----:B------:R-:W-:Y:S01]  /*eee0*/  FMUL.FTZ R150, R150, R9 ;  /* 0x0000000996967220 */ /* 0x000fe20000410000 */
[----:B------:R-:W-:Y:S01]  /*eef0*/  F2FP.F16.F32.PACK_AB R7, R225, R229 ;  /* 0x000000e5e107723e */ /* 0x000fe200000000ff */
[-C--:B------:R-:W-:Y:S01]  /*ef00*/  FMUL.FTZ R144, R144, R40.reuse ;  /* 0x0000002890907220 */ /* 0x080fe20000410000 */
[-C--:B------:R-:W-:Y:S01]  /*ef10*/  FMUL.FTZ R145, R145, R40.reuse ;  /* 0x0000002891917220 */ /* 0x080fe20000410000 */
[-C--:B------:R-:W-:Y:S01]  /*ef20*/  FMUL.FTZ R146, R146, R11.reuse ;  /* 0x0000000b92927220 */ /* 0x080fe20000410000 */
[----:B------:R-:W-:Y:S01]  /*ef30*/  FMUL.FTZ R147, R147, R11 ;  /* 0x0000000b93937220 */ /* 0x000fe20000410000 */
[----:B------:R-:W-:Y:S01]  /*ef40*/  FMUL.FTZ R151, R151, R9 ;  /* 0x0000000997977220 */ /* 0x000fe20000410000 */
[-C--:B------:R-:W-:Y:S06]  /*ef50*/  HMMA.16816.F32 R140, R12, R16.reuse, R140 ;  /* 0x000000100c8c723c */ /* 0x080fec000000188c */
[C---:B------:R-:W-:Y:S06]  /*ef60*/  HMMA.16816.F32 R56, R4.reuse, R16, R136 ;  /* 0x000000100438723c */ /* 0x040fec0000001888 */
[-C--:B------:R-:W-:Y:S06]  /*ef70*/  HMMA.16816.F32 R52, R4, R18.reuse, R144 ;  /* 0x000000120434723c */ /* 0x080fec0000001890 */
[----:B------:R-:W-:Y:S01]  /*ef80*/  HMMA.16816.F32 R148, R12, R18, R148 ;  /* 0x000000120c94723c */ /* 0x000fe20000001894 */
[----:B------:R-:W1:Y:S01]  /*ef90*/  LDSM.16.MT88.4 R16, [R223+0x8000] ;  /* 0x00800000df10783b */ /* 0x000e620000004200 */
[-C--:B------:R-:W-:Y:S01]  /*efa0*/  FMUL.FTZ R152, R152, R40.reuse ;  /* 0x0000002898987220 */ /* 0x080fe20000410000 */
[-C--:B------:R-:W-:Y:S01]  /*efb0*/  FMUL.FTZ R153, R153, R40.reuse ;  /* 0x0000002899997220 */ /* 0x080fe20000410000 */
[-C--:B------:R-:W-:Y:S01]  /*efc0*/  FMUL.FTZ R154, R154, R11.reuse ;  /* 0x0000000b9a9a7220 */ /* 0x080fe20000410000 */
[-C--:B------:R-:W-:Y:S01]  /*efd0*/  FMUL.FTZ R155, R155, R11.reuse ;  /* 0x0000000b9b9b7220 */ /* 0x080fe20000410000 */
[-C--:B------:R-:W-:Y:S01]  /*efe0*/  FMUL.FTZ R164, R164, R40.reuse ;  /* 0x00000028a4a47220 */ /* 0x080fe20000410000 */
[----:B------:R-:W-:Y:S01]  /*eff0*/  FMUL.FTZ R165, R165, R40 ;  /* 0x00000028a5a57220 */ /* 0x000fe20000410000 */
[-C--:B------:R-:W-:Y:S01]  /*f000*/  FMUL.FTZ R166, R166, R11.reuse ;  /* 0x0000000ba6a67220 */ /* 0x080fe20000410000 */
[----:B------:R-:W-:-:S03]  /*f010*/  FMUL.FTZ R167, R167, R11 ;  /* 0x0000000ba7a77220 */ /* 0x000fc60000410000 */
[C---:B-1----:R-:W-:Y:S01]  /*f020*/  HMMA.16816.F32 R48, R4.reuse, R16, R152 ;  /* 0x000000100430723c */ /* 0x042fe20000001898 */
[----:B------:R-:W2:Y:S05]  /*f030*/  LDL.LU R152, [R1+0x64] ;  /* 0x0000640001987983 */ /* 0x000eaa0000300800 */
[----:B------:R-:W-:Y:S01]  /*f040*/  HMMA.16816.F32 R44, R4, R18, R164 ;  /* 0x00000012042c723c */ /* 0x000fe200000018a4 */
[----:B------:R-:W3:Y:S01]  /*f050*/  LDL.LU R167, [R1+0x60] ;  /* 0x0000600001a77983 */ /* 0x000ee20000300800 */
[-C--:B------:R-:W-:Y:S01]  /*f060*/  FMUL.FTZ R156, R156, R10.reuse ;  /* 0x0000000a9c9c7220 */ /* 0x080fe20000410000 */
[-C--:B------:R-:W-:Y:S01]  /*f070*/  FMUL.FTZ R157, R157, R10.reuse ;  /* 0x0000000a9d9d7220 */ /* 0x080fe20000410000 */
[-C--:B------:R-:W-:Y:S01]  /*f080*/  FMUL.FTZ R158, R158, R9.reuse ;  /* 0x000000099e9e7220 */ /* 0x080fe20000410000 */
[-C--:B------:R-:W-:Y:S01]  /*f090*/  FMUL.FTZ R159, R159, R9.reuse ;  /* 0x000000099f9f7220 */ /* 0x080fe20000410000 */
[-C--:B------:R-:W-:Y:S01]  /*f0a0*/  FMUL.FTZ R160, R160, R10.reuse ;  /* 0x0000000aa0a07220 */ /* 0x080fe20000410000 */
[----:B------:R-:W-:Y:S01]  /*f0b0*/  FMUL.FTZ R161, R161, R10 ;  /* 0x0000000aa1a17220 */ /* 0x000fe20000410000 */
[-C--:B------:R-:W-:Y:S01]  /*f0c0*/  FMUL.FTZ R162, R162, R9.reuse ;  /* 0x00000009a2a27220 */ /* 0x080fe20000410000 */
[----:B------:R-:W-:Y:S01]  /*f0d0*/  FMUL.FTZ R163, R163, R9 ;  /* 0x00000009a3a37220 */ /* 0x000fe20000410000 */
[----:B------:R-:W-:-:S02]  /*f0e0*/  IMAD.MOV.U32 R153, RZ, RZ, R98 ;  /* 0x000000ffff997224 */ /* 0x000fc400078e0062 */
[----:B------:R-:W-:Y:S01]  /*f0f0*/  HMMA.16816.F32 R92, R12, R16, R156 ;  /* 0x000000100c5c723c */ /* 0x000fe2000000189c */
[----:B------:R-:W-:Y:S01]  /*f100*/  MOV R73, R23 ;  /* 0x0000001700497202 */ /* 0x000fe20000000f00 */
[----:B------:R-:W-:Y:S01]  /*f110*/  IMAD.MOV.U32 R147, RZ, RZ, R21 ;  /* 0x000000ffff937224 */ /* 0x000fe200078e0015 */
[----:B------:R-:W-:Y:S02]  /*f120*/  MOV R146, R22 ;  /* 0x0000001600927202 */ /* 0x000fe40000000f00 */
[----:B------:R-:W-:Y:S02]  /*f130*/  MOV R136, R20 ;  /* 0x0000001400887202 */ /* 0x000fe40000000f00 */
[----:B------:R-:W-:Y:S01]  /*f140*/  MOV R158, R96 ;  /* 0x00000060009e7202 */ /* 0x000fe20000000f00 */
[----:B------:R-:W1:Y:S01]  /*f150*/  LDSM.16.MT88.4 R20, [R221+0x8000] ;  /* 0x00800000dd14783b */ /* 0x000e620000004200 */
[----:B------:R-:W-:Y:S02]  /*f160*/  MOV R159, R97 ;  /* 0x00000061009f7202 */ /* 0x000fe40000000f00 */
[----:B------:R-:W-:-:S02]  /*f170*/  MOV R156, R99 ;  /* 0x00000063009c7202 */ /* 0x000fc40000000f00 */
[----:B------:R-:W-:Y:S01]  /*f180*/  HMMA.16816.F32 R96, R12, R18, R160 ;  /* 0x000000120c60723c */ /* 0x000fe200000018a0 */
[----:B------:R-:W4:Y:S01]  /*f190*/  LDSM.16.MT88.4 R16, [R222+0x8000] ;  /* 0x00800000de10783b */ /* 0x000f220000004200 */
[-C--:B------:R-:W-:Y:S01]  /*f1a0*/  FMUL.FTZ R168, R168, R40.reuse ;  /* 0x00000028a8a87220 */ /* 0x080fe20000410000 */
        /* <DEDUP_REMOVED lines=11> */
[-C--:B------:R-:W-:Y:S01]  /*f260*/  FMUL.FTZ R186, R186, R11.reuse ;  /* 0x0000000bbaba7220 */ /* 0x080fe20000410000 */
[-C--:B------:R-:W-:Y:S01]  /*f270*/  FMUL.FTZ R187, R187, R11.reuse ;  /* 0x0000000bbbbb7220 */ /* 0x080fe20000410000 */
[-C--:B------:R-:W-:Y:S01]  /*f280*/  FMUL.FTZ R194, R194, R11.reuse ;  /* 0x0000000bc2c27220 */ /* 0x080fe20000410000 */
[----:B------:R-:W-:Y:S01]  /*f290*/  FMUL.FTZ R195, R195, R11 ;  /* 0x0000000bc3c37220 */ /* 0x000fe20000410000 */
[----:B------:R-:W-:Y:S01]  /*f2a0*/  MOV R155, R35 ;  /* 0x00000023009b7202 */ /* 0x000fe20000000f00 */
[----:B------:R-:W-:Y:S01]  /*f2b0*/  IMAD.MOV.U32 R144, RZ, RZ, R37 ;  /* 0x000000ffff907224 */ /* 0x000fe200078e0025 */
[----:B------:R-:W-:Y:S01]  /*f2c0*/  MOV R154, R33 ;  /* 0x00000021009a7202 */ /* 0x000fe20000000f00 */
[----:B------:R-:W-:Y:S01]  /*f2d0*/  IMAD.MOV.U32 R139, RZ, RZ, R60 ;  /* 0x000000ffff8b7224 */ /* 0x000fe200078e003c */
[----:B------:R-:W-:-:S02]  /*f2e0*/  MOV R145, R29 ;  /* 0x0000001d00917202 */ /* 0x000fc40000000f00 */
[----:B------:R-:W-:Y:S02]  /*f2f0*/  MOV R137, R63 ;  /* 0x0000003f00897202 */ /* 0x000fe40000000f00 */
[----:B------:R-:W-:Y:S02]  /*f300*/  MOV R138, R61 ;  /* 0x0000003d008a7202 */ /* 0x000fe40000000f00 */
[----:B------:R-:W-:Y:S01]  /*f310*/  MOV R157, R62 ;  /* 0x0000003e009d7202 */ /* 0x000fe20000000f00 */
[C---:B-1----:R-:W-:Y:S06]  /*f320*/  HMMA.16816.F32 R36, R4.reuse, R20, R168 ;  /* 0x000000140424723c */ /* 0x042fec00000018a8 */
[C---:B------:R-:W-:Y:S06]  /*f330*/  HMMA.16816.F32 R32, R4.reuse, R22, R176 ;  /* 0x000000160420723c */ /* 0x040fec00000018b0 */
[C---:B----4-:R-:W-:Y:S06]  /*f340*/  HMMA.16816.F32 R60, R4.reuse, R16, R184 ;  /* 0x00000010043c723c */ /* 0x050fec00000018b8 */
[----:B------:R-:W-:Y:S07]  /*f350*/  HMMA.16816.F32 R28, R4, R18, R192 ;  /* 0x00000012041c723c */ /* 0x000fee00000018c0 */
[----:B------:R-:W-:-:S04]  /*f360*/  FFMA.FTZ R4, R81, UR18, -R8 ;  /* 0x0000001251047c23 */ /* 0x000fc80008010808 */
        /* <DEDUP_REMOVED lines=14> */
[----:B------:R1:W-:Y:S01]  /*f450*/  MUFU.EX2 R163, R4 ;  /* 0x0000000400a37308 */ /* 0x0003e20000000800 */
[-C--:B------:R-:W-:Y:S01]  /*f460*/  FMUL.FTZ R188, R188, R10.reuse ;  /* 0x0000000abcbc7220 */ /* 0x080fe20000410000 */
[----:B------:R-:W-:Y:S01]  /*f470*/  FMUL.FTZ R189, R189, R10 ;  /* 0x0000000abdbd7220 */ /* 0x000fe20000410000 */
[----:B-1----:R-:W-:-:S05]  /*f480*/  FFMA.FTZ R4, R84, UR18, -R2 ;  /* 0x0000001254047c23 */ /* 0x002fca0008010802 */
[----:B------:R1:W-:Y:S01]  /*f490*/  MUFU.EX2 R187, R4 ;  /* 0x0000000400bb7308 */ /* 0x0003e20000000800 */
[-C--:B------:R-:W-:Y:S01]  /*f4a0*/  FMUL.FTZ R190, R190, R9.reuse ;  /* 0x00000009bebe7220 */ /* 0x080fe20000410000 */
[-C--:B------:R-:W-:Y:S01]  /*f4b0*/  FMUL.FTZ R191, R191, R9.reuse ;  /* 0x00000009bfbf7220 */ /* 0x080fe20000410000 */
[-C--:B------:R-:W-:Y:S01]  /*f4c0*/  FMUL.FTZ R196, R196, R10.reuse ;  /* 0x0000000ac4c47220 */ /* 0x080fe20000410000 */
[----:B------:R-:W-:Y:S01]  /*f4d0*/  FMUL.FTZ R197, R197, R10 ;  /* 0x0000000ac5c57220 */ /* 0x000fe20000410000 */
[-C--:B------:R-:W-:Y:S01]  /*f4e0*/  FMUL.FTZ R198, R198, R9.reuse ;  /* 0x00000009c6c67220 */ /* 0x080fe20000410000 */
[----:B------:R-:W-:Y:S01]  /*f4f0*/  FMUL.FTZ R199, R199, R9 ;  /* 0x00000009c7c77220 */ /* 0x000fe20000410000 */
[----:B-1----:R-:W-:-:S04]  /*f500*/  FFMA.FTZ R4, R80, UR18, -R2 ;  /* 0x0000001250047c23 */ /* 0x002fc80008010802 */
[----:B------:R1:W-:Y:S01]  /*f510*/  MUFU.EX2 R170, R4 ;  /* 0x0000000400aa7308 */ /* 0x0003e20000000800 */
[----:B------:R-:W-:Y:S01]  /*f520*/  HMMA.16816.F32 R188, R12, R16, R188 ;  /* 0x000000100cbc723c */ /* 0x000fe200000018bc */
[----:B-1----:R-:W-:-:S06]  /*f530*/  FFMA.FTZ R4, R76, UR18, -R2 ;  /* 0x000000124c047c23 */ /* 0x002fcc0008010802 */
[----:B------:R1:W-:Y:S01]  /*f540*/  MUFU.EX2 R192, R4 ;  /* 0x0000000400c07308 */ /* 0x0003e20000000800 */
[----:B------:R-:W-:Y:S01]  /*f550*/  HMMA.16816.F32 R196, R12, R18, R196 ;  /* 0x000000120cc4723c */ /* 0x000fe200000018c4 */
[----:B------:R-:W4:Y:S01]  /*f560*/  LDSM.16.MT88.4 R16, [R220+0x8800] ;  /* 0x00880000dc10783b */ /* 0x000f220000004200 */
[----:B-1----:R-:W-:Y:S01]  /*f570*/  FFMA.FTZ R4, R70, UR18, -R2 ;  /* 0x0000001246047c23 */ /* 0x002fe20008010802 */
[----:B------:R-:W-:Y:S02]  /*f580*/  MOV R70, R157 ;  /* 0x0000009d00467202 */ /* 0x000fe40000000f00 */
[----:B------:R-:W-:Y:S02]  /*f590*/  MOV R157, R159 ;  /* 0x0000009f009d7202 */ /* 0x000fe40000000f00 */
[----:B------:R-:W-:Y:S02]  /*f5a0*/  MOV R159, R118 ;  /* 0x00000076009f7202 */ /* 0x000fe40000000f00 */
[----:B------:R1:W-:Y:S02]  /*f5b0*/  MUFU.EX2 R118, R4 ;  /* 0x0000000400767308 */ /* 0x0003e40000000800 */
[----:B-1----:R-:W-:-:S06]  /*f5c0*/  FFMA.FTZ R4, R86, UR18, -R0 ;  /* 0x0000001256047c23 */ /* 0x002fcc0008010800 */
[----:B------:R1:W-:Y:S01]  /*f5d0*/  MUFU.EX2 R186, R4 ;  /* 0x0000000400ba7308 */ /* 0x0003e20000000800 */
[----:B------:R-:W-:Y:S02]  /*f5e0*/  IMAD.MOV.U32 R75, RZ, RZ, R155 ;  /* 0x000000ffff4b7224 */ /* 0x000fe400078e009b */
[----:B------:R-:W-:Y:S02]  /*f5f0*/  IMAD.MOV.U32 R155, RZ, RZ, R224 ;  /* 0x000000ffff9b7224 */ /* 0x000fe400078e00e0 */
[----:B-1----:R-:W-:-:S04]  /*f600*/  FFMA.FTZ R4, R85, UR18, -R0 ;  /* 0x0000001255047c23 */ /* 0x002fc80008010800 */
[----:B------:R1:W2:Y:S02]  /*f610*/  MUFU.EX2 R171, R4 ;  /* 0x0000000400ab7308 */ /* 0x0002a40000000800 */
[----:B-1----:R-:W-:-:S06]  /*f620*/  FFMA.FTZ R4, R82, UR18, -R0 ;  /* 0x0000001252047c23 */ /* 0x002fcc0008010800 */
[----:B------:R1:W-:Y:S01]  /*f630*/  MUFU.EX2 R176, R4 ;  /* 0x0000000400b07308 */ /* 0x0003e20000000800 */
[-C--:B------:R-:W-:Y:S01]  /*f640*/  FMUL.FTZ R172, R172, R10.reuse ;  /* 0x0000000aacac7220 */ /* 0x080fe20000410000 */
[-C--:B------:R-:W-:Y:S01]  /*f650*/  FMUL.FTZ R173, R173, R10.reuse ;  /* 0x0000000aadad7220 */ /* 0x080fe20000410000 */
[-C--:B------:R-:W-:Y:S01]  /*f660*/  FMUL.FTZ R174, R174, R9.reuse ;  /* 0x00000009aeae7220 */ /* 0x080fe20000410000 */
[-C--:B------:R-:W-:Y:S01]  /*f670*/  FMUL.FTZ R175, R175, R9.reuse ;  /* 0x00000009afaf7220 */ /* 0x080fe20000410000 */
[----:B-1----:R-:W-:Y:S01]  /*f680*/  FFMA.FTZ R4, R79, UR18, -R0 ;  /* 0x000000124f047c23 */ /* 0x002fe20008010800 */
[-C--:B------:R-:W-:Y:S01]  /*f690*/  FMUL.FTZ R180, R180, R10.reuse ;  /* 0x0000000ab4b47220 */ /* 0x080fe20000410000 */
[----:B------:R-:W-:Y:S01]  /*f6a0*/  FMUL.FTZ R181, R181, R10 ;  /* 0x0000000ab5b57220 */ /* 0x000fe20000410000 */
[-C--:B------:R-:W-:Y:S01]  /*f6b0*/  FMUL.FTZ R182, R182, R9.reuse ;  /* 0x00000009b6b67220 */ /* 0x080fe20000410000 */
[----:B------:R1:W4:Y:S01]  /*f6c0*/  MUFU.EX2 R224, R4 ;  /* 0x0000000400e07308 */ /* 0x0003220000000800 */
[-C--:B------:R-:W-:Y:S01]  /*f6d0*/  FMUL.FTZ R183, R183, R9.reuse ;  /* 0x00000009b7b77220 */ /* 0x080fe20000410000 */
[C---:B------:R-:W-:Y:S01]  /*f6e0*/  HMMA.16816.F32 R172, R12.reuse, R20, R172 ;  /* 0x000000140cac723c */ /* 0x040fe200000018ac */
[----:B--2---:R-:W-:Y:S01]  /*f6f0*/  F2FP.F16.F32.PACK_AB R5, R171, R186 ;  /* 0x000000baab05723e */ /* 0x004fe200000000ff */
[----:B---3--:R-:W-:Y:S01]  /*f700*/  FFMA.FTZ R162, R167, R10, R25 ;  /* 0x0000000aa7a27223 */ /* 0x008fe20000010019 */
[----:B------:R-:W-:Y:S01]  /*f710*/  F2FP.F16.F32.PACK_AB R6, R118, R192 ;  /* 0x000000c07606723e */ /* 0x000fe200000000ff */
[----:B------:R-:W-:Y:S01]  /*f720*/  FFMA.FTZ R161, R152, R9, R24 ;  /* 0x0000000998a17223 */ /* 0x000fe20000010018 */
[----:B------:R-:W-:Y:S01]  /*f730*/  MOV R67, R154 ;  /* 0x0000009a00437202 */ /* 0x000fe20000000f00 */
[----:B------:R-:W-:Y:S01]  /*f740*/  HMMA.16816.F32 R180, R12, R22, R180 ;  /* 0x000000160cb4723c */ /* 0x000fe200000018b4 */
[----:B------:R-:W-:Y:S01]  /*f750*/  MOV R68, R156 ;  /* 0x0000009c00447202 */ /* 0x000fe20000000f00 */
[----:B------:R-:W2:Y:S01]  /*f760*/  LDSM.16.MT88.4 R20, [R221+0x8800] ;  /* 0x00880000dd14783b */ /* 0x000ea20000004200 */
[----:B------:R-:W-:-:S03]  /*f770*/  MOV R77, R157 ;  /* 0x0000009d004d7202 */ /* 0x000fc60000000f00 */
[----:B------:R-:W3:Y:S01]  /*f780*/  LDL.LU R79, [R1+0x68] ;  /* 0x00006800014f7983 */ /* 0x000ee20000300800 */
[----:B------:R-:W-:Y:S02]  /*f790*/  F2FP.F16.F32.PACK_AB R12, R168, R177 ;  /* 0x000000b1a80c723e */ /* 0x000fe400000000ff */
[----:B------:R-:W-:Y:S01]  /*f7a0*/  F2FP.F16.F32.PACK_AB R13, R169, R195 ;  /* 0x000000c3a90d723e */ /* 0x000fe200000000ff */
[----:B------:R-:W3:Y:S01]  /*f7b0*/  LDL.LU R78, [R1+0x6c] ;  /* 0x00006c00014e7983 */ /* 0x000ee20000300800 */
[----:B------:R-:W-:Y:S02]  /*f7c0*/  F2FP.F16.F32.PACK_AB R14, R160, R178 ;  /* 0x000000b2a00e723e */ /* 0x000fe400000000ff */
[----:B------:R-:W-:Y:S01]  /*f7d0*/  F2FP.F16.F32.PACK_AB R15, R163, R179 ;  /* 0x000000b3a30f723e */ /* 0x000fe200000000ff */
[----:B------:R-:W3:Y:S01]  /*f7e0*/  LDL.LU R76, [R1] ;  /* 0x00000000014c7983 */ /* 0x000ee20000300800 */
[----:B-1----:R-:W-:Y:S02]  /*f7f0*/  F2FP.F16.F32.PACK_AB R4, R170, R187 ;  /* 0x000000bbaa04723e */ /* 0x002fe400000000ff */
[----:B----4-:R-:W-:-:S02]  /*f800*/  F2FP.F16.F32.PACK_AB R7, R224, R176 ;  /* 0x000000b0e007723e */ /* 0x010fc400000000ff */
[----:B------:R-:W-:Y:S01]  /*f810*/  MOV R156, R27 ;  /* 0x0000001b009c7202 */ /* 0x000fe20000000f00 */
[-C--:B------:R-:W-:Y:S01]  /*f820*/  HMMA.16816.F32 R140, R12, R16.reuse, R140 ;  /* 0x000000100c8c723c */ /* 0x080fe2000000188c */
[----:B------:R-:W-:Y:S02]  /*f830*/  MOV R154, R26 ;  /* 0x0000001a009a7202 */ /* 0x000fe40000000f00 */
[----:B------:R-:W1:Y:S03]  /*f840*/  LDSM.16.MT88.4 R24, [R223+0x8800] ;  /* 0x00880000df18783b */ /* 0x000e660000004200 */
[C---:B------:R-:W-:Y:S06]  /*f850*/  HMMA.16816.F32 R56, R4.reuse, R16, R56 ;  /* 0x000000100438723c */ /* 0x040fec0000001838 */
[-C--:B------:R-:W-:Y:S06]  /*f860*/  HMMA.16816.F32 R52, R4, R18.reuse, R52 ;  /* 0x000000120434723c */ /* 0x080fec0000001834 */
[----:B------:R-:W-:Y:S01]  /*f870*/  HMMA.16816.F32 R148, R12, R18, R148 ;  /* 0x000000120c94723c */ /* 0x000fe20000001894 */
[----:B------:R-:W4:Y:S05]  /*f880*/  LDSM.16.MT88.4 R16, [R222+0x8800] ;  /* 0x00880000de10783b */ /* 0x000f2a0000004200 */
[C---:B--2---:R-:W-:Y:S06]  /*f890*/  HMMA.16816.F32 R36, R4.reuse, R20, R36 ;  /* 0x000000140424723c */ /* 0x044fec0000001824 */
[C---:B------:R-:W-:Y:S06]  /*f8a0*/  HMMA.16816.F32 R32, R4.reuse, R22, R32 ;  /* 0x000000160420723c */ /* 0x040fec0000001820 */
[C---:B-1----:R-:W-:Y:S06]  /*f8b0*/  HMMA.16816.F32 R48, R4.reuse, R24, R48 ;  /* 0x000000180430723c */ /* 0x042fec0000001830 */
[C---:B------:R-:W-:Y:S06]  /*f8c0*/  HMMA.16816.F32 R44, R4.reuse, R26, R44 ;  /* 0x0000001a042c723c */ /* 0x040fec000000182c */
[C---:B----4-:R-:W-:Y:S06]  /*f8d0*/  HMMA.16816.F32 R60, R4.reuse, R16, R60 ;  /* 0x00000010043c723c */ /* 0x050fec000000183c */
[----:B------:R-:W-:Y:S07]  /*f8e0*/  HMMA.16816.F32 R28, R4, R18, R28 ;  /* 0x00000012041c723c */ /* 0x000fee000000181c */
[----:B------:R-:W-:-:S04]  /*f8f0*/  FFMA.FTZ R4, R109, UR18, -R2 ;  /* 0x000000126d047c23 */ /* 0x000fc80008010802 */
[----:B------:R1:W-:Y:S01]  /*f900*/  MUFU.EX2 R157, R4 ;  /* 0x00000004009d7308 */ /* 0x0003e20000000800 */
[----:B------:R-:W-:Y:S01]  /*f910*/  HMMA.16816.F32 R80, R12, R22, R180 ;  /* 0x000000160c50723c */ /* 0x000fe200000018b4 */
[----:B-1----:R-:W-:-:S06]  /*f920*/  FFMA.FTZ R4, R107, UR18, -R2 ;  /* 0x000000126b047c23 */ /* 0x002fcc0008010802 */
[----:B------:R1:W-:Y:S01]  /*f930*/  MUFU.EX2 R193, R4 ;  /* 0x0000000400c17308 */ /* 0x0003e20000000800 */
[----:B------:R-:W-:Y:S01]  /*f940*/  HMMA.16816.F32 R172, R12, R20, R172 ;  /* 0x000000140cac723c */ /* 0x000fe200000018ac */
[----:B------:R-:W-:Y:S01]  /*f950*/  MOV R9, R158 ;  /* 0x0000009e00097202 */ /* 0x000fe20000000f00 */
[----:B------:R-:W2:Y:S01]  /*f960*/  LDSM.16.MT88.4 R20, [R220+0x9000] ;  /* 0x00900000dc14783b */ /* 0x000ea20000004200 */
[----:B-1----:R-:W-:-:S04]  /*f970*/  FFMA.FTZ R4, R104, UR18, -R2 ;  /* 0x0000001268047c23 */ /* 0x002fc80008010802 */
[----:B------:R1:W-:Y:S01]  /*f980*/  MUFU.EX2 R182, R4 ;  /* 0x0000000400b67308 */ /* 0x0003e20000000800 */
[----:B------:R-:W-:Y:S01]  /*f990*/  HMMA.16816.F32 R188, R12, R16, R188 ;  /* 0x000000100cbc723c */ /* 0x000fe200000018bc */
[----:B-1----:R-:W-:-:S06]  /*f9a0*/  FFMA.FTZ R4, R87, UR18, -R2 ;  /* 0x0000001257047c23 */ /* 0x002fcc0008010802 */
[----:B------:R1:W4:Y:S01]  /*f9b0*/  MUFU.EX2 R184, R4 ;  /* 0x0000000400b87308 */ /* 0x0003220000000800 */
[C---:B------:R-:W-:Y:S01]  /*f9c0*/  HMMA.16816.F32 R196, R12.reuse, R18, R196 ;  /* 0x000000120cc4723c */ /* 0x040fe200000018c4 */
[----:B------:R-:W2:Y:S05]  /*f9d0*/  LDSM.16.MT88.4 R16, [R223+0x9000] ;  /* 0x00900000df10783b */ /* 0x000eaa0000004200 */
[----:B------:R-:W-:Y:S01]  /*f9e0*/  HMMA.16816.F32 R92, R12, R24, R92 ;  /* 0x000000180c5c723c */ /* 0x000fe2000000185c */
[----:B-1----:R-:W-:-:S04]  /*f9f0*/  FFMA.FTZ R4, R110, UR18, -R0 ;  /* 0x000000126e047c23 */ /* 0x002fc80008010800 */
[----:B------:R1:W-:Y:S01]  /*fa00*/  MUFU.EX2 R158, R4 ;  /* 0x00000004009e7308 */ /* 0x0003e20000000800 */
[----:B------:R-:W-:Y:S01]  /*fa10*/  HMMA.16816.F32 R96, R12, R26, R96 ;  /* 0x0000001a0c60723c */ /* 0x000fe20000001860 */
[----:B------:R-:W2:Y:S01]  /*fa20*/  LDSM.16.MT88.4 R12, [R221+0x9000] ;  /* 0x00900000dd0c783b */ /* 0x000ea20000004200 */
[----:B------:R-:W-:Y:S01]  /*fa30*/  MOV R185, R145 ;  /* 0x0000009100b97202 */ /* 0x000fe20000000f00 */
[----:B------:R-:W-:Y:S01]  /*fa40*/  IMAD.MOV.U32 R145, RZ, RZ, R135 ;  /* 0x000000ffff917224 */ /* 0x000fe200078e0087 */
[----:B----4-:R-:W-:Y:S01]  /*fa50*/  F2FP.F16.F32.PACK_AB R6, R184, R182 ;  /* 0x000000b6b806723e */ /* 0x010fe200000000ff */
[----:B------:R-:W-:Y:S02]  /*fa60*/  IMAD.MOV.U32 R183, RZ, RZ, R154 ;  /* 0x000000ffffb77224 */ /* 0x000fe400078e009a */
[----:B-1----:R-:W-:Y:S01]  /*fa70*/  FFMA.FTZ R4, R108, UR18, -R0 ;  /* 0x000000126c047c23 */ /* 0x002fe20008010800 */
[----:B------:R-:W-:Y:S01]  /*fa80*/  MOV R181, R155 ;  /* 0x0000009b00b57202 */ /* 0x000fe20000000f00 */
[----:B------:R-:W-:Y:S01]  /*fa90*/  IMAD.MOV.U32 R10, RZ, RZ, R144 ;  /* 0x000000ffff0a7224 */ /* 0x000fe200078e0090 */
[----:B------:R-:W-:Y:S01]  /*faa0*/  MOV R71, R153 ;  /* 0x0000009900477202 */ /* 0x000fe20000000f00 */
[----:B------:R1:W4:Y:S01]  /*fab0*/  MUFU.EX2 R194, R4 ;  /* 0x0000000400c27308 */ /* 0x0003220000000800 */
[----:B------:R-:W3:Y:S01]  /*fac0*/  LDSM.16.MT88.4 R24, [R222+0x9000] ;  /* 0x00900000de18783b */ /* 0x000ee20000004200 */
[----:B-1----:R-:W-:-:S06]  /*fad0*/  FFMA.FTZ R4, R105, UR18, -R0 ;  /* 0x0000001269047c23 */ /* 0x002fcc0008010800 */
[----:B------:R1:W-:Y:S02]  /*fae0*/  MUFU.EX2 R180, R4 ;  /* 0x0000000400b47308 */ /* 0x0003e40000000800 */
[----:B-1----:R-:W-:-:S06]  /*faf0*/  FFMA.FTZ R4, R106, UR18, -R0 ;  /* 0x000000126a047c23 */ /* 0x002fcc0008010800 */
[----:B------:R1:W2:Y:S01]  /*fb00*/  MUFU.EX2 R135, R4 ;  /* 0x0000000400877308 */ /* 0x0002a20000000800 */
[----:B----4-:R-:W-:Y:S02]  /*fb10*/  F2FP.F16.F32.PACK_AB R5, R194, R158 ;  /* 0x0000009ec205723e */ /* 0x010fe400000000ff */
[----:B------:R-:W-:Y:S02]  /*fb20*/  MOV R154, R147 ;  /* 0x00000093009a7202 */ /* 0x000fe40000000f00 */
[----:B------:R-:W-:Y:S02]  /*fb30*/  MOV R155, R146 ;  /* 0x00000092009b7202 */ /* 0x000fe40000000f00 */
[----:B------:R-:W-:Y:S01]  /*fb40*/  MOV R147, R137 ;  /* 0x0000008900937202 */ /* 0x000fe20000000f00 */
[----:B------:R-:W-:Y:S01]  /*fb50*/  IMAD.MOV.U32 R153, RZ, RZ, R136 ;  /* 0x000000ffff997224 */ /* 0x000fe200078e0088 */
[----:B------:R-:W-:Y:S02]  /*fb60*/  MOV R146, R138 ;  /* 0x0000008a00927202 */ /* 0x000fe40000000f00 */
[----:B------:R-:W-:-:S02]  /*fb70*/  MOV R144, R139 ;  /* 0x0000008b00907202 */ /* 0x000fc40000000f00 */
[----:B-1----:R-:W-:Y:S02]  /*fb80*/  F2FP.F16.F32.PACK_AB R4, R193, R157 ;  /* 0x0000009dc104723e */ /* 0x002fe400000000ff */
[----:B--2---:R-:W-:-:S07]  /*fb90*/  F2FP.F16.F32.PACK_AB R7, R135, R180 ;  /* 0x000000b48707723e */ /* 0x004fce00000000ff */
[----:B------:R-:W-:Y:S07]  /*fba0*/  HMMA.16816.F32 R136, R4, R20, R56 ;  /* 0x000000140488723c */ /* 0x000fee0000001838 */
[----:B------:R-:W-:Y:S01]  /*fbb0*/  MOV R58, R144 ;  /* 0x00000090003a7202 */ /* 0x000fe20000000f00 */
[----:B------:R-:W-:Y:S01]  /*fbc0*/  IMAD.MOV.U32 R59, RZ, RZ, R147 ;  /* 0x000000ffff3b7224 */ /* 0x000fe200078e0093 */
[----:B------:R-:W-:Y:S02]  /*fbd0*/  MOV R56, R145 ;  /* 0x0000009100387202 */ /* 0x000fe40000000f00 */
[----:B------:R-:W-:-:S02]  /*fbe0*/  MOV R57, R146 ;  /* 0x0000009200397202 */ /* 0x000fc40000000f00 */
[----:B------:R-:W-:Y:S07]  /*fbf0*/  HMMA.16816.F32 R144, R4, R22, R52 ;  /* 0x000000160490723c */ /* 0x000fee0000001834 */
[----:B------:R-:W-:Y:S01]  /*fc00*/  MOV R52, R153 ;  /* 0x0000009900347202 */ /* 0x000fe20000000f00 */
[----:B------:R-:W-:Y:S01]  /*fc10*/  IMAD.MOV.U32 R55, RZ, RZ, R103 ;  /* 0x000000ffff377224 */ /* 0x000fe200078e0067 */
[----:B------:R-:W-:Y:S02]  /*fc20*/  MOV R53, R154 ;  /* 0x0000009a00357202 */ /* 0x000fe40000000f00 */
[----:B------:R-:W-:-:S02]  /*fc30*/  MOV R54, R155 ;  /* 0x0000009b00367202 */ /* 0x000fc40000000f00 */
[C---:B------:R-:W-:Y:S07]  /*fc40*/  HMMA.16816.F32 R152, R4.reuse, R16, R48 ;  /* 0x000000100498723c */ /* 0x040fee0000001830 */
[----:B------:R-:W-:Y:S01]  /*fc50*/  IMAD.MOV.U32 R51, RZ, RZ, R111 ;  /* 0x000000ffff337224 */ /* 0x000fe200078e006f */
[C---:B------:R-:W-:Y:S06]  /*fc60*/  HMMA.16816.F32 R164, R4.reuse, R18, R44 ;  /* 0x0000001204a4723c */ /* 0x040fec000000182c */
[----:B------:R-:W-:Y:S01]  /*fc70*/  HMMA.16816.F32 R108, R4, R12, R36 ;  /* 0x0000000c046c723c */ /* 0x000fe20000001824 */
[----:B------:R-:W-:-:S06]  /*fc80*/  MOV R45, R55 ;  /* 0x00000037002d7202 */ /* 0x000fcc0000000f00 */
[----:B------:R-:W-:Y:S02]  /*fc90*/  MOV R39, R56 ;  /* 0x0000003800277202 */ /* 0x000fe40000000f00 */
[----:B------:R-:W2:Y:S04]  /*fca0*/  LDL.LU R56, [R1+0x30] ;  /* 0x0000300001387983 */ /* 0x000ea80000300800 */
[----:B------:R-:W4:Y:S01]  /*fcb0*/  LDL.LU R55, [R1+0x28] ;  /* 0x0000280001377983 */ /* 0x000f220000300800 */
[----:B------:R-:W-:Y:S02]  /*fcc0*/  MOV R48, R102 ;  /* 0x0000006600307202 */ /* 0x000fe40000000f00 */
[----:B------:R-:W-:Y:S01]  /*fcd0*/  MOV R49, R101 ;  /* 0x0000006500317202 */ /* 0x000fe20000000f00 */
[----:B---3--:R-:W-:Y:S01]  /*fce0*/  FFMA.FTZ R78, R78, R11, R41 ;  /* 0x0000000b4e4e7223 */ /* 0x008fe20000010029 */
[----:B------:R-:W-:Y:S01]  /*fcf0*/  MOV R50, R100 ;  /* 0x0000006400327202 */ /* 0x000fe20000000f00 */
[----:B------:R-:W-:Y:S01]  /*fd00*/  HMMA.16816.F32 R104, R4, R14, R32 ;  /* 0x0000000e0468723c */ /* 0x000fe20000001820 */
[----:B------:R-:W-:Y:S01]  /*fd10*/  FFMA.FTZ R11, R48, UR18, -R8 ;  /* 0x00000012300b7c23 */ /* 0x000fe20008010808 */
[----:B------:R-:W-:Y:S01]  /*fd20*/  MOV R48, R51 ;  /* 0x0000003300307202 */ /* 0x000fe20000000f00 */
[----:B------:R-:W-:Y:S01]  /*fd30*/  IMAD.MOV.U32 R46, RZ, RZ, R54 ;  /* 0x000000ffff2e7224 */ /* 0x000fe200078e0036 */
[----:B------:R-:W-:-:S02]  /*fd40*/  MOV R47, R53 ;  /* 0x00000035002f7202 */ /* 0x000fc40000000f00 */
[----:B------:R-:W-:Y:S01]  /*fd50*/  HMMA.16816.F32 R100, R4, R24, R60 ;  /* 0x000000180464723c */ /* 0x000fe2000000183c */
[----:B------:R-:W-:Y:S01]  /*fd60*/  MOV R34, R68 ;  /* 0x0000004400227202 */ /* 0x000fe20000000f00 */
[----:B------:R-:W-:Y:S01]  /*fd70*/  IMAD.MOV.U32 R53, RZ, RZ, R75 ;  /* 0x000000ffff357224 */ /* 0x000fe200078e004b */
[----:B------:R-:W-:-:S03]  /*fd80*/  MOV R36, R183 ;  /* 0x000000b700247202 */ /* 0x000fc60000000f00 */
[----:B------:R-:W-:Y:S01]  /*fd90*/  HMMA.16816.F32 R84, R4, R26, R28 ;  /* 0x0000001a0454723c */ /* 0x000fe2000000181c */
[----:B------:R-:W-:Y:S01]  /*fda0*/  FFMA.FTZ R75, R249, UR18, -R8 ;  /* 0x00000012f94b7c23 */ /* 0x000fe20008010808 */
[----:B------:R-:W-:-:S05]  /*fdb0*/  IMAD.MOV.U32 R249, RZ, RZ, R48 ;  /* 0x000000fffff97224 */ /* 0x000fca00078e0030 */
[--C-:B------:R-:W-:Y:S01]  /*fdc0*/  FFMA.FTZ R7, R49, UR18, -R8.reuse ;  /* 0x0000001231077c23 */ /* 0x100fe20008010808 */
[----:B------:R-:W-:Y:S01]  /*fdd0*/  MOV R49, R50 ;  /* 0x0000003200317202 */ /* 0x000fe20000000f00 */
[----:B------:R-:W-:Y:S01]  /*fde0*/  FFMA.FTZ R5, R34, UR18, -R3 ;  /* 0x0000001222057c23 */ /* 0x000fe20008010803 */
[--C-:B------:R-:W-:Y:S01]  /*fdf0*/  FFMA.FTZ R10, R10, UR18, -R8.reuse ;  /* 0x000000120a0a7c23 */ /* 0x100fe20008010808 */
[----:B------:R-:W-:Y:S01]  /*fe00*/  MOV R33, R70 ;  /* 0x0000004600217202 */ /* 0x000fe20000000f00 */
[----:B------:R-:W-:Y:S01]  /*fe10*/  IMAD.MOV.U32 R44, RZ, RZ, R185 ;  /* 0x000000ffff2c7224 */ /* 0x000fe200078e00b9 */
[----:B------:R-:W-:Y:S02]  /*fe20*/  MOV R54, R71 ;  /* 0x0000004700367202 */ /* 0x000fe40000000f00 */
[----:B------:R-:W-:Y:S01]  /*fe30*/  MOV R183, R72 ;  /* 0x0000004800b77202 */ /* 0x000fe20000000f00 */
[----:B------:R-:W-:Y:S01]  /*fe40*/  FFMA.FTZ R72, R218, UR18, -R8 ;  /* 0x00000012da487c23 */ /* 0x000fe20008010808 */
[----:B------:R-:W-:-:S02]  /*fe50*/  MOV R34, R36 ;  /* 0x0000002400227202 */ /* 0x000fc40000000f00 */
[----:B------:R-:W-:Y:S02]  /*fe60*/  MOV R30, R46 ;  /* 0x0000002e001e7202 */ /* 0x000fe40000000f00 */
[----:B------:R-:W-:Y:S01]  /*fe70*/  MOV R41, R49 ;  /* 0x0000003100297202 */ /* 0x000fe20000000f00 */
[----:B------:R-:W-:Y:S01]  /*fe80*/  IMAD.MOV.U32 R37, RZ, RZ, R59 ;  /* 0x000000ffff257224 */ /* 0x000fe200078e003b */
[----:B------:R-:W-:Y:S01]  /*fe90*/  MOV R50, R192 ;  /* 0x000000c000327202 */ /* 0x000fe20000000f00 */
[----:B------:R-:W-:Y:S01]  /*fea0*/  IMAD.MOV.U32 R51, RZ, RZ, R74 ;  /* 0x000000ffff337224 */ /* 0x000fe200078e004a */
        /* <DEDUP_REMOVED lines=25> */
[----:B-1----:R-:W-:Y:S01]  /*10040*/  FFMA.FTZ R11, R249, UR18, -R2 ;  /* 0x00000012f90b7c23 */ /* 0x002fe20008010802 */
[----:B------:R1:W3:Y:S01]  /*10050*/  MUFU.EX2 R8, R10 ;  /* 0x0000000a00087308 */ /* 0x0002e20000000800 */
[----:B------:R-:W-:Y:S01]  /*10060*/  MOV R249, R30 ;  /* 0x0000001e00f97202 */ /* 0x000fe20000000f00 */
[--C-:B------:R-:W-:Y:S01]  /*10070*/  FFMA.FTZ R6, R33, UR18, -R3.reuse ;  /* 0x0000001221067c23 */ /* 0x100fe20008010803 */
[--C-:B------:R-:W-:Y:S01]  /*10080*/  FFMA.FTZ R4, R53, UR18, -R3.reuse ;  /* 0x0000001235047c23 */ /* 0x100fe20008010803 */
[----:B------:R-:W-:Y:S01]  /*10090*/  FFMA.FTZ R29, R54, UR18, -R3 ;  /* 0x00000012361d7c23 */ /* 0x000fe20008010803 */
[----:B------:R-:W-:-:S02]  /*100a0*/  IMAD.MOV.U32 R30, RZ, RZ, R34 ;  /* 0x000000ffff1e7224 */ /* 0x000fc400078e0022 */
[----:B------:R-:W-:Y:S01]  /*100b0*/  FFMA.FTZ R79, R79, R40, R42 ;  /* 0x000000284f4f7223 */ /* 0x000fe2000001002a */
[----:B------:R-:W-:Y:S01]  /*100c0*/  MOV R34, R184 ;  /* 0x000000b800227202 */ /* 0x000fe20000000f00 */
[----:B------:R-:W3:Y:S01]  /*100d0*/  MUFU.EX2 R7, R7 ;  /* 0x0000000700077308 */ /* 0x000ee20000000800 */
[----:B------:R-:W-:Y:S01]  /*100e0*/  IMAD.MOV.U32 R32, RZ, RZ, R39 ;  /* 0x000000ffff207224 */ /* 0x000fe200078e0027 */
[----:B------:R-:W-:Y:S01]  /*100f0*/  MOV R40, R52 ;  /* 0x0000003400287202 */ /* 0x000fe20000000f00 */
[----:B------:R-:W-:Y:S01]  /*10100*/  IMAD.MOV.U32 R45, RZ, RZ, R118 ;  /* 0x000000ffff2d7224 */ /* 0x000fe200078e0076 */
[----:B------:R-:W-:Y:S01]  /*10110*/  MOV R184, R159 ;  /* 0x0000009f00b87202 */ /* 0x000fe20000000f00 */
[----:B------:R-:W-:Y:S02]  /*10120*/  IMAD.MOV.U32 R42, RZ, RZ, R181 ;  /* 0x000000ffff2a7224 */ /* 0x000fe400078e00b5 */
[--C-:B------:R-:W-:Y:S01]  /*10130*/  FFMA.FTZ R39, R247, UR18, -R3.reuse ;  /* 0x00000012f7277c23 */ /* 0x100fe20008010803 */
[----:B-1----:R-:W-:Y:S01]  /*10140*/  FFMA.FTZ R10, R41, UR18, -R2 ;  /* 0x00000012290a7c23 */ /* 0x002fe20008010802 */
[----:B------:R-:W-:Y:S01]  /*10150*/  MOV R41, R31 ;  /* 0x0000001f00297202 */ /* 0x000fe20000000f00 */
[--C-:B------:R-:W-:Y:S01]  /*10160*/  FFMA.FTZ R118, R212, UR18, -R3.reuse ;  /* 0x00000012d4767c23 */ /* 0x100fe20008010803 */
[----:B------:R-:W-:Y:S01]  /*10170*/  MOV R31, R35 ;  /* 0x00000023001f7202 */ /* 0x000fe20000000f00 */
[----:B------:R-:W-:Y:S01]  /*10180*/  FFMA.FTZ R116, R205, UR18, -R3 ;  /* 0x00000012cd747c23 */ /* 0x000fe20008010803 */
[----:B------:R-:W-:-:S02]  /*10190*/  IMAD.MOV.U32 R35, RZ, RZ, R185 ;  /* 0x000000ffff237224 */ /* 0x000fc400078e00b9 */
[--C-:B------:R-:W-:Y:S01]  /*101a0*/  FFMA.FTZ R159, R209, UR18, -R2.reuse ;  /* 0x00000012d19f7c23 */ /* 0x100fe20008010802 */
[----:B------:R-:W-:Y:S01]  /*101b0*/  MOV R33, R37 ;  /* 0x0000002500217202 */ /* 0x000fe20000000f00 */
[----:B------:R1:W-:Y:S01]  /*101c0*/  MUFU.EX2 R212, R9 ;  /* 0x0000000900d47308 */ /* 0x0003e20000000800 */
[----:B------:R-:W-:Y:S01]  /*101d0*/  FFMA.FTZ R90, R42, UR18, -R2 ;  /* 0x000000122a5a7c23 */ /* 0x000fe20008010802 */
[----:B------:R-:W-:Y:S02]  /*101e0*/  MOV R48, R193 ;  /* 0x000000c100307202 */ /* 0x000fe40000000f00 */
[----:B------:R-:W-:-:S04]  /*101f0*/  MOV R42, R33 ;  /* 0x00000021002a7202 */ /* 0x000fc80000000f00 */
[----:B------:R-:W-:Y:S01]  /*10200*/  MUFU.EX2 R185, R6 ;  /* 0x0000000600b97308 */ /* 0x000fe20000000800 */
[----:B------:R-:W-:-:S07]  /*10210*/  MOV R33, R183 ;  /* 0x000000b700217202 */ /* 0x000fce0000000f00 */
[----:B------:R-:W3:Y:S01]  /*10220*/  MUFU.EX2 R247, R5 ;  /* 0x0000000500f77308 */ /* 0x000ee20000000800 */
[----:B-1----:R-:W-:Y:S01]  /*10230*/  FFMA.FTZ R9, R40, UR18, -R2 ;  /* 0x0000001228097c23 */ /* 0x002fe20008010802 */
[----:B------:R-:W-:-:S06]  /*10240*/  MOV R40, R32 ;  /* 0x0000002000287202 */ /* 0x000fcc0000000f00 */
[----:B------:R1:W-:Y:S01]  /*10250*/  MUFU.EX2 R205, R4 ;  /* 0x0000000400cd7308 */ /* 0x0003e20000000800 */
[----:B------:R-:W-:-:S07]  /*10260*/  MOV R28, R47 ;  /* 0x0000002f001c7202 */ /* 0x000fce0000000f00 */
[----:B------:R-:W1:Y:S01]  /*10270*/  MUFU.EX2 R209, R29 ;  /* 0x0000001d00d17308 */ /* 0x000e620000000800 */
[----:B------:R-:W-:Y:S02]  /*10280*/  MOV R46, R157 ;  /* 0x0000009d002e7202 */ /* 0x000fe40000000f00 */
[----:B------:R-:W-:Y:S02]  /*10290*/  MOV R32, R44 ;  /* 0x0000002c00207202 */ /* 0x000fe40000000f00 */
[----:B------:R-:W-:Y:S02]  /*102a0*/  MOV R47, R158 ;  /* 0x0000009e002f7202 */ /* 0x000fe40000000f00 */
[----:B------:R-:W-:Y:S02]  /*102b0*/  MOV R44, R163 ;  /* 0x000000a3002c7202 */ /* 0x000fe40000000f00 */
[----:B------:R-:W-:Y:S01]  /*102c0*/  MOV R206, R249 ;  /* 0x000000f900ce7202 */ /* 0x000fe20000000f00 */
[----:B------:R-:W-:Y:S01]  /*102d0*/  IMAD.MOV.U32 R248, RZ, RZ, R30 ;  /* 0x000000fffff87224 */ /* 0x000fe200078e001e */
[----:B------:R-:W-:-:S02]  /*102e0*/  MOV R183, R160 ;  /* 0x000000a000b77202 */ /* 0x000fc40000000f00 */
[----:B------:R-:W-:Y:S01]  /*102f0*/  MOV R214, R40 ;  /* 0x0000002800d67202 */ /* 0x000fe20000000f00 */
[----:B------:R-:W-:Y:S01]  /*10300*/  IMAD.MOV.U32 R40, RZ, RZ, R35 ;  /* 0x000000ffff287224 */ /* 0x000fe200078e0023 */
[----:B------:R-:W-:Y:S02]  /*10310*/  MOV R241, R42 ;  /* 0x0000002a00f17202 */ /* 0x000fe40000000f00 */
[----:B------:R-:W-:Y:S01]  /*10320*/  MOV R249, R31 ;  /* 0x0000001f00f97202 */ /* 0x000fe20000000f00 */
[----:B------:R-:W-:Y:S01]  /*10330*/  IMAD.MOV.U32 R35, RZ, RZ, R48 ;  /* 0x000000ffff237224 */ /* 0x000fe200078e0030 */
[----:B------:R-:W-:Y:S02]  /*10340*/  MOV R49, R194 ;  /* 0x000000c200317202 */ /* 0x000fe40000000f00 */
[----:B------:R-:W-:Y:S02]  /*10350*/  MOV R210, R41 ;  /* 0x0000002900d27202 */ /* 0x000fe40000000f00 */
[----:B------:R-:W-:Y:S01]  /*10360*/  MOV R31, R33 ;  /* 0x00000021001f7202 */ /* 0x000fe20000000f00 */
[----:B------:R-:W-:Y:S01]  /*10370*/  FFMA.FTZ R194, R126, UR18, -R3 ;  /* 0x000000127ec27c23 */ /* 0x000fe20008010803 */
[----:B------:R-:W-:Y:S01]  /*10380*/  MOV R41, R32 ;  /* 0x0000002000297202 */ /* 0x000fe20000000f00 */
[----:B------:R-:W-:Y:S01]  /*10390*/  FFMA.FTZ R163, R201, UR18, -R2 ;  /* 0x00000012c9a37c23 */ /* 0x000fe20008010802 */
[----:B------:R-:W-:Y:S01]  /*103a0*/  MOV R30, R34 ;  /* 0x00000022001e7202 */ /* 0x000fe20000000f00 */
[----:B------:R-:W-:Y:S01]  /*103b0*/  IMAD.MOV.U32 R48, RZ, RZ, R184 ;  /* 0x000000ffff307224 */ /* 0x000fe200078e00b8 */
[----:B------:R-:W-:Y:S01]  /*103c0*/  MOV R33, R46 ;  /* 0x0000002e00217202 */ /* 0x000fe20000000f00 */
[----:B------:R-:W-:Y:S01]  /*103d0*/  FFMA.FTZ R126, R215, UR18, -R2 ;  /* 0x00000012d77e7c23 */ /* 0x000fe20008010802 */
[----:B------:R-:W-:Y:S01]  /*103e0*/  MOV R42, R44 ;  /* 0x0000002c002a7202 */ /* 0x000fe20000000f00 */
[----:B---3--:R-:W-:Y:S01]  /*103f0*/  IMAD.MOV.U32 R201, RZ, RZ, R8 ;  /* 0x000000ffffc97224 */ /* 0x008fe200078e0008 */
[----:B------:R-:W-:Y:S01]  /*10400*/  MOV R34, R47 ;  /* 0x0000002f00227202 */ /* 0x000fe20000000f00 */
[----:B------:R-:W-:Y:S01]  /*10410*/  FFMA.FTZ R184, R89, UR18, -R2 ;  /* 0x0000001259b87c23 */ /* 0x000fe20008010802 */
[----:B------:R-:W-:Y:S01]  /*10420*/  MOV R46, R182 ;  /* 0x000000b6002e7202 */ /* 0x000fe20000000f00 */
[----:B------:R-:W-:Y:S01]  /*10430*/  FFMA.FTZ R89, R241, UR18, -R0 ;  /* 0x00000012f1597c23 */ /* 0x000fe20008010800 */
[----:B------:R-:W-:-:S02]  /*10440*/  MOV R32, R45 ;  /* 0x0000002d00207202 */ /* 0x000fc40000000f00 */
[----:B------:R-:W-:Y:S01]  /*10450*/  MOV R47, R183 ;  /* 0x000000b7002f7202 */ /* 0x000fe20000000f00 */
[--C-:B------:R-:W-:Y:S01]  /*10460*/  FFMA.FTZ R183, R112, UR18, -R2.reuse ;  /* 0x0000001270b77c23 */ /* 0x100fe20008010802 */
[----:B------:R-:W-:Y:S01]  /*10470*/  MOV R215, R7 ;  /* 0x0000000700d77202 */ /* 0x000fe20000000f00 */
[----:B------:R-:W-:Y:S01]  /*10480*/  FFMA.FTZ R182, R113, UR18, -R2 ;  /* 0x0000001271b67c23 */ /* 0x000fe20008010802 */
[----:B------:R-:W-:Y:S01]  /*10490*/  MOV R44, R49 ;  /* 0x00000031002c7202 */ /* 0x000fe20000000f00 */
[----:B------:R-:W-:Y:S01]  /*104a0*/  FFMA.FTZ R112, R248, UR18, -R0 ;  /* 0x00000012f8707c23 */ /* 0x000fe20008010800 */
[----:B------:R-:W-:Y:S01]  /*104b0*/  MOV R45, R180 ;  /* 0x000000b4002d7202 */ /* 0x000fe20000000f00 */
[----:B------:R-:W-:Y:S01]  /*104c0*/  FFMA.FTZ R180, R114, UR18, -R2 ;  /* 0x0000001272b47c23 */ /* 0x000fe20008010802 */
[----:B------:R-:W-:Y:S01]  /*104d0*/  MOV R49, R176 ;  /* 0x000000b000317202 */ /* 0x000fe20000000f00 */
[--C-:B------:R-:W-:Y:S01]  /*104e0*/  FFMA.FTZ R113, R249, UR18, -R0.reuse ;  /* 0x00000012f9717c23 */ /* 0x100fe20008010800 */
[----:B------:R-:W-:Y:S01]  /*104f0*/  MOV R241, R40 ;  /* 0x0000002800f17202 */ /* 0x000fe20000000f00 */
[----:B------:R-:W-:Y:S01]  /*10500*/  FFMA.FTZ R114, R41, UR18, -R0 ;  /* 0x0000001229727c23 */ /* 0x000fe20008010800 */
[----:B------:R-:W-:Y:S01]  /*10510*/  MOV R36, R38 ;  /* 0x0000002600247202 */ /* 0x000fe20000000f00 */
[----:B------:R-:W-:Y:S01]  /*10520*/  IMAD.MOV.U32 R41, RZ, RZ, R33 ;  /* 0x000000ffff297224 */ /* 0x000fe200078e0021 */
[----:B------:R-:W-:-:S02]  /*10530*/  MOV R248, R42 ;  /* 0x0000002a00f87202 */ /* 0x000fc40000000f00 */
[----:B------:R-:W-:Y:S01]  /*10540*/  MOV R40, R34 ;  /* 0x0000002200287202 */ /* 0x000fe20000000f00 */
[----:B------:R-:W-:Y:S01]  /*10550*/  IMAD.MOV.U32 R34, RZ, RZ, R46 ;  /* 0x000000ffff227224 */ /* 0x000fe200078e002e */
[----:B------:R-:W-:Y:S01]  /*10560*/  MOV R38, R58 ;  /* 0x0000003a00267202 */ /* 0x000fe20000000f00 */
[----:B------:R-:W-:Y:S01]  /*10570*/  FFMA.FTZ R193, R127, UR18, -R3 ;  /* 0x000000127fc17c23 */ /* 0x000fe20008010803 */
[----:B------:R-:W-:Y:S02]  /*10580*/  MOV R249, R32 ;  /* 0x0000002000f97202 */ /* 0x000fe40000000f00 */
[----:B------:R-:W-:Y:S01]  /*10590*/  MOV R42, R35 ;  /* 0x00000023002a7202 */ /* 0x000fe20000000f00 */
[----:B------:R-:W-:Y:S01]  /*105a0*/  FFMA.FTZ R127, R211, UR18, -R2 ;  /* 0x00000012d37f7c23 */ /* 0x000fe20008010802 */
[----:B------:R-:W-:Y:S02]  /*105b0*/  MOV R32, R44 ;  /* 0x0000002c00207202 */ /* 0x000fe40000000f00 */
[----:B------:R-:W-:-:S02]  /*105c0*/  MOV R33, R45 ;  /* 0x0000002d00217202 */ /* 0x000fc40000000f00 */
[----:B------:R-:W-:Y:S01]  /*105d0*/  MOV R35, R47 ;  /* 0x0000002f00237202 */ /* 0x000fe20000000f00 */
[----:B------:R-:W-:Y:S01]  /*105e0*/  IMAD.MOV.U32 R47, RZ, RZ, R179 ;  /* 0x000000ffff2f7224 */ /* 0x000fe200078e00b3 */
[----:B------:R-:W-:Y:S02]  /*105f0*/  MOV R46, R50 ;  /* 0x00000032002e7202 */ /* 0x000fe40000000f00 */
[----:B-1----:R-:W-:Y:S02]  /*10600*/  F2FP.F16.F32.PACK_AB R4, R201, R218 ;  /* 0x000000dac904723e */ /* 0x002fe400000000ff */
[----:B------:R-:W-:Y:S02]  /*10610*/  F2FP.F16.F32.PACK_AB R5, R247, R185 ;  /* 0x000000b9f705723e */ /* 0x000fe400000000ff */
[----:B------:R-:W-:Y:S02]  /*10620*/  F2FP.F16.F32.PACK_AB R6, R215, R212 ;  /* 0x000000d4d706723e */ /* 0x000fe400000000ff */
[----:B------:R-:W-:Y:S01]  /*10630*/  F2FP.F16.F32.PACK_AB R7, R209, R205 ;  /* 0x000000cdd107723e */ /* 0x000fe200000000ff */
[--C-:B------:R-:W-:Y:S01]  /*10640*/  FFMA.FTZ R120, R202, UR18, -R3.reuse ;  /* 0x00000012ca787c23 */ /* 0x100fe20008010803 */
[----:B------:R-:W-:Y:S01]  /*10650*/  MOV R44, R48 ;  /* 0x00000030002c7202 */ /* 0x000fe20000000f00 */
[----:B------:R-:W-:Y:S01]  /*10660*/  FFMA.FTZ R157, R200, UR18, -R3 ;  /* 0x00000012c89d7c23 */ /* 0x000fe20008010803 */
[----:B------:R-:W-:-:S02]  /*10670*/  MOV R45, R49 ;  /* 0x00000031002d7202 */ /* 0x000fc40000000f00 */
[----:B------:R-:W-:Y:S01]  /*10680*/  MOV R50, R156 ;  /* 0x0000009c00327202 */ /* 0x000fe20000000f00 */
[--C-:B------:R-:W-:Y:S01]  /*10690*/  FFMA.FTZ R200, R124, UR18, -R3.reuse ;  /* 0x000000127cc87c23 */ /* 0x100fe20008010803 */
[----:B------:R-:W-:Y:S01]  /*106a0*/  MOV R48, R178 ;  /* 0x000000b200307202 */ /* 0x000fe20000000f00 */
[--C-:B------:R-:W-:Y:S01]  /*106b0*/  FFMA.FTZ R202, R122, UR18, -R3.reuse ;  /* 0x000000127aca7c23 */ /* 0x100fe20008010803 */
[----:B------:R-:W-:Y:S02]  /*106c0*/  MOV R49, R177 ;  /* 0x000000b100317202 */ /* 0x000fe40000000f00 */
        /* <DEDUP_REMOVED lines=19> */
[----:B------:R-:W-:Y:S01]  /*10800*/  MOV R203, R241 ;  /* 0x000000f100cb7202 */ /* 0x000fe20000000f00 */
[----:B------:R-:W-:Y:S01]  /*10810*/  FFMA.FTZ R2, R214, UR18, -R0 ;  /* 0x00000012d6027c23 */ /* 0x000fe20008010800 */
[----:B------:R-:W-:Y:S01]  /*10820*/  MOV R29, R41 ;  /* 0x00000029001d7202 */ /* 0x000fe20000000f00 */
[----:B------:R-:W-:-:S02]  /*10830*/  IMAD.MOV.U32 R207, RZ, RZ, R248 ;  /* 0x000000ffffcf7224 */ /* 0x000fc400078e00f8 */
[--C-:B------:R-:W-:Y:S01]  /*10840*/  FFMA.FTZ R133, R246, UR18, -R0.reuse ;  /* 0x00000012f6857c23 */ /* 0x100fe20008010800 */
[----:B------:R-:W-:Y:S01]  /*10850*/  MOV R248, R44 ;  /* 0x0000002c00f87202 */ /* 0x000fe20000000f00 */
[----:B------:R-:W-:Y:S01]  /*10860*/  IMAD.MOV.U32 R216, RZ, RZ, R45 ;  /* 0x000000ffffd87224 */ /* 0x000fe200078e002d */
[----:B------:R-:W-:Y:S01]  /*10870*/  MOV R239, R46 ;  /* 0x0000002e00ef7202 */ /* 0x000fe20000000f00 */
[----:B------:R-:W-:Y:S01]  /*10880*/  IMAD.MOV.U32 R246, RZ, RZ, R211 ;  /* 0x000000fffff67224 */ /* 0x000fe200078e00d3 */
[----:B------:R-:W-:Y:S01]  /*10890*/  MOV R243, R47 ;  /* 0x0000002f00f37202 */ /* 0x000fe20000000f00 */
        /* <DEDUP_REMOVED lines=18> */
[----:B------:R-:W-:Y:S01]  /*109c0*/  IMAD.MOV.U32 R242, RZ, RZ, R32 ;  /* 0x000000fffff27224 */ /* 0x000fe200078e0020 */
[----:B------:R-:W-:Y:S01]  /*109d0*/  MOV R245, R33 ;  /* 0x0000002100f57202 */ /* 0x000fe20000000f00 */
[C---:B------:R-:W-:Y:S01]  /*109e0*/  HMMA.16816.F32 R80, R4.reuse, R14, R80 ;  /* 0x0000000e0450723c */ /* 0x040fe20000001850 */
[----:B------:R-:W-:Y:S01]  /*109f0*/  MOV R250, R34 ;  /* 0x0000002200fa7202 */ /* 0x000fe20000000f00 */
[--C-:B--2---:R-:W-:Y:S01]  /*10a00*/  FFMA.FTZ R56, R56, UR18, -R3.reuse ;  /* 0x0000001238387c23 */ /* 0x104fe20008010803 */
[----:B----4-:R-:W-:Y:S01]  /*10a10*/  FFMA.FTZ R55, R55, UR18, -R3 ;  /* 0x0000001237377c23 */ /* 0x010fe20008010803 */
[----:B------:R-:W-:Y:S01]  /*10a20*/  FFMA.FTZ R3, R210, UR18, -R0 ;  /* 0x00000012d2037c23 */ /* 0x000fe20008010800 */
[----:B------:R-:W-:Y:S01]  /*10a30*/  IMAD.MOV.U32 R210, RZ, RZ, R50 ;  /* 0x000000ffffd27224 */ /* 0x000fe200078e0032 */
[----:B------:R-:W-:Y:S01]  /*10a40*/  MOV R249, R35 ;  /* 0x0000002300f97202 */ /* 0x000fe20000000f00 */
[C---:B------:R-:W-:Y:S01]  /*10a50*/  HMMA.16816.F32 R48, R4.reuse, R20, R140 ;  /* 0x000000140430723c */ /* 0x040fe2000000188c */
[----:B------:R-:W-:Y:S01]  /*10a60*/  MOV R241, R43 ;  /* 0x0000002b00f17202 */ /* 0x000fe20000000f00 */
[----:B------:R1:W-:Y:S01]  /*10a70*/  MUFU.EX2 R140, R28 ;  /* 0x0000001c008c7308 */ /* 0x0003e20000000800 */
[----:B------:R-:W-:Y:S01]  /*10a80*/  MOV R211, R203 ;  /* 0x000000cb00d37202 */ /* 0x000fe20000000f00 */
[----:B------:R2:W5:Y:S01]  /*10a90*/  LDL.LU R232, [R1+0xd4] ;  /* 0x0000d40001e87983 */ /* 0x0005620000300800 */
[----:B------:R-:W-:Y:S01]  /*10aa0*/  MOV R244, R29 ;  /* 0x0000001d00f47202 */ /* 0x000fe20000000f00 */
[C---:B------:R-:W-:Y:S01]  /*10ab0*/  HMMA.16816.F32 R20, R4.reuse, R12, R172 ;  /* 0x0000000c0414723c */ /* 0x040fe200000018ac */
[----:B------:R-:W-:Y:S01]  /*10ac0*/  MOV R203, R30 ;  /* 0x0000001e00cb7202 */ /* 0x000fe20000000f00 */
[----:B------:R-:W-:Y:S01]  /*10ad0*/  LDSM.16.MT88.4 R12, [R223+0x9800] ;  /* 0x00980000df0c783b */ /* 0x000fe20000004200 */
[----:B------:R-:W-:Y:S01]  /*10ae0*/  MOV R251, R31 ;  /* 0x0000001f00fb7202 */ /* 0x000fe20000000f00 */
[----:B------:R-:W-:Y:S02]  /*10af0*/  MUFU.EX2 R143, R11 ;  /* 0x0000000b008f7308 */ /* 0x000fe40000000800 */
[----:B------:R-:W-:Y:S01]  /*10b00*/  HMMA.16816.F32 R40, R4, R16, R92 ;  /* 0x000000100428723c */ /* 0x000fe2000000185c */
[----:B------:R-:W-:Y:S01]  /*10b10*/  MOV R150, R205 ;  /* 0x000000cd00967202 */ /* 0x000fe20000000f00 */
[----:B------:R-:W-:-:S04]  /*10b20*/  IMAD.MOV.U32 R151, RZ, RZ, R212 ;  /* 0x000000ffff977224 */ /* 0x000fc800078e00d4 */
[----:B------:R-:W-:Y:S01]  /*10b30*/  MUFU.EX2 R217, R75 ;  /* 0x0000004b00d97308 */ /* 0x000fe20000000800 */
[C---:B------:R-:W-:Y:S01]  /*10b40*/  HMMA.16816.F32 R32, R4.reuse, R18, R96 ;  /* 0x000000120420723c */ /* 0x040fe20000001860 */
[----:B------:R-:W3:Y:S04]  /*10b50*/  LDSM.16.MT88.4 R16, [R220+0x9800] ;  /* 0x00980000dc10783b */ /* 0x000ee80000004200 */
[----:B-1----:R-:W-:Y:S02]  /*10b60*/  LDSM.16.MT88.4 R28, [R222+0x9800] ;  /* 0x00980000de1c783b */ /* 0x002fe40000004200 */
[----:B------:R-:W1:Y:S01]  /*10b70*/  MUFU.EX2 R0, R10 ;  /* 0x0000000a00007308 */ /* 0x000e620000000800 */
[----:B------:R-:W-:Y:S01]  /*10b80*/  MOV R213, R248 ;  /* 0x000000f800d57202 */ /* 0x000fe20000000f00 */
[----:B------:R2:W5:Y:S06]  /*10b90*/  LDL.LU R231, [R1+0xd0] ;  /* 0x0000d00001e77983 */ /* 0x00056c0000300800 */
[----:B------:R-:W-:Y:S08]  /*10ba0*/  MUFU.EX2 R173, R9 ;  /* 0x0000000900ad7308 */ /* 0x000ff00000000800 */
[----:B------:R4:W-:Y:S02]  /*10bb0*/  MUFU.EX2 R141, R8 ;  /* 0x00000008008d7308 */ /* 0x0009e40000000800 */
[----:B----4-:R-:W4:Y:S06]  /*10bc0*/  LDSM.16.MT88.4 R8, [R221+0x9800] ;  /* 0x00980000dd08783b */ /* 0x010f2c0000004200 */
[----:B------:R-:W2:Y:S08]  /*10bd0*/  MUFU.EX2 R142, R3 ;  /* 0x00000003008e7308 */ /* 0x000eb00000000800 */
[----:B------:R-:W-:Y:S08]  /*10be0*/  MUFU.EX2 R172, R2 ;  /* 0x0000000200ac7308 */ /* 0x000ff00000000800 */
[----:B------:R3:W4:Y:S01]  /*10bf0*/  MUFU.EX2 R174, R36 ;  /* 0x0000002400ae7308 */ /* 0x0007220000000800 */
[----:B-1----:R-:W-:Y:S01]  /*10c00*/  MOV R175, R0 ;  /* 0x0000000000af7202 */ /* 0x002fe20000000f00 */
[----:B------:R-:W-:Y:S01]  /*10c10*/  HMMA.16816.F32 R92, R4, R24, R188 ;  /* 0x00000018045c723c */ /* 0x000fe200000018bc */
[----:B------:R-:W-:-:S05]  /*10c20*/  MOV R0, R210 ;  /* 0x000000d200007202 */ /* 0x000fca0000000f00 */
[----:B------:R-:W-:Y:S01]  /*10c30*/  MUFU.EX2 R205, R56 ;  /* 0x0000003800cd7308 */ /* 0x000fe20000000800 */
[----:B------:R-:W-:Y:S01]  /*10c40*/  MOV R191, R215 ;  /* 0x000000d700bf7202 */ /* 0x000fe20000000f00 */
[----:B------:R-:W-:Y:S01]  /*10c50*/  IMAD.MOV.U32 R190, RZ, RZ, R219 ;  /* 0x000000ffffbe7224 */ /* 0x000fe200078e00db */
[----:B------:R-:W-:Y:S01]  /*10c60*/  MOV R188, R216 ;  /* 0x000000d800bc7202 */ /* 0x000fe20000000f00 */
[----:B------:R-:W-:Y:S04]  /*10c70*/  HMMA.16816.F32 R96, R4, R26, R196 ;  /* 0x0000001a0460723c */ /* 0x000fe800000018c4 */
[----:B------:R-:W-:Y:S01]  /*10c80*/  MUFU.EX2 R215, R77 ;  /* 0x0000004d00d77308 */ /* 0x000fe20000000800 */
[----:B---3--:R-:W-:Y:S02]  /*10c90*/  MOV R36, R209 ;  /* 0x000000d100247202 */ /* 0x008fe40000000f00 */
[----:B------:R-:W-:-:S02]  /*10ca0*/  F2FP.F16.F32.PACK_AB R4, R143, R140 ;  /* 0x0000008c8f04723e */ /* 0x000fc400000000ff */
[----:B--2---:R-:W-:-:S03]  /*10cb0*/  F2FP.F16.F32.PACK_AB R5, R142, R141 ;  /* 0x0000008d8e05723e */ /* 0x004fc600000000ff */
[----:B------:R-:W-:Y:S01]  /*10cc0*/  MUFU.EX2 R216, R76 ;  /* 0x0000004c00d87308 */ /* 0x000fe20000000800 */
[----:B------:R-:W-:Y:S02]  /*10cd0*/  F2FP.F16.F32.PACK_AB R6, R173, R175 ;  /* 0x000000afad06723e */ /* 0x000fe400000000ff */
[----:B----4-:R-:W-:-:S05]  /*10ce0*/  F2FP.F16.F32.PACK_AB R7, R174, R172 ;  /* 0x000000acae07723e */ /* 0x010fca00000000ff */
[----:B------:R-:W-:Y:S01]  /*10cf0*/  MUFU.EX2 R219, R74 ;  /* 0x0000004a00db7308 */ /* 0x000fe20000000800 */
[----:B------:R-:W-:-:S07]  /*10d00*/  MOV R2, R214 ;  /* 0x000000d600027202 */ /* 0x000fce0000000f00 */
[----:B------:R-:W1:Y:S01]  /*10d10*/  MUFU.EX2 R208, R55 ;  /* 0x0000003700d07308 */ /* 0x000e620000000800 */
[----:B------:R-:W-:-:S07]  /*10d20*/  MOV R3, R241 ;  /* 0x000000f100037202 */ /* 0x000fce0000000f00 */
[----:B------:R-:W-:Y:S08]  /*10d30*/  MUFU.EX2 R209, R54 ;  /* 0x0000003600d17308 */ /* 0x000ff00000000800 */
[----:B------:R-:W2:Y:S01]  /*10d40*/  MUFU.EX2 R210, R53 ;  /* 0x0000003500d27308 */ /* 0x000ea20000000800 */
[----:B------:R-:W-:Y:S01]  /*10d50*/  HMMA.16816.F32 R136, R4, R16, R136 ;  /* 0x000000100488723c */ /* 0x000fe20000001888 */
[----:B------:R-:W-:Y:S01]  /*10d60*/  FADD.FTZ R3, R3, R161 ;  /* 0x000000a103037221 */ /* 0x000fe20000010000 */
[----:B------:R-:W-:-:S04]  /*10d70*/  MOV R27, R244 ;  /* 0x000000f4001b7202 */ /* 0x000fc80000000f00 */
[C---:B------:R-:W-:Y:S01]  /*10d80*/  HMMA.16816.F32 R144, R4.reuse, R18, R144 ;  /* 0x000000120490723c */ /* 0x040fe20000001890 */
[----:B------:R3:W-:Y:S05]  /*10d90*/  MUFU.EX2 R244, R68 ;  /* 0x0000004400f47308 */ /* 0x0007ea0000000800 */
[C---:B------:R-:W-:Y:S06]  /*10da0*/  HMMA.16816.F32 R152, R4.reuse, R12, R152 ;  /* 0x0000000c0498723c */ /* 0x040fec0000001898 */
[C---:B------:R-:W-:Y:S06]  /*10db0*/  HMMA.16816.F32 R164, R4.reuse, R14, R164 ;  /* 0x0000000e04a4723c */ /* 0x040fec00000018a4 */
[C---:B------:R-:W-:Y:S06]  /*10dc0*/  HMMA.16816.F32 R108, R4.reuse, R8, R108 ;  /* 0x00000008046c723c */ /* 0x040fec000000186c */
[C---:B------:R-:W-:Y:S06]  /*10dd0*/  HMMA.16816.F32 R104, R4.reuse, R10, R104 ;  /* 0x0000000a0468723c */ /* 0x040fec0000001868 */
[C---:B------:R-:W-:Y:S06]  /*10de0*/  HMMA.16816.F32 R100, R4.reuse, R28, R100 ;  /* 0x0000001c0464723c */ /* 0x040fec0000001864 */
[----:B------:R-:W-:Y:S07]  /*10df0*/  HMMA.16816.F32 R84, R4, R30, R84 ;  /* 0x0000001e0454723c */ /* 0x000fee0000001854 */
[----:B------:R-:W-:Y:S01]  /*10e00*/  MOV R7, R251 ;  /* 0x000000fb00077202 */ /* 0x000fe20000000f00 */
[----:B------:R-:W-:Y:S01]  /*10e10*/  FADD.FTZ R4, R2, R162 ;  /* 0x000000a202047221 */ /* 0x000fe20000010000 */
[----:B------:R-:W-:-:S02]  /*10e20*/  MOV R6, R211 ;  /* 0x000000d300067202 */ /* 0x000fc40000000f00 */
[----:B-1----:R-:W-:Y:S01]  /*10e30*/  F2FP.F16.F32.PACK_AB R5, R208, R205 ;  /* 0x000000cdd005723e */ /* 0x002fe200000000ff */
[----:B------:R-:W-:Y:S01]  /*10e40*/  FADD.FTZ R3, R7, R3 ;  /* 0x0000000307037221 */ /* 0x000fe20000010000 */
[----:B--2---:R-:W-:Y:S01]  /*10e50*/  F2FP.F16.F32.PACK_AB R7, R210, R209 ;  /* 0x000000d1d207723e */ /* 0x004fe200000000ff */
[----:B---3--:R-:W-:Y:S01]  /*10e60*/  FADD.FTZ R68, R6, R4 ;  /* 0x0000000406447221 */ /* 0x008fe20000010000 */
[----:B------:R-:W-:Y:S02]  /*10e70*/  F2FP.F16.F32.PACK_AB R4, R216, R215 ;  /* 0x000000d7d804723e */ /* 0x000fe400000000ff */
[----:B------:R-:W-:Y:S01]  /*10e80*/  F2FP.F16.F32.PACK_AB R6, R219, R217 ;  /* 0x000000d9db06723e */ /* 0x000fe200000000ff */
[----:B------:R-:W-:Y:S01]  /*10e90*/  IMAD.MOV.U32 R26, RZ, RZ, R246 ;  /* 0x000000ffff1a7224 */ /* 0x000fe200078e00f6 */
[----:B------:R-:W-:Y:S01]  /*10ea0*/  MOV R25, R239 ;  /* 0x000000ef00197202 */ /* 0x000fe20000000f00 */
[----:B------:R-:W-:Y:S01]  /*10eb0*/  IMAD.MOV.U32 R198, RZ, RZ, R206 ;  /* 0x000000ffffc67224 */ /* 0x000fe200078e00ce */
[----:B------:R-:W-:Y:S01]  /*10ec0*/  MOV R24, R243 ;  /* 0x000000f300187202 */ /* 0x000fe20000000f00 */
[----:B------:R-:W-:Y:S01]  /*10ed0*/  IMAD.MOV.U32 R206, RZ, RZ, R249 ;  /* 0x000000ffffce7224 */ /* 0x000fe200078e00f9 */
[----:B------:R-:W-:Y:S01]  /*10ee0*/  MOV R148, R245 ;  /* 0x000000f500947202 */ /* 0x000fe20000000f00 */
[----:B------:R-:W-:Y:S01]  /*10ef0*/  MUFU.EX2 R243, R69 ;  /* 0x0000004500f37308 */ /* 0x000fe20000000800 */
[----:B------:R-:W-:Y:S01]  /*10f00*/  FADD.FTZ R2, R213, R79 ;  /* 0x0000004fd5027221 */ /* 0x000fe20000010000 */
[----:B------:R-:W-:-:S02]  /*10f10*/  MOV R162, R26 ;  /* 0x0000001a00a27202 */ /* 0x000fc40000000f00 */
[----:B------:R-:W-:-:S04]  /*10f20*/  MOV R161, R27 ;  /* 0x0000001b00a17202 */ /* 0x000fc80000000f00 */
[----:B------:R-:W-:Y:S01]  /*10f30*/  MUFU.EX2 R245, R67 ;  /* 0x0000004300f57308 */ /* 0x000fe20000000800 */
[----:B------:R-:W-:Y:S02]  /*10f40*/  MOV R76, R24 ;  /* 0x00000018004c7202 */ /* 0x000fe40000000f00 */
[----:B------:R-:W-:Y:S02]  /*10f50*/  MOV R75, R25 ;  /* 0x00000019004b7202 */ /* 0x000fe40000000f00 */
[----:B------:R-:W-:Y:S03]  /*10f60*/  LDSM.16.MT88.4 R24, [R220+0xa000] ;  /* 0x00a00000dc18783b */ /* 0x000fe60000004200 */
[----:B------:R-:W-:Y:S08]  /*10f70*/  MUFU.EX2 R246, R66 ;  /* 0x0000004200f67308 */ /* 0x000ff00000000800 */
[----:B------:R-:W-:Y:S08]  /*10f80*/  MUFU.EX2 R248, R65 ;  /* 0x0000004100f87308 */ /* 0x000ff00000000800 */
[----:B------:R1:W-:Y:S08]  /*10f90*/  MUFU.EX2 R249, R64 ;  /* 0x0000004000f97308 */ /* 0x0003f00000000800 */
[----:B------:R-:W-:Y:S08]  /*10fa0*/  MUFU.EX2 R196, R59 ;  /* 0x0000003b00c47308 */ /* 0x000ff00000000800 */
[----:B------:R-:W-:Y:S01]  /*10fb0*/  MUFU.EX2 R69, R57 ;  /* 0x0000003900457308 */ /* 0x000fe20000000800 */
[----:B-1----:R-:W-:Y:S07]  /*10fc0*/  HMMA.16816.F32 R64, R4, R16, R48 ;  /* 0x000000100440723c */ /* 0x002fee0000001830 */
[----:B------:R1:W-:Y:S01]  /*10fd0*/  MUFU.EX2 R213, R58 ;  /* 0x0000003a00d57308 */ /* 0x0003e20000000800 */
[----:B------:R-:W-:-:S02]  /*10fe0*/  MOV R189, R242 ;  /* 0x000000f200bd7202 */ /* 0x000fc40000000f00 */
[----:B------:R-:W-:Y:S01]  /*10ff0*/  MOV R79, R204 ;  /* 0x000000cc004f7202 */ /* 0x000fe20000000f00 */
[----:B------:R-:W-:Y:S01]  /*11000*/  IMAD.MOV.U32 R74, RZ, RZ, R188 ;  /* 0x000000ffff4a7224 */ /* 0x000fe200078e00bc */
[C---:B-1----:R-:W-:Y:S01]  /*11010*/  HMMA.16816.F32 R56, R4.reuse, R18, R44 ;  /* 0x000000120438723c */ /* 0x042fe2000000182c */
[----:B------:R-:W1:Y:S02]  /*11020*/  LDSM.16.MT88.4 R16, [R221+0xa000] ;  /* 0x00a00000dd10783b */ /* 0x000e640000004200 */
[----:B------:R2:W-:Y:S01]  /*11030*/  MUFU.EX2 R204, R90 ;  /* 0x0000005a00cc7308 */ /* 0x0005e20000000800 */
[----:B------:R-:W-:Y:S01]  /*11040*/  MOV R188, R189 ;  /* 0x000000bd00bc7202 */ /* 0x000fe20000000f00 */
[----:B------:R-:W-:Y:S01]  /*11050*/  FADD.FTZ R0, R0, R78 ;  /* 0x0000004e00007221 */ /* 0x000fe20000010000 */
[----:B------:R-:W-:Y:S01]  /*11060*/  MOV R189, R191 ;  /* 0x000000bf00bd7202 */ /* 0x000fe20000000f00 */
[----:B------:R-:W-:Y:S01]  /*11070*/  HMMA.16816.F32 R44, R4, R8, R20 ;  /* 0x00000008042c723c */ /* 0x000fe20000001814 */
[----:B------:R-:W-:Y:S01]  /*11080*/  MOV R78, R207 ;  /* 0x000000cf004e7202 */ /* 0x000fe20000000f00 */
[----:B------:R-:W3:Y:S01]  /*11090*/  LDSM.16.MT88.4 R20, [R223+0xa000] ;  /* 0x00a00000df14783b */ /* 0x000ee20000004200 */
[----:B------:R-:W-:Y:S01]  /*110a0*/  MOV R191, R203 ;  /* 0x000000cb00bf7202 */ /* 0x000fe20000000f00 */
[----:B------:R-:W-:Y:S01]  /*110b0*/  MUFU.EX2 R207, R38 ;  /* 0x0000002600cf7308 */ /* 0x000fe20000000800 */
[----:B--2---:R-:W-:-:S07]  /*110c0*/  IMAD.MOV.U32 R90, RZ, RZ, R206 ;  /* 0x000000ffff5a7224 */ /* 0x004fce00078e00ce */
[----:B------:R2:W-:Y:S08]  /*110d0*/  MUFU.EX2 R206, R88 ;  /* 0x0000005800ce7308 */ /* 0x0005f00000000800 */
[----:B------:R-:W-:Y:S01]  /*110e0*/  MUFU.EX2 R203, R91 ;  /* 0x0000005b00cb7308 */ /* 0x000fe20000000800 */
[----:B--2---:R-:W-:Y:S01]  /*110f0*/  MOV R88, R198 ;  /* 0x000000c600587202 */ /* 0x004fe20000000f00 */
[----:B------:R-:W-:-:S06]  /*11100*/  IMAD.MOV.U32 R198, RZ, RZ, R201 ;  /* 0x000000ffffc67224 */ /* 0x000fcc00078e00c9 */
[----:B------:R-:W-:Y:S08]  /*11110*/  MUFU.EX2 R112, R112 ;  /* 0x0000007000707308 */ /* 0x000ff00000000800 */
[----:B------:R-:W-:Y:S08]  /*11120*/  MUFU.EX2 R201, R89 ;  /* 0x0000005900c97308 */ /* 0x000ff00000000800 */
[----:B------:R-:W-:Y:S08]  /*11130*/  MUFU.EX2 R113, R113 ;  /* 0x0000007100717308 */ /* 0x000ff00000000800 */
[----:B------:R-:W-:Y:S01]  /*11140*/  MUFU.EX2 R114, R114 ;  /* 0x0000007200727308 */ /* 0x000fe20000000800 */
[----:B------:R-:W-:-:S07]  /*11150*/  MOV R199, R252 ;  /* 0x000000fc00c77202 */ /* 0x000fce0000000f00 */
[----:B------:R-:W-:Y:S08]  /*11160*/  MUFU.EX2 R239, R73 ;  /* 0x0000004900ef7308 */ /* 0x000ff00000000800 */
[----:B------:R-:W-:Y:S08]  /*11170*/  MUFU.EX2 R240, R72 ;  /* 0x0000004800f07308 */ /* 0x000ff00000000800 */
[----:B------:R-:W-:Y:S08]  /*11180*/  MUFU.EX2 R241, R71 ;  /* 0x0000004700f17308 */ /* 0x000ff00000000800 */
[----:B------:R-:W-:Y:S08]  /*11190*/  MUFU.EX2 R242, R70 ;  /* 0x0000004600f27308 */ /* 0x000ff00000000800 */
[----:B------:R2:W-:Y:S08]  /*111a0*/  MUFU.EX2 R211, R52 ;  /* 0x0000003400d37308 */ /* 0x0005f00000000800 */
[----:B------:R-:W4:Y:S08]  /*111b0*/  MUFU.EX2 R212, R39 ;  /* 0x0000002700d47308 */ /* 0x000f300000000800 */
[----:B------:R1:W3:Y:S01]  /*111c0*/  MUFU.EX2 R214, R37 ;  /* 0x0000002500d67308 */ /* 0x0002e20000000800 */
[----:B------:R-:W-:Y:S01]  /*111d0*/  MOV R77, R199 ;  /* 0x000000c7004d7202 */ /* 0x000fe20000000f00 */
[----:B------:R-:W-:Y:S01]  /*111e0*/  HMMA.16816.F32 R48, R4, R12, R40 ;  /* 0x0000000c0430723c */ /* 0x000fe20000001828 */
[----:B------:R-:W-:Y:S01]  /*111f0*/  MOV R149, R250 ;  /* 0x000000fa00957202 */ /* 0x000fe20000000f00 */
[----:B------:R-:W-:Y:S01]  /*11200*/  FADD.FTZ R8, R228, R68 ;  /* 0x00000044e4087221 */ /* 0x000fe20000010000 */
[----:B------:R-:W-:-:S03]  /*11210*/  MOV R199, R190 ;  /* 0x000000be00c77202 */ /* 0x000fc60000000f00 */
[C---:B--2---:R-:W-:Y:S01]  /*11220*/  HMMA.16816.F32 R52, R4.reuse, R14, R32 ;  /* 0x0000000e0434723c */ /* 0x044fe20000001820 */
[----:B------:R-:W2:Y:S01]  /*11230*/  LDSM.16.MT88.4 R12, [R222+0xa000] ;  /* 0x00a00000de0c783b */ /* 0x000ea20000004200 */
[----:B------:R-:W-:Y:S01]  /*11240*/  MUFU.EX2 R250, R63 ;  /* 0x0000003f00fa7308 */ /* 0x000fe20000000800 */
[----:B------:R-:W-:Y:S01]  /*11250*/  MOV R190, R36 ;  /* 0x0000002400be7202 */ /* 0x000fe20000000f00 */
[----:B------:R-:W-:Y:S01]  /*11260*/  FADD.FTZ R2, R230, R2 ;  /* 0x00000002e6027221 */ /* 0x000fe20000010000 */
[----:B------:R-:W-:Y:S01]  /*11270*/  MOV R70, R74 ;  /* 0x0000004a00467202 */ /* 0x000fe20000000f00 */
[C---:B------:R-:W-:Y:S04]  /*11280*/  HMMA.16816.F32 R40, R4.reuse, R30, R96 ;  /* 0x0000001e0428723c */ /* 0x040fe80000001860 */
[----:B------:R-:W-:Y:S01]  /*11290*/  MUFU.EX2 R251, R62 ;  /* 0x0000003e00fb7308 */ /* 0x000fe20000000800 */
[----:B----4-:R-:W-:Y:S01]  /*112a0*/  F2FP.F16.F32.PACK_AB R9, R212, R211 ;  /* 0x000000d3d409723e */ /* 0x010fe200000000ff */
[----:B-1----:R-:W-:Y:S01]  /*112b0*/  HMMA.16816.F32 R36, R4, R10, R80 ;  /* 0x0000000a0424723c */ /* 0x002fe20000001850 */
[----:B------:R-:W-:-:S05]  /*112c0*/  MOV R71, R75 ;  /* 0x0000004b00477202 */ /* 0x000fca0000000f00 */
[----:B------:R-:W-:Y:S01]  /*112d0*/  MUFU.EX2 R252, R61 ;  /* 0x0000003d00fc7308 */ /* 0x000fe20000000800 */
[----:B------:R-:W-:Y:S01]  /*112e0*/  F2FP.F16.F32.PACK_AB R10, R242, R241 ;  /* 0x000000f1f20a723e */ /* 0x000fe200000000ff */
[----:B------:R-:W-:Y:S01]  /*112f0*/  FADD.FTZ R3, R227, R3 ;  /* 0x00000003e3037221 */ /* 0x000fe20000010000 */
[----:B---3--:R-:W-:-:S05]  /*11300*/  F2FP.F16.F32.PACK_AB R11, R213, R214 ;  /* 0x000000d6d50b723e */ /* 0x008fca00000000ff */
[----:B------:R1:W-:Y:S01]  /*11310*/  MUFU.EX2 R197, R60 ;  /* 0x0000003c00c57308 */ /* 0x0003e20000000800 */
[----:B------:R-:W-:Y:S01]  /*11320*/  MOV R72, R76 ;  /* 0x0000004c00487202 */ /* 0x000fe20000000f00 */
[----:B------:R-:W-:Y:S02]  /*11330*/  IMAD.MOV.U32 R73, RZ, RZ, R77 ;  /* 0x000000ffff497224 */ /* 0x000fe400078e004d */
[----:B------:R-:W-:Y:S01]  /*11340*/  FADD.FTZ R2, R226, R2 ;  /* 0x00000002e2027221 */ /* 0x000fe20000010000 */
[----:B------:R-:W-:Y:S01]  /*11350*/  MOV R74, R171 ;  /* 0x000000ab004a7202 */ /* 0x000fe20000000f00 */
[----:B------:R-:W-:Y:S01]  /*11360*/  LDSM.16.MT88.4 R32, [R223+0xa800] ;  /* 0x00a80000df20783b */ /* 0x000fe20000004200 */
[----:B------:R-:W-:Y:S02]  /*11370*/  MOV R75, R170 ;  /* 0x000000aa004b7202 */ /* 0x000fe40000000f00 */
[----:B------:R-:W-:Y:S01]  /*11380*/  MOV R76, R169 ;  /* 0x000000a9004c7202 */ /* 0x000fe20000000f00 */
[----:B------:R-:W-:Y:S01]  /*11390*/  MUFU.EX2 R115, R115 ;  /* 0x0000007300737308 */ /* 0x000fe20000000800 */
[----:B------:R-:W-:-:S07]  /*113a0*/  MOV R77, R168 ;  /* 0x000000a8004d7202 */ /* 0x000fce0000000f00 */
[----:B------:R-:W3:Y:S01]  /*113b0*/  MUFU.EX2 R118, R118 ;  /* 0x0000007600767308 */ /* 0x000ee20000000800 */
[----:B-1----:R-:W-:Y:S01]  /*113c0*/  HMMA.16816.F32 R60, R4, R28, R92 ;  /* 0x0000001c043c723c */ /* 0x002fe2000000185c */
[----:B------:R-:W-:Y:S01]  /*113d0*/  FADD.FTZ R3, R195, R3 ;  /* 0x00000003c3037221 */ /* 0x000fe20000010000 */
[----:B------:R-:W-:Y:S01]  /*113e0*/  FADD.FTZ R2, R187, R2 ;  /* 0x00000002bb027221 */ /* 0x000fe20000010000 */
[----:B------:R-:W-:Y:S01]  /*113f0*/  MOV R98, R79 ;  /* 0x0000004f00627202 */ /* 0x000fe20000000f00 */
[----:B------:R-:W-:Y:S03]  /*11400*/  LDSM.16.MT88.4 R28, [R221+0xa800] ;  /* 0x00a80000dd1c783b */ /* 0x000fe60000004200 */
[----:B------:R-:W-:Y:S01]  /*11410*/  F2FP.F16.F32.PACK_AB R4, R204, R207 ;  /* 0x000000cfcc04723e */ /* 0x000fe200000000ff */
[----:B------:R-:W-:Y:S01]  /*11420*/  FADD.FTZ R92, R88, R8 ;  /* 0x00000008585c7221 */ /* 0x000fe20000010000 */
[----:B------:R-:W-:Y:S01]  /*11430*/  F2FP.F16.F32.PACK_AB R5, R112, R201 ;  /* 0x000000c97005723e */ /* 0x000fe200000000ff */
[----:B------:R-:W-:Y:S01]  /*11440*/  MUFU.EX2 R117, R117 ;  /* 0x0000007500757308 */ /* 0x000fe20000000800 */
[----:B------:R-:W-:-:S07]  /*11450*/  F2FP.F16.F32.PACK_AB R6, R203, R206 ;  /* 0x000000cecb06723e */ /* 0x000fce00000000ff */
[----:B------:R-:W1:Y:S01]  /*11460*/  MUFU.EX2 R116, R116 ;  /* 0x0000007400747308 */ /* 0x000e620000000800 */
[----:B------:R-:W-:-:S07]  /*11470*/  F2FP.F16.F32.PACK_AB R7, R114, R113 ;  /* 0x000000717207723e */ /* 0x000fce00000000ff */
[----:B------:R-:W-:Y:S01]  /*11480*/  MUFU.EX2 R122, R122 ;  /* 0x0000007a007a7308 */ /* 0x000fe20000000800 */
[----:B------:R-:W-:Y:S01]  /*11490*/  F2FP.F16.F32.PACK_AB R8, R240, R239 ;  /* 0x000000eff008723e */ /* 0x000fe200000000ff */
[----:B------:R-:W-:Y:S01]  /*114a0*/  HMMA.16816.F32 R168, R4, R16, R108 ;  /* 0x0000001004a8723c */ /* 0x000fe2000000186c */
[----:B------:R-:W-:-:S05]  /*114b0*/  MOV R195, R72 ;  /* 0x0000004800c37202 */ /* 0x000fca0000000f00 */
[----:B------:R-:W4:Y:S01]  /*114c0*/  MUFU.EX2 R124, R124 ;  /* 0x0000007c007c7308 */ /* 0x000f220000000800 */
[----:B------:R-:W-:Y:S01]  /*114d0*/  HMMA.16816.F32 R80, R4, R18, R104 ;  /* 0x000000120450723c */ /* 0x000fe20000001868 */
[----:B------:R-:W-:-:S06]  /*114e0*/  MOV R111, R78 ;  /* 0x0000004e006f7202 */ /* 0x000fcc0000000f00 */
[----:B------:R-:W-:Y:S01]  /*114f0*/  MUFU.EX2 R126, R126 ;  /* 0x0000007e007e7308 */ /* 0x000fe20000000800 */
[----:B------:R-:W-:Y:S01]  /*11500*/  MOV R187, R73 ;  /* 0x0000004900bb7202 */ /* 0x000fe20000000f00 */
[----:B------:R-:W-:Y:S01]  /*11510*/  IMAD.MOV.U32 R107, RZ, RZ, R74 ;  /* 0x000000ffff6b7224 */ /* 0x000fe200078e004a */
[----:B------:R-:W-:Y:S01]  /*11520*/  MOV R106, R75 ;  /* 0x0000004b006a7202 */ /* 0x000fe20000000f00 */
[----:B------:R-:W-:Y:S01]  /*11530*/  HMMA.16816.F32 R136, R4, R24, R136 ;  /* 0x000000180488723c */ /* 0x000fe20000001888 */
[----:B------:R-:W-:-:S03]  /*11540*/  MOV R105, R76 ;  /* 0x0000004c00697202 */ /* 0x000fc60000000f00 */
[----:B------:R-:W-:Y:S01]  /*11550*/  MUFU.EX2 R127, R127 ;  /* 0x0000007f007f7308 */ /* 0x000fe20000000800 */
[----:B------:R-:W-:Y:S01]  /*11560*/  MOV R104, R77 ;  /* 0x0000004d00687202 */ /* 0x000fe20000000f00 */
[----:B------:R-:W-:Y:S06]  /*11570*/  HMMA.16816.F32 R144, R4, R26, R144 ;  /* 0x0000001a0490723c */ /* 0x000fec0000001890 */
[----:B------:R-:W-:Y:S01]  /*11580*/  MUFU.EX2 R130, R130 ;  /* 0x0000008200827308 */ /* 0x000fe20000000800 */
[C---:B------:R-:W-:Y:S07]  /*11590*/  HMMA.16816.F32 R76, R8.reuse, R24, R64 ;  /* 0x00000018084c723c */ /* 0x040fee0000001840 */
[----:B------:R-:W4:Y:S01]  /*115a0*/  MUFU.EX2 R133, R133 ;  /* 0x0000008500857308 */ /* 0x000f220000000800 */
[C---:B------:R-:W-:Y:S01]  /*115b0*/  HMMA.16816.F32 R72, R8.reuse, R26, R56 ;  /* 0x0000001a0848723c */ /* 0x040fe20000001838 */
[----:B------:R-:W4:Y:S06]  /*115c0*/  LDSM.16.MT88.4 R24, [R220+0xa800] ;  /* 0x00a80000dc18783b */ /* 0x000f2c0000004200 */
[----:B------:R-:W-:Y:S01]  /*115d0*/  MUFU.EX2 R134, R134 ;  /* 0x0000008600867308 */ /* 0x000fe20000000800 */
[C---:B------:R-:W-:Y:S01]  /*115e0*/  HMMA.16816.F32 R64, R8.reuse, R22, R52 ;  /* 0x000000160840723c */ /* 0x040fe20000001834 */
[----:B------:R-:W-:Y:S01]  /*115f0*/  FADD.FTZ R0, R229, R0 ;  /* 0x00000000e5007221 */ /* 0x000fe20000010000 */
[----:B------:R1:W5:Y:S04]  /*11600*/  LDL.LU R230, [R1+0xcc] ;  /* 0x0000cc0001e67983 */ /* 0x0003680000300800 */
[----:B------:R-:W-:Y:S01]  /*11610*/  HMMA.16816.F32 R52, R8, R16, R44 ;  /* 0x000000100834723c */ /* 0x000fe2000000182c */
[----:B------:R-:W4:Y:S01]  /*11620*/  MUFU.EX2 R97, R156 ;  /* 0x0000009c00617308 */ /* 0x000f220000000800 */
[----:B------:R-:W-:-:S02]  /*11630*/  MOV R99, R161 ;  /* 0x000000a100637202 */ /* 0x000fc40000000f00 */
[----:B------:R-:W-:Y:S02]  /*11640*/  MOV R109, R70 ;  /* 0x00000046006d7202 */ /* 0x000fe40000000f00 */
[----:B------:R-:W-:Y:S01]  /*11650*/  MOV R108, R71 ;  /* 0x00000047006c7202 */ /* 0x000fe20000000f00 */
[----:B------:R-:W-:Y:S01]  /*11660*/  HMMA.16816.F32 R44, R8, R18, R36 ;  /* 0x00000012082c723c */ /* 0x000fe20000001824 */
[----:B------:R-:W4:Y:S01]  /*11670*/  LDSM.16.MT88.4 R36, [R222+0xa800] ;  /* 0x00a80000de24783b */ /* 0x000f220000004200 */
[----:B------:R-:W-:Y:S01]  /*11680*/  MOV R161, R162 ;  /* 0x000000a200a17202 */ /* 0x000fe20000000f00 */
[----:B------:R-:W-:-:S03]  /*11690*/  IMAD.MOV.U32 R162, RZ, RZ, R69 ;  /* 0x000000ffffa27224 */ /* 0x000fc600078e0045 */
[C---:B--2---:R-:W-:Y:S01]  /*116a0*/  HMMA.16816.F32 R40, R8.reuse, R14, R40 ;  /* 0x0000000e0828723c */ /* 0x044fe20000001828 */
[----:B------:R-:W-:Y:S01]  /*116b0*/  IMAD.MOV.U32 R110, RZ, RZ, R90 ;  /* 0x000000ffff6e7224 */ /* 0x000fe200078e005a */
[----:B------:R-:W-:Y:S04]  /*116c0*/  LDSM.16.MT88.4 R16, [R223+0xb000] ;  /* 0x00b00000df10783b */ /* 0x000fe80000004200 */
[-C--:B------:R-:W-:Y:S06]  /*116d0*/  HMMA.16816.F32 R68, R8, R20.reuse, R48 ;  /* 0x000000140844723c */ /* 0x080fec0000001830 */
[C---:B------:R-:W-:Y:S06]  /*116e0*/  HMMA.16816.F32 R152, R4.reuse, R20, R152 ;  /* 0x000000140498723c */ /* 0x040fec0000001898 */
[C---:B------:R-:W-:Y:S01]  /*116f0*/  HMMA.16816.F32 R164, R4.reuse, R22, R164 ;  /* 0x0000001604a4723c */ /* 0x040fe200000018a4 */
[----:B------:R-:W2:Y:S05]  /*11700*/  LDSM.16.MT88.4 R20, [R220+0xb000] ;  /* 0x00b00000dc14783b */ /* 0x000eaa0000004200 */
[----:B------:R-:W-:Y:S01]  /*11710*/  HMMA.16816.F32 R84, R4, R14, R84 ;  /* 0x0000000e0454723c */ /* 0x000fe20000001854 */
[----:B------:R-:W-:Y:S01]  /*11720*/  MUFU.EX2 R93, R159 ;  /* 0x0000009f005d7308 */ /* 0x000fe20000000800 */
[----:B------:R-:W-:-:S07]  /*11730*/  FADD.FTZ R0, R225, R0 ;  /* 0x00000000e1007221 */ /* 0x000fce0000010000 */
[----:B------:R-:W2:Y:S01]  /*11740*/  MUFU.EX2 R94, R160 ;  /* 0x000000a0005e7308 */ /* 0x000ea20000000800 */
[-C--:B------:R-:W-:Y:S01]  /*11750*/  HMMA.16816.F32 R48, R8, R12.reuse, R60 ;  /* 0x0000000c0830723c */ /* 0x080fe2000000183c */
[----:B------:R-:W-:Y:S01]  /*11760*/  FADD.FTZ R3, R105, R3 ;  /* 0x0000000369037221 */ /* 0x000fe20000010000 */
[----:B------:R-:W-:Y:S01]  /*11770*/  FADD.FTZ R2, R106, R2 ;  /* 0x000000026a027221 */ /* 0x000fe20000010000 */
[----:B------:R2:W5:Y:S04]  /*11780*/  LDL.LU R229, [R1+0xc8] ;  /* 0x0000c80001e57983 */ /* 0x0005680000300800 */
[----:B------:R-:W-:Y:S01]  /*11790*/  FADD.FTZ R8, R104, R92 ;  /* 0x0000005c68087221 */ /* 0x000fe20000010000 */
[----:B------:R-:W-:Y:S01]  /*117a0*/  HMMA.16816.F32 R88, R4, R12, R100 ;  /* 0x0000000c0458723c */ /* 0x000fe20000001864 */
[----:B---3--:R-:W-:Y:S01]  /*117b0*/  F2FP.F16.F32.PACK_AB R9, R118, R115 ;  /* 0x000000737609723e */ /* 0x008fe200000000ff */
[----:B------:R-:W3:Y:S01]  /*117c0*/  LDSM.16.MT88.4 R12, [R221+0xb000] ;  /* 0x00b00000dd0c783b */ /* 0x000ee20000004200 */
[----:B------:R-:W-:Y:S01]  /*117d0*/  FADD.FTZ R56, R187, R8 ;  /* 0x00000008bb387221 */ /* 0x000fe20000010000 */
[----:B------:R-:W-:-:S02]  /*117e0*/  F2FP.F16.F32.PACK_AB R8, R244, R243 ;  /* 0x000000f3f408723e */ /* 0x000fc400000000ff */
[----:B------:R-:W-:Y:S02]  /*117f0*/  F2FP.F16.F32.PACK_AB R10, R246, R245 ;  /* 0x000000f5f60a723e */ /* 0x000fe400000000ff */
[----:B-1----:R-:W-:Y:S01]  /*11800*/  F2FP.F16.F32.PACK_AB R11, R116, R117 ;  /* 0x00000075740b723e */ /* 0x002fe200000000ff */
[----:B------:R-:W-:Y:S01]  /*11810*/  MUFU.EX2 R63, R163 ;  /* 0x000000a3003f7308 */ /* 0x000fe20000000800 */
[----:B----4-:R-:W-:-:S07]  /*11820*/  F2FP.F16.F32.PACK_AB R4, R124, R122 ;  /* 0x0000007a7c04723e */ /* 0x010fce00000000ff */
[----:B------:R-:W-:Y:S01]  /*11830*/  MUFU.EX2 R62, R176 ;  /* 0x000000b0003e7308 */ /* 0x000fe20000000800 */
[----:B------:R-:W-:-:S07]  /*11840*/  F2FP.F16.F32.PACK_AB R5, R133, R130 ;  /* 0x000000828505723e */ /* 0x000fce00000000ff */
[----:B------:R-:W-:Y:S01]  /*11850*/  MUFU.EX2 R61, R177 ;  /* 0x000000b1003d7308 */ /* 0x000fe20000000800 */
[----:B------:R-:W-:-:S07]  /*11860*/  F2FP.F16.F32.PACK_AB R6, R127, R126 ;  /* 0x0000007e7f06723e */ /* 0x000fce00000000ff */
[----:B------:R-:W1:Y:S01]  /*11870*/  MUFU.EX2 R60, R178 ;  /* 0x000000b2003c7308 */ /* 0x000e620000000800 */
[----:B------:R-:W-:Y:S01]  /*11880*/  F2FP.F16.F32.PACK_AB R7, R134, R97 ;  /* 0x000000618607723e */ /* 0x000fe200000000ff */
[-C--:B------:R-:W-:Y:S06]  /*11890*/  HMMA.16816.F32 R76, R8, R24.reuse, R76 ;  /* 0x00000018084c723c */ /* 0x080fec000000184c */
[----:B------:R-:W-:Y:S01]  /*118a0*/  MUFU.EX2 R59, R179 ;  /* 0x000000b3003b7308 */ /* 0x000fe20000000800 */
[C---:B------:R-:W-:Y:S07]  /*118b0*/  HMMA.16816.F32 R136, R4.reuse, R24, R136 ;  /* 0x000000180488723c */ /* 0x040fee0000001888 */
[----:B------:R-:W4:Y:S01]  /*118c0*/  MUFU.EX2 R57, R132 ;  /* 0x0000008400397308 */ /* 0x000f220000000800 */
[-C--:B------:R-:W-:Y:S01]  /*118d0*/  HMMA.16816.F32 R144, R4, R26.reuse, R144 ;  /* 0x0000001a0490723c */ /* 0x080fe20000001890 */
[----:B------:R-:W-:Y:S01]  /*118e0*/  FADD.FTZ R0, R186, R0 ;  /* 0x00000000ba007221 */ /* 0x000fe20000010000 */
[----:B------:R-:W-:Y:S01]  /*118f0*/  FADD.FTZ R3, R195, R3 ;  /* 0x00000003c3037221 */ /* 0x000fe20000010000 */
[----:B------:R-:W-:Y:S01]  /*11900*/  FADD.FTZ R2, R108, R2 ;  /* 0x000000026c027221 */ /* 0x000fe20000010000 */
[----:B------:R-:W-:Y:S01]  /*11910*/  MOV R105, R143 ;  /* 0x0000008f00697202 */ /* 0x000fe20000000f00 */
[----:B------:R-:W-:Y:S01]  /*11920*/  IMAD.MOV.U32 R106, RZ, RZ, R142 ;  /* 0x000000ffff6a7224 */ /* 0x000fe200078e008e */
[----:B------:R-:W-:Y:S01]  /*11930*/  HMMA.16816.F32 R72, R8, R26, R72 ;  /* 0x0000001a0848723c */ /* 0x000fe20000001848 */
[----:B------:R-:W3:Y:S01]  /*11940*/  LDSM.16.MT88.4 R24, [R222+0xb000] ;  /* 0x00b00000de18783b */ /* 0x000ee20000004200 */
[----:B------:R-:W-:Y:S03]  /*11950*/  MUFU.EX2 R120, R120 ;  /* 0x0000007800787308 */ /* 0x000fe60000000800 */
[----:B------:R1:W5:Y:S01]  /*11960*/  LDL.LU R228, [R1+0xc4] ;  /* 0x0000c40001e47983 */ /* 0x0003620000300800 */
[C---:B------:R-:W-:Y:S06]  /*11970*/  HMMA.16816.F32 R152, R4.reuse, R32, R152 ;  /* 0x000000200498723c */ /* 0x040fec0000001898 */
[C---:B------:R-:W-:Y:S06]  /*11980*/  HMMA.16816.F32 R164, R4.reuse, R34, R164 ;  /* 0x0000002204a4723c */ /* 0x040fec00000018a4 */
[C---:B------:R-:W-:Y:S06]  /*11990*/  HMMA.16816.F32 R168, R4.reuse, R28, R168 ;  /* 0x0000001c04a8723c */ /* 0x040fec00000018a8 */
[C---:B------:R-:W-:Y:S06]  /*119a0*/  HMMA.16816.F32 R80, R4.reuse, R30, R80 ;  /* 0x0000001e0450723c */ /* 0x040fec0000001850 */
[C---:B------:R-:W-:Y:S06]  /*119b0*/  HMMA.16816.F32 R88, R4.reuse, R36, R88 ;  /* 0x000000240458723c */ /* 0x040fec0000001858 */
[----:B------:R-:W-:Y:S01]  /*119c0*/  HMMA.16816.F32 R84, R4, R38, R84 ;  /* 0x000000260454723c */ /* 0x000fe20000001854 */
[----:B------:R-:W-:Y:S01]  /*119d0*/  FADD.FTZ R0, R107, R0 ;  /* 0x000000006b007221 */ /* 0x000fe20000010000 */
[----:B------:R-:W-:-:S04]  /*119e0*/  FADD.FTZ R3, R111, R3 ;  /* 0x000000036f037221 */ /* 0x000fc80000010000 */
[----:B------:R-:W-:Y:S01]  /*119f0*/  HMMA.16816.F32 R68, R8, R32, R68 ;  /* 0x000000200844723c */ /* 0x000fe20000001844 */
[----:B------:R-:W-:Y:S01]  /*11a00*/  FADD.FTZ R0, R109, R0 ;  /* 0x000000006d007221 */ /* 0x000fe20000010000 */
[----:B--2---:R-:W-:-:S04]  /*11a10*/  F2FP.F16.F32.PACK_AB R4, R94, R93 ;  /* 0x0000005d5e04723e */ /* 0x004fc800000000ff */
[C---:B------:R-:W-:Y:S01]  /*11a20*/  HMMA.16816.F32 R64, R8.reuse, R34, R64 ;  /* 0x000000220840723c */ /* 0x040fe20000001840 */
[----:B-1----:R-:W-:Y:S01]  /*11a30*/  F2FP.F16.F32.PACK_AB R5, R60, R61 ;  /* 0x0000003d3c05723e */ /* 0x002fe200000000ff */
[----:B------:R-:W-:Y:S01]  /*11a40*/  FADD.FTZ R2, R98, R2 ;  /* 0x0000000262027221 */ /* 0x000fe20000010000 */
[----:B------:R-:W-:Y:S01]  /*11a50*/  F2FP.F16.F32.PACK_AB R6, R62, R63 ;  /* 0x0000003f3e06723e */ /* 0x000fe200000000ff */
[----:B------:R-:W1:Y:S02]  /*11a60*/  MUFU.EX2 R95, R157 ;  /* 0x0000009d005f7308 */ /* 0x000e640000000800 */
[----:B------:R-:W-:Y:S01]  /*11a70*/  HMMA.16816.F32 R52, R8, R28, R52 ;  /* 0x0000001c0834723c */ /* 0x000fe20000001834 */
[----:B----4-:R-:W-:Y:S01]  /*11a80*/  F2FP.F16.F32.PACK_AB R7, R57, R59 ;  /* 0x0000003b3907723e */ /* 0x010fe200000000ff */
[----:B------:R-:W-:-:S04]  /*11a90*/  FADD.FTZ R0, R224, R0 ;  /* 0x00000000e0007221 */ /* 0x000fc80000010000 */
[C---:B------:R-:W-:Y:S01]  /*11aa0*/  HMMA.16816.F32 R44, R8.reuse, R30, R44 ;  /* 0x0000001e082c723c */ /* 0x040fe2000000182c */
[----:B------:R-:W-:Y:S01]  /*11ab0*/  MOV R109, R198 ;  /* 0x000000c6006d7202 */ /* 0x000fe20000000f00 */
[----:B------:R-:W-:Y:S04]  /*11ac0*/  MUFU.EX2 R96, R158 ;  /* 0x0000009e00607308 */ /* 0x000fe80000000800 */
[C---:B------:R-:W-:Y:S01]  /*11ad0*/  HMMA.16816.F32 R40, R8.reuse, R38, R40 ;  /* 0x000000260828723c */ /* 0x040fe20000001828 */
[----:B------:R-:W-:Y:S01]  /*11ae0*/  MOV R103, R140 ;  /* 0x0000008c00677202 */ /* 0x000fe20000000f00 */
[----:B------:R2:W5:Y:S04]  /*11af0*/  LDL.LU R227, [R1+0xc0] ;  /* 0x0000c00001e37983 */ /* 0x0005680000300800 */
[----:B------:R-:W-:Y:S01]  /*11b00*/  HMMA.16816.F32 R32, R8, R36, R48 ;  /* 0x000000240820723c */ /* 0x000fe20000001830 */
[----:B------:R-:W-:Y:S01]  /*11b10*/  FADD.FTZ R28, R185, R3 ;  /* 0x00000003b91c7221 */ /* 0x000fe20000010000 */
[----:B------:R-:W-:Y:S01]  /*11b20*/  IMAD.MOV.U32 R98, RZ, RZ, R196 ;  /* 0x000000ffff627224 */ /* 0x000fe200078e00c4 */
[----:B------:R-:W-:Y:S01]  /*11b30*/  MOV R111, R197 ;  /* 0x000000c5006f7202 */ /* 0x000fe20000000f00 */
[----:B------:R-:W-:Y:S01]  /*11b40*/  FADD.FTZ R0, R161, R0 ;  /* 0x00000000a1007221 */ /* 0x000fe20000010000 */
[----:B------:R-:W-:Y:S01]  /*11b50*/  MOV R198, R150 ;  /* 0x0000009600c67202 */ /* 0x000fe20000000f00 */
[----:B------:R-:W-:Y:S01]  /*11b60*/  HMMA.16816.F32 R136, R4, R20, R136 ;  /* 0x000000140488723c */ /* 0x000fe20000001888 */
[----:B------:R-:W-:Y:S01]  /*11b70*/  FADD.FTZ R8, R110, R56 ;  /* 0x000000386e087221 */ /* 0x000fe20000010000 */
[----:B------:R-:W-:Y:S01]  /*11b80*/  MOV R110, R199 ;  /* 0x000000c7006e7202 */ /* 0x000fe20000000f00 */
[----:B------:R-:W-:-:S03]  /*11b90*/  FADD.FTZ R3, R99, R2 ;  /* 0x0000000263037221 */ /* 0x000fc60000010000 */
[C---:B------:R-:W-:Y:S01]  /*11ba0*/  HMMA.16816.F32 R144, R4.reuse, R22, R144 ;  /* 0x000000160490723c */ /* 0x040fe20000001890 */
[----:B------:R-:W-:Y:S01]  /*11bb0*/  FADD.FTZ R29, R218, R8 ;  /* 0x00000008da1d7221 */ /* 0x000fe20000010000 */
[----:B------:R-:W-:Y:S01]  /*11bc0*/  MOV R196, R188 ;  /* 0x000000bc00c47202 */ /* 0x000fe20000000f00 */
[----:B------:R4:W-:Y:S01]  /*11bd0*/  MUFU.EX2 R36, R184 ;  /* 0x000000b800247308 */ /* 0x0009e20000000800 */
[----:B------:R-:W-:Y:S01]  /*11be0*/  MOV R197, R151 ;  /* 0x0000009700c57202 */ /* 0x000fe20000000f00 */
[----:B------:R-:W-:Y:S01]  /*11bf0*/  FADD.FTZ R2, R109, R29 ;  /* 0x0000001d6d027221 */ /* 0x000fe20000010000 */
[----:B------:R-:W-:Y:S01]  /*11c00*/  HMMA.16816.F32 R152, R4, R16, R152 ;  /* 0x000000100498723c */ /* 0x000fe20000001898 */
[----:B------:R-:W-:Y:S01]  /*11c10*/  MOV R199, R149 ;  /* 0x0000009500c77202 */ /* 0x000fe20000000f00 */
[----:B------:R-:W-:-:S04]  /*11c20*/  IMAD.MOV.U32 R188, RZ, RZ, R148 ;  /* 0x000000ffffbc7224 */ /* 0x000fc800078e0094 */
[----:B------:R-:W-:Y:S01]  /*11c30*/  HMMA.16816.F32 R164, R4, R18, R164 ;  /* 0x0000001204a4723c */ /* 0x000fe200000018a4 */
[----:B------:R-:W-:-:S05]  /*11c40*/  FADD.FTZ R2, R197, R2 ;  /* 0x00000002c5027221 */ /* 0x000fca0000010000 */
[C---:B---3--:R-:W-:Y:S06]  /*11c50*/  HMMA.16816.F32 R168, R4.reuse, R12, R168 ;  /* 0x0000000c04a8723c */ /* 0x048fec00000018a8 */
[C---:B------:R-:W-:Y:S06]  /*11c60*/  HMMA.16816.F32 R176, R4.reuse, R14, R80 ;  /* 0x0000000e04b0723c */ /* 0x040fec0000001850 */
[----:B------:R-:W-:Y:S01]  /*11c70*/  HMMA.16816.F32 R84, R4, R26, R84 ;  /* 0x0000001a0454723c */ /* 0x000fe20000001854 */
[----:B------:R-:W-:-:S02]  /*11c80*/  MOV R104, R141 ;  /* 0x0000008d00687202 */ /* 0x000fc40000000f00 */
[----:B------:R-:W-:Y:S02]  /*11c90*/  MOV R107, R175 ;  /* 0x000000af006b7202 */ /* 0x000fe40000000f00 */
[----:B------:R-:W-:Y:S01]  /*11ca0*/  MOV R108, R172 ;  /* 0x000000ac006c7202 */ /* 0x000fe20000000f00 */
[----:B----4-:R-:W-:Y:S01]  /*11cb0*/  HMMA.16816.F32 R184, R4, R24, R88 ;  /* 0x0000001804b8723c */ /* 0x010fe20000001858 */
[----:B------:R-:W-:Y:S01]  /*11cc0*/  IMAD.MOV.U32 R109, RZ, RZ, R173 ;  /* 0x000000ffff6d7224 */ /* 0x000fe200078e00ad */
[----:B------:R-:W3:Y:S01]  /*11cd0*/  MUFU.EX2 R58, R181 ;  /* 0x000000b5003a7308 */ /* 0x000ee20000000800 */
[----:B------:R-:W-:Y:S01]  /*11ce0*/  F2FP.F16.F32.PACK_AB R8, R249, R248 ;  /* 0x000000f8f908723e */ /* 0x000fe200000000ff */
[----:B------:R-:W4:Y:S03]  /*11cf0*/  LDSM.16.MT88.4 R148, [R220+0xb800] ;  /* 0x00b80000dc94783b */ /* 0x000f260000004200 */
        /* <DEDUP_REMOVED lines=62> */
[----:B------:R-:W-:Y:S01]  /*120e0*/  FADD.FTZ R0, R134, R0 ;  /* 0x0000000086007221 */ /* 0x000fe20000010000 */
[C---:B------:R-:W-:Y:S01]  /*120f0*/  HMMA.16816.F32 R64, R8.reuse, R18, R64 ;  /* 0x000000120840723c */ /* 0x040fe20000001840 */
[----:B------:R-:W1:Y:S01]  /*12100*/  MUFU.EX2 R18, R193 ;  /* 0x000000c100127308 */ /* 0x000e620000000800 */
[----:B------:R-:W-:Y:S01]  /*12110*/  FADD.FTZ R4, R248, R4 ;  /* 0x00000004f8047221 */ /* 0x000fe20000010000 */
[----:B------:R-:W-:Y:S01]  /*12120*/  FADD.FTZ R3, R120, R3 ;  /* 0x0000000378037221 */ /* 0x000fe20000010000 */
[----:B------:R-:W-:Y:S01]  /*12130*/  FADD.FTZ R2, R93, R2 ;  /* 0x000000025d027221 */ /* 0x000fe20000010000 */
[----:B------:R-:W-:Y:S01]  /*12140*/  FADD.FTZ R0, R61, R0 ;  /* 0x000000003d007221 */ /* 0x000fe20000010000 */
[C---:B------:R-:W-:Y:S01]  /*12150*/  HMMA.16816.F32 R68, R8.reuse, R16, R68 ;  /* 0x000000100844723c */ /* 0x040fe20000001844 */
[----:B------:R2:W5:Y:S02]  /*12160*/  LDL.LU R226, [R1+0xbc] ;  /* 0x0000bc0001e27983 */ /* 0x0005640000300800 */
[----:B------:R-:W3:Y:S01]  /*12170*/  MUFU.EX2 R48, R180 ;  /* 0x000000b400307308 */ /* 0x000ee20000000800 */
[----:B------:R-:W-:Y:S01]  /*12180*/  FADD.FTZ R4, R249, R4 ;  /* 0x00000004f9047221 */ /* 0x000fe20000010000 */
[----:B------:R-:W-:Y:S01]  /*12190*/  FADD.FTZ R3, R95, R3 ;  /* 0x000000035f037221 */ /* 0x000fe20000010000 */
[----:B------:R-:W-:Y:S01]  /*121a0*/  FADD.FTZ R2, R94, R2 ;  /* 0x000000025e027221 */ /* 0x000fe20000010000 */
[----:B------:R-:W-:Y:S01]  /*121b0*/  HMMA.16816.F32 R76, R8, R20, R76 ;  /* 0x00000014084c723c */ /* 0x000fe2000000184c */
[----:B------:R-:W-:-:S03]  /*121c0*/  FADD.FTZ R0, R60, R0 ;  /* 0x000000003c007221 */ /* 0x000fc60000010000 */
[----:B------:R-:W4:Y:S01]  /*121d0*/  MUFU.EX2 R17, R194 ;  /* 0x000000c200117308 */ /* 0x000f220000000800 */
[----:B------:R-:W-:Y:S01]  /*121e0*/  FADD.FTZ R4, R250, R4 ;  /* 0x00000004fa047221 */ /* 0x000fe20000010000 */
[----:B------:R-:W-:Y:S01]  /*121f0*/  HMMA.16816.F32 R72, R8, R22, R72 ;  /* 0x000000160848723c */ /* 0x000fe20000001848 */
[----:B------:R-:W-:-:S05]  /*12200*/  FADD.FTZ R3, R96, R3 ;  /* 0x0000000360037221 */ /* 0x000fca0000010000 */
[----:B------:R-:W2:Y:S01]  /*12210*/  MUFU.EX2 R38, R182 ;  /* 0x000000b600267308 */ /* 0x000ea20000000800 */
[C---:B------:R-:W-:Y:S01]  /*12220*/  HMMA.16816.F32 R52, R8.reuse, R12, R52 ;  /* 0x0000000c0834723c */ /* 0x040fe20000001834 */
[----:B------:R-:W-:Y:S01]  /*12230*/  MOV R99, R162 ;  /* 0x000000a200637202 */ /* 0x000fe20000000f00 */
[----:B------:R-:W-:Y:S01]  /*12240*/  FADD.FTZ R2, R63, R2 ;  /* 0x000000023f027221 */ /* 0x000fe20000010000 */
[----:B------:R-:W2:Y:S03]  /*12250*/  LDSM.16.MT88.4 R160, [R223+0xb800] ;  /* 0x00b80000dfa0783b */ /* 0x000ea60000004200 */
[C---:B------:R-:W-:Y:S01]  /*12260*/  HMMA.16816.F32 R44, R8.reuse, R14, R44 ;  /* 0x0000000e082c723c */ /* 0x040fe2000000182c */
[----:B------:R-:W2:Y:S01]  /*12270*/  MUFU.EX2 R30, R129 ;  /* 0x00000081001e7308 */ /* 0x000ea20000000800 */
[----:B------:R-:W-:Y:S01]  /*12280*/  FADD.FTZ R0, R59, R0 ;  /* 0x000000003b007221 */ /* 0x000fe20000010000 */
[----:B------:R-:W-:Y:S03]  /*12290*/  LDSM.16.MT88.4 R12, [R222+0xb800] ;  /* 0x00b80000de0c783b */ /* 0x000fe60000004200 */
[C---:B------:R-:W-:Y:S03]  /*122a0*/  HMMA.16816.F32 R32, R8.reuse, R24, R32 ;  /* 0x000000180820723c */ /* 0x040fe60000001820 */
[----:B------:R1:W-:Y:S03]  /*122b0*/  MUFU.EX2 R37, R183 ;  /* 0x000000b700257308 */ /* 0x0003e60000000800 */
[----:B------:R-:W-:Y:S01]  /*122c0*/  HMMA.16816.F32 R40, R8, R26, R40 ;  /* 0x0000001a0828723c */ /* 0x000fe20000001828 */
[----:B------:R-:W-:Y:S01]  /*122d0*/  FADD.FTZ R4, R251, R4 ;  /* 0x00000004fb047221 */ /* 0x000fe20000010000 */
[----:B------:R2:W5:Y:S03]  /*122e0*/  LDL.LU R225, [R1+0xb8] ;  /* 0x0000b80001e17983 */ /* 0x0005660000300800 */
[----:B------:R-:W2:Y:S01]  /*122f0*/  MUFU.EX2 R9, R200 ;  /* 0x000000c800097308 */ /* 0x000ea20000000800 */
[----:B------:R-:W-:Y:S01]  /*12300*/  FADD.FTZ R3, R58, R3 ;  /* 0x000000033a037221 */ /* 0x000fe20000010000 */
[----:B------:R-:W-:Y:S01]  /*12310*/  FADD.FTZ R2, R62, R2 ;  /* 0x000000023e027221 */ /* 0x000fe20000010000 */
[----:B------:R-:W-:-:S05]  /*12320*/  FADD.FTZ R0, R57, R0 ;  /* 0x0000000039007221 */ /* 0x000fca0000010000 */
[----:B------:R-:W2:Y:S01]  /*12330*/  MUFU.EX2 R20, R128 ;  /* 0x0000008000147308 */ /* 0x000ea20000000800 */
[----:B-1----:R-:W1:Y:S01]  /*12340*/  LDSM.16.MT88.4 R180, [R221+0xb800] ;  /* 0x00b80000ddb4783b */ /* 0x002e620000004200 */
[----:B------:R-:W-:Y:S01]  /*12350*/  FADD.FTZ R4, R252, R4 ;  /* 0x00000004fc047221 */ /* 0x000fe20000010000 */
[----:B------:R-:W-:-:S05]  /*12360*/  FADD.FTZ R3, R18, R3 ;  /* 0x0000000312037221 */ /* 0x000fca0000010000 */
[----:B------:R-:W2:Y:S01]  /*12370*/  MUFU.EX2 R8, R202 ;  /* 0x000000ca00087308 */ /* 0x000ea20000000800 */
[----:B---3--:R-:W-:Y:S01]  /*12380*/  FADD.FTZ R2, R48, R2 ;  /* 0x0000000230027221 */ /* 0x008fe20000010000 */
[----:B------:R-:W-:-:S06]  /*12390*/  FADD.FTZ R0, R31, R0 ;  /* 0x000000001f007221 */ /* 0x000fcc0000010000 */
[----:B------:R-:W3:Y:S01]  /*123a0*/  MUFU.EX2 R16, R192 ;  /* 0x000000c000107308 */ /* 0x000ee20000000800 */
[----:B------:R-:W-:Y:S01]  /*123b0*/  FADD.FTZ R4, R111, R4 ;  /* 0x000000046f047221 */ /* 0x000fe20000010000 */
[----:B----4-:R-:W-:Y:S01]  /*123c0*/  FADD.FTZ R3, R17, R3 ;  /* 0x0000000311037221 */ /* 0x010fe20000010000 */
[----:B--2---:R-:W-:Y:S01]  /*123d0*/  FADD.FTZ R2, R38, R2 ;  /* 0x0000000226027221 */ /* 0x004fe20000010000 */
        /* <DEDUP_REMOVED lines=8> */
[----:B------:R2:W5:Y:S01]  /*12460*/  LDL.LU R224, [R1+0xb4] ;  /* 0x0000b40001e07983 */ /* 0x0005620000300800 */
[----:B------:R-:W-:-:S03]  /*12470*/  UISETP.GE.AND UP0, UPT, UR14, 0x3, UPT ;  /* 0x000000030e00788c */ /* 0x000fc6000bf06270 */
[----:B------:R2:W5:Y:S01]  /*12480*/  LDL.LU R135, [R1+0xb0] ;  /* 0x0000b00001877983 */ /* 0x0005620000300800 */
[----:B---3--:R-:W-:-:S03]  /*12490*/  FADD.FTZ R0, R16, R0 ;  /* 0x0000000010007221 */ /* 0x008fc60000010000 */
        /* <DEDUP_REMOVED lines=14> */
[----:B------:R-:W-:-:S05]  /*12580*/  @UP0 UIADD3 UR14, UR14, -0x3, URZ ;  /* 0xfffffffd0e0e0890 */ /* 0x000fca000fffe03f */
[C---:B------:R-:W-:Y:S06]  /*12590*/  HMMA.16816.F32 R144, R192.reuse, R150, R144 ;  /* 0x00000096c090723c */ /* 0x040fec0000001890 */
[C---:B------:R-:W-:Y:S06]  /*125a0*/  HMMA.16816.F32 R152, R192.reuse, R160, R152 ;  /* 0x000000a0c098723c */ /* 0x040fec0000001898 */
[C---:B------:R-:W-:Y:S06]  /*125b0*/  HMMA.16816.F32 R164, R192.reuse, R162, R164 ;  /* 0x000000a2c0a4723c */ /* 0x040fec00000018a4 */
[C---:B-1----:R-:W-:Y:S06]  /*125c0*/  HMMA.16816.F32 R168, R192.reuse, R180, R168 ;  /* 0x000000b4c0a8723c */ /* 0x042fec00000018a8 */
[----:B------:R-:W-:Y:S06]  /*125d0*/  HMMA.16816.F32 R176, R192, R182, R176 ;  /* 0x000000b6c0b0723c */ /* 0x000fec00000018b0 */
[C---:B------:R-:W-:Y:S06]  /*125e0*/  HMMA.16816.F32 R140, R196.reuse, R148, R76 ;  /* 0x00000094c48c723c */ /* 0x040fec000000184c */
[C---:B------:R-:W-:Y:S06]  /*125f0*/  HMMA.16816.F32 R156, R196.reuse, R160, R68 ;  /* 0x000000a0c49c723c */ /* 0x040fec0000001844 */
[----:B------:R-:W-:Y:S01]  /*12600*/  HMMA.16816.F32 R172, R196, R180, R52 ;  /* 0x000000b4c4ac723c */ /* 0x000fe20000001834 */
[----:B------:R-:W-:-:S05]  /*12610*/  MOV R69, R119 ;  /* 0x0000007700457202 */ /* 0x000fca0000000f00 */
[----:B------:R-:W-:Y:S01]  /*12620*/  HMMA.16816.F32 R184, R192, R12, R184 ;  /* 0x0000000cc0b8723c */ /* 0x000fe200000018b8 */
[----:B------:R-:W-:-:S05]  /*12630*/  @P0 MOV R69, R119 ;  /* 0x0000007700450202 */ /* 0x000fca0000000f00 */
[C---:B------:R-:W-:Y:S06]  /*12640*/  HMMA.16816.F32 R148, R196.reuse, R150, R72 ;  /* 0x00000096c494723c */ /* 0x040fec0000001848 */
[----:B------:R-:W-:Y:S01]  /*12650*/  HMMA.16816.F32 R160, R196, R162, R64 ;  /* 0x000000a2c4a0723c */ /* 0x000fe20000001840 */
[----:B------:R-:W-:Y:S01]  /*12660*/  MOV R73, R123 ;  /* 0x0000007b00497202 */ /* 0x000fe20000000f00 */
[----:B------:R-:W-:Y:S01]  /*12670*/  IMAD.MOV.U32 R72, RZ, RZ, R121 ;  /* 0x000000ffff487224 */ /* 0x000fe200078e0079 */
[----:B------:R-:W-:-:S03]  /*12680*/  MOV R74, R125 ;  /* 0x0000007d004a7202 */ /* 0x000fc60000000f00 */
[----:B------:R-:W-:Y:S01]  /*12690*/  HMMA.16816.F32 R180, R196, R182, R44 ;  /* 0x000000b6c4b4723c */ /* 0x000fe2000000182c */
[----:B------:R-:W-:-:S05]  /*126a0*/  @P0 MOV R73, R123 ;  /* 0x0000007b00490202 */ /* 0x000fca0000000f00 */
[----:B------:R-:W-:Y:S01]  /*126b0*/  HMMA.16816.F32 R188, R196, R12, R32 ;  /* 0x0000000cc4bc723c */ /* 0x000fe20000001820 */
[----:B------:R-:W-:Y:S02]  /*126c0*/  @P0 MOV R74, R125 ;  /* 0x0000007d004a0202 */ /* 0x000fe40000000f00 */
[----:B------:R-:W-:-:S03]  /*126d0*/  @P0 MOV R72, R121 ;  /* 0x0000007900480202 */ /* 0x000fc60000000f00 */
[-C--:B------:R-:W-:Y:S06]  /*126e0*/  HMMA.16816.F32 R192, R192, R14.reuse, R84 ;  /* 0x0000000ec0c0723c */ /* 0x080fec0000001854 */
[----:B------:R-:W-:Y:S01]  /*126f0*/  HMMA.16816.F32 R196, R196, R14, R40 ;  /* 0x0000000ec4c4723c */ /* 0x000fe20000001828 */
[----:B------:R-:W-:-:S08]  /*12700*/  NOP ;  /* 0x0000000000007918 */ /* 0x000fd00000000000 */
[----:B--2---:R-:W-:-:S15]  /*12710*/  @P0 BRA `(.L_x_116) ;  /* 0x0000000000040947 */ /* 0x004fde0003800000 */
.L_x_114:
[----:B------:R-:W-:-:S12]  /*12720*/  UIADD3 UR14, UR4, -0x1, URZ ;  /* 0xffffffff040e7890 */ /* 0x000fd8000fffe03f */
.L_x_116:
[----:B------:R-:W-:-:S13]  /*12730*/  ISETP.LE.AND P0, PT, RZ, UR14, PT ;  /* 0x0000000eff007c0c */ /* 0x000fda000bf03270 */
[----:B------:R-:W-:Y:S05]  /*12740*/  @!P0 BRA `(.L_x_117) ;  /* 0x0000006000388947 */ /* 0x000fea0003800000 */
[----:B-----5:R-:W2:Y:S01]  /*12750*/  LDL.LU.64 R6, [R1+0x98] ;  /* 0x0000980001067983 */ /* 0x020ea20000300a00 */
[----:B------:R-:W-:Y:S01]  /*12760*/  MOV R132, R73 ;  /* 0x0000004900847202 */ /* 0x000fe20000000f00 */
[----:B------:R-:W-:Y:S01]  /*12770*/  IMAD.MOV.U32 R134, RZ, RZ, R69 ;  /* 0x000000ffff867224 */ /* 0x000fe200078e0045 */
        /* <DEDUP_REMOVED lines=8> */
[----:B------:R-:W-:Y:S01]  /*12800*/  ULDC UR4, c[0x0][0x2ec] ;  /* 0x0000bb0000047ab9 */ /* 0x000fe20000000800 */
[----:B------:R-:W-:Y:S01]  /*12810*/  ULDC.64 UR6, c[0x0][0x218] ;  /* 0x0000860000067ab9 */ /* 0x000fe20000000a00 */
[----:B------:R-:W-:Y:S01]  /*12820*/  ULDC.64 UR10, c[0x0][0x220] ;  /* 0x00008800000a7ab9 */ /* 0x000fe20000000a00 */
[----:B------:R-:W-:Y:S01]  /*12830*/  ULDC.64 UR8, c[0x0][0x248] ;  /* 0x0000920000087ab9 */ /* 0x000fe20000000a00 */
[----:B--2---:R-:W-:-:S05]  /*12840*/  IMAD.MOV.U32 R5, RZ, RZ, R7 ;  /* 0x000000ffff057224 */ /* 0x004fca00078e0007 */
[----:B------:R1:W-:Y:S01]  /*12850*/  STL.64 [R1+0x70], R4 ;  /* 0x0000700401007387 */ /* 0x0003e20000100a00 */
[----:B------:R-:W-:Y:S05]  /*12860*/  BRA `(.L_x_118) ;  /* 0x0000000000a87947 */ /* 0x000fea0003800000 */
.L_x_120:
[----:B------:R-:W2:Y:S01]  /*12870*/  LDL.64 R72, [R1+0x90] ;  /* 0x0000900001487983 */ /* 0x000ea20000100a00 */
[----:B------:R-:W-:Y:S03]  /*12880*/  UIADD3 UR24, UR14, -0x1, URZ ;  /* 0xffffffff0e187890 */ /* 0x000fe6000fffe03f */
[----:B------:R-:W4:Y:S01]  /*12890*/  LDL.64 R68, [R1+0x80] ;  /* 0x0000800001447983 */ /* 0x000f220000100a00 */
        /* <DEDUP_REMOVED lines=39> */
.L_x_118:
[----:B--2---:R-:W2:Y:S01]  /*12b10*/  LDL.64 R6, [R1+0x70] ;  /* 0x0000700001067983 */ /* 0x004ea20000100a00 */
        /* <DEDUP_REMOVED lines=14> */
[----:B------:R-:W-:Y:S01]  /*12c00*/  LDGSTS.E.BYPASS.LTC128B.128 [R238+0x8000], desc[UR16][R6.64] ;  /* 0x0800000006ee7fae */ /* 0x000fe2000b901d50 */
        /* <DEDUP_REMOVED lines=21> */
[----:B-----5:R-:W-:Y:S08]  /*12d60*/  LDSM.16.M88.4 R128, [R226] ;  /* 0x00000000e280783b */ /* 0x020ff00000000200 */
[----:B------:R-:W1:Y:S08]  /*12d70*/  LDSM.16.M88.4 R16, [R135+0x4000] ;  /* 0x004000008710783b */ /* 0x000e700000000200 */
        /* <DEDUP_REMOVED lines=16> */
[----:B------:R-:W3:Y:S03]  /*12e80*/  LDSM.16.M88.4 R208, [R225+0x4000] ;  /* 0x00400000e1d0783b */ /* 0x000ee60000000200 */
[C---:B------:R-:W-:Y:S05]  /*12e90*/  HMMA.16816.F32 R32, R128.reuse, R34, RZ ;  /* 0x000000228020723c */ /* 0x040fea00000018ff */
[----:B------:R-:W3:Y:S01]  /*12ea0*/  LDSM.16.M88.4 R212, [R229+0x2000] ;  /* 0x00200000e5d4783b */ /* 0x000ee20000000200 */
[-C--:B----4-:R-:W-:Y:S06]  /*12eb0*/  HMMA.16816.F32 R36, R128, R48.reuse, RZ ;  /* 0x000000308024723c */ /* 0x090fec00000018ff */
[C---:B------:R-:W-:Y:S01]  /*12ec0*/  HMMA.16816.F32 R40, R124.reuse, R48, RZ ;  /* 0x000000307c28723c */ /* 0x040fe200000018ff */
[----:B------:R-:W4:Y:S05]  /*12ed0*/  LDSM.16.M88.4 R216, [R225+0x4800] ;  /* 0x00480000e1d8783b */ /* 0x000f2a0000000200 */
[-C--:B------:R-:W-:Y:S03]  /*12ee0*/  HMMA.16816.F32 R44, R124, R50.reuse, RZ ;  /* 0x000000327c2c723c */ /* 0x080fe600000018ff */
[----:B------:R-:W0:Y:S03]  /*12ef0*/  LDGDEPBAR ;  /* 0x00000000000079af */ /* 0x000e260000000000 */
        /* <DEDUP_REMOVED lines=63> */
[----:B------:R-:W4:Y:S01]  /*132f0*/  LDSM.16.M88.4 R216, [R236] ;  /* 0x00000000ecd8783b */ /* 0x000f220000000200 */
        /* <DEDUP_REMOVED lines=10> */
[-C--:B----4-:R-:W-:Y:S06]  /*133a0*/  HMMA.16816.F32 R36, R200, R216.reuse, R36 ;  /* 0x000000d8c824723c */ /* 0x090fec0000001824 */
        /* <DEDUP_REMOVED lines=14> */
[-C--:B---3--:R-:W-:Y:S06]  /*13490*/  HMMA.16816.F32 R84, R200, R216.reuse, R84 ;  /* 0x000000d8c854723c */ /* 0x088fec0000001854 */
[C---:B------:R-:W-:Y:S06]  /*134a0*/  HMMA.16816.F32 R88, R212.reuse, R216, R88 ;  /* 0x000000d8d458723c */ /* 0x040fec0000001858 */
[-C--:B------:R-:W-:Y:S06]  /*134b0*/  HMMA.16816.F32 R92, R212, R218.reuse, R92 ;  /* 0x000000dad45c723c */ /* 0x080fec000000185c */
[C---:B------:R-:W-:Y:S01]  /*134c0*/  HMMA.16816.F32 R96, R200.reuse, R218, R96 ;  /* 0x000000dac860723c */ /* 0x040fe20000001860 */
[----:B------:R-:W-:Y:S05]  /*134d0*/  LDSM.16.M88.4 R216, [R228] ;  /* 0x00000000e4d8783b */ /* 0x000fea0000000200 */
[-C--:B-1----:R-:W-:Y:S06]  /*134e0*/  HMMA.16816.F32 R100, R200, R208.reuse, R100 ;  /* 0x000000d0c864723c */ /* 0x082fec0000001864 */
        /* <DEDUP_REMOVED lines=8> */
[----:B------:R-:W-:Y:S06]  /*13570*/  HMMA.16816.F32 R128, R200, R206, R128 ;  /* 0x000000cec880723c */ /* 0x000fec0000001880 */
[-C--:B-1----:R-:W-:Y:S06]  /*13580*/  HMMA.16816.F32 R4, R216, R208.reuse, R4 ;  /* 0x000000d0d804723c */ /* 0x082fec0000001804 */
[C---:B--2---:R-:W-:Y:S11]  /*13590*/  HMMA.16816.F32 R8, R212.reuse, R208, R8 ;  /* 0x000000d0d408723c */ /* 0x044ff60000001808 */
[----:B------:R-:W-:Y:S07]  /*135a0*/  @!UPT UIADD3 URZ, URZ, URZ, URZ ;  /* 0x0000003f3f3ff290 */ /* 0x000fee000fffe03f */
[----:B------:R-:W-:Y:S01]  /*135b0*/  FMUL.FTZ R5, R5, UR19 ;  /* 0x0000001305057c20 */ /* 0x000fe20008410000 */
[----:B------:R-:W-:Y:S01]  /*135c0*/  FMUL.FTZ R7, R7, UR19 ;  /* 0x0000001307077c20 */ /* 0x000fe20008410000 */
[----:B------:R-:W-:Y:S01]  /*135d0*/  FMUL.FTZ R4, R4, UR19 ;  /* 0x0000001304047c20 */ /* 0x000fe20008410000 */
[-C--:B------:R-:W-:Y:S01]  /*135e0*/  HMMA.16816.F32 R12, R212, R210.reuse, R12 ;  /* 0x000000d2d40c723c */ /* 0x080fe2000000180c */
[----:B------:R-:W1:Y:S02]  /*135f0*/  MUFU.TANH R2, R5 ;  /* 0x0000000500027308 */ /* 0x000e640000002400 */
[----:B------:R-:W-:Y:S03]  /*13600*/  FMUL.FTZ R6, R6, UR19 ;  /* 0x0000001306067c20 */ /* 0x000fe60008410000 */
[C---:B------:R-:W-:Y:S05]  /*13610*/  HMMA.16816.F32 R16, R216.reuse, R210, R16 ;  /* 0x000000d2d810723c */ /* 0x040fea0000001810 */
[----:B------:R-:W2:Y:S10]  /*13620*/  MUFU.TANH R0, R7 ;  /* 0x0000000700007308 */ /* 0x000eb40000002400 */
[----:B------:R-:W-:Y:S01]  /*13630*/  MUFU.TANH R248, R4 ;  /* 0x0000000400f87308 */ /* 0x000fe20000002400 */
[----:B-1----:R1:W-:Y:S01]  /*13640*/  STL [R1+0x14], R2 ;  /* 0x0000140201007387 */ /* 0x0023e20000100800 */
[----:B------:R-:W-:Y:S01]  /*13650*/  FMUL.FTZ R8, R8, UR19 ;  /* 0x0000001308087c20 */ /* 0x000fe20008410000 */
[----:B------:R-:W-:Y:S01]  /*13660*/  FMUL.FTZ R10, R10, UR19 ;  /* 0x000000130a0a7c20 */ /* 0x000fe20008410000 */
[----:B------:R-:W-:Y:S01]  /*13670*/  FMUL.FTZ R9, R9, UR19 ;  /* 0x0000001309097c20 */ /* 0x000fe20008410000 */
[----:B------:R-:W-:Y:S01]  /*13680*/  FMUL.FTZ R11, R11, UR19 ;  /* 0x000000130b0b7c20 */ /* 0x000fe20008410000 */
[----:B------:R-:W-:Y:S04]  /*13690*/  FMUL.FTZ R12, R12, UR19 ;  /* 0x000000130c0c7c20 */ /* 0x000fe80008410000 */
[----:B------:R3:W-:Y:S01]  /*136a0*/  MUFU.TANH R250, R6 ;  /* 0x0000000600fa7308 */ /* 0x0007e20000002400 */
[----:B--2---:R2:W-:Y:S01]  /*136b0*/  STL [R1+0x10], R0 ;  /* 0x0000100001007387 */ /* 0x0045e20000100800 */
[----:B------:R-:W-:Y:S01]  /*136c0*/  FMUL.FTZ R14, R14, UR19 ;  /* 0x000000130e0e7c20 */ /* 0x000fe20008410000 */
[----:B------:R-:W-:Y:S01]  /*136d0*/  FMUL.FTZ R13, R13, UR19 ;  /* 0x000000130d0d7c20 */ /* 0x000fe20008410000 */
[----:B------:R-:W-:Y:S01]  /*136e0*/  FMUL.FTZ R15, R15, UR19 ;  /* 0x000000130f0f7c20 */ /* 0x000fe20008410000 */
[----:B------:R-:W-:Y:S01]  /*136f0*/  FMUL.FTZ R17, R17, UR19 ;  /* 0x0000001311117c20 */ /* 0x000fe20008410000 */
[----:B------:R-:W-:Y:S01]  /*13700*/  FMUL.FTZ R18, R18, UR19 ;  /* 0x0000001312127c20 */ /* 0x000fe20008410000 */
[----:B------:R-:W-:Y:S03]  /*13710*/  FMUL.FTZ R16, R16, UR19 ;  /* 0x0000001310107c20 */ /* 0x000fe60008410000 */
[----:B------:R-:W-:Y:S01]  /*13720*/  MUFU.TANH R247, R8 ;  /* 0x0000000800f77308 */ /* 0x000fe20000002400 */
[----:B------:R-:W-:Y:S09]  /*13730*/  FMUL.FTZ R19, R19, UR19 ;  /* 0x0000001313137c20 */ /* 0x000ff20008410000 */
[----:B------:R-:W-:Y:S01]  /*13740*/  MUFU.TANH R239, R17 ;  /* 0x0000001100ef7308 */ /* 0x000fe20000002400 */
[----:B---3--:R-:W3:Y:S09]  /*13750*/  LDSM.16.M88.4 R4, [R224+0x800] ;  /* 0x00080000e004783b */ /* 0x008ef20000000200 */
[----:B------:R-:W-:Y:S10]  /*13760*/  MUFU.TANH R249, R10 ;  /* 0x0000000a00f97308 */ /* 0x000ff40000002400 */
[----:B------:R-:W-:Y:S10]  /*13770*/  MUFU.TANH R241, R18 ;  /* 0x0000001200f17308 */ /* 0x000ff40000002400 */
[----:B-1----:R-:W1:Y:S10]  /*13780*/  MUFU.TANH R2, R9 ;  /* 0x0000000900027308 */ /* 0x002e740000002400 */
[----:B------:R-:W-:Y:S10]  /*13790*/  MUFU.TANH R242, R16 ;  /* 0x0000001000f27308 */ /* 0x000ff40000002400 */
[----:B--2---:R2:W4:Y:S01]  /*137a0*/  MUFU.TANH R0, R11 ;  /* 0x0000000b00007308 */ /* 0x0045220000002400 */
[----:B-1----:R1:W-:Y:S01]  /*137b0*/  STL [R1+0xc], R2 ;  /* 0x00000c0201007387 */ /* 0x0023e20000100800 */
[-C--:B---3--:R-:W-:Y:S08]  /*137c0*/  HMMA.16816.F32 R20, R216, R4.reuse, R20 ;  /* 0x00000004d814723c */ /* 0x088ff00000001814 */
[----:B------:R-:W-:Y:S01]  /*137d0*/  MUFU.TANH R252, R13 ;  /* 0x0000000d00fc7308 */ /* 0x000fe20000002400 */
[C---:B------:R-:W-:Y:S06]  /*137e0*/  HMMA.16816.F32 R24, R212.reuse, R4, R24 ;  /* 0x00000004d418723c */ /* 0x040fec0000001818 */
[-C--:B------:R-:W-:Y:S03]  /*137f0*/  HMMA.16816.F32 R28, R212, R6.reuse, R28 ;  /* 0x00000006d41c723c */ /* 0x080fe6000000181c */
[----:B------:R-:W-:Y:S01]  /*13800*/  MUFU.TANH R19, R19 ;  /* 0x0000001300137308 */ /* 0x000fe20000002400 */
[----:B--2---:R-:W2:Y:S02]  /*13810*/  LDSM.16.M88.4 R8, [R224+0x1000] ;  /* 0x00100000e008783b */ /* 0x004ea40000000200 */
[C---:B------:R-:W-:Y:S07]  /*13820*/  HMMA.16816.F32 R32, R216.reuse, R6, R32 ;  /* 0x00000006d820723c */ /* 0x040fee0000001820 */
[----:B------:R-:W-:Y:S01]  /*13830*/  MUFU.TANH R251, R15 ;  /* 0x0000000f00fb7308 */ /* 0x000fe20000002400 */
[----:B------:R-:W3:Y:S03]  /*13840*/  LDSM.16.M88.4 R4, [R224+0x1800] ;  /* 0x00180000e004783b */ /* 0x000ee60000000200 */
[----:B------:R-:W-:Y:S01]  /*13850*/  FMUL.FTZ R23, R23, UR19 ;  /* 0x0000001317177c20 */ /* 0x000fe20008410000 */
[----:B------:R-:W-:Y:S01]  /*13860*/  FMUL.FTZ R20, R20, UR19 ;  /* 0x0000001314147c20 */ /* 0x000fe20008410000 */
[----:B------:R-:W-:Y:S01]  /*13870*/  FMUL.FTZ R22, R22, UR19 ;  /* 0x0000001316167c20 */ /* 0x000fe20008410000 */
[----:B------:R-:W-:Y:S03]  /*13880*/  FMUL.FTZ R21, R21, UR19 ;  /* 0x0000001315157c20 */ /* 0x000fe60008410000 */
[----:B-1----:R-:W1:Y:S01]  /*13890*/  MUFU.TANH R2, R12 ;  /* 0x0000000c00027308 */ /* 0x002e620000002400 */
[----:B----4-:R4:W-:Y:S01]  /*138a0*/  STL [R1+0x8], R0 ;  /* 0x0000080001007387 */ /* 0x0109e20000100800 */
[----:B------:R-:W-:Y:S01]  /*138b0*/  FMUL.FTZ R26, R26, UR19 ;  /* 0x000000131a1a7c20 */ /* 0x000fe20008410000 */
[----:B------:R-:W-:Y:S01]  /*138c0*/  FMUL.FTZ R27, R27, UR19 ;  /* 0x000000131b1b7c20 */ /* 0x000fe20008410000 */
[----:B------:R-:W-:Y:S01]  /*138d0*/  FMUL.FTZ R24, R24, UR19 ;  /* 0x0000001318187c20 */ /* 0x000fe20008410000 */
[----:B------:R-:W-:Y:S01]  /*138e0*/  FMUL.FTZ R25, R25, UR19 ;  /* 0x0000001319197c20 */ /* 0x000fe20008410000 */
[----:B------:R-:W-:Y:S04]  /*138f0*/  FMUL.FTZ R28, R28, UR19 ;  /* 0x000000131c1c7c20 */ /* 0x000fe80008410000 */
[----:B------:R-:W-:Y:S01]  /*13900*/  MUFU.TANH R17, R27 ;  /* 0x0000001b00117308 */ /* 0x000fe20000002400 */
[----:B------:R-:W-:Y:S01]  /*13910*/  FMUL.FTZ R30, R30, UR19 ;  /* 0x000000131e1e7c20 */ /* 0x000fe20008410000 */
[----:B------:R-:W-:Y:S01]  /*13920*/  FMUL.FTZ R29, R29, UR19 ;  /* 0x000000131d1d7c20 */ /* 0x000fe20008410000 */
[----:B------:R-:W-:Y:S01]  /*13930*/  FMUL.FTZ R31, R31, UR19 ;  /* 0x000000131f1f7c20 */ /* 0x000fe20008410000 */
[----:B------:R-:W-:Y:S01]  /*13940*/  FMUL.FTZ R32, R32, UR19 ;  /* 0x0000001320207c20 */ /* 0x000fe20008410000 */
[----:B------:R-:W-:Y:S01]  /*13950*/  FMUL.FTZ R34, R34, UR19 ;  /* 0x0000001322227c20 */ /* 0x000fe20008410000 */
[----:B------:R-:W-:Y:S04]  /*13960*/  FMUL.FTZ R33, R33, UR19 ;  /* 0x0000001321217c20 */ /* 0x000fe80008410000 */
[----:B------:R-:W-:Y:S01]  /*13970*/  MUFU.TANH R201, R28 ;  /* 0x0000001c00c97308 */ /* 0x000fe20000002400 */
[----:B-1----:R-:W-:Y:S01]  /*13980*/  STL [R1+0x4], R2 ;  /* 0x0000040201007387 */ /* 0x002fe20000100800 */
[----:B------:R-:W-:Y:S08]  /*13990*/  FMUL.FTZ R35, R35, UR19 ;  /* 0x0000001323237c20 */ /* 0x000ff00008410000 */
[----:B------:R-:W-:Y:S01]  /*139a0*/  MUFU.TANH R202, R30 ;  /* 0x0000001e00ca7308 */ /* 0x000fe20000002400 */
[-C--:B--2---:R-:W-:Y:S06]  /*139b0*/  HMMA.16816.F32 R36, R216, R8.reuse, R36 ;  /* 0x00000008d824723c */ /* 0x084fec0000001824 */
[C---:B------:R-:W-:Y:S03]  /*139c0*/  HMMA.16816.F32 R40, R212.reuse, R8, R40 ;  /* 0x00000008d428723c */ /* 0x040fe60000001828 */
[----:B----4-:R-:W1:Y:S03]  /*139d0*/  MUFU.TANH R0, R14 ;  /* 0x0000000e00007308 */ /* 0x010e660000002400 */
[-C--:B------:R-:W-:Y:S07]  /*139e0*/  HMMA.16816.F32 R44, R212, R10.reuse, R44 ;  /* 0x0000000ad42c723c */ /* 0x080fee000000182c */
[----:B------:R-:W-:Y:S01]  /*139f0*/  MUFU.TANH R244, R23 ;  /* 0x0000001700f47308 */ /* 0x000fe20000002400 */
[C---:B------:R-:W-:Y:S01]  /*13a00*/  HMMA.16816.F32 R48, R216.reuse, R10, R48 ;  /* 0x0000000ad830723c */ /* 0x040fe20000001830 */
[----:B------:R-:W2:Y:S08]  /*13a10*/  LDSM.16.M88.4 R8, [R224+0x2000] ;  /* 0x00200000e008783b */ /* 0x000eb00000000200 */
[----:B------:R-:W-:Y:S01]  /*13a20*/  MUFU.TANH R20, R20 ;  /* 0x0000001400147308 */ /* 0x000fe20000002400 */
[-C--:B---3--:R-:W-:Y:S01]  /*13a30*/  HMMA.16816.F32 R52, R216, R4.reuse, R52 ;  /* 0x00000004d834723c */ /* 0x088fe20000001834 */
[----:B-1----:R1:W-:Y:S02]  /*13a40*/  STL [R1], R0 ;  /* 0x0000000001007387 */ /* 0x0023e40000100800 */
[----:B------:R-:W-:Y:S03]  /*13a50*/  FMUL.FTZ R36, R36, UR19 ;  /* 0x0000001324247c20 */ /* 0x000fe60008410000 */
[C---:B------:R-:W-:Y:S03]  /*13a60*/  HMMA.16816.F32 R56, R212.reuse, R4, R56 ;  /* 0x00000004d438723c */ /* 0x040fe60000001838 */
[----:B------:R-:W-:Y:S02]  /*13a70*/  MUFU.TANH R24, R24 ;  /* 0x0000001800187308 */ /* 0x000fe40000002400 */
[----:B------:R-:W-:Y:S01]  /*13a80*/  FMUL.FTZ R39, R39, UR19 ;  /* 0x0000001327277c20 */ /* 0x000fe20008410000 */
[-C--:B------:R-:W-:Y:S07]  /*13a90*/  HMMA.16816.F32 R60, R212, R6.reuse, R60 ;  /* 0x00000006d43c723c */ /* 0x080fee000000183c */
[----:B------:R-:W-:Y:S01]  /*13aa0*/  MUFU.TANH R27, R36 ;  /* 0x00000024001b7308 */ /* 0x000fe20000002400 */
[----:B------:R-:W-:Y:S01]  /*13ab0*/  FMUL.FTZ R46, R46, UR19 ;  /* 0x000000132e2e7c20 */ /* 0x000fe20008410000 */
[C---:B------:R-:W-:Y:S08]  /*13ac0*/  HMMA.16816.F32 R64, R216.reuse, R6, R64 ;  /* 0x00000006d840723c */ /* 0x040ff00000001840 */
[----:B------:R-:W-:Y:S03]  /*13ad0*/  MUFU.TANH R30, R39 ;  /* 0x00000027001e7308 */ /* 0x000fe60000002400 */
[----:B------:R-:W-:Y:S01]  /*13ae0*/  FMUL.FTZ R55, R55, UR19 ;  /* 0x0000001337377c20 */ /* 0x000fe20008410000 */
[----:B------:R-:W-:Y:S01]  /*13af0*/  FMUL.FTZ R38, R38, UR19 ;  /* 0x0000001326267c20 */ /* 0x000fe20008410000 */
[----:B------:R-:W-:Y:S01]  /*13b00*/  FMUL.FTZ R37, R37, UR19 ;  /* 0x0000001325257c20 */ /* 0x000fe20008410000 */
[----:B------:R-:W-:Y:S01]  /*13b10*/  FMUL.FTZ R40, R40, UR19 ;  /* 0x0000001328287c20 */ /* 0x000fe20008410000 */
[----:B------:R-:W-:Y:S03]  /*13b20*/  FMUL.FTZ R56, R56, UR19 ;  /* 0x0000001338387c20 */ /* 0x000fe60008410000 */
[----:B-1----:R-:W1:Y:S01]  /*13b30*/  MUFU.TANH R0, R26 ;  /* 0x0000001a00007308 */ /* 0x002e620000002400 */
[----:B------:R-:W-:Y:S01]  /*13b40*/  FMUL.FTZ R57, R57, UR19 ;  /* 0x0000001339397c20 */ /* 0x000fe20008410000 */
[----:B------:R-:W-:Y:S01]  /*13b50*/  FMUL.FTZ R59, R59, UR19 ;  /* 0x000000133b3b7c20 */ /* 0x000fe20008410000 */
[----:B------:R-:W-:Y:S01]  /*13b60*/  FMUL.FTZ R58, R58, UR19 ;  /* 0x000000133a3a7c20 */ /* 0x000fe20008410000 */
[-C--:B--2---:R-:W-:Y:S03]  /*13b70*/  HMMA.16816.F32 R68, R216, R8.reuse, R68 ;  /* 0x00000008d844723c */ /* 0x084fe60000001844 */
[----:B------:R-:W-:Y:S03]  /*13b80*/  FMUL.FTZ R63, R63, UR19 ;  /* 0x000000133f3f7c20 */ /* 0x000fe60008410000 */
[----:B------:R-:W-:Y:S01]  /*13b90*/  MUFU.TANH R5, R56 ;  /* 0x0000003800057308 */ /* 0x000fe20000002400 */
[----:B------:R-:W-:Y:S01]  /*13ba0*/  FMUL.FTZ R61, R61, UR19 ;  /* 0x000000133d3d7c20 */ /* 0x000fe20008410000 */
[C---:B------:R-:W-:Y:S04]  /*13bb0*/  HMMA.16816.F32 R72, R212.reuse, R8, R72 ;  /* 0x00000008d448723c */ /* 0x040fe80000001848 */
[----:B------:R-:W-:Y:S04]  /*13bc0*/  FMUL.FTZ R66, R66, UR19 ;  /* 0x0000001342427c20 */ /* 0x000fe80008410000 */
[----:B------:R-:W2:Y:S01]  /*13bd0*/  MUFU.TANH R18, R59 ;  /* 0x0000003b00127308 */ /* 0x000ea20000002400 */
[----:B-1----:R-:W-:Y:S01]  /*13be0*/  STL [R1+0x24], R0 ;  /* 0x0000240001007387 */ /* 0x002fe20000100800 */
[-C--:B------:R-:W-:Y:S03]  /*13bf0*/  HMMA.16816.F32 R76, R212, R10.reuse, R76 ;  /* 0x0000000ad44c723c */ /* 0x080fe6000000184c */
[----:B------:R-:W-:Y:S01]  /*13c00*/  STL [R1+0x2c], R17 ;  /* 0x00002c1101007387 */ /* 0x000fe20000100800 */
[----:B------:R-:W-:Y:S01]  /*13c10*/  FMUL.FTZ R64, R64, UR19 ;  /* 0x0000001340407c20 */ /* 0x000fe20008410000 */
[----:B------:R-:W-:Y:S03]  /*13c20*/  FMUL.FTZ R67, R67, UR19 ;  /* 0x0000001343437c20 */ /* 0x000fe60008410000 */
[----:B------:R-:W-:Y:S01]  /*13c30*/  MUFU.TANH R14, R61 ;  /* 0x0000003d000e7308 */ /* 0x000fe20000002400 */
[----:B------:R-:W-:Y:S01]  /*13c40*/  STL [R1+0x20], R201 ;  /* 0x000020c901007387 */ /* 0x000fe20000100800 */
[C---:B------:R-:W-:Y:S03]  /*13c50*/  HMMA.16816.F32 R80, R216.reuse, R10, R80 ;  /* 0x0000000ad850723c */ /* 0x040fe60000001850 */
[----:B------:R-:W-:Y:S01]  /*13c60*/  LDSM.16.M88.4 R8, [R224+0x3000] ;  /* 0x00300000e008783b */ /* 0x000fe20000000200 */
[----:B------:R-:W-:Y:S01]  /*13c70*/  FMUL.FTZ R70, R70, UR19 ;  /* 0x0000001346467c20 */ /* 0x000fe20008410000 */
[----:B------:R-:W-:Y:S03]  /*13c80*/  FMUL.FTZ R71, R71, UR19 ;  /* 0x0000001347477c20 */ /* 0x000fe60008410000 */
[----:B------:R-:W-:Y:S03]  /*13c90*/  MUFU.TANH R36, R66 ;  /* 0x0000004200247308 */ /* 0x000fe60000002400 */
[----:B------:R-:W-:Y:S01]  /*13ca0*/  FMUL.FTZ R68, R68, UR19 ;  /* 0x0000001344447c20 */ /* 0x000fe20008410000 */
[----:B------:R-:W-:Y:S01]  /*13cb0*/  FMUL.FTZ R73, R73, UR19 ;  /* 0x0000001349497c20 */ /* 0x000fe20008410000 */
[----:B------:R-:W-:Y:S01]  /*13cc0*/  STL [R1+0x1c], R202 ;  /* 0x00001cca01007387 */ /* 0x000fe20000100800 */
[----:B------:R-:W-:Y:S01]  /*13cd0*/  FMUL.FTZ R74, R74, UR19 ;  /* 0x000000134a4a7c20 */ /* 0x000fe20008410000 */
[----:B------:R-:W-:Y:S03]  /*13ce0*/  FMUL.FTZ R75, R75, UR19 ;  /* 0x000000134b4b7c20 */ /* 0x000fe60008410000 */
        /* <DEDUP_REMOVED lines=8> */
[----:B------:R2:W3:Y:S01]  /*13d70*/  MUFU.TANH R66, R70 ;  /* 0x0000004600427308 */ /* 0x0004e20000002400 */
        /* <DEDUP_REMOVED lines=8> */
[----:B------:R-:W-:Y:S01]  /*13e00*/  FMUL.FTZ R47, R47, UR19 ;  /* 0x000000132f2f7c20 */ /* 0x000fe20008410000 */
[----:B------:R-:W-:Y:S01]  /*13e10*/  FMUL.FTZ R50, R50, UR19 ;  /* 0x0000001332327c20 */ /* 0x000fe20008410000 */
[----:B------:R-:W-:Y:S01]  /*13e20*/  FMUL.FTZ R49, R49, UR19 ;  /* 0x0000001331317c20 */ /* 0x000fe20008410000 */
[----:B------:R-:W-:Y:S01]  /*13e30*/  FMUL.FTZ R52, R52, UR19 ;  /* 0x0000001334347c20 */ /* 0x000fe20008410000 */
[----:B------:R-:W-:Y:S01]  /*13e40*/  FMUL.FTZ R53, R53, UR19 ;  /* 0x0000001335357c20 */ /* 0x000fe20008410000 */
[----:B------:R-:W-:Y:S01]  /*13e50*/  FMUL.FTZ R45, R45, UR19 ;  /* 0x000000132d2d7c20 */ /* 0x000fe20008410000 */
[----:B------:R-:W-:Y:S03]  /*13e60*/  FMUL.FTZ R60, R60, UR19 ;  /* 0x000000133c3c7c20 */ /* 0x000fe60008410000 */
[----:B------:R-:W-:Y:S01]  /*13e70*/  MUFU.TANH R26, R37 ;  /* 0x00000025001a7308 */ /* 0x000fe20000002400 */
[----:B--2---:R-:W-:Y:S01]  /*13e80*/  MOV R70, R18 ;  /* 0x0000001200467202 */ /* 0x004fe20000000f00 */
[----:B------:R-:W-:Y:S01]  /*13e90*/  FMUL.FTZ R51, R51, UR19 ;  /* 0x0000001333337c20 */ /* 0x000fe20008410000 */
[----:B------:R-:W-:Y:S01]  /*13ea0*/  FMUL.FTZ R77, R77, UR19 ;  /* 0x000000134d4d7c20 */ /* 0x000fe20008410000 */
[----:B------:R-:W-:Y:S01]  /*13eb0*/  FMUL.FTZ R54, R54, UR19 ;  /* 0x0000001336367c20 */ /* 0x000fe20008410000 */
[----:B------:R-:W-:Y:S01]  /*13ec0*/  FMUL.FTZ R83, R83, UR19 ;  /* 0x0000001353537c20 */ /* 0x000fe20008410000 */
[----:B------:R-:W-:Y:S04]  /*13ed0*/  FMUL.FTZ R82, R82, UR19 ;  /* 0x0000001352527c20 */ /* 0x000fe80008410000 */
[----:B------:R2:W-:Y:S01]  /*13ee0*/  MUFU.TANH R61, R64 ;  /* 0x00000040003d7308 */ /* 0x0005e20000002400 */
[----:B-1----:R-:W-:Y:S09]  /*13ef0*/  IMAD.MOV.U32 R63, RZ, RZ, R4 ;  /* 0x000000ffff3f7224 */ /* 0x002ff200078e0004 */
[----:B------:R1:W-:Y:S10]  /*13f00*/  MUFU.TANH R23, R67 ;  /* 0x0000004300177308 */ /* 0x0003f40000002400 */
[----:B------:R4:W-:Y:S01]  /*13f10*/  MUFU.TANH R246, R68 ;  /* 0x0000004400f67308 */ /* 0x0009e20000002400 */
[----:B--2---:R-:W-:Y:S02]  /*13f20*/  MOV R64, R5 ;  /* 0x0000000500407202 */ /* 0x004fe40000000f00 */
[----:B------:R-:W2:Y:S07]  /*13f30*/  LDSM.16.M88.4 R4, [R224+0x2800] ;  /* 0x00280000e004783b */ /* 0x000eae0000000200 */
[----:B------:R-:W-:Y:S01]  /*13f40*/  MUFU.TANH R37, R62 ;  /* 0x0000003e00257308 */ /* 0x000fe20000002400 */
[----:B-1----:R-:W-:Y:S09]  /*13f50*/  IMAD.MOV.U32 R67, RZ, RZ, R202 ;  /* 0x000000ffff437224 */ /* 0x002ff200078e00ca */
[----:B------:R-:W-:Y:S01]  /*13f60*/  MUFU.TANH R62, R65 ;  /* 0x00000041003e7308 */ /* 0x000fe20000002400 */
[----:B----4-:R-:W-:Y:S09]  /*13f70*/  IMAD.MOV.U32 R68, RZ, RZ, R201 ;  /* 0x000000ffff447224 */ /* 0x010ff200078e00c9 */
[----:B------:R-:W1:Y:S10]  /*13f80*/  MUFU.TANH R65, R72 ;  /* 0x0000004800417308 */ /* 0x000e740000002400 */
[----:B------:R4:W-:Y:S10]  /*13f90*/  MUFU.TANH R16, R79 ;  /* 0x0000004f00107308 */ /* 0x0009f40000002400 */
[----:B------:R5:W-:Y:S01]  /*13fa0*/  MUFU.TANH R243, R69 ;  /* 0x0000004500f37308 */ /* 0x000be20000002400 */
[-C--:B--2---:R-:W-:Y:S09]  /*13fb0*/  HMMA.16816.F32 R84, R216, R4.reuse, R84 ;  /* 0x00000004d854723c */ /* 0x084ff20000001854 */
[----:B------:R3:W-:Y:S01]  /*13fc0*/  MUFU.TANH R200, R73 ;  /* 0x0000004900c87308 */ /* 0x0007e20000002400 */
[C---:B------:R-:W-:Y:S04]  /*13fd0*/  HMMA.16816.F32 R88, R212.reuse, R4, R88 ;  /* 0x00000004d458723c */ /* 0x040fe80000001858 */
[----:B----4-:R-:W-:Y:S02]  /*13fe0*/  MOV R79, R70 ;  /* 0x00000046004f7202 */ /* 0x010fe40000000f00 */
[-C--:B------:R-:W-:Y:S03]  /*13ff0*/  HMMA.16816.F32 R92, R212, R6.reuse, R92 ;  /* 0x00000006d45c723c */ /* 0x080fe6000000185c */
[----:B------:R-:W-:Y:S02]  /*14000*/  MUFU.TANH R72, R74 ;  /* 0x0000004a00487308 */ /* 0x000fe40000002400 */
[----:B------:R-:W-:Y:S01]  /*14010*/  IMAD.MOV.U32 R70, RZ, RZ, R68 ;  /* 0x000000ffff467224 */ /* 0x000fe200078e0044 */
[C---:B------:R-:W-:Y:S01]  /*14020*/  HMMA.16816.F32 R96, R216.reuse, R6, R96 ;  /* 0x00000006d860723c */ /* 0x040fe20000001860 */
[----:B------:R-:W2:Y:S01]  /*14030*/  LDSM.16.M88.4 R4, [R224+0x3800] ;  /* 0x00380000e004783b */ /* 0x000ea20000000200 */
[----:B------:R-:W-:Y:S05]  /*14040*/  DEPBAR.LE SB0, 0x0 ;  /* 0x000080000000791a */ /* 0x000fea0000000000 */
[----:B------:R-:W-:Y:S01]  /*14050*/  MUFU.TANH R28, R38 ;  /* 0x00000026001c7308 */ /* 0x000fe20000002400 */
[----:B------:R-:W-:Y:S03]  /*14060*/  MOV R68, R67 ;  /* 0x0000004300447202 */ /* 0x000fe60000000f00 */
[----:B-----5:R-:W-:Y:S01]  /*14070*/  IMAD.MOV.U32 R69, RZ, RZ, R17 ;  /* 0x000000ffff457224 */ /* 0x020fe200078e0011 */
[-C--:B------:R-:W-:Y:S05]  /*14080*/  HMMA.16816.F32 R100, R216, R8.reuse, R100 ;  /* 0x00000008d864723c */ /* 0x080fea0000001864 */
[----:B------:R4:W-:Y:S01]  /*14090*/  MUFU.TANH R56, R75 ;  /* 0x0000004b00387308 */ /* 0x0009e20000002400 */
[----:B------:R-:W-:Y:S01]  /*140a0*/  BAR.SYNC.DEFER_BLOCKING 0x0 ;  /* 0x0000000000007b1d */ /* 0x000fe20000010000 */
[----:B---3--:R-:W-:Y:S01]  /*140b0*/  MOV R73, R66 ;  /* 0x0000004200497202 */ /* 0x008fe20000000f00 */
[C---:B------:R-:W-:Y:S04]  /*140c0*/  HMMA.16816.F32 R104, R212.reuse, R8, R104 ;  /* 0x00000008d468723c */ /* 0x040fe80000001868 */
[----:B------:R-:W-:Y:S03]  /*140d0*/  FMUL.FTZ R95, R95, UR19 ;  /* 0x000000135f5f7c20 */ /* 0x000fe60008410000 */
[----:B------:R-:W3:Y:S01]  /*140e0*/  MUFU.TANH R39, R71 ;  /* 0x0000004700277308 */ /* 0x000ee20000002400 */
[-C--:B------:R-:W-:Y:S03]  /*140f0*/  HMMA.16816.F32 R108, R212, R10.reuse, R108 ;  /* 0x0000000ad46c723c */ /* 0x080fe6000000186c */
[----:B------:R-:W-:Y:S03]  /*14100*/  FMUL.FTZ R84, R84, UR19 ;  /* 0x0000001354547c20 */ /* 0x000fe60008410000 */
[C---:B------:R-:W-:Y:S03]  /*14110*/  HMMA.16816.F32 R112, R216.reuse, R10, R112 ;  /* 0x0000000ad870723c */ /* 0x040fe60000001870 */
[----:B------:R1:W-:Y:S02]  /*14120*/  MUFU.TANH R12, R95 ;  /* 0x0000005f000c7308 */ /* 0x0003e40000002400 */
[----:B----4-:R-:W-:Y:S02]  /*14130*/  IMAD.MOV.U32 R75, RZ, RZ, R64 ;  /* 0x000000ffff4b7224 */ /* 0x010fe400078e0040 */
[----:B------:R-:W-:Y:S01]  /*14140*/  FMUL.FTZ R91, R91, UR19 ;  /* 0x000000135b5b7c20 */ /* 0x000fe20008410000 */
[----:B------:R-:W-:Y:S03]  /*14150*/  FMUL.FTZ R103, R103, UR19 ;  /* 0x0000001367677c20 */ /* 0x000fe60008410000 */
[----:B------:R-:W-:Y:S02]  /*14160*/  FMUL.FTZ R89, R89, UR19 ;  /* 0x0000001359597c20 */ /* 0x000fe40008410000 */
[----:B------:R3:W-:Y:S01]  /*14170*/  MUFU.TANH R38, R78 ;  /* 0x0000004e00267308 */ /* 0x0007e20000002400 */
[----:B------:R-:W-:Y:S01]  /*14180*/  FMUL.FTZ R90, R90, UR19 ;  /* 0x000000135a5a7c20 */ /* 0x000fe20008410000 */
[----:B------:R-:W-:Y:S01]  /*14190*/  FMUL.FTZ R107, R107, UR19 ;  /* 0x000000136b6b7c20 */ /* 0x000fe20008410000 */
[-C--:B--2---:R-:W-:Y:S03]  /*141a0*/  HMMA.16816.F32 R116, R216, R4.reuse, R116 ;  /* 0x00000004d874723c */ /* 0x084fe60000001874 */
[----:B------:R-:W-:Y:S04]  /*141b0*/  FMUL.FTZ R86, R86, UR19 ;  /* 0x0000001356567c20 */ /* 0x000fe80008410000 */
[----:B------:R2:W-:Y:S01]  /*141c0*/  MUFU.TANH R57, R76 ;  /* 0x0000004c00397308 */ /* 0x0005e20000002400 */
[----:B-1----:R-:W-:Y:S03]  /*141d0*/  IMAD.MOV.U32 R95, RZ, RZ, R65 ;  /* 0x000000ffff5f7224 */ /* 0x002fe600078e0041 */
[----:B------:R-:W-:Y:S01]  /*141e0*/  MOV R65, R203 ;  /* 0x000000cb00417202 */ /* 0x000fe20000000f00 */
[C---:B------:R-:W-:Y:S04]  /*141f0*/  HMMA.16816.F32 R120, R212.reuse, R4, R120 ;  /* 0x00000004d478723c */ /* 0x040fe80000001878 */
[----:B------:R-:W-:Y:S01]  /*14200*/  IMAD.MOV.U32 R74, RZ, RZ, R65 ;  /* 0x000000ffff4a7224 */ /* 0x000fe200078e0041 */
[----:B------:R1:W-:Y:S01]  /*14210*/  MUFU.TANH R17, R107 ;  /* 0x0000006b00117308 */ /* 0x0003e20000002400 */
[----:B---3--:R-:W-:Y:S01]  /*14220*/  IMAD.MOV.U32 R78, RZ, RZ, R39 ;  /* 0x000000ffff4e7224 */ /* 0x008fe200078e0027 */
[-C--:B------:R-:W-:Y:S04]  /*14230*/  HMMA.16816.F32 R124, R212, R6.reuse, R124 ;  /* 0x00000006d47c723c */ /* 0x080fe8000000187c */
[----:B------:R-:W-:Y:S01]  /*14240*/  FMNMX.FTZ R4, R247, R133, !PT ;  /* 0x00000085f7047209 */ /* 0x000fe20007810000 */
[----:B------:R-:W-:Y:S03]  /*14250*/  FMUL.FTZ R110, R110, UR19 ;  /* 0x000000136e6e7c20 */ /* 0x000fe60008410000 */
[----:B------:R-:W-:Y:S03]  /*14260*/  MUFU.TANH R205, R80 ;  /* 0x0000005000cd7308 */ /* 0x000fe60000002400 */
[----:B--2---:R-:W-:Y:S01]  /*14270*/  MOV R76, R23 ;  /* 0x00000017004c7202 */ /* 0x004fe20000000f00 */
[----:B------:R-:W-:Y:S04]  /*14280*/  HMMA.16816.F32 R128, R216, R6, R128 ;  /* 0x00000006d880723c */ /* 0x000fe80000001880 */
[----:B------:R-:W-:Y:S01]  /*14290*/  FMNMX.FTZ R5, R250, R132, !PT ;  /* 0x00000084fa057209 */ /* 0x000fe20007810000 */
[----:B------:R-:W-:Y:S01]  /*142a0*/  FMUL.FTZ R115, R115, UR19 ;  /* 0x0000001373737c20 */ /* 0x000fe20008410000 */
[----:B------:R2:W-:Y:S01]  /*142b0*/  MUFU.TANH R204, R81 ;  /* 0x0000005100cc7308 */ /* 0x0005e20000002400 */
[----:B-1----:R-:W-:Y:S01]  /*142c0*/  MOV R107, R36 ;  /* 0x00000024006b7202 */ /* 0x002fe20000000f00 */
[----:B------:R-:W-:Y:S03]  /*142d0*/  FMUL.FTZ R114, R114, UR19 ;  /* 0x0000001372727c20 */ /* 0x000fe60008410000 */
[----:B------:R-:W-:Y:S01]  /*142e0*/  FMUL.FTZ R93, R93, UR19 ;  /* 0x000000135d5d7c20 */ /* 0x000fe20008410000 */
[----:B------:R-:W-:Y:S01]  /*142f0*/  FMUL.FTZ R102, R102, UR19 ;  /* 0x0000001366667c20 */ /* 0x000fe20008410000 */
[----:B------:R-:W-:Y:S03]  /*14300*/  FMUL.FTZ R87, R87, UR19 ;  /* 0x0000001357577c20 */ /* 0x000fe60008410000 */
[----:B------:R-:W1:Y:S01]  /*14310*/  MUFU.TANH R0, R46 ;  /* 0x0000002e00007308 */ /* 0x000e620000002400 */
[----:B------:R-:W-:Y:S01]  /*14320*/  FMUL.FTZ R108, R108, UR19 ;  /* 0x000000136c6c7c20 */ /* 0x000fe20008410000 */
[----:B------:R-:W-:Y:S01]  /*14330*/  FMUL.FTZ R94, R94, UR19 ;  /* 0x000000135e5e7c20 */ /* 0x000fe20008410000 */
[----:B------:R-:W-:Y:S01]  /*14340*/  FMUL.FTZ R117, R117, UR19 ;  /* 0x0000001375757c20 */ /* 0x000fe20008410000 */
[----:B------:R-:W-:Y:S01]  /*14350*/  FMUL.FTZ R99, R99, UR19 ;  /* 0x0000001363637c20 */ /* 0x000fe20008410000 */
[----:B------:R-:W-:Y:S02]  /*14360*/  IMAD.MOV.U32 R71, RZ, RZ, R14 ;  /* 0x000000ffff477224 */ /* 0x000fe400078e000e */
[----:B------:R-:W-:Y:S01]  /*14370*/  FMUL.FTZ R109, R109, UR19 ;  /* 0x000000136d6d7c20 */ /* 0x000fe20008410000 */
[----:B------:R-:W-:Y:S02]  /*14380*/  FMUL.FTZ R123, R123, UR19 ;  /* 0x000000137b7b7c20 */ /* 0x000fe40008410000 */
[----:B------:R3:W-:Y:S01]  /*14390*/  MUFU.TANH R59, R84 ;  /* 0x00000054003b7308 */ /* 0x0007e20000002400 */
[----:B--2---:R-:W-:Y:S01]  /*143a0*/  MOV R81, R56 ;  /* 0x0000003800517202 */ /* 0x004fe20000000f00 */
[----:B------:R-:W-:Y:S01]  /*143b0*/  FMUL.FTZ R88, R88, UR19 ;  /* 0x0000001358587c20 */ /* 0x000fe20008410000 */
[----:B------:R-:W-:Y:S01]  /*143c0*/  FMUL.FTZ R85, R85, UR19 ;  /* 0x0000001355557c20 */ /* 0x000fe20008410000 */
[----:B------:R-:W-:Y:S01]  /*143d0*/  FMUL.FTZ R96, R96, UR19 ;  /* 0x0000001360607c20 */ /* 0x000fe20008410000 */
[----:B------:R-:W-:Y:S01]  /*143e0*/  FMUL.FTZ R98, R98, UR19 ;  /* 0x0000001362627c20 */ /* 0x000fe20008410000 */
[----:B------:R-:W-:Y:S01]  /*143f0*/  FMUL.FTZ R97, R97, UR19 ;  /* 0x0000001361617c20 */ /* 0x000fe20008410000 */
[----:B------:R-:W-:Y:S03]  /*14400*/  FMUL.FTZ R92, R92, UR19 ;  /* 0x000000135c5c7c20 */ /* 0x000fe60008410000 */
[----:B------:R-:W2:Y:S01]  /*14410*/  MUFU.TANH R2, R58 ;  /* 0x0000003a00027308 */ /* 0x000ea20000002400 */
[----:B-1----:R1:W-:Y:S01]  /*14420*/  STL [R1+0x38], R0 ;  /* 0x0000380001007387 */ /* 0x0023e20000100800 */
[----:B------:R-:W-:Y:S01]  /*14430*/  FMUL.FTZ R100, R100, UR19 ;  /* 0x0000001364647c20 */ /* 0x000fe20008410000 */
[----:B------:R-:W-:Y:S01]  /*14440*/  FMUL.FTZ R101, R101, UR19 ;  /* 0x0000001365657c20 */ /* 0x000fe20008410000 */
[----:B------:R-:W-:Y:S01]  /*14450*/  FMUL.FTZ R118, R118, UR19 ;  /* 0x0000001376767c20 */ /* 0x000fe20008410000 */
[----:B------:R-:W-:Y:S01]  /*14460*/  FMUL.FTZ R106, R106, UR19 ;  /* 0x000000136a6a7c20 */ /* 0x000fe20008410000 */
[----:B------:R-:W-:Y:S01]  /*14470*/  FMUL.FTZ R112, R112, UR19 ;  /* 0x0000001370707c20 */ /* 0x000fe20008410000 */
[----:B------:R-:W-:Y:S03]  /*14480*/  FMUL.FTZ R113, R113, UR19 ;  /* 0x0000001371717c20 */ /* 0x000fe60008410000 */
[----:B------:R-:W-:Y:S01]  /*14490*/  MUFU.TANH R22, R22 ;  /* 0x0000001600167308 */ /* 0x000fe20000002400 */
[----:B---3--:R-:W-:Y:S01]  /*144a0*/  FMUL.FTZ R84, R131, UR19 ;  /* 0x0000001383547c20 */ /* 0x008fe20008410000 */
[----:B------:R-:W-:Y:S01]  /*144b0*/  FMUL.FTZ R104, R104, UR19 ;  /* 0x0000001368687c20 */ /* 0x000fe20008410000 */
[----:B------:R-:W-:Y:S01]  /*144c0*/  FMUL.FTZ R116, R116, UR19 ;  /* 0x0000001374747c20 */ /* 0x000fe20008410000 */
[----:B------:R-:W-:Y:S01]  /*144d0*/  FMUL.FTZ R105, R105, UR19 ;  /* 0x0000001369697c20 */ /* 0x000fe20008410000 */
[----:B------:R-:W-:Y:S01]  /*144e0*/  FMUL.FTZ R111, R111, UR19 ;  /* 0x000000136f6f7c20 */ /* 0x000fe20008410000 */
[----:B------:R-:W-:Y:S01]  /*144f0*/  FMUL.FTZ R119, R119, UR19 ;  /* 0x0000001377777c20 */ /* 0x000fe20008410000 */
[----:B------:R-:W-:Y:S03]  /*14500*/  FMUL.FTZ R120, R120, UR19 ;  /* 0x0000001378787c20 */ /* 0x000fe60008410000 */
[----:B------:R-:W-:Y:S01]  /*14510*/  MUFU.TANH R21, R21 ;  /* 0x0000001500157308 */ /* 0x000fe20000002400 */
[----:B--2---:R-:W-:Y:S01]  /*14520*/  IMAD.MOV.U32 R131, RZ, RZ, R2 ;  /* 0x000000ffff837224 */ /* 0x004fe200078e0002 */
[----:B------:R-:W-:Y:S01]  /*14530*/  FMNMX.FTZ R2, R248, R3, !PT ;  /* 0x00000003f8027209 */ /* 0x000fe20007810000 */
[----:B------:R-:W-:Y:S01]  /*14540*/  FMUL.FTZ R121, R121, UR19 ;  /* 0x0000001379797c20 */ /* 0x000fe20008410000 */
[----:B------:R-:W-:Y:S01]  /*14550*/  FMUL.FTZ R124, R124, UR19 ;  /* 0x000000137c7c7c20 */ /* 0x000fe20008410000 */
[----:B------:R-:W-:Y:S01]  /*14560*/  FMUL.FTZ R125, R125, UR19 ;  /* 0x000000137d7d7c20 */ /* 0x000fe20008410000 */
[----:B------:R-:W-:Y:S04]  /*14570*/  FMUL.FTZ R122, R122, UR19 ;  /* 0x000000137a7a7c20 */ /* 0x000fe80008410000 */
[----:B------:R-:W-:Y:S10]  /*14580*/  MUFU.TANH R25, R25 ;  /* 0x0000001900197308 */ /* 0x000ff40000002400 */
[----:B-1----:R-:W1:Y:S10]  /*14590*/  MUFU.TANH R0, R55 ;  /* 0x0000003700007308 */ /* 0x002e740000002400 */
[----:B------:R-:W-:Y:S10]  /*145a0*/  MUFU.TANH R32, R32 ;  /* 0x0000002000207308 */ /* 0x000ff40000002400 */
[----:B------:R-:W-:Y:S01]  /*145b0*/  MUFU.TANH R34, R34 ;  /* 0x0000002200227308 */ /* 0x000fe20000002400 */
[----:B-1----:R1:W-:Y:S04]  /*145c0*/  STL [R1+0x34], R0 ;  /* 0x0000340001007387 */ /* 0x0023e80000100800 */
[----:B------:R-:W2:Y:S05]  /*145d0*/  LDL R67, [R1+0x14] ;  /* 0x0000140001437983 */ /* 0x000eaa0000100800 */
[----:B------:R-:W-:Y:S01]  /*145e0*/  MUFU.TANH R33, R33 ;  /* 0x0000002100217308 */ /* 0x000fe20000002400 */
[----:B------:R-:W3:Y:S04]  /*145f0*/  LDL R66, [R1+0xc] ;  /* 0x00000c0001427983 */ /* 0x000ee80000100800 */
[----:B------:R-:W4:Y:S05]  /*14600*/  LDL R65, [R1+0x10] ;  /* 0x0000100001417983 */ /* 0x000f2a0000100800 */
[----:B------:R-:W-:Y:S01]  /*14610*/  MUFU.TANH R29, R29 ;  /* 0x0000001d001d7308 */ /* 0x000fe20000002400 */
[----:B------:R-:W5:Y:S04]  /*14620*/  LDL R64, [R1+0x8] ;  /* 0x0000080001407983 */ /* 0x000f680000100800 */
[----:B------:R-:W5:Y:S05]  /*14630*/  LDL R39, [R1+0x4] ;  /* 0x0000040001277983 */ /* 0x000f6a0000100800 */
[----:B------:R-:W-:Y:S01]  /*14640*/  MUFU.TANH R35, R35 ;  /* 0x0000002300237308 */ /* 0x000fe20000002400 */
[----:B------:R-:W5:Y:S04]  /*14650*/  LDL R23, [R1] ;  /* 0x0000000001177983 */ /* 0x000f680000100800 */
[----:B------:R-:W5:Y:S05]  /*14660*/  LDL R36, [R1+0x24] ;  /* 0x0000240001247983 */ /* 0x000f6a0000100800 */
[----:B------:R-:W-:Y:S01]  /*14670*/  MUFU.TANH R31, R31 ;  /* 0x0000001f001f7308 */ /* 0x000fe20000002400 */
[----:B------:R-:W5:Y:S04]  /*14680*/  LDL R80, [R1+0x38] ;  /* 0x0000380001507983 */ /* 0x000f680000100800 */
[----:B------:R-:W5:Y:S05]  /*14690*/  LDL R56, [R1+0x34] ;  /* 0x0000340001387983 */ /* 0x000f6a0000100800 */
[----:B------:R-:W-:Y:S10]  /*146a0*/  MUFU.TANH R40, R40 ;  /* 0x0000002800287308 */ /* 0x000ff40000002400 */
        /* <DEDUP_REMOVED lines=10> */
[----:B-1----:R-:W1:Y:S10]  /*14750*/  MUFU.TANH R0, R60 ;  /* 0x0000003c00007308 */ /* 0x002e740000002400 */
[----:B------:R-:W-:Y:S10]  /*14760*/  MUFU.TANH R53, R91 ;  /* 0x0000005b00357308 */ /* 0x000ff40000002400 */
[----:B------:R-:W-:Y:S10]  /*14770*/  MUFU.TANH R45, R45 ;  /* 0x0000002d002d7308 */ /* 0x000ff40000002400 */
[----:B------:R1:W5:Y:S10]  /*14780*/  MUFU.TANH R60, R77 ;  /* 0x0000004d003c7308 */ /* 0x0003740000002400 */
[----:B------:R1:W-:Y:S10]  /*14790*/  MUFU.TANH R91, R103 ;  /* 0x00000067005b7308 */ /* 0x0003f40000002400 */
[----:B------:R-:W5:Y:S01]  /*147a0*/  MUFU.TANH R51, R51 ;  /* 0x0000003300337308 */ /* 0x000f620000002400 */
[----:B-1----:R-:W-:Y:S01]  /*147b0*/  MOV R77, R63 ;  /* 0x0000003f004d7202 */ /* 0x002fe20000000f00 */
[----:B------:R-:W-:Y:S01]  /*147c0*/  FMUL.FTZ R63, R129, UR19 ;  /* 0x00000013813f7c20 */ /* 0x000fe20008410000 */
[----:B------:R-:W-:Y:S07]  /*147d0*/  MOV R129, R79 ;  /* 0x0000004f00817202 */ /* 0x000fee0000000f00 */
[----:B------:R-:W-:Y:S01]  /*147e0*/  MUFU.TANH R240, R89 ;  /* 0x0000005900f07308 */ /* 0x000fe20000002400 */
[----:B------:R-:W-:Y:S09]  /*147f0*/  MOV R103, R75 ;  /* 0x0000004b00677202 */ /* 0x000ff20000000f00 */
[----:B------:R-:W-:Y:S10]  /*14800*/  MUFU.TANH R55, R90 ;  /* 0x0000005a00377308 */ /* 0x000ff40000002400 */
[----:B------:R1:W-:Y:S10]  /*14810*/  MUFU.TANH R18, R110 ;  /* 0x0000006e00127308 */ /* 0x0003f40000002400 */
[----:B------:R1:W-:Y:S10]  /*14820*/  MUFU.TANH R89, R115 ;  /* 0x0000007300597308 */ /* 0x0003f40000002400 */
[----:B------:R-:W5:Y:S01]  /*14830*/  MUFU.TANH R54, R54 ;  /* 0x0000003600367308 */ /* 0x000f620000002400 */
[----:B-1----:R-:W-:Y:S09]  /*14840*/  MOV R110, R200 ;  /* 0x000000c8006e7202 */ /* 0x002ff20000000f00 */
[----:B------:R1:W-:Y:S01]  /*14850*/  MUFU.TANH R90, R114 ;  /* 0x00000072005a7308 */ /* 0x0003e20000002400 */
[----:B------:R-:W-:Y:S09]  /*14860*/  MOV R115, R77 ;  /* 0x0000004d00737202 */ /* 0x000ff20000000f00 */
[----:B------:R2:W-:Y:S10]  /*14870*/  MUFU.TANH R207, R86 ;  /* 0x0000005600cf7308 */ /* 0x0005f40000002400 */
[----:B------:R-:W-:Y:S01]  /*14880*/  MUFU.TANH R208, R93 ;  /* 0x0000005d00d07308 */ /* 0x000fe20000002400 */
[----:B-1----:R-:W-:Y:S02]  /*14890*/  IMAD.MOV.U32 R114, RZ, RZ, R71 ;  /* 0x000000ffff727224 */ /* 0x002fe400078e0047 */
[----:B------:R-:W-:Y:S01]  /*148a0*/  FMUL.FTZ R71, R126, UR19 ;  /* 0x000000137e477c20 */ /* 0x000fe20008410000 */
[----:B------:R-:W-:Y:S02]  /*148b0*/  IMAD.MOV.U32 R126, RZ, RZ, R0 ;  /* 0x000000ffff7e7224 */ /* 0x000fe400078e0000 */
[----:B------:R-:W-:Y:S01]  /*148c0*/  FMUL.FTZ R0, R127, UR19 ;  /* 0x000000137f007c20 */ /* 0x000fe20008410000 */
[----:B------:R-:W-:Y:S03]  /*148d0*/  MOV R127, R74 ;  /* 0x0000004a007f7202 */ /* 0x000fe60000000f00 */
[----:B------:R1:W-:Y:S01]  /*148e0*/  MUFU.TANH R93, R102 ;  /* 0x00000066005d7308 */ /* 0x0003e20000002400 */
[----:B--2---:R-:W-:Y:S09]  /*148f0*/  FMUL.FTZ R86, R130, UR19 ;  /* 0x0000001382567c20 */ /* 0x004ff20008410000 */
[----:B------:R2:W-:Y:S10]  /*14900*/  MUFU.TANH R201, R108 ;  /* 0x0000006c00c97308 */ /* 0x0005f40000002400 */
[----:B------:R-:W-:Y:S01]  /*14910*/  MUFU.TANH R206, R87 ;  /* 0x0000005700ce7308 */ /* 0x000fe20000002400 */
[----:B-1----:R-:W-:Y:S09]  /*14920*/  IMAD.MOV.U32 R102, RZ, RZ, R76 ;  /* 0x000000ffff667224 */ /* 0x002ff200078e004c */
[----:B------:R-:W-:Y:S01]  /*14930*/  MUFU.TANH R210, R83 ;  /* 0x0000005300d27308 */ /* 0x000fe20000002400 */
[----:B--2---:R-:W-:Y:S09]  /*14940*/  IMAD.MOV.U32 R108, RZ, RZ, R73 ;  /* 0x000000ffff6c7224 */ /* 0x004ff200078e0049 */
[----:B------:R1:W-:Y:S10]  /*14950*/  MUFU.TANH R87, R117 ;  /* 0x0000007500577308 */ /* 0x0003f40000002400 */
[----:B------:R-:W-:Y:S10]  /*14960*/  MUFU.TANH R83, R94 ;  /* 0x0000005e00537308 */ /* 0x000ff40000002400 */
[----:B------:R2:W-:Y:S01]  /*14970*/  MUFU.TANH R94, R99 ;  /* 0x00000063005e7308 */ /* 0x0005e20000002400 */
[----:B-1----:R-:W-:Y:S09]  /*14980*/  IMAD.MOV.U32 R117, RZ, RZ, R72 ;  /* 0x000000ffff757224 */ /* 0x002ff200078e0048 */
[----:B------:R1:W-:Y:S10]  /*14990*/  MUFU.TANH R200, R109 ;  /* 0x0000006d00c87308 */ /* 0x0003f40000002400 */
[----:B------:R5:W-:Y:S01]  /*149a0*/  MUFU.TANH R130, R123 ;  /* 0x0000007b00827308 */ /* 0x000be20000002400 */
[----:B------:R-:W-:Y:S01]  /*149b0*/  FMNMX.FTZ R6, R67, R2, !PT ;  /* 0x0000000243067209 */ /* 0x000fe20007810000 */
[----:B--2---:R-:W-:Y:S01]  /*149c0*/  IMAD.MOV.U32 R99, RZ, RZ, R78 ;  /* 0x000000ffff637224 */ /* 0x004fe200078e004e */
[----:B------:R-:W-:Y:S02]  /*149d0*/  FMNMX.FTZ R2, R249, R134, !PT ;  /* 0x00000086f9027209 */ /* 0x000fe40007810000 */
[----:B---3--:R-:W-:Y:S02]  /*149e0*/  FMNMX.FTZ R4, R66, R4, !PT ;  /* 0x0000000442047209 */ /* 0x008fe40007810000 */
[----:B------:R-:W-:Y:S03]  /*149f0*/  FMNMX.FTZ R6, R242, R6, !PT ;  /* 0x00000006f2067209 */ /* 0x000fe60007810000 */
[----:B------:R-:W-:Y:S01]  /*14a00*/  MUFU.TANH R211, R82 ;  /* 0x0000005200d37308 */ /* 0x000fe20000002400 */
[----:B----4-:R-:W-:Y:S01]  /*14a10*/  FMNMX.FTZ R5, R65, R5, !PT ;  /* 0x0000000541057209 */ /* 0x010fe20007810000 */
[----:B-1----:R-:W-:Y:S01]  /*14a20*/  IMAD.MOV.U32 R109, RZ, RZ, R57 ;  /* 0x000000ffff6d7224 */ /* 0x002fe200078e0039 */
[----:B------:R-:W-:Y:S02]  /*14a30*/  FMNMX.FTZ R6, R239, R6, !PT ;  /* 0x00000006ef067209 */ /* 0x000fe40007810000 */
[----:B-----5:R-:W-:Y:S02]  /*14a40*/  FMNMX.FTZ R2, R64, R2, !PT ;  /* 0x0000000240027209 */ /* 0x020fe40007810000 */
[----:B------:R-:W-:Y:S03]  /*14a50*/  FMNMX.FTZ R5, R241, R5, !PT ;  /* 0x00000005f1057209 */ /* 0x000fe60007810000 */
[----:B------:R-:W-:Y:S01]  /*14a60*/  MUFU.TANH R245, R88 ;  /* 0x0000005800f57308 */ /* 0x000fe20000002400 */
[----:B------:R-:W-:Y:S01]  /*14a70*/  FMNMX.FTZ R4, R39, R4, !PT ;  /* 0x0000000427047209 */ /* 0x000fe20007810000 */
[----:B------:R-:W-:Y:S01]  /*14a80*/  IMAD.MOV.U32 R123, RZ, RZ, R60 ;  /* 0x000000ffff7b7224 */ /* 0x000fe200078e003c */
[----:B------:R-:W-:Y:S02]  /*14a90*/  FMNMX.FTZ R5, R19, R5, !PT ;  /* 0x0000000513057209 */ /* 0x000fe40007810000 */
[----:B------:R-:W-:Y:S02]  /*14aa0*/  FMNMX.FTZ R2, R23, R2, !PT ;  /* 0x0000000217027209 */ /* 0x000fe40007810000 */
[----:B------:R-:W-:Y:S03]  /*14ab0*/  FMNMX.FTZ R4, R252, R4, !PT ;  /* 0x00000004fc047209 */ /* 0x000fe60007810000 */
[----:B------:R1:W-:Y:S01]  /*14ac0*/  MUFU.TANH R58, R85 ;  /* 0x00000055003a7308 */ /* 0x0003e20000002400 */
        /* <DEDUP_REMOVED lines=10> */
[----:B------:R-:W-:Y:S01]  /*14b70*/  FMNMX.FTZ R6, R32, R6, !PT ;  /* 0x0000000620067209 */ /* 0x000fe20007810000 */
[----:B-1----:R-:W-:Y:S01]  /*14b80*/  FMUL.FTZ R85, R128, UR19 ;  /* 0x0000001380557c20 */ /* 0x002fe20008410000 */
        /* <DEDUP_REMOVED lines=33> */
[----:B------:R-:W1:Y:S01]  /*14da0*/  MUFU.TANH R14, R106 ;  /* 0x0000006a000e7308 */ /* 0x000e620000002400 */
[----:B------:R-:W-:Y:S02]  /*14db0*/  FMNMX.FTZ R6, R52, R6, !PT ;  /* 0x0000000634067209 */ /* 0x000fe40007810000 */
[----:B------:R-:W-:Y:S02]  /*14dc0*/  FMNMX.FTZ R2, R131, R2, !PT ;  /* 0x0000000283027209 */ /* 0x000fe40007810000 */
[----:B------:R-:W-:Y:S02]  /*14dd0*/  FMNMX.FTZ R4, R115, R4, !PT ;  /* 0x0000000473047209 */ /* 0x000fe40007810000 */
[----:B------:R-:W-:Y:S03]  /*14de0*/  FMNMX.FTZ R5, R56, R5, !PT ;  /* 0x0000000538057209 */ /* 0x000fe60007810000 */
[----:B------:R2:W3:Y:S01]  /*14df0*/  MUFU.TANH R57, R112 ;  /* 0x0000007000397308 */ /* 0x0004e20000002400 */
[----:B------:R-:W-:Y:S02]  /*14e00*/  FMNMX.FTZ R6, R61, R6, !PT ;  /* 0x000000063d067209 */ /* 0x000fe40007810000 */
[----:B------:R-:W-:Y:S02]  /*14e10*/  FMNMX.FTZ R2, R129, R2, !PT ;  /* 0x0000000281027209 */ /* 0x000fe40007810000 */
[----:B------:R-:W-:Y:S02]  /*14e20*/  FMNMX.FTZ R4, R126, R4, !PT ;  /* 0x000000047e047209 */ /* 0x000fe40007810000 */
[----:B------:R-:W-:Y:S03]  /*14e30*/  FMNMX.FTZ R5, R107, R5, !PT ;  /* 0x000000056b057209 */ /* 0x000fe60007810000 */
[----:B------:R-:W4:Y:S01]  /*14e40*/  MUFU.TANH R203, R104 ;  /* 0x0000006800cb7308 */ /* 0x000f220000002400 */
[----:B------:R-:W-:Y:S01]  /*14e50*/  FMNMX.FTZ R6, R62, R6, !PT ;  /* 0x000000063e067209 */ /* 0x000fe20007810000 */
[----:B-1----:R-:W-:Y:S01]  /*14e60*/  IMAD.MOV.U32 R128, RZ, RZ, R14 ;  /* 0x000000ffff807224 */ /* 0x002fe200078e000e */
[----:B------:R-:W-:Y:S02]  /*14e70*/  FMNMX.FTZ R2, R37, R2, !PT ;  /* 0x0000000225027209 */ /* 0x000fe40007810000 */
[----:B------:R-:W-:Y:S02]  /*14e80*/  FMNMX.FTZ R4, R114, R4, !PT ;  /* 0x0000000472047209 */ /* 0x000fe40007810000 */
[----:B------:R-:W-:Y:S03]  /*14e90*/  FMNMX.FTZ R5, R102, R5, !PT ;  /* 0x0000000566057209 */ /* 0x000fe60007810000 */
[----:B------:R-:W1:Y:S01]  /*14ea0*/  MUFU.TANH R113, R113 ;  /* 0x0000007100717308 */ /* 0x000e620000002400 */
[----:B------:R-:W-:Y:S01]  /*14eb0*/  FMNMX.FTZ R6, R246, R6, !PT ;  /* 0x00000006f6067209 */ /* 0x000fe20007810000 */
[----:B--2---:R-:W-:Y:S01]  /*14ec0*/  IMAD.MOV.U32 R112, RZ, RZ, R17 ;  /* 0x000000ffff707224 */ /* 0x004fe200078e0011 */
[----:B------:R-:W-:Y:S02]  /*14ed0*/  FMNMX.FTZ R2, R127, R2, !PT ;  /* 0x000000027f027209 */ /* 0x000fe40007810000 */
[----:B------:R-:W-:Y:S02]  /*14ee0*/  FMNMX.FTZ R4, R95, R4, !PT ;  /* 0x000000045f047209 */ /* 0x000fe40007810000 */
[----:B------:R-:W-:Y:S03]  /*14ef0*/  FMNMX.FTZ R5, R108, R5, !PT ;  /* 0x000000056c057209 */ /* 0x000fe60007810000 */
[----:B------:R-:W2:Y:S01]  /*14f00*/  MUFU.TANH R202, R105 ;  /* 0x0000006900ca7308 */ /* 0x000ea20000002400 */
        /* <DEDUP_REMOVED lines=11> */
[----:B------:R-:W-:Y:S02]  /*14fc0*/  MOV R82, R16 ;  /* 0x0000001000527202 */ /* 0x000fe40000000f00 */
[----:B------:R-:W-:Y:S02]  /*14fd0*/  FMNMX.FTZ R2, R38, R2, !PT ;  /* 0x0000000226027209 */ /* 0x000fe40007810000 */
[----:B------:R-:W-:Y:S03]  /*14fe0*/  FMNMX.FTZ R4, R123, R4, !PT ;  /* 0x000000047b047209 */ /* 0x000fe60007810000 */
[----:B------:R-:W5:Y:S01]  /*14ff0*/  MUFU.TANH R119, R119 ;  /* 0x0000007700777308 */ /* 0x000f620000002400 */
        /* <DEDUP_REMOVED lines=21> */
[----:B------:R-:W-:Y:S02]  /*15150*/  MOV R118, R12 ;  /* 0x0000000c00767202 */ /* 0x000fe40000000f00 */
[----:B------:R-:W-:Y:S02]  /*15160*/  FMNMX.FTZ R2, R93, R0, !PT ;  /* 0x000000005d027209 */ /* 0x000fe40007810000 */
[----:B------:R-:W-:Y:S03]  /*15170*/  FMNMX.FTZ R4, R101, R4, !PT ;  /* 0x0000000465047209 */ /* 0x000fe60007810000 */
[----:B------:R-:W-:Y:S01]  /*15180*/  MUFU.TANH R124, R124 ;  /* 0x0000007c007c7308 */ /* 0x000fe20000002400 */
[----:B------:R-:W-:Y:S02]  /*15190*/  FMNMX.FTZ R0, R118, R6, !PT ;  /* 0x0000000676007209 */ /* 0x000fe40007810000 */
[----:B------:R-:W-:Y:S02]  /*151a0*/  FMNMX.FTZ R5, R208, R5, !PT ;  /* 0x00000005d0057209 */ /* 0x000fe40007810000 */
[----:B------:R-:W-:Y:S02]  /*151b0*/  FMNMX.FTZ R2, R91, R2, !PT ;  /* 0x000000025b027209 */ /* 0x000fe40007810000 */
[----:B---3--:R-:W-:Y:S03]  /*151c0*/  FMNMX.FTZ R4, R57, R4, !PT ;  /* 0x0000000439047209 */ /* 0x008fe60007810000 */
[----:B------:R-:W-:Y:S01]  /*151d0*/  MUFU.TANH R125, R125 ;  /* 0x0000007d007d7308 */ /* 0x000fe20000002400 */
[----:B------:R-:W-:Y:S02]  /*151e0*/  FMNMX.FTZ R0, R128, R0, !PT ;  /* 0x0000000080007209 */ /* 0x000fe40007810000 */
[----:B----4-:R-:W-:Y:S02]  /*151f0*/  FMNMX.FTZ R5, R203, R5, !PT ;  /* 0x00000005cb057209 */ /* 0x010fe40007810000 */
[----:B------:R-:W-:Y:S02]  /*15200*/  FMNMX.FTZ R2, R90, R2, !PT ;  /* 0x000000025a027209 */ /* 0x000fe40007810000 */
[----:B-1----:R-:W-:Y:S03]  /*15210*/  FMNMX.FTZ R4, R113, R4, !PT ;  /* 0x0000000471047209 */ /* 0x002fe60007810000 */
[----:B------:R-:W-:Y:S01]  /*15220*/  MUFU.TANH R71, R71 ;  /* 0x0000004700477308 */ /* 0x000fe20000002400 */
[----:B------:R-:W-:Y:S02]  /*15230*/  FMNMX.FTZ R6, R112, R0, !PT ;  /* 0x0000000070067209 */ /* 0x000fe40007810000 */
[----:B--2---:R-:W-:Y:S02]  /*15240*/  FMNMX.FTZ R5, R202, R5, !PT ;  /* 0x00000005ca057209 */ /* 0x004fe40007810000 */
[----:B------:R-:W-:Y:S02]  /*15250*/  FMNMX.FTZ R0, R89, R2, !PT ;  /* 0x0000000259007209 */ /* 0x000fe40007810000 */
[----:B-----5:R-:W-:Y:S03]  /*15260*/  FMNMX.FTZ R4, R116, R4, !PT ;  /* 0x0000000474047209 */ /* 0x020fe60007810000 */
[----:B------:R-:W1:Y:S01]  /*15270*/  MUFU.TANH R86, R86 ;  /* 0x0000005600567308 */ /* 0x000e620000002400 */
[----:B------:R-:W-:Y:S02]  /*15280*/  MOV R111, R18 ;  /* 0x00000012006f7202 */ /* 0x000fe40000000f00 */
        /* <DEDUP_REMOVED lines=8> */
[----:B------:R-:W3:Y:S01]  /*15310*/  MUFU.TANH R84, R84 ;  /* 0x0000005400547308 */ /* 0x000ee20000002400 */
[----:B------:R-:W-:Y:S02]  /*15320*/  FMNMX.FTZ R18, R213, R5, !PT ;  /* 0x00000005d5127209 */ /* 0x000fe40007810000 */
[----:B------:R-:W-:Y:S02]  /*15330*/  FMNMX.FTZ R16, R120, R2, !PT ;  /* 0x0000000278107209 */ /* 0x000fe40007810000 */
[----:B-1----:R-:W-:Y:S02]  /*15340*/  FMNMX.FTZ R17, R86, R0, !PT ;  /* 0x0000000056117209 */ /* 0x002fe40007810000 */
[----:B--2---:R-:W-:Y:S01]  /*15350*/  FMNMX.FTZ R74, R63, R74, !PT ;  /* 0x0000004a3f4a7209 */ /* 0x004fe20007810000 */
[----:B------:R-:W-:Y:S06]  /*15360*/  @P0 BRA `(.L_x_120) ;  /* 0xffffffd400400947 */ /* 0x000fec000383ffff */
.L_x_119:
[----:B------:R-:W-:Y:S01]  /*15370*/  FMNMX.FTZ R0, R212, R18, !PT ;  /* 0x00000012d4007209 */ /* 0x000fe20007810000 */
[----:B----4-:R-:W-:Y:S01]  /*15380*/  SHFL.BFLY PT, R6, R74, 0x2, 0x1f ;  /* 0x0c401f004a067f89 */ /* 0x010fe200000e0000 */
[----:B------:R-:W-:Y:S01]  /*15390*/  FMNMX.FTZ R2, R121, R16, !PT ;  /* 0x0000001079027209 */ /* 0x000fe20007810000 */
[----:B------:R-:W-:Y:S01]  /*153a0*/  UIADD3 UR14, UR14, -0x1, URZ ;  /* 0xffffffff0e0e7890 */ /* 0x000fe2000fffe03f */
        /* <DEDUP_REMOVED lines=8> */
[----:B---3--:R-:W-:Y:S03]  /*15430*/  FMNMX.FTZ R5, R84, R17, !PT ;  /* 0x0000001154057209 */ /* 0x008fe60007810000 */
[----:B------:R-:W-:Y:S08]  /*15440*/  SHFL.BFLY PT, R2, R0, 0x2, 0x1f ;  /* 0x0c401f0000027f89 */ /* 0x000ff000000e0000 */
[----:B------:R-:W-:Y:S08]  /*15450*/  SHFL.BFLY PT, R72, R4, 0x2, 0x1f ;  /* 0x0c401f0004487f89 */ /* 0x000ff000000e0000 */
[----:B------:R-:W1:Y:S08]  /*15460*/  SHFL.BFLY PT, R7, R5, 0x2, 0x1f ;  /* 0x0c401f0005077f89 */ /* 0x000e7000000e0000 */
[----:B------:R-:W-:Y:S01]  /*15470*/  STL [R1+0xb0], R135 ;  /* 0x0000b08701007387 */ /* 0x000fe20000100800 */
[----:B-1----:R-:W-:Y:S02]  /*15480*/  FMNMX.FTZ R5, R5, R7, !PT ;  /* 0x0000000705057209 */ /* 0x002fe40007810000 */
[----:B------:R-:W-:Y:S02]  /*15490*/  FMNMX.FTZ R74, R74, R6, !PT ;  /* 0x000000064a4a7209 */ /* 0x000fe40007810000 */
[----:B------:R-:W-:Y:S01]  /*154a0*/  FMNMX.FTZ R2, R0, R2, !PT ;  /* 0x0000000200027209 */ /* 0x000fe20007810000 */
[----:B------:R-:W1:Y:S01]  /*154b0*/  SHFL.BFLY PT, R73, R5, 0x1, 0x1f ;  /* 0x0c201f0005497f89 */ /* 0x000e6200000e0000 */
[----:B------:R-:W-:Y:S07]  /*154c0*/  FMNMX.FTZ R72, R4, R72, !PT ;  /* 0x0000004804487209 */ /* 0x000fee0007810000 */
[----:B------:R-:W2:Y:S08]  /*154d0*/  SHFL.BFLY PT, R6, R74, 0x1, 0x1f ;  /* 0x0c201f004a067f89 */ /* 0x000eb000000e0000 */
[----:B------:R-:W3:Y:S08]  /*154e0*/  SHFL.BFLY PT, R4, R2, 0x1, 0x1f ;  /* 0x0c201f0002047f89 */ /* 0x000ef000000e0000 */
[----:B------:R-:W4:Y:S01]  /*154f0*/  SHFL.BFLY PT, R7, R72, 0x1, 0x1f ;  /* 0x0c201f0048077f89 */ /* 0x000f2200000e0000 */
[----:B-1----:R-:W-:Y:S02]  /*15500*/  FMNMX.FTZ R73, R5, R73, !PT ;  /* 0x0000004905497209 */ /* 0x002fe40007810000 */
[----:B--2---:R-:W-:Y:S03]  /*15510*/  FMNMX.FTZ R74, R74, R6, !PT ;  /* 0x000000064a4a7209 */ /* 0x004fe60007810000 */
[----:B------:R-:W-:Y:S01]  /*15520*/  FMUL.FTZ R75, R73, UR4 ;  /* 0x00000004494b7c20 */ /* 0x000fe20008410000 */
[C---:B------:R-:W-:Y:S01]  /*15530*/  FSETP.NEU.FTZ.AND P1, PT, R74.reuse, -INF , PT ;  /* 0xff8000004a00780b */ /* 0x040fe20003f3d000 */
[----:B------:R-:W-:Y:S01]  /*15540*/  FMUL.FTZ R60, R74, UR4 ;  /* 0x000000044a3c7c20 */ /* 0x000fe20008410000 */
[----:B---3--:R-:W-:Y:S01]  /*15550*/  FMNMX.FTZ R69, R2, R4, !PT ;  /* 0x0000000402457209 */ /* 0x008fe20007810000 */
[----:B------:R-:W-:Y:S01]  /*15560*/  FADD.FTZ R0, -R74, R3 ;  /* 0x000000034a007221 */ /* 0x000fe20000010100 */
[----:B----4-:R-:W-:Y:S02]  /*15570*/  FMNMX.FTZ R72, R72, R7, !PT ;  /* 0x0000000748487209 */ /* 0x010fe40007810000 */
[----:B------:R-:W-:Y:S01]  /*15580*/  FSEL R60, R60, RZ, P1 ;  /* 0x000000ff3c3c7208 */ /* 0x000fe20000800000 */
[----:B------:R-:W-:Y:S01]  /*15590*/  FMUL.FTZ R104, R69, UR4 ;  /* 0x0000000445687c20 */ /* 0x000fe20008410000 */
[----:B------:R-:W-:Y:S01]  /*155a0*/  FSETP.NEU.FTZ.AND P1, PT, R73, -INF , PT ;  /* 0xff8000004900780b */ /* 0x000fe20003f3d000 */
[----:B------:R-:W-:Y:S01]  /*155b0*/  FMUL.FTZ R92, R72, UR4 ;  /* 0x00000004485c7c20 */ /* 0x000fe20008410000 */
[----:B------:R-:W-:Y:S01]  /*155c0*/  FMUL.FTZ R3, R0, UR4 ;  /* 0x0000000400037c20 */ /* 0x000fe20008410000 */
[--C-:B------:R-:W-:Y:S01]  /*155d0*/  FFMA.FTZ R4, R248, UR4, -R60.reuse ;  /* 0x00000004f8047c23 */ /* 0x100fe2000801083c */
[----:B------:R-:W-:Y:S01]  /*155e0*/  FFMA.FTZ R7, R32, UR4, -R60 ;  /* 0x0000000420077c23 */ /* 0x000fe2000801083c */
[----:B------:R-:W-:Y:S01]  /*155f0*/  FSEL R75, R75, RZ, P1 ;  /* 0x000000ff4b4b7208 */ /* 0x000fe20000800000 */
[----:B------:R1:W2:Y:S01]  /*15600*/  MUFU.EX2 R68, R3 ;  /* 0x0000000300447308 */ /* 0x0002a20000000800 */
[----:B------:R-:W-:Y:S01]  /*15610*/  FADD.FTZ R0, -R73, R132 ;  /* 0x0000008449007221 */ /* 0x000fe20000010100 */
[----:B------:R-:W-:Y:S01]  /*15620*/  MOV R132, R37 ;  /* 0x0000002500847202 */ /* 0x000fe20000000f00 */
[--C-:B------:R-:W-:Y:S01]  /*15630*/  FFMA.FTZ R26, R26, UR4, -R60.reuse ;  /* 0x000000041a1a7c23 */ /* 0x100fe2000801083c */
[--C-:B------:R-:W-:Y:S01]  /*15640*/  FFMA.FTZ R99, R99, UR4, -R75.reuse ;  /* 0x0000000463637c23 */ /* 0x100fe2000801084b */
[--C-:B------:R-:W-:Y:S01]  /*15650*/  FFMA.FTZ R5, R19, UR4, -R75.reuse ;  /* 0x0000000413057c23 */ /* 0x100fe2000801084b */
[--C-:B------:R-:W-:Y:S01]  /*15660*/  FFMA.FTZ R10, R35, UR4, -R75.reuse ;  /* 0x00000004230a7c23 */ /* 0x100fe2000801084b */
[--C-:B------:R-:W-:Y:S03]  /*15670*/  FFMA.FTZ R30, R30, UR4, -R75.reuse ;  /* 0x000000041e1e7c23 */ /* 0x100fe6000801084b */
[----:B------:R3:W-:Y:S01]  /*15680*/  MUFU.EX2 R215, R4 ;  /* 0x0000000400d77308 */ /* 0x0007e20000000800 */
[----:B------:R-:W-:Y:S01]  /*15690*/  FSETP.NEU.FTZ.AND P1, PT, R72, -INF , PT ;  /* 0xff8000004800780b */ /* 0x000fe20003f3d000 */
[--C-:B------:R-:W-:Y:S01]  /*156a0*/  FFMA.FTZ R28, R28, UR4, -R75.reuse ;  /* 0x000000041c1c7c23 */ /* 0x100fe2000801084b */
[----:B------:R-:W-:Y:S01]  /*156b0*/  FFMA.FTZ R56, R56, UR4, -R75 ;  /* 0x0000000438387c23 */ /* 0x000fe2000801084b */
[--C-:B------:R-:W-:Y:S01]  /*156c0*/  FFMA.FTZ R61, R61, UR4, -R60.reuse ;  /* 0x000000043d3d7c23 */ /* 0x100fe2000801083c */
[----:B------:R-:W-:Y:S01]  /*156d0*/  FSEL R92, R92, RZ, P1 ;  /* 0x000000ff5c5c7208 */ /* 0x000fe20000800000 */
[----:B------:R-:W-:Y:S01]  /*156e0*/  FFMA.FTZ R62, R62, UR4, -R60 ;  /* 0x000000043e3e7c23 */ /* 0x000fe2000801083c */
[----:B------:R-:W-:Y:S03]  /*156f0*/  FSETP.NEU.FTZ.AND P1, PT, R69, -INF , PT ;  /* 0xff8000004500780b */ /* 0x000fe60003f3d000 */
[----:B------:R4:W-:Y:S01]  /*15700*/  MUFU.EX2 R122, R5 ;  /* 0x00000005007a7308 */ /* 0x0009e20000000800 */
[----:B-1----:R-:W-:Y:S01]  /*15710*/  FMUL.FTZ R3, R0, UR4 ;  /* 0x0000000400037c20 */ /* 0x002fe20008410000 */
[--C-:B------:R-:W-:Y:S01]  /*15720*/  FFMA.FTZ R6, R247, UR4, -R92.reuse ;  /* 0x00000004f7067c23 */ /* 0x100fe2000801085c */
[----:B------:R-:W-:Y:S01]  /*15730*/  FSEL R104, R104, RZ, P1 ;  /* 0x000000ff68687208 */ /* 0x000fe20000800000 */
[----:B------:R-:W-:Y:S01]  /*15740*/  FADD.FTZ R0, -R72, R133 ;  /* 0x0000008548007221 */ /* 0x000fe20000010100 */
[----:B------:R-:W-:Y:S01]  /*15750*/  MOV R133, R38 ;  /* 0x0000002600857202 */ /* 0x000fe20000000f00 */
[----:B------:R-:W-:Y:S01]  /*15760*/  FFMA.FTZ R95, R95, UR4, -R92 ;  /* 0x000000045f5f7c23 */ /* 0x000fe2000801085c */
[----:B--2---:R-:W-:Y:S03]  /*15770*/  FMUL.FTZ R17, R68, R149 ;  /* 0x0000009544117220 */ /* 0x004fe60000410000 */
[----:B------:R1:W-:Y:S01]  /*15780*/  MUFU.EX2 R106, R6 ;  /* 0x00000006006a7308 */ /* 0x0003e20000000800 */
[----:B---3--:R-:W-:Y:S01]  /*15790*/  FFMA.FTZ R4, R67, UR4, -R60 ;  /* 0x0000000443047c23 */ /* 0x008fe2000801083c */
[----:B------:R-:W-:Y:S01]  /*157a0*/  FMUL.FTZ R2, R0, UR4 ;  /* 0x0000000400027c20 */ /* 0x000fe20008410000 */
[----:B------:R-:W-:Y:S01]  /*157b0*/  FADD.FTZ R0, -R69, R134 ;  /* 0x0000008645007221 */ /* 0x000fe20000010100 */
[----:B------:R-:W-:Y:S01]  /*157c0*/  FMUL.FTZ R16, R68, R148 ;  /* 0x0000009444107220 */ /* 0x000fe20000410000 */
[--C-:B------:R-:W-:Y:S01]  /*157d0*/  FFMA.FTZ R12, R24, UR4, -R92.reuse ;  /* 0x00000004180c7c23 */ /* 0x100fe2000801085c */
[--C-:B------:R-:W-:Y:S01]  /*157e0*/  FFMA.FTZ R18, R25, UR4, -R92.reuse ;  /* 0x0000000419127c23 */ /* 0x100fe2000801085c */
[--C-:B------:R-:W-:Y:S03]  /*157f0*/  FFMA.FTZ R125, R125, UR4, -R92.reuse ;  /* 0x000000047d7d7c23 */ /* 0x100fe6000801085c */
[----:B------:R2:W3:Y:S01]  /*15800*/  MUFU.EX2 R248, R4 ;  /* 0x0000000400f87308 */ /* 0x0004e20000000800 */
[--C-:B----4-:R-:W-:Y:S01]  /*15810*/  FFMA.FTZ R5, R39, UR4, -R92.reuse ;  /* 0x0000000427057c23 */ /* 0x110fe2000801085c */
[----:B------:R-:W-:Y:S01]  /*15820*/  FMUL.FTZ R0, R0, UR4 ;  /* 0x0000000400007c20 */ /* 0x000fe20008410000 */
[--C-:B------:R-:W-:Y:S01]  /*15830*/  FFMA.FTZ R44, R44, UR4, -R92.reuse ;  /* 0x000000042c2c7c23 */ /* 0x100fe2000801085c */
[--C-:B------:R-:W-:Y:S01]  /*15840*/  FFMA.FTZ R124, R124, UR4, -R92.reuse ;  /* 0x000000047c7c7c23 */ /* 0x100fe2000801085c */
[--C-:B------:R-:W-:Y:S01]  /*15850*/  FFMA.FTZ R203, R203, UR4, -R92.reuse ;  /* 0x00000004cbcb7c23 */ /* 0x100fe2000801085c */
[--C-:B------:R-:W-:Y:S01]  /*15860*/  FFMA.FTZ R202, R202, UR4, -R92.reuse ;  /* 0x00000004caca7c23 */ /* 0x100fe2000801085c */
[----:B------:R-:W-:Y:S03]  /*15870*/  FFMA.FTZ R201, R201, UR4, -R92 ;  /* 0x00000004c9c97c23 */ /* 0x000fe6000801085c */
[----:B------:R4:W-:Y:S01]  /*15880*/  MUFU.EX2 R217, R5 ;  /* 0x0000000500d97308 */ /* 0x0009e20000000800 */
[----:B-1----:R-:W-:Y:S01]  /*15890*/  FFMA.FTZ R6, R20, UR4, -R60 ;  /* 0x0000000414067c23 */ /* 0x002fe2000801083c */
[--C-:B------:R-:W-:Y:S01]  /*158a0*/  FFMA.FTZ R200, R200, UR4, -R92.reuse ;  /* 0x00000004c8c87c23 */ /* 0x100fe2000801085c */
[--C-:B------:R-:W-:Y:S01]  /*158b0*/  FFMA.FTZ R120, R120, UR4, -R92.reuse ;  /* 0x0000000478787c23 */ /* 0x100fe2000801085c */
[----:B------:R-:W-:Y:S06]  /*158c0*/  FFMA.FTZ R121, R121, UR4, -R92 ;  /* 0x0000000479797c23 */ /* 0x000fec000801085c */
[----:B------:R-:W1:Y:S01]  /*158d0*/  MUFU.EX2 R2, R2 ;  /* 0x0000000200027308 */ /* 0x000e620000000800 */
[--C-:B--2---:R-:W-:Y:S01]  /*158e0*/  FFMA.FTZ R4, R250, UR4, -R75.reuse ;  /* 0x00000004fa047c23 */ /* 0x104fe2000801084b */
[----:B---3--:R-:W-:Y:S08]  /*158f0*/  F2FP.F16.F32.PACK_AB R76, R248, R215 ;  /* 0x000000d7f84c723e */ /* 0x008ff000000000ff */
[----:B------:R2:W-:Y:S01]  /*15900*/  MUFU.EX2 R214, R4 ;  /* 0x0000000400d67308 */ /* 0x0005e20000000800 */
[--C-:B----4-:R-:W-:Y:S09]  /*15910*/  FFMA.FTZ R5, R244, UR4, -R75.reuse ;  /* 0x00000004f4057c23 */ /* 0x110ff2000801084b */
[----:B------:R-:W3:Y:S01]  /*15920*/  MUFU.EX2 R3, R3 ;  /* 0x0000000300037308 */ /* 0x000ee20000000800 */
[C---:B-1----:R-:W-:Y:S01]  /*15930*/  FMUL.FTZ R8, R2.reuse, R136 ;  /* 0x0000008802087220 */ /* 0x042fe20000410000 */
[----:B------:R-:W-:Y:S01]  /*15940*/  MOV R136, R53 ;  /* 0x0000003500887202 */ /* 0x000fe20000000f00 */
[C---:B------:R-:W-:Y:S01]  /*15950*/  FMUL.FTZ R9, R2.reuse, R137 ;  /* 0x0000008902097220 */ /* 0x040fe20000410000 */
[C---:B------:R-:W-:Y:S01]  /*15960*/  FMUL.FTZ R13, R2.reuse, R145 ;  /* 0x00000091020d7220 */ /* 0x040fe20000410000 */
[C---:B------:R-:W-:Y:S01]  /*15970*/  FMUL.FTZ R25, R2.reuse, R153 ;  /* 0x0000009902197220 */ /* 0x040fe20000410000 */
[----:B------:R-:W-:Y:S01]  /*15980*/  FMUL.FTZ R24, R2, R152 ;  /* 0x0000009802187220 */ /* 0x000fe20000410000 */
[----:B------:R-:W-:Y:S03]  /*15990*/  MOV R152, R46 ;  /* 0x0000002e00987202 */ /* 0x000fe60000000f00 */
[----:B------:R1:W-:Y:S01]  /*159a0*/  MUFU.EX2 R244, R5 ;  /* 0x0000000500f47308 */ /* 0x0003e20000000800 */
[--C-:B--2---:R-:W-:Y:S09]  /*159b0*/  FFMA.FTZ R4, R65, UR4, -R75.reuse ;  /* 0x0000000441047c23 */ /* 0x104ff2000801084b */
[----:B------:R2:W4:Y:S01]  /*159c0*/  MUFU.EX2 R219, R4 ;  /* 0x0000000400db7308 */ /* 0x0005220000000800 */
[C---:B---3--:R-:W-:Y:S01]  /*159d0*/  FMUL.FTZ R19, R3.reuse, R151 ;  /* 0x0000009703137220 */ /* 0x048fe20000410000 */
[----:B------:R-:W-:Y:S08]  /*159e0*/  FMUL.FTZ R35, R3, R163 ;  /* 0x000000a303237220 */ /* 0x000ff00000410000 */
[----:B------:R3:W-:Y:S01]  /*159f0*/  MUFU.EX2 R225, R7 ;  /* 0x0000000700e17308 */ /* 0x0007e20000000800 */
[----:B-1----:R-:W-:Y:S01]  /*15a00*/  FMUL.FTZ R5, R68, R141 ;  /* 0x0000008d44057220 */ /* 0x002fe20000410000 */
[----:B------:R-:W-:Y:S08]  /*15a10*/  MOV R141, R81 ;  /* 0x00000051008d7202 */ /* 0x000ff00000000f00 */
[----:B------:R-:W1:Y:S01]  /*15a20*/  MUFU.EX2 R0, R0 ;  /* 0x0000000000007308 */ /* 0x000e620000000800 */
[--C-:B--2---:R-:W-:Y:S01]  /*15a30*/  FFMA.FTZ R4, R242, UR4, -R60.reuse ;  /* 0x00000004f2047c23 */ /* 0x104fe2000801083c */
[----:B----4-:R-:W-:Y:S08]  /*15a40*/  F2FP.F16.F32.PACK_AB R77, R219, R214 ;  /* 0x000000d6db4d723e */ /* 0x010ff000000000ff */
[----:B------:R2:W-:Y:S01]  /*15a50*/  MUFU.EX2 R242, R4 ;  /* 0x0000000400f27308 */ /* 0x0005e20000000800 */
[----:B---3--:R-:W-:Y:S09]  /*15a60*/  FMUL.FTZ R7, R3, R143 ;  /* 0x0000008f03077220 */ /* 0x008ff20000410000 */
[----:B------:R3:W-:Y:S01]  /*15a70*/  MUFU.EX2 R135, R10 ;  /* 0x0000000a00877308 */ /* 0x0007e20000000800 */
[C---:B-1----:R-:W-:Y:S01]  /*15a80*/  FMUL.FTZ R14, R0.reuse, R146 ;  /* 0x00000092000e7220 */ /* 0x042fe20000410000 */
[C---:B------:R-:W-:Y:S01]  /*15a90*/  FMUL.FTZ R15, R0.reuse, R147 ;  /* 0x00000093000f7220 */ /* 0x040fe20000410000 */
[----:B------:R-:W-:Y:S01]  /*15aa0*/  MOV R147, R82 ;  /* 0x0000005200937202 */ /* 0x000fe20000000f00 */
[C---:B------:R-:W-:Y:S06]  /*15ab0*/  FMUL.FTZ R46, R0.reuse, R178 ;  /* 0x000000b2002e7220 */ /* 0x040fec0000410000 */
[----:B------:R1:W-:Y:S01]  /*15ac0*/  MUFU.EX2 R146, R18 ;  /* 0x0000001200927308 */ /* 0x0003e20000000800 */
[--C-:B--2---:R-:W-:Y:S09]  /*15ad0*/  FFMA.FTZ R4, R239, UR4, -R60.reuse ;  /* 0x00000004ef047c23 */ /* 0x104ff2000801083c */
[----:B------:R2:W4:Y:S01]  /*15ae0*/  MUFU.EX2 R11, R4 ;  /* 0x00000004000b7308 */ /* 0x0005220000000800 */
[C---:B---3--:R-:W-:Y:S09]  /*15af0*/  FMUL.FTZ R10, R0.reuse, R138 ;  /* 0x0000008a000a7220 */ /* 0x048ff20000410000 */
[----:B------:R3:W-:Y:S01]  /*15b00*/  MUFU.EX2 R153, R26 ;  /* 0x0000001a00997308 */ /* 0x0007e20000000800 */
[----:B-1----:R-:W-:Y:S09]  /*15b10*/  FMUL.FTZ R18, R3, R150 ;  /* 0x0000009603127220 */ /* 0x002ff20000410000 */
[----:B------:R1:W-:Y:S01]  /*15b20*/  MUFU.EX2 R150, R28 ;  /* 0x0000001c00967308 */ /* 0x0003e20000000800 */
[--C-:B--2---:R-:W-:Y:S01]  /*15b30*/  FFMA.FTZ R4, R241, UR4, -R75.reuse ;  /* 0x00000004f1047c23 */ /* 0x104fe2000801084b */
[----:B----4-:R-:W-:Y:S01]  /*15b40*/  MOV R137, R11 ;  /* 0x0000000b00897202 */ /* 0x010fe20000000f00 */
[C---:B------:R-:W-:Y:S01]  /*15b50*/  FMUL.FTZ R11, R0.reuse, R139 ;  /* 0x0000008b000b7220 */ /* 0x040fe20000410000 */
[----:B------:R-:W-:Y:S02]  /*15b60*/  MOV R139, R55 ;  /* 0x00000037008b7202 */ /* 0x000fe40000000f00 */
[----:B------:R-:W-:Y:S04]  /*15b70*/  F2FP.F16.F32.PACK_AB R78, R137, R242 ;  /* 0x000000f2894e723e */ /* 0x000fe800000000ff */
[----:B------:R2:W4:Y:S01]  /*15b80*/  MUFU.EX2 R239, R4 ;  /* 0x0000000400ef7308 */ /* 0x0005220000000800 */
[----:B---3--:R-:W-:Y:S09]  /*15b90*/  FMUL.FTZ R26, R0, R154 ;  /* 0x0000009a001a7220 */ /* 0x008ff20000410000 */
[----:B------:R-:W-:Y:S01]  /*15ba0*/  MUFU.EX2 R203, R203 ;  /* 0x000000cb00cb7308 */ /* 0x000fe20000000800 */
[----:B-1----:R-:W-:Y:S01]  /*15bb0*/  FMUL.FTZ R28, R2, R164 ;  /* 0x000000a4021c7220 */ /* 0x002fe20000410000 */
[----:B------:R-:W-:Y:S01]  /*15bc0*/  MOV R164, R128 ;  /* 0x0000008000a47202 */ /* 0x000fe20000000f00 */
[----:B------:R-:W-:Y:S01]  /*15bd0*/  FFMA.FTZ R128, R101, UR4, -R60 ;  /* 0x0000000465807c23 */ /* 0x000fe2000801083c */
[--C-:B------:R-:W-:Y:S06]  /*15be0*/  FFMA.FTZ R101, R211, UR4, -R75.reuse ;  /* 0x00000004d3657c23 */ /* 0x100fec000801084b */
[----:B------:R-:W-:Y:S01]  /*15bf0*/  MUFU.EX2 R202, R202 ;  /* 0x000000ca00ca7308 */ /* 0x000fe20000000800 */
[----:B--2---:R-:W-:Y:S01]  /*15c00*/  FFMA.FTZ R4, R66, UR4, -R92 ;  /* 0x0000000442047c23 */ /* 0x004fe2000801085c */
[----:B----4-:R-:W-:Y:S08]  /*15c10*/  F2FP.F16.F32.PACK_AB R79, R122, R239 ;  /* 0x000000ef7a4f723e */ /* 0x010ff000000000ff */
[----:B------:R1:W2:Y:S10]  /*15c20*/  MUFU.EX2 R218, R4 ;  /* 0x0000000400da7308 */ /* 0x0002b40000000800 */
[----:B------:R-:W-:Y:S10]  /*15c30*/  MUFU.EX2 R128, R128 ;  /* 0x0000008000807308 */ /* 0x000ff40000000800 */
[----:B------:R-:W-:Y:S01]  /*15c40*/  MUFU.EX2 R201, R201 ;  /* 0x000000c900c97308 */ /* 0x000fe20000000800 */
[--C-:B-1----:R-:W-:Y:S09]  /*15c50*/  FFMA.FTZ R4, R249, UR4, -R104.reuse ;  /* 0x00000004f9047c23 */ /* 0x102ff20008010868 */
[----:B------:R1:W-:Y:S10]  /*15c60*/  MUFU.EX2 R105, R4 ;  /* 0x0000000400697308 */ /* 0x0003f40000000800 */
[----:B------:R3:W-:Y:S10]  /*15c70*/  MUFU.EX2 R249, R6 ;  /* 0x0000000600f97308 */ /* 0x0007f40000000800 */
[----:B------:R-:W-:Y:S01]  /*15c80*/  MUFU.EX2 R200, R200 ;  /* 0x000000c800c87308 */ /* 0x000fe20000000800 */
[----:B-1----:R-:W-:Y:S01]  /*15c90*/  FFMA.FTZ R4, R64, UR4, -R104 ;  /* 0x0000000440047c23 */ /* 0x002fe20008010868 */
[----:B--2---:R-:W-:Y:S08]  /*15ca0*/  F2FP.F16.F32.PACK_AB R64, R218, R106 ;  /* 0x0000006ada40723e */ /* 0x004ff000000000ff */
[----:B------:R1:W2:Y:S01]  /*15cb0*/  MUFU.EX2 R216, R4 ;  /* 0x0000000400d87308 */ /* 0x0002a20000000800 */
[----:B---3--:R-:W-:Y:S09]  /*15cc0*/  FMUL.FTZ R6, R3, R142 ;  /* 0x0000008e03067220 */ /* 0x008ff20000410000 */
[----:B------:R3:W-:Y:S01]  /*15cd0*/  MUFU.EX2 R142, R12 ;  /* 0x0000000c008e7308 */ /* 0x0007e20000000800 */
[----:B-1----:R-:W-:Y:S01]  /*15ce0*/  FFMA.FTZ R4, R252, UR4, -R92 ;  /* 0x00000004fc047c23 */ /* 0x002fe2000801085c */
[----:B--2---:R-:W-:Y:S08]  /*15cf0*/  F2FP.F16.F32.PACK_AB R65, R216, R105 ;  /* 0x00000069d841723e */ /* 0x004ff000000000ff */
[----:B------:R1:W2:Y:S01]  /*15d00*/  MUFU.EX2 R247, R4 ;  /* 0x0000000400f77308 */ /* 0x0002a20000000800 */
[----:B---3--:R-:W-:Y:S01]  /*15d10*/  FMUL.FTZ R12, R2, R144 ;  /* 0x00000090020c7220 */ /* 0x008fe20000410000 */
[--C-:B-1----:R-:W-:Y:S01]  /*15d20*/  FFMA.FTZ R4, R23, UR4, -R104.reuse ;  /* 0x0000000417047c23 */ /* 0x102fe20008010868 */
[----:B--2---:R-:W-:Y:S07]  /*15d30*/  F2FP.F16.F32.PACK_AB R66, R247, R217 ;  /* 0x000000d9f742723e */ /* 0x004fee00000000ff */
[----:B------:R1:W-:Y:S02]  /*15d40*/  MUFU.EX2 R241, R4 ;  /* 0x0000000400f17308 */ /* 0x0003e40000000800 */
[----:B-1----:R-:W-:Y:S08]  /*15d50*/  FFMA.FTZ R4, R251, UR4, -R104 ;  /* 0x00000004fb047c23 */ /* 0x002ff00008010868 */
[----:B------:R1:W2:Y:S02]  /*15d60*/  MUFU.EX2 R250, R4 ;  /* 0x0000000400fa7308 */ /* 0x0002a40000000800 */
[--C-:B-1----:R-:W-:Y:S01]  /*15d70*/  FFMA.FTZ R4, R21, UR4, -R60.reuse ;  /* 0x0000000415047c23 */ /* 0x102fe2000801083c */
[----:B--2---:R-:W-:Y:S07]  /*15d80*/  F2FP.F16.F32.PACK_AB R67, R250, R241 ;  /* 0x000000f1fa43723e */ /* 0x004fee00000000ff */
[----:B------:R1:W-:Y:S02]  /*15d90*/  MUFU.EX2 R226, R4 ;  /* 0x0000000400e27308 */ /* 0x0003e40000000800 */
[--C-:B-1----:R-:W-:Y:S02]  /*15da0*/  FFMA.FTZ R4, R22, UR4, -R75.reuse ;  /* 0x0000000416047c23 */ /* 0x102fe4000801084b */
[----:B------:R-:W1:Y:S06]  /*15db0*/  LDSM.16.MT88.4 R20, [R220+0x8000] ;  /* 0x00800000dc14783b */ /* 0x000e6c0000004200 */
[----:B------:R2:W-:Y:S02]  /*15dc0*/  MUFU.EX2 R251, R4 ;  /* 0x0000000400fb7308 */ /* 0x0005e40000000800 */
[----:B--2---:R-:W-:Y:S02]  /*15dd0*/  FFMA.FTZ R4, R33, UR4, -R60 ;  /* 0x0000000421047c23 */ /* 0x004fe4000801083c */
[----:B------:R-:W2:Y:S06]  /*15de0*/  LDL.LU R33, [R1+0x2c] ;  /* 0x00002c0001217983 */ /* 0x000eac0000300800 */
[----:B------:R3:W-:Y:S01]  /*15df0*/  MUFU.EX2 R224, R4 ;  /* 0x0000000400e07308 */ /* 0x0007e20000000800 */
[----:B------:R-:W4:Y:S04]  /*15e00*/  LDL.LU R32, [R1+0x20] ;  /* 0x0000200001207983 */ /* 0x000f280000300800 */
[----:B------:R-:W4:Y:S01]  /*15e10*/  LDL.LU R134, [R1+0x1c] ;  /* 0x00001c0001867983 */ /* 0x000f220000300800 */
[--C-:B---3--:R-:W-:Y:S01]  /*15e20*/  FFMA.FTZ R4, R34, UR4, -R75.reuse ;  /* 0x0000000422047c23 */ /* 0x108fe2000801084b */
[C---:B------:R-:W-:Y:S03]  /*15e30*/  FMUL.FTZ R34, R3.reuse, R162 ;  /* 0x000000a203227220 */ /* 0x040fe60000410000 */
[----:B------:R3:W-:Y:S02]  /*15e40*/  MUFU.EX2 R252, R4 ;  /* 0x0000000400fc7308 */ /* 0x0007e40000000800 */
[----:B---3--:R-:W-:Y:S01]  /*15e50*/  FMUL.FTZ R4, R68, R140 ;  /* 0x0000008c44047220 */ /* 0x008fe20000410000 */
[----:B------:R-:W-:Y:S06]  /*15e60*/  MOV R140, R83 ;  /* 0x00000053008c7202 */ /* 0x000fec0000000f00 */
[-C--:B-1----:R-:W-:Y:S06]  /*15e70*/  HMMA.16816.F32 R4, R76, R20.reuse, R4 ;  /* 0x000000144c04723c */ /* 0x082fec0000001804 */
[C---:B------:R-:W-:Y:S06]  /*15e80*/  HMMA.16816.F32 R8, R64.reuse, R20, R8 ;  /* 0x000000144008723c */ /* 0x040fec0000001808 */
[-C--:B------:R-:W-:Y:S05]  /*15e90*/  HMMA.16816.F32 R12, R64, R22.reuse, R12 ;  /* 0x00000016400c723c */ /* 0x080fea000000180c */
[--C-:B------:R-:W-:Y:S01]  /*15ea0*/  FFMA.FTZ R20, R36, UR4, -R104.reuse ;  /* 0x0000000424147c23 */ /* 0x100fe20008010868 */
[C---:B------:R-:W-:Y:S01]  /*15eb0*/  HMMA.16816.F32 R16, R76.reuse, R22, R16 ;  /* 0x000000164c10723c */ /* 0x040fe20000001810 */
[----:B------:R-:W1:Y:S02]  /*15ec0*/  LDSM.16.MT88.4 R36, [R223+0x8000] ;  /* 0x00800000df24783b */ /* 0x000e640000004200 */
[----:B------:R-:W-:Y:S04]  /*15ed0*/  MUFU.EX2 R143, R20 ;  /* 0x00000014008f7308 */ /* 0x000fe80000000800 */
[C---:B------:R-:W-:Y:S01]  /*15ee0*/  FMUL.FTZ R22, R3.reuse, R158 ;  /* 0x0000009e03167220 */ /* 0x040fe20000410000 */
[----:B------:R-:W-:Y:S03]  /*15ef0*/  FMUL.FTZ R23, R3, R159 ;  /* 0x0000009f03177220 */ /* 0x000fe60000410000 */
[----:B------:R-:W-:Y:S02]  /*15f00*/  MOV R158, R52 ;  /* 0x00000034009e7202 */ /* 0x000fe40000000f00 */
[----:B------:R-:W-:Y:S01]  /*15f10*/  MOV R159, R47 ;  /* 0x0000002f009f7202 */ /* 0x000fe20000000f00 */
[----:B------:R-:W-:Y:S02]  /*15f20*/  FMUL.FTZ R47, R0, R179 ;  /* 0x000000b3002f7220 */ /* 0x000fe40000410000 */
[----:B------:R3:W-:Y:S02]  /*15f30*/  MUFU.EX2 R179, R56 ;  /* 0x0000003800b37308 */ /* 0x0007e40000000800 */
[----:B---3--:R-:W-:Y:S01]  /*15f40*/  FMUL.FTZ R56, R2, R184 ;  /* 0x000000b802387220 */ /* 0x008fe20000410000 */
[----:B------:R-:W-:Y:S01]  /*15f50*/  MOV R184, R115 ;  /* 0x0000007300b87202 */ /* 0x000fe20000000f00 */
[--C-:B------:R-:W-:Y:S01]  /*15f60*/  FFMA.FTZ R115, R94, UR4, -R75.reuse ;  /* 0x000000045e737c23 */ /* 0x100fe2000801084b */
[----:B--2---:R-:W-:Y:S01]  /*15f70*/  FFMA.FTZ R20, R33, UR4, -R104 ;  /* 0x0000000421147c23 */ /* 0x004fe20008010868 */
[----:B------:R-:W-:Y:S04]  /*15f80*/  FMUL.FTZ R33, R68, R161 ;  /* 0x000000a144217220 */ /* 0x000fe80000410000 */
[----:B------:R2:W-:Y:S01]  /*15f90*/  MUFU.EX2 R144, R20 ;  /* 0x0000001400907308 */ /* 0x0005e20000000800 */
[--C-:B----4-:R-:W-:Y:S01]  /*15fa0*/  FFMA.FTZ R21, R32, UR4, -R92.reuse ;  /* 0x0000000420157c23 */ /* 0x110fe2000801085c */
[----:B------:R-:W-:Y:S08]  /*15fb0*/  FMUL.FTZ R32, R68, R160 ;  /* 0x000000a044207220 */ /* 0x000ff00000410000 */
[----:B------:R-:W-:Y:S01]  /*15fc0*/  MUFU.EX2 R145, R21 ;  /* 0x0000001500917308 */ /* 0x000fe20000000800 */
[----:B--2---:R-:W-:Y:S01]  /*15fd0*/  FFMA.FTZ R20, R29, UR4, -R92 ;  /* 0x000000041d147c23 */ /* 0x004fe2000801085c */
[----:B------:R-:W-:Y:S08]  /*15fe0*/  FMUL.FTZ R29, R2, R165 ;  /* 0x000000a5021d7220 */ /* 0x000ff00000410000 */
[----:B------:R2:W-:Y:S10]  /*15ff0*/  MUFU.EX2 R165, R30 ;  /* 0x0000001e00a57308 */ /* 0x0005f40000000800 */
[----:B------:R3:W-:Y:S01]  /*16000*/  MUFU.EX2 R151, R20 ;  /* 0x0000001400977308 */ /* 0x0007e20000000800 */
[----:B--2---:R-:W-:Y:S01]  /*16010*/  FMUL.FTZ R30, R0, R166 ;  /* 0x000000a6001e7220 */ /* 0x004fe20000410000 */
[--C-:B---3--:R-:W-:Y:S08]  /*16020*/  FFMA.FTZ R20, R134, UR4, -R104.reuse ;  /* 0x0000000486147c23 */ /* 0x108ff00008010868 */
[----:B------:R2:W-:Y:S02]  /*16030*/  MUFU.EX2 R149, R20 ;  /* 0x0000001400957308 */ /* 0x0005e40000000800 */
[----:B--2---:R-:W-:Y:S01]  /*16040*/  FFMA.FTZ R20, R31, UR4, -R104 ;  /* 0x000000041f147c23 */ /* 0x004fe20008010868 */
[C---:B------:R-:W-:Y:S01]  /*16050*/  FMUL.FTZ R31, R0.reuse, R167 ;  /* 0x000000a7001f7220 */ /* 0x040fe20000410000 */
[----:B------:R-:W-:Y:S06]  /*16060*/  MOV R167, R147 ;  /* 0x0000009300a77202 */ /* 0x000fec0000000f00 */
[----:B------:R2:W-:Y:S01]  /*16070*/  MUFU.EX2 R134, R20 ;  /* 0x0000001400867308 */ /* 0x0005e20000000800 */
[----:B------:R-:W-:Y:S01]  /*16080*/  MOV R147, R111 ;  /* 0x0000006f00937202 */ /* 0x000fe20000000f00 */
[--C-:B------:R-:W-:Y:S01]  /*16090*/  FFMA.FTZ R111, R59, UR4, -R60.reuse ;  /* 0x000000043b6f7c23 */ /* 0x100fe2000801083c */
[C---:B------:R-:W-:Y:S01]  /*160a0*/  FMUL.FTZ R59, R0.reuse, R187 ;  /* 0x000000bb003b7220 */ /* 0x040fe20000410000 */
[--C-:B--2---:R-:W-:Y:S01]  /*160b0*/  FFMA.FTZ R20, R27, UR4, -R60.reuse ;  /* 0x000000041b147c23 */ /* 0x104fe2000801083c */
[----:B------:R-:W-:Y:S01]  /*160c0*/  FMUL.FTZ R27, R0, R155 ;  /* 0x0000009b001b7220 */ /* 0x000fe20000410000 */
[----:B------:R-:W-:Y:S01]  /*160d0*/  MOV R155, R132 ;  /* 0x00000084009b7202 */ /* 0x000fe20000000f00 */
[--C-:B------:R-:W-:Y:S03]  /*160e0*/  FFMA.FTZ R132, R57, UR4, -R60.reuse ;  /* 0x0000000439847c23 */ /* 0x100fe6000801083c */
[----:B------:R2:W3:Y:S01]  /*160f0*/  MUFU.EX2 R21, R20 ;  /* 0x0000001400157308 */ /* 0x0004e20000000800 */
[----:B------:R-:W-:Y:S09]  /*16100*/  FMUL.FTZ R57, R2, R185 ;  /* 0x000000b902397220 */ /* 0x000ff20000410000 */
[----:B------:R-:W-:Y:S01]  /*16110*/  MUFU.EX2 R132, R132 ;  /* 0x0000008400847308 */ /* 0x000fe20000000800 */
[C---:B--2---:R-:W-:Y:S01]  /*16120*/  FMUL.FTZ R20, R68.reuse, R156 ;  /* 0x0000009c44147220 */ /* 0x044fe20000410000 */
[----:B---3--:R-:W-:Y:S01]  /*16130*/  MOV R156, R21 ;  /* 0x00000015009c7202 */ /* 0x008fe20000000f00 */
[----:B------:R-:W-:Y:S01]  /*16140*/  FMUL.FTZ R21, R68, R157 ;  /* 0x0000009d44157220 */ /* 0x000fe20000410000 */
[----:B------:R-:W-:Y:S02]  /*16150*/  MOV R157, R54 ;  /* 0x00000036009d7202 */ /* 0x000fe40000000f00 */
[----:B------:R-:W2:Y:S04]  /*16160*/  LDSM.16.MT88.4 R52, [R221+0x8000] ;  /* 0x00800000dd34783b */ /* 0x000ea80000004200 */
[-C--:B-1----:R-:W-:Y:S06]  /*16170*/  HMMA.16816.F32 R20, R76, R36.reuse, R20 ;  /* 0x000000244c14723c */ /* 0x082fec0000001814 */
[C---:B------:R-:W-:Y:S06]  /*16180*/  HMMA.16816.F32 R24, R64.reuse, R36, R24 ;  /* 0x000000244018723c */ /* 0x040fec0000001818 */
[-C--:B------:R-:W-:Y:S05]  /*16190*/  HMMA.16816.F32 R28, R64, R38.reuse, R28 ;  /* 0x00000026401c723c */ /* 0x080fea000000181c */
[--C-:B------:R-:W-:Y:S01]  /*161a0*/  FFMA.FTZ R36, R48, UR4, -R60.reuse ;  /* 0x0000000430247c23 */ /* 0x100fe2000801083c */
[C---:B------:R-:W-:Y:S03]  /*161b0*/  HMMA.16816.F32 R32, R76.reuse, R38, R32 ;  /* 0x000000264c20723c */ /* 0x040fe60000001820 */
[----:B------:R1:W3:Y:S02]  /*161c0*/  MUFU.EX2 R154, R36 ;  /* 0x00000024009a7308 */ /* 0x0002e40000000800 */
[C---:B------:R-:W-:Y:S01]  /*161d0*/  FMUL.FTZ R37, R68.reuse, R173 ;  /* 0x000000ad44257220 */ /* 0x040fe20000410000 */
[----:B------:R-:W-:Y:S01]  /*161e0*/  FMUL.FTZ R48, R68, R180 ;  /* 0x000000b444307220 */ /* 0x000fe20000410000 */
[C---:B------:R-:W-:Y:S01]  /*161f0*/  FMUL.FTZ R38, R3.reuse, R174 ;  /* 0x000000ae03267220 */ /* 0x040fe20000410000 */
[----:B------:R-:W-:Y:S03]  /*16200*/  FMUL.FTZ R39, R3, R175 ;  /* 0x000000af03277220 */ /* 0x000fe60000410000 */
        /* <DEDUP_REMOVED lines=8> */
[----:B-1----:R-:W-:Y:S01]  /*16290*/  FFMA.FTZ R36, R49, UR4, -R60 ;  /* 0x0000000431247c23 */ /* 0x002fe2000801083c */
[----:B------:R-:W-:Y:S02]  /*162a0*/  FMUL.FTZ R49, R68, R181 ;  /* 0x000000b544317220 */ /* 0x000fe40000410000 */
[--C-:B------:R-:W-:Y:S01]  /*162b0*/  FFMA.FTZ R96, R96, UR4, -R92.reuse ;  /* 0x0000000460607c23 */ /* 0x100fe2000801085c */
[----:B------:R1:W-:Y:S02]  /*162c0*/  MUFU.EX2 R166, R36 ;  /* 0x0000002400a67308 */ /* 0x0003e40000000800 */
[--C-:B-1----:R-:W-:Y:S01]  /*162d0*/  FFMA.FTZ R36, R50, UR4, -R75.reuse ;  /* 0x0000000432247c23 */ /* 0x102fe2000801084b */
[--C-:B------:R-:W-:Y:S01]  /*162e0*/  FFMA.FTZ R50, R45, UR4, -R92.reuse ;  /* 0x000000042d327c23 */ /* 0x100fe2000801085c */
[----:B------:R-:W-:Y:S06]  /*162f0*/  FMUL.FTZ R45, R2, R177 ;  /* 0x000000b1022d7220 */ /* 0x000fec0000410000 */
[----:B------:R1:W-:Y:S10]  /*16300*/  MUFU.EX2 R163, R36 ;  /* 0x0000002400a37308 */ /* 0x0003f40000000800 */
[----:B------:R4:W-:Y:S01]  /*16310*/  MUFU.EX2 R178, R50 ;  /* 0x0000003200b27308 */ /* 0x0009e20000000800 */
[--C-:B-1----:R-:W-:Y:S01]  /*16320*/  FFMA.FTZ R36, R51, UR4, -R75.reuse ;  /* 0x0000000433247c23 */ /* 0x102fe2000801084b */
[C---:B------:R-:W-:Y:S08]  /*16330*/  FMUL.FTZ R51, R3.reuse, R183 ;  /* 0x000000b703337220 */ /* 0x040ff00000410000 */
[----:B------:R1:W2:Y:S01]  /*16340*/  MUFU.EX2 R138, R36 ;  /* 0x00000024008a7308 */ /* 0x0002a20000000800 */
[----:B----4-:R-:W-:Y:S01]  /*16350*/  FMUL.FTZ R50, R3, R182 ;  /* 0x000000b603327220 */ /* 0x010fe20000410000 */
[----:B-1----:R-:W-:Y:S01]  /*16360*/  FFMA.FTZ R36, R40, UR4, -R92 ;  /* 0x0000000428247c23 */ /* 0x002fe2000801085c */
[----:B------:R-:W-:Y:S01]  /*16370*/  FFMA.FTZ R40, R43, UR4, -R104 ;  /* 0x000000042b287c23 */ /* 0x000fe20008010868 */
[----:B------:R-:W-:Y:S01]  /*16380*/  FMUL.FTZ R43, R0, R171 ;  /* 0x000000ab002b7220 */ /* 0x000fe20000410000 */
[----:B------:R-:W-:Y:S05]  /*16390*/  MOV R171, R103 ;  /* 0x0000006700ab7202 */ /* 0x000fea0000000f00 */
[----:B------:R1:W-:Y:S01]  /*163a0*/  MUFU.EX2 R148, R36 ;  /* 0x0000002400947308 */ /* 0x0003e20000000800 */
[----:B------:R-:W-:Y:S09]  /*163b0*/  FFMA.FTZ R103, R246, UR4, -R60 ;  /* 0x00000004f6677c23 */ /* 0x000ff2000801083c */
[----:B------:R4:W-:Y:S10]  /*163c0*/  MUFU.EX2 R161, R40 ;  /* 0x0000002800a17308 */ /* 0x0009f40000000800 */
[----:B------:R3:W-:Y:S01]  /*163d0*/  MUFU.EX2 R246, R61 ;  /* 0x0000003d00f67308 */ /* 0x0007e20000000800 */
[----:B-1----:R-:W-:Y:S01]  /*163e0*/  FFMA.FTZ R36, R41, UR4, -R92 ;  /* 0x0000000429247c23 */ /* 0x002fe2000801085c */
[C---:B------:R-:W-:Y:S08]  /*163f0*/  FMUL.FTZ R41, R2.reuse, R169 ;  /* 0x000000a902297220 */ /* 0x040ff00000410000 */
[----:B------:R1:W-:Y:S01]  /*16400*/  MUFU.EX2 R162, R36 ;  /* 0x0000002400a27308 */ /* 0x0003e20000000800 */
[----:B----4-:R-:W-:Y:S01]  /*16410*/  FMUL.FTZ R40, R2, R168 ;  /* 0x000000a802287220 */ /* 0x010fe20000410000 */
[----:B------:R-:W-:Y:S01]  /*16420*/  MOV R168, R141 ;  /* 0x0000008d00a87202 */ /* 0x000fe20000000f00 */
[----:B------:R-:W-:Y:S01]  /*16430*/  FFMA.FTZ R141, R63, UR4, -R60 ;  /* 0x000000043f8d7c23 */ /* 0x000fe2000801083c */
[----:B------:R-:W-:Y:S06]  /*16440*/  FMUL.FTZ R63, R0, R195 ;  /* 0x000000c3003f7220 */ /* 0x000fec0000410000 */
[----:B------:R4:W2:Y:S01]  /*16450*/  MUFU.EX2 R169, R44 ;  /* 0x0000002c00a97308 */ /* 0x0008a20000000800 */
[----:B---3--:R-:W-:Y:S01]  /*16460*/  FMUL.FTZ R61, R2, R193 ;  /* 0x000000c1023d7220 */ /* 0x008fe20000410000 */
[----:B-1----:R-:W-:Y:S01]  /*16470*/  FFMA.FTZ R36, R42, UR4, -R104 ;  /* 0x000000042a247c23 */ /* 0x002fe20008010868 */
[----:B------:R-:W-:Y:S01]  /*16480*/  FMUL.FTZ R42, R0, R170 ;  /* 0x000000aa002a7220 */ /* 0x000fe20000410000 */
[----:B------:R-:W-:Y:S01]  /*16490*/  MOV R170, R108 ;  /* 0x0000006c00aa7202 */ /* 0x000fe20000000f00 */
[--C-:B------:R-:W-:Y:S05]  /*164a0*/  FFMA.FTZ R108, R205, UR4, -R60.reuse ;  /* 0x00000004cd6c7c23 */ /* 0x100fea000801083c */
[----:B------:R1:W-:Y:S01]  /*164b0*/  MUFU.EX2 R160, R36 ;  /* 0x0000002400a07308 */ /* 0x0003e20000000800 */
[----:B------:R-:W-:Y:S01]  /*164c0*/  MOV R205, R134 ;  /* 0x0000008600cd7202 */ /* 0x000fe20000000f00 */
[--C-:B------:R-:W-:Y:S01]  /*164d0*/  FFMA.FTZ R134, R88, UR4, -R75.reuse ;  /* 0x0000000458867c23 */ /* 0x100fe2000801084b */
[--C-:B------:R-:W-:Y:S01]  /*164e0*/  FFMA.FTZ R97, R170, UR4, -R75.reuse ;  /* 0x00000004aa617c23 */ /* 0x100fe2000801084b */
[----:B----4-:R-:W-:Y:S01]  /*164f0*/  FMUL.FTZ R44, R2, R176 ;  /* 0x000000b0022c7220 */ /* 0x010fe20000410000 */
[----:B------:R-:W-:Y:S01]  /*16500*/  MOV R176, R102 ;  /* 0x0000006600b07202 */ /* 0x000fe20000000f00 */
[--C-:B------:R-:W-:Y:S01]  /*16510*/  FFMA.FTZ R102, R243, UR4, -R60.reuse ;  /* 0x00000004f3667c23 */ /* 0x100fe2000801083c */
[----:B------:R-:W-:Y:S01]  /*16520*/  MOV R243, R107 ;  /* 0x0000006b00f37202 */ /* 0x000fe20000000f00 */
[--C-:B------:R-:W-:Y:S01]  /*16530*/  FFMA.FTZ R107, R204, UR4, -R60.reuse ;  /* 0x00000004cc6b7c23 */ /* 0x100fe2000801083c */
[----:B------:R-:W-:Y:S01]  /*16540*/  MOV R170, R168 ;  /* 0x000000a800aa7202 */ /* 0x000fe20000000f00 */
[----:B------:R-:W-:Y:S01]  /*16550*/  MUFU.EX2 R134, R134 ;  /* 0x0000008600867308 */ /* 0x000fe20000000800 */
[----:B------:R-:W-:Y:S01]  /*16560*/  MOV R204, R123 ;  /* 0x0000007b00cc7202 */ /* 0x000fe20000000f00 */
[--C-:B------:R-:W-:Y:S01]  /*16570*/  FFMA.FTZ R123, R93, UR4, -R75.reuse ;  /* 0x000000045d7b7c23 */ /* 0x100fe2000801084b */
[----:B------:R-:W-:Y:S02]  /*16580*/  MOV R168, R154 ;  /* 0x0000009a00a87202 */ /* 0x000fe40000000f00 */
[----:B------:R-:W-:Y:S01]  /*16590*/  MOV R154, R139 ;  /* 0x0000008b009a7202 */ /* 0x000fe20000000f00 */
[--C-:B------:R-:W-:Y:S01]  /*165a0*/  FFMA.FTZ R139, R86, UR4, -R75.reuse ;  /* 0x00000004568b7c23 */ /* 0x100fe2000801084b */
[----:B-1----:R-:W-:Y:S01]  /*165b0*/  FMUL.FTZ R36, R68, R172 ;  /* 0x000000ac44247220 */ /* 0x002fe20000410000 */
[----:B--2---:R-:W-:Y:S01]  /*165c0*/  MOV R172, R138 ;  /* 0x0000008a00ac7202 */ /* 0x004fe20000000f00 */
[----:B------:R-:W-:Y:S01]  /*165d0*/  FFMA.FTZ R138, R87, UR4, -R60 ;  /* 0x00000004578a7c23 */ /* 0x000fe2000801083c */
[----:B------:R-:W-:Y:S01]  /*165e0*/  MOV R187, R169 ;  /* 0x000000a900bb7202 */ /* 0x000fe20000000f00 */
[----:B------:R-:W-:Y:S03]  /*165f0*/  MUFU.EX2 R123, R123 ;  /* 0x0000007b007b7308 */ /* 0x000fe60000000800 */
[-C--:B------:R-:W-:Y:S06]  /*16600*/  HMMA.16816.F32 R36, R76, R52.reuse, R36 ;  /* 0x000000344c24723c */ /* 0x080fec0000001824 */
[C---:B------:R-:W-:Y:S06]  /*16610*/  HMMA.16816.F32 R40, R64.reuse, R52, R40 ;  /* 0x000000344028723c */ /* 0x040fec0000001828 */
[-C--:B------:R-:W-:Y:S05]  /*16620*/  HMMA.16816.F32 R44, R64, R54.reuse, R44 ;  /* 0x00000036402c723c */ /* 0x080fea000000182c */
[----:B------:R-:W-:Y:S01]  /*16630*/  FFMA.FTZ R52, R80, UR4, -R104 ;  /* 0x0000000450347c23 */ /* 0x000fe20008010868 */
[C---:B------:R-:W-:Y:S01]  /*16640*/  HMMA.16816.F32 R48, R76.reuse, R54, R48 ;  /* 0x000000364c30723c */ /* 0x040fe20000001830 */
[----:B------:R-:W1:Y:S02]  /*16650*/  LDSM.16.MT88.4 R80, [R222+0x8000] ;  /* 0x00800000de50783b */ /* 0x000e640000004200 */
[----:B------:R2:W-:Y:S02]  /*16660*/  MUFU.EX2 R180, R52 ;  /* 0x0000003400b47308 */ /* 0x0005e40000000800 */
[--C-:B------:R-:W-:Y:S01]  /*16670*/  FFMA.FTZ R53, R158, UR4, -R60.reuse ;  /* 0x000000049e357c23 */ /* 0x100fe2000801083c */
[----:B------:R-:W-:Y:S01]  /*16680*/  MOV R158, R127 ;  /* 0x0000007f009e7202 */ /* 0x000fe20000000f00 */
[----:B------:R-:W-:Y:S01]  /*16690*/  FFMA.FTZ R127, R100, UR4, -R60 ;  /* 0x00000004647f7c23 */ /* 0x000fe2000801083c */
[C---:B------:R-:W-:Y:S05]  /*166a0*/  FMUL.FTZ R54, R3.reuse, R190 ;  /* 0x000000be03367220 */ /* 0x040fea0000410000 */
[----:B------:R3:W4:Y:S01]  /*166b0*/  MUFU.EX2 R177, R53 ;  /* 0x0000003500b17308 */ /* 0x0007220000000800 */
[----:B------:R-:W-:Y:S01]  /*166c0*/  FMUL.FTZ R55, R3, R191 ;  /* 0x000000bf03377220 */ /* 0x000fe20000410000 */
[----:B------:R-:W-:Y:S01]  /*166d0*/  MOV R191, R129 ;  /* 0x0000008100bf7202 */ /* 0x000fe20000000f00 */
[--C-:B------:R-:W-:Y:S01]  /*166e0*/  FFMA.FTZ R100, R210, UR4, -R75.reuse ;  /* 0x00000004d2647c23 */ /* 0x100fe2000801084b */
[----:B------:R-:W-:Y:S01]  /*166f0*/  MOV R190, R126 ;  /* 0x0000007e00be7202 */ /* 0x000fe20000000f00 */
[--C-:B------:R-:W-:Y:S01]  /*16700*/  FFMA.FTZ R126, R91, UR4, -R75.reuse ;  /* 0x000000045b7e7c23 */ /* 0x100fe2000801084b */
[--C-:B------:R-:W-:Y:S04]  /*16710*/  FFMA.FTZ R129, R90, UR4, -R75.reuse ;  /* 0x000000045a817c23 */ /* 0x100fe8000801084b */
[----:B------:R-:W-:Y:S01]  /*16720*/  MUFU.EX2 R127, R127 ;  /* 0x0000007f007f7308 */ /* 0x000fe20000000800 */
[----:B--2---:R-:W-:Y:S01]  /*16730*/  FFMA.FTZ R52, R152, UR4, -R104 ;  /* 0x0000000498347c23 */ /* 0x004fe20008010868 */
[----:B------:R-:W-:Y:S01]  /*16740*/  MOV R152, R133 ;  /* 0x0000008500987202 */ /* 0x000fe20000000f00 */
[----:B------:R-:W-:Y:S01]  /*16750*/  FFMA.FTZ R133, R113, UR4, -R60 ;  /* 0x0000000471857c23 */ /* 0x000fe2000801083c */
[----:B------:R-:W-:Y:S01]  /*16760*/  MOV R113, R131 ;  /* 0x0000008300717202 */ /* 0x000fe20000000f00 */
[--C-:B------:R-:W-:Y:S02]  /*16770*/  FFMA.FTZ R131, R89, UR4, -R75.reuse ;  /* 0x0000000459837c23 */ /* 0x100fe4000801084b */
[----:B------:R-:W-:Y:S03]  /*16780*/  LDSM.16.MT88.4 R88, [R223+0x8800] ;  /* 0x00880000df58783b */ /* 0x000fe60000004200 */
[----:B------:R2:W4:Y:S01]  /*16790*/  MUFU.EX2 R183, R52 ;  /* 0x0000003400b77308 */ /* 0x0005220000000800 */
[----:B---3--:R-:W-:Y:S01]  /*167a0*/  FMUL.FTZ R53, R68, R189 ;  /* 0x000000bd44357220 */ /* 0x008fe20000410000 */
[----:B------:R-:W-:Y:S01]  /*167b0*/  MOV R189, R114 ;  /* 0x0000007200bd7202 */ /* 0x000fe20000000f00 */
[--C-:B------:R-:W-:Y:S01]  /*167c0*/  FFMA.FTZ R114, R98, UR4, -R75.reuse ;  /* 0x0000000462727c23 */ /* 0x100fe2000801084b */
[--C-:B------:R-:W-:Y:S03]  /*167d0*/  FFMA.FTZ R98, R204, UR4, -R92.reuse ;  /* 0x00000004cc627c23 */ /* 0x100fe6000801085c */
[----:B------:R-:W-:Y:S03]  /*167e0*/  FFMA.FTZ R93, R189, UR4, -R92 ;  /* 0x00000004bd5d7c23 */ /* 0x000fe6000801085c */
[----:B------:R-:W-:Y:S10]  /*167f0*/  MUFU.EX2 R126, R126 ;  /* 0x0000007e007e7308 */ /* 0x000ff40000000800 */
[----:B------:R-:W-:Y:S01]  /*16800*/  MUFU.EX2 R133, R133 ;  /* 0x0000008500857308 */ /* 0x000fe20000000800 */
[--C-:B--2---:R-:W-:Y:S01]  /*16810*/  FFMA.FTZ R52, R159, UR4, -R60.reuse ;  /* 0x000000049f347c23 */ /* 0x104fe2000801083c */
[----:B------:R-:W-:Y:S02]  /*16820*/  MOV R159, R156 ;  /* 0x0000009c009f7202 */ /* 0x000fe40000000f00 */
[----:B------:R-:W-:Y:S01]  /*16830*/  MOV R156, R137 ;  /* 0x00000089009c7202 */ /* 0x000fe20000000f00 */
[----:B------:R-:W-:Y:S01]  /*16840*/  FFMA.FTZ R137, R116, UR4, -R60 ;  /* 0x0000000474897c23 */ /* 0x000fe2000801083c */
[----:B------:R-:W-:Y:S04]  /*16850*/  FFMA.FTZ R116, R240, UR4, -R92 ;  /* 0x00000004f0747c23 */ /* 0x000fe8000801085c */
[----:B------:R2:W-:Y:S10]  /*16860*/  MUFU.EX2 R182, R52 ;  /* 0x0000003400b67308 */ /* 0x0005f40000000800 */
[----:B------:R-:W-:Y:S10]  /*16870*/  MUFU.EX2 R129, R129 ;  /* 0x0000008100817308 */ /* 0x000ff40000000800 */
[----:B------:R-:W-:Y:S01]  /*16880*/  MUFU.EX2 R131, R131 ;  /* 0x0000008300837308 */ /* 0x000fe20000000800 */
[--C-:B--2---:R-:W-:Y:S01]  /*16890*/  FFMA.FTZ R52, R157, UR4, -R75.reuse ;  /* 0x000000049d347c23 */ /* 0x104fe2000801084b */
[----:B------:R-:W-:Y:S01]  /*168a0*/  MOV R157, R112 ;  /* 0x00000070009d7202 */ /* 0x000fe20000000f00 */
[----:B------:R-:W-:Y:S01]  /*168b0*/  FFMA.FTZ R112, R58, UR4, -R60 ;  /* 0x000000043a707c23 */ /* 0x000fe2000801083c */
[--C-:B------:R-:W-:Y:S01]  /*168c0*/  FFMA.FTZ R60, R243, UR4, -R75.reuse ;  /* 0x00000004f33c7c23 */ /* 0x100fe2000801084b */
[----:B------:R-:W-:Y:S01]  /*168d0*/  FMUL.FTZ R58, R0, R186 ;  /* 0x000000ba003a7220 */ /* 0x000fe20000410000 */
[----:B------:R-:W-:Y:S04]  /*168e0*/  MOV R186, R168 ;  /* 0x000000a800ba7202 */ /* 0x000fe80000000f00 */
[----:B------:R2:W-:Y:S01]  /*168f0*/  MUFU.EX2 R181, R52 ;  /* 0x0000003400b57308 */ /* 0x0005e20000000800 */
[----:B------:R-:W-:Y:S09]  /*16900*/  MOV R168, R154 ;  /* 0x0000009a00a87202 */ /* 0x000ff20000000f00 */
[----:B------:R3:W-:Y:S10]  /*16910*/  MUFU.EX2 R243, R62 ;  /* 0x0000003e00f37308 */ /* 0x0007f40000000800 */
[----:B------:R4:W-:Y:S01]  /*16920*/  MUFU.EX2 R211, R60 ;  /* 0x0000003c00d37308 */ /* 0x0009e20000000800 */
[----:B--2---:R-:W-:Y:S01]  /*16930*/  FMUL.FTZ R52, R68, R188 ;  /* 0x000000bc44347220 */ /* 0x004fe20000410000 */
[----:B------:R-:W-:Y:S01]  /*16940*/  MOV R188, R110 ;  /* 0x0000006e00bc7202 */ /* 0x000fe20000000f00 */
[--C-:B------:R-:W-:Y:S04]  /*16950*/  FFMA.FTZ R110, R206, UR4, -R75.reuse ;  /* 0x00000004ce6e7c23 */ /* 0x100fe8000801084b */
[--C-:B------:R-:W-:Y:S01]  /*16960*/  FFMA.FTZ R94, R188, UR4, -R92.reuse ;  /* 0x00000004bc5e7c23 */ /* 0x100fe2000801085c */
[-C--:B-1----:R-:W-:Y:S02]  /*16970*/  HMMA.16816.F32 R52, R76, R80.reuse, R52 ;  /* 0x000000504c34723c */ /* 0x082fe40000001834 */
[----:B------:R-:W-:Y:S01]  /*16980*/  MUFU.EX2 R154, R97 ;  /* 0x00000061009a7308 */ /* 0x000fe20000000800 */
[----:B---3--:R-:W-:Y:S01]  /*16990*/  FMUL.FTZ R62, R0, R194 ;  /* 0x000000c2003e7220 */ /* 0x008fe20000410000 */
[----:B------:R-:W-:Y:S02]  /*169a0*/  MOV R188, R205 ;  /* 0x000000cd00bc7202 */ /* 0x000fe40000000f00 */
[C---:B------:R-:W-:Y:S06]  /*169b0*/  HMMA.16816.F32 R56, R64.reuse, R80, R56 ;  /* 0x000000504038723c */ /* 0x040fec0000001838 */
[----:B------:R-:W-:Y:S01]  /*169c0*/  MUFU.EX2 R206, R102 ;  /* 0x0000006600ce7308 */ /* 0x000fe20000000800 */
[----:B----4-:R-:W-:Y:S01]  /*169d0*/  FMUL.FTZ R60, R2, R192 ;  /* 0x000000c0023c7220 */ /* 0x010fe20000410000 */
[--C-:B------:R-:W-:Y:S03]  /*169e0*/  FFMA.FTZ R80, R176, UR4, -R75.reuse ;  /* 0x00000004b0507c23 */ /* 0x100fe6000801084b */
[----:B------:R-:W-:Y:S02]  /*169f0*/  MOV R176, R166 ;  /* 0x000000a600b07202 */ /* 0x000fe40000000f00 */
[----:B------:R-:W-:Y:S01]  /*16a00*/  MOV R166, R159 ;  /* 0x0000009f00a67202 */ /* 0x000fe20000000f00 */
[-C--:B------:R-:W-:Y:S02]  /*16a10*/  HMMA.16816.F32 R60, R64, R82.reuse, R60 ;  /* 0x00000052403c723c */ /* 0x080fe4000000183c */
[----:B------:R1:W-:Y:S01]  /*16a20*/  MUFU.EX2 R210, R80 ;  /* 0x0000005000d27308 */ /* 0x0003e20000000800 */
[----:B------:R-:W-:Y:S01]  /*16a30*/  MOV R205, R176 ;  /* 0x000000b000cd7202 */ /* 0x000fe20000000f00 */
[--C-:B------:R-:W-:Y:S01]  /*16a40*/  FFMA.FTZ R81, R171, UR4, -R92.reuse ;  /* 0x00000004ab517c23 */ /* 0x100fe2000801085c */
[----:B------:R-:W-:Y:S02]  /*16a50*/  MOV R176, R170 ;  /* 0x000000aa00b07202 */ /* 0x000fe40000000f00 */
[----:B------:R-:W-:Y:S01]  /*16a60*/  FMUL.FTZ R66, R3, R198 ;  /* 0x000000c603427220 */ /* 0x000fe20000410000 */
[----:B------:R-:W-:Y:S04]  /*16a70*/  MOV R198, R188 ;  /* 0x000000bc00c67202 */ /* 0x000fe80000000f00 */
[----:B------:R2:W-:Y:S01]  /*16a80*/  MUFU.EX2 R159, R81 ;  /* 0x00000051009f7308 */ /* 0x0005e20000000800 */
[----:B------:R-:W-:Y:S01]  /*16a90*/  MOV R188, R178 ;  /* 0x000000b200bc7202 */ /* 0x000fe20000000f00 */
[----:B------:R-:W-:Y:S01]  /*16aa0*/  FFMA.FTZ R65, R184, UR4, -R92 ;  /* 0x00000004b8417c23 */ /* 0x000fe2000801085c */
[----:B------:R-:W-:Y:S01]  /*16ab0*/  MOV R189, R176 ;  /* 0x000000b000bd7202 */ /* 0x000fe20000000f00 */
[--C-:B------:R-:W-:Y:S01]  /*16ac0*/  FFMA.FTZ R64, R113, UR4, -R104.reuse ;  /* 0x0000000471407c23 */ /* 0x100fe20008010868 */
[----:B------:R-:W-:Y:S01]  /*16ad0*/  MOV R192, R188 ;  /* 0x000000bc00c07202 */ /* 0x000fe20000000f00 */
[----:B------:R-:W-:Y:S01]  /*16ae0*/  FMUL.FTZ R67, R3, R199 ;  /* 0x000000c703437220 */ /* 0x000fe20000410000 */
[----:B------:R-:W-:Y:S03]  /*16af0*/  MOV R188, R165 ;  /* 0x000000a500bc7202 */ /* 0x000fe60000000f00 */
[----:B------:R3:W4:Y:S01]  /*16b00*/  MUFU.EX2 R207, R65 ;  /* 0x0000004100cf7308 */ /* 0x0007220000000800 */
[----:B------:R-:W-:Y:S01]  /*16b10*/  MOV R176, R156 ;  /* 0x0000009c00b07202 */ /* 0x000fe20000000f00 */
[----:B-1----:R-:W-:Y:S01]  /*16b20*/  FFMA.FTZ R80, R191, UR4, -R104 ;  /* 0x00000004bf507c23 */ /* 0x002fe20008010868 */
[----:B------:R-:W-:Y:S01]  /*16b30*/  MOV R171, R172 ;  /* 0x000000ac00ab7202 */ /* 0x000fe20000000f00 */
[--C-:B------:R-:W-:Y:S01]  /*16b40*/  FFMA.FTZ R113, R245, UR4, -R92.reuse ;  /* 0x00000004f5717c23 */ /* 0x100fe2000801085c */
[----:B------:R-:W-:Y:S02]  /*16b50*/  MOV R172, R167 ;  /* 0x000000a700ac7202 */ /* 0x000fe40000000f00 */
[----:B------:R-:W-:Y:S03]  /*16b60*/  MOV R167, R153 ;  /* 0x0000009900a77202 */ /* 0x000fe60000000f00 */
[----:B------:R1:W-:Y:S01]  /*16b70*/  MUFU.EX2 R165, R94 ;  /* 0x0000005e00a57308 */ /* 0x0003e20000000800 */
[----:B------:R-:W-:Y:S01]  /*16b80*/  MOV R153, R136 ;  /* 0x0000008800997202 */ /* 0x000fe20000000f00 */
[--C-:B------:R-:W-:Y:S01]  /*16b90*/  FFMA.FTZ R136, R119, UR4, -R75.reuse ;  /* 0x0000000477887c23 */ /* 0x100fe2000801084b */
[----:B------:R-:W-:Y:S01]  /*16ba0*/  MOV R204, R171 ;  /* 0x000000ab00cc7202 */ /* 0x000fe20000000f00 */
[----:B------:R-:W-:Y:S01]  /*16bb0*/  FFMA.FTZ R75, R84, UR4, -R75 ;  /* 0x00000004544b7c23 */ /* 0x000fe2000801084b */
[----:B------:R-:W-:Y:S01]  /*16bc0*/  MOV R171, R174 ;  /* 0x000000ae00ab7202 */ /* 0x000fe20000000f00 */
[----:B------:R-:W4:Y:S01]  /*16bd0*/  LDSM.16.MT88.4 R84, [R220+0x8800] ;  /* 0x00880000dc54783b */ /* 0x000f220000004200 */
[----:B------:R-:W-:Y:S03]  /*16be0*/  MOV R174, R158 ;  /* 0x0000009e00ae7202 */ /* 0x000fe60000000f00 */
[----:B------:R1:W-:Y:S01]  /*16bf0*/  MUFU.EX2 R156, R93 ;  /* 0x0000005d009c7308 */ /* 0x0003e20000000800 */
[----:B------:R-:W-:Y:S01]  /*16c00*/  MOV R158, R147 ;  /* 0x00000093009e7202 */ /* 0x000fe20000000f00 */
[--C-:B--2---:R-:W-:Y:S01]  /*16c10*/  FFMA.FTZ R81, R190, UR4, -R92.reuse ;  /* 0x00000004be517c23 */ /* 0x104fe2000801085c */
[----:B------:R-:W-:Y:S01]  /*16c20*/  MOV R170, R175 ;  /* 0x000000af00aa7202 */ /* 0x000fe20000000f00 */
[----:B---3--:R-:W-:Y:S01]  /*16c30*/  FMUL.FTZ R65, R68, R197 ;  /* 0x000000c544417220 */ /* 0x008fe20000410000 */
[----:B------:R-:W-:Y:S01]  /*16c40*/  MOV R175, R164 ;  /* 0x000000a400af7202 */ /* 0x000fe20000000f00 */
[--C-:B------:R-:W-:Y:S01]  /*16c50*/  FFMA.FTZ R119, R209, UR4, -R92.reuse ;  /* 0x00000004d1777c23 */ /* 0x100fe2000801085c */
[----:B------:R-:W-:Y:S03]  /*16c60*/  MOV R164, R157 ;  /* 0x0000009d00a47202 */ /* 0x000fe60000000f00 */
[----:B------:R2:W-:Y:S01]  /*16c70*/  MUFU.EX2 R147, R64 ;  /* 0x0000004000937308 */ /* 0x0005e20000000800 */
[----:B-1----:R-:W3:Y:S01]  /*16c80*/  LDL.LU R94, [R1+0x60] ;  /* 0x00006000015e7983 */ /* 0x002ee20000300800 */
[----:B------:R-:W-:Y:S01]  /*16c90*/  MOV R157, R122 ;  /* 0x0000007a009d7202 */ /* 0x000fe20000000f00 */
[----:B------:R-:W-:Y:S01]  /*16ca0*/  FFMA.FTZ R122, R208, UR4, -R92 ;  /* 0x00000004d07a7c23 */ /* 0x000fe2000801085c */
[----:B------:R-:W-:Y:S02]  /*16cb0*/  MOV R178, R175 ;  /* 0x000000af00b27202 */ /* 0x000fe40000000f00 */
[----:B------:R-:W-:Y:S02]  /*16cc0*/  MOV R190, R174 ;  /* 0x000000ae00be7202 */ /* 0x000fe40000000f00 */
[----:B------:R-:W-:Y:S01]  /*16cd0*/  MOV R174, R158 ;  /* 0x0000009e00ae7202 */ /* 0x000fe20000000f00 */
[----:B------:R-:W3:Y:S01]  /*16ce0*/  LDL.LU R93, [R1+0x64] ;  /* 0x00006400015d7983 */ /* 0x000ee20000300800 */
[----:B------:R-:W-:Y:S01]  /*16cf0*/  MOV R175, R157 ;  /* 0x0000009d00af7202 */ /* 0x000fe20000000f00 */
[----:B------:R1:W3:Y:S01]  /*16d00*/  MUFU.EX2 R158, R80 ;  /* 0x00000050009e7308 */ /* 0x0002e20000000800 */
[--C-:B------:R-:W-:Y:S01]  /*16d10*/  FFMA.FTZ R92, R190, UR4, -R104.reuse ;  /* 0x00000004be5c7c23 */ /* 0x100fe20008010868 */
[----:B------:R-:W3:Y:S01]  /*16d20*/  LDL.LU R97, [R1+0x68] ;  /* 0x0000680001617983 */ /* 0x000ee20000300800 */
[----:B------:R-:W-:Y:S02]  /*16d30*/  MOV R185, R167 ;  /* 0x000000a700b97202 */ /* 0x000fe40000000f00 */
[----:B------:R-:W-:Y:S01]  /*16d40*/  MOV R195, R189 ;  /* 0x000000bd00c37202 */ /* 0x000fe20000000f00 */
[----:B--2---:R-:W-:Y:S01]  /*16d50*/  FMUL.FTZ R64, R68, R196 ;  /* 0x000000c444407220 */ /* 0x004fe20000410000 */
[----:B------:R-:W-:Y:S03]  /*16d60*/  MOV R245, R179 ;  /* 0x000000b300f57202 */ /* 0x000fe60000000f00 */
[----:B------:R2:W3:Y:S01]  /*16d70*/  MUFU.EX2 R157, R81 ;  /* 0x00000051009d7308 */ /* 0x0004e20000000800 */
[----:B------:R-:W-:Y:S02]  /*16d80*/  MOV R184, R166 ;  /* 0x000000a600b87202 */ /* 0x000fe40000000f00 */
[----:B------:R-:W-:Y:S01]  /*16d90*/  MOV R169, R153 ;  /* 0x0000009900a97202 */ /* 0x000fe20000000f00 */
[----:B------:R-:W-:Y:S06]  /*16da0*/  HMMA.16816.F32 R64, R76, R82, R64 ;  /* 0x000000524c40723c */ /* 0x000fec0000001840 */
[----:B------:R4:W-:Y:S01]  /*16db0*/  MUFU.EX2 R167, R92 ;  /* 0x0000005c00a77308 */ /* 0x0009e20000000800 */
[----:B-1----:R-:W-:Y:S04]  /*16dc0*/  F2FP.F16.F32.PACK_AB R80, R146, R142 ;  /* 0x0000008e9250723e */ /* 0x002fe800000000ff */
[----:B------:R-:W-:Y:S02]  /*16dd0*/  MOV R196, R185 ;  /* 0x000000b900c47202 */ /* 0x000fe40000000f00 */
[----:B------:R-:W-:Y:S02]  /*16de0*/  F2FP.F16.F32.PACK_AB R76, R226, R249 ;  /* 0x000000f9e24c723e */ /* 0x000fe400000000ff */
[----:B------:R-:W-:Y:S01]  /*16df0*/  F2FP.F16.F32.PACK_AB R78, R224, R225 ;  /* 0x000000e1e04e723e */ /* 0x000fe200000000ff */
[----:B------:R1:W-:Y:S01]  /*16e00*/  MUFU.EX2 R191, R107 ;  /* 0x0000006b00bf7308 */ /* 0x0003e20000000800 */
[----:B------:R-:W-:Y:S02]  /*16e10*/  F2FP.F16.F32.PACK_AB R79, R135, R252 ;  /* 0x000000fc874f723e */ /* 0x000fe400000000ff */
[----:B------:R-:W-:Y:S02]  /*16e20*/  F2FP.F16.F32.PACK_AB R77, R244, R251 ;  /* 0x000000fbf44d723e */ /* 0x000fe400000000ff */
[----:B------:R-:W-:Y:S02]  /*16e30*/  F2FP.F16.F32.PACK_AB R82, R151, R145 ;  /* 0x000000919752723e */ /* 0x000fe400000000ff */
[----:B------:R-:W-:Y:S03]  /*16e40*/  F2FP.F16.F32.PACK_AB R83, R198, R149 ;  /* 0x00000095c653723e */ /* 0x000fe600000000ff */
[----:B------:R-:W-:Y:S01]  /*16e50*/  MUFU.EX2 R153, R95 ;  /* 0x0000005f00997308 */ /* 0x000fe20000000800 */
[----:B--2---:R-:W-:Y:S01]  /*16e60*/  F2FP.F16.F32.PACK_AB R81, R144, R143 ;  /* 0x0000008f9051723e */ /* 0x004fe200000000ff */
[-C--:B----4-:R-:W-:Y:S03]  /*16e70*/  HMMA.16816.F32 R4, R76, R84.reuse, R4 ;  /* 0x000000544c04723c */ /* 0x090fe60000001804 */
[----:B------:R-:W-:Y:S01]  /*16e80*/  MOV R193, R204 ;  /* 0x000000cc00c17202 */ /* 0x000fe20000000f00 */
[--C-:B------:R-:W-:Y:S01]  /*16e90*/  FFMA.FTZ R92, R173, UR4, -R104.reuse ;  /* 0x00000004ad5c7c23 */ /* 0x100fe20008010868 */
[----:B------:R-:W-:Y:S01]  /*16ea0*/  MOV R173, R152 ;  /* 0x0000009800ad7202 */ /* 0x000fe20000000f00 */
[C---:B------:R-:W-:Y:S01]  /*16eb0*/  HMMA.16816.F32 R8, R80.reuse, R84, R8 ;  /* 0x000000545008723c */ /* 0x040fe20000001808 */
[----:B-1----:R-:W2:Y:S01]  /*16ec0*/  LDL.LU R107, [R1+0x6c] ;  /* 0x00006c00016b7983 */ /* 0x002ea20000300800 */
[----:B------:R-:W-:Y:S03]  /*16ed0*/  MUFU.EX2 R166, R99 ;  /* 0x0000006300a67308 */ /* 0x000fe60000000800 */
[----:B------:R-:W-:Y:S01]  /*16ee0*/  MOV R194, R205 ;  /* 0x000000cd00c27202 */ /* 0x000fe20000000f00 */
[-C--:B------:R-:W-:Y:S06]  /*16ef0*/  HMMA.16816.F32 R12, R80, R86.reuse, R12 ;  /* 0x00000056500c723c */ /* 0x080fec000000180c */
[----:B------:R-:W-:Y:S01]  /*16f00*/  MUFU.EX2 R204, R103 ;  /* 0x0000006700cc7308 */ /* 0x000fe20000000800 */
[--C-:B------:R-:W-:Y:S01]  /*16f10*/  FFMA.FTZ R84, R155, UR4, -R104.reuse ;  /* 0x000000049b547c23 */ /* 0x100fe20008010868 */
[C---:B------:R-:W-:Y:S04]  /*16f20*/  HMMA.16816.F32 R16, R76.reuse, R86, R16 ;  /* 0x000000564c10723c */ /* 0x040fe80000001810 */
[----:B------:R-:W-:Y:S02]  /*16f30*/  MOV R208, R188 ;  /* 0x000000bc00d07202 */ /* 0x000fe40000000f00 */
[-C--:B------:R-:W-:Y:S02]  /*16f40*/  HMMA.16816.F32 R20, R76, R88.reuse, R20 ;  /* 0x000000584c14723c */ /* 0x080fe40000001814 */
[----:B------:R1:W4:Y:S03]  /*16f50*/  MUFU.EX2 R155, R84 ;  /* 0x00000054009b7308 */ /* 0x0003260000000800 */
[----:B------:R-:W-:Y:S01]  /*16f60*/  MOV R185, R177 ;  /* 0x000000b100b97202 */ /* 0x000fe20000000f00 */
[C---:B------:R-:W-:Y:S06]  /*16f70*/  HMMA.16816.F32 R24, R80.reuse, R88, R24 ;  /* 0x000000585018723c */ /* 0x040fec0000001818 */
[----:B------:R-:W-:Y:S01]  /*16f80*/  MUFU.EX2 R188, R96 ;  /* 0x0000006000bc7308 */ /* 0x000fe20000000800 */
[----:B------:R-:W-:Y:S01]  /*16f90*/  MOV R177, R175 ;  /* 0x000000af00b17202 */ /* 0x000fe20000000f00 */
[-C--:B------:R-:W-:Y:S08]  /*16fa0*/  HMMA.16816.F32 R28, R80, R90.reuse, R28 ;  /* 0x0000005a501c723c */ /* 0x080ff0000000181c */
[----:B------:R-:W-:Y:S01]  /*16fb0*/  MUFU.EX2 R189, R101 ;  /* 0x0000006500bd7308 */ /* 0x000fe20000000800 */
[C---:B------:R-:W-:Y:S01]  /*16fc0*/  HMMA.16816.F32 R32, R76.reuse, R90, R32 ;  /* 0x0000005a4c20723c */ /* 0x040fe20000001820 */
[----:B-1----:R-:W1:Y:S03]  /*16fd0*/  LDSM.16.MT88.4 R84, [R221+0x8800] ;  /* 0x00880000dd54783b */ /* 0x002e660000004200 */
[----:B------:R-:W-:Y:S05]  /*16fe0*/  MOV R240, R185 ;  /* 0x000000b900f07202 */ /* 0x000fea0000000f00 */
[----:B------:R4:W-:Y:S02]  /*16ff0*/  MUFU.EX2 R152, R92 ;  /* 0x0000005c00987308 */ /* 0x0009e40000000800 */
[----:B------:R-:W-:Y:S01]  /*17000*/  MOV R179, R164 ;  /* 0x000000a400b37202 */ /* 0x000fe20000000f00 */
[----:B------:R-:W1:Y:S01]  /*17010*/  LDSM.16.MT88.4 R88, [R222+0x8800] ;  /* 0x00880000de58783b */ /* 0x000e620000004200 */
[----:B------:R-:W-:Y:S02]  /*17020*/  MOV R197, R184 ;  /* 0x000000b800c57202 */ /* 0x000fe40000000f00 */
[----:B------:R-:W-:Y:S04]  /*17030*/  MOV R184, R174 ;  /* 0x000000ae00b87202 */ /* 0x000fe80000000f00 */
[----:B------:R4:W-:Y:S01]  /*17040*/  MUFU.EX2 R205, R100 ;  /* 0x0000006400cd7308 */ /* 0x0009e20000000800 */
[----:B------:R-:W-:Y:S02]  /*17050*/  MOV R209, R186 ;  /* 0x000000ba00d17202 */ /* 0x000fe40000000f00 */
[----:B------:R-:W-:Y:S07]  /*17060*/  MOV R199, R184 ;  /* 0x000000b800c77202 */ /* 0x000fee0000000f00 */
[----:B------:R1:W-:Y:S01]  /*17070*/  MUFU.EX2 R190, R108 ;  /* 0x0000006c00be7308 */ /* 0x0003e20000000800 */
[--C-:B----4-:R-:W-:Y:S01]  /*17080*/  FFMA.FTZ R92, R195, UR4, -R104.reuse ;  /* 0x00000004c35c7c23 */ /* 0x110fe20008010868 */
[----:B------:R-:W-:Y:S08]  /*17090*/  MOV R195, R187 ;  /* 0x000000bb00c37202 */ /* 0x000ff00000000f00 */
[----:B------:R-:W-:Y:S01]  /*170a0*/  MUFU.EX2 R187, R98 ;  /* 0x0000006200bb7308 */ /* 0x000fe20000000800 */
[----:B------:R-:W-:Y:S09]  /*170b0*/  LDSM.16.MT88.4 R100, [R222+0x9000] ;  /* 0x00900000de64783b */ /* 0x000ff20000004200 */
[----:B------:R4:W-:Y:S01]  /*170c0*/  MUFU.EX2 R164, R92 ;  /* 0x0000005c00a47308 */ /* 0x0009e20000000800 */
[----:B-1----:R-:W-:Y:S01]  /*170d0*/  MOV R108, R179 ;  /* 0x000000b3006c7202 */ /* 0x002fe20000000f00 */
[-C--:B------:R-:W-:Y:S04]  /*170e0*/  HMMA.16816.F32 R36, R76, R84.reuse, R36 ;  /* 0x000000544c24723c */ /* 0x080fe80000001824 */
[--C-:B------:R-:W-:Y:S02]  /*170f0*/  FFMA.FTZ R108, R108, UR4, -R104.reuse ;  /* 0x000000046c6c7c23 */ /* 0x100fe40008010868 */
[C---:B------:R-:W-:Y:S02]  /*17100*/  HMMA.16816.F32 R40, R80.reuse, R84, R40 ;  /* 0x000000545028723c */ /* 0x040fe40000001828 */
[----:B------:R1:W-:Y:S04]  /*17110*/  MUFU.EX2 R186, R112 ;  /* 0x0000007000ba7308 */ /* 0x0003e80000000800 */
[-C--:B------:R-:W-:Y:S06]  /*17120*/  HMMA.16816.F32 R44, R80, R86.reuse, R44 ;  /* 0x00000056502c723c */ /* 0x080fec000000182c */
[----:B------:R-:W-:Y:S01]  /*17130*/  MUFU.EX2 R179, R117 ;  /* 0x0000007500b37308 */ /* 0x000fe20000000800 */
[--C-:B------:R-:W-:Y:S01]  /*17140*/  FFMA.FTZ R84, R173, UR4, -R104.reuse ;  /* 0x00000004ad547c23 */ /* 0x100fe20008010868 */
[C---:B------:R-:W-:Y:S08]  /*17150*/  HMMA.16816.F32 R48, R76.reuse, R86, R48 ;  /* 0x000000564c30723c */ /* 0x040ff00000001830 */
[----:B------:R1:W-:Y:S01]  /*17160*/  MUFU.EX2 R175, R84 ;  /* 0x0000005400af7308 */ /* 0x0003e20000000800 */
[-C--:B------:R-:W-:Y:S03]  /*17170*/  HMMA.16816.F32 R52, R76, R88.reuse, R52 ;  /* 0x000000584c34723c */ /* 0x080fe60000001834 */
[--C-:B----4-:R-:W-:Y:S03]  /*17180*/  FFMA.FTZ R92, R172, UR4, -R104.reuse ;  /* 0x00000004ac5c7c23 */ /* 0x110fe60008010868 */
[C---:B------:R-:W-:Y:S03]  /*17190*/  HMMA.16816.F32 R56, R80.reuse, R88, R56 ;  /* 0x000000585038723c */ /* 0x040fe60000001838 */
[----:B------:R4:W-:Y:S02]  /*171a0*/  MUFU.EX2 R173, R111 ;  /* 0x0000006f00ad7308 */ /* 0x0009e40000000800 */
[--C-:B-1----:R-:W-:Y:S01]  /*171b0*/  FFMA.FTZ R112, R130, UR4, -R104.reuse ;  /* 0x0000000482707c23 */ /* 0x102fe20008010868 */
[-C--:B------:R-:W-:Y:S07]  /*171c0*/  HMMA.16816.F32 R60, R80, R90.reuse, R60 ;  /* 0x0000005a503c723c */ /* 0x080fee000000183c */
[----:B------:R-:W-:Y:S01]  /*171d0*/  MUFU.EX2 R174, R92 ;  /* 0x0000005c00ae7308 */ /* 0x000fe20000000800 */
[----:B------:R-:W1:Y:S01]  /*171e0*/  LDSM.16.MT88.4 R84, [R220+0x9000] ;  /* 0x00900000dc54783b */ /* 0x000e620000004200 */
[----:B------:R-:W-:Y:S04]  /*171f0*/  HMMA.16816.F32 R64, R76, R90, R64 ;  /* 0x0000005a4c40723c */ /* 0x000fe80000001840 */
[----:B------:R-:W-:Y:S03]  /*17200*/  F2FP.F16.F32.PACK_AB R80, R162, R148 ;  /* 0x00000094a250723e */ /* 0x000fe600000000ff */
[----:B------:R-:W-:Y:S01]  /*17210*/  LDSM.16.MT88.4 R88, [R223+0x9800] ;  /* 0x00980000df58783b */ /* 0x000fe20000004200 */
[----:B------:R-:W-:Y:S01]  /*17220*/  F2FP.F16.F32.PACK_AB R77, R208, R150 ;  /* 0x00000096d04d723e */ /* 0x000fe200000000ff */
[----:B------:R4:W-:Y:S02]  /*17230*/  MUFU.EX2 R172, R109 ;  /* 0x0000006d00ac7308 */ /* 0x0009e40000000800 */
[----:B------:R-:W-:Y:S02]  /*17240*/  F2FP.F16.F32.PACK_AB R79, R193, R163 ;  /* 0x000000a3c14f723e */ /* 0x000fe400000000ff */
[----:B------:R-:W-:Y:S02]  /*17250*/  F2FP.F16.F32.PACK_AB R76, R196, R197 ;  /* 0x000000c5c44c723e */ /* 0x000fe400000000ff */
[----:B------:R-:W-:Y:S04]  /*17260*/  F2FP.F16.F32.PACK_AB R78, R194, R209 ;  /* 0x000000d1c24e723e */ /* 0x000fe800000000ff */
[----:B------:R-:W-:Y:S01]  /*17270*/  MUFU.EX2 R185, R118 ;  /* 0x0000007600b97308 */ /* 0x000fe20000000800 */
[----:B------:R-:W-:Y:S02]  /*17280*/  F2FP.F16.F32.PACK_AB R81, R161, R160 ;  /* 0x000000a0a151723e */ /* 0x000fe400000000ff */
[----:B------:R-:W-:Y:S02]  /*17290*/  F2FP.F16.F32.PACK_AB R83, R183, R180 ;  /* 0x000000b4b753723e */ /* 0x000fe400000000ff */
[----:B------:R-:W-:Y:S02]  /*172a0*/  F2FP.F16.F32.PACK_AB R82, R192, R195 ;  /* 0x000000c3c052723e */ /* 0x000fe400000000ff */
[----:B----4-:R-:W-:Y:S03]  /*172b0*/  MOV R111, R169 ;  /* 0x000000a9006f7202 */ /* 0x010fe60000000f00 */
[----:B------:R-:W-:Y:S01]  /*172c0*/  MUFU.EX2 R184, R115 ;  /* 0x0000007300b87308 */ /* 0x000fe20000000800 */
[----:B------:R-:W-:Y:S01]  /*172d0*/  FFMA.FTZ R109, R199, UR4, -R104 ;  /* 0x00000004c76d7c23 */ /* 0x000fe20008010868 */
[----:B------:R-:W-:Y:S08]  /*172e0*/  MOV R199, R177 ;  /* 0x000000b100c77202 */ /* 0x000ff00000000f00 */
[----:B------:R-:W-:Y:S01]  /*172f0*/  MUFU.EX2 R130, R122 ;  /* 0x0000007a00827308 */ /* 0x000fe20000000800 */
[-C--:B-1----:R-:W-:Y:S09]  /*17300*/  HMMA.16816.F32 R4, R76, R84.reuse, R4 ;  /* 0x000000544c04723c */ /* 0x082ff20000001804 */
[----:B------:R-:W-:Y:S01]  /*17310*/  MUFU.EX2 R169, R116 ;  /* 0x0000007400a97308 */ /* 0x000fe20000000800 */
[C---:B------:R-:W-:Y:S09]  /*17320*/  HMMA.16816.F32 R8, R80.reuse, R84, R8 ;  /* 0x000000545008723c */ /* 0x040ff20000001808 */
[----:B------:R-:W-:Y:S01]  /*17330*/  MUFU.EX2 R117, R108 ;  /* 0x0000006c00757308 */ /* 0x000fe20000000800 */
[-C--:B------:R-:W-:Y:S06]  /*17340*/  HMMA.16816.F32 R12, R80, R86.reuse, R12 ;  /* 0x00000056500c723c */ /* 0x080fec000000180c */
[C---:B------:R-:W-:Y:S01]  /*17350*/  HMMA.16816.F32 R16, R76.reuse, R86, R16 ;  /* 0x000000564c10723c */ /* 0x040fe20000001810 */
[----:B------:R-:W-:Y:S02]  /*17360*/  LDSM.16.MT88.4 R84, [R220+0x9800] ;  /* 0x00980000dc54783b */ /* 0x000fe40000004200 */
[----:B------:R-:W-:Y:S10]  /*17370*/  MUFU.EX2 R108, R140 ;  /* 0x0000008c006c7308 */ /* 0x000ff40000000800 */
[----:B------:R-:W-:Y:S10]  /*17380*/  MUFU.EX2 R112, R112 ;  /* 0x0000007000707308 */ /* 0x000ff40000000800 */
[----:B------:R-:W-:Y:S10]  /*17390*/  MUFU.EX2 R116, R109 ;  /* 0x0000006d00747308 */ /* 0x000ff40000000800 */
[----:B------:R-:W-:Y:S01]  /*173a0*/  MUFU.EX2 R109, R136 ;  /* 0x00000088006d7308 */ /* 0x000fe20000000800 */
[----:B---3--:R-:W-:Y:S01]  /*173b0*/  FFMA.FTZ R68, R68, R94, R215 ;  /* 0x0000005e44447223 */ /* 0x008fe200000100d7 */
[----:B------:R-:W-:Y:S08]  /*173c0*/  MOV R215, R171 ;  /* 0x000000ab00d77202 */ /* 0x000ff00000000f00 */
[----:B------:R1:W-:Y:S01]  /*173d0*/  MUFU.EX2 R171, R110 ;  /* 0x0000006e00ab7308 */ /* 0x0003e20000000800 */
[----:B------:R-:W-:Y:S01]  /*173e0*/  FADD.FTZ R68, R248, R68 ;  /* 0x00000044f8447221 */ /* 0x000fe20000010000 */
[----:B------:R-:W-:Y:S01]  /*173f0*/  FFMA.FTZ R3, R3, R93, R214 ;  /* 0x0000005d03037223 */ /* 0x000fe200000100d6 */
[----:B------:R-:W-:Y:S01]  /*17400*/  MOV R214, R170 ;  /* 0x000000aa00d67202 */ /* 0x000fe20000000f00 */
[----:B------:R-:W3:Y:S06]  /*17410*/  LDSM.16.MT88.4 R92, [R223+0x9000] ;  /* 0x00900000df5c783b */ /* 0x000eec0000004200 */
[----:B------:R4:W-:Y:S01]  /*17420*/  MUFU.EX2 R170, R113 ;  /* 0x0000007100aa7308 */ /* 0x0009e20000000800 */
[----:B------:R-:W-:Y:S01]  /*17430*/  FFMA.FTZ R106, R2, R97, R106 ;  /* 0x00000061026a7223 */ /* 0x000fe2000001006a */
[----:B------:R-:W-:Y:S01]  /*17440*/  FADD.FTZ R3, R219, R3 ;  /* 0x00000003db037221 */ /* 0x000fe20000010000 */
[--C-:B------:R-:W-:Y:S01]  /*17450*/  FFMA.FTZ R2, R214, UR4, -R104.reuse ;  /* 0x00000004d6027c23 */ /* 0x100fe20008010868 */
[----:B------:R-:W2:Y:S06]  /*17460*/  LDSM.16.MT88.4 R96, [R221+0x9000] ;  /* 0x00900000dd60783b */ /* 0x000eac0000004200 */
[----:B------:R-:W-:Y:S01]  /*17470*/  MUFU.EX2 R122, R2 ;  /* 0x00000002007a7308 */ /* 0x000fe20000000800 */
[--C-:B-1----:R-:W-:Y:S09]  /*17480*/  FFMA.FTZ R110, R213, UR4, -R104.reuse ;  /* 0x00000004d56e7c23 */ /* 0x102ff20008010868 */
[----:B------:R-:W-:Y:S01]  /*17490*/  MUFU.EX2 R115, R110 ;  /* 0x0000006e00737308 */ /* 0x000fe20000000800 */
[----:B----4-:R-:W-:Y:S01]  /*174a0*/  FFMA.FTZ R113, R71, UR4, -R104 ;  /* 0x0000000447717c23 */ /* 0x010fe20008010868 */
[----:B------:R-:W-:Y:S01]  /*174b0*/  FADD.FTZ R71, R242, R68 ;  /* 0x00000044f2477221 */ /* 0x000fe20000010000 */
[----:B------:R-:W-:Y:S04]  /*174c0*/  FADD.FTZ R68, R239, R3 ;  /* 0x00000003ef447221 */ /* 0x000fe80000010000 */
[----:B------:R-:W-:Y:S03]  /*174d0*/  FADD.FTZ R68, R199, R68 ;  /* 0x00000044c7447221 */ /* 0x000fe60000010000 */
[----:B------:R-:W-:Y:S01]  /*174e0*/  MUFU.EX2 R110, R138 ;  /* 0x0000008a006e7308 */ /* 0x000fe20000000800 */
[-C--:B---3--:R-:W-:Y:S03]  /*174f0*/  HMMA.16816.F32 R20, R76, R92.reuse, R20 ;  /* 0x0000005c4c14723c */ /* 0x088fe60000001814 */
[----:B--2---:R-:W-:Y:S01]  /*17500*/  FFMA.FTZ R105, R0, R107, R105 ;  /* 0x0000006b00697223 */ /* 0x004fe20000010069 */
[--C-:B------:R-:W-:Y:S01]  /*17510*/  FFMA.FTZ R0, R168, UR4, -R104.reuse ;  /* 0x00000004a8007c23 */ /* 0x100fe20008010868 */
[----:B------:R-:W-:Y:S01]  /*17520*/  MOV R107, R178 ;  /* 0x000000b2006b7202 */ /* 0x000fe20000000f00 */
[C---:B------:R-:W-:Y:S03]  /*17530*/  HMMA.16816.F32 R24, R80.reuse, R92, R24 ;  /* 0x0000005c5018723c */ /* 0x040fe60000001818 */
[----:B------:R-:W-:Y:S02]  /*17540*/  MUFU.EX2 R178, R114 ;  /* 0x0000007200b27308 */ /* 0x000fe40000000800 */
[--C-:B------:R-:W-:Y:S01]  /*17550*/  FFMA.FTZ R107, R107, UR4, -R104.reuse ;  /* 0x000000046b6b7c23 */ /* 0x100fe20008010868 */
[-C--:B------:R-:W-:Y:S07]  /*17560*/  HMMA.16816.F32 R28, R80, R94.reuse, R28 ;  /* 0x0000005e501c723c */ /* 0x080fee000000181c */
[----:B------:R1:W-:Y:S01]  /*17570*/  MUFU.EX2 R168, R0 ;  /* 0x0000000000a87308 */ /* 0x0003e20000000800 */
[C---:B------:R-:W-:Y:S01]  /*17580*/  HMMA.16816.F32 R32, R76.reuse, R94, R32 ;  /* 0x0000005e4c20723c */ /* 0x040fe20000001820 */
[----:B------:R-:W2:Y:S08]  /*17590*/  LDSM.16.MT88.4 R92, [R221+0x9800] ;  /* 0x00980000dd5c783b */ /* 0x000eb00000004200 */
[----:B------:R-:W-:Y:S01]  /*175a0*/  MUFU.EX2 R118, R107 ;  /* 0x0000006b00767308 */ /* 0x000fe20000000800 */
[-C--:B------:R-:W-:Y:S06]  /*175b0*/  HMMA.16816.F32 R36, R76, R96.reuse, R36 ;  /* 0x000000604c24723c */ /* 0x080fec0000001824 */
[C---:B------:R-:W-:Y:S03]  /*175c0*/  HMMA.16816.F32 R40, R80.reuse, R96, R40 ;  /* 0x000000605028723c */ /* 0x040fe60000001828 */
[----:B------:R-:W-:Y:S02]  /*175d0*/  MUFU.EX2 R107, R141 ;  /* 0x0000008d006b7308 */ /* 0x000fe40000000800 */
[--C-:B-1----:R-:W-:Y:S01]  /*175e0*/  FFMA.FTZ R0, R111, UR4, -R104.reuse ;  /* 0x000000046f007c23 */ /* 0x102fe20008010868 */
[-C--:B------:R-:W-:Y:S07]  /*175f0*/  HMMA.16816.F32 R44, R80, R98.reuse, R44 ;  /* 0x00000062502c723c */ /* 0x080fee000000182c */
[----:B------:R1:W-:Y:S01]  /*17600*/  MUFU.EX2 R177, R0 ;  /* 0x0000000000b17308 */ /* 0x0003e20000000800 */
[----:B------:R-:W-:Y:S01]  /*17610*/  FFMA.FTZ R111, R212, UR4, -R104 ;  /* 0x00000004d46f7c23 */ /* 0x000fe20008010868 */
[C---:B------:R-:W-:Y:S01]  /*17620*/  HMMA.16816.F32 R48, R76.reuse, R98, R48 ;  /* 0x000000624c30723c */ /* 0x040fe20000001830 */
[----:B------:R-:W3:Y:S07]  /*17630*/  LDSM.16.MT88.4 R96, [R222+0x9800] ;  /* 0x00980000de60783b */ /* 0x000eee0000004200 */
[----:B------:R-:W-:Y:S01]  /*17640*/  MUFU.EX2 R114, R137 ;  /* 0x0000008900727308 */ /* 0x000fe20000000800 */
[-C--:B------:R-:W-:Y:S06]  /*17650*/  HMMA.16816.F32 R52, R76, R100.reuse, R52 ;  /* 0x000000644c34723c */ /* 0x080fec0000001834 */
[C---:B------:R-:W-:Y:S03]  /*17660*/  HMMA.16816.F32 R56, R80.reuse, R100, R56 ;  /* 0x000000645038723c */ /* 0x040fe60000001838 */
[----:B------:R-:W-:Y:S02]  /*17670*/  MUFU.EX2 R111, R111 ;  /* 0x0000006f006f7308 */ /* 0x000fe40000000800 */
[----:B-1----:R-:W-:Y:S01]  /*17680*/  FADD.FTZ R0, R218, R106 ;  /* 0x0000006ada007221 */ /* 0x002fe20000010000 */
[-C--:B------:R-:W-:Y:S07]  /*17690*/  HMMA.16816.F32 R60, R80, R102.reuse, R60 ;  /* 0x00000066503c723c */ /* 0x080fee000000183c */
[----:B------:R-:W-:Y:S01]  /*176a0*/  MUFU.EX2 R106, R139 ;  /* 0x0000008b006a7308 */ /* 0x000fe20000000800 */
[--C-:B------:R-:W-:Y:S01]  /*176b0*/  FFMA.FTZ R100, R215, UR4, -R104.reuse ;  /* 0x00000004d7647c23 */ /* 0x100fe20008010868 */
[----:B------:R-:W-:Y:S04]  /*176c0*/  HMMA.16816.F32 R64, R76, R102, R64 ;  /* 0x000000664c40723c */ /* 0x000fe80000001840 */
[----:B------:R-:W-:Y:S01]  /*176d0*/  F2FP.F16.F32.PACK_AB R80, R207, R159 ;  /* 0x0000009fcf50723e */ /* 0x000fe200000000ff */
[----:B------:R-:W-:Y:S02]  /*176e0*/  FFMA.FTZ R104, R70, UR4, -R104 ;  /* 0x0000000446687c23 */ /* 0x000fe40008010868 */
[----:B------:R-:W-:Y:S01]  /*176f0*/  F2FP.F16.F32.PACK_AB R76, R240, R182 ;  /* 0x000000b6f04c723e */ /* 0x000fe200000000ff */
[----:B------:R-:W-:Y:S02]  /*17700*/  FADD.FTZ R70, R216, R105 ;  /* 0x00000069d8467221 */ /* 0x000fe40000010000 */
[----:B------:R-:W1:Y:S01]  /*17710*/  MUFU.EX2 R105, R75 ;  /* 0x0000004b00697308 */ /* 0x000e620000000800 */
        /* <DEDUP_REMOVED lines=11> */
[-C--:B------:R-:W-:Y:S01]  /*177d0*/  HMMA.16816.F32 R4, R76, R84.reuse, R4 ;  /* 0x000000544c04723c */ /* 0x080fe20000001804 */
[----:B------:R-:W-:Y:S02]  /*177e0*/  MUFU.EX2 R104, R104 ;  /* 0x0000006800687308 */ /* 0x000fe40000000800 */
[----:B------:R-:W-:Y:S02]  /*177f0*/  MOV R215, R176 ;  /* 0x000000b000d77202 */ /* 0x000fe40000000f00 */
[----:B-1----:R-:W-:Y:S01]  /*17800*/  F2FP.F16.F32.PACK_AB R199, R105, R106 ;  /* 0x0000006a69c7723e */ /* 0x002fe200000000ff */
[C---:B------:R-:W-:Y:S05]  /*17810*/  HMMA.16816.F32 R8, R80.reuse, R84, R8 ;  /* 0x000000545008723c */ /* 0x040fea0000001808 */
[----:B------:R-:W1:Y:S01]  /*17820*/  MUFU.EX2 R176, R119 ;  /* 0x0000007700b07308 */ /* 0x000e620000000800 */
[----:B------:R-:W-:Y:S01]  /*17830*/  FADD.FTZ R2, R215, R71 ;  /* 0x00000047d7027221 */ /* 0x000fe20000010000 */
[-C--:B------:R-:W-:Y:S08]  /*17840*/  HMMA.16816.F32 R12, R80, R86.reuse, R12 ;  /* 0x00000056500c723c */ /* 0x080ff0000000180c */
[----:B------:R4:W1:Y:S01]  /*17850*/  MUFU.EX2 R119, R100 ;  /* 0x0000006400777308 */ /* 0x0008620000000800 */
[C---:B------:R-:W-:Y:S01]  /*17860*/  HMMA.16816.F32 R16, R76.reuse, R86, R16 ;  /* 0x000000564c10723c */ /* 0x040fe20000001810 */
[----:B------:R-:W1:Y:S03]  /*17870*/  LDSM.16.MT88.4 R84, [R220+0xa000] ;  /* 0x00a00000dc54783b */ /* 0x000e660000004200 */
[----:B------:R-:W-:Y:S02]  /*17880*/  FADD.FTZ R71, R249, R2 ;  /* 0x00000002f9477221 */ /* 0x000fe40000010000 */
[-C--:B------:R-:W-:Y:S05]  /*17890*/  HMMA.16816.F32 R20, R76, R88.reuse, R20 ;  /* 0x000000584c14723c */ /* 0x080fea0000001814 */
[----:B------:R-:W-:Y:S01]  /*178a0*/  FADD.FTZ R68, R226, R71 ;  /* 0x00000047e2447221 */ /* 0x000fe20000010000 */
[C---:B------:R-:W-:Y:S01]  /*178b0*/  HMMA.16816.F32 R24, R80.reuse, R88, R24 ;  /* 0x000000585018723c */ /* 0x040fe20000001818 */
[----:B------:R1:W5:Y:S04]  /*178c0*/  LDL.LU R226, [R1+0xbc] ;  /* 0x0000bc0001e27983 */ /* 0x0003680000300800 */
[----:B----4-:R-:W-:Y:S01]  /*178d0*/  LDSM.16.MT88.4 R100, [R222+0xa000] ;  /* 0x00a00000de64783b */ /* 0x010fe20000004200 */
[-C--:B------:R-:W-:Y:S05]  /*178e0*/  HMMA.16816.F32 R28, R80, R90.reuse, R28 ;  /* 0x0000005a501c723c */ /* 0x080fea000000181c */
[----:B------:R-:W-:Y:S01]  /*178f0*/  FADD.FTZ R71, R225, R68 ;  /* 0x00000044e1477221 */ /* 0x000fe20000010000 */
[C---:B------:R-:W-:Y:S01]  /*17900*/  HMMA.16816.F32 R32, R76.reuse, R90, R32 ;  /* 0x0000005a4c20723c */ /* 0x040fe20000001820 */
[----:B------:R-:W4:Y:S04]  /*17910*/  LDSM.16.MT88.4 R88, [R223+0xa000] ;  /* 0x00a00000df58783b */ /* 0x000f280000004200 */
[----:B------:R-:W-:Y:S01]  /*17920*/  FADD.FTZ R2, R143, R0 ;  /* 0x000000008f027221 */ /* 0x000fe20000010000 */
[-C--:B--2---:R-:W-:Y:S03]  /*17930*/  HMMA.16816.F32 R36, R76, R92.reuse, R36 ;  /* 0x0000005c4c24723c */ /* 0x084fe60000001824 */
[----:B------:R2:W5:Y:S02]  /*17940*/  LDL.LU R225, [R1+0xb8] ;  /* 0x0000b80001e17983 */ /* 0x0005640000300800 */
[----:B------:R-:W-:Y:S01]  /*17950*/  FADD.FTZ R2, R144, R2 ;  /* 0x0000000290027221 */ /* 0x000fe20000010000 */
[C---:B------:R-:W-:Y:S05]  /*17960*/  HMMA.16816.F32 R40, R80.reuse, R92, R40 ;  /* 0x0000005c5028723c */ /* 0x040fea0000001828 */
[----:B------:R-:W-:Y:S01]  /*17970*/  FADD.FTZ R68, R149, R2 ;  /* 0x0000000295447221 */ /* 0x000fe20000010000 */
[-C--:B------:R-:W-:Y:S05]  /*17980*/  HMMA.16816.F32 R44, R80, R94.reuse, R44 ;  /* 0x0000005e502c723c */ /* 0x080fea000000182c */
[----:B------:R-:W-:Y:S01]  /*17990*/  FADD.FTZ R68, R198, R68 ;  /* 0x00000044c6447221 */ /* 0x000fe20000010000 */
[C---:B------:R-:W-:Y:S01]  /*179a0*/  HMMA.16816.F32 R48, R76.reuse, R94, R48 ;  /* 0x0000005e4c30723c */ /* 0x040fe20000001830 */
[----:B------:R-:W2:Y:S04]  /*179b0*/  LDSM.16.MT88.4 R92, [R221+0xa000] ;  /* 0x00a00000dd5c783b */ /* 0x000ea80000004200 */
[----:B------:R-:W-:Y:S01]  /*179c0*/  F2FP.F16.F32.PACK_AB R198, R107, R108 ;  /* 0x0000006c6bc6723e */ /* 0x000fe200000000ff */
[-C--:B---3--:R-:W-:Y:S06]  /*179d0*/  HMMA.16816.F32 R52, R76, R96.reuse, R52 ;  /* 0x000000604c34723c */ /* 0x088fec0000001834 */
[C---:B------:R-:W-:Y:S06]  /*179e0*/  HMMA.16816.F32 R56, R80.reuse, R96, R56 ;  /* 0x000000605038723c */ /* 0x040fec0000001838 */
[-C--:B------:R-:W-:Y:S05]  /*179f0*/  HMMA.16816.F32 R60, R80, R98.reuse, R60 ;  /* 0x00000062503c723c */ /* 0x080fea000000183c */
[----:B------:R-:W-:Y:S01]  /*17a00*/  FADD.FTZ R96, R142, R3 ;  /* 0x000000038e607221 */ /* 0x000fe20000010000 */
[----:B------:R-:W-:Y:S05]  /*17a10*/  HMMA.16816.F32 R64, R76, R98, R64 ;  /* 0x000000624c40723c */ /* 0x000fea0000001840 */
[----:B------:R-:W-:Y:S01]  /*17a20*/  F2FP.F16.F32.PACK_AB R80, R165, R153 ;  /* 0x00000099a550723e */ /* 0x000fe200000000ff */
[----:B------:R-:W-:Y:S01]  /*17a30*/  FADD.FTZ R0, R146, R96 ;  /* 0x0000006092007221 */ /* 0x000fe20000010000 */
[----:B------:R-:W-:Y:S01]  /*17a40*/  F2FP.F16.F32.PACK_AB R76, R206, R204 ;  /* 0x000000ccce4c723e */ /* 0x000fe200000000ff */
[----:B------:R-:W-:Y:S03]  /*17a50*/  LDSM.16.MT88.4 R96, [R222+0xa800] ;  /* 0x00a80000de60783b */ /* 0x000fe60000004200 */
[----:B------:R-:W-:Y:S01]  /*17a60*/  F2FP.F16.F32.PACK_AB R77, R166, R154 ;  /* 0x0000009aa64d723e */ /* 0x000fe200000000ff */
[----:B------:R-:W-:Y:S01]  /*17a70*/  FADD.FTZ R3, R244, R70 ;  /* 0x00000046f4037221 */ /* 0x000fe20000010000 */
[----:B------:R-:W-:Y:S01]  /*17a80*/  F2FP.F16.F32.PACK_AB R78, R191, R190 ;  /* 0x000000bebf4e723e */ /* 0x000fe200000000ff */
[----:B------:R-:W-:Y:S01]  /*17a90*/  FADD.FTZ R70, R145, R0 ;  /* 0x0000000091467221 */ /* 0x000fe20000010000 */
[----:B------:R-:W-:Y:S01]  /*17aa0*/  F2FP.F16.F32.PACK_AB R79, R205, R189 ;  /* 0x000000bdcd4f723e */ /* 0x000fe200000000ff */
[----:B------:R-:W-:Y:S01]  /*17ab0*/  FADD.FTZ R0, R224, R71 ;  /* 0x00000047e0007221 */ /* 0x000fe20000010000 */
[----:B------:R-:W-:Y:S01]  /*17ac0*/  F2FP.F16.F32.PACK_AB R81, R164, R152 ;  /* 0x00000098a451723e */ /* 0x000fe200000000ff */
[----:B------:R3:W5:Y:S01]  /*17ad0*/  LDL.LU R224, [R1+0xb4] ;  /* 0x0000b40001e07983 */ /* 0x0007620000300800 */
[----:B------:R-:W-:Y:S01]  /*17ae0*/  F2FP.F16.F32.PACK_AB R82, R187, R188 ;  /* 0x000000bcbb52723e */ /* 0x000fe200000000ff */
[----:B------:R-:W-:Y:S01]  /*17af0*/  FADD.FTZ R2, R151, R70 ;  /* 0x0000004697027221 */ /* 0x000fe20000010000 */
[----:B------:R-:W-:Y:S01]  /*17b00*/  F2FP.F16.F32.PACK_AB R83, R174, R175 ;  /* 0x000000afae53723e */ /* 0x000fe200000000ff */
[-C--:B-1----:R-:W-:Y:S03]  /*17b10*/  HMMA.16816.F32 R4, R76, R84.reuse, R4 ;  /* 0x000000544c04723c */ /* 0x082fe60000001804 */
[----:B------:R-:W-:Y:S01]  /*17b20*/  FADD.FTZ R70, R148, R2 ;  /* 0x0000000294467221 */ /* 0x000fe20000010000 */
[----:B------:R-:W-:Y:S01]  /*17b30*/  FADD.FTZ R3, R252, R3 ;  /* 0x00000003fc037221 */ /* 0x000fe20000010000 */
[----:B------:R-:W-:Y:S01]  /*17b40*/  FADD.FTZ R75, R197, R0 ;  /* 0x00000000c54b7221 */ /* 0x000fe20000010000 */
[C---:B------:R-:W-:Y:S05]  /*17b50*/  HMMA.16816.F32 R8, R80.reuse, R84, R8 ;  /* 0x000000545008723c */ /* 0x040fea0000001808 */
[----:B------:R-:W-:Y:S01]  /*17b60*/  FADD.FTZ R3, R135, R3 ;  /* 0x0000000387037221 */ /* 0x000fe20000010000 */
[-C--:B------:R-:W-:Y:S01]  /*17b70*/  HMMA.16816.F32 R12, R80, R86.reuse, R12 ;  /* 0x00000056500c723c */ /* 0x080fe2000000180c */
[----:B------:R3:W5:Y:S04]  /*17b80*/  LDL.LU R135, [R1+0xb0] ;  /* 0x0000b00001877983 */ /* 0x0007680000300800 */
[----:B------:R-:W-:Y:S01]  /*17b90*/  FADD.FTZ R71, R150, R3 ;  /* 0x0000000396477221 */ /* 0x000fe20000010000 */
[C---:B------:R-:W-:Y:S01]  /*17ba0*/  HMMA.16816.F32 R16, R76.reuse, R86, R16 ;  /* 0x000000564c10723c */ /* 0x040fe20000001810 */
[----:B------:R-:W1:Y:S04]  /*17bb0*/  LDSM.16.MT88.4 R84, [R220+0xa800] ;  /* 0x00a80000dc54783b */ /* 0x000e680000004200 */
[----:B------:R-:W-:Y:S01]  /*17bc0*/  FADD.FTZ R0, R160, R68 ;  /* 0x00000044a0007221 */ /* 0x000fe20000010000 */
[-C--:B----4-:R-:W-:Y:S03]  /*17bd0*/  HMMA.16816.F32 R20, R76, R88.reuse, R20 ;  /* 0x000000584c14723c */ /* 0x090fe60000001814 */
[----:B------:R-:W-:Y:S02]  /*17be0*/  LDSM.16.MT88.4 R148, [R220+0xb800] ;  /* 0x00b80000dc94783b */ /* 0x000fe40000004200 */
[----:B------:R-:W-:Y:S01]  /*17bf0*/  FADD.FTZ R70, R162, R70 ;  /* 0x00000046a2467221 */ /* 0x000fe20000010000 */
[C---:B------:R-:W-:Y:S05]  /*17c00*/  HMMA.16816.F32 R24, R80.reuse, R88, R24 ;  /* 0x000000585018723c */ /* 0x040fea0000001818 */
[----:B------:R-:W-:Y:S01]  /*17c10*/  FADD.FTZ R68, R161, R0 ;  /* 0x00000000a1447221 */ /* 0x000fe20000010000 */
[-C--:B------:R-:W-:Y:S05]  /*17c20*/  HMMA.16816.F32 R28, R80, R90.reuse, R28 ;  /* 0x0000005a501c723c */ /* 0x080fea000000181c */
[----:B------:R-:W-:Y:S01]  /*17c30*/  FADD.FTZ R68, R180, R68 ;  /* 0x00000044b4447221 */ /* 0x000fe20000010000 */
[C---:B------:R-:W-:Y:S01]  /*17c40*/  HMMA.16816.F32 R32, R76.reuse, R90, R32 ;  /* 0x0000005a4c20723c */ /* 0x040fe20000001820 */
[----:B------:R-:W4:Y:S04]  /*17c50*/  LDSM.16.MT88.4 R88, [R223+0xa800] ;  /* 0x00a80000df58783b */ /* 0x000f280000004200 */
[----:B------:R-:W-:Y:S01]  /*17c60*/  FADD.FTZ R2, R208, R71 ;  /* 0x00000047d0027221 */ /* 0x000fe20000010000 */
[-C--:B--2---:R-:W-:Y:S05]  /*17c70*/  HMMA.16816.F32 R36, R76, R92.reuse, R36 ;  /* 0x0000005c4c24723c */ /* 0x084fea0000001824 */
[----:B------:R-:W-:Y:S01]  /*17c80*/  FADD.FTZ R2, R163, R2 ;  /* 0x00000002a3027221 */ /* 0x000fe20000010000 */
[C---:B------:R-:W-:Y:S01]  /*17c90*/  HMMA.16816.F32 R40, R80.reuse, R92, R40 ;  /* 0x0000005c5028723c */ /* 0x040fe20000001828 */
[----:B------:R-:W-:Y:S04]  /*17ca0*/  LDSM.16.MT88.4 R160, [R223+0xb800] ;  /* 0x00b80000dfa0783b */ /* 0x000fe80000004200 */
[----:B------:R-:W-:Y:S01]  /*17cb0*/  F2FP.F16.F32.PACK_AB R197, R109, R134 ;  /* 0x000000866dc5723e */ /* 0x000fe200000000ff */
[-C--:B------:R-:W-:Y:S05]  /*17cc0*/  HMMA.16816.F32 R44, R80, R94.reuse, R44 ;  /* 0x0000005e502c723c */ /* 0x080fea000000182c */
[----:B------:R-:W-:Y:S01]  /*17cd0*/  FADD.FTZ R0, R195, R70 ;  /* 0x00000046c3007221 */ /* 0x000fe20000010000 */
[C---:B------:R-:W-:Y:S01]  /*17ce0*/  HMMA.16816.F32 R48, R76.reuse, R94, R48 ;  /* 0x0000005e4c30723c */ /* 0x040fe20000001830 */
[----:B------:R-:W2:Y:S04]  /*17cf0*/  LDSM.16.MT88.4 R92, [R221+0xa800] ;  /* 0x00a80000dd5c783b */ /* 0x000ea80000004200 */
[----:B------:R-:W-:Y:S01]  /*17d00*/  FADD.FTZ R70, R193, R2 ;  /* 0x00000002c1467221 */ /* 0x000fe20000010000 */
[-C--:B------:R-:W-:Y:S05]  /*17d10*/  HMMA.16816.F32 R52, R76, R100.reuse, R52 ;  /* 0x000000644c34723c */ /* 0x080fea0000001834 */
[----:B------:R-:W-:Y:S01]  /*17d20*/  FADD.FTZ R2, R183, R68 ;  /* 0x00000044b7027221 */ /* 0x000fe20000010000 */
[C---:B------:R-:W-:Y:S05]  /*17d30*/  HMMA.16816.F32 R56, R80.reuse, R100, R56 ;  /* 0x000000645038723c */ /* 0x040fea0000001838 */
[----:B------:R-:W-:Y:S01]  /*17d40*/  FADD.FTZ R71, R192, R0 ;  /* 0x00000000c0477221 */ /* 0x000fe20000010000 */
        /* <DEDUP_REMOVED lines=18> */
[-C--:B-1----:R-:W-:Y:S03]  /*17e70*/  HMMA.16816.F32 R4, R76, R84.reuse, R4 ;  /* 0x000000544c04723c */ /* 0x082fe60000001804 */
[----:B------:R-:W-:Y:S01]  /*17e80*/  F2FP.F16.F32.PACK_AB R196, R110, R114 ;  /* 0x000000726ec4723e */ /* 0x000fe200000000ff */
[----:B------:R-:W-:Y:S01]  /*17e90*/  FADD.FTZ R2, R155, R2 ;  /* 0x000000029b027221 */ /* 0x000fe20000010000 */
[----:B------:R-:W-:Y:S01]  /*17ea0*/  F2FP.F16.F32.PACK_AB R193, R112, R111 ;  /* 0x0000006f70c1723e */ /* 0x000fe200000000ff */
[C---:B------:R-:W-:Y:S06]  /*17eb0*/  HMMA.16816.F32 R8, R80.reuse, R84, R8 ;  /* 0x000000545008723c */ /* 0x040fec0000001808 */
[-C--:B------:R-:W-:Y:S06]  /*17ec0*/  HMMA.16816.F32 R12, R80, R86.reuse, R12 ;  /* 0x00000056500c723c */ /* 0x080fec000000180c */
[C---:B------:R-:W-:Y:S01]  /*17ed0*/  HMMA.16816.F32 R16, R76.reuse, R86, R16 ;  /* 0x000000564c10723c */ /* 0x040fe20000001810 */
[----:B------:R-:W1:Y:S05]  /*17ee0*/  LDSM.16.MT88.4 R84, [R220+0xb000] ;  /* 0x00b00000dc54783b */ /* 0x000e6a0000004200 */
[-C--:B----4-:R-:W-:Y:S06]  /*17ef0*/  HMMA.16816.F32 R20, R76, R88.reuse, R20 ;  /* 0x000000584c14723c */ /* 0x090fec0000001814 */
        /* <DEDUP_REMOVED lines=9> */
[-C--:B------:R-:W-:Y:S06]  /*17f90*/  HMMA.16816.F32 R52, R76, R96.reuse, R52 ;  /* 0x000000604c34723c */ /* 0x080fec0000001834 */
[C---:B------:R-:W-:Y:S01]  /*17fa0*/  HMMA.16816.F32 R56, R80.reuse, R96, R56 ;  /* 0x000000605038723c */ /* 0x040fe20000001838 */
[----:B------:R-:W-:Y:S05]  /*17fb0*/  MUFU.EX2 R97, R120 ;  /* 0x0000007800617308 */ /* 0x000fea0000000800 */
[-C--:B------:R-:W-:Y:S05]  /*17fc0*/  HMMA.16816.F32 R60, R80, R98.reuse, R60 ;  /* 0x00000062503c723c */ /* 0x080fea000000183c */
[----:B------:R-:W3:Y:S01]  /*17fd0*/  MUFU.EX2 R96, R121 ;  /* 0x0000007900607308 */ /* 0x000ee20000000800 */
[----:B------:R-:W-:Y:S05]  /*17fe0*/  HMMA.16816.F32 R64, R76, R98, R64 ;  /* 0x000000624c40723c */ /* 0x000fea0000001840 */
        /* <DEDUP_REMOVED lines=8> */
[-C--:B-1----:R-:W-:Y:S03]  /*18070*/  HMMA.16816.F32 R4, R76, R84.reuse, R4 ;  /* 0x000000544c04723c */ /* 0x082fe60000001804 */
[----:B---3--:R-:W-:Y:S03]  /*18080*/  F2FP.F16.F32.PACK_AB R192, R96, R97 ;  /* 0x0000006160c0723e */ /* 0x008fe600000000ff */
[C---:B------:R-:W-:Y:S01]  /*18090*/  HMMA.16816.F32 R8, R80.reuse, R84, R8 ;  /* 0x000000545008723c */ /* 0x040fe20000001808 */
[----:B------:R-:W-:Y:S05]  /*180a0*/  MUFU.EX2 R85, R125 ;  /* 0x0000007d00557308 */ /* 0x000fea0000000800 */
[-C--:B------:R-:W-:Y:S05]  /*180b0*/  HMMA.16816.F32 R12, R80, R86.reuse, R12 ;  /* 0x00000056500c723c */ /* 0x080fea000000180c */
[----:B------:R-:W1:Y:S01]  /*180c0*/  MUFU.EX2 R84, R113 ;  /* 0x0000007100547308 */ /* 0x000e620000000800 */
[C---:B------:R-:W-:Y:S09]  /*180d0*/  HMMA.16816.F32 R16, R76.reuse, R86, R16 ;  /* 0x000000564c10723c */ /* 0x040ff20000001810 */
[----:B------:R-:W3:Y:S01]  /*180e0*/  MUFU.EX2 R86, R124 ;  /* 0x0000007c00567308 */ /* 0x000ee20000000800 */
[-C--:B----4-:R-:W-:Y:S06]  /*180f0*/  HMMA.16816.F32 R20, R76, R88.reuse, R20 ;  /* 0x000000584c14723c */ /* 0x090fec0000001814 */
[C---:B------:R-:W-:Y:S05]  /*18100*/  HMMA.16816.F32 R24, R80.reuse, R88, R24 ;  /* 0x000000585018723c */ /* 0x040fea0000001818 */
[----:B-1----:R-:W-:Y:S01]  /*18110*/  F2FP.F16.F32.PACK_AB R195, R104, R84 ;  /* 0x0000005468c3723e */ /* 0x002fe200000000ff */
[-C--:B------:R-:W-:Y:S05]  /*18120*/  HMMA.16816.F32 R28, R80, R90.reuse, R28 ;  /* 0x0000005a501c723c */ /* 0x080fea000000181c */
[----:B---3--:R-:W-:Y:S01]  /*18130*/  F2FP.F16.F32.PACK_AB R194, R85, R86 ;  /* 0x0000005655c2723e */ /* 0x008fe200000000ff */
[C---:B------:R-:W-:Y:S06]  /*18140*/  HMMA.16816.F32 R32, R76.reuse, R90, R32 ;  /* 0x0000005a4c20723c */ /* 0x040fec0000001820 */
[-C--:B--2---:R-:W-:Y:S06]  /*18150*/  HMMA.16816.F32 R36, R76, R92.reuse, R36 ;  /* 0x0000005c4c24723c */ /* 0x084fec0000001824 */
[C---:B------:R-:W-:Y:S06]  /*18160*/  HMMA.16816.F32 R40, R80.reuse, R92, R40 ;  /* 0x0000005c5028723c */ /* 0x040fec0000001828 */
[-C--:B------:R-:W-:Y:S06]  /*18170*/  HMMA.16816.F32 R44, R80, R94.reuse, R44 ;  /* 0x0000005e502c723c */ /* 0x080fec000000182c */
[C---:B------:R-:W-:Y:S06]  /*18180*/  HMMA.16816.F32 R48, R76.reuse, R94, R48 ;  /* 0x0000005e4c30723c */ /* 0x040fec0000001830 */
[-C--:B------:R-:W-:Y:S06]  /*18190*/  HMMA.16816.F32 R52, R76, R100.reuse, R52 ;  /* 0x000000644c34723c */ /* 0x080fec0000001834 */
[C---:B------:R-:W-:Y:S06]  /*181a0*/  HMMA.16816.F32 R56, R80.reuse, R100, R56 ;  /* 0x000000645038723c */ /* 0x040fec0000001838 */
[-C--:B------:R-:W-:Y:S06]  /*181b0*/  HMMA.16816.F32 R60, R80, R102.reuse, R60 ;  /* 0x00000066503c723c */ /* 0x080fec000000183c */
[----:B------:R-:W-:Y:S06]  /*181c0*/  HMMA.16816.F32 R64, R76, R102, R64 ;  /* 0x000000664c40723c */ /* 0x000fec0000001840 */
[-C--:B------:R-:W-:Y:S06]  /*181d0*/  HMMA.16816.F32 R140, R196, R148.reuse, R4 ;  /* 0x00000094c48c723c */ /* 0x080fec0000001804 */
[C---:B------:R-:W-:Y:S05]  /*181e0*/  HMMA.16816.F32 R136, R192.reuse, R148, R8 ;  /* 0x00000094c088723c */ /* 0x040fea0000001808 */
[----:B------:R-:W-:Y:S01]  /*181f0*/  FADD.FTZ R4, R182, R3 ;  /* 0x00000003b6047221 */ /* 0x000fe20000010000 */
[-C--:B------:R-:W-:Y:S01]  /*18200*/  HMMA.16816.F32 R144, R192, R150.reuse, R12 ;  /* 0x00000096c090723c */ /* 0x080fe2000000180c */
[----:B------:R-:W1:Y:S04]  /*18210*/  LDSM.16.MT88.4 R180, [R221+0xb800] ;  /* 0x00b80000ddb4783b */ /* 0x000e680000004200 */
[----:B------:R-:W-:Y:S01]  /*18220*/  FADD.FTZ R3, R159, R71 ;  /* 0x000000479f037221 */ /* 0x000fe20000010000 */
[C---:B------:R-:W-:Y:S05]  /*18230*/  HMMA.16816.F32 R148, R196.reuse, R150, R16 ;  /* 0x00000096c494723c */ /* 0x040fea0000001810 */
        /* <DEDUP_REMOVED lines=14> */
[----:B------:R-:W2:Y:S01]  /*18320*/  LDSM.16.MT88.4 R4, [R222+0xb800] ;  /* 0x00b80000de04783b */ /* 0x000ea20000004200 */
        /* <DEDUP_REMOVED lines=18> */
[-C--:B-1----:R-:W-:Y:S03]  /*18450*/  HMMA.16816.F32 R172, R196, R180.reuse, R36 ;  /* 0x000000b4c4ac723c */ /* 0x082fe60000001824 */
        /* <DEDUP_REMOVED lines=33> */
[----:B------:R-:W-:Y:S03]  /*18670*/  MOV R132, R73 ;  /* 0x0000004900847202 */ /* 0x000fe60000000f00 */
        /* <DEDUP_REMOVED lines=8> */
[----:B------:R-:W-:Y:S02]  /*18700*/  MOV R134, R69 ;  /* 0x0000004500867202 */ /* 0x000fe40000000f00 */
        /* <DEDUP_REMOVED lines=16> */
[----:B-1----:R-:W-:Y:S01]  /*18810*/  MOV R3, R74 ;  /* 0x0000004a00037202 */ /* 0x002fe20000000f00 */
[----:B------:R-:W-:Y:S06]  /*18820*/  @P0 BRA `(.L_x_118) ;  /* 0xffffffa000b80947 */ /* 0x000fec000383ffff */
.L_x_117:
[----:B-----5:R-:W2:Y:S04]  /*18830*/  LDL.LU R8, [R1+0x60] ;  /* 0x0000600001087983 */ /* 0x020ea80000300800 */
        /* <DEDUP_REMOVED lines=84> */
.L_x_121:
        /* <DEDUP_REMOVED lines=24> */
.L_x_122:
[----:B------:R-:W-:Y:S01]  /*18f00*/  ISETP.NE.AND P1, PT, RZ, UR8, PT ;  /* 0x00000008ff007c0c */ /* 0x000fe2000bf25270 */
[----:B--2---:R-:W-:Y:S01]  /*18f10*/  @P3 FFMA.FTZ R46, R74, R5, R0 ;  /* 0x000000054a2e3223 */ /* 0x004fe20000010000 */
        /* <DEDUP_REMOVED lines=73> */
[----:B------:R-:W4:Y:S01]  /*193b0*/  S2UR UR6, SR_CTAID.X ;  /* 0x00000000000679c3 */ /* 0x000f220000002500 */
        /* <DEDUP_REMOVED lines=18> */
[----:B-----5:R-:W-:Y:S01]  /*194e0*/  IMAD.IADD R3, R0, 0x1, R37 ;  /* 0x0000000100037824 */ /* 0x020fe200078e0225 */
[----:B------:R-:W-:-:S02]  /*194f0*/  F2FP.F16.F32.PACK_AB R18, R18, R180 ;  /* 0x000000b41212723e */ /* 0x000fc400000000ff */
[----:B------:R-:W-:Y:S02]  /*19500*/  F2FP.F16.F32.PACK_AB R17, R17, R182 ;  /* 0x000000b61111723e */ /* 0x000fe400000000ff */
[----:B----4-:R-:W-:Y:S02]  /*19510*/  IADD3 R2, R21, R37, RZ ;  /* 0x0000002515027210 */ /* 0x010fe40007ffe0ff */
        /* <DEDUP_REMOVED lines=29> */
[----:B-----5:R-:W5:Y:S02]  /*196f0*/  @P1 LDC.64 R8, c[0x0][0x2c0] ;  /* 0x0000b000ff081b82 */ /* 0x020f640000000a00 */
[----:B------:R-:W-:Y:S04]  /*19700*/  STS [R22+0x400], R23 ;  /* 0x0004001716007388 */ /* 0x000fe80000000800 */
[----:B------:R-:W-:Y:S04]  /*19710*/  STS [R0], R18 ;  /* 0x0000001200007388 */ /* 0x000fe80000000800 */
[----:B------:R-:W-:Y:S01]  /*19720*/  STS [R0+0x400], R17 ;  /* 0x0004001100007388 */ /* 0x000fe20000000800 */
[----:B---3--:R-:W-:Y:S01]  /*19730*/  IMAD.IADD R2, R37, 0x1, R22 ;  /* 0x0000000125027824 */ /* 0x008fe200078e0216 */
[----:B------:R-:W-:-:S02]  /*19740*/  SHF.R.S32.HI R14, RZ, 0x3, R45 ;  /* 0x00000003ff0e7819 */ /* 0x000fc4000001142d */
[----:B------:R3:W-:Y:S04]  /*19750*/  STS [R22+0x2000], R20 ;  /* 0x0020001416007388 */ /* 0x0007e80000000800 */
[----:B------:R1:W-:Y:S01]  /*19760*/  STS [R22+0x2400], R19 ;  /* 0x0024001316007388 */ /* 0x0003e20000000800 */
[----:B--2---:R-:W-:-:S03]  /*19770*/  IADD3 R3, R37, R0, RZ ;  /* 0x0000000025037210 */ /* 0x004fc60007ffe0ff */
[----:B------:R-:W-:Y:S04]  /*19780*/  STS [R0+0x2000], R34 ;  /* 0x0020002200007388 */ /* 0x000fe80000000800 */
[----:B------:R2:W-:Y:S04]  /*19790*/  STS [R0+0x2400], R33 ;  /* 0x0024002100007388 */ /* 0x0005e80000000800 */
[----:B------:R-:W-:Y:S04]  /*197a0*/  STS [R2], R32 ;  /* 0x0000002002007388 */ /* 0x000fe80000000800 */
[----:B------:R-:W-:Y:S04]  /*197b0*/  STS [R2+0x400], R31 ;  /* 0x0004001f02007388 */ /* 0x000fe80000000800 */
[----:B------:R-:W-:Y:S01]  /*197c0*/  STS [R3], R28 ;  /* 0x0000001c03007388 */ /* 0x000fe20000000800 */
[----:B---3--:R-:W-:-:S03]  /*197d0*/  IMAD.MOV.U32 R20, RZ, RZ, 0x7f800000 ;  /* 0x7f800000ff147424 */ /* 0x008fc600078e00ff */
[----:B------:R-:W-:Y:S01]  /*197e0*/  STS [R4], R27 ;  /* 0x0000001b04007388 */ /* 0x000fe20000000800 */
[----:B-1----:R-:W-:-:S03]  /*197f0*/  MOV R19, 0x7f800000 ;  /* 0x7f80000000137802 */ /* 0x002fc60000000f00 */
[----:B------:R-:W-:Y:S04]  /*19800*/  STS [R2+0x2000], R30 ;  /* 0x0020001e02007388 */ /* 0x000fe80000000800 */
[----:B------:R5:W-:Y:S01]  /*19810*/  STS [R2+0x2400], R29 ;  /* 0x0024001d02007388 */ /* 0x000be20000000800 */
[----:B--2---:R-:W-:Y:S01]  /*19820*/  @P1 MOV R0, 0x1 ;  /* 0x0000000100001802 */ /* 0x004fe20000000f00 */
[----:B------:R-:W-:Y:S02]  /*19830*/  @!P1 IMAD R0, R16, R7, RZ ;  /* 0x0000000710009224 */ /* 0x000fe400078e02ff */
[----:B------:R1:W-:Y:S01]  /*19840*/  STS [R3+0x2000], R35 ;  /* 0x0020002303007388 */ /* 0x0003e20000000800 */
[----:B------:R-:W2:Y:S03]  /*19850*/  @P6 MUFU.LG2 R7, R44 ;  /* 0x0000002c00076308 */ /* 0x000ea60000000c00 */
[----:B------:R3:W-:Y:S01]  /*19860*/  STS [R4+0x2000], R36 ;  /* 0x0020002404007388 */ /* 0x0007e20000000800 */
[----:B------:R-:W-:Y:S06]  /*19870*/  BAR.SYNC.DEFER_BLOCKING 0x0 ;  /* 0x0000000000007b1d */ /* 0x000fec0000010000 */
[----:B------:R-:W4:Y:S01]  /*19880*/  S2R R11, SR_CTAID.Y ;  /* 0x00000000000b7919 */ /* 0x000f220000002600 */
[----:B------:R-:W4:Y:S01]  /*19890*/  S2R R23, SR_CTAID.Z ;  /* 0x0000000000177919 */ /* 0x000f220000002700 */
[----:B-----5:R-:W-:Y:S01]  /*198a0*/  @P1 IMAD R2, R9, R8, RZ ;  /* 0x0000000809021224 */ /* 0x020fe200078e02ff */
[----:B------:R-:W-:Y:S01]  /*198b0*/  @!P1 MOV R2, R16 ;  /* 0x0000001000029202 */ /* 0x000fe20000000f00 */
[----:B------:R-:W5:Y:S01]  /*198c0*/  @P4 LDC R8, c[0x0][0x2e8] ;  /* 0x0000ba00ff084b82 */ /* 0x000f620000000800 */
[C---:B------:R-:W-:Y:S01]  /*198d0*/  IADD3 R9, R14.reuse, 0x30, RZ ;  /* 0x000000300e097810 */ /* 0x040fe20007ffe0ff */
[----:B-1----:R-:W-:Y:S01]  /*198e0*/  VIADD R3, R14, 0x10 ;  /* 0x000000100e037836 */ /* 0x002fe20000000000 */
[----:B------:R-:W-:-:S02]  /*198f0*/  SHF.L.U32 R16, R47, 0x3, RZ ;  /* 0x000000032f107819 */ /* 0x000fc400000006ff */
[----:B------:R-:W-:Y:S01]  /*19900*/  ISETP.GE.AND P1, PT, R9, UR5, PT ;  /* 0x0000000509007c0c */ /* 0x000fe2000bf26270 */
[----:B---3--:R-:W1:Y:S01]  /*19910*/  @P4 MUFU.LG2 R4, R43 ;  /* 0x0000002b00044308 */ /* 0x008e620000000c00 */
[----:B------:R-:W-:Y:S01]  /*19920*/  ISETP.GE.AND P3, PT, R3, UR5, PT ;  /* 0x0000000503007c0c */ /* 0x000fe2000bf66270 */
[----:B------:R-:W-:Y:S01]  /*19930*/  @P0 FMUL.FTZ R3, R5, 0.69314718246459960938 ;  /* 0x3f31721805030820 */ /* 0x000fe20000410000 */
[----:B------:R3:W3:Y:S01]  /*19940*/  LDS.128 R24, [R238+0x3800] ;  /* 0x00380000ee187984 */ /* 0x0006e20000000c00 */
[----:B--2---:R-:W-:Y:S02]  /*19950*/  @P6 FMUL.FTZ R5, R7, 0.69314718246459960938 ;  /* 0x3f31721807056820 */ /* 0x004fe40000410000 */
[----:B----4-:R-:W-:Y:S01]  /*19960*/  @P0 FFMA.FTZ R21, R73, R10, R3 ;  /* 0x0000000a49150223 */ /* 0x010fe20000010003 */
[----:B------:R-:W-:Y:S02]  /*19970*/  IMAD R3, R6, UR6, RZ ;  /* 0x0000000606037c24 */ /* 0x000fe4000f8e02ff */
[----:B------:R-:W-:-:S03]  /*19980*/  @P6 FFMA.FTZ R20, R69, R12, R5 ;  /* 0x0000000c45146223 */ /* 0x000fc60000010005 */
[----:B------:R-:W-:Y:S01]  /*19990*/  SHF.L.U32 R3, R3, 0x7, RZ ;  /* 0x0000000703037819 */ /* 0x000fe200000006ff */
[----:B-1----:R-:W-:Y:S01]  /*199a0*/  @P4 FMUL.FTZ R4, R4, 0.69314718246459960938 ;  /* 0x3f31721804044820 */ /* 0x002fe20000410000 */
[----:B------:R-:W-:-:S03]  /*199b0*/  IMAD R0, R11, R0, RZ ;  /* 0x000000000b007224 */ /* 0x000fc600078e02ff */
[----:B-----5:R-:W-:Y:S01]  /*199c0*/  @P4 FFMA.FTZ R19, R72, R8, R4 ;  /* 0x0000000848134223 */ /* 0x020fe20000010004 */
        /* <DEDUP_REMOVED lines=10> */
[----:B---3--:R-:W-:Y:S06]  /*19a70*/  @P5 BRA `(.L_x_124) ;  /* 0x0000000000b85947 */ /* 0x008fec0003800000 */
        /* <DEDUP_REMOVED lines=46> */
.L_x_124:
[----:B------:R-:W-:Y:S05]  /*19d60*/  BSYNC B0 ;  /* 0x0000000000007941 */ /* 0x000fea0003800000 */
.L_x_123:
        /* <DEDUP_REMOVED lines=29> */
.L_x_126:
[----:B------:R-:W-:Y:S05]  /*19f40*/  BSYNC B0 ;  /* 0x0000000000007941 */ /* 0x000fea0003800000 */
.L_x_125:
        /* <DEDUP_REMOVED lines=17> */
.L_x_128:
[----:B------:R-:W-:Y:S05]  /*1a060*/  BSYNC B0 ;  /* 0x0000000000007941 */ /* 0x000fea0003800000 */
.L_x_127:
        /* <DEDUP_REMOVED lines=16> */
.L_x_130:
[----:B------:R-:W-:Y:S05]  /*1a170*/  BSYNC B0 ;  /* 0x0000000000007941 */ /* 0x000fea0003800000 */
.L_x_129:
        /* <DEDUP_REMOVED lines=16> */
.L_x_132:
[----:B------:R-:W-:Y:S05]  /*1a280*/  BSYNC B0 ;  /* 0x0000000000007941 */ /* 0x000fea0003800000 */
.L_x_131:
        /* <DEDUP_REMOVED lines=16> */
.L_x_134:
[----:B------:R-:W-:Y:S05]  /*1a390*/  BSYNC B0 ;  /* 0x0000000000007941 */ /* 0x000fea0003800000 */
.L_x_133:
        /* <DEDUP_REMOVED lines=16> */
.L_x_136:
[----:B------:R-:W-:Y:S05]  /*1a4a0*/  BSYNC B0 ;  /* 0x0000000000007941 */ /* 0x000fea0003800000 */
.L_x_135:
        /* <DEDUP_REMOVED lines=16> */
.L_x_138:
[----:B------:R-:W-:Y:S05]  /*1a5b0*/  BSYNC B0 ;  /* 0x0000000000007941 */ /* 0x000fea0003800000 */
.L_x_137:
        /* <DEDUP_REMOVED lines=15> */
.L_x_110:
        /* <DEDUP_REMOVED lines=85> */
.L_x_140:
[----:B------:R-:W-:Y:S05]  /*1ac00*/  BSYNC B0 ;  /* 0x0000000000007941 */ /* 0x000fea0003800000 */
.L_x_139:
        /* <DEDUP_REMOVED lines=17> */
.L_x_142:
[----:B------:R-:W-:Y:S05]  /*1ad20*/  BSYNC B0 ;  /* 0x0000000000007941 */ /* 0x000fea0003800000 */
.L_x_141:
        /* <DEDUP_REMOVED lines=17> */
.L_x_144:
[----:B------:R-:W-:Y:S05]  /*1ae40*/  BSYNC B0 ;  /* 0x0000000000007941 */ /* 0x000fea0003800000 */
.L_x_143:
        /* <DEDUP_REMOVED lines=16> */
.L_x_146:
[----:B------:R-:W-:Y:S05]  /*1af50*/  BSYNC B0 ;  /* 0x0000000000007941 */ /* 0x000fea0003800000 */
.L_x_145:
        /* <DEDUP_REMOVED lines=16> */
.L_x_148:
[----:B------:R-:W-:Y:S05]  /*1b060*/  BSYNC B0 ;  /* 0x0000000000007941 */ /* 0x000fea0003800000 */
.L_x_147:
        /* <DEDUP_REMOVED lines=16> */
.L_x_150:
[----:B------:R-:W-:Y:S05]  /*1b170*/  BSYNC B0 ;  /* 0x0000000000007941 */ /* 0x000fea0003800000 */
.L_x_149:
        /* <DEDUP_REMOVED lines=15> */
.L_x_152:
[----:B------:R-:W-:Y:S05]  /*1b270*/  BSYNC B0 ;  /* 0x0000000000007941 */ /* 0x000fea0003800000 */
.L_x_151:
        /* <DEDUP_REMOVED lines=14> */
.L_x_154:
[----:B------:R-:W-:Y:S05]  /*1b360*/  BSYNC B0 ;  /* 0x0000000000007941 */ /* 0x000fea0003800000 */
.L_x_153:
        /* <DEDUP_REMOVED lines=10> */
.L_x_156:
[----:B------:R-:W-:Y:S05]  /*1b410*/  BSYNC B0 ;  /* 0x0000000000007941 */ /* 0x000fea0003800000 */
.L_x_155:
        /* <DEDUP_REMOVED lines=15> */
.L_x_158:
[----:B------:R-:W-:Y:S05]  /*1b510*/  BSYNC B0 ;  /* 0x0000000000007941 */ /* 0x000fea0003800000 */
.L_x_157:
        /* <DEDUP_REMOVED lines=10> */
.L_x_160:
[----:B------:R-:W-:Y:S05]  /*1b5c0*/  BSYNC B0 ;  /* 0x0000000000007941 */ /* 0x000fea0003800000 */
.L_x_159:
        /* <DEDUP_REMOVED lines=10> */
.L_x_162:
[----:B------:R-:W-:Y:S05]  /*1b670*/  BSYNC B0 ;  /* 0x0000000000007941 */ /* 0x000fea0003800000 */
.L_x_161:
        /* <DEDUP_REMOVED lines=10> */
.L_x_164:
[----:B------:R-:W-:Y:S05]  /*1b720*/  BSYNC B0 ;  /* 0x0000000000007941 */ /* 0x000fea0003800000 */
.L_x_163:
        /* <DEDUP_REMOVED lines=10> */
.L_x_166:
[----:B------:R-:W-:Y:S05]  /*1b7d0*/  BSYNC B0 ;  /* 0x0000000000007941 */ /* 0x000fea0003800000 */
.L_x_165:
        /* <DEDUP_REMOVED lines=10> */
.L_x_168:
[----:B------:R-:W-:Y:S05]  /*1b880*/  BSYNC B0 ;  /* 0x0000000000007941 */ /* 0x000fea0003800000 */
.L_x_167:
        /* <DEDUP_REMOVED lines=10> */
.L_x_169:
        /* <DEDUP_REMOVED lines=13> */
.L_x_1418:


//--------------------- .text._ZN5flash16flash_fwd_kernelI23Flash_fwd_kernel_traitsILi64ELi128ELi128ELi4ELb0ELb0EN7cutlass6half_tE19Flash_kernel_traitsILi64ELi128ELi128ELi4ES3_EELb0ELb1ELb0ELb0ELb0ELb0ELb0ELb0EEEvNS_16Flash_fwd_paramsE --------------------------
	.section	.text._ZN5flash16flash_fwd_kernelI23Flash_fwd_kernel_traitsILi64ELi128ELi128ELi4ELb0ELb0EN7cutlass6half_tE19Flash_kernel_traitsILi64ELi128ELi128ELi4ES3_EELb0ELb1ELb0ELb0ELb0ELb0ELb0ELb0EEEvNS_16Flash_fwd_paramsE,"ax",@progbits
	.align	128
        .global         _ZN5flash16flash_fwd_kernelI23Flash_fwd_kernel_traitsILi64ELi128ELi128ELi4ELb0ELb0EN7cutlass6half_tE19Flash_kernel_traitsILi64ELi128ELi128ELi4ES3_EELb0ELb1ELb0ELb0ELb0ELb0ELb0ELb0EEEvNS_16Flash_fwd_paramsE
        .type           _ZN5flash16flash_fwd_kernelI23Flash_fwd_kernel_traitsILi64ELi128ELi128ELi4ELb0ELb0EN7cutlass6half_tE19Flash_kernel_traitsILi64ELi128ELi128ELi4ES3_EELb0ELb1ELb0ELb0ELb0ELb0ELb0ELb0EEEvNS_16Flash_fwd_paramsE,@function
        .size           _ZN5flash16flash_fwd_kernelI23Flash_fwd_kernel_traitsILi64ELi128ELi128ELi4ELb0ELb0EN7cutlass6half_tE19Flash_kernel_traitsILi64ELi128ELi128ELi4ES3_EELb0ELb1ELb0ELb0ELb0ELb0ELb0ELb0EEEvNS_16Flash_fwd_paramsE,(.L_x_1419 - _ZN5flash16flash_fwd_kernelI23Flash_fwd_kernel_traitsILi64ELi128ELi128ELi4ELb0ELb0EN7cutlass6half_tE19Flash_kernel_traitsILi64ELi128ELi128ELi4ES3_EELb0ELb1ELb0ELb0ELb0ELb0ELb0ELb0EEEvNS_16Flash_fwd_paramsE)
        .other          _ZN5flash16flash_fwd_kernelI23Flash_fwd_kernel_traitsILi64ELi128ELi128ELi4ELb0ELb0EN7cutlass6half_tE19Flash_kernel_traitsILi64ELi128ELi128ELi4ES3_EELb0ELb1ELb0ELb0ELb0ELb0ELb0ELb0EEEvNS_16Flash_fwd_paramsE,@"STO_CUDA_ENTRY STV_DEFAULT"
_ZN5flash16flash_fwd_kernelI23Flash_fwd_kernel_traitsILi64ELi128ELi128ELi4ELb0ELb0EN7cutlass6half_tE19Flash_kernel_traitsILi64ELi128ELi128ELi4ES3_EELb0ELb1ELb0ELb0ELb0ELb0ELb0ELb0EEEvNS_16Flash_fwd_paramsE:
.text._ZN5flash16flash_fwd_kernelI23Flash_fwd_kernel_traitsILi64ELi128ELi128ELi4ELb0ELb0EN7cutlass6half_tE19Flash_kernel_traitsILi64ELi128ELi128ELi4ES3_EELb0ELb1ELb0ELb0ELb0ELb0ELb0ELb0EEEvNS_16Flash_fwd_paramsE:
        /* <DEDUP_REMOVED lines=55> */
.L_x_170:
[----:B------:R-:W-:-:S05]  /*0370*/  ULDC UR6, c[0x0][0x2c8] ;  /* 0x0000b20000067ab9 */ /* 0x000fca0000000800 */
.L_x_171:
        /* <DEDUP_REMOVED lines=38> */
[----:B------:R-:W2:Y:S01]  /*05e0*/  S2R R4, SR_CTAID.Z ;  /* 0x0000000000047919 */ /* 0x000ea20000002700 */
[----:B------:R-:W-:Y:S01]  /*05f0*/  UISETP.NE.AND UP1, UPT, UR16, -0x1, UPT ;  /* 0xffffffff1000788c */ /* 0x000fe2000bf25270 */
[----:B------:R-:W-:Y:S01]  /*0600*/  SHF.R.S32.HI R26, RZ, 0x1f, R98 ;  /* 0x0000001fff1a7819 */ /* 0x000fe20000011462 */
[----:B------:R-:W-:Y:S02]  /*0610*/  UISETP.NE.AND UP0, UPT, UR11, -0x1, UPT ;  /* 0xffffffff0b00788c */ /* 0x000fe4000bf05270 */
[----:B------:R-:W-:Y:S01]  /*0620*/  UIADD3 UR19, UR23, -0x1, URZ ;  /* 0xffffffff17137890 */ /* 0x000fe2000fffe03f */
[----:B------:R-:W-:-:S03]  /*0630*/  LEA.HI R5, R26, R98, RZ, 0x6 ;  /* 0x000000621a057211 */ /* 0x000fc600078f30ff */
[----:B------:R-:W-:Y:S01]  /*0640*/  PLOP3.LUT P0, PT, PT, PT, UP0, 0x80, 0x0 ;  /* 0x000000000000781c */ /* 0x000fe20003f0f008 */
[----:B------:R-:W-:Y:S02]  /*0650*/  UIMAD UR28, UR19, -0x80, UR27 ;  /* 0xffffff80131c78a4 */ /* 0x000fe4000f8e021b */
[----:B------:R-:W-:Y:S01]  /*0660*/  @UP1 ULDC.64 UR4, c[0x0][0x240] ;  /* 0x0000900000041ab9 */ /* 0x000fe20000000a00 */
[----:B------:R-:W-:Y:S01]  /*0670*/  @!UP1 ULDC.64 UR6, c[0x0][0x228] ;  /* 0x00008a0000069ab9 */ /* 0x000fe20000000a00 */
[----:B------:R-:W-:Y:S02]  /*0680*/  @UP1 UIMAD.WIDE.U32 UR34, UR16, UR4, URZ ;  /* 0x00000004102212a5 */ /* 0x000fe4000f8e003f */
[----:B------:R-:W-:Y:S02]  /*0690*/  @UP0 UIADD3 UR12, UR10, UR11, URZ ;  /* 0x0000000b0a0c0290 */ /* 0x000fe4000fffe03f */
[----:B------:R-:W-:Y:S02]  /*06a0*/  @UP1 UIMAD UR4, UR16, UR5, UR35 ;  /* 0x00000005100412a4 */ /* 0x000fe4000f8e0223 */
[----:B------:R-:W-:Y:S01]  /*06b0*/  @!UP1 USHF.R.S32.HI UR5, URZ, 0x1f, UR30 ;  /* 0x0000001f3f059899 */ /* 0x000fe2000801141e */
[----:B------:R-:W-:Y:S01]  /*06c0*/  @UP0 ULDC.64 UR8, c[0x0][0x248] ;  /* 0x0000920000080ab9 */ /* 0x000fe20000000a00 */
[----:B-1----:R-:W-:-:S02]  /*06d0*/  IABS R0, R24 ;  /* 0x0000001800007213 */ /* 0x002fc40000000000 */
[----:B------:R-:W-:Y:S02]  /*06e0*/  @!UP1 UIMAD UR5, UR5, UR6, URZ ;  /* 0x00000006050592a4 */ /* 0x000fe4000f8e023f */
[----:B------:R-:W-:Y:S01]  /*06f0*/  @!UP1 UIMAD.WIDE.U32 UR32, UR30, UR6, URZ ;  /* 0x000000061e2092a5 */ /* 0x000fe2000f8e003f */
[----:B------:R-:W-:Y:S01]  /*0700*/  IMAD.MOV.U32 R21, RZ, RZ, R0 ;  /* 0x000000ffff157224 */ /* 0x000fe200078e0000 */
[----:B------:R-:W-:Y:S02]  /*0710*/  @UP0 UIMAD.WIDE.U32 UR36, UR12, UR8, URZ ;  /* 0x000000080c2402a5 */ /* 0x000fe4000f8e003f */
[----:B------:R-:W-:Y:S01]  /*0720*/  @!UP1 UIMAD UR7, UR30, UR7, UR5 ;  /* 0x000000071e0792a4 */ /* 0x000fe2000f8e0205 */
[----:B------:R-:W1:Y:S01]  /*0730*/  I2F.RP R2, R21 ;  /* 0x0000001500027306 */ /* 0x000e620000209400 */
[----:B--2---:R-:W-:Y:S01]  /*0740*/  IABS R4, R4 ;  /* 0x0000000400047213 */ /* 0x004fe20000000000 */
[----:B------:R-:W-:Y:S01]  /*0750*/  @UP0 UIMAD UR12, UR12, UR9, URZ ;  /* 0x000000090c0c02a4 */ /* 0x000fe2000f8e023f */
[----:B------:R-:W-:Y:S01]  /*0760*/  @UP1 UMOV UR26, UR34 ;  /* 0x00000022001a1c82 */ /* 0x000fe20008000000 */
[----:B------:R-:W-:-:S02]  /*0770*/  UIADD3 UR5, -UR15, UR18, URZ ;  /* 0x000000120f057290 */ /* 0x000fc4000fffe13f */
[----:B------:R-:W-:Y:S01]  /*0780*/  @UP0 UIADD3 UR12, UR37, UR12, URZ ;  /* 0x0000000c250c0290 */ /* 0x000fe2000fffe03f */
[----:B------:R-:W-:Y:S01]  /*0790*/  @UP0 UMOV UR20, UR36 ;  /* 0x0000002400140c82 */ /* 0x000fe20008000000 */
[----:B------:R-:W-:Y:S01]  /*07a0*/  @!UP1 UIADD3 UR4, UR33, UR7, URZ ;  /* 0x0000000721049290 */ /* 0x000fe2000fffe03f */
[----:B------:R-:W-:Y:S01]  /*07b0*/  @!UP1 UMOV UR26, UR32 ;  /* 0x00000020001a9c82 */ /* 0x000fe20008000000 */
[----:B-1----:R-:W1:Y:S02]  /*07c0*/  MUFU.RCP R2, R2 ;  /* 0x0000000200027308 */ /* 0x002e640000001000 */
[----:B-1----:R-:W-:-:S06]  /*07d0*/  VIADD R2, R2, 0xffffffe ;  /* 0x0ffffffe02027836 */ /* 0x002fcc0000000000 */
[----:B------:R-:W1:Y:S02]  /*07e0*/  F2I.FTZ.U32.TRUNC.NTZ R3, R2 ;  /* 0x0000000200037305 */ /* 0x000e64000021f000 */
[----:B-1----:R-:W-:Y:S01]  /*07f0*/  IADD3 R0, RZ, -R3, RZ ;  /* 0x80000003ff007210 */ /* 0x002fe20007ffe0ff */
[----:B------:R-:W-:-:S04]  /*0800*/  IMAD.MOV.U32 R2, RZ, RZ, RZ ;  /* 0x000000ffff027224 */ /* 0x000fc800078e00ff */
[----:B------:R-:W-:-:S04]  /*0810*/  IMAD R0, R0, R21, RZ ;  /* 0x0000001500007224 */ /* 0x000fc800078e02ff */
[----:B------:R-:W-:Y:S01]  /*0820*/  IMAD.HI.U32 R2, R3, R0, R2 ;  /* 0x0000000003027227 */ /* 0x000fe200078e0002 */
[----:B------:R-:W-:-:S05]  /*0830*/  MOV R3, R4 ;  /* 0x0000000400037202 */ /* 0x000fca0000000f00 */
[----:B------:R-:W-:Y:S01]  /*0840*/  IMAD.HI.U32 R15, R2, R3, RZ ;  /* 0x00000003020f7227 */ /* 0x000fe200078e00ff */
[----:B------:R-:W-:-:S03]  /*0850*/  LEA.HI R2, R26, R98, RZ, 0x3 ;  /* 0x000000621a027211 */ /* 0x000fc600078f18ff */
[----:B------:R-:W-:Y:S01]  /*0860*/  IMAD.MOV R0, RZ, RZ, -R15 ;  /* 0x000000ffff007224 */ /* 0x000fe200078e0a0f */
[----:B------:R-:W-:-:S03]  /*0870*/  SHF.R.S32.HI R12, RZ, 0x3, R2 ;  /* 0x00000003ff0c7819 */ /* 0x000fc60000011402 */
[----:B------:R-:W-:Y:S01]  /*0880*/  IMAD R16, R21, R0, R3 ;  /* 0x0000000015107224 */ /* 0x000fe200078e0203 */
[----:B------:R-:W-:Y:S01]  /*0890*/  LOP3.LUT R0, R2, 0xfffffff8, RZ, 0xc0, !PT ;  /* 0xfffffff802007812 */ /* 0x000fe200078ec0ff */
[C---:B------:R-:W-:Y:S01]  /*08a0*/  IMAD.SHL.U32 R3, R12.reuse, 0x40, RZ ;  /* 0x000000400c037824 */ /* 0x040fe200078e00ff */
[----:B------:R-:W-:Y:S02]  /*08b0*/  IADD3 R2, R12, 0x10, RZ ;  /* 0x000000100c027810 */ /* 0x000fe40007ffe0ff */
[----:B------:R-:W-:Y:S01]  /*08c0*/  IADD3 R97, -R0, R98, RZ ;  /* 0x0000006200617210 */ /* 0x000fe20007ffe1ff */
[----:B------:R-:W-:Y:S06]  /*08d0*/  @P0 BRA `(.L_x_173) ;  /* 0x0000000000340947 */ /* 0x000fec0003800000 */
[----:B------:R-:W-:Y:S01]  /*08e0*/  USHF.R.S32.HI UR13, URZ, 0x1f, UR10 ;  /* 0x0000001f3f0d7899 */ /* 0x000fe2000801140a */
[----:B------:R-:W-:Y:S01]  /*08f0*/  ULDC.64 UR8, c[0x0][0x248] ;  /* 0x0000920000087ab9 */ /* 0x000fe20000000a00 */
[----:B------:R-:W-:Y:S02]  /*0900*/  USHF.R.S32.HI UR12, URZ, 0x1f, UR30 ;  /* 0x0000001f3f0c7899 */ /* 0x000fe4000801141e */
[----:B------:R-:W-:Y:S02]  /*0910*/  UIMAD UR13, UR13, UR8, URZ ;  /* 0x000000080d0d72a4 */ /* 0x000fe4000f8e023f */
[----:B------:R-:W-:Y:S02]  /*0920*/  UIMAD.WIDE.U32 UR32, UR10, UR8, URZ ;  /* 0x000000080a2072a5 */ /* 0x000fe4000f8e003f */
[----:B------:R-:W-:Y:S01]  /*0930*/  UIMAD UR13, UR10, UR9, UR13 ;  /* 0x000000090a0d72a4 */ /* 0x000fe2000f8e020d */
[----:B------:R-:W-:Y:S02]  /*0940*/  ULDC.64 UR6, c[0x0][0x230] ;  /* 0x00008c0000067ab9 */ /* 0x000fe40000000a00 */
[----:B------:R-:W-:-:S02]  /*0950*/  UIMAD UR12, UR12, UR6, URZ ;  /* 0x000000060c0c72a4 */ /* 0x000fc4000f8e023f */
[----:B------:R-:W-:Y:S02]  /*0960*/  UIADD3 UR33, UR33, UR13, URZ ;  /* 0x0000000d21217290 */ /* 0x000fe4000fffe03f */
[----:B------:R-:W-:Y:S02]  /*0970*/  UIMAD UR12, UR30, UR7, UR12 ;  /* 0x000000071e0c72a4 */ /* 0x000fe4000f8e020c */
[----:B------:R-:W-:-:S04]  /*0980*/  UIMAD.WIDE.U32 UR6, UR30, UR6, UR32 ;  /* 0x000000061e0672a5 */ /* 0x000fc8000f8e0020 */
[----:B------:R-:W-:-:S03]  /*0990*/  UIADD3 UR12, UR7, UR12, URZ ;  /* 0x0000000c070c7290 */ /* 0x000fc6000fffe03f */
[----:B------:R-:W-:-:S09]  /*09a0*/  UMOV UR20, UR6 ;  /* 0x0000000600147c82 */ /* 0x000fd20008000000 */
.L_x_173:
[----:B------:R-:W-:Y:S01]  /*09b0*/  @UP0 UIADD3 UR11, UR10, UR11, URZ ;  /* 0x0000000b0a0b0290 */ /* 0x000fe2000fffe03f */
[----:B------:R-:W-:Y:S01]  /*09c0*/  LOP3.LUT R3, R3, 0x1c0, RZ, 0xc0, !PT ;  /* 0x000001c003037812 */ /* 0x000fe200078ec0ff */
[----:B------:R-:W-:Y:S01]  /*09d0*/  @UP0 ULDC.64 UR6, c[0x0][0x250] ;  /* 0x0000940000060ab9 */ /* 0x000fe20000000a00 */
[----:B------:R-:W-:Y:S01]  /*09e0*/  USHF.R.S32.HI UR29, URZ, 0x1f, UR21 ;  /* 0x0000001f3f1d7899 */ /* 0x000fe20008011415 */
[----:B------:R-:W-:Y:S01]  /*09f0*/  LOP3.LUT R14, R24, UR21, RZ, 0x3c, !PT ;  /* 0x00000015180e7c12 */ /* 0x000fe2000f8e3cff */
[----:B------:R-:W-:Y:S01]  /*0a00*/  @UP0 UIMAD.WIDE.U32 UR32, UR11, UR6, URZ ;  /* 0x000000060b2002a5 */ /* 0x000fe2000f8e003f */
[----:B------:R-:W-:Y:S01]  /*0a10*/  VIADD R0, R12, 0x20 ;  /* 0x000000200c007836 */ /* 0x000fe20000000000 */
[----:B------:R-:W-:Y:S01]  /*0a20*/  @UP0 UIMAD UR13, UR11, UR7, URZ ;  /* 0x000000070b0d02a4 */ /* 0x000fe2000f8e023f */
[----:B------:R-:W-:Y:S01]  /*0a30*/  IMAD.SHL.U32 R204, R97, 0x8, RZ ;  /* 0x0000000861cc7824 */ /* 0x000fe200078e00ff */
[----:B------:R-:W-:Y:S02]  /*0a40*/  SHF.R.U32.HI R4, RZ, 0x3, R3 ;  /* 0x00000003ff047819 */ /* 0x000fe40000011603 */
[----:B------:R-:W-:Y:S01]  /*0a50*/  @UP0 UIADD3 UR13, UR33, UR13, URZ ;  /* 0x0000000d210d0290 */ /* 0x000fe2000fffe03f */
[----:B------:R-:W-:Y:S01]  /*0a60*/  @UP0 UMOV UR22, UR32 ;  /* 0x0000002000160c82 */ /* 0x000fe20008000000 */
[----:B------:R-:W-:Y:S10]  /*0a70*/  @P0 BRA `(.L_x_174) ;  /* 0x0000000000340947 */ /* 0x000ff40003800000 */
        /* <DEDUP_REMOVED lines=8> */
[----:B------:R-:W-:-:S04]  /*0b00*/  UIMAD UR13, UR13, UR10, URZ ;  /* 0x0000000a0d0d72a4 */ /* 0x000fc8000f8e023f */
[----:B------:R-:W-:Y:S02]  /*0b10*/  UIMAD UR13, UR30, UR11, UR13 ;  /* 0x0000000b1e0d72a4 */ /* 0x000fe4000f8e020d */
[----:B------:R-:W-:-:S04]  /*0b20*/  UIMAD.WIDE.U32 UR10, UR30, UR10, UR32 ;  /* 0x0000000a1e0a72a5 */ /* 0x000fc8000f8e0020 */
[----:B------:R-:W-:-:S03]  /*0b30*/  UIADD3 UR13, UR11, UR13, URZ ;  /* 0x0000000d0b0d7290 */ /* 0x000fc6000fffe03f */
[----:B------:R-:W-:-:S09]  /*0b40*/  UMOV UR22, UR10 ;  /* 0x0000000a00167c82 */ /* 0x000fd20008000000 */
.L_x_174:
[----:B------:R-:W-:Y:S01]  /*0b50*/  ISETP.GT.U32.AND P2, PT, R21, R16, PT ;  /* 0x000000101500720c */ /* 0x000fe20003f44070 */
[----:B------:R-:W1:Y:S01]  /*0b60*/  S2UR UR30, SR_CgaCtaId ;  /* 0x00000000001e79c3 */ /* 0x000e620000008800 */
[--C-:B------:R-:W-:Y:S01]  /*0b70*/  LOP3.LUT R3, R3, 0x38, R204.reuse, 0xf8, !PT ;  /* 0x0000003803037812 */ /* 0x100fe200078ef8cc */
[----:B------:R-:W-:Y:S01]  /*0b80*/  ULDC.64 UR10, c[0x0][0x258] ;  /* 0x00009600000a7ab9 */ /* 0x000fe20000000a00 */
[C---:B------:R-:W-:Y:S01]  /*0b90*/  ISETP.GE.AND P1, PT, R2.reuse, UR5, PT ;  /* 0x0000000502007c0c */ /* 0x040fe2000bf26270 */
[----:B------:R-:W-:Y:S01]  /*0ba0*/  UIMAD UR29, UR29, UR10, URZ ;  /* 0x0000000a1d1d72a4 */ /* 0x000fe2000f8e023f */
[C---:B------:R-:W-:Y:S01]  /*0bb0*/  ISETP.GE.AND P6, PT, R2.reuse, UR28, PT ;  /* 0x0000001c02007c0c */ /* 0x040fe2000bfc6270 */
[----:B------:R-:W-:Y:S01]  /*0bc0*/  IMAD.U32 R6, RZ, RZ, UR17 ;  /* 0x00000011ff067e24 */ /* 0x000fe2000f8e00ff */
[----:B------:R-:W-:Y:S01]  /*0bd0*/  ISETP.GE.AND P3, PT, R2, UR28, PT ;  /* 0x0000001c02007c0c */ /* 0x000fe2000bf66270 */
[----:B------:R-:W-:Y:S01]  /*0be0*/  UIMAD UR11, UR21, UR11, UR29 ;  /* 0x0000000b150b72a4 */ /* 0x000fe2000f8e021d */
[----:B------:R-:W-:Y:S01]  /*0bf0*/  LOP3.LUT R2, R3, R4, RZ, 0x3c, !PT ;  /* 0x0000000403027212 */ /* 0x000fe200078e3cff */
[----:B------:R-:W-:Y:S01]  /*0c00*/  IMAD.SHL.U32 R3, R5, 0x8, RZ ;  /* 0x0000000805037824 */ /* 0x000fe200078e00ff */
[----:B------:R-:W-:Y:S01]  /*0c10*/  SHF.R.S32.HI R205, RZ, 0x1f, R204 ;  /* 0x0000001fffcd7819 */ /* 0x000fe200000114cc */
[----:B------:R-:W-:Y:S01]  /*0c20*/  @!P2 IMAD.IADD R16, R16, 0x1, -R21 ;  /* 0x000000011010a824 */ /* 0x000fe200078e0a15 */
[----:B------:R-:W-:Y:S01]  /*0c30*/  ISETP.GE.AND P4, PT, R0, UR5, PT ;  /* 0x0000000500007c0c */ /* 0x000fe2000bf86270 */
[----:B------:R-:W-:Y:S01]  /*0c40*/  @!P2 VIADD R15, R15, 0x1 ;  /* 0x000000010f0fa836 */ /* 0x000fe20000000000 */
[----:B------:R-:W-:Y:S01]  /*0c50*/  LOP3.LUT R231, R2, 0xfffffe00, R3, 0xf8, !PT ;  /* 0xfffffe0002e77812 */ /* 0x000fe200078ef803 */
[----:B------:R-:W-:Y:S01]  /*0c60*/  BSSY B0, `(.L_x_175) ;  /* 0x0000020000007945 */ /* 0x000fe20003800000 */
[----:B------:R-:W-:-:S02]  /*0c70*/  IADD3 R2, P2, R204, UR26, RZ ;  /* 0x0000001acc027c10 */ /* 0x000fc4000ff5e0ff */
[----:B------:R-:W-:Y:S02]  /*0c80*/  ISETP.GE.AND P5, PT, R0, UR28, PT ;  /* 0x0000001c00007c0c */ /* 0x000fe4000bfa6270 */
[----:B------:R-:W-:Y:S01]  /*0c90*/  IADD3.X R3, R205, UR4, RZ, P2, !PT ;  /* 0x00000004cd037c10 */ /* 0x000fe200097fe4ff */
[----:B------:R-:W-:Y:S01]  /*0ca0*/  UMOV UR4, 0x400 ;  /* 0x0000040000047882 */ /* 0x000fe20000000000 */
[----:B------:R-:W-:Y:S01]  /*0cb0*/  ISETP.GE.AND P2, PT, R12, UR5, PT ;  /* 0x000000050c007c0c */ /* 0x000fe2000bf46270 */
[----:B-1----:R-:W-:Y:S01]  /*0cc0*/  ULEA UR4, UR30, UR4, 0x18 ;  /* 0x000000041e047291 */ /* 0x002fe2000f8ec03f */
[----:B------:R-:W-:Y:S01]  /*0cd0*/  ISETP.GE.AND P0, PT, R0, UR28, PT ;  /* 0x0000001c00007c0c */ /* 0x000fe2000bf06270 */
[----:B------:R-:W-:Y:S01]  /*0ce0*/  IMAD.U32 R0, RZ, RZ, UR10 ;  /* 0x0000000aff007e24 */ /* 0x000fe2000f8e00ff */
[----:B------:R-:W-:-:S03]  /*0cf0*/  SHF.R.S32.HI R13, RZ, 0x1f, R12 ;  /* 0x0000001fff0d7819 */ /* 0x000fc6000001140c */
[----:B------:R-:W-:Y:S01]  /*0d00*/  IMAD.WIDE.U32 R10, R0, UR21, R2 ;  /* 0x00000015000a7c25 */ /* 0x000fe2000f8e0002 */
[----:B------:R-:W-:-:S03]  /*0d10*/  LEA R231, R231, UR4, 0x1 ;  /* 0x00000004e7e77c11 */ /* 0x000fc6000f8e08ff */
[----:B------:R-:W-:Y:S02]  /*0d20*/  VIADD R9, R11, UR11 ;  /* 0x0000000b0b097c36 */ /* 0x000fe40008000000 */
[----:B------:R-:W-:Y:S01]  /*0d30*/  IMAD.WIDE R6, R6, 0x80, R12 ;  /* 0x0000008006067825 */ /* 0x000fe200078e020c */
[----:B------:R-:W-:Y:S06]  /*0d40*/  @P2 BRA `(.L_x_176) ;  /* 0x0000000000442947 */ /* 0x000fec0003800000 */
[----:B------:R-:W-:Y:S02]  /*0d50*/  ULDC UR10, c[0x0][0x2d0] ;  /* 0x0000b400000a7ab9 */ /* 0x000fe40000000800 */
[----:B------:R-:W-:-:S13]  /*0d60*/  ISETP.GE.AND P2, PT, R204, UR10, PT ;  /* 0x0000000acc007c0c */ /* 0x000fda000bf46270 */
[----:B------:R1:W-:Y:S01]  /*0d70*/  @P2 STS.128 [R231], RZ ;  /* 0x000000ffe7002388 */ /* 0x0003e20000000c00 */
[----:B------:R-:W-:Y:S05]  /*0d80*/  @P2 BRA `(.L_x_176) ;  /* 0x0000000000342947 */ /* 0x000fea0003800000 */
        /* <DEDUP_REMOVED lines=9> */
[----:B------:R-:W-:Y:S01]  /*0e20*/  @!PT LDS RZ, [RZ] ;  /* 0x00000000fffff984 */ /* 0x000fe20000000800 */
[----:B------:R-:W-:Y:S01]  /*0e30*/  @!PT LDS RZ, [RZ] ;  /* 0x00000000fffff984 */ /* 0x000fe20000000800 */
[----:B------:R-:W-:Y:S01]  /*0e40*/  @!PT LDS RZ, [RZ] ;  /* 0x00000000fffff984 */ /* 0x000fe20000000800 */
[----:B------:R2:W-:Y:S02]  /*0e50*/  LDGSTS.E.BYPASS.LTC128B.128 [R231], desc[UR24][R4.64] ;  /* 0x0000000004e77fae */ /* 0x0005e4000b901d58 */
.L_x_176:
[----:B------:R-:W-:Y:S05]  /*0e60*/  BSYNC B0 ;  /* 0x0000000000007941 */ /* 0x000fea0003800000 */
.L_x_175:
[----:B------:R-:W-:Y:S01]  /*0e70*/  BSSY B0, `(.L_x_177) ;  /* 0x0000018000007945 */ /* 0x000fe20003800000 */
[----:B------:R-:W-:Y:S02]  /*0e80*/  ISETP.GE.AND P2, PT, R14, RZ, PT ;  /* 0x000000ff0e00720c */ /* 0x000fe40003f46270 */
[----:B------:R-:W-:Y:S01]  /*0e90*/  IADD3 R17, R12, 0x30, RZ ;  /* 0x000000300c117810 */ /* 0x000fe20007ffe0ff */
[----:B------:R-:W-:Y:S05]  /*0ea0*/  @P1 BRA `(.L_x_178) ;  /* 0x0000000000501947 */ /* 0x000fea0003800000 */
[----:B------:R-:W-:Y:S02]  /*0eb0*/  ULDC UR10, c[0x0][0x2d0] ;  /* 0x0000b400000a7ab9 */ /* 0x000fe40000000800 */
[----:B------:R-:W-:-:S13]  /*0ec0*/  ISETP.GE.AND P1, PT, R204, UR10, PT ;  /* 0x0000000acc007c0c */ /* 0x000fda000bf26270 */
[----:B------:R3:W-:Y:S01]  /*0ed0*/  @P1 STS.128 [R231+0x800], RZ ;  /* 0x000800ffe7001388 */ /* 0x0007e20000000c00 */
[----:B------:R-:W-:Y:S05]  /*0ee0*/  @P1 BRA `(.L_x_178) ;  /* 0x0000000000401947 */ /* 0x000fea0003800000 */
[----:B------:R-:W-:Y:S01]  /*0ef0*/  IADD3 R0, P1, R6, 0x10, RZ ;  /* 0x0000001006007810 */ /* 0x000fe20007f3e0ff */
[----:B------:R-:W-:Y:S01]  /*0f00*/  ULDC.64 UR10, c[0x0][0x240] ;  /* 0x00009000000a7ab9 */ /* 0x000fe20000000a00 */
[----:B------:R-:W-:-:S03]  /*0f10*/  MOV R3, R9 ;  /* 0x0000000900037202 */ /* 0x000fc60000000f00 */
[----:B------:R-:W-:-:S04]  /*0f20*/  IMAD.X R2, RZ, RZ, R7, P1 ;  /* 0x000000ffff027224 */ /* 0x000fc800008e0607 */
[----:B--2---:R-:W-:Y:S02]  /*0f30*/  IMAD R4, R2, UR10, RZ ;  /* 0x0000000a02047c24 */ /* 0x004fe4000f8e02ff */
[----:B------:R-:W-:-:S04]  /*0f40*/  IMAD.MOV.U32 R2, RZ, RZ, R10 ;  /* 0x000000ffff027224 */ /* 0x000fc800078e000a */
        /* <DEDUP_REMOVED lines=9> */
[----:B------:R4:W-:Y:S02]  /*0fe0*/  LDGSTS.E.BYPASS.LTC128B.128 [R231+0x800], desc[UR24][R4.64] ;  /* 0x0080000004e77fae */ /* 0x0009e4000b901d58 */
.L_x_178:
[----:B------:R-:W-:Y:S05]  /*0ff0*/  BSYNC B0 ;  /* 0x0000000000007941 */ /* 0x000fea0003800000 */
.L_x_177:
[----:B------:R-:W-:Y:S01]  /*1000*/  BSSY B0, `(.L_x_179) ;  /* 0x0000018000007945 */ /* 0x000fe20003800000 */
[----:B------:R-:W-:Y:S02]  /*1010*/  ISETP.GE.AND P1, PT, R17, UR5, PT ;  /* 0x0000000511007c0c */ /* 0x000fe4000bf26270 */
        /* <DEDUP_REMOVED lines=10> */
[----:B--2-4-:R-:W-:Y:S02]  /*10c0*/  IMAD R4, R2, UR10, RZ ;  /* 0x0000000a02047c24 */ /* 0x014fe4000f8e02ff */
        /* <DEDUP_REMOVED lines=11> */
.L_x_180:
[----:B------:R-:W-:Y:S05]  /*1180*/  BSYNC B0 ;  /* 0x0000000000007941 */ /* 0x000fea0003800000 */
.L_x_179:
        /* <DEDUP_REMOVED lines=24> */
.L_x_182:
[----:B------:R-:W-:Y:S05]  /*1310*/  BSYNC B0 ;  /* 0x0000000000007941 */ /* 0x000fea0003800000 */
.L_x_181:
        /* <DEDUP_REMOVED lines=24> */
.L_x_184:
[----:B------:R-:W-:Y:S05]  /*14a0*/  BSYNC B0 ;  /* 0x0000000000007941 */ /* 0x000fea0003800000 */
.L_x_183:
        /* <DEDUP_REMOVED lines=24> */
.L_x_186:
[----:B------:R-:W-:Y:S05]  /*1630*/  BSYNC B0 ;  /* 0x0000000000007941 */ /* 0x000fea0003800000 */
.L_x_185:
[----:B------:R-:W-:Y:S01]  /*1640*/  LEA.HI R25, R26, R98, RZ, 0x4 ;  /* 0x000000621a197211 */ /* 0x000fe200078f20ff */
[----:B------:R-:W-:Y:S01]  /*1650*/  BSSY B0, `(.L_x_187) ;  /* 0x0000018000007945 */ /* 0x000fe20003800000 */
[----:B------:R-:W-:Y:S02]  /*1660*/  ISETP.GE.AND P1, PT, R23, UR5, PT ;  /* 0x0000000517007c0c */ /* 0x000fe4000bf26270 */
[----:B------:R-:W-:Y:S01]  /*1670*/  LOP3.LUT R14, R25, 0xfffffff0, RZ, 0xc0, !PT ;  /* 0xfffffff0190e7812 */ /* 0x000fe200078ec0ff */
        /* <DEDUP_REMOVED lines=21> */
.L_x_188:
[----:B------:R-:W-:Y:S05]  /*17d0*/  BSYNC B0 ;  /* 0x0000000000007941 */ /* 0x000fea0003800000 */
.L_x_187:
[----:B------:R-:W-:Y:S01]  /*17e0*/  IMAD.IADD R14, R98, 0x1, -R14 ;  /* 0x00000001620e7824 */ /* 0x000fe200078e0a0e */
[----:B------:R-:W-:Y:S01]  /*17f0*/  BSSY B0, `(.L_x_189) ;  /* 0x0000018000007945 */ /* 0x000fe20003800000 */
[----:B------:R-:W-:-:S03]  /*1800*/  ISETP.GE.U32.AND P4, PT, R16, R21, PT ;  /* 0x000000151000720c */ /* 0x000fc60003f86070 */
[----:B------:R-:W-:Y:S01]  /*1810*/  SHF.R.S32.HI R16, RZ, 0x1f, R14 ;  /* 0x0000001fff107819 */ /* 0x000fe2000001140e */
[----:B------:R-:W-:Y:S05]  /*1820*/  @P1 BRA `(.L_x_190) ;  /* 0x0000000000501947 */ /* 0x000fea0003800000 */
[----:B------:R-:W-:Y:S02]  /*1830*/  ULDC UR10, c[0x0][0x2d0] ;  /* 0x0000b400000a7ab9 */ /* 0x000fe40000000800 */
[----:B------:R-:W-:-:S13]  /*1840*/  ISETP.GE.AND P1, PT, R204, UR10, PT ;  /* 0x0000000acc007c0c */ /* 0x000fda000bf26270 */
[----:B------:R1:W-:Y:S01]  /*1850*/  @P1 STS.128 [R231+0x3800], RZ ;  /* 0x003800ffe7001388 */ /* 0x0003e20000000c00 */
[----:B------:R-:W-:Y:S05]  /*1860*/  @P1 BRA `(.L_x_190) ;  /* 0x0000000000401947 */ /* 0x000fea0003800000 */
[----:B------:R-:W-:Y:S01]  /*1870*/  IADD3 R0, P1, R6, 0x70, RZ ;  /* 0x0000007006007810 */ /* 0x000fe20007f3e0ff */
[----:B------:R-:W-:Y:S01]  /*1880*/  ULDC.64 UR10, c[0x0][0x240] ;  /* 0x00009000000a7ab9 */ /* 0x000fe20000000a00 */
[----:B------:R-:W-:Y:S01]  /*1890*/  MOV R3, R9 ;  /* 0x0000000900037202 */ /* 0x000fe20000000f00 */
[----:B------:R-:W-:Y:S02]  /*18a0*/  IMAD.MOV.U32 R2, RZ, RZ, R10 ;  /* 0x000000ffff027224 */ /* 0x000fe400078e000a */
[----:B------:R-:W-:Y:S02]  /*18b0*/  IMAD.X R6, RZ, RZ, R7, P1 ;  /* 0x000000ffff067224 */ /* 0x000fe400008e0607 */
[----:B--2-4-:R-:W-:-:S04]  /*18c0*/  IMAD.WIDE.U32 R4, R0, UR10, R2 ;  /* 0x0000000a00047c25 */ /* 0x014fc8000f8e0002 */
[----:B------:R-:W-:-:S04]  /*18d0*/  IMAD R6, R6, UR10, RZ ;  /* 0x0000000a06067c24 */ /* 0x000fc8000f8e02ff */
        /* <DEDUP_REMOVED lines=9> */
.L_x_190:
[----:B------:R-:W-:Y:S05]  /*1970*/  BSYNC B0 ;  /* 0x0000000000007941 */ /* 0x000fea0003800000 */
.L_x_189:
[----:B------:R-:W-:Y:S01]  /*1980*/  ISETP.NE.AND P1, PT, R24, RZ, PT ;  /* 0x000000ff1800720c */ /* 0x000fe20003f25270 */
[----:B------:R-:W-:Y:S01]  /*1990*/  @P4 VIADD R15, R15, 0x1 ;  /* 0x000000010f0f4836 */ /* 0x000fe20000000000 */
[----:B------:R-:W-:Y:S01]  /*19a0*/  ULDC.64 UR10, c[0x0][0x260] ;  /* 0x00009800000a7ab9 */ /* 0x000fe20000000a00 */
[C---:B------:R-:W-:Y:S01]  /*19b0*/  IMAD R7, R13.reuse, UR8, RZ ;  /* 0x000000080d077c24 */ /* 0x040fe2000f8e02ff */
[----:B------:R-:W-:Y:S01]  /*19c0*/  LEA.HI R22, R16, R14, RZ, 0x3 ;  /* 0x0000000e10167211 */ /* 0x000fe200078f18ff */
[----:B------:R-:W-:Y:S01]  /*19d0*/  IMAD.MOV.U32 R0, RZ, RZ, R15 ;  /* 0x000000ffff007224 */ /* 0x000fe200078e000f */
[----:B------:R-:W-:Y:S01]  /*19e0*/  USHF.L.U32 UR26, UR8, 0x7, URZ ;  /* 0x00000007081a7899 */ /* 0x000fe2000800063f */
[----:B------:R-:W-:Y:S01]  /*19f0*/  IMAD R6, R13, UR6, RZ ;  /* 0x000000060d067c24 */ /* 0x000fe2000f8e02ff */
[----:B------:R-:W-:Y:S01]  /*1a00*/  LOP3.LUT R10, R22, 0xfffffff8, RZ, 0xc0, !PT ;  /* 0xfffffff8160a7812 */ /* 0x000fe200078ec0ff */
[--C-:B--2-4-:R-:W-:Y:S01]  /*1a10*/  IMAD.WIDE.U32 R4, R12, UR8, R204.reuse ;  /* 0x000000080c047c25 */ /* 0x114fe2000f8e00cc */
[----:B------:R-:W-:Y:S01]  /*1a20*/  @!P2 IADD3 R0, -R0, RZ, RZ ;  /* 0x000000ff0000a210 */ /* 0x000fe20007ffe1ff */
[----:B------:R-:W-:Y:S02]  /*1a30*/  BSSY B0, `(.L_x_191) ;  /* 0x0000032000007945 */ /* 0x000fe40003800000 */
[----:B------:R-:W-:Y:S01]  /*1a40*/  IMAD.WIDE.U32 R2, R12, UR6, R204 ;  /* 0x000000060c027c25 */ /* 0x000fe2000f8e00cc */
[----:B------:R-:W-:-:S03]  /*1a50*/  @!P1 LOP3.LUT R0, RZ, R24, RZ, 0x33, !PT ;  /* 0x00000018ff009212 */ /* 0x000fc600078e33ff */
[----:B------:R-:W-:Y:S01]  /*1a60*/  IMAD R7, R12, UR9, R7 ;  /* 0x000000090c077c24 */ /* 0x000fe2000f8e0207 */
[----:B------:R-:W-:Y:S01]  /*1a70*/  IADD3 R8, P2, R2, UR22, RZ ;  /* 0x0000001602087c10 */ /* 0x000fe2000ff5e0ff */
[----:B------:R-:W-:Y:S01]  /*1a80*/  IMAD R9, R12, UR7, R6 ;  /* 0x000000070c097c24 */ /* 0x000fe2000f8e0206 */
[----:B------:R-:W-:Y:S01]  /*1a90*/  IADD3 R6, P4, R4, UR20, RZ ;  /* 0x0000001404067c10 */ /* 0x000fe2000ff9e0ff */
[----:B------:R-:W-:Y:S01]  /*1aa0*/  IMAD.IADD R21, R14, 0x1, -R10 ;  /* 0x000000010e157824 */ /* 0x000fe200078e0a0a */
[----:B------:R-:W-:Y:S01]  /*1ab0*/  SHF.R.S32.HI R2, RZ, 0x1f, R0 ;  /* 0x0000001fff027819 */ /* 0x000fe20000011400 */
[----:B------:R-:W-:Y:S01]  /*1ac0*/  IMAD.MOV.U32 R48, RZ, RZ, 0x10 ;  /* 0x00000010ff307424 */ /* 0x000fe200078e00ff */
[----:B------:R-:W-:Y:S01]  /*1ad0*/  IADD3.X R7, R5, UR12, R7, P4, !PT ;  /* 0x0000000c05077c10 */ /* 0x000fe2000a7fe407 */
[----:B------:R-:W-:Y:S01]  /*1ae0*/  USHF.L.U64.HI UR22, UR8, 0x7, UR9 ;  /* 0x0000000708167899 */ /* 0x000fe20008010209 */
[----:B------:R-:W-:Y:S01]  /*1af0*/  IADD3.X R9, R3, UR13, R9, P2, !PT ;  /* 0x0000000d03097c10 */ /* 0x000fe200097fe409 */
[----:B------:R-:W-:Y:S01]  /*1b00*/  IMAD R3, R2, UR10, RZ ;  /* 0x0000000a02037c24 */ /* 0x000fe2000f8e02ff */
[----:B------:R-:W-:Y:S01]  /*1b10*/  R2P PR, R21, 0x6 ;  /* 0x0000000615007804 */ /* 0x000fe20000000000 */
[C---:B------:R-:W-:Y:S01]  /*1b20*/  IMAD.WIDE.U32 R28, R0.reuse, UR10, R6 ;  /* 0x0000000a001c7c25 */ /* 0x040fe2000f8e0006 */
[----:B------:R-:W-:Y:S01]  /*1b30*/  USHF.R.S32.HI UR20, URZ, 0x1f, UR19 ;  /* 0x0000001f3f147899 */ /* 0x000fe20008011413 */
[----:B------:R-:W-:Y:S01]  /*1b40*/  MOV R5, 0x20 ;  /* 0x0000002000057802 */ /* 0x000fe20000000f00 */
[----:B------:R-:W-:Y:S01]  /*1b50*/  UIMAD UR12, UR22, UR19, URZ ;  /* 0x00000013160c72a4 */ /* 0x000fe2000f8e023f */
[----:B------:R-:W-:Y:S01]  /*1b60*/  IMAD R4, R0, UR11, R3 ;  /* 0x0000000b00047c24 */ /* 0x000fe2000f8e0203 */
[----:B------:R-:W-:Y:S01]  /*1b70*/  ULDC.64 UR10, c[0x0][0x268] ;  /* 0x00009a00000a7ab9 */ /* 0x000fe20000000a00 */
[----:B------:R2:W-:Y:S01]  /*1b80*/  STL.64 [R1+0x80], R28 ;  /* 0x0000801c01007387 */ /* 0x0005e20000100a00 */
[----:B------:R-:W-:Y:S01]  /*1b90*/  MOV R222, R28 ;  /* 0x0000001c00de7202 */ /* 0x000fe20000000f00 */
[----:B------:R-:W-:Y:S01]  /*1ba0*/  IMAD.IADD R223, R29, 0x1, R4 ;  /* 0x000000011ddf7824 */ /* 0x000fe200078e0204 */
[----:B------:R-:W-:Y:S01]  /*1bb0*/  SEL R4, R48, 0xfffffff0, !P1 ;  /* 0xfffffff030047807 */ /* 0x000fe20004800000 */
[----:B------:R-:W-:Y:S01]  /*1bc0*/  UIMAD UR12, UR20, UR26, UR12 ;  /* 0x0000001a140c72a4 */ /* 0x000fe2000f8e020c */
[----:B------:R-:W-:Y:S01]  /*1bd0*/  ISETP.GE.AND P1, PT, R12, UR28, PT ;  /* 0x0000001c0c007c0c */ /* 0x000fe2000bf26270 */
[----:B------:R-:W-:Y:S01]  /*1be0*/  IMAD R6, R2, UR10, RZ ;  /* 0x0000000a02067c24 */ /* 0x000fe2000f8e02ff */
[----:B------:R4:W-:Y:S01]  /*1bf0*/  STL.64 [R1+0x78], R222 ;  /* 0x000078de01007387 */ /* 0x0009e20000100a00 */
[----:B------:R-:W-:-:S02]  /*1c00*/  MOV R3, UR19 ;  /* 0x0000001300037c02 */ /* 0x000fc40008000f00 */
[C---:B------:R-:W-:Y:S01]  /*1c10*/  IMAD R24, R0.reuse, UR11, R6 ;  /* 0x0000000b00187c24 */ /* 0x040fe2000f8e0206 */
[----:B------:R-:W-:Y:S02]  /*1c20*/  SEL R5, R5, 0xffffffe0, !P2 ;  /* 0xffffffe005057807 */ /* 0x000fe40005000000 */
[----:B------:R-:W-:Y:S01]  /*1c30*/  IMAD.WIDE.U32 R2, R3, UR26, R222 ;  /* 0x0000001a03027c25 */ /* 0x000fe2000f8e00de */
[C---:B------:R-:W-:Y:S02]  /*1c40*/  ISETP.GE.AND P4, PT, R17.reuse, UR28, PT ;  /* 0x0000001c11007c0c */ /* 0x040fe4000bf86270 */
[----:B------:R-:W-:Y:S01]  /*1c50*/  ISETP.GE.AND P2, PT, R17, UR28, PT ;  /* 0x0000001c11007c0c */ /* 0x000fe2000bf46270 */
[----:B------:R-:W-:Y:S02]  /*1c60*/  VIADD R7, R3, UR12 ;  /* 0x0000000c03077c36 */ /* 0x000fe40008000000 */
[----:B--2---:R-:W-:-:S05]  /*1c70*/  IMAD.WIDE.U32 R28, R0, UR10, R8 ;  /* 0x0000000a001c7c25 */ /* 0x004fca000f8e0008 */
[----:B------:R4:W-:Y:S01]  /*1c80*/  STL.64 [R1+0xb0], R28 ;  /* 0x0000b01c01007387 */ /* 0x0009e20000100a00 */
[----:B------:R-:W-:Y:S05]  /*1c90*/  @P1 BRA `(.L_x_192) ;  /* 0x00000000002c1947 */ /* 0x000fea0003800000 */
[----:B------:R-:W-:Y:S02]  /*1ca0*/  ULDC UR10, c[0x0][0x2d0] ;  /* 0x0000b400000a7ab9 */ /* 0x000fe40000000800 */
[----:B------:R-:W-:-:S13]  /*1cb0*/  ISETP.GE.AND P1, PT, R204, UR10, PT ;  /* 0x0000000acc007c0c */ /* 0x000fda000bf26270 */
[----:B------:R2:W-:Y:S01]  /*1cc0*/  @P1 STS.128 [R231+0x4000], RZ ;  /* 0x004000ffe7001388 */ /* 0x0005e20000000c00 */
[----:B------:R-:W-:Y:S05]  /*1cd0*/  @P1 BRA `(.L_x_192) ;  /* 0x00000000001c1947 */ /* 0x000fea0003800000 */
[----:B------:R-:W-:Y:S02]  /*1ce0*/  ULDC.64 UR10, c[0x0][0x218] ;  /* 0x00008600000a7ab9 */ /* 0x000fe40000000a00 */
[----:B------:R-:W-:-:S04]  /*1cf0*/  LEA R8, P1, R2, UR10, 0x1 ;  /* 0x0000000a02087c11 */ /* 0x000fc8000f8208ff */
[----:B------:R-:W-:-:S05]  /*1d00*/  LEA.HI.X R9, R2, UR11, R7, 0x1, P1 ;  /* 0x0000000b02097c11 */ /* 0x000fca00088f0c07 */
[----:B------:R-:W-:Y:S01]  /*1d10*/  @!PT LDS RZ, [RZ] ;  /* 0x00000000fffff984 */ /* 0x000fe20000000800 */
[----:B------:R-:W-:Y:S01]  /*1d20*/  @!PT LDS RZ, [RZ] ;  /* 0x00000000fffff984 */ /* 0x000fe20000000800 */
[----:B------:R-:W-:Y:S01]  /*1d30*/  @!PT LDS RZ, [RZ] ;  /* 0x00000000fffff984 */ /* 0x000fe20000000800 */
[----:B------:R1:W-:Y:S04]  /*1d40*/  LDGSTS.E.BYPASS.LTC128B.128 [R231+0x4000], desc[UR24][R8.64] ;  /* 0x0400000008e77fae */ /* 0x0003e8000b901d58 */
.L_x_192:
[----:B------:R-:W-:Y:S05]  /*1d50*/  BSYNC B0 ;  /* 0x0000000000007941 */ /* 0x000fea0003800000 */
.L_x_191:
[----:B------:R-:W-:Y:S01]  /*1d60*/  USHF.L.U64.HI UR10, UR8, 0x4, UR9 ;  /* 0x00000004080a7899 */ /* 0x000fe20008010209 */
[----:B------:R-:W-:Y:S01]  /*1d70*/  BSSY B0, `(.L_x_193) ;  /* 0x0000011000007945 */ /* 0x000fe20003800000 */
[----:B------:R-:W-:Y:S01]  /*1d80*/  USHF.L.U32 UR11, UR8, 0x4, URZ ;  /* 0x00000004080b7899 */ /* 0x000fe2000800063f */
[----:B------:R-:W-:Y:S02]  /*1d90*/  ISETP.GE.AND P1, PT, R18, UR28, PT ;  /* 0x0000001c12007c0c */ /* 0x000fe4000bf26270 */
[----:B------:R-:W-:Y:S11]  /*1da0*/  @P6 BRA `(.L_x_194) ;  /* 0x0000000000346947 */ /* 0x000ff60003800000 */
[----:B------:R-:W-:Y:S02]  /*1db0*/  ULDC UR12, c[0x0][0x2d0] ;  /* 0x0000b400000c7ab9 */ /* 0x000fe40000000800 */
[----:B------:R-:W-:-:S13]  /*1dc0*/  ISETP.GE.AND P6, PT, R204, UR12, PT ;  /* 0x0000000ccc007c0c */ /* 0x000fda000bfc6270 */
[----:B------:R1:W-:Y:S01]  /*1dd0*/  @P6 STS.128 [R231+0x4800], RZ ;  /* 0x004800ffe7006388 */ /* 0x0003e20000000c00 */
[----:B------:R-:W-:Y:S05]  /*1de0*/  @P6 BRA `(.L_x_194) ;  /* 0x0000000000246947 */ /* 0x000fea0003800000 */
[----:B------:R-:W-:Y:S01]  /*1df0*/  IADD3 R0, P6, R2, UR11, RZ ;  /* 0x0000000b02007c10 */ /* 0x000fe2000ffde0ff */
[----:B------:R-:W-:-:S03]  /*1e00*/  ULDC.64 UR12, c[0x0][0x218] ;  /* 0x00008600000c7ab9 */ /* 0x000fc60000000a00 */
[----:B-1----:R-:W-:Y:S02]  /*1e10*/  IADD3.X R9, R7, UR10, RZ, P6, !PT ;  /* 0x0000000a07097c10 */ /* 0x002fe4000b7fe4ff */
[----:B------:R-:W-:-:S04]  /*1e20*/  LEA R8, P6, R0, UR12, 0x1 ;  /* 0x0000000c00087c11 */ /* 0x000fc8000f8c08ff */
[----:B------:R-:W-:-:S05]  /*1e30*/  LEA.HI.X R9, R0, UR13, R9, 0x1, P6 ;  /* 0x0000000d00097c11 */ /* 0x000fca000b0f0c09 */
[----:B------:R-:W-:Y:S01]  /*1e40*/  @!PT LDS RZ, [RZ] ;  /* 0x00000000fffff984 */ /* 0x000fe20000000800 */
[----:B------:R-:W-:Y:S01]  /*1e50*/  @!PT LDS RZ, [RZ] ;  /* 0x00000000fffff984 */ /* 0x000fe20000000800 */
[----:B------:R-:W-:Y:S01]  /*1e60*/  @!PT LDS RZ, [RZ] ;  /* 0x00000000fffff984 */ /* 0x000fe20000000800 */
[----:B------:R1:W-:Y:S04]  /*1e70*/  LDGSTS.E.BYPASS.LTC128B.128 [R231+0x4800], desc[UR24][R8.64] ;  /* 0x0480000008e77fae */ /* 0x0003e8000b901d58 */
.L_x_194:
[----:B------:R-:W-:Y:S05]  /*1e80*/  BSYNC B0 ;  /* 0x0000000000007941 */ /* 0x000fea0003800000 */
.L_x_193:
[----:B------:R-:W-:Y:S01]  /*1e90*/  BSSY B0, `(.L_x_195) ;  /* 0x0000013000007945 */ /* 0x000fe20003800000 */
[----:B------:R-:W-:-:S03]  /*1ea0*/  ISETP.GE.AND P6, PT, R18, UR28, PT ;  /* 0x0000001c12007c0c */ /* 0x000fc6000bfc6270 */
[----:B------:R-:W-:Y:S10]  /*1eb0*/  @P5 BRA `(.L_x_196) ;  /* 0x0000000000405947 */ /* 0x000ff40003800000 */
[----:B------:R-:W-:Y:S02]  /*1ec0*/  ULDC UR12, c[0x0][0x2d0] ;  /* 0x0000b400000c7ab9 */ /* 0x000fe40000000800 */
[----:B------:R-:W-:-:S13]  /*1ed0*/  ISETP.GE.AND P5, PT, R204, UR12, PT ;  /* 0x0000000ccc007c0c */ /* 0x000fda000bfa6270 */
[----:B------:R1:W-:Y:S01]  /*1ee0*/  @P5 STS.128 [R231+0x5000], RZ ;  /* 0x005000ffe7005388 */ /* 0x0003e20000000c00 */
[----:B------:R-:W-:Y:S05]  /*1ef0*/  @P5 BRA `(.L_x_196) ;  /* 0x0000000000305947 */ /* 0x000fea0003800000 */
[----:B------:R-:W-:Y:S01]  /*1f00*/  IMAD.U32 R0, RZ, RZ, UR8 ;  /* 0x00000008ff007e24 */ /* 0x000fe2000f8e00ff */
[----:B------:R-:W-:Y:S01]  /*1f10*/  ULDC.64 UR12, c[0x0][0x218] ;  /* 0x00008600000c7ab9 */ /* 0x000fe20000000a00 */
[----:B-1----:R-:W-:Y:S02]  /*1f20*/  IMAD.U32 R9, RZ, RZ, UR8 ;  /* 0x00000008ff097e24 */ /* 0x002fe4000f8e00ff */
[----:B------:R-:W-:Y:S01]  /*1f30*/  IMAD.U32 R8, RZ, RZ, UR9 ;  /* 0x00000009ff087e24 */ /* 0x000fe2000f8e00ff */
[----:B------:R-:W-:-:S04]  /*1f40*/  LEA R0, P5, R0, R2, 0x5 ;  /* 0x0000000200007211 */ /* 0x000fc800078a28ff */
[----:B------:R-:W-:Y:S02]  /*1f50*/  LEA.HI.X R9, R9, R7, R8, 0x5, P5 ;  /* 0x0000000709097211 */ /* 0x000fe400028f2c08 */
[----:B------:R-:W-:-:S04]  /*1f60*/  LEA R8, P5, R0, UR12, 0x1 ;  /* 0x0000000c00087c11 */ /* 0x000fc8000f8a08ff */
[----:B------:R-:W-:-:S05]  /*1f70*/  LEA.HI.X R9, R0, UR13, R9, 0x1, P5 ;  /* 0x0000000d00097c11 */ /* 0x000fca000a8f0c09 */
[----:B------:R-:W-:Y:S01]  /*1f80*/  @!PT LDS RZ, [RZ] ;  /* 0x00000000fffff984 */ /* 0x000fe20000000800 */
[----:B------:R-:W-:Y:S01]  /*1f90*/  @!PT LDS RZ, [RZ] ;  /* 0x00000000fffff984 */ /* 0x000fe20000000800 */
[----:B------:R-:W-:Y:S01]  /*1fa0*/  @!PT LDS RZ, [RZ] ;  /* 0x00000000fffff984 */ /* 0x000fe20000000800 */
[----:B------:R1:W-:Y:S04]  /*1fb0*/  LDGSTS.E.BYPASS.LTC128B.128 [R231+0x5000], desc[UR24][R8.64] ;  /* 0x0500000008e77fae */ /* 0x0003e8000b901d58 */
.L_x_196:
[----:B------:R-:W-:Y:S05]  /*1fc0*/  BSYNC B0 ;  /* 0x0000000000007941 */ /* 0x000fea0003800000 */
.L_x_195:
[----:B------:R-:W-:Y:S01]  /*1fd0*/  BSSY B0, `(.L_x_197) ;  /* 0x0000013000007945 */ /* 0x000fe20003800000 */
[----:B------:R-:W-:-:S03]  /*1fe0*/  ISETP.GE.AND P5, PT, R19, UR28, PT ;  /* 0x0000001c13007c0c */ /* 0x000fc6000bfa6270 */
[----:B------:R-:W-:Y:S10]  /*1ff0*/  @P4 BRA `(.L_x_198) ;  /* 0x0000000000404947 */ /* 0x000ff40003800000 */
[----:B------:R-:W-:Y:S02]  /*2000*/  ULDC UR12, c[0x0][0x2d0] ;  /* 0x0000b400000c7ab9 */ /* 0x000fe40000000800 */
[----:B------:R-:W-:-:S13]  /*2010*/  ISETP.GE.AND P4, PT, R204, UR12, PT ;  /* 0x0000000ccc007c0c */ /* 0x000fda000bf86270 */
[----:B------:R1:W-:Y:S01]  /*2020*/  @P4 STS.128 [R231+0x5800], RZ ;  /* 0x005800ffe7004388 */ /* 0x0003e20000000c00 */
[----:B------:R-:W-:Y:S05]  /*2030*/  @P4 BRA `(.L_x_198) ;  /* 0x0000000000304947 */ /* 0x000fea0003800000 */
[----:B------:R-:W-:Y:S01]  /*2040*/  MOV R6, R2 ;  /* 0x0000000200067202 */ /* 0x000fe20000000f00 */
[----:B-1----:R-:W-:Y:S01]  /*2050*/  IMAD.U32 R8, RZ, RZ, UR8 ;  /* 0x00000008ff087e24 */ /* 0x002fe2000f8e00ff */
[----:B------:R-:W-:Y:S01]  /*2060*/  UIMAD UR21, UR9, 0x30, URZ ;  /* 0x00000030091578a4 */ /* 0x000fe2000f8e023f */
[----:B------:R-:W-:Y:S02]  /*2070*/  ULDC.64 UR12, c[0x0][0x218] ;  /* 0x00008600000c7ab9 */ /* 0x000fe40000000a00 */
[----:B------:R-:W-:-:S04]  /*2080*/  IMAD.WIDE.U32 R8, R8, 0x30, R6 ;  /* 0x0000003008087825 */ /* 0x000fc800078e0006 */
[----:B------:R-:W-:Y:S01]  /*2090*/  VIADD R0, R9, UR21 ;  /* 0x0000001509007c36 */ /* 0x000fe20008000000 */
[----:B------:R-:W-:-:S04]  /*20a0*/  LEA R10, P4, R8, UR12, 0x1 ;  /* 0x0000000c080a7c11 */ /* 0x000fc8000f8808ff */
[----:B------:R-:W-:-:S05]  /*20b0*/  LEA.HI.X R11, R8, UR13, R0, 0x1, P4 ;  /* 0x0000000d080b7c11 */ /* 0x000fca000a0f0c00 */
[----:B------:R-:W-:Y:S01]  /*20c0*/  @!PT LDS RZ, [RZ] ;  /* 0x00000000fffff984 */ /* 0x000fe20000000800 */
[----:B------:R-:W-:Y:S01]  /*20d0*/  @!PT LDS RZ, [RZ] ;  /* 0x00000000fffff984 */ /* 0x000fe20000000800 */
[----:B------:R-:W-:Y:S01]  /*20e0*/  @!PT LDS RZ, [RZ] ;  /* 0x00000000fffff984 */ /* 0x000fe20000000800 */
[----:B------:R1:W-:Y:S04]  /*20f0*/  LDGSTS.E.BYPASS.LTC128B.128 [R231+0x5800], desc[UR24][R10.64] ;  /* 0x058000000ae77fae */ /* 0x0003e8000b901d58 */
.L_x_198:
[----:B------:R-:W-:Y:S05]  /*2100*/  BSYNC B0 ;  /* 0x0000000000007941 */ /* 0x000fea0003800000 */
.L_x_197:
[----:B------:R-:W-:Y:S01]  /*2110*/  BSSY B0, `(.L_x_199) ;  /* 0x0000014000007945 */ /* 0x000fe20003800000 */
[----:B------:R-:W-:Y:S02]  /*2120*/  ISETP.GE.AND P4, PT, R19, UR28, PT ;  /* 0x0000001c13007c0c */ /* 0x000fe4000bf86270 */
[----:B------:R-:W-:Y:S01]  /*2130*/  LEA.HI R17, R26, R98, RZ, 0x5 ;  /* 0x000000621a117211 */ /* 0x000fe200078f28ff */
[----:B------:R-:W-:Y:S05]  /*2140*/  @P1 BRA `(.L_x_200) ;  /* 0x0000000000401947 */ /* 0x000fea0003800000 */
        /* <DEDUP_REMOVED lines=16> */
.L_x_200:
[----:B------:R-:W-:Y:S05]  /*2250*/  BSYNC B0 ;  /* 0x0000000000007941 */ /* 0x000fea0003800000 */
.L_x_199:
[----:B------:R-:W-:Y:S01]  /*2260*/  LOP3.LUT R0, R17, 0xffffffe0, RZ, 0xc0, !PT ;  /* 0xffffffe011007812 */ /* 0x000fe200078ec0ff */
[----:B------:R-:W-:Y:S01]  /*2270*/  BSSY B0, `(.L_x_201) ;  /* 0x0000015000007945 */ /* 0x000fe20003800000 */
[----:B------:R-:W-:-:S03]  /*2280*/  ISETP.GE.AND P1, PT, R20, UR28, PT ;  /* 0x0000001c14007c0c */ /* 0x000fc6000bf26270 */
[----:B------:R-:W-:Y:S01]  /*2290*/  IMAD.IADD R0, R98, 0x1, -R0 ;  /* 0x0000000162007824 */ /* 0x000fe200078e0a00 */
[----:B------:R-:W-:Y:S05]  /*22a0*/  @P5 BRA `(.L_x_202) ;  /* 0x0000000000445947 */ /* 0x000fea0003800000 */
[----:B------:R-:W-:Y:S02]  /*22b0*/  ULDC UR12, c[0x0][0x2d0] ;  /* 0x0000b400000c7ab9 */ /* 0x000fe40000000800 */
[----:B------:R-:W-:-:S13]  /*22c0*/  ISETP.GE.AND P5, PT, R204, UR12, PT ;  /* 0x0000000ccc007c0c */ /* 0x000fda000bfa6270 */
[----:B------:R1:W-:Y:S01]  /*22d0*/  @P5 STS.128 [R231+0x6800], RZ ;  /* 0x006800ffe7005388 */ /* 0x0003e20000000c00 */
[----:B------:R-:W-:Y:S05]  /*22e0*/  @P5 BRA `(.L_x_202) ;  /* 0x0000000000345947 */ /* 0x000fea0003800000 */
[----:B-1----:R-:W-:Y:S01]  /*22f0*/  MOV R9, R7 ;  /* 0x0000000700097202 */ /* 0x002fe20000000f00 */
[----:B------:R-:W-:Y:S01]  /*2300*/  IMAD.U32 R10, RZ, RZ, UR8 ;  /* 0x00000008ff0a7e24 */ /* 0x000fe2000f8e00ff */
[----:B------:R-:W-:Y:S01]  /*2310*/  UIMAD UR21, UR9, 0x50, URZ ;  /* 0x00000050091578a4 */ /* 0x000fe2000f8e023f */
[----:B------:R-:W-:Y:S01]  /*2320*/  IMAD.MOV.U32 R8, RZ, RZ, R2 ;  /* 0x000000ffff087224 */ /* 0x000fe200078e0002 */
[----:B------:R-:W-:-:S03]  /*2330*/  ULDC.64 UR12, c[0x0][0x218] ;  /* 0x00008600000c7ab9 */ /* 0x000fc60000000a00 */
[----:B------:R-:W-:-:S05]  /*2340*/  IMAD.WIDE.U32 R8, R10, 0x50, R8 ;  /* 0x000000500a087825 */ /* 0x000fca00078e0008 */
[----:B------:R-:W-:Y:S02]  /*2350*/  IADD3 R9, R9, UR21, RZ ;  /* 0x0000001509097c10 */ /* 0x000fe4000fffe0ff */
[----:B------:R-:W-:-:S04]  /*2360*/  LEA R10, P5, R8, UR12, 0x1 ;  /* 0x0000000c080a7c11 */ /* 0x000fc8000f8a08ff */
[----:B------:R-:W-:-:S05]  /*2370*/  LEA.HI.X R11, R8, UR13, R9, 0x1, P5 ;  /* 0x0000000d080b7c11 */ /* 0x000fca000a8f0c09 */
[----:B------:R-:W-:Y:S01]  /*2380*/  @!PT LDS RZ, [RZ] ;  /* 0x00000000fffff984 */ /* 0x000fe20000000800 */
[----:B------:R-:W-:Y:S01]  /*2390*/  @!PT LDS RZ, [RZ] ;  /* 0x00000000fffff984 */ /* 0x000fe20000000800 */
[----:B------:R-:W-:Y:S01]  /*23a0*/  @!PT LDS RZ, [RZ] ;  /* 0x00000000fffff984 */ /* 0x000fe20000000800 */
[----:B------:R1:W-:Y:S04]  /*23b0*/  LDGSTS.E.BYPASS.LTC128B.128 [R231+0x6800], desc[UR24][R10.64] ;  /* 0x068000000ae77fae */ /* 0x0003e8000b901d58 */
.L_x_202:
[----:B------:R-:W-:Y:S05]  /*23c0*/  BSYNC B0 ;  /* 0x0000000000007941 */ /* 0x000fea0003800000 */
.L_x_201:
[----:B------:R-:W-:Y:S01]  /*23d0*/  SHF.R.S32.HI R15, RZ, 0x1f, R0 ;  /* 0x0000001fff0f7819 */ /* 0x000fe20000011400 */
[----:B------:R-:W-:Y:S01]  /*23e0*/  BSSY B0, `(.L_x_203) ;  /* 0x0000018000007945 */ /* 0x000fe20003800000 */
[----:B------:R-:W-:Y:S02]  /*23f0*/  SHF.R.S32.HI R16, RZ, 0x4, R25 ;  /* 0x00000004ff107819 */ /* 0x000fe40000011419 */
[----:B------:R-:W-:Y:S02]  /*2400*/  ISETP.GE.AND P5, PT, R20, UR28, PT ;  /* 0x0000001c14007c0c */ /* 0x000fe4000bfa6270 */
[----:B------:R-:W-:Y:S02]  /*2410*/  LEA.HI R15, R15, R0, RZ, 0x2 ;  /* 0x000000000f0f7211 */ /* 0x000fe400078f10ff */
[----:B------:R-:W-:Y:S02]  /*2420*/  SHF.R.S32.HI R17, RZ, 0x5, R17 ;  /* 0x00000005ff117819 */ /* 0x000fe40000011411 */
[----:B------:R-:W-:Y:S01]  /*2430*/  LEA.HI R14, R25, R16, RZ, 0x1 ;  /* 0x00000010190e7211 */ /* 0x000fe200078f08ff */
        /* <DEDUP_REMOVED lines=18> */
.L_x_204:
[----:B------:R-:W-:Y:S05]  /*2560*/  BSYNC B0 ;  /* 0x0000000000007941 */ /* 0x000fea0003800000 */
.L_x_203:
[----:B------:R-:W-:Y:S01]  /*2570*/  ISETP.GE.AND P1, PT, R23, UR28, PT ;  /* 0x0000001c17007c0c */ /* 0x000fe2000bf26270 */
[----:B------:R-:W-:Y:S01]  /*2580*/  BSSY B0, `(.L_x_205) ;  /* 0x0000017000007945 */ /* 0x000fe20003800000 */
[----:B------:R-:W-:Y:S02]  /*2590*/  LOP3.LUT R14, R14, 0xfffffffe, RZ, 0xc0, !PT ;  /* 0xfffffffe0e0e7812 */ /* 0x000fe400078ec0ff */
[----:B-1----:R-:W-:Y:S02]  /*25a0*/  LEA R8, R17, UR15, 0x4 ;  /* 0x0000000f11087c11 */ /* 0x002fe4000f8e20ff */
[----:B------:R-:W-:Y:S01]  /*25b0*/  SHF.R.S32.HI R0, RZ, 0x2, R15 ;  /* 0x00000002ff007819 */ /* 0x000fe2000001140f */
[----:B------:R-:W-:-:S03]  /*25c0*/  IMAD.IADD R14, R16, 0x1, -R14 ;  /* 0x00000001100e7824 */ /* 0x000fc600078e0a0e */
[----:B------:R-:W-:-:S03]  /*25d0*/  IADD3 R11, R8, 0x1, R0 ;  /* 0x00000001080b7810 */ /* 0x000fc60007ffe000 */
[----:B------:R-:W-:Y:S05]  /*25e0*/  @P1 BRA `(.L_x_206) ;  /* 0x0000000000401947 */ /* 0x000fea0003800000 */
[----:B------:R-:W-:Y:S02]  /*25f0*/  ULDC UR12, c[0x0][0x2d0] ;  /* 0x0000b400000c7ab9 */ /* 0x000fe40000000800 */
[----:B------:R-:W-:-:S13]  /*2600*/  ISETP.GE.AND P1, PT, R204, UR12, PT ;  /* 0x0000000ccc007c0c */ /* 0x000fda000bf26270 */
[----:B------:R1:W-:Y:S01]  /*2610*/  @P1 STS.128 [R231+0x7800], RZ ;  /* 0x007800ffe7001388 */ /* 0x0003e20000000c00 */
[----:B------:R-:W-:Y:S05]  /*2620*/  @P1 BRA `(.L_x_206) ;  /* 0x0000000000301947 */ /* 0x000fea0003800000 */
[----:B------:R-:W-:Y:S01]  /*2630*/  MOV R3, R7 ;  /* 0x0000000700037202 */ /* 0x000fe20000000f00 */
[----:B------:R-:W-:Y:S01]  /*2640*/  IMAD.U32 R0, RZ, RZ, UR8 ;  /* 0x00000008ff007e24 */ /* 0x000fe2000f8e00ff */
        /* <DEDUP_REMOVED lines=10> */
.L_x_206:
[----:B------:R-:W-:Y:S05]  /*26f0*/  BSYNC B0 ;  /* 0x0000000000007941 */ /* 0x000fea0003800000 */
.L_x_205:
[----:B------:R-:W0:Y:S01]  /*2700*/  LDGDEPBAR ;  /* 0x00000000000079af */ /* 0x000e220000000000 */
[----:B------:R-:W-:Y:S01]  /*2710*/  IMAD.SHL.U32 R0, R97, 0x40, RZ ;  /* 0x0000004061007824 */ /* 0x000fe200078e00ff */
[C---:B------:R-:W-:Y:S01]  /*2720*/  ISETP.GE.AND P1, PT, R12.reuse, UR28, PT ;  /* 0x0000001c0c007c0c */ /* 0x040fe2000bf26270 */
[----:B------:R-:W-:Y:S01]  /*2730*/  IMAD.SHL.U32 R3, R12, 0x8, RZ ;  /* 0x000000080c037824 */ /* 0x000fe200078e00ff */
[----:B------:R-:W-:Y:S01]  /*2740*/  MOV R18, R28 ;  /* 0x0000001c00127202 */ /* 0x000fe20000000f00 */
[----:B------:R-:W-:Y:S01]  /*2750*/  IMAD.IADD R19, R29, 0x1, R24 ;  /* 0x000000011d137824 */ /* 0x000fe200078e0218 */
[----:B------:R-:W-:Y:S01]  /*2760*/  LOP3.LUT R0, R0, 0x1c0, RZ, 0xc0, !PT ;  /* 0x000001c000007812 */ /* 0x000fe200078ec0ff */
[----:B------:R-:W-:Y:S01]  /*2770*/  IMAD.U32 R9, RZ, RZ, UR27 ;  /* 0x0000001bff097e24 */ /* 0x000fe2000f8e00ff */
[----:B-1----:R-:W-:Y:S01]  /*2780*/  SHF.L.U32 R6, R14, 0x3, RZ ;  /* 0x000000030e067819 */ /* 0x002fe200000006ff */
[----:B------:R-:W-:Y:S01]  /*2790*/  IMAD.SHL.U32 R2, R21, 0x40, RZ ;  /* 0x0000004015027824 */ /* 0x000fe200078e00ff */
[----:B------:R-:W-:Y:S01]  /*27a0*/  LOP3.LUT R8, R0, 0x8, R3, 0xf8, !PT ;  /* 0x0000000800087812 */ /* 0x000fe200078ef803 */
[----:B------:R1:W-:Y:S01]  /*27b0*/  STL.64 [R1+0x98], R18 ;  /* 0x0000981201007387 */ /* 0x0003e20000100a00 */
[----:B------:R-:W-:Y:S01]  /*27c0*/  SHF.R.U32.HI R0, RZ, 0x3, R0 ;  /* 0x00000003ff007819 */ /* 0x000fe20000011600 */
[----:B------:R-:W-:Y:S01]  /*27d0*/  USHF.L.U64.HI UR12, UR6, 0x7, UR7 ;  /* 0x00000007060c7899 */ /* 0x000fe20008010207 */
[----:B------:R-:W-:Y:S01]  /*27e0*/  LOP3.LUT R2, R2, 0x1c0, RZ, 0xc0, !PT ;  /* 0x000001c002027812 */ /* 0x000fe200078ec0ff */
[----:B------:R-:W-:Y:S01]  /*27f0*/  IMAD.SHL.U32 R7, R22, 0x40, RZ ;  /* 0x0000004016077824 */ /* 0x000fe200078e00ff */
[----:B------:R-:W-:Y:S01]  /*2800*/  LOP3.LUT R10, R8, R0, RZ, 0x3c, !PT ;  /* 0x00000000080a7212 */ /* 0x000fe200078e3cff */
[----:B------:R-:W-:Y:S01]  /*2810*/  USHF.L.U32 UR13, UR6, 0x7, URZ ;  /* 0x00000007060d7899 */ /* 0x000fe2000800063f */
[----:B------:R-:W-:Y:S01]  /*2820*/  IADD3 R0, R9, -UR18, R11 ;  /* 0x8000001209007c10 */ /* 0x000fe2000fffe00b */
[----:B------:R-:W-:Y:S01]  /*2830*/  BSSY B0, `(.L_x_207) ;  /* 0x000001c000007945 */ /* 0x000fe20003800000 */
[----:B------:R-:W-:-:S02]  /*2840*/  LOP3.LUT R3, R2, 0x8, R6, 0xf8, !PT ;  /* 0x0000000802037812 */ /* 0x000fc400078ef806 */
[----:B------:R-:W-:Y:S01]  /*2850*/  MOV R6, UR19 ;  /* 0x0000001300067c02 */ /* 0x000fe20008000f00 */
[----:B------:R-:W-:Y:S01]  /*2860*/  VIADD R96, R0, UR14 ;  /* 0x0000000e00607c36 */ /* 0x000fe20008000000 */
[----:B------:R-:W-:-:S04]  /*2870*/  DEPBAR.LE SB0, 0x0 ;  /* 0x000080000000791a */ /* 0x000fc80000000000 */
[----:B------:R-:W-:Y:S01]  /*2880*/  BAR.SYNC.DEFER_BLOCKING 0x0 ;  /* 0x0000000000007b1d */ /* 0x000fe20000010000 */
[----:B------:R-:W-:Y:S01]  /*2890*/  UIMAD UR14, UR12, UR19, URZ ;  /* 0x000000130c0e72a4 */ /* 0x000fe2000f8e023f */
[----:B------:R-:W-:Y:S02]  /*28a0*/  SHF.R.U32.HI R2, RZ, 0x3, R2 ;  /* 0x00000003ff027819 */ /* 0x000fe40000011602 */
[----:B------:R-:W-:Y:S01]  /*28b0*/  LOP3.LUT R207, R7, 0xfffffe00, RZ, 0xc0, !PT ;  /* 0xfffffe0007cf7812 */ /* 0x000fe200078ec0ff */
[----:B------:R-:W-:Y:S01]  /*28c0*/  UIMAD UR14, UR20, UR13, UR14 ;  /* 0x0000000d140e72a4 */ /* 0x000fe2000f8e020e */
[----:B------:R-:W-:Y:S01]  /*28d0*/  IMAD.WIDE.U32 R6, R6, UR13, R18 ;  /* 0x0000000d06067c25 */ /* 0x000fe2000f8e0012 */
[----:B------:R-:W-:-:S03]  /*28e0*/  LOP3.LUT R206, R3, R2, RZ, 0x3c, !PT ;  /* 0x0000000203ce7212 */ /* 0x000fc600078e3cff */
[----:B------:R-:W-:Y:S02]  /*28f0*/  IMAD R2, R17, 0x400, R207 ;  /* 0x0000040011027824 */ /* 0x000fe400078e02cf */
[----:B------:R-:W-:Y:S02]  /*2900*/  VIADD R3, R7, UR14 ;  /* 0x0000000e07037c36 */ /* 0x000fe40008000000 */
[----:B------:R-:W-:Y:S01]  /*2910*/  IMAD.IADD R2, R206, 0x1, R2 ;  /* 0x00000001ce027824 */ /* 0x000fe200078e0202 */
[----:B------:R1:W-:Y:S01]  /*2920*/  @P1 STS.128 [R231+0x8000], RZ ;  /* 0x008000ffe7001388 */ /* 0x0003e20000000c00 */
        /* <DEDUP_REMOVED lines=12> */
.L_x_208:
[----:B------:R-:W-:Y:S05]  /*29f0*/  BSYNC B0 ;  /* 0x0000000000007941 */ /* 0x000fea0003800000 */
.L_x_207:
[----:B------:R1:W-:Y:S01]  /*2a00*/  @P3 STS.128 [R231+0x8800], RZ ;  /* 0x008800ffe7003388 */ /* 0x0003e20000000c00 */
[----:B------:R-:W-:Y:S01]  /*2a10*/  IMAD R0, R14, 0x200, R10 ;  /* 0x000002000e007824 */ /* 0x000fe200078e020a */
[----:B------:R-:W-:Y:S01]  /*2a20*/  USHF.L.U64.HI UR14, UR6, 0x4, UR7 ;  /* 0x00000004060e7899 */ /* 0x000fe20008010207 */
[----:B------:R-:W-:Y:S01]  /*2a30*/  BSSY B0, `(.L_x_209) ;  /* 0x0000013000007945 */ /* 0x000fe20003800000 */
[----:B------:R-:W-:Y:S01]  /*2a40*/  USHF.L.U32 UR15, UR6, 0x4, URZ ;  /* 0x00000004060f7899 */ /* 0x000fe2000800063f */
[----:B------:R-:W-:Y:S02]  /*2a50*/  ISETP.GE.AND P1, PT, R23, UR28, PT ;  /* 0x0000001c17007c0c */ /* 0x000fe4000bf26270 */
[----:B------:R-:W-:Y:S02]  /*2a60*/  LEA R227, R2, UR4, 0x1 ;  /* 0x0000000402e37c11 */ /* 0x000fe4000f8e08ff */
[----:B------:R-:W-:Y:S01]  /*2a70*/  LEA R220, R0, UR4, 0x1 ;  /* 0x0000000400dc7c11 */ /* 0x000fe2000f8e08ff */
[----:B------:R-:W-:Y:S05]  /*2a80*/  @P3 BRA `(.L_x_210) ;  /* 0x0000000000343947 */ /* 0x000fea0003800000 */
        /* <DEDUP_REMOVED lines=13> */
.L_x_210:
[----:B------:R-:W-:Y:S05]  /*2b60*/  BSYNC B0 ;  /* 0x0000000000007941 */ /* 0x000fea0003800000 */
.L_x_209:
[----:B------:R1:W-:Y:S01]  /*2b70*/  @P0 STS.128 [R231+0x9000], RZ ;  /* 0x009000ffe7000388 */ /* 0x0003e20000000c00 */
[----:B------:R-:W-:Y:S04]  /*2b80*/  BSSY B0, `(.L_x_211) ;  /* 0x0000012000007945 */ /* 0x000fe80003800000 */
        /* <DEDUP_REMOVED lines=17> */
.L_x_212:
[----:B------:R-:W-:Y:S05]  /*2ca0*/  BSYNC B0 ;  /* 0x0000000000007941 */ /* 0x000fea0003800000 */
.L_x_211:
[----:B------:R1:W-:Y:S01]  /*2cb0*/  @P2 STS.128 [R231+0x9800], RZ ;  /* 0x009800ffe7002388 */ /* 0x0003e20000000c00 */
[----:B------:R-:W-:Y:S04]  /*2cc0*/  BSSY B0, `(.L_x_213) ;  /* 0x0000012000007945 */ /* 0x000fe80003800000 */
[----:B------:R-:W-:Y:S05]  /*2cd0*/  @P2 BRA `(.L_x_214) ;  /* 0x0000000000402947 */ /* 0x000fea0003800000 */
        /* <DEDUP_REMOVED lines=16> */
.L_x_214:
[----:B------:R-:W-:Y:S05]  /*2de0*/  BSYNC B0 ;  /* 0x0000000000007941 */ /* 0x000fea0003800000 */
.L_x_213:
        /* <DEDUP_REMOVED lines=19> */
.L_x_216:
[----:B------:R-:W-:Y:S05]  /*2f20*/  BSYNC B0 ;  /* 0x0000000000007941 */ /* 0x000fea0003800000 */
.L_x_215:
[----:B------:R1:W-:Y:S01]  /*2f30*/  @P4 STS.128 [R231+0xa800], RZ ;  /* 0x00a800ffe7004388 */ /* 0x0003e20000000c00 */
[----:B------:R-:W-:Y:S04]  /*2f40*/  BSSY B0, `(.L_x_217) ;  /* 0x0000013000007945 */ /* 0x000fe80003800000 */
        /* <DEDUP_REMOVED lines=18> */
.L_x_218:
[----:B------:R-:W-:Y:S05]  /*3070*/  BSYNC B0 ;  /* 0x0000000000007941 */ /* 0x000fea0003800000 */
.L_x_217:
        /* <DEDUP_REMOVED lines=20> */
.L_x_220:
[----:B------:R-:W-:Y:S05]  /*31c0*/  BSYNC B0 ;  /* 0x0000000000007941 */ /* 0x000fea0003800000 */
.L_x_219:
        /* <DEDUP_REMOVED lines=19> */
.L_x_222:
[----:B------:R-:W-:Y:S05]  /*3300*/  BSYNC B0 ;  /* 0x0000000000007941 */ /* 0x000fea0003800000 */
.L_x_221:
[----:B-1----:R-:W-:Y:S01]  /*3310*/  LDSM.16.M88.4 R16, [R227] ;  /* 0x00000000e310783b */ /* 0x002fe20000000200 */
[C---:B------:R-:W-:Y:S01]  /*3320*/  LOP3.LUT P0, RZ, R97.reuse, 0x2, RZ, 0xc0, !PT ;  /* 0x0000000261ff7812 */ /* 0x040fe2000780c0ff */
[----:B------:R-:W-:Y:S01]  /*3330*/  IMAD R252, R4, 0x2, R227 ;  /* 0x0000000204fc7824 */ /* 0x000fe200078e02e3 */
[----:B------:R-:W-:Y:S01]  /*3340*/  UISETP.GE.AND UP0, UPT, UR23, 0x2, UPT ;  /* 0x000000021700788c */ /* 0x000fe2000bf06270 */
[----:B------:R-:W1:Y:S01]  /*3350*/  LDSM.16.M88.4 R12, [R220+0x4000] ;  /* 0x00400000dc0c783b */ /* 0x000e620000000200 */
[----:B------:R-:W-:Y:S01]  /*3360*/  SEL R0, R48, 0xfffffff0, !P0 ;  /* 0xfffffff030007807 */ /* 0x000fe20004000000 */
[----:B------:R-:W-:Y:S01]  /*3370*/  IMAD.SHL.U32 R98, R98, 0x2, RZ ;  /* 0x0000000262627824 */ /* 0x000fe200078e00ff */
[----:B------:R-:W-:Y:S01]  /*3380*/  LOP3.LUT P0, RZ, R97, 0x4, RZ, 0xc0, !PT ;  /* 0x0000000461ff7812 */ /* 0x000fe2000780c0ff */
[----:B------:R-:W5:Y:S02]  /*3390*/  LDSM.16.M88.4 R8, [R227+0x2000] ;  /* 0x00200000e308783b */ /* 0x000f640000000200 */
[----:B------:R-:W-:-:S02]  /*33a0*/  IMAD R226, R0, 0x2, R220 ;  /* 0x0000000200e27824 */ /* 0x000fc400078e02dc */
[----:B------:R-:W2:Y:S04]  /*33b0*/  LDSM.16.M88.4 R20, [R220+0x4800] ;  /* 0x00480000dc14783b */ /* 0x000ea80000000200 */
[----:B------:R-:W3:Y:S04]  /*33c0*/  LDSM.16.M88.4 R36, [R220+0x6800] ;  /* 0x00680000dc24783b */ /* 0x000ee80000000200 */
[----:B------:R-:W3:Y:S04]  /*33d0*/  LDSM.16.M88.4 R24, [R220+0x5000] ;  /* 0x00500000dc18783b */ /* 0x000ee80000000200 */
[----:B------:R-:W3:Y:S04]  /*33e0*/  LDSM.16.M88.4 R44, [R220+0x5800] ;  /* 0x00580000dc2c783b */ /* 0x000ee80000000200 */
[----:B------:R-:W3:Y:S04]  /*33f0*/  LDSM.16.M88.4 R40, [R220+0x6000] ;  /* 0x00600000dc28783b */ /* 0x000ee80000000200 */
[----:B------:R-:W3:Y:S04]  /*3400*/  LDSM.16.M88.4 R32, [R220+0x7000] ;  /* 0x00700000dc20783b */ /* 0x000ee80000000200 */
[----:B----4-:R-:W4:Y:S04]  /*3410*/  LDSM.16.M88.4 R28, [R220+0x7800] ;  /* 0x00780000dc1c783b */ /* 0x010f280000000200 */
[----:B------:R-:W-:Y:S01]  /*3420*/  LDSM.16.M88.4 R64, [R226+0x7800] ;  /* 0x00780000e240783b */ /* 0x000fe20000000200 */
[----:B-1----:R-:W-:Y:S03]  /*3430*/  HMMA.16816.F32 R52, R16, R14, RZ ;  /* 0x0000000e1034723c */ /* 0x002fe600000018ff */
[----:B------:R-:W-:Y:S04]  /*3440*/  LDSM.16.M88.4 R48, [R226+0x4000] ;  /* 0x00400000e230783b */ /* 0x000fe80000000200 */
[----:B------:R-:W-:Y:S01]  /*3450*/  LDSM.16.M88.4 R56, [R226+0x5800] ;  /* 0x00580000e238783b */ /* 0x000fe20000000200 */
[C---:B-----5:R-:W-:Y:S03]  /*3460*/  HMMA.16816.F32 R144, R8.reuse, R12, RZ ;  /* 0x0000000c0890723c */ /* 0x060fe600000018ff */
[----:B------:R-:W-:Y:S03]  /*3470*/  LDSM.16.M88.4 R76, [R226+0x6000] ;  /* 0x00600000e24c783b */ /* 0x000fe60000000200 */
[C---:B--2---:R-:W-:Y:S01]  /*3480*/  HMMA.16816.F32 R136, R8.reuse, R20, RZ ;  /* 0x000000140888723c */ /* 0x044fe200000018ff */
[----:B------:R-:W-:Y:S04]  /*3490*/  LDSM.16.M88.4 R72, [R226+0x6800] ;  /* 0x00680000e248783b */ /* 0x000fe80000000200 */
[----:B------:R-:W-:Y:S01]  /*34a0*/  LDSM.16.M88.4 R60, [R226+0x5000] ;  /* 0x00500000e23c783b */ /* 0x000fe20000000200 */
[----:B------:R-:W-:Y:S03]  /*34b0*/  HMMA.16816.F32 R132, R8, R22, RZ ;  /* 0x000000160884723c */ /* 0x000fe600000018ff */
[----:B------:R-:W-:Y:S03]  /*34c0*/  LDSM.16.M88.4 R68, [R226+0x7000] ;  /* 0x00700000e244783b */ /* 0x000fe60000000200 */
[----:B------:R-:W-:Y:S01]  /*34d0*/  HMMA.16816.F32 R148, R16, R20, RZ ;  /* 0x000000141094723c */ /* 0x000fe200000018ff */
[----:B------:R-:W-:Y:S01]  /*34e0*/  IMAD.MOV.U32 R170, RZ, RZ, R52 ;  /* 0x000000ffffaa7224 */ /* 0x000fe200078e0034 */
[----:B------:R-:W0:Y:S01]  /*34f0*/  LDGDEPBAR ;  /* 0x00000000000079af */ /* 0x000e220000000000 */
[----:B------:R-:W-:-:S02]  /*3500*/  IMAD.MOV.U32 R169, RZ, RZ, R53 ;  /* 0x000000ffffa97224 */ /* 0x000fc400078e0035 */
[----:B------:R-:W-:Y:S01]  /*3510*/  IMAD.MOV.U32 R168, RZ, RZ, R54 ;  /* 0x000000ffffa87224 */ /* 0x000fe200078e0036 */
[C---:B------:R-:W-:Y:S01]  /*3520*/  HMMA.16816.F32 R244, R16.reuse, R22, RZ ;  /* 0x0000001610f4723c */ /* 0x040fe200000018ff */
[----:B------:R-:W-:Y:S02]  /*3530*/  IMAD.MOV.U32 R99, RZ, RZ, R55 ;  /* 0x000000ffff637224 */ /* 0x000fe400078e0037 */
[----:B------:R-:W-:Y:S03]  /*3540*/  LDSM.16.M88.4 R52, [R226+0x4800] ;  /* 0x00480000e234783b */ /* 0x000fe60000000200 */
[----:B---3--:R-:W-:Y:S06]  /*3550*/  HMMA.16816.F32 R20, R16, R38, RZ ;  /* 0x000000261014723c */ /* 0x008fec00000018ff */
        /* <DEDUP_REMOVED lines=10> */
[C---:B------:R-:W-:Y:S06]  /*3600*/  HMMA.16816.F32 R100, R8.reuse, R38, RZ ;  /* 0x000000260864723c */ /* 0x040fec00000018ff */
[C---:B------:R-:W-:Y:S06]  /*3610*/  HMMA.16816.F32 R88, R8.reuse, R34, RZ ;  /* 0x000000220858723c */ /* 0x040fec00000018ff */
[----:B------:R-:W-:Y:S01]  /*3620*/  HMMA.16816.F32 R80, R8, R30, RZ ;  /* 0x0000001e0850723c */ /* 0x000fe200000018ff */
[----:B------:R-:W-:Y:S05]  /*3630*/  LDSM.16.M88.4 R8, [R252] ;  /* 0x00000000fc08783b */ /* 0x000fea0000000200 */
[C---:B------:R-:W-:Y:S01]  /*3640*/  HMMA.16816.F32 R152, R16.reuse, R12, RZ ;  /* 0x0000000c1098723c */ /* 0x040fe200000018ff */
[----:B------:R-:W1:Y:S05]  /*3650*/  LDSM.16.M88.4 R12, [R252+0x2000] ;  /* 0x00200000fc0c783b */ /* 0x000e6a0000000200 */
[C---:B------:R-:W-:Y:S06]  /*3660*/  HMMA.16816.F32 R180, R16.reuse, R24, RZ ;  /* 0x0000001810b4723c */ /* 0x040fec00000018ff */
[----:B------:R-:W-:Y:S01]  /*3670*/  HMMA.16816.F32 R240, R16, R26, RZ ;  /* 0x0000001a10f0723c */ /* 0x000fe200000018ff */
[----:B------:R-:W-:-:S02]  /*3680*/  IMAD.MOV.U32 R25, RZ, RZ, R22 ;  /* 0x000000ffff197224 */ /* 0x000fc400078e0016 */
[----:B------:R-:W-:-:S03]  /*3690*/  IMAD.MOV.U32 R24, RZ, RZ, R23 ;  /* 0x000000ffff187224 */ /* 0x000fc600078e0017 */
[----:B------:R-:W-:Y:S01]  /*36a0*/  HMMA.16816.F32 R156, R16, R42, RZ ;  /* 0x0000002a109c723c */ /* 0x000fe200000018ff */
[----:B------:R-:W-:Y:S02]  /*36b0*/  IMAD.MOV.U32 R27, RZ, RZ, R20 ;  /* 0x000000ffff1b7224 */ /* 0x000fe400078e0014 */
[----:B------:R-:W-:-:S03]  /*36c0*/  IMAD.MOV.U32 R26, RZ, RZ, R21 ;  /* 0x000000ffff1a7224 */ /* 0x000fc600078e0015 */
[C---:B------:R-:W-:Y:S06]  /*36d0*/  HMMA.16816.F32 R20, R16.reuse, R28, RZ ;  /* 0x0000001c1014723c */ /* 0x040fec00000018ff */
[C---:B------:R-:W-:Y:S06]  /*36e0*/  HMMA.16816.F32 R196, R16.reuse, R44, RZ ;  /* 0x0000002c10c4723c */ /* 0x040fec00000018ff */
[----:B------:R-:W-:Y:S06]  /*36f0*/  HMMA.16816.F32 R236, R16, R46, RZ ;  /* 0x0000002e10ec723c */ /* 0x000fec00000018ff */
[----:B------:R-:W-:Y:S01]  /*3700*/  IMAD.MOV.U32 R3, RZ, RZ, R158 ;  /* 0x000000ffff037224 */ /* 0x000fe200078e009e */
[----:B-1----:R-:W-:Y:S01]  /*3710*/  HMMA.16816.F32 R216, R12, R48, R144 ;  /* 0x000000300cd8723c */ /* 0x002fe20000001890 */
[----:B------:R-:W-:-:S02]  /*3720*/  IMAD.MOV.U32 R7, RZ, RZ, R156 ;  /* 0x000000ffff077224 */ /* 0x000fc400078e009c */
[----:B------:R-:W-:Y:S02]  /*3730*/  IMAD.MOV.U32 R6, RZ, RZ, R157 ;  /* 0x000000ffff067224 */ /* 0x000fe400078e009d */
[----:B------:R-:W-:Y:S01]  /*3740*/  IMAD.MOV.U32 R2, RZ, RZ, R159 ;  /* 0x000000ffff027224 */ /* 0x000fe200078e009f */
[-C--:B------:R-:W-:Y:S06]  /*3750*/  HMMA.16816.F32 R20, R8, R64.reuse, R20 ;  /* 0x000000400814723c */ /* 0x080fec0000001814 */
[C---:B------:R-:W-:Y:S06]  /*3760*/  HMMA.16816.F32 R164, R12.reuse, R64, R84 ;  /* 0x000000400ca4723c */ /* 0x040fec0000001854 */
[----:B------:R-:W-:Y:S01]  /*3770*/  HMMA.16816.F32 R176, R12, R50, R140 ;  /* 0x000000320cb0723c */ /* 0x000fe2000000188c */
[----:B------:R-:W-:-:S02]  /*3780*/  IMAD.MOV.U32 R84, RZ, RZ, R170 ;  /* 0x000000ffff547224 */ /* 0x000fc400078e00aa */
[----:B------:R-:W-:Y:S02]  /*3790*/  IMAD.MOV.U32 R85, RZ, RZ, R169 ;  /* 0x000000ffff557224 */ /* 0x000fe400078e00a9 */
[----:B------:R-:W-:Y:S01]  /*37a0*/  IMAD.MOV.U32 R86, RZ, RZ, R168 ;  /* 0x000000ffff567224 */ /* 0x000fe200078e00a8 */
[----:B------:R-:W-:Y:S01]  /*37b0*/  HMMA.16816.F32 R144, R12, R58, R116 ;  /* 0x0000003a0c90723c */ /* 0x000fe20000001874 */
[----:B------:R-:W-:-:S05]  /*37c0*/  IMAD.MOV.U32 R87, RZ, RZ, R99 ;  /* 0x000000ffff577224 */ /* 0x000fca00078e0063 */
[----:B------:R-:W-:Y:S01]  /*37d0*/  HMMA.16816.F32 R140, R12, R78, R108 ;  /* 0x0000004e0c8c723c */ /* 0x000fe2000000186c */
[----:B------:R-:W-:Y:S02]  /*37e0*/  IMAD.MOV.U32 R99, RZ, RZ, R20 ;  /* 0x000000ffff637224 */ /* 0x000fe400078e0014 */
[----:B------:R-:W-:-:S03]  /*37f0*/  IMAD.MOV.U32 R97, RZ, RZ, R21 ;  /* 0x000000ffff617224 */ /* 0x000fc600078e0015 */
[C---:B------:R-:W-:Y:S06]  /*3800*/  HMMA.16816.F32 R116, R12.reuse, R74, R100 ;  /* 0x0000004a0c74723c */ /* 0x040fec0000001864 */
[C---:B------:R-:W-:Y:S06]  /*3810*/  HMMA.16816.F32 R212, R12.reuse, R52, R136 ;  /* 0x000000340cd4723c */ /* 0x040fec0000001888 */
[----:B------:R-:W-:Y:S01]  /*3820*/  HMMA.16816.F32 R208, R12, R60, R128 ;  /* 0x0000003c0cd0723c */ /* 0x000fe20000001880 */
[----:B------:R-:W-:Y:S01]  /*3830*/  VIADD R139, R220, 0x4040 ;  /* 0x00004040dc8b7836 */ /* 0x000fe20000000000 */
[----:B------:R-:W-:-:S04]  /*3840*/  LOP3.LUT R136, R98, 0x6, RZ, 0xc0, !PT ;  /* 0x0000000662887812 */ /* 0x000fc800078ec0ff */
[C---:B------:R-:W-:Y:S01]  /*3850*/  HMMA.16816.F32 R200, R12.reuse, R56, R120 ;  /* 0x000000380cc8723c */ /* 0x040fe20000001878 */
[----:B------:R-:W-:Y:S02]  /*3860*/  IMAD.MOV.U32 R128, RZ, RZ, R27 ;  /* 0x000000ffff807224 */ /* 0x000fe400078e001b */
[----:B------:R-:W-:Y:S02]  /*3870*/  IMAD.MOV.U32 R129, RZ, RZ, R26 ;  /* 0x000000ffff817224 */ /* 0x000fe400078e001a */
[----:B------:R-:W-:Y:S01]  /*3880*/  IMAD.MOV.U32 R130, RZ, RZ, R25 ;  /* 0x000000ffff827224 */ /* 0x000fe200078e0019 */
[----:B------:R-:W-:Y:S01]  /*3890*/  HMMA.16816.F32 R184, R12, R76, R112 ;  /* 0x0000004c0cb8723c */ /* 0x000fe20000001870 */
[----:B------:R-:W-:-:S05]  /*38a0*/  IMAD.MOV.U32 R131, RZ, RZ, R24 ;  /* 0x000000ffff837224 */ /* 0x000fca00078e0018 */
[C---:B------:R-:W-:Y:S06]  /*38b0*/  HMMA.16816.F32 R160, R12.reuse, R72, R104 ;  /* 0x000000480ca0723c */ /* 0x040fec0000001868 */
[C---:B------:R-:W-:Y:S06]  /*38c0*/  HMMA.16816.F32 R156, R12.reuse, R68, R92 ;  /* 0x000000440c9c723c */ /* 0x040fec000000185c */
[C---:B------:R-:W-:Y:S06]  /*38d0*/  HMMA.16816.F32 R172, R12.reuse, R54, R132 ;  /* 0x000000360cac723c */ /* 0x040fec0000001884 */
[C---:B------:R-:W-:Y:S06]  /*38e0*/  HMMA.16816.F32 R168, R12.reuse, R62, R124 ;  /* 0x0000003e0ca8723c */ /* 0x040fec000000187c */
[C---:B------:R-:W-:Y:S06]  /*38f0*/  HMMA.16816.F32 R108, R12.reuse, R70, R88 ;  /* 0x000000460c6c723c */ /* 0x040fec0000001858 */
[----:B------:R-:W-:Y:S06]  /*3900*/  HMMA.16816.F32 R100, R12, R66, R80 ;  /* 0x000000420c64723c */ /* 0x000fec0000001850 */
[----:B------:R-:W-:Y:S01]  /*3910*/  HMMA.16816.F32 R192, R16, R40, RZ ;  /* 0x0000002810c0723c */ /* 0x000fe200000018ff */
[----:B------:R-:W-:-:S02]  /*3920*/  IMAD.MOV.U32 R14, RZ, RZ, R3 ;  /* 0x000000ffff0e7224 */ /* 0x000fc400078e0003 */
[----:B------:R-:W-:Y:S02]  /*3930*/  VIADD R3, R220, 0x4000 ;  /* 0x00004000dc037836 */ /* 0x000fe40000000000 */
[----:B------:R-:W-:Y:S01]  /*3940*/  IMAD.MOV.U32 R15, RZ, RZ, R2 ;  /* 0x000000ffff0f7224 */ /* 0x000fe200078e0002 */
[C---:B------:R-:W-:Y:S01]  /*3950*/  HMMA.16816.F32 R188, R16.reuse, R36, RZ ;  /* 0x0000002410bc723c */ /* 0x040fe200000018ff */
[----:B------:R-:W-:Y:S02]  /*3960*/  IMAD R2, R5, 0x2, R227 ;  /* 0x0000000205027824 */ /* 0x000fe400078e02e3 */
[----:B------:R-:W-:Y:S02]  /*3970*/  @P0 VIADD R139, R3, 0xffffffc0 ;  /* 0xffffffc0038b0836 */ /* 0x000fe40000000000 */
[----:B------:R-:W-:Y:S01]  /*3980*/  IMAD.MOV.U32 R13, RZ, RZ, R6 ;  /* 0x000000ffff0d7224 */ /* 0x000fe200078e0006 */
[----:B------:R-:W-:Y:S01]  /*3990*/  HMMA.16816.F32 R44, R16, R32, RZ ;  /* 0x00000020102c723c */ /* 0x000fe200000018ff */
[----:B------:R-:W-:Y:S01]  /*39a0*/  IMAD.MOV.U32 R6, RZ, RZ, R22 ;  /* 0x000000ffff067224 */ /* 0x000fe200078e0016 */
[----:B------:R-:W-:Y:S01]  /*39b0*/  LDSM.16.M88.4 R40, [R139] ;  /* 0x000000008b28783b */ /* 0x000fe20000000200 */
[----:B------:R-:W-:-:S02]  /*39c0*/  IMAD.MOV.U32 R3, RZ, RZ, R23 ;  /* 0x000000ffff037224 */ /* 0x000fc400078e0017 */
[----:B------:R-:W-:Y:S01]  /*39d0*/  IMAD.MOV.U32 R12, RZ, RZ, R7 ;  /* 0x000000ffff0c7224 */ /* 0x000fe200078e0007 */
[C---:B------:R-:W-:Y:S01]  /*39e0*/  HMMA.16816.F32 R248, R16.reuse, R34, RZ ;  /* 0x0000002210f8723c */ /* 0x040fe200000018ff */
[----:B------:R-:W-:Y:S01]  /*39f0*/  LDSM.16.M88.4 R36, [R139+0x800] ;  /* 0x000800008b24783b */ /* 0x000fe20000000200 */
[----:B------:R-:W-:Y:S02]  /*3a00*/  IMAD R228, R4, 0x2, R2 ;  /* 0x0000000204e47824 */ /* 0x000fe400078e0202 */
[----:B------:R-:W-:Y:S01]  /*3a10*/  IMAD R225, R0, 0x2, R139 ;  /* 0x0000000200e17824 */ /* 0x000fe200078e028b */
[----:B------:R-:W-:Y:S01]  /*3a20*/  LDSM.16.M88.4 R132, [R139+0x3000] ;  /* 0x003000008b84783b */ /* 0x000fe20000000200 */
[----:B------:R-:W-:Y:S01]  /*3a30*/  HMMA.16816.F32 R232, R16, R30, RZ ;  /* 0x0000001e10e8723c */ /* 0x000fe200000018ff */
[----:B------:R-:W-:Y:S02]  /*3a40*/  IMAD.U32 R0, RZ, RZ, UR19 ;  /* 0x00000013ff007e24 */ /* 0x000fe4000f8e00ff */
[----:B------:R-:W1:Y:S01]  /*3a50*/  LDSM.16.M88.4 R16, [R2+0x2000] ;  /* 0x002000000210783b */ /* 0x000e620000000200 */
[----:B------:R-:W-:-:S02]  /*3a60*/  IMAD.MOV.U32 R7, RZ, RZ, 0x8 ;  /* 0x00000008ff077424 */ /* 0x000fc400078e00ff */
[----:B------:R-:W-:Y:S01]  /*3a70*/  HMMA.16816.F32 R92, R8, R48, R152 ;  /* 0x00000030085c723c */ /* 0x000fe20000001898 */
[----:B------:R-:W2:Y:S01]  /*3a80*/  LDSM.16.M88.4 R32, [R139+0x1000] ;  /* 0x001000008b20783b */ /* 0x000ea20000000200 */
[----:B------:R-:W-:-:S03]  /*3a90*/  IMAD R0, R0, 0x80, R136 ;  /* 0x0000008000007824 */ /* 0x000fc600078e0288 */
[----:B------:R-:W3:Y:S01]  /*3aa0*/  LDSM.16.M88.4 R28, [R139+0x1800] ;  /* 0x001800008b1c783b */ /* 0x000ee20000000200 */
[C---:B------:R-:W-:Y:S03]  /*3ab0*/  HMMA.16816.F32 R48, R8.reuse, R50, R84 ;  /* 0x000000320830723c */ /* 0x040fe60000001854 */
[----:B------:R-:W4:Y:S03]  /*3ac0*/  LDSM.16.M88.4 R24, [R139+0x2000] ;  /* 0x002000008b18783b */ /* 0x000f260000000200 */
[C---:B------:R-:W-:Y:S01]  /*3ad0*/  HMMA.16816.F32 R112, R8.reuse, R60, R180 ;  /* 0x0000003c0870723c */ /* 0x040fe200000018b4 */
[----:B------:R-:W5:Y:S04]  /*3ae0*/  LDSM.16.M88.4 R88, [R139+0x2800] ;  /* 0x002800008b58783b */ /* 0x000f680000000200 */
[----:B------:R-:W5:Y:S01]  /*3af0*/  LDSM.16.M88.4 R152, [R139+0x3800] ;  /* 0x003800008b98783b */ /* 0x000f620000000200 */
[C---:B------:R-:W-:Y:S03]  /*3b00*/  HMMA.16816.F32 R120, R8.reuse, R56, R196 ;  /* 0x000000380878723c */ /* 0x040fe600000018c4 */
[----:B------:R-:W5:Y:S03]  /*3b10*/  LDSM.16.M88.4 R20, [R2] ;  /* 0x000000000214783b */ /* 0x000f660000000200 */
[C---:B------:R-:W-:Y:S06]  /*3b20*/  HMMA.16816.F32 R124, R8.reuse, R76, R192 ;  /* 0x0000004c087c723c */ /* 0x040fec00000018c0 */
[C---:B------:R-:W-:Y:S06]  /*3b30*/  HMMA.16816.F32 R104, R8.reuse, R52, R148 ;  /* 0x000000340868723c */ /* 0x040fec0000001894 */
[C---:B------:R-:W-:Y:S06]  /*3b40*/  HMMA.16816.F32 R188, R8.reuse, R72, R188 ;  /* 0x0000004808bc723c */ /* 0x040fec00000018bc */
[C---:B------:R-:W-:Y:S06]  /*3b50*/  HMMA.16816.F32 R192, R8.reuse, R68, R44 ;  /* 0x0000004408c0723c */ /* 0x040fec000000182c */
[C---:B------:R-:W-:Y:S06]  /*3b60*/  HMMA.16816.F32 R80, R8.reuse, R54, R244 ;  /* 0x000000360850723c */ /* 0x040fec00000018f4 */
[----:B------:R-:W-:Y:S01]  /*3b70*/  HMMA.16816.F32 R84, R8, R62, R240 ;  /* 0x0000003e0854723c */ /* 0x000fe200000018f0 */
[----:B------:R-:W-:-:S02]  /*3b80*/  IMAD.MOV.U32 R246, RZ, RZ, R6 ;  /* 0x000000fffff67224 */ /* 0x000fc400078e0006 */
[----:B------:R-:W-:Y:S02]  /*3b90*/  IMAD.MOV.U32 R6, RZ, RZ, 0x40 ;  /* 0x00000040ff067424 */ /* 0x000fe400078e00ff */
[----:B------:R-:W-:Y:S01]  /*3ba0*/  IMAD.MOV.U32 R247, RZ, RZ, R3 ;  /* 0x000000fffff77224 */ /* 0x000fe200078e0003 */
[C---:B------:R-:W-:Y:S01]  /*3bb0*/  HMMA.16816.F32 R56, R8.reuse, R58, R236 ;  /* 0x0000003a0838723c */ /* 0x040fe200000018ec */
[----:B------:R-:W-:Y:S02]  /*3bc0*/  VIADD R3, R0, 0x1 ;  /* 0x0000000100037836 */ /* 0x000fe40000000000 */
[----:B------:R-:W-:Y:S02]  /*3bd0*/  IMAD.MOV.U32 R244, RZ, RZ, R99 ;  /* 0x000000fffff47224 */ /* 0x000fe400078e0063 */
[----:B------:R-:W-:Y:S01]  /*3be0*/  IMAD.MOV.U32 R245, RZ, RZ, R97 ;  /* 0x000000fffff57224 */ /* 0x000fe200078e0061 */
[C---:B------:R-:W-:Y:S01]  /*3bf0*/  HMMA.16816.F32 R76, R8.reuse, R78, R12 ;  /* 0x0000004e084c723c */ /* 0x040fe2000000180c */
[----:B------:R-:W-:Y:S05]  /*3c00*/  LDSM.16.M88.4 R12, [R228] ;  /* 0x00000000e40c783b */ /* 0x000fea0000000200 */
[C---:B------:R-:W-:Y:S01]  /*3c10*/  HMMA.16816.F32 R180, R8.reuse, R74, R128 ;  /* 0x0000004a08b4723c */ /* 0x040fe20000001880 */
[----:B------:R-:W-:Y:S05]  /*3c20*/  LDSM.16.M88.4 R72, [R225] ;  /* 0x00000000e148783b */ /* 0x000fea0000000200 */
[C---:B------:R-:W-:Y:S06]  /*3c30*/  HMMA.16816.F32 R248, R8.reuse, R70, R248 ;  /* 0x0000004608f8723c */ /* 0x040fec00000018f8 */
[----:B------:R-:W-:Y:S01]  /*3c40*/  HMMA.16816.F32 R232, R8, R66, R232 ;  /* 0x0000004208e8723c */ /* 0x000fe200000018e8 */
[----:B------:R-:W5:Y:S05]  /*3c50*/  LDSM.16.M88.4 R8, [R228+0x2000] ;  /* 0x00200000e408783b */ /* 0x000f6a0000000200 */
[C---:B-1----:R-:W-:Y:S06]  /*3c60*/  HMMA.16816.F32 R44, R16.reuse, R40, R216 ;  /* 0x00000028102c723c */ /* 0x042fec00000018d8 */
[C---:B------:R-:W-:Y:S06]  /*3c70*/  HMMA.16816.F32 R128, R16.reuse, R36, R212 ;  /* 0x000000241080723c */ /* 0x040fec00000018d4 */
[C---:B------:R-:W-:Y:S06]  /*3c80*/  HMMA.16816.F32 R196, R16.reuse, R132, R156 ;  /* 0x0000008410c4723c */ /* 0x040fec000000189c */
[C---:B------:R-:W-:Y:S06]  /*3c90*/  HMMA.16816.F32 R148, R16.reuse, R38, R172 ;  /* 0x000000261094723c */ /* 0x040fec00000018ac */
[C---:B--2---:R-:W-:Y:S06]  /*3ca0*/  HMMA.16816.F32 R208, R16.reuse, R32, R208 ;  /* 0x0000002010d0723c */ /* 0x044fec00000018d0 */
[C---:B---3--:R-:W-:Y:S06]  /*3cb0*/  HMMA.16816.F32 R200, R16.reuse, R28, R200 ;  /* 0x0000001c10c8723c */ /* 0x048fec00000018c8 */
[C---:B----4-:R-:W-:Y:S06]  /*3cc0*/  HMMA.16816.F32 R184, R16.reuse, R24, R184 ;  /* 0x0000001810b8723c */ /* 0x050fec00000018b8 */
[C---:B-----5:R-:W-:Y:S06]  /*3cd0*/  HMMA.16816.F32 R160, R16.reuse, R88, R160 ;  /* 0x0000005810a0723c */ /* 0x060fec00000018a0 */
        /* <DEDUP_REMOVED lines=8> */
[C---:B------:R-:W-:Y:S06]  /*3d60*/  HMMA.16816.F32 R16, R20.reuse, R42, R48 ;  /* 0x0000002a1410723c */ /* 0x040fec0000001830 */
[C---:B------:R-:W-:Y:S01]  /*3d70*/  HMMA.16816.F32 R164, R20.reuse, R40, R92 ;  /* 0x0000002814a4723c */ /* 0x040fe2000000185c */
[----:B------:R-:W1:Y:S05]  /*3d80*/  LDSM.16.M88.4 R40, [R225+0x800] ;  /* 0x00080000e128783b */ /* 0x000e6a0000000200 */
[----:B------:R-:W-:Y:S06]  /*3d90*/  HMMA.16816.F32 R60, R20, R38, R80 ;  /* 0x00000026143c723c */ /* 0x000fec0000001850 */
[----:B------:R-:W-:Y:S06]  /*3da0*/  HMMA.16816.F32 R80, R8, R72, R44 ;  /* 0x000000480850723c */ /* 0x000fec000000182c */
[C---:B------:R-:W-:Y:S06]  /*3db0*/  HMMA.16816.F32 R48, R20.reuse, R36, R104 ;  /* 0x000000241430723c */ /* 0x040fec0000001868 */
[C---:B------:R-:W-:Y:S06]  /*3dc0*/  HMMA.16816.F32 R68, R20.reuse, R28, R120 ;  /* 0x0000001c1444723c */ /* 0x040fec0000001878 */
[----:B------:R-:W-:Y:S06]  /*3dd0*/  HMMA.16816.F32 R56, R20, R30, R56 ;  /* 0x0000001e1438723c */ /* 0x000fec0000001838 */
[----:B------:R-:W-:Y:S06]  /*3de0*/  HMMA.16816.F32 R28, R12, R74, R16 ;  /* 0x0000004a0c1c723c */ /* 0x000fec0000001810 */
[C---:B------:R-:W-:Y:S01]  /*3df0*/  HMMA.16816.F32 R124, R20.reuse, R24, R124 ;  /* 0x00000018147c723c */ /* 0x040fe2000000187c */
[----:B------:R-:W-:Y:S01]  /*3e00*/  IMAD.MOV.U32 R19, RZ, RZ, 0x48 ;  /* 0x00000048ff137424 */ /* 0x000fe200078e00ff */
[C---:B------:R-:W-:Y:S01]  /*3e10*/  VIADDMNMX R17, R96.reuse, R7, UR27, PT ;  /* 0x0000001b60117e46 */ /* 0x040fe2000b800107 */
[----:B------:R-:W-:Y:S01]  /*3e20*/  VIADD R7, R139, 0x1000 ;  /* 0x000010008b077836 */ /* 0x000fe20000000000 */
[----:B------:R-:W-:Y:S01]  /*3e30*/  VIADDMNMX R18, R96, R6, UR27, PT ;  /* 0x0000001b60127e46 */ /* 0x000fe2000b800106 */
[----:B------:R-:W-:Y:S01]  /*3e40*/  VIADD R6, R0, 0x8 ;  /* 0x0000000800067836 */ /* 0x000fe20000000000 */
[----:B------:R-:W-:Y:S01]  /*3e50*/  HMMA.16816.F32 R92, R20, R26, R76 ;  /* 0x0000001a145c723c */ /* 0x000fe2000000184c */
[----:B------:R-:W2:Y:S01]  /*3e60*/  LDSM.16.M88.4 R24, [R225+0x1000] ;  /* 0x00100000e118783b */ /* 0x000ea20000000200 */
[----:B------:R-:W-:-:S02]  /*3e70*/  VIMNMX R16, R96, UR27, PT ;  /* 0x0000001b60107c48 */ /* 0x000fc4000bfe0100 */
[----:B------:R-:W-:Y:S02]  /*3e80*/  VIADDMNMX R19, R96, R19, UR27, PT ;  /* 0x0000001b60137e46 */ /* 0x000fe4000b800113 */
[C---:B------:R-:W-:Y:S01]  /*3e90*/  HMMA.16816.F32 R64, R20.reuse, R32, R112 ;  /* 0x000000201440723c */ /* 0x040fe20000001870 */
[C---:B------:R-:W-:Y:S02]  /*3ea0*/  ISETP.GE.AND P5, PT, R3.reuse, R16, PT ;  /* 0x000000100300720c */ /* 0x040fe40003fa6270 */
[C---:B------:R-:W-:Y:S02]  /*3eb0*/  ISETP.GE.AND P0, PT, R3.reuse, R17, PT ;  /* 0x000000110300720c */ /* 0x040fe40003f06270 */
[C---:B------:R-:W-:Y:S01]  /*3ec0*/  ISETP.GE.AND P2, PT, R3.reuse, R18, PT ;  /* 0x000000120300720c */ /* 0x040fe20003f46270 */
[----:B------:R-:W-:Y:S01]  /*3ed0*/  HMMA.16816.F32 R84, R20, R34, R84 ;  /* 0x000000221454723c */ /* 0x000fe20000001854 */
[----:B------:R-:W-:Y:S01]  /*3ee0*/  ISETP.GE.AND P1, PT, R3, R19, PT ;  /* 0x000000130300720c */ /* 0x000fe20003f26270 */
[----:B------:R-:W-:Y:S01]  /*3ef0*/  VIADD R3, R0, 0x9 ;  /* 0x0000000900037836 */ /* 0x000fe20000000000 */
[----:B------:R-:W-:-:S02]  /*3f00*/  ISETP.GE.AND P3, PT, R6, R17, PT ;  /* 0x000000110600720c */ /* 0x000fc40003f66270 */
[----:B------:R-:W-:Y:S01]  /*3f10*/  FSEL R111, R83, -INF , !P1 ;  /* 0xff800000536f7808 */ /* 0x000fe20004800000 */
[----:B------:R-:W-:Y:S01]  /*3f20*/  HMMA.16816.F32 R32, R8, R74, R52 ;  /* 0x0000004a0820723c */ /* 0x000fe20000001834 */
[-C--:B------:R-:W-:Y:S02]  /*3f30*/  ISETP.GE.AND P1, PT, R3, R16.reuse, PT ;  /* 0x000000100300720c */ /* 0x080fe40003f26270 */
[----:B------:R-:W-:Y:S02]  /*3f40*/  ISETP.GE.AND P6, PT, R6, R16, PT ;  /* 0x000000100600720c */ /* 0x000fe40003fc6270 */
[----:B------:R-:W-:Y:S01]  /*3f50*/  FSEL R107, R81, -INF , !P2 ;  /* 0xff800000516b7808 */ /* 0x000fe20005000000 */
[----:B-1----:R-:W-:Y:S01]  /*3f60*/  HMMA.16816.F32 R36, R12, R40, R48 ;  /* 0x000000280c24723c */ /* 0x002fe20000001830 */
[----:B------:R-:W-:Y:S02]  /*3f70*/  FSEL R103, R30, -INF , !P3 ;  /* 0xff8000001e677808 */ /* 0x000fe40005800000 */
[----:B------:R-:W-:-:S02]  /*3f80*/  FSEL R96, R29, -INF , !P1 ;  /* 0xff8000001d607808 */ /* 0x000fc40004800000 */
[CC--:B------:R-:W-:Y:S01]  /*3f90*/  ISETP.GE.AND P4, PT, R6.reuse, R18.reuse, PT ;  /* 0x000000120600720c */ /* 0x0c0fe20003f86270 */
[----:B------:R-:W-:Y:S01]  /*3fa0*/  HMMA.16816.F32 R48, R8, R40, R128 ;  /* 0x000000280830723c */ /* 0x000fe20000001880 */
[-C--:B------:R-:W-:Y:S01]  /*3fb0*/  ISETP.GE.AND P2, PT, R6, R19.reuse, PT ;  /* 0x000000130600720c */ /* 0x080fe20003f46270 */
[----:B------:R-:W-:Y:S01]  /*3fc0*/  VIADD R6, R0, 0x10 ;  /* 0x0000001000067836 */ /* 0x000fe20000000000 */
[C---:B------:R-:W-:Y:S02]  /*3fd0*/  ISETP.GE.AND P3, PT, R3.reuse, R18, PT ;  /* 0x000000120300720c */ /* 0x040fe40003f66270 */
[C---:B------:R-:W-:Y:S01]  /*3fe0*/  ISETP.GE.AND P1, PT, R3.reuse, R19, PT ;  /* 0x000000130300720c */ /* 0x040fe20003f26270 */
[----:B------:R-:W-:Y:S01]  /*3ff0*/  HMMA.16816.F32 R52, R20, R132, R192 ;  /* 0x000000841434723c */ /* 0x000fe200000018c0 */
[----:B------:R-:W-:Y:S02]  /*4000*/  FSEL R83, R28, -INF , !P6 ;  /* 0xff8000001c537808 */ /* 0x000fe40007000000 */
[----:B------:R-:W-:Y:S01]  /*4010*/  ISETP.GE.AND P6, PT, R3, R17, PT ;  /* 0x000000110300720c */ /* 0x000fe20003fc6270 */
[----:B------:R-:W-:-:S02]  /*4020*/  VIADD R3, R0, 0x11 ;  /* 0x0000001100037836 */ /* 0x000fc40000000000 */
[----:B------:R-:W-:Y:S01]  /*4030*/  FSEL R106, R32, -INF , !P4 ;  /* 0xff800000206a7808 */ /* 0x000fe20006000000 */
[----:B--2---:R-:W-:Y:S01]  /*4040*/  HMMA.16816.F32 R44, R12, R24, R64 ;  /* 0x000000180c2c723c */ /* 0x004fe20000001840 */
[----:B------:R-:W-:Y:S02]  /*4050*/  FSEL R112, R34, -INF , !P2 ;  /* 0xff80000022707808 */ /* 0x000fe40005000000 */
[----:B------:R-:W-:Y:S02]  /*4060*/  FSEL R105, R33, -INF , !P3 ;  /* 0xff80000021697808 */ /* 0x000fe40005800000 */
[----:B------:R-:W-:Y:S01]  /*4070*/  FSEL R110, R35, -INF , !P1 ;  /* 0xff800000236e7808 */ /* 0x000fe20004800000 */
[----:B------:R-:W-:Y:S01]  /*4080*/  HMMA.16816.F32 R76, R20, R88, R188 ;  /* 0x00000058144c723c */ /* 0x000fe200000018bc */
[----:B------:R-:W-:Y:S02]  /*4090*/  FSEL R102, R31, -INF , !P6 ;  /* 0xff8000001f667808 */ /* 0x000fe40007000000 */
[----:B------:R-:W1:Y:S01]  /*40a0*/  LDSM.16.M88.4 R28, [R225+0x1800] ;  /* 0x00180000e11c783b */ /* 0x000e620000000200 */
[----:B------:R-:W-:-:S02]  /*40b0*/  ISETP.GE.AND P6, PT, R6, R16, PT ;  /* 0x000000100600720c */ /* 0x000fc40003fc6270 */
[-C--:B------:R-:W-:Y:S01]  /*40c0*/  HMMA.16816.F32 R32, R12, R42.reuse, R60 ;  /* 0x0000002a0c20723c */ /* 0x080fe2000000183c */
[C---:B------:R-:W-:Y:S02]  /*40d0*/  ISETP.GE.AND P2, PT, R6.reuse, R17, PT ;  /* 0x000000110600720c */ /* 0x040fe40003f46270 */
[----:B------:R-:W-:Y:S02]  /*40e0*/  ISETP.GE.AND P1, PT, R3, R16, PT ;  /* 0x000000100300720c */ /* 0x000fe40003f26270 */
[C---:B------:R-:W-:Y:S01]  /*40f0*/  ISETP.GE.AND P4, PT, R6.reuse, R18, PT ;  /* 0x000000120600720c */ /* 0x040fe20003f86270 */
[----:B------:R-:W-:Y:S01]  /*4100*/  HMMA.16816.F32 R40, R8, R42, R148 ;  /* 0x0000002a0828723c */ /* 0x000fe20000001894 */
[----:B------:R-:W-:Y:S01]  /*4110*/  ISETP.GE.AND P3, PT, R6, R19, PT ;  /* 0x000000130600720c */ /* 0x000fe20003f66270 */
[----:B------:R-:W-:Y:S01]  /*4120*/  VIADD R6, R0, 0x18 ;  /* 0x0000001800067836 */ /* 0x000fe20000000000 */
[----:B------:R-:W-:Y:S02]  /*4130*/  FSEL R74, R36, -INF , !P6 ;  /* 0xff800000244a7808 */ /* 0x000fe40007000000 */
[----:B------:R-:W-:Y:S01]  /*4140*/  FSEL R100, R38, -INF , !P2 ;  /* 0xff80000026647808 */ /* 0x000fe20005000000 */
[----:B------:R-:W-:Y:S01]  /*4150*/  HMMA.16816.F32 R88, R20, R90, R180 ;  /* 0x0000005a1458723c */ /* 0x000fe200000018b4 */
[----:B------:R-:W-:-:S02]  /*4160*/  FSEL R75, R37, -INF , !P1 ;  /* 0xff800000254b7808 */ /* 0x000fc40004800000 */
[C---:B------:R-:W-:Y:S02]  /*4170*/  ISETP.GE.AND P6, PT, R3.reuse, R17, PT ;  /* 0x000000110300720c */ /* 0x040fe40003fc6270 */
        /* <DEDUP_REMOVED lines=8> */
[----:B------:R-:W-:Y:S02]  /*4200*/  FSEL R99, R49, -INF , !P2 ;  /* 0xff80000031637808 */ /* 0x000fe40005000000 */
[----:B------:R-:W-:Y:S02]  /*4210*/  FSEL R108, R51, -INF , !P1 ;  /* 0xff800000336c7808 */ /* 0x000fe40004800000 */
[CC--:B------:R-:W-:Y:S01]  /*4220*/  ISETP.GE.AND P6, PT, R6.reuse, R16.reuse, PT ;  /* 0x000000100600720c */ /* 0x0c0fe20003fc6270 */
[----:B------:R-:W-:Y:S01]  /*4230*/  HMMA.16816.F32 R48, R8, R24, R208 ;  /* 0x000000180830723c */ /* 0x000fe200000018d0 */
[----:B------:R-:W-:Y:S02]  /*4240*/  ISETP.GE.AND P3, PT, R6, R17, PT ;  /* 0x000000110600720c */ /* 0x000fe40003f66270 */
[----:B------:R-:W-:Y:S02]  /*4250*/  ISETP.GE.AND P1, PT, R3, R16, PT ;  /* 0x000000100300720c */ /* 0x000fe40003f26270 */
[----:B------:R-:W-:-:S02]  /*4260*/  FSEL R64, R32, -INF , !P6 ;  /* 0xff80000020407808 */ /* 0x000fc40007000000 */
[----:B------:R-:W-:Y:S02]  /*4270*/  ISETP.GE.AND P6, PT, R3, R17, PT ;  /* 0x000000110300720c */ /* 0x000fe40003fc6270 */
[----:B------:R-:W-:Y:S02]  /*4280*/  FSEL R67, R34, -INF , !P3 ;  /* 0xff80000022437808 */ /* 0x000fe40005800000 */
[----:B------:R-:W-:Y:S02]  /*4290*/  FSEL R65, R33, -INF , !P1 ;  /* 0xff80000021417808 */ /* 0x000fe40004800000 */
[CC--:B------:R-:W-:Y:S02]  /*42a0*/  ISETP.GE.AND P4, PT, R6.reuse, R18.reuse, PT ;  /* 0x000000120600720c */ /* 0x0c0fe40003f86270 */
[----:B------:R-:W-:Y:S01]  /*42b0*/  ISETP.GE.AND P2, PT, R6, R19, PT ;  /* 0x000000130600720c */ /* 0x000fe20003f46270 */
[----:B------:R-:W-:Y:S01]  /*42c0*/  VIADD R6, R0, 0x20 ;  /* 0x0000002000067836 */ /* 0x000fe20000000000 */
[----:B------:R-:W-:-:S02]  /*42d0*/  ISETP.GE.AND P3, PT, R3, R18, PT ;  /* 0x000000120300720c */ /* 0x000fc40003f66270 */
[----:B------:R-:W-:Y:S01]  /*42e0*/  ISETP.GE.AND P1, PT, R3, R19, PT ;  /* 0x000000130300720c */ /* 0x000fe20003f26270 */
[----:B------:R-:W-:Y:S01]  /*42f0*/  VIADD R3, R0, 0x21 ;  /* 0x0000002100037836 */ /* 0x000fe20000000000 */
[----:B------:R-:W-:Y:S02]  /*4300*/  FSEL R66, R35, -INF , !P6 ;  /* 0xff80000023427808 */ /* 0x000fe40007000000 */
[----:B------:R-:W-:Y:S01]  /*4310*/  HMMA.16816.F32 R32, R8, R26, R168 ;  /* 0x0000001a0820723c */ /* 0x000fe200000018a8 */
[----:B------:R-:W-:Y:S01]  /*4320*/  FSEL R109, R42, -INF , !P2 ;  /* 0xff8000002a6d7808 */ /* 0x000fe20005000000 */
[----:B------:R-:W2:Y:S01]  /*4330*/  LDSM.16.M88.4 R24, [R225+0x2000] ;  /* 0x00200000e118783b */ /* 0x000ea20000000200 */
[----:B------:R-:W-:Y:S02]  /*4340*/  FSEL R113, R43, -INF , !P1 ;  /* 0xff8000002b717808 */ /* 0x000fe40004800000 */
[C---:B------:R-:W-:Y:S02]  /*4350*/  ISETP.GE.AND P6, PT, R6.reuse, R16, PT ;  /* 0x000000100600720c */ /* 0x040fe40003fc6270 */
[----:B------:R-:W-:-:S02]  /*4360*/  ISETP.GE.AND P2, PT, R6, R17, PT ;  /* 0x000000110600720c */ /* 0x000fc40003f46270 */
[----:B------:R-:W-:Y:S02]  /*4370*/  ISETP.GE.AND P1, PT, R3, R16, PT ;  /* 0x000000100300720c */ /* 0x000fe40003f26270 */
[----:B------:R-:W-:Y:S02]  /*4380*/  FSEL R81, R40, -INF , !P4 ;  /* 0xff80000028517808 */ /* 0x000fe40006000000 */
[----:B------:R-:W-:Y:S02]  /*4390*/  FSEL R98, R41, -INF , !P3 ;  /* 0xff80000029627808 */ /* 0x000fe40005800000 */
[----:B------:R-:W-:Y:S01]  /*43a0*/  FSEL R177, R44, -INF , !P6 ;  /* 0xff8000002cb17808 */ /* 0x000fe20007000000 */
[----:B-1----:R-:W-:Y:S01]  /*43b0*/  HMMA.16816.F32 R40, R12, R28, R68 ;  /* 0x0000001c0c28723c */ /* 0x002fe20000001844 */
[----:B------:R-:W-:Y:S02]  /*43c0*/  FSEL R178, R46, -INF , !P2 ;  /* 0xff8000002eb27808 */ /* 0x000fe40005000000 */
[----:B------:R-:W-:-:S02]  /*43d0*/  FSEL R176, R45, -INF , !P1 ;  /* 0xff8000002db07808 */ /* 0x000fc40004800000 */
[CC--:B------:R-:W-:Y:S02]  /*43e0*/  ISETP.GE.AND P4, PT, R6.reuse, R18.reuse, PT ;  /* 0x000000120600720c */ /* 0x0c0fe40003f86270 */
[----:B------:R-:W-:Y:S01]  /*43f0*/  ISETP.GE.AND P3, PT, R6, R19, PT ;  /* 0x000000130600720c */ /* 0x000fe20003f66270 */
[C---:B------:R-:W-:Y:S01]  /*4400*/  VIADD R6, R0.reuse, 0x28 ;  /* 0x0000002800067836 */ /* 0x040fe20000000000 */
[C---:B------:R-:W-:Y:S02]  /*4410*/  ISETP.GE.AND P6, PT, R3.reuse, R17, PT ;  /* 0x000000110300720c */ /* 0x040fe40003fc6270 */
[C---:B------:R-:W-:Y:S02]  /*4420*/  ISETP.GE.AND P2, PT, R3.reuse, R18, PT ;  /* 0x000000120300720c */ /* 0x040fe40003f46270 */
[----:B------:R-:W-:Y:S01]  /*4430*/  ISETP.GE.AND P1, PT, R3, R19, PT ;  /* 0x000000130300720c */ /* 0x000fe20003f26270 */
[----:B------:R-:W-:Y:S01]  /*4440*/  VIADD R3, R0, 0x29 ;  /* 0x0000002900037836 */ /* 0x000fe20000000000 */
[----:B------:R-:W-:-:S02]  /*4450*/  FSEL R151, R47, -INF , !P6 ;  /* 0xff8000002f977808 */ /* 0x000fc40007000000 */
[----:B------:R-:W-:Y:S01]  /*4460*/  FSEL R169, R50, -INF , !P3 ;  /* 0xff80000032a97808 */ /* 0x000fe20005800000 */
[----:B------:R-:W-:Y:S01]  /*4470*/  HMMA.16816.F32 R44, R8, R28, R200 ;  /* 0x0000001c082c723c */ /* 0x000fe200000018c8 */
[----:B------:R-:W-:Y:S02]  /*4480*/  FSEL R149, R51, -INF , !P1 ;  /* 0xff80000033957808 */ /* 0x000fe40004800000 */
[CC--:B------:R-:W-:Y:S02]  /*4490*/  ISETP.GE.AND P6, PT, R6.reuse, R16.reuse, PT ;  /* 0x000000100600720c */ /* 0x0c0fe40003fc6270 */
[----:B------:R-:W-:Y:S02]  /*44a0*/  ISETP.GE.AND P3, PT, R6, R17, PT ;  /* 0x000000110600720c */ /* 0x000fe40003f66270 */
[----:B------:R-:W-:Y:S02]  /*44b0*/  ISETP.GE.AND P1, PT, R3, R16, PT ;  /* 0x000000100300720c */ /* 0x000fe40003f26270 */
[----:B------:R-:W-:-:S02]  /*44c0*/  FSEL R168, R48, -INF , !P4 ;  /* 0xff80000030a87808 */ /* 0x000fc40006000000 */
[----:B------:R-:W-:Y:S02]  /*44d0*/  FSEL R150, R49, -INF , !P2 ;  /* 0xff80000031967808 */ /* 0x000fe40005000000 */
[----:B------:R-:W-:Y:S01]  /*44e0*/  FSEL R133, R36, -INF , !P6 ;  /* 0xff80000024857808 */ /* 0x000fe20007000000 */
[----:B--2---:R-:W-:Y:S01]  /*44f0*/  HMMA.16816.F32 R48, R8, R24, R184 ;  /* 0x000000180830723c */ /* 0x004fe200000018b8 */
[----:B------:R-:W-:Y:S02]  /*4500*/  FSEL R138, R38, -INF , !P3 ;  /* 0xff800000268a7808 */ /* 0x000fe40005800000 */
[----:B------:R-:W-:Y:S02]  /*4510*/  FSEL R131, R37, -INF , !P1 ;  /* 0xff80000025837808 */ /* 0x000fe40004800000 */
[C---:B------:R-:W-:Y:S02]  /*4520*/  ISETP.GE.AND P4, PT, R6.reuse, R18, PT ;  /* 0x000000120600720c */ /* 0x040fe40003f86270 */
[----:B------:R-:W-:Y:S01]  /*4530*/  ISETP.GE.AND P2, PT, R6, R19, PT ;  /* 0x000000130600720c */ /* 0x000fe20003f46270 */
[----:B------:R-:W-:Y:S01]  /*4540*/  VIADD R6, R0, 0x30 ;  /* 0x0000003000067836 */ /* 0x000fe20000000000 */
[----:B------:R-:W-:-:S02]  /*4550*/  ISETP.GE.AND P6, PT, R3, R17, PT ;  /* 0x000000110300720c */ /* 0x000fc40003fc6270 */
[C---:B------:R-:W-:Y:S02]  /*4560*/  ISETP.GE.AND P3, PT, R3.reuse, R18, PT ;  /* 0x000000120300720c */ /* 0x040fe40003f66270 */
[----:B------:R-:W-:Y:S01]  /*4570*/  ISETP.GE.AND P1, PT, R3, R19, PT ;  /* 0x000000130300720c */ /* 0x000fe20003f26270 */
[----:B------:R-:W-:Y:S01]  /*4580*/  VIADD R3, R0, 0x31 ;  /* 0x0000003100037836 */ /* 0x000fe20000000000 */
[----:B------:R-:W-:Y:S02]  /*4590*/  FSEL R128, R39, -INF , !P6 ;  /* 0xff80000027807808 */ /* 0x000fe40007000000 */
[----:B------:R-:W-:Y:S01]  /*45a0*/  FSEL R130, R32, -INF , !P4 ;  /* 0xff80000020827808 */ /* 0x000fe20006000000 */
[----:B------:R-:W-:Y:S01]  /*45b0*/  HMMA.16816.F32 R36, R12, R30, R56 ;  /* 0x0000001e0c24723c */ /* 0x000fe20000001838 */
[----:B------:R-:W-:Y:S02]  /*45c0*/  FSEL R148, R34, -INF , !P2 ;  /* 0xff80000022947808 */ /* 0x000fe40005000000 */
[----:B------:R-:W-:-:S02]  /*45d0*/  FSEL R129, R33, -INF , !P3 ;  /* 0xff80000021817808 */ /* 0x000fc40005800000 */
[----:B------:R-:W-:Y:S01]  /*45e0*/  FSEL R137, R35, -INF , !P1 ;  /* 0xff80000023897808 */ /* 0x000fe20004800000 */
[----:B------:R-:W-:Y:S01]  /*45f0*/  HMMA.16816.F32 R56, R20, R152, R244 ;  /* 0x000000981438723c */ /* 0x000fe200000018f4 */
[CC--:B------:R-:W-:Y:S02]  /*4600*/  ISETP.GE.AND P6, PT, R6.reuse, R16.reuse, PT ;  /* 0x000000100600720c */ /* 0x0c0fe40003fc6270 */
[----:B------:R-:W-:Y:S02]  /*4610*/  ISETP.GE.AND P2, PT, R6, R17, PT ;  /* 0x000000110600720c */ /* 0x000fe40003f46270 */
[----:B------:R-:W-:Y:S01]  /*4620*/  ISETP.GE.AND P1, PT, R3, R16, PT ;  /* 0x000000100300720c */ /* 0x000fe20003f26270 */
[----:B------:R-:W-:Y:S01]  /*4630*/  HMMA.16816.F32 R32, R8, R30, R144 ;  /* 0x0000001e0820723c */ /* 0x000fe20000001890 */
[----:B------:R-:W1:Y:S01]  /*4640*/  LDSM.16.M88.4 R28, [R225+0x2800] ;  /* 0x00280000e11c783b */ /* 0x000e620000000200 */
[----:B------:R-:W-:Y:S02]  /*4650*/  FSEL R183, R40, -INF , !P6 ;  /* 0xff80000028b77808 */ /* 0x000fe40007000000 */
[----:B------:R-:W-:-:S02]  /*4660*/  FSEL R188, R42, -INF , !P2 ;  /* 0xff8000002abc7808 */ /* 0x000fc40005000000 */
[----:B------:R-:W-:Y:S02]  /*4670*/  FSEL R181, R41, -INF , !P1 ;  /* 0xff80000029b57808 */ /* 0x000fe40004800000 */
        /* <DEDUP_REMOVED lines=16> */
[----:B------:R-:W-:Y:S02]  /*4780*/  FSEL R144, R36, -INF , !P6 ;  /* 0xff80000024907808 */ /* 0x000fe40007000000 */
[----:B------:R-:W-:Y:S02]  /*4790*/  FSEL R146, R38, -INF , !P3 ;  /* 0xff80000026927808 */ /* 0x000fe40005800000 */
[----:B------:R-:W-:Y:S02]  /*47a0*/  FSEL R127, R37, -INF , !P1 ;  /* 0xff800000257f7808 */ /* 0x000fe40004800000 */
[C---:B------:R-:W-:Y:S01]  /*47b0*/  ISETP.GE.AND P4, PT, R6.reuse, R18, PT ;  /* 0x000000120600720c */ /* 0x040fe20003f86270 */
[----:B-1----:R-:W-:Y:S01]  /*47c0*/  HMMA.16816.F32 R44, R12, R28, R76 ;  /* 0x0000001c0c2c723c */ /* 0x002fe2000000184c */
        /* <DEDUP_REMOVED lines=11> */
[----:B------:R-:W-:Y:S02]  /*4880*/  FSEL R145, R35, -INF , !P1 ;  /* 0xff80000023917808 */ /* 0x000fe40004800000 */
[----:B------:R-:W-:Y:S01]  /*4890*/  HMMA.16816.F32 R32, R8, R26, R140 ;  /* 0x0000001a0820723c */ /* 0x000fe2000000188c */
[----:B------:R-:W1:Y:S01]  /*48a0*/  LDSM.16.M88.4 R24, [R225+0x3000] ;  /* 0x00300000e118783b */ /* 0x000e620000000200 */
[C---:B------:R-:W-:Y:S02]  /*48b0*/  ISETP.GE.AND P6, PT, R6.reuse, R16, PT ;  /* 0x000000100600720c */ /* 0x040fe40003fc6270 */
[C---:B------:R-:W-:Y:S02]  /*48c0*/  ISETP.GE.AND P2, PT, R6.reuse, R17, PT ;  /* 0x000000110600720c */ /* 0x040fe40003f46270 */
[C---:B------:R-:W-:Y:S02]  /*48d0*/  ISETP.GE.AND P4, PT, R6.reuse, R18, PT ;  /* 0x000000120600720c */ /* 0x040fe40003f86270 */
[----:B------:R-:W-:Y:S01]  /*48e0*/  ISETP.GE.AND P3, PT, R6, R19, PT ;  /* 0x000000130600720c */ /* 0x000fe20003f66270 */
[----:B------:R-:W-:Y:S01]  /*48f0*/  VIADD R6, R0, 0x48 ;  /* 0x0000004800067836 */ /* 0x000fe20000000000 */
[----:B------:R-:W-:-:S02]  /*4900*/  ISETP.GE.AND P1, PT, R3, R16, PT ;  /* 0x000000100300720c */ /* 0x000fc40003f26270 */
[----:B------:R-:W-:Y:S02]  /*4910*/  FSEL R200, R40, -INF , !P6 ;  /* 0xff80000028c87808 */ /* 0x000fe40007000000 */
[----:B------:R-:W-:Y:S02]  /*4920*/  ISETP.GE.AND P6, PT, R3, R17, PT ;  /* 0x000000110300720c */ /* 0x000fe40003fc6270 */
[----:B------:R-:W-:Y:S02]  /*4930*/  FSEL R201, R42, -INF , !P2 ;  /* 0xff8000002ac97808 */ /* 0x000fe40005000000 */
[----:B------:R-:W-:Y:S02]  /*4940*/  FSEL R194, R41, -INF , !P1 ;  /* 0xff80000029c27808 */ /* 0x000fe40004800000 */
[C---:B------:R-:W-:Y:S02]  /*4950*/  ISETP.GE.AND P2, PT, R3.reuse, R18, PT ;  /* 0x000000120300720c */ /* 0x040fe40003f46270 */
[----:B------:R-:W-:Y:S01]  /*4960*/  ISETP.GE.AND P1, PT, R3, R19, PT ;  /* 0x000000130300720c */ /* 0x000fe20003f26270 */
[----:B------:R-:W-:Y:S01]  /*4970*/  VIADD R3, R0, 0x49 ;  /* 0x0000004900037836 */ /* 0x000fe20000000000 */
[----:B------:R-:W-:-:S02]  /*4980*/  FSEL R191, R43, -INF , !P6 ;  /* 0xff8000002bbf7808 */ /* 0x000fc40007000000 */
[----:B------:R-:W-:Y:S01]  /*4990*/  ISETP.GE.AND P6, PT, R6, R16, PT ;  /* 0x000000100600720c */ /* 0x000fe20003fc6270 */
[C---:B------:R-:W-:Y:S01]  /*49a0*/  HMMA.16816.F32 R40, R8.reuse, R30, R116 ;  /* 0x0000001e0828723c */ /* 0x040fe20000001874 */
[----:B------:R-:W-:Y:S02]  /*49b0*/  FSEL R193, R48, -INF , !P4 ;  /* 0xff80000030c17808 */ /* 0x000fe40006000000 */
[----:B------:R-:W-:Y:S02]  /*49c0*/  FSEL R195, R50, -INF , !P3 ;  /* 0xff80000032c37808 */ /* 0x000fe40005800000 */
[----:B------:R-:W-:Y:S02]  /*49d0*/  FSEL R190, R49, -INF , !P2 ;  /* 0xff80000031be7808 */ /* 0x000fe40005000000 */
[----:B------:R-:W-:Y:S02]  /*49e0*/  FSEL R189, R51, -INF , !P1 ;  /* 0xff80000033bd7808 */ /* 0x000fe40004800000 */
[----:B------:R-:W-:Y:S01]  /*49f0*/  FSEL R152, R36, -INF , !P6 ;  /* 0xff80000024987808 */ /* 0x000fe20007000000 */
[----:B------:R-:W-:Y:S01]  /*4a00*/  HMMA.16816.F32 R48, R8, R28, R160 ;  /* 0x0000001c0830723c */ /* 0x000fe200000018a0 */
[----:B------:R-:W-:-:S02]  /*4a10*/  ISETP.GE.AND P3, PT, R6, R17, PT ;  /* 0x000000110600720c */ /* 0x000fc40003f66270 */
[C---:B------:R-:W-:Y:S02]  /*4a20*/  ISETP.GE.AND P4, PT, R6.reuse, R18, PT ;  /* 0x000000120600720c */ /* 0x040fe40003f86270 */
[----:B------:R-:W-:Y:S01]  /*4a30*/  ISETP.GE.AND P2, PT, R6, R19, PT ;  /* 0x000000130600720c */ /* 0x000fe20003f46270 */
[----:B------:R-:W-:Y:S01]  /*4a40*/  VIADD R6, R0, 0x50 ;  /* 0x0000005000067836 */ /* 0x000fe20000000000 */
[C---:B------:R-:W-:Y:S02]  /*4a50*/  ISETP.GE.AND P1, PT, R3.reuse, R16, PT ;  /* 0x000000100300720c */ /* 0x040fe40003f26270 */
[----:B------:R-:W-:Y:S02]  /*4a60*/  ISETP.GE.AND P6, PT, R3, R17, PT ;  /* 0x000000110300720c */ /* 0x000fe40003fc6270 */
[----:B------:R-:W-:Y:S02]  /*4a70*/  FSEL R184, R38, -INF , !P3 ;  /* 0xff80000026b87808 */ /* 0x000fe40005800000 */
[----:B------:R-:W-:-:S02]  /*4a80*/  FSEL R143, R37, -INF , !P1 ;  /* 0xff800000258f7808 */ /* 0x000fc40004800000 */
[----:B------:R-:W-:Y:S02]  /*4a90*/  FSEL R140, R39, -INF , !P6 ;  /* 0xff800000278c7808 */ /* 0x000fe40007000000 */
[C---:B------:R-:W-:Y:S01]  /*4aa0*/  ISETP.GE.AND P3, PT, R3.reuse, R18, PT ;  /* 0x000000120300720c */ /* 0x040fe20003f66270 */
[----:B------:R-:W-:Y:S01]  /*4ab0*/  HMMA.16816.F32 R36, R12, R30, R88 ;  /* 0x0000001e0c24723c */ /* 0x000fe20000001858 */
[----:B------:R-:W-:Y:S01]  /*4ac0*/  ISETP.GE.AND P1, PT, R3, R19, PT ;  /* 0x000000130300720c */ /* 0x000fe20003f26270 */
[----:B------:R-:W-:Y:S01]  /*4ad0*/  VIADD R3, R0, 0x51 ;  /* 0x0000005100037836 */ /* 0x000fe20000000000 */
[----:B------:R-:W-:Y:S01]  /*4ae0*/  ISETP.GE.AND P6, PT, R6, R16, PT ;  /* 0x000000100600720c */ /* 0x000fe20003fc6270 */
[----:B------:R-:W2:Y:S01]  /*4af0*/  LDSM.16.M88.4 R28, [R225+0x3800] ;  /* 0x00380000e11c783b */ /* 0x000ea20000000200 */
[----:B------:R-:W-:Y:S01]  /*4b00*/  FSEL R185, R34, -INF , !P2 ;  /* 0xff80000022b97808 */ /* 0x000fe20005000000 */
[----:B------:R-:W-:-:S04]  /*4b10*/  DEPBAR.LE SB0, 0x0 ;  /* 0x000080000000791a */ /* 0x000fc80000000000 */
[----:B------:R-:W-:Y:S02]  /*4b20*/  FSEL R153, R35, -INF , !P1 ;  /* 0xff80000023997808 */ /* 0x000fe40004800000 */
[----:B------:R-:W-:Y:S01]  /*4b30*/  FSEL R239, R44, -INF , !P6 ;  /* 0xff8000002cef7808 */ /* 0x000fe20007000000 */
[----:B------:R-:W-:Y:S01]  /*4b40*/  BAR.SYNC.DEFER_BLOCKING 0x0 ;  /* 0x0000000000007b1d */ /* 0x000fe20000010000 */
[-C--:B------:R-:W-:Y:S02]  /*4b50*/  ISETP.GE.AND P2, PT, R6, R17.reuse, PT ;  /* 0x000000110600720c */ /* 0x080fe40003f46270 */
[C---:B------:R-:W-:Y:S02]  /*4b60*/  ISETP.GE.AND P1, PT, R3.reuse, R16, PT ;  /* 0x000000100300720c */ /* 0x040fe40003f26270 */
[----:B------:R-:W-:Y:S02]  /*4b70*/  ISETP.GE.AND P6, PT, R3, R17, PT ;  /* 0x000000110300720c */ /* 0x000fe40003fc6270 */
[----:B------:R-:W-:-:S02]  /*4b80*/  FSEL R242, R46, -INF , !P2 ;  /* 0xff8000002ef27808 */ /* 0x000fc40005000000 */
[----:B------:R-:W-:Y:S02]  /*4b90*/  FSEL R238, R45, -INF , !P1 ;  /* 0xff8000002dee7808 */ /* 0x000fe40004800000 */
[----:B------:R-:W-:Y:S02]  /*4ba0*/  FSEL R241, R47, -INF , !P6 ;  /* 0xff8000002ff17808 */ /* 0x000fe40007000000 */
[-C--:B-1----:R-:W-:Y:S01]  /*4bb0*/  HMMA.16816.F32 R44, R12, R24.reuse, R52 ;  /* 0x000000180c2c723c */ /* 0x082fe20000001834 */
[----:B------:R-:W-:Y:S02]  /*4bc0*/  FSEL R142, R32, -INF , !P4 ;  /* 0xff800000208e7808 */ /* 0x000fe40006000000 */
[----:B------:R-:W-:Y:S02]  /*4bd0*/  FSEL R141, R33, -INF , !P3 ;  /* 0xff800000218d7808 */ /* 0x000fe40005800000 */
[CC--:B------:R-:W-:Y:S01]  /*4be0*/  ISETP.GE.AND P4, PT, R6.reuse, R18.reuse, PT ;  /* 0x000000120600720c */ /* 0x0c0fe20003f86270 */
[----:B------:R-:W-:Y:S01]  /*4bf0*/  HMMA.16816.F32 R32, R8, R24, R196 ;  /* 0x000000180820723c */ /* 0x000fe200000018c4 */
[----:B------:R-:W-:Y:S01]  /*4c00*/  ISETP.GE.AND P3, PT, R6, R19, PT ;  /* 0x000000130600720c */ /* 0x000fe20003f66270 */
[----:B------:R-:W-:Y:S01]  /*4c10*/  VIADD R6, R0, 0x58 ;  /* 0x0000005800067836 */ /* 0x000fe20000000000 */
[----:B------:R-:W-:-:S02]  /*4c20*/  ISETP.GE.AND P2, PT, R3, R18, PT ;  /* 0x000000120300720c */ /* 0x000fc40003f46270 */
[----:B------:R-:W-:Y:S01]  /*4c30*/  ISETP.GE.AND P1, PT, R3, R19, PT ;  /* 0x000000130300720c */ /* 0x000fe20003f26270 */
[----:B------:R-:W-:Y:S01]  /*4c40*/  VIADD R3, R0, 0x59 ;  /* 0x0000005900037836 */ /* 0x000fe20000000000 */
[----:B------:R-:W-:Y:S01]  /*4c50*/  ISETP.GE.AND P6, PT, R6, R16, PT ;  /* 0x000000100600720c */ /* 0x000fe20003fc6270 */
[----:B------:R-:W-:Y:S01]  /*4c60*/  HMMA.16816.F32 R52, R20, R154, R232 ;  /* 0x0000009a1434723c */ /* 0x000fe200000018e8 */
[----:B------:R-:W-:Y:S02]  /*4c70*/  FSEL R236, R48, -INF , !P4 ;  /* 0xff80000030ec7808 */ /* 0x000fe40006000000 */
        /* <DEDUP_REMOVED lines=8> */
[C---:B------:R-:W-:Y:S02]  /*4d00*/  ISETP.GE.AND P1, PT, R3.reuse, R16, PT ;  /* 0x000000100300720c */ /* 0x040fe40003f26270 */
[----:B------:R-:W-:Y:S02]  /*4d10*/  FSEL R219, R36, -INF , !P6 ;  /* 0xff80000024db7808 */ /* 0x000fe40007000000 */
[----:B------:R-:W-:-:S02]  /*4d20*/  ISETP.GE.AND P6, PT, R3, R17, PT ;  /* 0x000000110300720c */ /* 0x000fc40003fc6270 */
[----:B------:R-:W-:Y:S02]  /*4d30*/  FSEL R232, R38, -INF , !P3 ;  /* 0xff80000026e87808 */ /* 0x000fe40005800000 */
[----:B------:R-:W-:Y:S02]  /*4d40*/  FSEL R218, R37, -INF , !P1 ;  /* 0xff80000025da7808 */ /* 0x000fe40004800000 */
[C---:B------:R-:W-:Y:S02]  /*4d50*/  ISETP.GE.AND P3, PT, R3.reuse, R18, PT ;  /* 0x000000120300720c */ /* 0x040fe40003f66270 */
[----:B------:R-:W-:Y:S01]  /*4d60*/  ISETP.GE.AND P1, PT, R3, R19, PT ;  /* 0x000000130300720c */ /* 0x000fe20003f26270 */
[----:B------:R-:W-:Y:S01]  /*4d70*/  VIADD R3, R0, 0x61 ;  /* 0x0000006100037836 */ /* 0x000fe20000000000 */
[----:B------:R-:W-:Y:S02]  /*4d80*/  FSEL R229, R39, -INF , !P6 ;  /* 0xff80000027e57808 */ /* 0x000fe40007000000 */
[----:B------:R-:W-:Y:S01]  /*4d90*/  ISETP.GE.AND P6, PT, R6, R16, PT ;  /* 0x000000100600720c */ /* 0x000fe20003fc6270 */
[----:B--2---:R-:W-:Y:S01]  /*4da0*/  HMMA.16816.F32 R36, R8, R28, R212 ;  /* 0x0000001c0824723c */ /* 0x004fe200000018d4 */
[----:B------:R-:W-:-:S02]  /*4db0*/  FSEL R210, R40, -INF , !P4 ;  /* 0xff80000028d27808 */ /* 0x000fc40006000000 */
[----:B------:R-:W-:Y:S02]  /*4dc0*/  FSEL R235, R42, -INF , !P2 ;  /* 0xff8000002aeb7808 */ /* 0x000fe40005000000 */
[----:B------:R-:W-:Y:S02]  /*4dd0*/  FSEL R217, R41, -INF , !P3 ;  /* 0xff80000029d97808 */ /* 0x000fe40005800000 */
[----:B------:R-:W-:Y:S02]  /*4de0*/  FSEL R234, R43, -INF , !P1 ;  /* 0xff8000002bea7808 */ /* 0x000fe40004800000 */
[----:B------:R-:W-:Y:S01]  /*4df0*/  FSEL R202, R44, -INF , !P6 ;  /* 0xff8000002cca7808 */ /* 0x000fe20007000000 */
[----:B------:R-:W-:Y:S01]  /*4e00*/  HMMA.16816.F32 R40, R8, R26, R156 ;  /* 0x0000001a0828723c */ /* 0x000fe2000000189c */
[----:B------:R-:W-:Y:S02]  /*4e10*/  ISETP.GE.AND P2, PT, R6, R17, PT ;  /* 0x000000110600720c */ /* 0x000fe40003f46270 */
[----:B------:R-:W-:-:S02]  /*4e20*/  ISETP.GE.AND P1, PT, R3, R16, PT ;  /* 0x000000100300720c */ /* 0x000fc40003f26270 */
[----:B------:R-:W-:Y:S01]  /*4e30*/  ISETP.GE.AND P6, PT, R3, R17, PT ;  /* 0x000000110300720c */ /* 0x000fe20003fc6270 */
[----:B------:R-:W-:Y:S01]  /*4e40*/  HMMA.16816.F32 R24, R12, R72, R164 ;  /* 0x000000480c18723c */ /* 0x000fe200000018a4 */
[----:B------:R-:W-:Y:S02]  /*4e50*/  FSEL R216, R46, -INF , !P2 ;  /* 0xff8000002ed87808 */ /* 0x000fe40005000000 */
[----:B------:R-:W-:Y:S02]  /*4e60*/  FSEL R199, R45, -INF , !P1 ;  /* 0xff8000002dc77808 */ /* 0x000fe40004800000 */
[----:B------:R-:W-:Y:S01]  /*4e70*/  FSEL R208, R47, -INF , !P6 ;  /* 0xff8000002fd07808 */ /* 0x000fe20007000000 */
[----:B------:R-:W-:Y:S01]  /*4e80*/  HMMA.16816.F32 R8, R8, R30, R172 ;  /* 0x0000001e0808723c */ /* 0x000fe200000018ac */
[CC--:B------:R-:W-:Y:S02]  /*4e90*/  ISETP.GE.AND P4, PT, R6.reuse, R18.reuse, PT ;  /* 0x000000120600720c */ /* 0x0c0fe40003f86270 */
[-C--:B------:R-:W-:Y:S01]  /*4ea0*/  ISETP.GE.AND P3, PT, R6, R19.reuse, PT ;  /* 0x000000130600720c */ /* 0x080fe20003f66270 */
[C---:B------:R-:W-:Y:S01]  /*4eb0*/  VIADD R6, R0.reuse, 0x68 ;  /* 0x0000006800067836 */ /* 0x040fe20000000000 */
[C---:B------:R-:W-:Y:S01]  /*4ec0*/  ISETP.GE.AND P2, PT, R3.reuse, R18, PT ;  /* 0x000000120300720c */ /* 0x040fe20003f46270 */
[----:B------:R-:W-:Y:S01]  /*4ed0*/  HMMA.16816.F32 R44, R12, R28, R56 ;  /* 0x0000001c0c2c723c */ /* 0x000fe20000001838 */
[----:B------:R-:W-:Y:S01]  /*4ee0*/  ISETP.GE.AND P1, PT, R3, R19, PT ;  /* 0x000000130300720c */ /* 0x000fe20003f26270 */
[----:B------:R-:W-:Y:S01]  /*4ef0*/  VIADD R3, R0, 0x69 ;  /* 0x0000006900037836 */ /* 0x000fe20000000000 */
[----:B------:R-:W-:-:S02]  /*4f00*/  FSEL R233, R34, -INF , !P3 ;  /* 0xff80000022e97808 */ /* 0x000fc40005800000 */
[----:B------:R-:W-:Y:S01]  /*4f10*/  FSEL R213, R35, -INF , !P1 ;  /* 0xff80000023d57808 */ /* 0x000fe20004800000 */
[----:B------:R-:W-:Y:S01]  /*4f20*/  HMMA.16816.F32 R12, R12, R30, R52 ;  /* 0x0000001e0c0c723c */ /* 0x000fe20000001834 */
[CC--:B------:R-:W-:Y:S02]  /*4f30*/  ISETP.GE.AND P6, PT, R6.reuse, R16.reuse, PT ;  /* 0x000000100600720c */ /* 0x0c0fe40003fc6270 */
[----:B------:R-:W-:Y:S02]  /*4f40*/  ISETP.GE.AND P3, PT, R6, R17, PT ;  /* 0x000000110600720c */ /* 0x000fe40003f66270 */
[----:B------:R-:W-:Y:S02]  /*4f50*/  ISETP.GE.AND P1, PT, R3, R16, PT ;  /* 0x000000100300720c */ /* 0x000fe40003f26270 */
[----:B------:R-:W-:Y:S02]  /*4f60*/  FSEL R187, R20, -INF , !P6 ;  /* 0xff80000014bb7808 */ /* 0x000fe40007000000 */
[----:B------:R-:W-:-:S02]  /*4f70*/  FSEL R198, R22, -INF , !P3 ;  /* 0xff80000016c67808 */ /* 0x000fc40005800000 */
[----:B------:R-:W-:Y:S02]  /*4f80*/  FSEL R186, R21, -INF , !P1 ;  /* 0xff80000015ba7808 */ /* 0x000fe40004800000 */
[----:B------:R-:W-:Y:S02]  /*4f90*/  FSEL R209, R33, -INF , !P2 ;  /* 0xff80000021d17808 */ /* 0x000fe40005000000 */
[C---:B------:R-:W-:Y:S02]  /*4fa0*/  ISETP.GE.AND P6, PT, R3.reuse, R17, PT ;  /* 0x000000110300720c */ /* 0x040fe40003fc6270 */
[C---:B------:R-:W-:Y:S02]  /*4fb0*/  ISETP.GE.AND P3, PT, R3.reuse, R18, PT ;  /* 0x000000120300720c */ /* 0x040fe40003f66270 */
[-C--:B------:R-:W-:Y:S01]  /*4fc0*/  ISETP.GE.AND P1, PT, R3, R19.reuse, PT ;  /* 0x000000130300720c */ /* 0x080fe20003f26270 */
[----:B------:R-:W-:Y:S01]  /*4fd0*/  VIADD R3, R0, 0x70 ;  /* 0x0000007000037836 */ /* 0x000fe20000000000 */
[----:B------:R-:W-:-:S02]  /*4fe0*/  ISETP.GE.AND P2, PT, R6, R19, PT ;  /* 0x000000130600720c */ /* 0x000fc40003f46270 */
[----:B------:R-:W-:Y:S02]  /*4ff0*/  FSEL R211, R32, -INF , !P4 ;  /* 0xff80000020d37808 */ /* 0x000fe40006000000 */
[----:B------:R-:W-:Y:S01]  /*5000*/  ISETP.GE.AND P4, PT, R6, R18, PT ;  /* 0x000000120600720c */ /* 0x000fe20003f86270 */
[----:B------:R-:W-:Y:S01]  /*5010*/  VIADD R6, R0, 0x71 ;  /* 0x0000007100067836 */ /* 0x000fe20000000000 */
[----:B------:R-:W-:Y:S02]  /*5020*/  FSEL R192, R23, -INF , !P6 ;  /* 0xff80000017c07808 */ /* 0x000fe40007000000 */
[----:B------:R-:W-:Y:S02]  /*5030*/  FSEL R212, R42, -INF , !P2 ;  /* 0xff8000002ad47808 */ /* 0x000fe40005000000 */
[C---:B------:R-:W-:Y:S02]  /*5040*/  ISETP.GE.AND P6, PT, R3.reuse, R16, PT ;  /* 0x000000100300720c */ /* 0x040fe40003fc6270 */
[----:B------:R-:W-:-:S02]  /*5050*/  ISETP.GE.AND P2, PT, R3, R17, PT ;  /* 0x000000110300720c */ /* 0x000fc40003f46270 */
[----:B------:R-:W-:Y:S02]  /*5060*/  FSEL R197, R40, -INF , !P4 ;  /* 0xff80000028c57808 */ /* 0x000fe40006000000 */
[----:B------:R-:W-:Y:S02]  /*5070*/  FSEL R196, R41, -INF , !P3 ;  /* 0xff80000029c47808 */ /* 0x000fe40005800000 */
[C---:B------:R-:W-:Y:S02]  /*5080*/  ISETP.GE.AND P4, PT, R3.reuse, R18, PT ;  /* 0x000000120300720c */ /* 0x040fe40003f86270 */
[----:B------:R-:W-:Y:S01]  /*5090*/  ISETP.GE.AND P3, PT, R3, R19, PT ;  /* 0x000000130300720c */ /* 0x000fe20003f66270 */
[----:B------:R-:W-:Y:S01]  /*50a0*/  VIADD R3, R0, 0x78 ;  /* 0x0000007800037836 */ /* 0x000fe20000000000 */
[----:B------:R-:W-:Y:S02]  /*50b0*/  FSEL R162, R44, -INF , !P6 ;  /* 0xff8000002ca27808 */ /* 0x000fe40007000000 */
[----:B------:R-:W-:-:S02]  /*50c0*/  FSEL R165, R46, -INF , !P2 ;  /* 0xff8000002ea57808 */ /* 0x000fc40005000000 */
[C---:B------:R-:W-:Y:S02]  /*50d0*/  ISETP.GE.AND P6, PT, R6.reuse, R17, PT ;  /* 0x000000110600720c */ /* 0x040fe40003fc6270 */
[----:B------:R-:W-:Y:S02]  /*50e0*/  ISETP.GE.AND P2, PT, R6, R18, PT ;  /* 0x000000120600720c */ /* 0x000fe40003f46270 */
[----:B------:R-:W-:Y:S02]  /*50f0*/  FSEL R203, R43, -INF , !P1 ;  /* 0xff8000002bcb7808 */ /* 0x000fe40004800000 */
[----:B------:R-:W-:Y:S02]  /*5100*/  FSEL R164, R47, -INF , !P6 ;  /* 0xff8000002fa47808 */ /* 0x000fe40007000000 */
[----:B------:R-:W-:Y:S02]  /*5110*/  FSEL R167, R36, -INF , !P4 ;  /* 0xff80000024a77808 */ /* 0x000fe40006000000 */
[----:B------:R-:W-:-:S02]  /*5120*/  FSEL R175, R38, -INF , !P3 ;  /* 0xff80000026af7808 */ /* 0x000fc40005800000 */
[----:B------:R-:W-:Y:S02]  /*5130*/  FSEL R166, R37, -INF , !P2 ;  /* 0xff80000025a67808 */ /* 0x000fe40005000000 */
[-C--:B------:R-:W-:Y:S02]  /*5140*/  ISETP.GE.AND P1, PT, R6, R16.reuse, PT ;  /* 0x000000100600720c */ /* 0x080fe40003f26270 */
[C---:B------:R-:W-:Y:S02]  /*5150*/  ISETP.GE.AND P6, PT, R3.reuse, R16, PT ;  /* 0x000000100300720c */ /* 0x040fe40003fc6270 */
[C---:B------:R-:W-:Y:S02]  /*5160*/  ISETP.GE.AND P4, PT, R3.reuse, R17, PT ;  /* 0x000000110300720c */ /* 0x040fe40003f86270 */
[C---:B------:R-:W-:Y:S02]  /*5170*/  ISETP.GE.AND P3, PT, R3.reuse, R18, PT ;  /* 0x000000120300720c */ /* 0x040fe40003f66270 */
[----:B------:R-:W-:Y:S01]  /*5180*/  ISETP.GE.AND P2, PT, R3, R19, PT ;  /* 0x000000130300720c */ /* 0x000fe20003f46270 */
[----:B------:R-:W-:Y:S01]  /*5190*/  VIADD R3, R0, 0x79 ;  /* 0x0000007900037836 */ /* 0x000fe20000000000 */
[----:B------:R-:W-:-:S02]  /*51a0*/  FSEL R42, R25, -INF , !P5 ;  /* 0xff800000192a7808 */ /* 0x000fc40006800000 */
[----:B------:R-:W-:Y:S02]  /*51b0*/  FSEL R44, R27, -INF , !P0 ;  /* 0xff8000001b2c7808 */ /* 0x000fe40004000000 */
[C---:B------:R-:W-:Y:S02]  /*51c0*/  ISETP.GE.AND P5, PT, R0.reuse, R17, PT ;  /* 0x000000110000720c */ /* 0x040fe40003fa6270 */
        /* <DEDUP_REMOVED lines=8> */
[C---:B------:R-:W-:Y:S02]  /*5250*/  ISETP.GE.AND P2, PT, R3.reuse, R18, PT ;  /* 0x000000120300720c */ /* 0x040fe40003f46270 */
[-C--:B------:R-:W-:Y:S01]  /*5260*/  ISETP.GE.AND P0, PT, R3, R19.reuse, PT ;  /* 0x000000130300720c */ /* 0x080fe20003f06270 */
[C---:B------:R-:W-:Y:S01]  /*5270*/  VIADD R3, R139.reuse, 0x800 ;  /* 0x000008008b037836 */ /* 0x040fe20000000000 */
[----:B------:R-:W-:Y:S01]  /*5280*/  ISETP.GE.AND P1, PT, R6, R19, PT ;  /* 0x000000130600720c */ /* 0x000fe20003f26270 */
[----:B------:R-:W-:Y:S01]  /*5290*/  VIADD R6, R139, 0x1800 ;  /* 0x000018008b067836 */ /* 0x000fe20000000000 */
[----:B------:R-:W-:-:S02]  /*52a0*/  FSEL R172, R11, -INF , !P0 ;  /* 0xff8000000bac7808 */ /* 0x000fc40004000000 */
[----:B------:R1:W-:Y:S01]  /*52b0*/  STL [R1+0x88], R3 ;  /* 0x0000880301007387 */ /* 0x0003e20000100800 */
[----:B------:R-:W-:Y:S02]  /*52c0*/  PLOP3.LUT P0, PT, PT, PT, UP0, 0x80, 0x0 ;  /* 0x000000000000781c */ /* 0x000fe40003f0f008 */
[----:B------:R-:W-:Y:S01]  /*52d0*/  FSEL R174, R39, -INF , !P1 ;  /* 0xff80000027ae7808 */ /* 0x000fe20004800000 */
[----:B------:R2:W-:Y:S01]  /*52e0*/  STL [R1+0x8c], R7 ;  /* 0x00008c0701007387 */ /* 0x0005e20000100800 */
[----:B------:R-:W-:Y:S02]  /*52f0*/  ISETP.GE.AND P1, PT, R0, R16, PT ;  /* 0x000000100000720c */ /* 0x000fe40003f26270 */
[----:B------:R-:W-:Y:S01]  /*5300*/  FSEL R160, R9, -INF , !P2 ;  /* 0xff80000009a07808 */ /* 0x000fe20005000000 */
[----:B------:R3:W-:Y:S01]  /*5310*/  STL [R1+0x90], R6 ;  /* 0x0000900601007387 */ /* 0x0007e20000100800 */
[----:B------:R-:W-:Y:S02]  /*5320*/  FSEL R41, R24, -INF , !P1 ;  /* 0xff80000018297808 */ /* 0x000fe40004800000 */
[----:B------:R-:W-:Y:S01]  /*5330*/  ISETP.GE.AND P1, PT, R0, R19, PT ;  /* 0x000000130000720c */ /* 0x000fe20003f26270 */
[----:B------:R-:W-:Y:S01]  /*5340*/  IMAD.IADD R0, R207, 0x1, R206 ;  /* 0x00000001cf007824 */ /* 0x000fe200078e02ce */
[----:B------:R-:W-:-:S02]  /*5350*/  FSEL R157, R12, -INF , !P6 ;  /* 0xff8000000c9d7808 */ /* 0x000fc40007000000 */
[----:B------:R-:W-:Y:S02]  /*5360*/  FSEL R46, R82, -INF , !P1 ;  /* 0xff800000522e7808 */ /* 0x000fe40004800000 */
[----:B------:R-:W-:Y:S02]  /*5370*/  FSEL R159, R14, -INF , !P4 ;  /* 0xff8000000e9f7808 */ /* 0x000fe40006000000 */
[----:B------:R-:W-:Y:S02]  /*5380*/  FSEL R156, R13, -INF , !P5 ;  /* 0xff8000000d9c7808 */ /* 0x000fe40006800000 */
[----:B------:R-:W-:Y:S01]  /*5390*/  FSEL R158, R15, -INF , !P3 ;  /* 0xff8000000f9e7808 */ /* 0x000fe20005800000 */
[C---:B-1----:R-:W-:Y:S02]  /*53a0*/  VIADD R3, R139.reuse, 0x2000 ;  /* 0x000020008b037836 */ /* 0x042fe40000000000 */
[----:B--2---:R-:W-:-:S03]  /*53b0*/  VIADD R7, R139, 0x2800 ;  /* 0x000028008b077836 */ /* 0x004fc60000000000 */
[----:B------:R1:W-:Y:S01]  /*53c0*/  STL [R1+0xa0], R3 ;  /* 0x0000a00301007387 */ /* 0x0003e20000100800 */
[----:B---3--:R-:W-:-:S03]  /*53d0*/  VIADD R6, R139, 0x3000 ;  /* 0x000030008b067836 */ /* 0x008fc60000000000 */
[----:B------:R2:W-:Y:S04]  /*53e0*/  STL [R1+0xa4], R7 ;  /* 0x0000a40701007387 */ /* 0x0005e80000100800 */
[----:B------:R2:W-:Y:S01]  /*53f0*/  STL [R1+0xa8], R6 ;  /* 0x0000a80601007387 */ /* 0x0005e20000100800 */
[----:B-1----:R-:W-:-:S05]  /*5400*/  VIADD R3, R139, 0x3800 ;  /* 0x000038008b037836 */ /* 0x002fca0000000000 */
[----:B------:R2:W-:Y:S01]  /*5410*/  STL [R1+0xac], R3 ;  /* 0x0000ac0301007387 */ /* 0x0005e20000100800 */
[----:B------:R-:W-:Y:S05]  /*5420*/  @!P0 BRA `(.L_x_223) ;  /* 0x0000000400c08947 */ /* 0x000fea0003800000 */
[----:B------:R-:W-:Y:S01]  /*5430*/  ULDC UR20, c[0x0][0x2d0] ;  /* 0x0000b40000147ab9 */ /* 0x000fe20000000800 */
[----:B------:R-:W-:Y:S01]  /*5440*/  UIADD3 UR21, UR23, -0x2, URZ ;  /* 0xfffffffe17157890 */ /* 0x000fe2000fffe03f */
[----:B------:R-:W-:Y:S01]  /*5450*/  ISETP.GE.AND P1, PT, R204, UR20, PT ;  /* 0x00000014cc007c0c */ /* 0x000fe2000bf26270 */
[----:B--2---:R-:W-:Y:S01]  /*5460*/  IMAD.U32 R3, RZ, RZ, UR8 ;  /* 0x00000008ff037e24 */ /* 0x004fe2000f8e00ff */
[----:B------:R-:W-:Y:S01]  /*5470*/  BSSY B0, `(.L_x_224) ;  /* 0x000006a000007945 */ /* 0x000fe20003800000 */
[----:B------:R-:W-:Y:S01]  /*5480*/  USHF.R.S32.HI UR20, URZ, 0x1f, UR21 ;  /* 0x0000001f3f147899 */ /* 0x000fe20008011415 */
[----:B------:R-:W-:Y:S02]  /*5490*/  IMAD.U32 R6, RZ, RZ, UR8 ;  /* 0x00000008ff067e24 */ /* 0x000fe4000f8e00ff */
[----:B------:R-:W-:Y:S01]  /*54a0*/  IMAD.U32 R8, RZ, RZ, UR21 ;  /* 0x00000015ff087e24 */ /* 0x000fe2000f8e00ff */
[----:B------:R-:W-:Y:S01]  /*54b0*/  UIMAD UR21, UR22, UR21, URZ ;  /* 0x00000015161572a4 */ /* 0x000fe2000f8e023f */
[----:B------:R-:W-:-:S02]  /*54c0*/  IMAD.U32 R12, RZ, RZ, UR8 ;  /* 0x00000008ff0c7e24 */ /* 0x000fc4000f8e00ff */
[----:B------:R-:W-:Y:S01]  /*54d0*/  IMAD.WIDE.U32 R8, R8, UR26, R222 ;  /* 0x0000001a08087c25 */ /* 0x000fe2000f8e00de */
[----:B------:R-:W-:Y:S02]  /*54e0*/  UIMAD UR20, UR20, UR26, UR21 ;  /* 0x0000001a141472a4 */ /* 0x000fe4000f8e0215 */
[----:B------:R-:W1:Y:S01]  /*54f0*/  @!P1 LDC.64 R22, c[0x0][0x218] ;  /* 0x00008600ff169b82 */ /* 0x000e620000000a00 */
[----:B------:R-:W-:Y:S01]  /*5500*/  IMAD.U32 R11, RZ, RZ, UR8 ;  /* 0x00000008ff0b7e24 */ /* 0x000fe2000f8e00ff */
[-C--:B------:R-:W-:Y:S01]  /*5510*/  @!P1 LEA R25, P3, R3, R8.reuse, 0x5 ;  /* 0x0000000803199211 */ /* 0x080fe200078628ff */
[----:B------:R-:W-:Y:S01]  /*5520*/  IMAD.U32 R3, RZ, RZ, UR9 ;  /* 0x00000009ff037e24 */ /* 0x000fe2000f8e00ff */
[----:B------:R-:W-:Y:S01]  /*5530*/  @!P1 LEA R28, P2, R6, R8, 0x6 ;  /* 0x00000008061c9211 */ /* 0x000fe200078430ff */
[----:B------:R-:W-:Y:S01]  /*5540*/  VIADD R7, R9, UR20 ;  /* 0x0000001409077c36 */ /* 0x000fe20008000000 */
[----:B------:R-:W-:Y:S01]  /*5550*/  VOTEU.ALL UP0, P1 ;  /* 0x00000000003f7886 */ /* 0x000fe20000800000 */
[----:B------:R-:W-:Y:S01]  /*5560*/  IMAD.U32 R10, RZ, RZ, UR9 ;  /* 0x00000009ff0a7e24 */ /* 0x000fe2000f8e00ff */
[----:B------:R-:W2:Y:S01]  /*5570*/  @!P1 LDC.64 R32, c[0x0][0x218] ;  /* 0x00008600ff209b82 */ /* 0x000ea20000000a00 */
[----:B------:R-:W-:Y:S01]  /*5580*/  @!P1 IMAD.MOV.U32 R13, RZ, RZ, R7 ;  /* 0x000000ffff0d9224 */ /* 0x000fe200078e0007 */
[-C--:B------:R-:W-:Y:S01]  /*5590*/  @!P1 LEA.HI.X R40, R12, R7.reuse, R3, 0x6, P2 ;  /* 0x000000070c289211 */ /* 0x080fe200010f3403 */
[----:B------:R-:W-:Y:S01]  /*55a0*/  @!P1 IMAD.MOV.U32 R12, RZ, RZ, R8 ;  /* 0x000000ffff0c9224 */ /* 0x000fe200078e0008 */
[----:B------:R-:W-:Y:S01]  /*55b0*/  MOV R3, UR8 ;  /* 0x0000000800037c02 */ /* 0x000fe20008000f00 */
[----:B------:R-:W-:Y:S01]  /*55c0*/  IMAD.U32 R14, RZ, RZ, UR8 ;  /* 0x00000008ff0e7e24 */ /* 0x000fe2000f8e00ff */
[-C--:B------:R-:W-:Y:S01]  /*55d0*/  @!P1 LEA.HI.X R29, R11, R7.reuse, R10, 0x5, P3 ;  /* 0x000000070b1d9211 */ /* 0x080fe200018f2c0a */
[----:B------:R-:W-:Y:S01]  /*55e0*/  @!P1 IMAD.MOV.U32 R6, RZ, RZ, R8 ;  /* 0x000000ffff069224 */ /* 0x000fe200078e0008 */
[----:B------:R-:W3:Y:S01]  /*55f0*/  @!P1 LDC.64 R26, c[0x0][0x218] ;  /* 0x00008600ff1a9b82 */ /* 0x000ee20000000a00 */
[----:B------:R-:W-:Y:S01]  /*5600*/  @!P1 IMAD.WIDE.U32 R12, R3, 0x50, R12 ;  /* 0x00000050030c9825 */ /* 0x000fe200078e000c */
[C---:B------:R-:W-:Y:S01]  /*5610*/  @!P1 IADD3 R3, P2, R8.reuse, UR11, RZ ;  /* 0x0000000b08039c10 */ /* 0x040fe2000ff5e0ff */
[----:B------:R-:W-:Y:S01]  /*5620*/  @!UP0 UIMAD UR22, UR9, 0x30, URZ ;  /* 0x00000030091688a4 */ /* 0x000fe2000f8e023f */
[----:B------:R-:W-:Y:S01]  /*5630*/  @!P1 MOV R11, R7 ;  /* 0x00000007000b9202 */ /* 0x000fe20000000f00 */
[----:B------:R-:W-:Y:S01]  /*5640*/  IMAD.U32 R21, RZ, RZ, UR8 ;  /* 0x00000008ff157e24 */ /* 0x000fe2000f8e00ff */
[----:B------:R-:W-:Y:S01]  /*5650*/  @!P1 IADD3.X R24, R7, UR10, RZ, P2, !PT ;  /* 0x0000000a07189c10 */ /* 0x000fe200097fe4ff */
[----:B------:R-:W-:Y:S01]  /*5660*/  @!P1 IMAD.MOV.U32 R10, RZ, RZ, R8 ;  /* 0x000000ffff0a9224 */ /* 0x000fe200078e0008 */
[----:B------:R-:W4:Y:S01]  /*5670*/  @!P1 LDC.64 R30, c[0x0][0x218] ;  /* 0x00008600ff1e9b82 */ /* 0x000f220000000a00 */
[----:B-1----:R-:W-:Y:S01]  /*5680*/  @!P1 LEA R22, P3, R8, R22, 0x1 ;  /* 0x0000001608169211 */ /* 0x002fe200078608ff */
[----:B------:R-:W-:Y:S01]  /*5690*/  @!P1 IMAD.WIDE.U32 R14, R14, 0x30, R6 ;  /* 0x000000300e0e9825 */ /* 0x000fe200078e0006 */
[----:B------:R-:W-:Y:S01]  /*56a0*/  @!UP0 UIMAD UR21, UR9, 0x50, URZ ;  /* 0x00000050091588a4 */ /* 0x000fe2000f8e023f */
[----:B------:R1:W-:Y:S01]  /*56b0*/  @P1 STS.128 [R231+0x4000], RZ ;  /* 0x004000ffe7001388 */ /* 0x0003e20000000c00 */
[----:B------:R-:W-:Y:S01]  /*56c0*/  @!P1 LEA.HI.X R23, R8, R23, R7, 0x1, P3 ;  /* 0x0000001708179211 */ /* 0x000fe200018f0c07 */
[----:B------:R-:W-:Y:S01]  /*56d0*/  @!P1 IMAD.WIDE.U32 R10, R21, 0x60, R10 ;  /* 0x00000060150a9825 */ /* 0x000fe200078e000a */
[----:B------:R-:W-:Y:S01]  /*56e0*/  @!UP0 UIMAD UR20, UR9, 0x60, URZ ;  /* 0x00000060091488a4 */ /* 0x000fe2000f8e023f */
[----:B------:R-:W5:Y:S01]  /*56f0*/  @!P1 LDC.64 R34, c[0x0][0x218] ;  /* 0x00008600ff229b82 */ /* 0x000f620000000a00 */
[C---:B--2---:R-:W-:Y:S01]  /*5700*/  @!P1 LEA R20, P2, R3.reuse, R32, 0x1 ;  /* 0x0000002003149211 */ /* 0x044fe200078408ff */
[----:B------:R-:W-:Y:S01]  /*5710*/  @!PT LDS RZ, [RZ] ;  /* 0x00000000fffff984 */ /* 0x000fe20000000800 */
[----:B------:R-:W-:Y:S01]  /*5720*/  @!PT LDS RZ, [RZ] ;  /* 0x00000000fffff984 */ /* 0x000fe20000000800 */
[----:B------:R-:W-:Y:S01]  /*5730*/  @!PT LDS RZ, [RZ] ;  /* 0x00000000fffff984 */ /* 0x000fe20000000800 */
[----:B------:R5:W-:Y:S03]  /*5740*/  @!P1 LDGSTS.E.BYPASS.LTC128B.128 [R231+0x4000], desc[UR24][R22.64] ;  /* 0x0400000016e79fae */ /* 0x000be6000b901d58 */
[----:B------:R-:W-:Y:S01]  /*5750*/  @!P1 LEA.HI.X R21, R3, R33, R24, 0x1, P2 ;  /* 0x0000002103159211 */ /* 0x000fe200010f0c18 */
[----:B------:R-:W-:Y:S01]  /*5760*/  @!P1 VIADD R3, R15, UR22 ;  /* 0x000000160f039c36 */ /* 0x000fe20008000000 */
[----:B------:R1:W-:Y:S01]  /*5770*/  @P1 STS.128 [R231+0x4800], RZ ;  /* 0x004800ffe7001388 */ /* 0x0003e20000000c00 */
[----:B------:R-:W2:Y:S01]  /*5780*/  @!P1 LDC.64 R36, c[0x0][0x218] ;  /* 0x00008600ff249b82 */ /* 0x000ea20000000a00 */
[----:B---3--:R-:W-:Y:S01]  /*5790*/  @!P1 LEA R26, P3, R25, R26, 0x1 ;  /* 0x0000001a191a9211 */ /* 0x008fe200078608ff */
[----:B------:R-:W-:Y:S01]  /*57a0*/  @!P1 VIADD R11, R11, UR20 ;  /* 0x000000140b0b9c36 */ /* 0x000fe20008000000 */
[----:B------:R-:W-:Y:S01]  /*57b0*/  @!PT LDS RZ, [RZ] ;  /* 0x00000000fffff984 */ /* 0x000fe20000000800 */
[----:B------:R-:W-:Y:S01]  /*57c0*/  @!PT LDS RZ, [RZ] ;  /* 0x00000000fffff984 */ /* 0x000fe20000000800 */
[----:B------:R-:W-:Y:S01]  /*57d0*/  @!PT LDS RZ, [RZ] ;  /* 0x00000000fffff984 */ /* 0x000fe20000000800 */
[----:B------:R2:W-:Y:S02]  /*57e0*/  @!P1 LDGSTS.E.BYPASS.LTC128B.128 [R231+0x4800], desc[UR24][R20.64] ;  /* 0x0480000014e79fae */ /* 0x0005e4000b901d58 */
[----:B------:R-:W-:-:S02]  /*57f0*/  @!P1 LEA.HI.X R27, R25, R27, R29, 0x1, P3 ;  /* 0x0000001b191b9211 */ /* 0x000fc400018f0c1d */
[----:B------:R1:W-:Y:S01]  /*5800*/  @P1 STS.128 [R231+0x5000], RZ ;  /* 0x005000ffe7001388 */ /* 0x0003e20000000c00 */
[----:B------:R-:W3:Y:S01]  /*5810*/  @!P1 LDC.64 R38, c[0x0][0x218] ;  /* 0x00008600ff269b82 */ /* 0x000ee20000000a00 */
[C---:B----4-:R-:W-:Y:S02]  /*5820*/  @!P1 LEA R24, P2, R14.reuse, R30, 0x1 ;  /* 0x0000001e0e189211 */ /* 0x050fe400078408ff */
[----:B------:R-:W-:Y:S01]  /*5830*/  @!PT LDS RZ, [RZ] ;  /* 0x00000000fffff984 */ /* 0x000fe20000000800 */
[----:B------:R-:W-:Y:S01]  /*5840*/  @!PT LDS RZ, [RZ] ;  /* 0x00000000fffff984 */ /* 0x000fe20000000800 */
[----:B------:R-:W-:Y:S01]  /*5850*/  @!PT LDS RZ, [RZ] ;  /* 0x00000000fffff984 */ /* 0x000fe20000000800 */
[----:B------:R1:W-:Y:S02]  /*5860*/  @!P1 LDGSTS.E.BYPASS.LTC128B.128 [R231+0x5000], desc[UR24][R26.64] ;  /* 0x050000001ae79fae */ /* 0x0003e4000b901d58 */
[----:B------:R-:W-:Y:S01]  /*5870*/  @!P1 LEA.HI.X R25, R14, R31, R3, 0x1, P2 ;  /* 0x0000001f0e199211 */ /* 0x000fe200010f0c03 */
[----:B------:R-:W-:Y:S01]  /*5880*/  @!P1 VIADD R3, R13, UR21 ;  /* 0x000000150d039c36 */ /* 0x000fe20008000000 */
[----:B------:R1:W-:Y:S04]  /*5890*/  @P1 STS.128 [R231+0x5800], RZ ;  /* 0x005800ffe7001388 */ /* 0x0003e80000000c00 */
[----:B------:R-:W-:Y:S01]  /*58a0*/  @!PT LDS RZ, [RZ] ;  /* 0x00000000fffff984 */ /* 0x000fe20000000800 */
[----:B------:R-:W-:Y:S01]  /*58b0*/  @!PT LDS RZ, [RZ] ;  /* 0x00000000fffff984 */ /* 0x000fe20000000800 */
[----:B------:R-:W-:Y:S01]  /*58c0*/  @!PT LDS RZ, [RZ] ;  /* 0x00000000fffff984 */ /* 0x000fe20000000800 */
[----:B------:R1:W-:Y:S01]  /*58d0*/  @!P1 LDGSTS.E.BYPASS.LTC128B.128 [R231+0x5800], desc[UR24][R24.64] ;  /* 0x0580000018e79fae */ /* 0x0003e2000b901d58 */
[----:B-----5:R-:W-:-:S03]  /*58e0*/  @!P1 LEA R22, P4, R28, R34, 0x1 ;  /* 0x000000221c169211 */ /* 0x020fc600078808ff */
[----:B------:R1:W-:Y:S01]  /*58f0*/  @P1 STS.128 [R231+0x6000], RZ ;  /* 0x006000ffe7001388 */ /* 0x0003e20000000c00 */
[----:B------:R-:W-:Y:S02]  /*5900*/  @!P1 LEA.HI.X R23, R28, R35, R40, 0x1, P4 ;  /* 0x000000231c179211 */ /* 0x000fe400020f0c28 */
[----:B--2---:R-:W-:-:S03]  /*5910*/  @!P1 LEA R20, P3, R12, R36, 0x1 ;  /* 0x000000240c149211 */ /* 0x004fc600078608ff */
[----:B------:R-:W-:Y:S01]  /*5920*/  @!PT LDS RZ, [RZ] ;  /* 0x00000000fffff984 */ /* 0x000fe20000000800 */
[----:B------:R-:W-:Y:S01]  /*5930*/  @!PT LDS RZ, [RZ] ;  /* 0x00000000fffff984 */ /* 0x000fe20000000800 */
[----:B------:R-:W-:Y:S01]  /*5940*/  @!PT LDS RZ, [RZ] ;  /* 0x00000000fffff984 */ /* 0x000fe20000000800 */
[----:B------:R1:W-:Y:S01]  /*5950*/  @!P1 LDGSTS.E.BYPASS.LTC128B.128 [R231+0x6000], desc[UR24][R22.64] ;  /* 0x0600000016e79fae */ /* 0x0003e2000b901d58 */
[----:B---3--:R-:W-:Y:S02]  /*5960*/  @!P1 LEA R14, P2, R10, R38, 0x1 ;  /* 0x000000260a0e9211 */ /* 0x008fe400078408ff */
[----:B------:R-:W-:Y:S01]  /*5970*/  @!P1 LEA.HI.X R21, R12, R37, R3, 0x1, P3 ;  /* 0x000000250c159211 */ /* 0x000fe200018f0c03 */
[----:B------:R1:W-:Y:S01]  /*5980*/  @P1 STS.128 [R231+0x6800], RZ ;  /* 0x006800ffe7001388 */ /* 0x0003e20000000c00 */
[----:B------:R-:W-:-:S03]  /*5990*/  @!P1 LEA.HI.X R15, R10, R39, R11, 0x1, P2 ;  /* 0x000000270a0f9211 */ /* 0x000fc600010f0c0b */
[----:B------:R-:W-:Y:S01]  /*59a0*/  @!PT LDS RZ, [RZ] ;  /* 0x00000000fffff984 */ /* 0x000fe20000000800 */
[----:B------:R-:W-:Y:S01]  /*59b0*/  @!PT LDS RZ, [RZ] ;  /* 0x00000000fffff984 */ /* 0x000fe20000000800 */
[----:B------:R-:W-:Y:S01]  /*59c0*/  @!PT LDS RZ, [RZ] ;  /* 0x00000000fffff984 */ /* 0x000fe20000000800 */
[----:B------:R1:W-:Y:S04]  /*59d0*/  @!P1 LDGSTS.E.BYPASS.LTC128B.128 [R231+0x6800], desc[UR24][R20.64] ;  /* 0x0680000014e79fae */ /* 0x0003e8000b901d58 */
[----:B------:R1:W-:Y:S04]  /*59e0*/  @P1 STS.128 [R231+0x7000], RZ ;  /* 0x007000ffe7001388 */ /* 0x0003e80000000c00 */
[----:B------:R-:W-:Y:S01]  /*59f0*/  @!PT LDS RZ, [RZ] ;  /* 0x00000000fffff984 */ /* 0x000fe20000000800 */
[----:B------:R-:W-:Y:S01]  /*5a00*/  @!PT LDS RZ, [RZ] ;  /* 0x00000000fffff984 */ /* 0x000fe20000000800 */
[----:B------:R-:W-:Y:S01]  /*5a10*/  @!PT LDS RZ, [RZ] ;  /* 0x00000000fffff984 */ /* 0x000fe20000000800 */
[----:B------:R1:W-:Y:S04]  /*5a20*/  @!P1 LDGSTS.E.BYPASS.LTC128B.128 [R231+0x7000], desc[UR24][R14.64] ;  /* 0x070000000ee79fae */ /* 0x0003e8000b901d58 */
        /* <DEDUP_REMOVED lines=14> */
.L_x_225:
[----:B------:R-:W-:Y:S05]  /*5b10*/  BSYNC B0 ;  /* 0x0000000000007941 */ /* 0x000fea0003800000 */
.L_x_224:
[----:B------:R-:W0:Y:S02]  /*5b20*/  LDGDEPBAR ;  /* 0x00000000000079af */ /* 0x000e240000000000 */
.L_x_223:
[----:B--2---:R-:W-:Y:S01]  /*5b30*/  FMNMX.FTZ R3, R41, R42, !PT ;  /* 0x0000002a29037209 */ /* 0x004fe20007810000 */
[----:B------:R-:W-:Y:S01]  /*5b40*/  ULDC UR22, c[0x0][0x2ec] ;  /* 0x0000bb0000167ab9 */ /* 0x000fe20000000800 */
[----:B------:R-:W-:Y:S02]  /*5b50*/  STL [R1+0xf0], R252 ;  /* 0x0000f0fc01007387 */ /* 0x000fe40000100800 */
[----:B------:R-:W-:Y:S02]  /*5b60*/  FMNMX.FTZ R3, R83, R3, !PT ;  /* 0x0000000353037209 */ /* 0x000fe40007810000 */
[----:B------:R-:W-:Y:S02]  /*5b70*/  STL [R1+0xec], R231 ;  /* 0x0000ece701007387 */ /* 0x000fe40000100800 */
[----:B------:R-:W-:Y:S02]  /*5b80*/  FMNMX.FTZ R3, R96, R3, !PT ;  /* 0x0000000360037209 */ /* 0x000fe40007810000 */
[----:B------:R-:W-:Y:S02]  /*5b90*/  STL [R1+0xe8], R228 ;  /* 0x0000e8e401007387 */ /* 0x000fe40000100800 */
[----:B------:R-:W-:-:S02]  /*5ba0*/  FMNMX.FTZ R3, R74, R3, !PT ;  /* 0x000000034a037209 */ /* 0x000fc40007810000 */
        /* <DEDUP_REMOVED lines=22> */
[----:B------:R-:W-:Y:S01]  /*5d10*/  FMNMX.FTZ R3, R43, R44, !PT ;  /* 0x0000002c2b037209 */ /* 0x000fe20007810000 */
[----:B------:R-:W-:Y:S01]  /*5d20*/  STL [R1+0xb8], R2 ;  /* 0x0000b80201007387 */ /* 0x000fe20000100800 */
        /* <DEDUP_REMOVED lines=37> */
[----:B------:R-:W-:Y:S01]  /*5f80*/  FMNMX.FTZ R7, R124, R7, !PT ;  /* 0x000000077c077209 */ /* 0x000fe20007810000 */
[----:B------:R-:W2:Y:S01]  /*5f90*/  SHFL.BFLY PT, R9, R8, 0x2, 0x1f ;  /* 0x0c401f0008097f89 */ /* 0x000ea200000e0000 */
        /* <DEDUP_REMOVED lines=13> */
[----:B--2---:R-:W-:Y:S02]  /*6070*/  FMNMX.FTZ R8, R8, R9, !PT ;  /* 0x0000000908087209 */ /* 0x004fe40007810000 */
[----:B------:R-:W-:Y:S02]  /*6080*/  FMNMX.FTZ R6, R193, R6, !PT ;  /* 0x00000006c1067209 */ /* 0x000fe40007810000 */
[----:B------:R-:W-:Y:S01]  /*6090*/  FMNMX.FTZ R7, R232, R7, !PT ;  /* 0x00000007e8077209 */ /* 0x000fe20007810000 */
[----:B------:R-:W2:Y:S01]  /*60a0*/  SHFL.BFLY PT, R136, R8, 0x1, 0x1f ;  /* 0x0c201f0008887f89 */ /* 0x000ea200000e0000 */
        /* <DEDUP_REMOVED lines=13> */
[----:B--2---:R-:W-:Y:S02]  /*6180*/  FMNMX.FTZ R136, R8, R136, !PT ;  /* 0x0000008808887209 */ /* 0x004fe40007810000 */
[----:B------:R-:W-:Y:S02]  /*6190*/  FMNMX.FTZ R134, R211, R134, !PT ;  /* 0x00000086d3867209 */ /* 0x000fe40007810000 */
[C---:B------:R-:W-:Y:S01]  /*61a0*/  FSETP.NEU.FTZ.AND P1, PT, R136.reuse, -INF , PT ;  /* 0xff8000008800780b */ /* 0x040fe20003f3d000 */
[----:B------:R-:W-:Y:S01]  /*61b0*/  FMUL.FTZ R8, R136, UR22 ;  /* 0x0000001688087c20 */ /* 0x000fe20008410000 */
[----:B------:R-:W-:Y:S01]  /*61c0*/  FMNMX.FTZ R134, R209, R134, !PT ;  /* 0x00000086d1867209 */ /* 0x000fe20007810000 */
[----:B------:R-:W-:Y:S01]  /*61d0*/  STL [R1+0xf4], R136 ;  /* 0x0000f48801007387 */ /* 0x000fe20000100800 */
[----:B------:R-:W-:Y:S02]  /*61e0*/  FMNMX.FTZ R7, R164, R7, !PT ;  /* 0x00000007a4077209 */ /* 0x000fe40007810000 */
[----:B------:R-:W-:-:S02]  /*61f0*/  FMNMX.FTZ R134, R197, R134, !PT ;  /* 0x00000086c5867209 */ /* 0x000fc40007810000 */
[----:B------:R-:W-:Y:S02]  /*6200*/  FSEL R8, R8, RZ, P1 ;  /* 0x000000ff08087208 */ /* 0x000fe40000800000 */
[----:B------:R-:W-:Y:S02]  /*6210*/  FMNMX.FTZ R134, R196, R134, !PT ;  /* 0x00000086c4867209 */ /* 0x000fe40007810000 */
[----:B------:R-:W-:Y:S01]  /*6220*/  FMNMX.FTZ R7, R159, R7, !PT ;  /* 0x000000079f077209 */ /* 0x000fe20007810000 */
[----:B------:R-:W-:Y:S01]  /*6230*/  FFMA.FTZ R6, R41, UR22, -R8 ;  /* 0x0000001629067c23 */ /* 0x000fe20008010808 */
[----:B------:R-:W-:Y:S02]  /*6240*/  FMNMX.FTZ R134, R167, R134, !PT ;  /* 0x00000086a7867209 */ /* 0x000fe40007810000 */
[----:B------:R-:W-:Y:S01]  /*6250*/  FMNMX.FTZ R7, R158, R7, !PT ;  /* 0x000000079e077209 */ /* 0x000fe20007810000 */
[----:B------:R2:W-:Y:S01]  /*6260*/  MUFU.EX2 R215, R6 ;  /* 0x0000000600d77308 */ /* 0x0005e20000000800 */
[----:B------:R-:W-:-:S02]  /*6270*/  FMNMX.FTZ R134, R166, R134, !PT ;  /* 0x00000086a6867209 */ /* 0x000fc40007810000 */
[----:B------:R-:W-:Y:S01]  /*6280*/  FMNMX.FTZ R3, R46, R111, !PT ;  /* 0x0000006f2e037209 */ /* 0x000fe20007810000 */
[----:B------:R-:W3:Y:S01]  /*6290*/  SHFL.BFLY PT, R135, R7, 0x2, 0x1f ;  /* 0x0c401f0007877f89 */ /* 0x000ee200000e0000 */
[----:B------:R-:W-:Y:S02]  /*62a0*/  FMNMX.FTZ R134, R163, R134, !PT ;  /* 0x00000086a3867209 */ /* 0x000fe40007810000 */
[----:B------:R-:W-:Y:S02]  /*62b0*/  FMNMX.FTZ R3, R112, R3, !PT ;  /* 0x0000000370037209 */ /* 0x000fe40007810000 */
[----:B------:R-:W-:Y:S02]  /*62c0*/  FMNMX.FTZ R134, R160, R134, !PT ;  /* 0x00000086a0867209 */ /* 0x000fe40007810000 */
[----:B------:R-:W-:-:S03]  /*62d0*/  FMNMX.FTZ R3, R110, R3, !PT ;  /* 0x000000036e037209 */ /* 0x000fc60007810000 */
[----:B------:R-:W4:Y:S01]  /*62e0*/  SHFL.BFLY PT, R9, R134, 0x2, 0x1f ;  /* 0x0c401f0086097f89 */ /* 0x000f2200000e0000 */
[----:B------:R-:W-:Y:S01]  /*62f0*/  FMNMX.FTZ R3, R104, R3, !PT ;  /* 0x0000000368037209 */ /* 0x000fe20007810000 */
[----:B--2---:R-:W-:-:S03]  /*6300*/  FFMA.FTZ R6, R42, UR22, -R8 ;  /* 0x000000162a067c23 */ /* 0x004fc60008010808 */
[----:B------:R-:W-:Y:S01]  /*6310*/  FMNMX.FTZ R3, R108, R3, !PT ;  /* 0x000000036c037209 */ /* 0x000fe20007810000 */
[----:B------:R2:W-:Y:S03]  /*6320*/  MUFU.EX2 R214, R6 ;  /* 0x0000000600d67308 */ /* 0x0005e60000000800 */
[----:B------:R-:W-:-:S04]  /*6330*/  FMNMX.FTZ R3, R109, R3, !PT ;  /* 0x000000036d037209 */ /* 0x000fc80007810000 */
[----:B------:R-:W-:Y:S02]  /*6340*/  FMNMX.FTZ R3, R113, R3, !PT ;  /* 0x0000000371037209 */ /* 0x000fe40007810000 */
[----:B---3--:R-:W-:Y:S02]  /*6350*/  FMNMX.FTZ R135, R7, R135, !PT ;  /* 0x0000008707877209 */ /* 0x008fe40007810000 */
[----:B------:R-:W-:-:S03]  /*6360*/  FMNMX.FTZ R3, R169, R3, !PT ;  /* 0x00000003a9037209 */ /* 0x000fc60007810000 */
[----:B------:R-:W3:Y:S01]  /*6370*/  SHFL.BFLY PT, R7, R135, 0x1, 0x1f ;  /* 0x0c201f0087077f89 */ /* 0x000ee200000e0000 */
[----:B------:R-:W-:Y:S01]  /*6380*/  FMNMX.FTZ R3, R149, R3, !PT ;  /* 0x0000000395037209 */ /* 0x000fe20007810000 */
[----:B--2---:R-:W-:Y:S01]  /*6390*/  FFMA.FTZ R6, R83, UR22, -R8 ;  /* 0x0000001653067c23 */ /* 0x004fe20008010808 */
[----:B----4-:R-:W-:Y:S02]  /*63a0*/  FMNMX.FTZ R134, R134, R9, !PT ;  /* 0x0000000986867209 */ /* 0x010fe40007810000 */
[----:B------:R-:W-:Y:S01]  /*63b0*/  FMNMX.FTZ R3, R148, R3, !PT ;  /* 0x0000000394037209 */ /* 0x000fe20007810000 */
[----:B------:R2:W4:Y:S03]  /*63c0*/  MUFU.EX2 R2, R6 ;  /* 0x0000000600027308 */ /* 0x0005260000000800 */
[----:B------:R-:W-:-:S04]  /*63d0*/  FMNMX.FTZ R3, R137, R3, !PT ;  /* 0x0000000389037209 */ /* 0x000fc80007810000 */
[----:B------:R-:W-:-:S04]  /*63e0*/  FMNMX.FTZ R3, R182, R3, !PT ;  /* 0x00000003b6037209 */ /* 0x000fc80007810000 */
[----:B------:R-:W-:-:S04]  /*63f0*/  FMNMX.FTZ R3, R170, R3, !PT ;  /* 0x00000003aa037209 */ /* 0x000fc80007810000 */
[----:B------:R-:W-:Y:S01]  /*6400*/  FMNMX.FTZ R3, R147, R3, !PT ;  /* 0x0000000393037209 */ /* 0x000fe20007810000 */
[----:B--2---:R-:W-:Y:S01]  /*6410*/  FFMA.FTZ R6, R96, UR22, -R8 ;  /* 0x0000001660067c23 */ /* 0x004fe20008010808 */
[----:B---3--:R-:W-:Y:S01]  /*6420*/  FMNMX.FTZ R135, R135, R7, !PT ;  /* 0x0000000787877209 */ /* 0x008fe20007810000 */
[----:B----4-:R-:W-:Y:S01]  /*6430*/  STL [R1+0x58], R2 ;  /* 0x0000580201007387 */ /* 0x010fe20000100800 */
[----:B------:R-:W-:Y:S01]  /*6440*/  FMNMX.FTZ R3, R145, R3, !PT ;  /* 0x0000000391037209 */ /* 0x000fe20007810000 */
[----:B-1----:R1:W-:Y:S01]  /*6450*/  MUFU.EX2 R231, R6 ;  /* 0x0000000600e77308 */ /* 0x0023e20000000800 */
[C---:B------:R-:W-:Y:S01]  /*6460*/  FSETP.NEU.FTZ.AND P1, PT, R135.reuse, -INF , PT ;  /* 0xff8000008700780b */ /* 0x040fe20003f3d000 */
[----:B------:R-:W-:Y:S01]  /*6470*/  FMUL.FTZ R7, R135, UR22 ;  /* 0x0000001687077c20 */ /* 0x000fe20008410000 */
[----:B------:R2:W-:Y:S01]  /*6480*/  STL [R1+0xf8], R135 ;  /* 0x0000f88701007387 */ /* 0x0005e20000100800 */
[----:B------:R-:W-:-:S03]  /*6490*/  FMNMX.FTZ R3, R195, R3, !PT ;  /* 0x00000003c3037209 */ /* 0x000fc60007810000 */
[----:B------:R-:W-:Y:S02]  /*64a0*/  FSEL R7, R7, RZ, P1 ;  /* 0x000000ff07077208 */ /* 0x000fe40000800000 */
[----:B------:R-:W-:-:S04]  /*64b0*/  FMNMX.FTZ R3, R189, R3, !PT ;  /* 0x00000003bd037209 */ /* 0x000fc80007810000 */
[----:B------:R-:W-:Y:S01]  /*64c0*/  FMNMX.FTZ R3, R185, R3, !PT ;  /* 0x00000003b9037209 */ /* 0x000fe20007810000 */
[----:B-1----:R-:W-:-:S03]  /*64d0*/  FFMA.FTZ R6, R74, UR22, -R8 ;  /* 0x000000164a067c23 */ /* 0x002fc60008010808 */
[----:B------:R-:W-:Y:S01]  /*64e0*/  FMNMX.FTZ R3, R153, R3, !PT ;  /* 0x0000000399037209 */ /* 0x000fe20007810000 */
[----:B------:R1:W-:Y:S03]  /*64f0*/  MUFU.EX2 R225, R6 ;  /* 0x0000000600e17308 */ /* 0x0003e60000000800 */
[----:B------:R-:W-:-:S04]  /*6500*/  FMNMX.FTZ R3, R240, R3, !PT ;  /* 0x00000003f0037209 */ /* 0x000fc80007810000 */
[----:B------:R-:W-:-:S04]  /*6510*/  FMNMX.FTZ R3, R237, R3, !PT ;  /* 0x00000003ed037209 */ /* 0x000fc80007810000 */
[----:B------:R-:W-:-:S04]  /*6520*/  FMNMX.FTZ R3, R235, R3, !PT ;  /* 0x00000003eb037209 */ /* 0x000fc80007810000 */
[----:B------:R-:W-:Y:S01]  /*6530*/  FMNMX.FTZ R3, R234, R3, !PT ;  /* 0x00000003ea037209 */ /* 0x000fe20007810000 */
[----:B-1----:R-:W-:-:S03]  /*6540*/  FFMA.FTZ R6, R75, UR22, -R8 ;  /* 0x000000164b067c23 */ /* 0x002fc60008010808 */
[----:B------:R-:W-:Y:S01]  /*6550*/  FMNMX.FTZ R3, R233, R3, !PT ;  /* 0x00000003e9037209 */ /* 0x000fe20007810000 */
[----:B------:R1:W-:Y:S03]  /*6560*/  MUFU.EX2 R139, R6 ;  /* 0x00000006008b7308 */ /* 0x0003e60000000800 */
[----:B------:R-:W-:-:S04]  /*6570*/  FMNMX.FTZ R3, R213, R3, !PT ;  /* 0x00000003d5037209 */ /* 0x000fc80007810000 */
[----:B------:R-:W-:-:S04]  /*6580*/  FMNMX.FTZ R3, R212, R3, !PT ;  /* 0x00000003d4037209 */ /* 0x000fc80007810000 */
[----:B------:R-:W-:Y:S01]  /*6590*/  FMNMX.FTZ R132, R203, R3, !PT ;  /* 0x00000003cb847209 */ /* 0x000fe20007810000 */
[----:B------:R-:W-:-:S03]  /*65a0*/  FFMA.FTZ R3, R43, UR22, -R7 ;  /* 0x000000162b037c23 */ /* 0x000fc60008010807 */
[----:B------:R-:W-:Y:S01]  /*65b0*/  FMNMX.FTZ R132, R175, R132, !PT ;  /* 0x00000084af847209 */ /* 0x000fe20007810000 */
[----:B------:R3:W-:Y:S01]  /*65c0*/  MUFU.EX2 R207, R3 ;  /* 0x0000000300cf7308 */ /* 0x0007e20000000800 */
[----:B-1----:R-:W-:Y:S02]  /*65d0*/  FFMA.FTZ R6, R64, UR22, -R8 ;  /* 0x0000001640067c23 */ /* 0x002fe40008010808 */
[----:B------:R-:W-:-:S05]  /*65e0*/  FMNMX.FTZ R132, R174, R132, !PT ;  /* 0x00000084ae847209 */ /* 0x000fca0007810000 */
[----:B------:R1:W-:Y:S01]  /*65f0*/  MUFU.EX2 R18, R6 ;  /* 0x0000000600127308 */ /* 0x0003e20000000800 */
[----:B------:R-:W-:-:S04]  /*6600*/  FMNMX.FTZ R132, R173, R132, !PT ;  /* 0x00000084ad847209 */ /* 0x000fc80007810000 */
[----:B------:R-:W-:Y:S01]  /*6610*/  FMNMX.FTZ R132, R172, R132, !PT ;  /* 0x00000084ac847209 */ /* 0x000fe20007810000 */
[----:B---3--:R-:W-:-:S04]  /*6620*/  FFMA.FTZ R3, R44, UR22, -R7 ;  /* 0x000000162c037c23 */ /* 0x008fc80008010807 */
[----:B------:R-:W-:Y:S01]  /*6630*/  SHFL.BFLY PT, R9, R132, 0x2, 0x1f ;  /* 0x0c401f0084097f89 */ /* 0x000fe200000e0000 */
[----:B------:R3:W-:Y:S01]  /*6640*/  MUFU.EX2 R206, R3 ;  /* 0x0000000300ce7308 */ /* 0x0007e20000000800 */
[----:B-1----:R-:W-:-:S07]  /*6650*/  FFMA.FTZ R6, R65, UR22, -R8 ;  /* 0x0000001641067c23 */ /* 0x002fce0008010808 */
[----:B------:R1:W-:Y:S01]  /*6660*/  MUFU.EX2 R243, R6 ;  /* 0x0000000600f37308 */ /* 0x0003e20000000800 */
[----:B---3--:R-:W-:-:S07]  /*6670*/  FFMA.FTZ R3, R103, UR22, -R7 ;  /* 0x0000001667037c23 */ /* 0x008fce0008010807 */
[----:B--2---:R2:W-:Y:S01]  /*6680*/  MUFU.EX2 R135, R3 ;  /* 0x0000000300877308 */ /* 0x0045e20000000800 */
[----:B-1----:R-:W1:Y:S01]  /*6690*/  SHFL.BFLY PT, R6, R134, 0x1, 0x1f ;  /* 0x0c201f0086067f89 */ /* 0x002e6200000e0000 */
[----:B--2---:R-:W-:-:S06]  /*66a0*/  FFMA.FTZ R3, R102, UR22, -R7 ;  /* 0x0000001666037c23 */ /* 0x004fcc0008010807 */
[----:B------:R2:W-:Y:S01]  /*66b0*/  MUFU.EX2 R228, R3 ;  /* 0x0000000300e47308 */ /* 0x0005e20000000800 */
[----:B-1----:R-:W-:-:S04]  /*66c0*/  FMNMX.FTZ R134, R134, R6, !PT ;  /* 0x0000000686867209 */ /* 0x002fc80007810000 */
[C---:B------:R-:W-:Y:S01]  /*66d0*/  FSETP.NEU.FTZ.AND P1, PT, R134.reuse, -INF , PT ;  /* 0xff8000008600780b */ /* 0x040fe20003f3d000 */
[----:B------:R-:W-:Y:S01]  /*66e0*/  FMUL.FTZ R6, R134, UR22 ;  /* 0x0000001686067c20 */ /* 0x000fe20008410000 */
[----:B------:R1:W-:Y:S01]  /*66f0*/  STL [R1+0xfc], R134 ;  /* 0x0000fc8601007387 */ /* 0x0003e20000100800 */
[----:B--2---:R-:W-:-:S04]  /*6700*/  FFMA.FTZ R3, R100, UR22, -R7 ;  /* 0x0000001664037c23 */ /* 0x004fc80008010807 */
[----:B------:R2:W-:Y:S01]  /*6710*/  MUFU.EX2 R220, R3 ;  /* 0x0000000300dc7308 */ /* 0x0005e20000000800 */
[----:B-1----:R-:W3:Y:S01]  /*6720*/  LDL.LU R134, [R1+0x58] ;  /* 0x0000580001867983 */ /* 0x002ee20000300800 */
[----:B--2---:R-:W-:Y:S01]  /*6730*/  FFMA.FTZ R3, R97, UR22, -R7 ;  /* 0x0000001661037c23 */ /* 0x004fe20008010807 */
[----:B------:R-:W-:-:S05]  /*6740*/  FMNMX.FTZ R132, R132, R9, !PT ;  /* 0x0000000984847209 */ /* 0x000fca0007810000 */
[----:B------:R1:W-:Y:S01]  /*6750*/  MUFU.EX2 R19, R3 ;  /* 0x0000000300137308 */ /* 0x0003e20000000800 */
[----:B------:R-:W-:Y:S01]  /*6760*/  FSEL R6, R6, RZ, P1 ;  /* 0x000000ff06067208 */ /* 0x000fe20000800000 */
[----:B------:R-:W2:Y:S01]  /*6770*/  SHFL.BFLY PT, R9, R132, 0x1, 0x1f ;  /* 0x0c201f0084097f89 */ /* 0x000ea200000e0000 */
[----:B-1----:R-:W-:-:S05]  /*6780*/  FFMA.FTZ R3, R67, UR22, -R7 ;  /* 0x0000001643037c23 */ /* 0x002fca0008010807 */
[----:B------:R1:W-:Y:S02]  /*6790*/  MUFU.EX2 R84, R3 ;  /* 0x0000000300547308 */ /* 0x0003e40000000800 */
[----:B-1----:R-:W-:-:S06]  /*67a0*/  FFMA.FTZ R3, R66, UR22, -R7 ;  /* 0x0000001642037c23 */ /* 0x002fcc0008010807 */
[----:B------:R1:W-:Y:S02]  /*67b0*/  MUFU.EX2 R86, R3 ;  /* 0x0000000300567308 */ /* 0x0003e40000000800 */
[----:B-1----:R-:W-:-:S06]  /*67c0*/  FFMA.FTZ R3, R45, UR22, -R6 ;  /* 0x000000162d037c23 */ /* 0x002fcc0008010806 */
[----:B------:R1:W-:Y:S01]  /*67d0*/  MUFU.EX2 R11, R3 ;  /* 0x00000003000b7308 */ /* 0x0003e20000000800 */
[----:B--2---:R-:W-:Y:S01]  /*67e0*/  FMNMX.FTZ R132, R132, R9, !PT ;  /* 0x0000000984847209 */ /* 0x004fe20007810000 */
[----:B-1----:R-:W-:-:S06]  /*67f0*/  FFMA.FTZ R3, R107, UR22, -R6 ;  /* 0x000000166b037c23 */ /* 0x002fcc0008010806 */
[----:B------:R1:W2:Y:S01]  /*6800*/  MUFU.EX2 R10, R3 ;  /* 0x00000003000a7308 */ /* 0x0002a20000000800 */
[----:B------:R-:W-:Y:S01]  /*6810*/  FSETP.NEU.FTZ.AND P1, PT, R132, -INF , PT ;  /* 0xff8000008400780b */ /* 0x000fe20003f3d000 */
[----:B-1----:R-:W-:-:S06]  /*6820*/  FFMA.FTZ R3, R106, UR22, -R6 ;  /* 0x000000166a037c23 */ /* 0x002fcc0008010806 */
[----:B------:R1:W-:Y:S01]  /*6830*/  MUFU.EX2 R85, R3 ;  /* 0x0000000300557308 */ /* 0x0003e20000000800 */
[----:B------:R-:W-:Y:S01]  /*6840*/  LEA R221, R0, UR4, 0x1 ;  /* 0x0000000400dd7c11 */ /* 0x000fe2000f8e08ff */
[--C-:B-1----:R-:W-:Y:S01]  /*6850*/  FFMA.FTZ R3, R105, UR22, -R6.reuse ;  /* 0x0000001669037c23 */ /* 0x102fe20008010806 */
[----:B------:R-:W-:Y:S02]  /*6860*/  FFMA.FTZ R9, R99, UR22, -R6 ;  /* 0x0000001663097c23 */ /* 0x000fe40008010806 */
[----:B------:R-:W-:Y:S01]  /*6870*/  LEA R224, R4, R221, 0x1 ;  /* 0x000000dd04e07211 */ /* 0x000fe200078e08ff */
[----:B------:R-:W-:Y:S02]  /*6880*/  LDSM.16.MT88.4 R12, [R221+0x8000] ;  /* 0x00800000dd0c783b */ /* 0x000fe40000004200 */
[----:B------:R1:W4:Y:S02]  /*6890*/  MUFU.EX2 R227, R3 ;  /* 0x0000000300e37308 */ /* 0x0003240000000800 */
[----:B------:R-:W3:Y:S01]  /*68a0*/  LDSM.16.MT88.4 R36, [R224+0x8000] ;  /* 0x00800000e024783b */ /* 0x000ee20000004200 */
[----:B------:R-:W-:-:S03]  /*68b0*/  IMAD R222, R5, 0x2, R221 ;  /* 0x0000000205de7824 */ /* 0x000fc600078e02dd */
[----:B------:R-:W3:Y:S04]  /*68c0*/  LDSM.16.MT88.4 R32, [R224+0x8800] ;  /* 0x00880000e020783b */ /* 0x000ee80000004200 */
[----:B------:R-:W3:Y:S01]  /*68d0*/  LDSM.16.MT88.4 R48, [R221+0x8800] ;  /* 0x00880000dd30783b */ /* 0x000ee20000004200 */
[----:B-1----:R-:W-:-:S04]  /*68e0*/  FFMA.FTZ R3, R101, UR22, -R6 ;  /* 0x0000001665037c23 */ /* 0x002fc80008010806 */
[----:B------:R1:W-:Y:S02]  /*68f0*/  MUFU.EX2 R17, R3 ;  /* 0x0000000300117308 */ /* 0x0003e40000000800 */
[----:B-1----:R-:W-:-:S05]  /*6900*/  FMUL.FTZ R3, R132, UR22 ;  /* 0x0000001684037c20 */ /* 0x002fca0008410000 */
[----:B------:R-:W-:Y:S01]  /*6910*/  FSEL R3, R3, RZ, P1 ;  /* 0x000000ff03037208 */ /* 0x000fe20000800000 */
[----:B------:R1:W-:Y:S04]  /*6920*/  MUFU.EX2 R250, R9 ;  /* 0x0000000900fa7308 */ /* 0x0003e80000000800 */
[----:B------:R-:W-:Y:S01]  /*6930*/  FFMA.FTZ R0, R46, UR22, -R3 ;  /* 0x000000162e007c23 */ /* 0x000fe20008010803 */
[----:B------:R-:W-:Y:S01]  /*6940*/  LEA R223, R4, R222, 0x1 ;  /* 0x000000de04df7211 */ /* 0x000fe200078e08ff */
[----:B------:R-:W3:Y:S02]  /*6950*/  LDSM.16.MT88.4 R44, [R222+0x8000] ;  /* 0x00800000de2c783b */ /* 0x000ee40000004200 */
[----:B------:R2:W-:Y:S02]  /*6960*/  MUFU.EX2 R2, R0 ;  /* 0x0000000000027308 */ /* 0x0005e40000000800 */
[----:B------:R-:W3:Y:S01]  /*6970*/  LDSM.16.MT88.4 R40, [R223+0x8000] ;  /* 0x00800000df28783b */ /* 0x000ee20000004200 */
[----:B-1----:R-:W-:-:S05]  /*6980*/  FFMA.FTZ R9, R81, UR22, -R6 ;  /* 0x0000001651097c23 */ /* 0x002fca0008010806 */
[----:B------:R-:W-:Y:S01]  /*6990*/  MUFU.EX2 R16, R9 ;  /* 0x0000000900107308 */ /* 0x000fe20000000800 */
[----:B--2---:R-:W-:-:S07]  /*69a0*/  FFMA.FTZ R0, R111, UR22, -R3 ;  /* 0x000000166f007c23 */ /* 0x004fce0008010803 */
[----:B------:R1:W2:Y:S02]  /*69b0*/  MUFU.EX2 R9, R0 ;  /* 0x0000000000097308 */ /* 0x0002a40000000800 */
[----:B-1----:R-:W-:-:S06]  /*69c0*/  FFMA.FTZ R0, R112, UR22, -R3 ;  /* 0x0000001670007c23 */ /* 0x002fcc0008010803 */
[----:B------:R1:W-:Y:S02]  /*69d0*/  MUFU.EX2 R252, R0 ;  /* 0x0000000000fc7308 */ /* 0x0003e40000000800 */
[----:B-1----:R-:W-:-:S06]  /*69e0*/  FFMA.FTZ R0, R110, UR22, -R3 ;  /* 0x000000166e007c23 */ /* 0x002fcc0008010803 */
[----:B------:R1:W2:Y:S02]  /*69f0*/  MUFU.EX2 R226, R0 ;  /* 0x0000000000e27308 */ /* 0x0002a40000000800 */
[----:B-1----:R-:W-:-:S06]  /*6a00*/  FFMA.FTZ R0, R98, UR22, -R6 ;  /* 0x0000001662007c23 */ /* 0x002fcc0008010806 */
[----:B------:R1:W-:Y:S01]  /*6a10*/  MUFU.EX2 R154, R0 ;  /* 0x00000000009a7308 */ /* 0x0003e20000000800 */
[----:B------:R-:W-:Y:S02]  /*6a20*/  F2FP.F16.F32.PACK_AB R24, R10, R11 ;  /* 0x0000000b0a18723e */ /* 0x000fe400000000ff */
[----:B----4-:R-:W-:Y:S02]  /*6a30*/  F2FP.F16.F32.PACK_AB R26, R227, R85 ;  /* 0x00000055e31a723e */ /* 0x010fe400000000ff */
[----:B--2---:R-:W-:Y:S01]  /*6a40*/  F2FP.F16.F32.PACK_AB R25, R9, R2 ;  /* 0x000000020919723e */ /* 0x004fe200000000ff */
[----:B-1----:R-:W-:-:S04]  /*6a50*/  FFMA.FTZ R0, R104, UR22, -R3 ;  /* 0x0000001668007c23 */ /* 0x002fc80008010803 */
[----:B------:R1:W-:Y:S01]  /*6a60*/  MUFU.EX2 R204, R0 ;  /* 0x0000000000cc7308 */ /* 0x0003e20000000800 */
[----:B------:R-:W-:Y:S02]  /*6a70*/  F2FP.F16.F32.PACK_AB R27, R226, R252 ;  /* 0x000000fce21b723e */ /* 0x000fe400000000ff */
[----:B------:R-:W-:Y:S02]  /*6a80*/  F2FP.F16.F32.PACK_AB R28, R214, R215 ;  /* 0x000000d7d61c723e */ /* 0x000fe400000000ff */
[----:B------:R-:W-:Y:S02]  /*6a90*/  F2FP.F16.F32.PACK_AB R29, R206, R207 ;  /* 0x000000cfce1d723e */ /* 0x000fe400000000ff */
[----:B------:R-:W-:Y:S01]  /*6aa0*/  F2FP.F16.F32.PACK_AB R31, R228, R135 ;  /* 0x00000087e41f723e */ /* 0x000fe200000000ff */
[----:B-1----:R-:W-:-:S04]  /*6ab0*/  FFMA.FTZ R0, R108, UR22, -R3 ;  /* 0x000000166c007c23 */ /* 0x002fc80008010803 */
[----:B------:R1:W2:Y:S01]  /*6ac0*/  MUFU.EX2 R251, R0 ;  /* 0x0000000000fb7308 */ /* 0x0002a20000000800 */
[----:B---3--:R-:W-:Y:S01]  /*6ad0*/  F2FP.F16.F32.PACK_AB R30, R231, R134 ;  /* 0x00000086e71e723e */ /* 0x008fe200000000ff */
[----:B------:R-:W-:Y:S01]  /*6ae0*/  HMMA.16816.F32 R76, R24, R36, RZ ;  /* 0x00000024184c723c */ /* 0x000fe200000018ff */
[----:B-1----:R-:W-:-:S05]  /*6af0*/  FFMA.FTZ R0, R109, UR22, -R3 ;  /* 0x000000166d007c23 */ /* 0x002fca0008010803 */
[----:B------:R1:W-:Y:S01]  /*6b00*/  MUFU.EX2 R247, R0 ;  /* 0x0000000000f77308 */ /* 0x0003e20000000800 */
[-C--:B------:R-:W-:Y:S06]  /*6b10*/  HMMA.16816.F32 R72, R24, R38.reuse, RZ ;  /* 0x000000261848723c */ /* 0x080fec00000018ff */
[----:B------:R-:W-:Y:S01]  /*6b20*/  HMMA.16816.F32 R68, R28, R38, RZ ;  /* 0x000000261c44723c */ /* 0x000fe200000018ff */
[----:B-1----:R-:W-:-:S05]  /*6b30*/  FFMA.FTZ R0, R113, UR22, -R3 ;  /* 0x0000001671007c23 */ /* 0x002fca0008010803 */
[-C--:B------:R-:W-:Y:S01]  /*6b40*/  HMMA.16816.F32 R60, R28, R12.reuse, RZ ;  /* 0x0000000c1c3c723c */ /* 0x080fe200000018ff */
[----:B------:R1:W3:Y:S05]  /*6b50*/  MUFU.EX2 R245, R0 ;  /* 0x0000000000f57308 */ /* 0x0002ea0000000800 */
[C---:B------:R-:W-:Y:S06]  /*6b60*/  HMMA.16816.F32 R64, R24.reuse, R12, RZ ;  /* 0x0000000c1840723c */ /* 0x040fec00000018ff */
[-C--:B------:R-:W-:Y:S06]  /*6b70*/  HMMA.16816.F32 R56, R24, R14.reuse, RZ ;  /* 0x0000000e1838723c */ /* 0x080fec00000018ff */
[----:B------:R-:W-:Y:S01]  /*6b80*/  HMMA.16816.F32 R52, R28, R14, RZ ;  /* 0x0000000e1c34723c */ /* 0x000fe200000018ff */
[----:B-1----:R-:W-:-:S04]  /*6b90*/  FFMA.FTZ R0, R177, UR22, -R8 ;  /* 0x00000016b1007c23 */ /* 0x002fc80008010808 */
[----:B------:R1:W-:Y:S01]  /*6ba0*/  MUFU.EX2 R246, R0 ;  /* 0x0000000000f67308 */ /* 0x0003e20000000800 */
[----:B------:R-:W-:Y:S02]  /*6bb0*/  F2FP.F16.F32.PACK_AB R12, R250, R17 ;  /* 0x00000011fa0c723e */ /* 0x000fe400000000ff */
[----:B--2---:R-:W-:Y:S02]  /*6bc0*/  F2FP.F16.F32.PACK_AB R13, R251, R204 ;  /* 0x000000ccfb0d723e */ /* 0x004fe400000000ff */
[----:B------:R-:W-:Y:S02]  /*6bd0*/  F2FP.F16.F32.PACK_AB R14, R154, R16 ;  /* 0x000000109a0e723e */ /* 0x000fe400000000ff */
[----:B---3--:R-:W-:Y:S02]  /*6be0*/  F2FP.F16.F32.PACK_AB R15, R245, R247 ;  /* 0x000000f7f50f723e */ /* 0x008fe400000000ff */
[----:B------:R-:W-:Y:S02]  /*6bf0*/  F2FP.F16.F32.PACK_AB R20, R139, R225 ;  /* 0x000000e18b14723e */ /* 0x000fe400000000ff */
[----:B------:R-:W-:Y:S01]  /*6c00*/  F2FP.F16.F32.PACK_AB R21, R19, R220 ;  /* 0x000000dc1315723e */ /* 0x000fe200000000ff */
[----:B-1----:R-:W-:Y:S01]  /*6c10*/  FFMA.FTZ R0, R176, UR22, -R8 ;  /* 0x00000016b0007c23 */ /* 0x002fe20008010808 */
[----:B------:R-:W-:-:S03]  /*6c20*/  F2FP.F16.F32.PACK_AB R22, R243, R18 ;  /* 0x00000012f316723e */ /* 0x000fc600000000ff */
[----:B------:R1:W-:Y:S01]  /*6c30*/  MUFU.EX2 R249, R0 ;  /* 0x0000000000f97308 */ /* 0x0003e20000000800 */
[----:B------:R-:W-:Y:S01]  /*6c40*/  F2FP.F16.F32.PACK_AB R23, R86, R84 ;  /* 0x000000545617723e */ /* 0x000fe200000000ff */
[C---:B------:R-:W-:Y:S06]  /*6c50*/  HMMA.16816.F32 R92, R12.reuse, R32, R76 ;  /* 0x000000200c5c723c */ /* 0x040fec000000184c */
[----:B------:R-:W-:Y:S01]  /*6c60*/  HMMA.16816.F32 R88, R12, R34, R72 ;  /* 0x000000220c58723c */ /* 0x000fe20000001848 */
[----:B-1----:R-:W-:-:S04]  /*6c70*/  FFMA.FTZ R0, R133, UR22, -R8 ;  /* 0x0000001685007c23 */ /* 0x002fc80008010808 */
[----:B------:R1:W-:Y:S01]  /*6c80*/  MUFU.EX2 R136, R0 ;  /* 0x0000000000887308 */ /* 0x0003e20000000800 */
[C---:B------:R-:W-:Y:S06]  /*6c90*/  HMMA.16816.F32 R76, R20.reuse, R34, R68 ;  /* 0x00000022144c723c */ /* 0x040fec0000001844 */
[-C--:B------:R-:W-:Y:S06]  /*6ca0*/  HMMA.16816.F32 R112, R20, R48.reuse, R60 ;  /* 0x000000301470723c */ /* 0x080fec000000183c */
[----:B------:R-:W-:Y:S01]  /*6cb0*/  HMMA.16816.F32 R120, R12, R48, R64 ;  /* 0x000000300c78723c */ /* 0x000fe20000001840 */
[----:B-1----:R-:W-:-:S05]  /*6cc0*/  FFMA.FTZ R0, R131, UR22, -R8 ;  /* 0x0000001683007c23 */ /* 0x002fca0008010808 */
[-C--:B------:R-:W-:Y:S01]  /*6cd0*/  HMMA.16816.F32 R116, R12, R50.reuse, R56 ;  /* 0x000000320c74723c */ /* 0x080fe20000001838 */
[----:B------:R1:W2:Y:S05]  /*6ce0*/  MUFU.EX2 R34, R0 ;  /* 0x0000000000227308 */ /* 0x0002aa0000000800 */
[----:B------:R-:W-:Y:S06]  /*6cf0*/  HMMA.16816.F32 R108, R20, R50, R52 ;  /* 0x00000032146c723c */ /* 0x000fec0000001834 */
[C---:B------:R-:W-:Y:S06]  /*6d00*/  HMMA.16816.F32 R64, R24.reuse, R44, RZ ;  /* 0x0000002c1840723c */ /* 0x040fec00000018ff */
[----:B------:R-:W-:Y:S01]  /*6d10*/  HMMA.16816.F32 R60, R24, R46, RZ ;  /* 0x0000002e183c723c */ /* 0x000fe200000018ff */
[----:B-1----:R-:W-:-:S05]  /*6d20*/  FFMA.FTZ R0, R178, UR22, -R7 ;  /* 0x00000016b2007c23 */ /* 0x002fca0008010807 */
[C---:B------:R-:W-:Y:S01]  /*6d30*/  HMMA.16816.F32 R56, R24.reuse, R40, RZ ;  /* 0x000000281838723c */ /* 0x040fe200000018ff */
[----:B------:R1:W-:Y:S05]  /*6d40*/  MUFU.EX2 R248, R0 ;  /* 0x0000000000f87308 */ /* 0x0003ea0000000800 */
[----:B------:R-:W-:Y:S01]  /*6d50*/  HMMA.16816.F32 R52, R24, R42, RZ ;  /* 0x0000002a1834723c */ /* 0x000fe200000018ff */
[----:B------:R-:W3:Y:S01]  /*6d60*/  LDSM.16.MT88.4 R24, [R223+0x8800] ;  /* 0x00880000df18783b */ /* 0x000ee20000004200 */
[----:B------:R-:W-:Y:S01]  /*6d70*/  MOV R70, R17 ;  /* 0x0000001100467202 */ /* 0x000fe20000000f00 */
[----:B-1----:R-:W-:-:S04]  /*6d80*/  FFMA.FTZ R0, R151, UR22, -R7 ;  /* 0x0000001697007c23 */ /* 0x002fc80008010807 */
[----:B------:R1:W-:Y:S01]  /*6d90*/  MUFU.EX2 R17, R0 ;  /* 0x0000000000117308 */ /* 0x0003e20000000800 */
[C---:B------:R-:W-:Y:S06]  /*6da0*/  HMMA.16816.F32 R80, R28.reuse, R36, RZ ;  /* 0x000000241c50723c */ /* 0x040fec00000018ff */
[----:B------:R-:W-:Y:S01]  /*6db0*/  HMMA.16816.F32 R36, R28, R40, RZ ;  /* 0x000000281c24723c */ /* 0x000fe200000018ff */
[----:B-1----:R-:W-:-:S04]  /*6dc0*/  FFMA.FTZ R0, R138, UR22, -R7 ;  /* 0x000000168a007c23 */ /* 0x002fc80008010807 */
[----:B------:R1:W-:Y:S01]  /*6dd0*/  MUFU.EX2 R205, R0 ;  /* 0x0000000000cd7308 */ /* 0x0003e20000000800 */
[----:B------:R-:W-:Y:S01]  /*6de0*/  HMMA.16816.F32 R40, R28, R42, RZ ;  /* 0x0000002a1c28723c */ /* 0x000fe200000018ff */
[----:B-1----:R-:W-:-:S06]  /*6df0*/  FFMA.FTZ R0, R128, UR22, -R7 ;  /* 0x0000001680007c23 */ /* 0x002fcc0008010807 */
[----:B------:R1:W-:Y:S01]  /*6e00*/  MUFU.EX2 R244, R0 ;  /* 0x0000000000f47308 */ /* 0x0003e20000000800 */
[----:B------:R-:W-:Y:S01]  /*6e10*/  HMMA.16816.F32 R48, R28, R44, RZ ;  /* 0x0000002c1c30723c */ /* 0x000fe200000018ff */
[----:B-1----:R-:W-:-:S06]  /*6e20*/  FFMA.FTZ R0, R168, UR22, -R6 ;  /* 0x00000016a8007c23 */ /* 0x002fcc0008010806 */
[----:B------:R1:W-:Y:S01]  /*6e30*/  MUFU.EX2 R177, R0 ;  /* 0x0000000000b17308 */ /* 0x0003e20000000800 */
[----:B------:R-:W-:Y:S01]  /*6e40*/  HMMA.16816.F32 R44, R28, R46, RZ ;  /* 0x0000002e1c2c723c */ /* 0x000fe200000018ff */
[----:B------:R-:W4:Y:S01]  /*6e50*/  LDSM.16.MT88.4 R28, [R222+0x8800] ;  /* 0x00880000de1c783b */ /* 0x000f220000004200 */
[----:B-1----:R-:W-:-:S05]  /*6e60*/  FFMA.FTZ R0, R150, UR22, -R6 ;  /* 0x0000001696007c23 */ /* 0x002fca0008010806 */
[----:B------:R1:W4:Y:S01]  /*6e70*/  MUFU.EX2 R178, R0 ;  /* 0x0000000000b27308 */ /* 0x0003220000000800 */
[----:B------:R-:W-:Y:S01]  /*6e80*/  HMMA.16816.F32 R100, R20, R32, R80 ;  /* 0x000000201464723c */ /* 0x000fe20000001850 */
[----:B------:R-:W-:Y:S02]  /*6e90*/  IMAD.MOV.U32 R71, RZ, RZ, R86 ;  /* 0x000000ffff477224 */ /* 0x000fe400078e0056 */
[----:B-1----:R-:W-:-:S04]  /*6ea0*/  FFMA.FTZ R0, R130, UR22, -R6 ;  /* 0x0000001682007c23 */ /* 0x002fc80008010806 */
[----:B------:R1:W-:Y:S01]  /*6eb0*/  MUFU.EX2 R130, R0 ;  /* 0x0000000000827308 */ /* 0x0003e20000000800 */
[----:B------:R-:W-:Y:S01]  /*6ec0*/  MOV R33, R85 ;  /* 0x0000005500217202 */ /* 0x000fe20000000f00 */
[----:B------:R-:W-:Y:S01]  /*6ed0*/  IMAD.MOV.U32 R32, RZ, RZ, R84 ;  /* 0x000000ffff207224 */ /* 0x000fe200078e0054 */
[C---:B---3--:R-:W-:Y:S06]  /*6ee0*/  HMMA.16816.F32 R80, R12.reuse, R26, R52 ;  /* 0x0000001a0c50723c */ /* 0x048fec0000001834 */
[----:B------:R-:W-:Y:S01]  /*6ef0*/  HMMA.16816.F32 R84, R12, R24, R56 ;  /* 0x000000180c54723c */ /* 0x000fe20000001838 */
[----:B-1----:R-:W-:-:S05]  /*6f00*/  FFMA.FTZ R0, R129, UR22, -R6 ;  /* 0x0000001681007c23 */ /* 0x002fca0008010806 */
[C---:B------:R-:W-:Y:S01]  /*6f10*/  HMMA.16816.F32 R52, R20.reuse, R24, R36 ;  /* 0x000000181434723c */ /* 0x040fe20000001824 */
[----:B------:R1:W-:Y:S05]  /*6f20*/  MUFU.EX2 R155, R0 ;  /* 0x00000000009b7308 */ /* 0x0003ea0000000800 */
[----:B------:R-:W-:Y:S01]  /*6f30*/  HMMA.16816.F32 R40, R20, R26, R40 ;  /* 0x0000001a1428723c */ /* 0x000fe20000001828 */
[----:B------:R-:W3:Y:S01]  /*6f40*/  LDSM.16.MT88.4 R24, [R221+0x9000] ;  /* 0x00900000dd18783b */ /* 0x000ee20000004200 */
[----:B-1----:R-:W-:-:S04]  /*6f50*/  FFMA.FTZ R0, R169, UR22, -R3 ;  /* 0x00000016a9007c23 */ /* 0x002fc80008010803 */
[----:B------:R1:W-:Y:S01]  /*6f60*/  MUFU.EX2 R176, R0 ;  /* 0x0000000000b07308 */ /* 0x0003e20000000800 */
[----:B------:R-:W-:Y:S02]  /*6f70*/  IMAD.MOV.U32 R133, RZ, RZ, R2 ;  /* 0x000000ffff857224 */ /* 0x000fe400078e0002 */
[----:B-1----:R-:W-:-:S05]  /*6f80*/  FFMA.FTZ R0, R149, UR22, -R3 ;  /* 0x0000001695007c23 */ /* 0x002fca0008010803 */
[----:B------:R1:W3:Y:S02]  /*6f90*/  MUFU.EX2 R131, R0 ;  /* 0x0000000000837308 */ /* 0x0002e40000000800 */
[----:B-1----:R-:W-:-:S06]  /*6fa0*/  FFMA.FTZ R0, R148, UR22, -R3 ;  /* 0x0000001694007c23 */ /* 0x002fcc0008010803 */
[----:B------:R1:W-:Y:S02]  /*6fb0*/  MUFU.EX2 R129, R0 ;  /* 0x0000000000817308 */ /* 0x0003e40000000800 */
[----:B-1----:R-:W-:-:S06]  /*6fc0*/  FFMA.FTZ R0, R137, UR22, -R3 ;  /* 0x0000001689007c23 */ /* 0x002fcc0008010803 */
[----:B------:R-:W1:Y:S01]  /*6fd0*/  MUFU.EX2 R2, R0 ;  /* 0x0000000000027308 */ /* 0x000e620000000800 */
[----:B--2---:R-:W-:Y:S01]  /*6fe0*/  IMAD.MOV.U32 R137, RZ, RZ, R34 ;  /* 0x000000ffff897224 */ /* 0x004fe200078e0022 */
[C---:B----4-:R-:W-:Y:S06]  /*6ff0*/  HMMA.16816.F32 R96, R12.reuse, R30, R60 ;  /* 0x0000001e0c60723c */ /* 0x050fec000000183c */
[-C--:B------:R-:W-:Y:S06]  /*7000*/  HMMA.16816.F32 R104, R12, R28.reuse, R64 ;  /* 0x0000001c0c68723c */ /* 0x080fec0000001840 */
[----:B------:R-:W-:Y:S01]  /*7010*/  HMMA.16816.F32 R72, R20, R28, R48 ;  /* 0x0000001c1448723c */ /* 0x000fe20000001830 */
[----:B------:R-:W-:-:S02]  /*7020*/  F2FP.F16.F32.PACK_AB R12, R178, R177 ;  /* 0x000000b1b20c723e */ /* 0x000fc400000000ff */
[----:B---3--:R-:W-:Y:S02]  /*7030*/  F2FP.F16.F32.PACK_AB R13, R131, R176 ;  /* 0x000000b0830d723e */ /* 0x008fe400000000ff */
[----:B------:R-:W-:Y:S01]  /*7040*/  F2FP.F16.F32.PACK_AB R14, R155, R130 ;  /* 0x000000829b0e723e */ /* 0x000fe200000000ff */
[----:B------:R-:W-:Y:S01]  /*7050*/  HMMA.16816.F32 R60, R20, R30, R44 ;  /* 0x0000001e143c723c */ /* 0x000fe2000000182c */
[----:B-1----:R-:W-:Y:S01]  /*7060*/  F2FP.F16.F32.PACK_AB R15, R2, R129 ;  /* 0x00000081020f723e */ /* 0x002fe200000000ff */
[----:B------:R-:W-:Y:S01]  /*7070*/  IMAD.MOV.U32 R138, RZ, RZ, R32 ;  /* 0x000000ffff8a7224 */ /* 0x000fe200078e0020 */
[----:B------:R-:W-:Y:S01]  /*7080*/  MOV R128, R33 ;  /* 0x0000002100807202 */ /* 0x000fe20000000f00 */
[----:B------:R-:W-:Y:S03]  /*7090*/  LDSM.16.MT88.4 R28, [R222+0x9000] ;  /* 0x00900000de1c783b */ /* 0x000fe60000004200 */
[----:B------:R-:W-:-:S02]  /*70a0*/  F2FP.F16.F32.PACK_AB R20, R249, R246 ;  /* 0x000000f6f914723e */ /* 0x000fc400000000ff */
[----:B------:R-:W-:Y:S02]  /*70b0*/  F2FP.F16.F32.PACK_AB R21, R17, R248 ;  /* 0x000000f81115723e */ /* 0x000fe400000000ff */
[----:B------:R-:W-:Y:S02]  /*70c0*/  F2FP.F16.F32.PACK_AB R22, R137, R136 ;  /* 0x000000888916723e */ /* 0x000fe400000000ff */
[----:B------:R-:W-:Y:S01]  /*70d0*/  F2FP.F16.F32.PACK_AB R23, R244, R205 ;  /* 0x000000cdf417723e */ /* 0x000fe200000000ff */
[-C--:B------:R-:W-:Y:S06]  /*70e0*/  HMMA.16816.F32 R48, R12, R24.reuse, R120 ;  /* 0x000000180c30723c */ /* 0x080fec0000001878 */
[----:B------:R-:W-:Y:S06]  /*70f0*/  HMMA.16816.F32 R36, R20, R24, R112 ;  /* 0x000000181424723c */ /* 0x000fec0000001870 */
[-C--:B------:R-:W-:Y:S06]  /*7100*/  HMMA.16816.F32 R44, R12, R26.reuse, R116 ;  /* 0x0000001a0c2c723c */ /* 0x080fec0000001874 */
[----:B------:R-:W-:Y:S01]  /*7110*/  HMMA.16816.F32 R32, R20, R26, R108 ;  /* 0x0000001a1420723c */ /* 0x000fe2000000186c */
[----:B------:R-:W1:Y:S01]  /*7120*/  LDSM.16.MT88.4 R24, [R224+0x9000] ;  /* 0x00900000e018783b */ /* 0x000e620000004200 */
[----:B------:R-:W-:Y:S01]  /*7130*/  MOV R148, R70 ;  /* 0x0000004600947202 */ /* 0x000fe20000000f00 */
[----:B------:R-:W-:-:S04]  /*7140*/  FFMA.FTZ R0, R183, UR22, -R8 ;  /* 0x00000016b7007c23 */ /* 0x000fc80008010808 */
[----:B------:R2:W-:Y:S02]  /*7150*/  MUFU.EX2 R169, R0 ;  /* 0x0000000000a97308 */ /* 0x0005e40000000800 */
[----:B--2---:R-:W-:Y:S01]  /*7160*/  FFMA.FTZ R0, R181, UR22, -R8 ;  /* 0x00000016b5007c23 */ /* 0x004fe20008010808 */
[-C--:B-1----:R-:W-:Y:S06]  /*7170*/  HMMA.16816.F32 R56, R20, R24.reuse, R100 ;  /* 0x000000181438723c */ /* 0x082fec0000001864 */
[----:B------:R-:W-:Y:S01]  /*7180*/  HMMA.16816.F32 R64, R12, R24, R92 ;  /* 0x000000180c40723c */ /* 0x000fe2000000185c */
[----:B------:R-:W-:-:S05]  /*7190*/  MOV R103, R71 ;  /* 0x0000004700677202 */ /* 0x000fca0000000f00 */
[-C--:B------:R-:W-:Y:S06]  /*71a0*/  HMMA.16816.F32 R68, R12, R26.reuse, R88 ;  /* 0x0000001a0c44723c */ /* 0x080fec0000001858 */
[----:B------:R-:W-:Y:S01]  /*71b0*/  HMMA.16816.F32 R76, R20, R26, R76 ;  /* 0x0000001a144c723c */ /* 0x000fe2000000184c */
[----:B------:R-:W1:Y:S01]  /*71c0*/  LDSM.16.MT88.4 R24, [R223+0x9000] ;  /* 0x00900000df18783b */ /* 0x000e620000004200 */
[----:B------:R2:W-:Y:S02]  /*71d0*/  MUFU.EX2 R100, R0 ;  /* 0x0000000000647308 */ /* 0x0005e40000000800 */
[----:B--2---:R-:W-:-:S06]  /*71e0*/  FFMA.FTZ R0, R144, UR22, -R8 ;  /* 0x0000001690007c23 */ /* 0x004fcc0008010808 */
[----:B------:R2:W-:Y:S02]  /*71f0*/  MUFU.EX2 R151, R0 ;  /* 0x0000000000977308 */ /* 0x0005e40000000800 */
[----:B--2---:R-:W-:-:S06]  /*7200*/  FFMA.FTZ R0, R127, UR22, -R8 ;  /* 0x000000167f007c23 */ /* 0x004fcc0008010808 */
[----:B------:R2:W3:Y:S02]  /*7210*/  MUFU.EX2 R102, R0 ;  /* 0x0000000000667308 */ /* 0x0004e40000000800 */
[----:B--2---:R-:W-:-:S06]  /*7220*/  FFMA.FTZ R0, R188, UR22, -R7 ;  /* 0x00000016bc007c23 */ /* 0x004fcc0008010807 */
[----:B------:R2:W-:Y:S01]  /*7230*/  MUFU.EX2 R168, R0 ;  /* 0x0000000000a87308 */ /* 0x0005e20000000800 */
[----:B------:R-:W-:Y:S01]  /*7240*/  HMMA.16816.F32 R116, R12, R28, R104 ;  /* 0x0000001c0c74723c */ /* 0x000fe20000001868 */
[----:B--2---:R-:W-:-:S06]  /*7250*/  FFMA.FTZ R0, R179, UR22, -R7 ;  /* 0x00000016b3007c23 */ /* 0x004fcc0008010807 */
[----:B------:R2:W4:Y:S01]  /*7260*/  MUFU.EX2 R101, R0 ;  /* 0x0000000000657308 */ /* 0x0005220000000800 */
[C---:B------:R-:W-:Y:S06]  /*7270*/  HMMA.16816.F32 R112, R12.reuse, R30, R96 ;  /* 0x0000001e0c70723c */ /* 0x040fec0000001860 */
[----:B-1----:R-:W-:Y:S01]  /*7280*/  HMMA.16816.F32 R108, R12, R24, R84 ;  /* 0x000000180c6c723c */ /* 0x002fe20000001854 */
[----:B--2---:R-:W-:-:S04]  /*7290*/  FFMA.FTZ R0, R146, UR22, -R7 ;  /* 0x0000001692007c23 */ /* 0x004fc80008010807 */
[----:B------:R1:W-:Y:S01]  /*72a0*/  MUFU.EX2 R150, R0 ;  /* 0x0000000000967308 */ /* 0x0003e20000000800 */
[----:B------:R-:W-:Y:S01]  /*72b0*/  HMMA.16816.F32 R104, R12, R26, R80 ;  /* 0x0000001a0c68723c */ /* 0x000fe20000001850 */
[----:B-1----:R-:W-:-:S06]  /*72c0*/  FFMA.FTZ R0, R124, UR22, -R7 ;  /* 0x000000167c007c23 */ /* 0x002fcc0008010807 */
[----:B------:R1:W2:Y:S02]  /*72d0*/  MUFU.EX2 R12, R0 ;  /* 0x00000000000c7308 */ /* 0x0002a40000000800 */
[----:B-1----:R-:W-:-:S06]  /*72e0*/  FFMA.FTZ R0, R180, UR22, -R6 ;  /* 0x00000016b4007c23 */ /* 0x002fcc0008010806 */
[----:B------:R1:W-:Y:S01]  /*72f0*/  MUFU.EX2 R123, R0 ;  /* 0x00000000007b7308 */ /* 0x0003e20000000800 */
[----:B------:R-:W-:Y:S01]  /*7300*/  HMMA.16816.F32 R84, R20, R28, R72 ;  /* 0x0000001c1454723c */ /* 0x000fe20000001848 */
[----:B-1----:R-:W-:-:S06]  /*7310*/  FFMA.FTZ R0, R171, UR22, -R6 ;  /* 0x00000016ab007c23 */ /* 0x002fcc0008010806 */
[----:B------:R1:W2:Y:S01]  /*7320*/  MUFU.EX2 R121, R0 ;  /* 0x0000000000797308 */ /* 0x0002a20000000800 */
[----:B------:R-:W-:Y:S01]  /*7330*/  HMMA.16816.F32 R72, R20, R24, R52 ;  /* 0x000000181448723c */ /* 0x000fe20000001834 */
[----:B-1----:R-:W-:-:S06]  /*7340*/  FFMA.FTZ R0, R126, UR22, -R6 ;  /* 0x000000167e007c23 */ /* 0x002fcc0008010806 */
[----:B------:R1:W-:Y:S01]  /*7350*/  MUFU.EX2 R149, R0 ;  /* 0x0000000000957308 */ /* 0x0003e20000000800 */
[----:B------:R-:W-:Y:S01]  /*7360*/  HMMA.16816.F32 R88, R20, R26, R40 ;  /* 0x0000001a1458723c */ /* 0x000fe20000001828 */
[----:B------:R-:W2:Y:S01]  /*7370*/  LDSM.16.MT88.4 R24, [R221+0x9800] ;  /* 0x00980000dd18783b */ /* 0x000ea20000004200 */
[----:B-1----:R-:W-:-:S05]  /*7380*/  FFMA.FTZ R0, R125, UR22, -R6 ;  /* 0x000000167d007c23 */ /* 0x002fca0008010806 */
[----:B------:R1:W-:Y:S01]  /*7390*/  MUFU.EX2 R179, R0 ;  /* 0x0000000000b37308 */ /* 0x0003e20000000800 */
[----:B------:R-:W-:Y:S01]  /*73a0*/  MOV R125, R148 ;  /* 0x00000094007d7202 */ /* 0x000fe20000000f00 */
[----:B-1----:R-:W-:-:S06]  /*73b0*/  FFMA.FTZ R0, R182, UR22, -R3 ;  /* 0x00000016b6007c23 */ /* 0x002fcc0008010803 */
[----:B------:R1:W-:Y:S02]  /*73c0*/  MUFU.EX2 R122, R0 ;  /* 0x00000000007a7308 */ /* 0x0003e40000000800 */
[----:B-1----:R-:W-:-:S06]  /*73d0*/  FFMA.FTZ R0, R170, UR22, -R3 ;  /* 0x00000016aa007c23 */ /* 0x002fcc0008010803 */
[----:B------:R1:W2:Y:S02]  /*73e0*/  MUFU.EX2 R120, R0 ;  /* 0x0000000000787308 */ /* 0x0002a40000000800 */
[----:B-1----:R-:W-:-:S06]  /*73f0*/  FFMA.FTZ R0, R147, UR22, -R3 ;  /* 0x0000001693007c23 */ /* 0x002fcc0008010803 */
[----:B------:R1:W-:Y:S01]  /*7400*/  MUFU.EX2 R148, R0 ;  /* 0x0000000000947308 */ /* 0x0003e20000000800 */
[----:B---3--:R-:W-:Y:S02]  /*7410*/  IMAD.MOV.U32 R146, RZ, RZ, R102 ;  /* 0x000000ffff927224 */ /* 0x008fe400078e0066 */
[----:B-1----:R-:W-:-:S05]  /*7420*/  FFMA.FTZ R0, R145, UR22, -R3 ;  /* 0x0000001691007c23 */ /* 0x002fca0008010803 */
[----:B------:R-:W1:Y:S01]  /*7430*/  MUFU.EX2 R188, R0 ;  /* 0x0000000000bc7308 */ /* 0x000e620000000800 */
[----:B------:R-:W-:Y:S01]  /*7440*/  IMAD.MOV.U32 R171, RZ, RZ, R100 ;  /* 0x000000ffffab7224 */ /* 0x000fe200078e0064 */
[----:B----4-:R-:W-:Y:S02]  /*7450*/  MOV R180, R101 ;  /* 0x0000006500b47202 */ /* 0x010fe40000000f00 */
[----:B--2---:R-:W-:Y:S01]  /*7460*/  MOV R147, R12 ;  /* 0x0000000c00937202 */ /* 0x004fe20000000f00 */
[----:B------:R-:W-:Y:S01]  /*7470*/  HMMA.16816.F32 R80, R20, R30, R60 ;  /* 0x0000001e1450723c */ /* 0x000fe2000000183c */
[----:B------:R-:W-:Y:S01]  /*7480*/  F2FP.F16.F32.PACK_AB R12, R121, R123 ;  /* 0x0000007b790c723e */ /* 0x000fe200000000ff */
[----:B------:R-:W-:Y:S01]  /*7490*/  IMAD.MOV.U32 R126, RZ, RZ, R103 ;  /* 0x000000ffff7e7224 */ /* 0x000fe200078e0067 */
[----:B------:R-:W-:Y:S01]  /*74a0*/  F2FP.F16.F32.PACK_AB R13, R120, R122 ;  /* 0x0000007a780d723e */ /* 0x000fe200000000ff */
[----:B------:R-:W-:Y:S01]  /*74b0*/  IMAD.MOV.U32 R183, RZ, RZ, R244 ;  /* 0x000000ffffb77224 */ /* 0x000fe200078e00f4 */
[----:B------:R-:W-:Y:S01]  /*74c0*/  F2FP.F16.F32.PACK_AB R14, R179, R149 ;  /* 0x00000095b30e723e */ /* 0x000fe200000000ff */
[----:B------:R-:W-:Y:S01]  /*74d0*/  LDSM.16.MT88.4 R28, [R222+0x9800] ;  /* 0x00980000de1c783b */ /* 0x000fe20000004200 */
[----:B------:R-:W-:-:S02]  /*74e0*/  F2FP.F16.F32.PACK_AB R20, R171, R169 ;  /* 0x000000a9ab14723e */ /* 0x000fc400000000ff */
[----:B------:R-:W-:Y:S02]  /*74f0*/  F2FP.F16.F32.PACK_AB R21, R180, R168 ;  /* 0x000000a8b415723e */ /* 0x000fe400000000ff */
[----:B------:R-:W-:Y:S02]  /*7500*/  F2FP.F16.F32.PACK_AB R22, R146, R151 ;  /* 0x000000979216723e */ /* 0x000fe400000000ff */
[----:B------:R-:W-:Y:S02]  /*7510*/  F2FP.F16.F32.PACK_AB R23, R147, R150 ;  /* 0x000000969317723e */ /* 0x000fe400000000ff */
[----:B-1----:R-:W-:-:S05]  /*7520*/  F2FP.F16.F32.PACK_AB R15, R188, R148 ;  /* 0x00000094bc0f723e */ /* 0x002fca00000000ff */
[-C--:B------:R-:W-:Y:S06]  /*7530*/  HMMA.16816.F32 R100, R20, R24.reuse, R36 ;  /* 0x000000181464723c */ /* 0x080fec0000001824 */
[C---:B------:R-:W-:Y:S06]  /*7540*/  HMMA.16816.F32 R96, R12.reuse, R24, R48 ;  /* 0x000000180c60723c */ /* 0x040fec0000001830 */
[-C--:B------:R-:W-:Y:S06]  /*7550*/  HMMA.16816.F32 R92, R12, R26.reuse, R44 ;  /* 0x0000001a0c5c723c */ /* 0x080fec000000182c */
[----:B------:R-:W-:Y:S01]  /*7560*/  HMMA.16816.F32 R40, R20, R26, R32 ;  /* 0x0000001a1428723c */ /* 0x000fe20000001820 */
[----:B------:R-:W1:Y:S01]  /*7570*/  LDSM.16.MT88.4 R24, [R224+0x9800] ;  /* 0x00980000e018783b */ /* 0x000e620000004200 */
[----:B------:R-:W-:-:S04]  /*7580*/  FFMA.FTZ R0, R200, UR22, -R8 ;  /* 0x00000016c8007c23 */ /* 0x000fc80008010808 */
[----:B------:R2:W3:Y:S01]  /*7590*/  MUFU.EX2 R124, R0 ;  /* 0x00000000007c7308 */ /* 0x0004e20000000800 */
[-C--:B-1----:R-:W-:Y:S06]  /*75a0*/  HMMA.16816.F32 R52, R20, R24.reuse, R56 ;  /* 0x000000181434723c */ /* 0x082fec0000001838 */
[C---:B------:R-:W-:Y:S06]  /*75b0*/  HMMA.16816.F32 R48, R12.reuse, R24, R64 ;  /* 0x000000180c30723c */ /* 0x040fec0000001840 */
[-C--:B------:R-:W-:Y:S06]  /*75c0*/  HMMA.16816.F32 R44, R12, R26.reuse, R68 ;  /* 0x0000001a0c2c723c */ /* 0x080fec0000001844 */
[----:B------:R-:W-:Y:S01]  /*75d0*/  HMMA.16816.F32 R36, R20, R26, R76 ;  /* 0x0000001a1424723c */ /* 0x000fe2000000184c */
[----:B------:R-:W1:Y:S01]  /*75e0*/  LDSM.16.MT88.4 R24, [R223+0x9800] ;  /* 0x00980000df18783b */ /* 0x000e620000004200 */
[----:B--2---:R-:W-:-:S04]  /*75f0*/  FFMA.FTZ R0, R194, UR22, -R8 ;  /* 0x00000016c2007c23 */ /* 0x004fc80008010808 */
[----:B------:R2:W-:Y:S02]  /*7600*/  MUFU.EX2 R170, R0 ;  /* 0x0000000000aa7308 */ /* 0x0005e40000000800 */
[--C-:B--2---:R-:W-:Y:S01]  /*7610*/  FFMA.FTZ R0, R152, UR22, -R8.reuse ;  /* 0x0000001698007c23 */ /* 0x104fe20008010808 */
[----:B-1----:R-:W-:Y:S05]  /*7620*/  HMMA.16816.F32 R60, R12, R24, R108 ;  /* 0x000000180c3c723c */ /* 0x002fea000000186c */
[----:B------:R1:W-:Y:S02]  /*7630*/  MUFU.EX2 R111, R0 ;  /* 0x00000000006f7308 */ /* 0x0003e40000000800 */
[----:B-1----:R-:W-:-:S06]  /*7640*/  FFMA.FTZ R0, R143, UR22, -R8 ;  /* 0x000000168f007c23 */ /* 0x002fcc0008010808 */
[----:B------:R1:W-:Y:S01]  /*7650*/  MUFU.EX2 R145, R0 ;  /* 0x0000000000917308 */ /* 0x0003e20000000800 */
[----:B------:R-:W-:Y:S01]  /*7660*/  HMMA.16816.F32 R76, R12, R26, R104 ;  /* 0x0000001a0c4c723c */ /* 0x000fe20000001868 */
[----:B-1----:R-:W-:-:S06]  /*7670*/  FFMA.FTZ R0, R201, UR22, -R7 ;  /* 0x00000016c9007c23 */ /* 0x002fcc0008010807 */
[----:B------:R1:W2:Y:S02]  /*7680*/  MUFU.EX2 R244, R0 ;  /* 0x0000000000f47308 */ /* 0x0002a40000000800 */
[----:B-1----:R-:W-:-:S06]  /*7690*/  FFMA.FTZ R0, R191, UR22, -R7 ;  /* 0x00000016bf007c23 */ /* 0x002fcc0008010807 */
[----:B------:R1:W-:Y:S01]  /*76a0*/  MUFU.EX2 R182, R0 ;  /* 0x0000000000b67308 */ /* 0x0003e20000000800 */
[----:B------:R-:W-:Y:S02]  /*76b0*/  IMAD.MOV.U32 R181, RZ, RZ, R248 ;  /* 0x000000ffffb57224 */ /* 0x000fe400078e00f8 */
[----:B-1----:R-:W-:-:S05]  /*76c0*/  FFMA.FTZ R0, R184, UR22, -R7 ;  /* 0x00000016b8007c23 */ /* 0x002fca0008010807 */
[----:B------:R1:W-:Y:S01]  /*76d0*/  MUFU.EX2 R107, R0 ;  /* 0x00000000006b7308 */ /* 0x0003e20000000800 */
[----:B---3--:R-:W-:Y:S01]  /*76e0*/  MOV R191, R124 ;  /* 0x0000007c00bf7202 */ /* 0x008fe20000000f00 */
[----:B------:R-:W-:Y:S01]  /*76f0*/  IMAD.MOV.U32 R124, RZ, RZ, R183 ;  /* 0x000000ffff7c7224 */ /* 0x000fe200078e00b7 */
[----:B------:R-:W-:Y:S01]  /*7700*/  MOV R183, R249 ;  /* 0x000000f900b77202 */ /* 0x000fe20000000f00 */
[----:B-1----:R-:W-:-:S04]  /*7710*/  FFMA.FTZ R0, R140, UR22, -R7 ;  /* 0x000000168c007c23 */ /* 0x002fc80008010807 */
[----:B------:R1:W-:Y:S01]  /*7720*/  MUFU.EX2 R106, R0 ;  /* 0x00000000006a7308 */ /* 0x0003e20000000800 */
[----:B------:R-:W-:Y:S02]  /*7730*/  IMAD.MOV.U32 R144, RZ, RZ, R250 ;  /* 0x000000ffff907224 */ /* 0x000fe400078e00fa */
[----:B-1----:R-:W-:-:S05]  /*7740*/  FFMA.FTZ R0, R193, UR22, -R6 ;  /* 0x00000016c1007c23 */ /* 0x002fca0008010806 */
[----:B------:R1:W-:Y:S01]  /*7750*/  MUFU.EX2 R248, R0 ;  /* 0x0000000000f87308 */ /* 0x0003e20000000800 */
[----:B------:R-:W-:Y:S01]  /*7760*/  MOV R127, R251 ;  /* 0x000000fb007f7202 */ /* 0x000fe20000000f00 */
[----:B-1----:R-:W-:-:S06]  /*7770*/  FFMA.FTZ R0, R190, UR22, -R6 ;  /* 0x00000016be007c23 */ /* 0x002fcc0008010806 */
[----:B------:R1:W3:Y:S01]  /*7780*/  MUFU.EX2 R249, R0 ;  /* 0x0000000000f97308 */ /* 0x0002e20000000800 */
[----:B------:R-:W-:Y:S01]  /*7790*/  HMMA.16816.F32 R72, R20, R24, R72 ;  /* 0x000000181448723c */ /* 0x000fe20000001848 */
[----:B--2---:R-:W-:Y:S01]  /*77a0*/  MOV R190, R244 ;  /* 0x000000f400be7202 */ /* 0x004fe20000000f00 */
[----:B-1----:R-:W-:-:S05]  /*77b0*/  FFMA.FTZ R0, R142, UR22, -R6 ;  /* 0x000000168e007c23 */ /* 0x002fca0008010806 */
[----:B------:R1:W-:Y:S01]  /*77c0*/  MUFU.EX2 R250, R0 ;  /* 0x0000000000fa7308 */ /* 0x0003e20000000800 */
[----:B------:R-:W-:Y:S01]  /*77d0*/  HMMA.16816.F32 R32, R20, R26, R88 ;  /* 0x0000001a1420723c */ /* 0x000fe20000001858 */
[----:B------:R-:W2:Y:S01]  /*77e0*/  LDSM.16.MT88.4 R24, [R221+0xa000] ;  /* 0x00a00000dd18783b */ /* 0x000ea20000004200 */
[----:B------:R-:W-:Y:S02]  /*77f0*/  IMAD.MOV.U32 R68, RZ, RZ, R245 ;  /* 0x000000ffff447224 */ /* 0x000fe400078e00f5 */
[----:B-1----:R-:W-:-:S04]  /*7800*/  FFMA.FTZ R0, R141, UR22, -R6 ;  /* 0x000000168d007c23 */ /* 0x002fc80008010806 */
[----:B------:R1:W-:Y:S01]  /*7810*/  MUFU.EX2 R251, R0 ;  /* 0x0000000000fb7308 */ /* 0x0003e20000000800 */
[----:B------:R-:W-:Y:S01]  /*7820*/  HMMA.16816.F32 R64, R12, R30, R112 ;  /* 0x0000001e0c40723c */ /* 0x000fe20000001870 */
[----:B-1----:R-:W-:-:S06]  /*7830*/  FFMA.FTZ R0, R195, UR22, -R3 ;  /* 0x00000016c3007c23 */ /* 0x002fcc0008010803 */
[----:B------:R1:W-:Y:S01]  /*7840*/  MUFU.EX2 R244, R0 ;  /* 0x0000000000f47308 */ /* 0x0003e20000000800 */
[----:B------:R-:W-:Y:S01]  /*7850*/  MOV R115, R246 ;  /* 0x000000f600737202 */ /* 0x000fe20000000f00 */
[----:B------:R-:W-:Y:S02]  /*7860*/  IMAD.MOV.U32 R91, RZ, RZ, R180 ;  /* 0x000000ffff5b7224 */ /* 0x000fe400078e00b4 */
[----:B------:R-:W-:Y:S02]  /*7870*/  IMAD.MOV.U32 R180, RZ, RZ, R247 ;  /* 0x000000ffffb47224 */ /* 0x000fe400078e00f7 */
[----:B-1----:R-:W-:-:S04]  /*7880*/  FFMA.FTZ R0, R189, UR22, -R3 ;  /* 0x00000016bd007c23 */ /* 0x002fc80008010803 */
[----:B------:R1:W4:Y:S02]  /*7890*/  MUFU.EX2 R245, R0 ;  /* 0x0000000000f57308 */ /* 0x0003240000000800 */
[----:B-1----:R-:W-:-:S06]  /*78a0*/  FFMA.FTZ R0, R185, UR22, -R3 ;  /* 0x00000016b9007c23 */ /* 0x002fcc0008010803 */
[----:B------:R1:W-:Y:S01]  /*78b0*/  MUFU.EX2 R246, R0 ;  /* 0x0000000000f67308 */ /* 0x0003e20000000800 */
[----:B------:R-:W-:Y:S02]  /*78c0*/  IMAD.MOV.U32 R189, RZ, RZ, R170 ;  /* 0x000000ffffbd7224 */ /* 0x000fe400078e00aa */
[----:B-1----:R-:W-:-:S05]  /*78d0*/  FFMA.FTZ R0, R153, UR22, -R3 ;  /* 0x0000001699007c23 */ /* 0x002fca0008010803 */
[----:B------:R-:W1:Y:S01]  /*78e0*/  MUFU.EX2 R247, R0 ;  /* 0x0000000000f77308 */ /* 0x000e620000000800 */
[-C--:B------:R-:W-:Y:S06]  /*78f0*/  HMMA.16816.F32 R56, R12, R28.reuse, R116 ;  /* 0x0000001c0c38723c */ /* 0x080fec0000001874 */
[----:B------:R-:W-:Y:S01]  /*7900*/  HMMA.16816.F32 R84, R20, R28, R84 ;  /* 0x0000001c1454723c */ /* 0x000fe20000001854 */
[----:B---3--:R-:W-:Y:S02]  /*7910*/  F2FP.F16.F32.PACK_AB R12, R249, R248 ;  /* 0x000000f8f90c723e */ /* 0x008fe400000000ff */
[----:B----4-:R-:W-:-:S02]  /*7920*/  F2FP.F16.F32.PACK_AB R13, R245, R244 ;  /* 0x000000f4f50d723e */ /* 0x010fc400000000ff */
[----:B------:R-:W-:Y:S01]  /*7930*/  F2FP.F16.F32.PACK_AB R14, R251, R250 ;  /* 0x000000fafb0e723e */ /* 0x000fe200000000ff */
[----:B------:R-:W-:Y:S01]  /*7940*/  HMMA.16816.F32 R80, R20, R30, R80 ;  /* 0x0000001e1450723c */ /* 0x000fe20000001850 */
[----:B------:R-:W-:Y:S01]  /*7950*/  MOV R108, R171 ;  /* 0x000000ab006c7202 */ /* 0x000fe20000000f00 */
[----:B------:R-:W-:Y:S01]  /*7960*/  IMAD.MOV.U32 R109, RZ, RZ, R126 ;  /* 0x000000ffff6d7224 */ /* 0x000fe200078e007e */
[----:B-1----:R-:W-:Y:S01]  /*7970*/  F2FP.F16.F32.PACK_AB R15, R247, R246 ;  /* 0x000000f6f70f723e */ /* 0x002fe200000000ff */
[----:B------:R-:W-:-:S03]  /*7980*/  IMAD.MOV.U32 R105, RZ, RZ, R127 ;  /* 0x000000ffff697224 */ /* 0x000fc600078e007f */
[----:B------:R-:W-:Y:S01]  /*7990*/  F2FP.F16.F32.PACK_AB R20, R189, R191 ;  /* 0x000000bfbd14723e */ /* 0x000fe200000000ff */
[----:B------:R-:W-:Y:S01]  /*79a0*/  IMAD.MOV.U32 R69, RZ, RZ, R123 ;  /* 0x000000ffff457224 */ /* 0x000fe200078e007b */
[----:B------:R-:W-:Y:S01]  /*79b0*/  F2FP.F16.F32.PACK_AB R21, R182, R190 ;  /* 0x000000beb615723e */ /* 0x000fe200000000ff */
[----:B------:R-:W-:Y:S01]  /*79c0*/  IMAD.MOV.U32 R71, RZ, RZ, R122 ;  /* 0x000000ffff477224 */ /* 0x000fe200078e007a */
[----:B------:R-:W-:Y:S02]  /*79d0*/  F2FP.F16.F32.PACK_AB R22, R145, R111 ;  /* 0x0000006f9116723e */ /* 0x000fe400000000ff */
[----:B------:R-:W-:Y:S01]  /*79e0*/  F2FP.F16.F32.PACK_AB R23, R106, R107 ;  /* 0x0000006b6a17723e */ /* 0x000fe200000000ff */
[----:B------:R-:W-:Y:S01]  /*79f0*/  IMAD.MOV.U32 R89, RZ, RZ, R120 ;  /* 0x000000ffff597224 */ /* 0x000fe200078e0078 */
[----:B------:R-:W-:Y:S01]  /*7a00*/  MOV R114, R144 ;  /* 0x0000009000727202 */ /* 0x000fe20000000f00 */
[----:B--2---:R-:W-:Y:S01]  /*7a10*/  HMMA.16816.F32 R140, R12, R24, R96 ;  /* 0x000000180c8c723c */ /* 0x004fe20000001860 */
[----:B------:R-:W-:-:S02]  /*7a20*/  MOV R170, R125 ;  /* 0x0000007d00aa7202 */ /* 0x000fc40000000f00 */
[----:B------:R-:W-:Y:S02]  /*7a30*/  MOV R70, R154 ;  /* 0x0000009a00467202 */ /* 0x000fe40000000f00 */
[----:B------:R-:W-:Y:S01]  /*7a40*/  MOV R90, R121 ;  /* 0x00000079005a7202 */ /* 0x000fe20000000f00 */
[----:B------:R-:W-:Y:S01]  /*7a50*/  IMAD.MOV.U32 R201, RZ, RZ, R115 ;  /* 0x000000ffffc97224 */ /* 0x000fe200078e0073 */
[----:B------:R-:W-:Y:S01]  /*7a60*/  MOV R171, R124 ;  /* 0x0000007c00ab7202 */ /* 0x000fe20000000f00 */
[C---:B------:R-:W-:Y:S01]  /*7a70*/  HMMA.16816.F32 R120, R20.reuse, R26, R40 ;  /* 0x0000001a1478723c */ /* 0x040fe20000001828 */
[----:B------:R-:W-:Y:S01]  /*7a80*/  MOV R144, R155 ;  /* 0x0000009b00907202 */ /* 0x000fe20000000f00 */
[----:B------:R-:W-:Y:S04]  /*7a90*/  LDSM.16.MT88.4 R28, [R222+0xa000] ;  /* 0x00a00000de1c783b */ /* 0x000fe80000004200 */
[----:B------:R-:W-:Y:S06]  /*7aa0*/  HMMA.16816.F32 R124, R20, R24, R100 ;  /* 0x00000018147c723c */ /* 0x000fec0000001864 */
[----:B------:R-:W-:Y:S01]  /*7ab0*/  HMMA.16816.F32 R152, R12, R26, R92 ;  /* 0x0000001a0c98723c */ /* 0x000fe2000000185c */
[----:B------:R-:W1:Y:S05]  /*7ac0*/  LDSM.16.MT88.4 R24, [R224+0xa000] ;  /* 0x00a00000e018783b */ /* 0x000e6a0000004200 */
[-C--:B-1----:R-:W-:Y:S06]  /*7ad0*/  HMMA.16816.F32 R116, R20, R24.reuse, R52 ;  /* 0x000000181474723c */ /* 0x082fec0000001834 */
[----:B------:R-:W-:Y:S01]  /*7ae0*/  HMMA.16816.F32 R100, R12, R24, R48 ;  /* 0x000000180c64723c */ /* 0x000fe20000001830 */
[----:B------:R-:W-:-:S05]  /*7af0*/  MOV R55, R114 ;  /* 0x0000007200377202 */ /* 0x000fca0000000f00 */
[-C--:B------:R-:W-:Y:S06]  /*7b00*/  HMMA.16816.F32 R96, R12, R26.reuse, R44 ;  /* 0x0000001a0c60723c */ /* 0x080fec000000182c */
[----:B------:R-:W-:Y:S01]  /*7b10*/  HMMA.16816.F32 R112, R20, R26, R36 ;  /* 0x0000001a1470723c */ /* 0x000fe20000001824 */
[----:B------:R-:W1:Y:S01]  /*7b20*/  LDSM.16.MT88.4 R24, [R223+0xa000] ;  /* 0x00a00000df18783b */ /* 0x000e620000004200 */
[----:B------:R-:W-:Y:S01]  /*7b30*/  MOV R54, R68 ;  /* 0x0000004400367202 */ /* 0x000fe20000000f00 */
[----:B------:R-:W-:Y:S01]  /*7b40*/  IMAD.MOV.U32 R104, RZ, RZ, R69 ;  /* 0x000000ffff687224 */ /* 0x000fe200078e0045 */
[----:B------:R-:W-:Y:S01]  /*7b50*/  MOV R110, R70 ;  /* 0x00000046006e7202 */ /* 0x000fe20000000f00 */
[----:B------:R-:W-:-:S02]  /*7b60*/  IMAD.MOV.U32 R200, RZ, RZ, R71 ;  /* 0x000000ffffc87224 */ /* 0x000fc400078e0047 */
[----:B------:R-:W-:Y:S01]  /*7b70*/  FFMA.FTZ R0, R236, UR22, -R6 ;  /* 0x00000016ec007c23 */ /* 0x000fe20008010806 */
[----:B------:R-:W-:Y:S01]  /*7b80*/  HMMA.16816.F32 R68, R12, R28, R56 ;  /* 0x0000001c0c44723c */ /* 0x000fe20000001838 */
[----:B------:R-:W-:-:S05]  /*7b90*/  FFMA.FTZ R39, R238, UR22, -R8 ;  /* 0x00000016ee277c23 */ /* 0x000fca0008010808 */
[----:B------:R-:W-:Y:S06]  /*7ba0*/  HMMA.16816.F32 R92, R20, R28, R84 ;  /* 0x0000001c145c723c */ /* 0x000fec0000001854 */
[C---:B------:R-:W-:Y:S06]  /*7bb0*/  HMMA.16816.F32 R64, R12.reuse, R30, R64 ;  /* 0x0000001e0c40723c */ /* 0x040fec0000001840 */
[----:B-1----:R-:W-:Y:S07]  /*7bc0*/  HMMA.16816.F32 R56, R12, R26, R76 ;  /* 0x0000001a0c38723c */ /* 0x002fee000000184c */
[----:B------:R-:W-:Y:S01]  /*7bd0*/  IMAD.MOV.U32 R76, RZ, RZ, R108 ;  /* 0x000000ffff4c7224 */ /* 0x000fe200078e006c */
[----:B------:R-:W-:Y:S01]  /*7be0*/  MOV R108, R109 ;  /* 0x0000006d006c7202 */ /* 0x000fe20000000f00 */
[----:B------:R-:W-:-:S02]  /*7bf0*/  IMAD.MOV.U32 R109, RZ, RZ, R243 ;  /* 0x000000ffff6d7224 */ /* 0x000fc400078e00f3 */
[----:B------:R1:W-:Y:S01]  /*7c00*/  MUFU.EX2 R243, R0 ;  /* 0x0000000000f37308 */ /* 0x0003e20000000800 */
[----:B------:R-:W-:Y:S01]  /*7c10*/  MOV R79, R89 ;  /* 0x00000059004f7202 */ /* 0x000fe20000000f00 */
[----:B------:R-:W-:Y:S01]  /*7c20*/  IMAD.MOV.U32 R78, RZ, RZ, R90 ;  /* 0x000000ffff4e7224 */ /* 0x000fe200078e005a */
[----:B------:R-:W-:Y:S01]  /*7c30*/  MOV R77, R91 ;  /* 0x0000005b004d7202 */ /* 0x000fe20000000f00 */
[----:B------:R-:W-:Y:S01]  /*7c40*/  HMMA.16816.F32 R60, R12, R24, R60 ;  /* 0x000000180c3c723c */ /* 0x000fe2000000183c */
[----:B------:R-:W-:Y:S01]  /*7c50*/  LDSM.16.MT88.4 R12, [R222+0xa800] ;  /* 0x00a80000de0c783b */ /* 0x000fe20000004200 */
[----:B-1----:R-:W-:-:S04]  /*7c60*/  FFMA.FTZ R0, R230, UR22, -R6 ;  /* 0x00000016e6007c23 */ /* 0x002fc80008010806 */
[----:B------:R1:W2:Y:S01]  /*7c70*/  MUFU.EX2 R238, R0 ;  /* 0x0000000000ee7308 */ /* 0x0002a20000000800 */
[C---:B------:R-:W-:Y:S06]  /*7c80*/  HMMA.16816.F32 R88, R20.reuse, R30, R80 ;  /* 0x0000001e1458723c */ /* 0x040fec0000001850 */
[----:B------:R-:W-:Y:S01]  /*7c90*/  HMMA.16816.F32 R80, R20, R24, R72 ;  /* 0x000000181450723c */ /* 0x000fe20000001848 */
[----:B-1----:R-:W-:-:S05]  /*7ca0*/  FFMA.FTZ R0, R210, UR22, -R6 ;  /* 0x00000016d2007c23 */ /* 0x002fca0008010806 */
[----:B------:R-:W-:Y:S01]  /*7cb0*/  HMMA.16816.F32 R84, R20, R26, R32 ;  /* 0x0000001a1454723c */ /* 0x000fe20000001820 */
[----:B------:R-:W1:Y:S01]  /*7cc0*/  LDSM.16.MT88.4 R24, [R221+0xa800] ;  /* 0x00a80000dd18783b */ /* 0x000e620000004200 */
[----:B------:R3:W-:Y:S03]  /*7cd0*/  MUFU.EX2 R236, R0 ;  /* 0x0000000000ec7308 */ /* 0x0007e60000000800 */
[----:B------:R-:W4:Y:S04]  /*7ce0*/  LDSM.16.MT88.4 R20, [R224+0xa800] ;  /* 0x00a80000e014783b */ /* 0x000f280000004200 */
[----:B------:R-:W4:Y:S01]  /*7cf0*/  LDSM.16.MT88.4 R32, [R223+0xa800] ;  /* 0x00a80000df20783b */ /* 0x000f220000004200 */
[--C-:B------:R-:W-:Y:S01]  /*7d00*/  FFMA.FTZ R38, R219, UR22, -R8.reuse ;  /* 0x00000016db267c23 */ /* 0x100fe20008010808 */
[----:B------:R-:W-:Y:S01]  /*7d10*/  FFMA.FTZ R45, R199, UR22, -R8 ;  /* 0x00000016c72d7c23 */ /* 0x000fe20008010808 */
[----:B---3--:R-:W-:-:S04]  /*7d20*/  FFMA.FTZ R0, R217, UR22, -R6 ;  /* 0x00000016d9007c23 */ /* 0x008fc80008010806 */
[----:B------:R3:W-:Y:S01]  /*7d30*/  MUFU.EX2 R230, R0 ;  /* 0x0000000000e67308 */ /* 0x0007e20000000800 */
[----:B------:R-:W-:Y:S01]  /*7d40*/  FFMA.FTZ R44, R202, UR22, -R8 ;  /* 0x00000016ca2c7c23 */ /* 0x000fe20008010808 */
[----:B------:R-:W-:Y:S01]  /*7d50*/  IMAD.MOV.U32 R199, RZ, RZ, R104 ;  /* 0x000000ffffc77224 */ /* 0x000fe200078e0068 */
[----:B------:R-:W-:Y:S01]  /*7d60*/  MOV R202, R200 ;  /* 0x000000c800ca7202 */ /* 0x000fe20000000f00 */
[----:B------:R-:W-:Y:S01]  /*7d70*/  FFMA.FTZ R50, R162, UR22, -R8 ;  /* 0x00000016a2327c23 */ /* 0x000fe20008010808 */
[--C-:B------:R-:W-:Y:S01]  /*7d80*/  FFMA.FTZ R31, R242, UR22, -R7.reuse ;  /* 0x00000016f21f7c23 */ /* 0x100fe20008010807 */
[----:B------:R-:W-:Y:S01]  /*7d90*/  FFMA.FTZ R104, R198, UR22, -R7 ;  /* 0x00000016c6687c23 */ /* 0x000fe20008010807 */
[----:B------:R-:W-:Y:S01]  /*7da0*/  MOV R162, R105 ;  /* 0x0000006900a27202 */ /* 0x000fe20000000f00 */
[----:B------:R-:W-:Y:S01]  /*7db0*/  IMAD.MOV.U32 R198, RZ, RZ, R138 ;  /* 0x000000ffffc67224 */ /* 0x000fe200078e008a */
[----:B------:R-:W-:Y:S01]  /*7dc0*/  MOV R242, R145 ;  /* 0x0000009100f27202 */ /* 0x000fe20000000f00 */
[----:B------:R-:W-:Y:S01]  /*7dd0*/  FFMA.FTZ R40, R239, UR22, -R8 ;  /* 0x00000016ef287c23 */ /* 0x000fe20008010808 */
[----:B------:R-:W-:Y:S01]  /*7de0*/  MOV R200, R146 ;  /* 0x0000009200c87202 */ /* 0x000fe20000000f00 */
[----:B---3--:R-:W-:Y:S01]  /*7df0*/  FFMA.FTZ R0, R240, UR22, -R3 ;  /* 0x00000016f0007c23 */ /* 0x008fe20008010803 */
[----:B------:R-:W-:-:S03]  /*7e00*/  IMAD.MOV.U32 R240, RZ, RZ, R144 ;  /* 0x000000fffff07224 */ /* 0x000fc600078e0090 */
[----:B------:R3:W-:Y:S01]  /*7e10*/  MUFU.EX2 R219, R0 ;  /* 0x0000000000db7308 */ /* 0x0007e20000000800 */
        /* <DEDUP_REMOVED lines=11> */
[----:B------:R-:W-:Y:S01]  /*7ed0*/  FFMA.FTZ R36, R218, UR22, -R8 ;  /* 0x00000016da247c23 */ /* 0x000fe20008010808 */
[----:B------:R-:W-:Y:S01]  /*7ee0*/  IMAD.MOV.U32 R241, RZ, RZ, R107 ;  /* 0x000000fffff17224 */ /* 0x000fe200078e006b */
[----:B------:R-:W-:Y:S01]  /*7ef0*/  MOV R239, R106 ;  /* 0x0000006a00ef7202 */ /* 0x000fe20000000f00 */
[----:B---3--:R-:W-:Y:S01]  /*7f00*/  FFMA.FTZ R0, R237, UR22, -R3 ;  /* 0x00000016ed007c23 */ /* 0x008fe20008010803 */
[----:B------:R-:W-:Y:S01]  /*7f10*/  MOV R156, R129 ;  /* 0x00000081009c7202 */ /* 0x000fe20000000f00 */
[----:B------:R-:W-:-:S02]  /*7f20*/  IMAD.MOV.U32 R7, RZ, RZ, R128 ;  /* 0x000000ffff077224 */ /* 0x000fc400078e0080 */
[--C-:B------:R-:W-:Y:S01]  /*7f30*/  FFMA.FTZ R43, R211, UR22, -R6.reuse ;  /* 0x00000016d32b7c23 */ /* 0x100fe20008010806 */
[--C-:B------:R-:W-:Y:S01]  /*7f40*/  FFMA.FTZ R42, R209, UR22, -R6.reuse ;  /* 0x00000016d12a7c23 */ /* 0x100fe20008010806 */
[--C-:B------:R-:W-:Y:S01]  /*7f50*/  FFMA.FTZ R41, R197, UR22, -R6.reuse ;  /* 0x00000016c5297c23 */ /* 0x100fe20008010806 */
[----:B------:R3:W1:Y:S01]  /*7f60*/  MUFU.EX2 R218, R0 ;  /* 0x0000000000da7308 */ /* 0x0006620000000800 */
[--C-:B------:R-:W-:Y:S01]  /*7f70*/  FFMA.FTZ R37, R196, UR22, -R6.reuse ;  /* 0x00000016c4257c23 */ /* 0x100fe20008010806 */
[--C-:B------:R-:W-:Y:S01]  /*7f80*/  FFMA.FTZ R106, R167, UR22, -R6.reuse ;  /* 0x00000016a76a7c23 */ /* 0x100fe20008010806 */
[--C-:B------:R-:W-:Y:S01]  /*7f90*/  FFMA.FTZ R107, R166, UR22, -R6.reuse ;  /* 0x00000016a66b7c23 */ /* 0x100fe20008010806 */
[--C-:B------:R-:W-:Y:S01]  /*7fa0*/  FFMA.FTZ R128, R163, UR22, -R6.reuse ;  /* 0x00000016a3807c23 */ /* 0x100fe20008010806 */
[----:B------:R-:W-:Y:S01]  /*7fb0*/  FFMA.FTZ R129, R160, UR22, -R6 ;  /* 0x00000016a0817c23 */ /* 0x000fe20008010806 */
[----:B------:R-:W-:-:S04]  /*7fc0*/  FFMA.FTZ R6, R234, UR22, -R3 ;  /* 0x00000016ea067c23 */ /* 0x000fc80008010803 */
[----:B------:R-:W-:Y:S01]  /*7fd0*/  MUFU.EX2 R217, R6 ;  /* 0x0000000600d97308 */ /* 0x000fe20000000800 */
[----:B---3--:R-:W-:-:S07]  /*7fe0*/  FFMA.FTZ R0, R235, UR22, -R3 ;  /* 0x00000016eb007c23 */ /* 0x008fce0008010803 */
[----:B------:R-:W3:Y:S01]  /*7ff0*/  MUFU.EX2 R216, R0 ;  /* 0x0000000000d87308 */ /* 0x000ee20000000800 */
[--C-:B------:R-:W-:Y:S01]  /*8000*/  FFMA.FTZ R52, R187, UR22, -R8.reuse ;  /* 0x00000016bb347c23 */ /* 0x100fe20008010808 */
[--C-:B------:R-:W-:Y:S01]  /*8010*/  FFMA.FTZ R51, R186, UR22, -R8.reuse ;  /* 0x00000016ba337c23 */ /* 0x100fe20008010808 */
[--C-:B------:R-:W-:Y:S01]  /*8020*/  FFMA.FTZ R49, R161, UR22, -R8.reuse ;  /* 0x00000016a1317c23 */ /* 0x100fe20008010808 */
[----:B------:R-:W-:Y:S01]  /*8030*/  FFMA.FTZ R48, R157, UR22, -R8 ;  /* 0x000000169d307c23 */ /* 0x000fe20008010808 */
[----:B------:R-:W-:Y:S02]  /*8040*/  IMAD.MOV.U32 R237, RZ, RZ, R9 ;  /* 0x000000ffffed7224 */ /* 0x000fe400078e0009 */
[----:B------:R-:W-:Y:S01]  /*8050*/  FADD.FTZ R53, R11, R10 ;  /* 0x0000000a0b357221 */ /* 0x000fe20000010000 */
[----:B--2---:R-:W-:Y:S02]  /*8060*/  F2FP.F16.F32.PACK_AB R8, R238, R243 ;  /* 0x000000f3ee08723e */ /* 0x004fe400000000ff */
[----:B-1----:R-:W-:-:S02]  /*8070*/  F2FP.F16.F32.PACK_AB R9, R218, R219 ;  /* 0x000000dbda09723e */ /* 0x002fc400000000ff */
[----:B------:R-:W-:Y:S02]  /*8080*/  F2FP.F16.F32.PACK_AB R10, R230, R236 ;  /* 0x000000ece60a723e */ /* 0x000fe400000000ff */
[----:B------:R-:W-:Y:S02]  /*8090*/  MOV R158, R133 ;  /* 0x00000085009e7202 */ /* 0x000fe40000000f00 */
[----:B---3--:R-:W-:Y:S01]  /*80a0*/  F2FP.F16.F32.PACK_AB R11, R217, R216 ;  /* 0x000000d8d90b723e */ /* 0x008fe200000000ff */
[----:B------:R-:W-:Y:S01]  /*80b0*/  IMAD.MOV.U32 R164, RZ, RZ, R137 ;  /* 0x000000ffffa47224 */ /* 0x000fe200078e0089 */
[----:B------:R-:W-:Y:S01]  /*80c0*/  MOV R159, R171 ;  /* 0x000000ab009f7202 */ /* 0x000fe20000000f00 */
[----:B------:R-:W-:Y:S01]  /*80d0*/  IMAD.MOV.U32 R161, RZ, RZ, R108 ;  /* 0x000000ffffa17224 */ /* 0x000fe200078e006c */
        /* <DEDUP_REMOVED lines=8> */
[----:B------:R-:W-:Y:S01]  /*8160*/  MOV R232, R111 ;  /* 0x0000006f00e87202 */ /* 0x000fe20000000f00 */
[C---:B------:R-:W-:Y:S06]  /*8170*/  HMMA.16816.F32 R140, R8.reuse, R24, R140 ;  /* 0x00000018088c723c */ /* 0x040fec000000188c */
[C---:B------:R-:W-:Y:S06]  /*8180*/  HMMA.16816.F32 R152, R8.reuse, R26, R152 ;  /* 0x0000001a0898723c */ /* 0x040fec0000001898 */
[C---:B----4-:R-:W-:Y:S06]  /*8190*/  HMMA.16816.F32 R100, R8.reuse, R20, R100 ;  /* 0x000000140864723c */ /* 0x050fec0000001864 */
[C---:B------:R-:W-:Y:S06]  /*81a0*/  HMMA.16816.F32 R96, R8.reuse, R22, R96 ;  /* 0x000000160860723c */ /* 0x040fec0000001860 */
[C---:B------:R-:W-:Y:S06]  /*81b0*/  HMMA.16816.F32 R172, R8.reuse, R12, R68 ;  /* 0x0000000c08ac723c */ /* 0x040fec0000001844 */
[C---:B------:R-:W-:Y:S06]  /*81c0*/  HMMA.16816.F32 R184, R8.reuse, R14, R64 ;  /* 0x0000000e08b8723c */ /* 0x040fec0000001840 */
[C---:B------:R-:W-:Y:S06]  /*81d0*/  HMMA.16816.F32 R192, R8.reuse, R32, R60 ;  /* 0x0000002008c0723c */ /* 0x040fec000000183c */
[----:B------:R-:W-:Y:S01]  /*81e0*/  HMMA.16816.F32 R108, R8, R34, R56 ;  /* 0x00000022086c723c */ /* 0x000fe20000001838 */
[--C-:B------:R-:W-:Y:S01]  /*81f0*/  FFMA.FTZ R0, R233, UR22, -R3.reuse ;  /* 0x00000016e9007c23 */ /* 0x100fe20008010803 */
[----:B------:R-:W-:-:S05]  /*8200*/  FFMA.FTZ R72, R213, UR22, -R3 ;  /* 0x00000016d5487c23 */ /* 0x000fca0008010803 */
[----:B------:R-:W-:Y:S01]  /*8210*/  FADD.FTZ R8, R158, R237 ;  /* 0x000000ed9e087221 */ /* 0x000fe20000010000 */
[----:B------:R-:W-:Y:S01]  /*8220*/  MOV R158, R7 ;  /* 0x00000007009e7202 */ /* 0x000fe20000000f00 */
[--C-:B------:R-:W-:Y:S01]  /*8230*/  FFMA.FTZ R74, R212, UR22, -R3.reuse ;  /* 0x00000016d44a7c23 */ /* 0x100fe20008010803 */
[----:B------:R-:W-:Y:S01]  /*8240*/  FFMA.FTZ R73, R203, UR22, -R3 ;  /* 0x00000016cb497c23 */ /* 0x000fe20008010803 */
[----:B------:R-:W-:Y:S01]  /*8250*/  FADD.FTZ R3, R215, R214 ;  /* 0x000000d6d7037221 */ /* 0x000fe20000010000 */
[----:B------:R-:W-:Y:S01]  /*8260*/  MOV R237, R158 ;  /* 0x0000009e00ed7202 */ /* 0x000fe20000000f00 */
[----:B------:R-:W-:Y:S01]  /*8270*/  IMAD.MOV.U32 R158, RZ, RZ, R165 ;  /* 0x000000ffff9e7224 */ /* 0x000fe200078e00a5 */
[----:B------:R-:W-:Y:S01]  /*8280*/  MOV R165, R198 ;  /* 0x000000c600a57202 */ /* 0x000fe20000000f00 */
[----:B------:R-:W-:Y:S01]  /*8290*/  FADD.FTZ R6, R207, R206 ;  /* 0x000000cecf067221 */ /* 0x000fe20000010000 */
[----:B------:R-:W-:Y:S01]  /*82a0*/  MOV R198, R229 ;  /* 0x000000e500c67202 */ /* 0x000fe20000000f00 */
[----:B------:R-:W-:Y:S01]  /*82b0*/  IMAD.MOV.U32 R229, RZ, RZ, R161 ;  /* 0x000000ffffe57224 */ /* 0x000fe200078e00a1 */
[----:B------:R-:W-:Y:S01]  /*82c0*/  MUFU.EX2 R208, R40 ;  /* 0x0000002800d07308 */ /* 0x000fe20000000800 */
[----:B------:R-:W-:Y:S01]  /*82d0*/  FADD.FTZ R7, R134, R3 ;  /* 0x0000000386077221 */ /* 0x000fe20000010000 */
[----:B------:R-:W-:Y:S01]  /*82e0*/  MOV R161, R162 ;  /* 0x000000a200a17202 */ /* 0x000fe20000000f00 */
[----:B------:R-:W-:Y:S01]  /*82f0*/  FADD.FTZ R3, R237, R53 ;  /* 0x00000035ed037221 */ /* 0x000fe20000010000 */
[----:B------:R-:W-:Y:S01]  /*8300*/  MOV R162, R199 ;  /* 0x000000c700a27202 */ /* 0x000fe20000000f00 */
[----:B------:R-:W-:-:S03]  /*8310*/  IMAD.MOV.U32 R199, RZ, RZ, R202 ;  /* 0x000000ffffc77224 */ /* 0x000fc600078e00ca */
[----:B------:R-:W1:Y:S01]  /*8320*/  MUFU.EX2 R210, R39 ;  /* 0x0000002700d27308 */ /* 0x000e620000000800 */
[----:B------:R-:W-:Y:S01]  /*8330*/  IMAD.MOV.U32 R237, RZ, RZ, R165 ;  /* 0x000000ffffed7224 */ /* 0x000fe200078e00a5 */
[----:B------:R-:W-:-:S06]  /*8340*/  MOV R202, R76 ;  /* 0x0000004c00ca7202 */ /* 0x000fcc0000000f00 */
[----:B------:R-:W-:Y:S01]  /*8350*/  MUFU.EX2 R214, R38 ;  /* 0x0000002600d67308 */ /* 0x000fe20000000800 */
[----:B------:R-:W-:-:S07]  /*8360*/  MOV R165, R198 ;  /* 0x000000c600a57202 */ /* 0x000fce0000000f00 */
[----:B------:R-:W-:Y:S01]  /*8370*/  MUFU.EX2 R215, R36 ;  /* 0x0000002400d77308 */ /* 0x000fe20000000800 */
[----:B------:R-:W-:Y:S01]  /*8380*/  MOV R76, R77 ;  /* 0x0000004d004c7202 */ /* 0x000fe20000000f00 */
[----:B------:R-:W-:Y:S01]  /*8390*/  IMAD.MOV.U32 R77, RZ, RZ, R78 ;  /* 0x000000ffff4d7224 */ /* 0x000fe200078e004e */
[----:B------:R-:W-:-:S05]  /*83a0*/  MOV R198, R229 ;  /* 0x000000e500c67202 */ /* 0x000fca0000000f00 */
[----:B------:R-:W-:Y:S01]  /*83b0*/  MUFU.EX2 R206, R31 ;  /* 0x0000001f00ce7308 */ /* 0x000fe20000000800 */
[----:B------:R-:W-:Y:S01]  /*83c0*/  IMAD.MOV.U32 R229, RZ, RZ, R161 ;  /* 0x000000ffffe57224 */ /* 0x000fe200078e00a1 */
[----:B------:R-:W-:-:S06]  /*83d0*/  MOV R78, R79 ;  /* 0x0000004f004e7202 */ /* 0x000fcc0000000f00 */
[----:B------:R-:W2:Y:S01]  /*83e0*/  MUFU.EX2 R207, R30 ;  /* 0x0000001e00cf7308 */ /* 0x000ea20000000800 */
[----:B------:R-:W-:-:S07]  /*83f0*/  MOV R161, R162 ;  /* 0x000000a200a17202 */ /* 0x000fce0000000f00 */
[----:B------:R-:W-:Y:S01]  /*8400*/  MUFU.EX2 R209, R29 ;  /* 0x0000001d00d17308 */ /* 0x000fe20000000800 */
[----:B------:R-:W-:-:S07]  /*8410*/  MOV R162, R199 ;  /* 0x000000c700a27202 */ /* 0x000fce0000000f00 */
[----:B------:R3:W4:Y:S01]  /*8420*/  MUFU.EX2 R212, R28 ;  /* 0x0000001c00d47308 */ /* 0x0007220000000800 */
        /* <DEDUP_REMOVED lines=13> */
[----:B------:R4:W-:Y:S01]  /*8500*/  MUFU.EX2 R61, R37 ;  /* 0x00000025003d7308 */ /* 0x0009e20000000800 */
[----:B------:R-:W-:Y:S01]  /*8510*/  MOV R162, R199 ;  /* 0x000000c700a27202 */ /* 0x000fe20000000f00 */
[----:B------:R-:W-:Y:S01]  /*8520*/  IMAD.MOV.U32 R199, RZ, RZ, R202 ;  /* 0x000000ffffc77224 */ /* 0x000fe200078e00ca */
[----:B------:R-:W-:Y:S01]  /*8530*/  MOV R79, R54 ;  /* 0x00000036004f7202 */ /* 0x000fe20000000f00 */
[----:B---3--:R-:W-:Y:S01]  /*8540*/  LDSM.16.MT88.4 R28, [R224+0xb000] ;  /* 0x00b00000e01c783b */ /* 0x008fe20000004200 */
[----:B------:R-:W-:-:S02]  /*8550*/  MOV R55, R170 ;  /* 0x000000aa00377202 */ /* 0x000fc40000000f00 */
[----:B------:R-:W-:Y:S01]  /*8560*/  MOV R202, R76 ;  /* 0x0000004c00ca7202 */ /* 0x000fe20000000f00 */
[----:B------:R-:W-:Y:S01]  /*8570*/  IMAD.MOV.U32 R163, RZ, RZ, R226 ;  /* 0x000000ffffa37224 */ /* 0x000fe200078e00e2 */
[----:B------:R-:W-:Y:S01]  /*8580*/  MOV R76, R77 ;  /* 0x0000004d004c7202 */ /* 0x000fe20000000f00 */
[----:B------:R-:W-:Y:S01]  /*8590*/  IMAD.MOV.U32 R77, RZ, RZ, R78 ;  /* 0x000000ffff4d7224 */ /* 0x000fe200078e004e */
[----:B-1----:R-:W-:Y:S01]  /*85a0*/  F2FP.F16.F32.PACK_AB R8, R210, R208 ;  /* 0x000000d0d208723e */ /* 0x002fe200000000ff */
[----:B------:R-:W-:Y:S01]  /*85b0*/  FADD.FTZ R6, R135, R6 ;  /* 0x0000000687067221 */ /* 0x000fe20000010000 */
[----:B--2---:R-:W-:Y:S01]  /*85c0*/  F2FP.F16.F32.PACK_AB R9, R207, R206 ;  /* 0x000000cecf09723e */ /* 0x004fe200000000ff */
[----:B------:R-:W-:Y:S01]  /*85d0*/  MUFU.EX2 R62, R42 ;  /* 0x0000002a003e7308 */ /* 0x000fe20000000800 */
[----:B------:R-:W-:Y:S01]  /*85e0*/  F2FP.F16.F32.PACK_AB R10, R215, R214 ;  /* 0x000000d6d70a723e */ /* 0x000fe200000000ff */
[----:B------:R1:W5:Y:S01]  /*85f0*/  LDL.LU R134, [R1+0xfc] ;  /* 0x0000fc0001867983 */ /* 0x0003620000300800 */
[----:B----4-:R-:W-:-:S02]  /*8600*/  F2FP.F16.F32.PACK_AB R11, R212, R209 ;  /* 0x000000d1d40b723e */ /* 0x010fc400000000ff */
[----:B------:R-:W-:Y:S01]  /*8610*/  MOV R78, R79 ;  /* 0x0000004f004e7202 */ /* 0x000fe20000000f00 */
[----:B------:R-:W2:Y:S01]  /*8620*/  LDSM.16.MT88.4 R36, [R221+0xb000] ;  /* 0x00b00000dd24783b */ /* 0x000ea20000004200 */
[----:B------:R-:W-:Y:S02]  /*8630*/  MOV R79, R55 ;  /* 0x00000037004f7202 */ /* 0x000fe40000000f00 */
        /* <DEDUP_REMOVED lines=12> */
[----:B------:R-:W-:Y:S01]  /*8700*/  MOV R166, R78 ;  /* 0x0000004e00a67202 */ /* 0x000fe20000000f00 */
[----:B------:R-:W-:Y:S01]  /*8710*/  MUFU.EX2 R63, R41 ;  /* 0x00000029003f7308 */ /* 0x000fe20000000800 */
[----:B------:R-:W-:Y:S01]  /*8720*/  MOV R235, R79 ;  /* 0x0000004f00eb7202 */ /* 0x000fe20000000f00 */
[----:B------:R-:W-:-:S06]  /*8730*/  FADD.FTZ R53, R228, R6 ;  /* 0x00000006e4357221 */ /* 0x000fcc0000010000 */
[----:B------:R-:W-:Y:S01]  /*8740*/  MUFU.EX2 R72, R72 ;  /* 0x0000004800487308 */ /* 0x000fe20000000800 */
[C---:B------:R-:W-:Y:S01]  /*8750*/  HMMA.16816.F32 R76, R8.reuse, R24, R124 ;  /* 0x00000018084c723c */ /* 0x040fe2000000187c */
[----:B------:R-:W-:Y:S06]  /*8760*/  LDSM.16.MT88.4 R24, [R223+0xb000] ;  /* 0x00b00000df18783b */ /* 0x000fec0000004200 */
[----:B------:R-:W-:Y:S01]  /*8770*/  MUFU.EX2 R74, R74 ;  /* 0x0000004a004a7308 */ /* 0x000fe20000000800 */
[C---:B------:R-:W-:Y:S07]  /*8780*/  HMMA.16816.F32 R64, R8.reuse, R20, R116 ;  /* 0x000000140840723c */ /* 0x040fee0000001874 */
[----:B------:R-:W-:Y:S01]  /*8790*/  MUFU.EX2 R73, R73 ;  /* 0x0000004900497308 */ /* 0x000fe20000000800 */
[----:B------:R-:W-:Y:S01]  /*87a0*/  HMMA.16816.F32 R56, R8, R22, R112 ;  /* 0x000000160838723c */ /* 0x000fe20000001870 */
[----:B------:R-:W3:Y:S01]  /*87b0*/  LDSM.16.MT88.4 R20, [R222+0xb000] ;  /* 0x00b00000de14783b */ /* 0x000ee20000004200 */
[----:B------:R-:W-:Y:S01]  /*87c0*/  FADD.FTZ R7, R163, R60 ;  /* 0x0000003ca3077221 */ /* 0x000fe20000010000 */
[----:B------:R-:W-:-:S02]  /*87d0*/  MOV R163, R235 ;  /* 0x000000eb00a37202 */ /* 0x000fc40000000f00 */
[----:B------:R-:W-:Y:S01]  /*87e0*/  MOV R235, R166 ;  /* 0x000000a600eb7202 */ /* 0x000fe20000000f00 */
[----:B------:R-:W-:Y:S01]  /*87f0*/  IMAD.MOV.U32 R166, RZ, RZ, R167 ;  /* 0x000000ffffa67224 */ /* 0x000fe200078e00a7 */
[----:B------:R-:W-:Y:S01]  /*8800*/  MOV R167, R196 ;  /* 0x000000c400a77202 */ /* 0x000fe20000000f00 */
[----:B------:R-:W-:Y:S01]  /*8810*/  MUFU.EX2 R124, R52 ;  /* 0x00000034007c7308 */ /* 0x000fe20000000800 */
[----:B------:R-:W-:Y:S01]  /*8820*/  MOV R196, R197 ;  /* 0x000000c500c47202 */ /* 0x000fe20000000f00 */
[----:B------:R-:W-:Y:S02]  /*8830*/  IMAD.MOV.U32 R197, RZ, RZ, R237 ;  /* 0x000000ffffc57224 */ /* 0x000fe400078e00ed */
[----:B------:R-:W-:Y:S01]  /*8840*/  FADD.FTZ R55, R227, R3 ;  /* 0x00000003e3377221 */ /* 0x000fe20000010000 */
[----:B------:R-:W-:Y:S01]  /*8850*/  MOV R126, R166 ;  /* 0x000000a6007e7202 */ /* 0x000fe20000000f00 */
[----:B------:R1:W5:Y:S02]  /*8860*/  LDL.LU R135, [R1+0xf8] ;  /* 0x0000f80001877983 */ /* 0x0003640000300800 */
[----:B------:R-:W4:Y:S01]  /*8870*/  MUFU.EX2 R116, R43 ;  /* 0x0000002b00747308 */ /* 0x000f220000000800 */
[----:B------:R-:W-:Y:S01]  /*8880*/  FADD.FTZ R6, R225, R54 ;  /* 0x00000036e1067221 */ /* 0x000fe20000010000 */
[----:B------:R-:W-:Y:S01]  /*8890*/  FADD.FTZ R7, R204, R7 ;  /* 0x00000007cc077221 */ /* 0x000fe20000010000 */
[----:B------:R-:W-:-:S05]  /*88a0*/  MOV R127, R197 ;  /* 0x000000c5007f7202 */ /* 0x000fca0000000f00 */
[----:B------:R2:W1:Y:S01]  /*88b0*/  MUFU.EX2 R52, R0 ;  /* 0x0000000000347308 */ /* 0x0004620000000800 */
[----:B------:R-:W-:Y:S01]  /*88c0*/  FADD.FTZ R3, R220, R53 ;  /* 0x00000035dc037221 */ /* 0x000fe20000010000 */
[----:B------:R-:W-:Y:S01]  /*88d0*/  MOV R237, R158 ;  /* 0x0000009e00ed7202 */ /* 0x000fe20000000f00 */
[----:B------:R-:W-:Y:S01]  /*88e0*/  FADD.FTZ R6, R139, R6 ;  /* 0x000000068b067221 */ /* 0x000fe20000010000 */
[----:B------:R-:W-:Y:S01]  /*88f0*/  MOV R158, R159 ;  /* 0x0000009f009e7202 */ /* 0x000fe20000000f00 */
[----:B------:R-:W-:Y:S02]  /*8900*/  IMAD.MOV.U32 R159, RZ, RZ, R164 ;  /* 0x000000ffff9f7224 */ /* 0x000fe400078e00a4 */
[----:B------:R-:W-:Y:S01]  /*8910*/  FADD.FTZ R7, R126, R7 ;  /* 0x000000077e077221 */ /* 0x000fe20000010000 */
[----:B------:R-:W-:Y:S01]  /*8920*/  MOV R164, R156 ;  /* 0x0000009c00a47202 */ /* 0x000fe20000000f00 */
[----:B------:R-:W-:Y:S01]  /*8930*/  FADD.FTZ R3, R19, R3 ;  /* 0x0000000313037221 */ /* 0x000fe20000010000 */
[----:B------:R-:W-:Y:S01]  /*8940*/  IMAD.MOV.U32 R126, RZ, RZ, R127 ;  /* 0x000000ffff7e7224 */ /* 0x000fe200078e007f */
[----:B------:R-:W-:Y:S01]  /*8950*/  MOV R156, R157 ;  /* 0x0000009d009c7202 */ /* 0x000fe20000000f00 */
[----:B------:R-:W-:Y:S01]  /*8960*/  IMAD.MOV.U32 R157, RZ, RZ, R205 ;  /* 0x000000ffff9d7224 */ /* 0x000fe200078e00cd */
[----:B------:R-:W-:Y:S01]  /*8970*/  MOV R127, R180 ;  /* 0x000000b4007f7202 */ /* 0x000fe20000000f00 */
[----:B--2---:R-:W-:Y:S01]  /*8980*/  FADD.FTZ R0, R163, R55 ;  /* 0x00000037a3007221 */ /* 0x004fe20000010000 */
[----:B------:R-:W-:Y:S01]  /*8990*/  MOV R170, R136 ;  /* 0x0000008800aa7202 */ /* 0x000fe20000000f00 */
[----:B------:R-:W-:Y:S01]  /*89a0*/  IMAD.MOV.U32 R203, RZ, RZ, R196 ;  /* 0x000000ffffcb7224 */ /* 0x000fe200078e00c4 */
[----:B------:R-:W-:Y:S01]  /*89b0*/  MOV R233, R167 ;  /* 0x000000a700e97202 */ /* 0x000fe20000000f00 */
[----:B------:R-:W-:Y:S01]  /*89c0*/  FADD.FTZ R0, R235, R0 ;  /* 0x00000000eb007221 */ /* 0x000fe20000010000 */
[----:B------:R-:W-:Y:S01]  /*89d0*/  FADD.FTZ R6, R18, R6 ;  /* 0x0000000612067221 */ /* 0x000fe20000010000 */
[----:B------:R-:W-:Y:S01]  /*89e0*/  MOV R180, R181 ;  /* 0x000000b500b47202 */ /* 0x000fe20000000f00 */
[----:B------:R-:W-:Y:S01]  /*89f0*/  MUFU.EX2 R125, R51 ;  /* 0x00000033007d7308 */ /* 0x000fe20000000800 */
[----:B------:R-:W-:Y:S01]  /*8a00*/  MOV R234, R237 ;  /* 0x000000ed00ea7202 */ /* 0x000fe20000000f00 */
[----:B------:R-:W-:-:S02]  /*8a10*/  IMAD.MOV.U32 R196, RZ, RZ, R171 ;  /* 0x000000ffffc47224 */ /* 0x000fc400078e00ab */
[----:B------:R-:W-:Y:S01]  /*8a20*/  FADD.FTZ R3, R126, R3 ;  /* 0x000000037e037221 */ /* 0x000fe20000010000 */
[----:B------:R-:W-:Y:S02]  /*8a30*/  IMAD.MOV.U32 R181, RZ, RZ, R183 ;  /* 0x000000ffffb57224 */ /* 0x000fe400078e00b7 */
[----:B------:R-:W-:Y:S01]  /*8a40*/  FADD.FTZ R0, R16, R0 ;  /* 0x0000000010007221 */ /* 0x000fe20000010000 */
[C---:B------:R-:W-:Y:S01]  /*8a50*/  HMMA.16816.F32 R40, R8.reuse, R14, R88 ;  /* 0x0000000e0828723c */ /* 0x040fe20000001858 */
[----:B------:R-:W-:Y:S01]  /*8a60*/  MUFU.EX2 R120, R50 ;  /* 0x0000003200787308 */ /* 0x000fe20000000800 */
[----:B------:R-:W-:Y:S01]  /*8a70*/  MOV R167, R170 ;  /* 0x000000aa00a77202 */ /* 0x000fe20000000f00 */
[----:B------:R-:W-:Y:S01]  /*8a80*/  FADD.FTZ R7, R127, R7 ;  /* 0x000000077f077221 */ /* 0x000fe20000010000 */
[----:B------:R-:W-:Y:S02]  /*8a90*/  MOV R112, R201 ;  /* 0x000000c900707202 */ /* 0x000fe40000000f00 */
[----:B------:R-:W-:Y:S01]  /*8aa0*/  HMMA.16816.F32 R84, R8, R34, R84 ;  /* 0x000000220854723c */ /* 0x000fe20000001854 */
[----:B------:R-:W-:-:S02]  /*8ab0*/  IMAD.MOV.U32 R163, RZ, RZ, R156 ;  /* 0x000000ffffa37224 */ /* 0x000fc400078e009c */
[----:B------:R-:W-:Y:S01]  /*8ac0*/  MUFU.EX2 R121, R49 ;  /* 0x0000003100797308 */ /* 0x000fe20000000800 */
[----:B------:R-:W-:Y:S01]  /*8ad0*/  MOV R166, R157 ;  /* 0x0000009d00a67202 */ /* 0x000fe20000000f00 */
[----:B------:R-:W-:Y:S01]  /*8ae0*/  FADD.FTZ R6, R203, R6 ;  /* 0x00000006cb067221 */ /* 0x000fe20000010000 */
[----:B------:R-:W-:Y:S01]  /*8af0*/  MOV R183, R17 ;  /* 0x0000001100b77202 */ /* 0x000fe20000000f00 */
[----:B------:R-:W-:-:S04]  /*8b00*/  FADD.FTZ R3, R233, R3 ;  /* 0x00000003e9037221 */ /* 0x000fc80000010000 */
[----:B------:R2:W-:Y:S01]  /*8b10*/  MUFU.EX2 R122, R48 ;  /* 0x00000030007a7308 */ /* 0x0005e20000000800 */
[----:B------:R-:W-:Y:S01]  /*8b20*/  IMAD.MOV.U32 R119, RZ, RZ, R196 ;  /* 0x000000ffff777224 */ /* 0x000fe200078e00c4 */
[----:B------:R-:W-:Y:S01]  /*8b30*/  MOV R160, R164 ;  /* 0x000000a400a07202 */ /* 0x000fe20000000f00 */
[----:B------:R-:W-:Y:S02]  /*8b40*/  IMAD.MOV.U32 R113, RZ, RZ, R180 ;  /* 0x000000ffff717224 */ /* 0x000fe400078e00b4 */
[----:B------:R-:W-:-:S03]  /*8b50*/  FADD.FTZ R0, R234, R0 ;  /* 0x00000000ea007221 */ /* 0x000fc60000010000 */
[----:B------:R-:W-:Y:S01]  /*8b60*/  MUFU.EX2 R213, R44 ;  /* 0x0000002c00d57308 */ /* 0x000fe20000000800 */
[----:B------:R-:W-:Y:S01]  /*8b70*/  MOV R123, R167 ;  /* 0x000000a7007b7202 */ /* 0x000fe20000000f00 */
[----:B------:R-:W-:Y:S01]  /*8b80*/  IMAD.MOV.U32 R127, RZ, RZ, R163 ;  /* 0x000000ffff7f7224 */ /* 0x000fe200078e00a3 */
[----:B------:R-:W-:Y:S01]  /*8b90*/  MOV R114, R181 ;  /* 0x000000b500727202 */ /* 0x000fe20000000f00 */
[----:B------:R1:W5:Y:S04]  /*8ba0*/  LDL.LU R136, [R1+0xf4] ;  /* 0x0000f40001887983 */ /* 0x0003680000300800 */
[----:B------:R-:W3:Y:S01]  /*8bb0*/  MUFU.EX2 R211, R45 ;  /* 0x0000002d00d37308 */ /* 0x000ee20000000800 */
[----:B--2---:R-:W-:Y:S01]  /*8bc0*/  HMMA.16816.F32 R48, R8, R12, R92 ;  /* 0x0000000c0830723c */ /* 0x004fe2000000185c */
[----:B------:R-:W-:-:S06]  /*8bd0*/  MOV R126, R166 ;  /* 0x000000a6007e7202 */ /* 0x000fcc0000000f00 */
[----:B------:R-:W-:Y:S01]  /*8be0*/  MUFU.EX2 R118, R47 ;  /* 0x0000002f00767308 */ /* 0x000fe20000000800 */
[----:B------:R-:W-:Y:S01]  /*8bf0*/  IMAD.MOV.U32 R95, RZ, RZ, R202 ;  /* 0x000000ffff5f7224 */ /* 0x000fe200078e00ca */
[----:B------:R-:W-:-:S06]  /*8c00*/  MOV R115, R183 ;  /* 0x000000b700737202 */ /* 0x000fcc0000000f00 */
[----:B------:R2:W-:Y:S01]  /*8c10*/  MUFU.EX2 R117, R46 ;  /* 0x0000002e00757308 */ /* 0x0005e20000000800 */
[----:B------:R-:W-:Y:S01]  /*8c20*/  FADD.FTZ R7, R95, R7 ;  /* 0x000000075f077221 */ /* 0x000fe20000010000 */
[----:B------:R-:W-:Y:S01]  /*8c30*/  FADD.FTZ R6, R112, R6 ;  /* 0x0000000670067221 */ /* 0x000fe20000010000 */
[----:B------:R-:W-:Y:S01]  /*8c40*/  FADD.FTZ R3, R113, R3 ;  /* 0x0000000371037221 */ /* 0x000fe20000010000 */
[----:B------:R-:W-:Y:S01]  /*8c50*/  IMAD.MOV.U32 R237, RZ, RZ, R158 ;  /* 0x000000ffffed7224 */ /* 0x000fe200078e009e */
[----:B------:R-:W-:Y:S01]  /*8c60*/  MOV R235, R159 ;  /* 0x0000009f00eb7202 */ /* 0x000fe20000000f00 */
[----:B------:R-:W-:Y:S01]  /*8c70*/  FADD.FTZ R0, R177, R0 ;  /* 0x00000000b1007221 */ /* 0x000fe20000010000 */
[----:B------:R-:W-:Y:S01]  /*8c80*/  MOV R197, R169 ;  /* 0x000000a900c57202 */ /* 0x000fe20000000f00 */
[----:B------:R-:W-:Y:S01]  /*8c90*/  FADD.FTZ R7, R176, R7 ;  /* 0x00000007b0077221 */ /* 0x000fe20000010000 */
[----:B------:R-:W-:Y:S01]  /*8ca0*/  MOV R164, R168 ;  /* 0x000000a800a47202 */ /* 0x000fe20000000f00 */
[----:B------:R-:W-:Y:S01]  /*8cb0*/  IMAD.MOV.U32 R201, RZ, RZ, R148 ;  /* 0x000000ffffc97224 */ /* 0x000fe200078e0094 */
[----:B------:R-:W-:Y:S01]  /*8cc0*/  MOV R234, R160 ;  /* 0x000000a000ea7202 */ /* 0x000fe20000000f00 */
[----:B------:R-:W3:Y:S01]  /*8cd0*/  MUFU.EX2 R75, R75 ;  /* 0x0000004b004b7308 */ /* 0x000ee20000000800 */
[----:B------:R-:W-:Y:S01]  /*8ce0*/  MOV R163, R198 ;  /* 0x000000c600a37202 */ /* 0x000fe20000000f00 */
[----:B------:R3:W5:Y:S01]  /*8cf0*/  LDL.LU R252, [R1+0xf0] ;  /* 0x0000f00001fc7983 */ /* 0x0007620000300800 */
[----:B--2---:R-:W-:Y:S01]  /*8d00*/  HMMA.16816.F32 R44, R8, R32, R80 ;  /* 0x00000020082c723c */ /* 0x004fe20000001850 */
[----:B------:R-:W-:-:S02]  /*8d10*/  MOV R95, R119 ;  /* 0x00000077005f7202 */ /* 0x000fc40000000f00 */
[----:B------:R-:W-:Y:S01]  /*8d20*/  MOV R112, R123 ;  /* 0x0000007b00707202 */ /* 0x000fe20000000f00 */
[----:B------:R-:W-:Y:S01]  /*8d30*/  IMAD.MOV.U32 R113, RZ, RZ, R126 ;  /* 0x000000ffff717224 */ /* 0x000fe200078e007e */
[----:B------:R-:W-:Y:S01]  /*8d40*/  MOV R203, R197 ;  /* 0x000000c500cb7202 */ /* 0x000fe20000000f00 */
[----:B------:R-:W-:Y:S01]  /*8d50*/  IMAD.MOV.U32 R160, RZ, RZ, R165 ;  /* 0x000000ffffa07224 */ /* 0x000fe200078e00a5 */
[----:B----4-:R-:W-:Y:S02]  /*8d60*/  F2FP.F16.F32.PACK_AB R8, R62, R116 ;  /* 0x000000743e08723e */ /* 0x010fe400000000ff */
[----:B------:R-:W-:Y:S02]  /*8d70*/  MOV R233, R164 ;  /* 0x000000a400e97202 */ /* 0x000fe40000000f00 */
[----:B------:R-:W-:Y:S02]  /*8d80*/  MOV R196, R229 ;  /* 0x000000e500c47202 */ /* 0x000fe40000000f00 */
[----:B------:R-:W-:Y:S01]  /*8d90*/  MOV R198, R162 ;  /* 0x000000a200c67202 */ /* 0x000fe20000000f00 */
[----:B------:R-:W-:Y:S01]  /*8da0*/  IMAD.MOV.U32 R93, RZ, RZ, R163 ;  /* 0x000000ffff5d7224 */ /* 0x000fe200078e00a3 */
[----:B-1----:R-:W-:Y:S01]  /*8db0*/  F2FP.F16.F32.PACK_AB R9, R72, R52 ;  /* 0x000000344809723e */ /* 0x002fe200000000ff */
[----:B------:R-:W-:Y:S01]  /*8dc0*/  MUFU.EX2 R104, R104 ;  /* 0x0000006800687308 */ /* 0x000fe20000000800 */
[----:B------:R-:W-:Y:S01]  /*8dd0*/  F2FP.F16.F32.PACK_AB R10, R61, R63 ;  /* 0x0000003f3d0a723e */ /* 0x000fe200000000ff */
[----:B------:R1:W5:Y:S01]  /*8de0*/  LDL.LU R231, [R1+0xec] ;  /* 0x0000ec0001e77983 */ /* 0x0003620000300800 */
[----:B------:R-:W-:Y:S01]  /*8df0*/  F2FP.F16.F32.PACK_AB R11, R73, R74 ;  /* 0x0000004a490b723e */ /* 0x000fe200000000ff */
[----:B------:R-:W-:Y:S01]  /*8e00*/  IMAD.MOV.U32 R119, RZ, RZ, R235 ;  /* 0x000000ffff777224 */ /* 0x000fe200078e00eb */
[----:B------:R-:W-:-:S02]  /*8e10*/  MOV R123, R237 ;  /* 0x000000ed007b7202 */ /* 0x000fc40000000f00 */
        /* <DEDUP_REMOVED lines=8> */
[----:B------:R-:W2:Y:S01]  /*8ea0*/  MUFU.EX2 R105, R105 ;  /* 0x0000006900697308 */ /* 0x000ea20000000800 */
[C---:B------:R-:W-:Y:S01]  /*8eb0*/  HMMA.16816.F32 R152, R8.reuse, R38, R152 ;  /* 0x000000260898723c */ /* 0x040fe20000001898 */
[----:B------:R-:W-:Y:S01]  /*8ec0*/  MOV R202, R149 ;  /* 0x0000009500ca7202 */ /* 0x000fe20000000f00 */
[----:B------:R-:W-:Y:S04]  /*8ed0*/  LDSM.16.MT88.4 R164, [R224+0xb800] ;  /* 0x00b80000e0a4783b */ /* 0x000fe80000004200 */
[C---:B------:R-:W-:Y:S01]  /*8ee0*/  HMMA.16816.F32 R156, R8.reuse, R28, R100 ;  /* 0x0000001c089c723c */ /* 0x040fe20000001864 */
[----:B------:R-:W-:Y:S01]  /*8ef0*/  MOV R229, R182 ;  /* 0x000000b600e57202 */ /* 0x000fe20000000f00 */
[----:B------:R-:W4:Y:S01]  /*8f00*/  MUFU.EX2 R138, R138 ;  /* 0x0000008a008a7308 */ /* 0x000f220000000800 */
[----:B---3--:R-:W-:Y:S01]  /*8f10*/  F2FP.F16.F32.PACK_AB R12, R211, R213 ;  /* 0x000000d5d30c723e */ /* 0x008fe200000000ff */
[----:B------:R1:W5:Y:S02]  /*8f20*/  LDL.LU R228, [R1+0xe8] ;  /* 0x0000e80001e47983 */ /* 0x0003640000300800 */
[C---:B------:R-:W-:Y:S06]  /*8f30*/  HMMA.16816.F32 R168, R8.reuse, R30, R96 ;  /* 0x0000001e08a8723c */ /* 0x040fec0000001860 */
[C---:B------:R-:W-:Y:S06]  /*8f40*/  HMMA.16816.F32 R172, R8.reuse, R20, R172 ;  /* 0x0000001408ac723c */ /* 0x040fec00000018ac */
[C---:B------:R-:W-:Y:S06]  /*8f50*/  HMMA.16816.F32 R184, R8.reuse, R22, R184 ;  /* 0x0000001608b8723c */ /* 0x040fec00000018b8 */
[C---:B------:R-:W-:Y:S06]  /*8f60*/  HMMA.16816.F32 R192, R8.reuse, R24, R192 ;  /* 0x0000001808c0723c */ /* 0x040fec00000018c0 */
[----:B------:R-:W-:Y:S01]  /*8f70*/  HMMA.16816.F32 R32, R8, R26, R108 ;  /* 0x0000001a0820723c */ /* 0x000fe2000000186c */
[----:B------:R-:W-:-:S02]  /*8f80*/  MOV R161, R199 ;  /* 0x000000c700a17202 */ /* 0x000fc40000000f00 */
[----:B------:R-:W-:Y:S02]  /*8f90*/  MOV R235, R191 ;  /* 0x000000bf00eb7202 */ /* 0x000fe40000000f00 */
[----:B------:R-:W-:Y:S01]  /*8fa0*/  MOV R237, R190 ;  /* 0x000000be00ed7202 */ /* 0x000fe20000000f00 */
[----:B------:R-:W-:Y:S02]  /*8fb0*/  IMAD.MOV.U32 R240, RZ, RZ, R189 ;  /* 0x000000fffff07224 */ /* 0x000fe400078e00bd */
[----:B------:R-:W-:Y:S01]  /*8fc0*/  FADD.FTZ R9, R114, R6 ;  /* 0x0000000672097221 */ /* 0x000fe20000010000 */
[----:B------:R-:W-:Y:S01]  /*8fd0*/  FADD.FTZ R8, R115, R3 ;  /* 0x0000000373087221 */ /* 0x000fe20000010000 */
[----:B------:R-:W-:Y:S01]  /*8fe0*/  MOV R114, R127 ;  /* 0x0000007f00727202 */ /* 0x000fe20000000f00 */
[----:B------:R-:W-:Y:S01]  /*8ff0*/  FADD.FTZ R6, R178, R0 ;  /* 0x00000000b2067221 */ /* 0x000fe20000010000 */
[----:B------:R-:W-:Y:S01]  /*9000*/  MOV R115, R234 ;  /* 0x000000ea00737202 */ /* 0x000fe20000000f00 */
[----:B------:R-:W-:Y:S01]  /*9010*/  FADD.FTZ R0, R95, R7 ;  /* 0x000000075f007221 */ /* 0x000fe20000010000 */
[----:B------:R-:W-:Y:S01]  /*9020*/  MOV R127, R2 ;  /* 0x00000002007f7202 */ /* 0x000fe20000000f00 */
        /* <DEDUP_REMOVED lines=68> */
[----:B--2---:R-:W-:Y:S01]  /*9470*/  F2FP.F16.F32.PACK_AB R15, R105, R104 ;  /* 0x00000068690f723e */ /* 0x004fe200000000ff */
[----:B------:R-:W-:Y:S01]  /*9480*/  FADD.FTZ R6, R212, R6 ;  /* 0x00000006d4067221 */ /* 0x000fe20000010000 */
[----:B------:R-:W-:Y:S01]  /*9490*/  FADD.FTZ R0, R217, R0 ;  /* 0x00000000d9007221 */ /* 0x000fe20000010000 */
[----:B------:R-:W-:Y:S01]  /*94a0*/  FADD.FTZ R3, R230, R3 ;  /* 0x00000003e6037221 */ /* 0x000fe20000010000 */
[----:B------:R-:W-:Y:S01]  /*94b0*/  FADD.FTZ R7, R213, R7 ;  /* 0x00000007d5077221 */ /* 0x000fe20000010000 */
[----:B------:R-:W2:Y:S01]  /*94c0*/  MUFU.EX2 R130, R130 ;  /* 0x0000008200827308 */ /* 0x000ea20000000800 */
[----:B------:R-:W-:Y:S01]  /*94d0*/  FADD.FTZ R6, R117, R6 ;  /* 0x0000000675067221 */ /* 0x000fe20000010000 */
[----:B------:R-:W-:Y:S01]  /*94e0*/  FADD.FTZ R0, R52, R0 ;  /* 0x0000000034007221 */ /* 0x000fe20000010000 */
[----:B------:R-:W-:Y:S01]  /*94f0*/  HMMA.16816.F32 R44, R12, R24, R44 ;  /* 0x000000180c2c723c */ /* 0x000fe2000000182c */
[----:B------:R-:W-:Y:S01]  /*9500*/  FADD.FTZ R3, R116, R3 ;  /* 0x0000000374037221 */ /* 0x000fe20000010000 */
[----:B------:R-:W-:-:S03]  /*9510*/  FADD.FTZ R7, R211, R7 ;  /* 0x00000007d3077221 */ /* 0x000fc60000010000 */
[----:B------:R-:W3:Y:S01]  /*9520*/  MUFU.EX2 R106, R106 ;  /* 0x0000006a006a7308 */ /* 0x000ee20000000800 */
[----:B------:R-:W-:Y:S01]  /*9530*/  FADD.FTZ R6, R75, R6 ;  /* 0x000000064b067221 */ /* 0x000fe20000010000 */
[----:B------:R-:W-:Y:S01]  /*9540*/  FADD.FTZ R0, R72, R0 ;  /* 0x0000000048007221 */ /* 0x000fe20000010000 */
[----:B------:R-:W-:Y:S01]  /*9550*/  FADD.FTZ R3, R62, R3 ;  /* 0x000000033e037221 */ /* 0x000fe20000010000 */
[----:B------:R-:W-:Y:S01]  /*9560*/  FADD.FTZ R7, R124, R7 ;  /* 0x000000077c077221 */ /* 0x000fe20000010000 */
[----:B------:R-:W1:Y:S03]  /*9570*/  LDSM.16.MT88.4 R148, [R221+0xb800] ;  /* 0x00b80000dd94783b */ /* 0x000e660000004200 */
[----:B------:R-:W3:Y:S01]  /*9580*/  MUFU.EX2 R24, R144 ;  /* 0x0000009000187308 */ /* 0x000ee20000000800 */
[----:B------:R-:W-:Y:S01]  /*9590*/  FADD.FTZ R6, R104, R6 ;  /* 0x0000000668067221 */ /* 0x000fe20000010000 */
[----:B------:R-:W-:-:S06]  /*95a0*/  FADD.FTZ R0, R74, R0 ;  /* 0x000000004a007221 */ /* 0x000fcc0000010000 */
[----:B------:R-:W1:Y:S01]  /*95b0*/  MUFU.EX2 R131, R131 ;  /* 0x0000008300837308 */ /* 0x000e620000000800 */
[----:B------:R-:W-:Y:S01]  /*95c0*/  HMMA.16816.F32 R48, R12, R20, R48 ;  /* 0x000000140c30723c */ /* 0x000fe20000001830 */
[----:B------:R-:W1:Y:S01]  /*95d0*/  LDSM.16.MT88.4 R180, [R222+0xb800] ;  /* 0x00b80000deb4783b */ /* 0x000e620000004200 */
[----:B------:R-:W-:-:S05]  /*95e0*/  FADD.FTZ R3, R63, R3 ;  /* 0x000000033f037221 */ /* 0x000fca0000010000 */
[----:B------:R-:W1:Y:S01]  /*95f0*/  MUFU.EX2 R107, R107 ;  /* 0x0000006b006b7308 */ /* 0x000e620000000800 */
[----:B------:R-:W-:Y:S01]  /*9600*/  HMMA.16816.F32 R40, R12, R22, R40 ;  /* 0x000000160c28723c */ /* 0x000fe20000001828 */
[----:B------:R-:W1:Y:S01]  /*9610*/  LDSM.16.MT88.4 R20, [R223+0xb800] ;  /* 0x00b80000df14783b */ /* 0x000e620000004200 */
[----:B------:R-:W-:-:S03]  /*9620*/  FADD.FTZ R7, R125, R7 ;  /* 0x000000077d077221 */ /* 0x000fc60000010000 */
[----:B------:R1:W5:Y:S02]  /*9630*/  LDL.LU R227, [R1+0xe4] ;  /* 0x0000e40001e37983 */ /* 0x0003640000300800 */
[----:B------:R-:W1:Y:S01]  /*9640*/  MUFU.EX2 R11, R145 ;  /* 0x00000091000b7308 */ /* 0x000e620000000800 */
[----:B------:R-:W-:Y:S01]  /*9650*/  FADD.FTZ R6, R105, R6 ;  /* 0x0000000669067221 */ /* 0x000fe20000010000 */
[----:B------:R-:W-:-:S06]  /*9660*/  FADD.FTZ R0, R73, R0 ;  /* 0x0000000049007221 */ /* 0x000fcc0000010000 */
[----:B------:R-:W1:Y:S01]  /*9670*/  MUFU.EX2 R133, R133 ;  /* 0x0000008500857308 */ /* 0x000e620000000800 */
[----:B------:R-:W-:Y:S01]  /*9680*/  FADD.FTZ R3, R61, R3 ;  /* 0x000000033d037221 */ /* 0x000fe20000010000 */
[----:B------:R-:W-:-:S06]  /*9690*/  FADD.FTZ R7, R120, R7 ;  /* 0x0000000778077221 */ /* 0x000fcc0000010000 */
[----:B------:R-:W1:Y:S01]  /*96a0*/  MUFU.EX2 R128, R128 ;  /* 0x0000008000807308 */ /* 0x000e620000000800 */
[----:B----4-:R-:W-:Y:S01]  /*96b0*/  FADD.FTZ R6, R138, R6 ;  /* 0x000000068a067221 */ /* 0x010fe20000010000 */
[----:B--2---:R-:W-:-:S06]  /*96c0*/  FADD.FTZ R0, R130, R0 ;  /* 0x0000000082007221 */ /* 0x004fcc0000010000 */
[----:B------:R-:W2:Y:S01]  /*96d0*/  MUFU.EX2 R10, R146 ;  /* 0x00000092000a7308 */ /* 0x000ea20000000800 */
[----:B---3--:R-:W-:-:S07]  /*96e0*/  FADD.FTZ R3, R106, R3 ;  /* 0x000000036a037221 */ /* 0x008fce0000010000 */
[----:B------:R-:W3:Y:S01]  /*96f0*/  MUFU.EX2 R137, R137 ;  /* 0x0000008900897308 */ /* 0x000ee20000000800 */
[----:B------:R-:W-:-:S07]  /*9700*/  FADD.FTZ R7, R121, R7 ;  /* 0x0000000779077221 */ /* 0x000fce0000010000 */
[----:B------:R-:W4:Y:S01]  /*9710*/  MUFU.EX2 R129, R129 ;  /* 0x0000008100817308 */ /* 0x000f220000000800 */
[----:B------:R-:W-:Y:S01]  /*9720*/  FADD.FTZ R6, R24, R6 ;  /* 0x0000000618067221 */ /* 0x000fe20000010000 */
[----:B------:R4:W5:Y:S01]  /*9730*/  LDL.LU R226, [R1+0xe0] ;  /* 0x0000e00001e27983 */ /* 0x0009620000300800 */
[----:B-1----:R-:W-:Y:S01]  /*9740*/  FADD.FTZ R0, R131, R0 ;  /* 0x0000000083007221 */ /* 0x002fe20000010000 */
[----:B------:R-:W-:Y:S01]  /*9750*/  FADD.FTZ R3, R107, R3 ;  /* 0x000000036b037221 */ /* 0x000fe20000010000 */
[----:B------:R-:W-:Y:S01]  /*9760*/  FADD.FTZ R7, R122, R7 ;  /* 0x000000077a077221 */ /* 0x000fe20000010000 */
[----:B------:R1:W5:Y:S01]  /*9770*/  LDL.LU R225, [R1+0xdc] ;  /* 0x0000dc0001e17983 */ /* 0x0003620000300800 */
[----:B------:R-:W-:Y:S01]  /*9780*/  FADD.FTZ R6, R11, R6 ;  /* 0x000000060b067221 */ /* 0x000fe20000010000 */
[----:B------:R-:W-:Y:S02]  /*9790*/  FADD.FTZ R0, R133, R0 ;  /* 0x0000000085007221 */ /* 0x000fe40000010000 */
[----:B------:R1:W5:Y:S01]  /*97a0*/  LDL.LU R220, [R1+0xd8] ;  /* 0x0000d80001dc7983 */ /* 0x0003620000300800 */
[----:B------:R-:W-:Y:S01]  /*97b0*/  HMMA.16816.F32 R76, R12, R36, R76 ;  /* 0x000000240c4c723c */ /* 0x000fe2000000184c */
[----:B------:R-:W-:-:S02]  /*97c0*/  FADD.FTZ R3, R128, R3 ;  /* 0x0000000380037221 */ /* 0x000fc40000010000 */
[----:B------:R1:W5:Y:S01]  /*97d0*/  LDL.LU R205, [R1+0xd4] ;  /* 0x0000d40001cd7983 */ /* 0x0003620000300800 */
[----:B------:R-:W-:Y:S02]  /*97e0*/  FADD.FTZ R7, R118, R7 ;  /* 0x0000000776077221 */ /* 0x000fe40000010000 */
[----:B------:R-:W-:Y:S01]  /*97f0*/  HMMA.16816.F32 R64, R12, R28, R64 ;  /* 0x0000001c0c40723c */ /* 0x000fe20000001840 */
[----:B------:R1:W5:Y:S01]  /*9800*/  LDL.LU R204, [R1+0xd0] ;  /* 0x0000d00001cc7983 */ /* 0x0003620000300800 */
[----:B--2---:R-:W-:-:S03]  /*9810*/  FADD.FTZ R6, R10, R6 ;  /* 0x000000060a067221 */ /* 0x004fc60000010000 */
[----:B------:R1:W5:Y:S01]  /*9820*/  LDL.LU R139, [R1+0xcc] ;  /* 0x0000cc00018b7983 */ /* 0x0003620000300800 */
[C---:B------:R-:W-:Y:S01]  /*9830*/  HMMA.16816.F32 R68, R12.reuse, R38, R68 ;  /* 0x000000260c44723c */ /* 0x040fe20000001844 */
[----:B---3--:R-:W-:Y:S02]  /*9840*/  FADD.FTZ R0, R137, R0 ;  /* 0x0000000089007221 */ /* 0x008fe40000010000 */
[----:B------:R1:W5:Y:S03]  /*9850*/  LDL.LU R19, [R1+0xc8] ;  /* 0x0000c80001137983 */ /* 0x0003660000300800 */
[----:B------:R-:W-:Y:S01]  /*9860*/  HMMA.16816.F32 R56, R12, R30, R56 ;  /* 0x0000001e0c38723c */ /* 0x000fe20000001838 */
[----:B------:R1:W5:Y:S01]  /*9870*/  LDL.LU R18, [R1+0xc4] ;  /* 0x0000c40001127983 */ /* 0x0003620000300800 */
[----:B----4-:R-:W-:-:S03]  /*9880*/  FADD.FTZ R3, R129, R3 ;  /* 0x0000000381037221 */ /* 0x010fc60000010000 */
[----:B------:R1:W5:Y:S01]  /*9890*/  LDL.LU R17, [R1+0xc0] ;  /* 0x0000c00001117983 */ /* 0x0003620000300800 */
[----:B------:R-:W-:Y:S03]  /*98a0*/  HMMA.16816.F32 R12, R12, R26, R84 ;  /* 0x0000001a0c0c723c */ /* 0x000fe60000001854 */
        /* <DEDUP_REMOVED lines=14> */
[C---:B------:R-:W-:Y:S06]  /*9990*/  HMMA.16816.F32 R140, R188.reuse, R148, R140 ;  /* 0x00000094bc8c723c */ /* 0x040fec000000188c */
[C---:B------:R-:W-:Y:S06]  /*99a0*/  HMMA.16816.F32 R152, R188.reuse, R150, R152 ;  /* 0x00000096bc98723c */ /* 0x040fec0000001898 */
[C---:B------:R-:W-:Y:S06]  /*99b0*/  HMMA.16816.F32 R156, R188.reuse, R164, R156 ;  /* 0x000000a4bc9c723c */ /* 0x040fec000000189c */
[C---:B------:R-:W-:Y:S06]  /*99c0*/  HMMA.16816.F32 R168, R188.reuse, R166, R168 ;  /* 0x000000a6bca8723c */ /* 0x040fec00000018a8 */
[C---:B------:R-:W-:Y:S06]  /*99d0*/  HMMA.16816.F32 R172, R188.reuse, R180, R172 ;  /* 0x000000b4bcac723c */ /* 0x040fec00000018ac */
        /* <DEDUP_REMOVED lines=13> */
[----:B------:R-:W2:Y:S01]  /*9ab0*/  LDL.64 R234, [R1+0x98] ;  /* 0x0000980001ea7983 */ /* 0x000ea20000100a00 */
[----:B------:R-:W-:Y:S01]  /*9ac0*/  ULDC UR4, c[0x0][0x2d0] ;  /* 0x0000b40000047ab9 */ /* 0x000fe20000000800 */
[----:B------:R-:W-:Y:S01]  /*9ad0*/  UIADD3 UR19, UR23, -0x2, URZ ;  /* 0xfffffffe17137890 */ /* 0x000fe2000fffe03f */
[----:B------:R-:W-:Y:S01]  /*9ae0*/  IMAD.U32 R3, RZ, RZ, UR6 ;  /* 0x00000006ff037e24 */ /* 0x000fe2000f8e00ff */
[----:B------:R-:W3:Y:S01]  /*9af0*/  LDL.LU R242, [R1+0xa4] ;  /* 0x0000a40001f27983 */ /* 0x000ee20000300800 */
[----:B------:R-:W-:Y:S01]  /*9b00*/  IMAD.U32 R26, RZ, RZ, UR6 ;  /* 0x00000006ff1a7e24 */ /* 0x000fe2000f8e00ff */
[----:B------:R-:W-:-:S04]  /*9b10*/  DEPBAR.LE SB0, 0x0 ;  /* 0x000080000000791a */ /* 0x000fc80000000000 */
[----:B------:R-:W4:Y:S04]  /*9b20*/  LDL.LU R241, [R1+0xa0] ;  /* 0x0000a00001f17983 */ /* 0x000f280000300800 */
[----:B------:R-:W3:Y:S04]  /*9b30*/  LDL.LU R232, [R1+0xac] ;  /* 0x0000ac0001e87983 */ /* 0x000ee80000300800 */
[----:B------:R-:W3:Y:S01]  /*9b40*/  LDL.LU R239, [R1+0xa8] ;  /* 0x0000a80001ef7983 */ /* 0x000ee20000300800 */
[----:B-----5:R-:W-:Y:S01]  /*9b50*/  ISETP.GE.AND P1, PT, R204, UR4, PT ;  /* 0x00000004cc007c0c */ /* 0x020fe2000bf26270 */
[----:B------:R-:W-:Y:S01]  /*9b60*/  USHF.R.S32.HI UR20, URZ, 0x1f, UR19 ;  /* 0x0000001f3f147899 */ /* 0x000fe20008011413 */
[----:B------:R-:W-:Y:S01]  /*9b70*/  IMAD.U32 R6, RZ, RZ, UR19 ;  /* 0x00000013ff067e24 */ /* 0x000fe2000f8e00ff */
[----:B------:R-:W-:Y:S01]  /*9b80*/  STL [R1+0xe8], R146 ;  /* 0x0000e89201007387 */ /* 0x000fe20000100800 */
[----:B------:R-:W-:-:S03]  /*9b90*/  UIMAD UR4, UR12, UR19, URZ ;  /* 0x000000130c0472a4 */ /* 0x000fc6000f8e023f */
[----:B------:R-:W-:Y:S04]  /*9ba0*/  STL [R1+0xe4], R145 ;  /* 0x0000e49101007387 */ /* 0x000fe80000100800 */
[----:B------:R-:W-:Y:S02]  /*9bb0*/  STL [R1+0xe0], R144 ;  /* 0x0000e09001007387 */ /* 0x000fe40000100800 */
[----:B------:R-:W1:Y:S02]  /*9bc0*/  @!P1 LDC.64 R24, c[0x0][0x220] ;  /* 0x00008800ff189b82 */ /* 0x000e640000000a00 */
[----:B------:R-:W-:Y:S04]  /*9bd0*/  STL [R1+0xdc], R143 ;  /* 0x0000dc8f01007387 */ /* 0x000fe80000100800 */
[----:B------:R-:W-:Y:S02]  /*9be0*/  STL [R1+0xd8], R142 ;  /* 0x0000d88e01007387 */ /* 0x000fe40000100800 */
[----:B------:R-:W1:Y:S02]  /*9bf0*/  @!P1 LDC.64 R32, c[0x0][0x220] ;  /* 0x00008800ff209b82 */ /* 0x000e640000000a00 */
[----:B------:R-:W-:Y:S04]  /*9c00*/  STL [R1+0xd4], R141 ;  /* 0x0000d48d01007387 */ /* 0x000fe80000100800 */
[----:B------:R-:W-:Y:S01]  /*9c10*/  STL [R1+0xd0], R140 ;  /* 0x0000d08c01007387 */ /* 0x000fe20000100800 */
[----:B------:R-:W-:Y:S01]  /*9c20*/  IMAD.U32 R9, RZ, RZ, UR6 ;  /* 0x00000006ff097e24 */ /* 0x000fe2000f8e00ff */
        /* <DEDUP_REMOVED lines=13> */
[----:B------:R-:W3:Y:S04]  /*9d00*/  LDL.LU R237, [R1+0x88] ;  /* 0x0000880001ed7983 */ /* 0x000ee80000300800 */
[----:B------:R-:W3:Y:S04]  /*9d10*/  LDL.LU R240, [R1+0x8c] ;  /* 0x00008c0001f07983 */ /* 0x000ee80000300800 */
[----:B------:R-:W3:Y:S01]  /*9d20*/  LDL.LU R229, [R1+0x90] ;  /* 0x0000900001e57983 */ /* 0x000ee20000300800 */
[----:B------:R-:W-:Y:S01]  /*9d30*/  UIMAD UR4, UR20, UR13, UR4 ;  /* 0x0000000d140472a4 */ /* 0x000fe2000f8e0204 */
[----:B------:R-:W-:Y:S01]  /*9d40*/  IMAD.U32 R21, RZ, RZ, UR6 ;  /* 0x00000006ff157e24 */ /* 0x000fe2000f8e00ff */
[----:B------:R-:W-:Y:S01]  /*9d50*/  BAR.SYNC.DEFER_BLOCKING 0x0 ;  /* 0x0000000000007b1d */ /* 0x000fe20000010000 */
[----:B------:R-:W-:-:S05]  /*9d60*/  IMAD.U32 R14, RZ, RZ, UR6 ;  /* 0x00000006ff0e7e24 */ /* 0x000fca000f8e00ff */
[----:B------:R-:W-:-:S05]  /*9d70*/  VOTEU.ALL UP0, P1 ;  /* 0x00000000003f7886 */ /* 0x000fca0000800000 */
[----:B------:R-:W-:Y:S02]  /*9d80*/  @!UP0 UIMAD UR26, UR7, 0x30, URZ ;  /* 0x00000030071a88a4 */ /* 0x000fe4000f8e023f */
[----:B------:R-:W-:Y:S02]  /*9d90*/  @!UP0 UIMAD UR21, UR7, 0x50, URZ ;  /* 0x00000050071588a4 */ /* 0x000fe4000f8e023f */
[----:B------:R-:W-:Y:S01]  /*9da0*/  @!UP0 UIMAD UR20, UR7, 0x60, URZ ;  /* 0x00000060071488a4 */ /* 0x000fe2000f8e023f */
[----:B------:R-:W-:Y:S01]  /*9db0*/  @P1 STS.128 [R231+0x8000], RZ ;  /* 0x008000ffe7001388 */ /* 0x000fe20000000c00 */
[----:B--2---:R-:W-:-:S04]  /*9dc0*/  IMAD.WIDE.U32 R6, R6, UR13, R234 ;  /* 0x0000000d06067c25 */ /* 0x004fc8000f8e00ea */
[----:B------:R-:W-:Y:S01]  /*9dd0*/  VIADD R7, R7, UR4 ;  /* 0x0000000407077c36 */ /* 0x000fe20008000000 */
[-C--:B------:R-:W-:Y:S02]  /*9de0*/  @!P1 LEA R3, P2, R3, R6.reuse, 0x5 ;  /* 0x0000000603039211 */ /* 0x080fe400078428ff */
[----:B------:R-:W-:Y:S01]  /*9df0*/  @!P1 LEA R26, P0, R26, R6, 0x6 ;  /* 0x000000061a1a9211 */ /* 0x000fe200078030ff */
[----:B------:R-:W-:Y:S01]  /*9e00*/  @!P1 IMAD.MOV.U32 R11, RZ, RZ, R7 ;  /* 0x000000ffff0b9224 */ /* 0x000fe200078e0007 */
[-C--:B------:R-:W-:Y:S01]  /*9e10*/  @!P1 LEA.HI.X R27, R9, R7.reuse, R8, 0x5, P2 ;  /* 0x00000007091b9211 */ /* 0x080fe200010f2c08 */
[----:B------:R-:W-:Y:S01]  /*9e20*/  IMAD.U32 R8, RZ, RZ, UR6 ;  /* 0x00000006ff087e24 */ /* 0x000fe2000f8e00ff */
[----:B------:R-:W-:Y:S01]  /*9e30*/  @!P1 LEA.HI.X R38, R10, R7, R0, 0x6, P0 ;  /* 0x000000070a269211 */ /* 0x000fe200000f3400 */
[----:B------:R-:W-:Y:S02]  /*9e40*/  @!P1 IMAD.MOV.U32 R10, RZ, RZ, R6 ;  /* 0x000000ffff0a9224 */ /* 0x000fe400078e0006 */
[----:B------:R-:W-:-:S02]  /*9e50*/  IMAD.U32 R0, RZ, RZ, UR6 ;  /* 0x00000006ff007e24 */ /* 0x000fc4000f8e00ff */
[----:B------:R-:W-:Y:S02]  /*9e60*/  @!P1 IMAD.MOV.U32 R12, RZ, RZ, R6 ;  /* 0x000000ffff0c9224 */ /* 0x000fe400078e0006 */
[----:B------:R-:W-:Y:S02]  /*9e70*/  @!P1 IMAD.MOV.U32 R13, RZ, RZ, R7 ;  /* 0x000000ffff0d9224 */ /* 0x000fe400078e0007 */
[----:B------:R-:W-:Y:S01]  /*9e80*/  @!P1 IMAD.WIDE.U32 R10, R8, 0x60, R10 ;  /* 0x00000060080a9825 */ /* 0x000fe200078e000a */
[----:B-1----:R-:W-:-:S03]  /*9e90*/  @!P1 LEA R20, P2, R6, R24, 0x1 ;  /* 0x0000001806149211 */ /* 0x002fc600078408ff */
[----:B------:R-:W-:Y:S02]  /*9ea0*/  @!P1 IMAD.MOV.U32 R8, RZ, RZ, R6 ;  /* 0x000000ffff089224 */ /* 0x000fe400078e0006 */
[----:B------:R-:W-:Y:S02]  /*9eb0*/  @!P1 IMAD.MOV.U32 R9, RZ, RZ, R7 ;  /* 0x000000ffff099224 */ /* 0x000fe400078e0007 */
[----:B------:R-:W-:Y:S01]  /*9ec0*/  @!P1 IMAD.WIDE.U32 R12, R0, 0x50, R12 ;  /* 0x00000050000c9825 */ /* 0x000fe200078e000c */
[----:B------:R-:W-:-:S03]  /*9ed0*/  @!P1 IADD3 R0, P0, R6, UR15, RZ ;  /* 0x0000000f06009c10 */ /* 0x000fc6000ff1e0ff */
[----:B------:R-:W-:Y:S01]  /*9ee0*/  @!P1 IMAD.WIDE.U32 R8, R21, 0x70, R8 ;  /* 0x0000007015089825 */ /* 0x000fe200078e0008 */
[--C-:B------:R-:W-:Y:S02]  /*9ef0*/  @!P1 LEA.HI.X R21, R6, R25, R7.reuse, 0x1, P2 ;  /* 0x0000001906159211 */ /* 0x100fe400010f0c07 */
[----:B------:R-:W-:Y:S01]  /*9f00*/  @!P1 IADD3.X R23, R7, UR14, RZ, P0, !PT ;  /* 0x0000000e07179c10 */ /* 0x000fe200087fe4ff */
[----:B------:R-:W1:Y:S01]  /*9f10*/  @!P1 LDC.64 R24, c[0x0][0x220] ;  /* 0x00008800ff189b82 */ /* 0x000e620000000a00 */
[----:B------:R-:W-:Y:S01]  /*9f20*/  @!P1 LEA R22, P0, R0, R32, 0x1 ;  /* 0x0000002000169211 */ /* 0x000fe200078008ff */
[----:B------:R-:W-:Y:S01]  /*9f30*/  @!P1 IMAD.WIDE.U32 R14, R14, 0x30, R6 ;  /* 0x000000300e0e9825 */ /* 0x000fe200078e0006 */
[----:B------:R-:W-:Y:S01]  /*9f40*/  @!PT LDS RZ, [RZ] ;  /* 0x00000000fffff984 */ /* 0x000fe20000000800 */
[----:B------:R-:W-:Y:S01]  /*9f50*/  @!PT LDS RZ, [RZ] ;  /* 0x00000000fffff984 */ /* 0x000fe20000000800 */
[----:B------:R-:W-:Y:S01]  /*9f60*/  @!PT LDS RZ, [RZ] ;  /* 0x00000000fffff984 */ /* 0x000fe20000000800 */
[----:B------:R2:W-:Y:S02]  /*9f70*/  @!P1 LDGSTS.E.BYPASS.LTC128B.128 [R231+0x8000], desc[UR24][R20.64] ;  /* 0x0800000014e79fae */ /* 0x0005e4000b901d58 */
[----:B------:R-:W-:-:S03]  /*9f80*/  @!P1 LEA.HI.X R23, R0, R33, R23, 0x1, P0 ;  /* 0x0000002100179211 */ /* 0x000fc600000f0c17 */
[----:B------:R-:W2:Y:S01]  /*9f90*/  @!P1 LDC.64 R32, c[0x0][0x220] ;  /* 0x00008800ff209b82 */ /* 0x000ea20000000a00 */
[----:B------:R-:W-:Y:S01]  /*9fa0*/  @!P1 LEA R6, P0, R3, R30, 0x1 ;  /* 0x0000001e03069211 */ /* 0x000fe200078008ff */
[----:B------:R-:W-:Y:S01]  /*9fb0*/  @!P1 VIADD R0, R15, UR26 ;  /* 0x0000001a0f009c36 */ /* 0x000fe20008000000 */
[----:B------:R-:W-:Y:S01]  /*9fc0*/  @P1 STS.128 [R231+0x8800], RZ ;  /* 0x008800ffe7001388 */ /* 0x000fe20000000c00 */
[----:B------:R-:W-:Y:S01]  /*9fd0*/  @!UP0 UIMAD UR4, UR7, 0x70, URZ ;  /* 0x00000070070488a4 */ /* 0x000fe2000f8e023f */
[----:B------:R-:W-:Y:S02]  /*9fe0*/  @!P1 LEA.HI.X R7, R3, R31, R27, 0x1, P0 ;  /* 0x0000001f03079211 */ /* 0x000fe400000f0c1b */
[----:B------:R-:W-:Y:S01]  /*9ff0*/  @!PT LDS RZ, [RZ] ;  /* 0x00000000fffff984 */ /* 0x000fe20000000800 */
[----:B------:R-:W-:Y:S01]  /*a000*/  @!PT LDS RZ, [RZ] ;  /* 0x00000000fffff984 */ /* 0x000fe20000000800 */
[----:B------:R-:W-:Y:S01]  /*a010*/  @!PT LDS RZ, [RZ] ;  /* 0x00000000fffff984 */ /* 0x000fe20000000800 */
[----:B------:R4:W-:Y:S01]  /*a020*/  @!P1 LDGSTS.E.BYPASS.LTC128B.128 [R231+0x8800], desc[UR24][R22.64] ;  /* 0x0880000016e79fae */ /* 0x0009e2000b901d58 */
[----:B------:R-:W-:Y:S01]  /*a030*/  @!P1 VIADD R3, R11, UR20 ;  /* 0x000000140b039c36 */ /* 0x000fe20008000000 */
[C---:B-1----:R-:W-:Y:S02]  /*a040*/  @!P1 LEA R24, P2, R14.reuse, R24, 0x1 ;  /* 0x000000180e189211 */ /* 0x042fe400078408ff */
[----:B------:R-:W-:Y:S02]  /*a050*/  @P1 STS.128 [R231+0x9000], RZ ;  /* 0x009000ffe7001388 */ /* 0x000fe40000000c00 */
[----:B------:R-:W-:Y:S01]  /*a060*/  @!P1 LEA.HI.X R25, R14, R25, R0, 0x1, P2 ;  /* 0x000000190e199211 */ /* 0x000fe200010f0c00 */
[----:B------:R-:W-:Y:S01]  /*a070*/  @!P1 VIADD R0, R13, UR21 ;  /* 0x000000150d009c36 */ /* 0x000fe20008000000 */
[----:B------:R-:W-:Y:S01]  /*a080*/  @!PT LDS RZ, [RZ] ;  /* 0x00000000fffff984 */ /* 0x000fe20000000800 */
[----:B------:R-:W-:Y:S01]  /*a090*/  @!PT LDS RZ, [RZ] ;  /* 0x00000000fffff984 */ /* 0x000fe20000000800 */
[----:B------:R-:W-:Y:S01]  /*a0a0*/  @!PT LDS RZ, [RZ] ;  /* 0x00000000fffff984 */ /* 0x000fe20000000800 */
[----:B------:R1:W-:Y:S01]  /*a0b0*/  @!P1 LDGSTS.E.BYPASS.LTC128B.128 [R231+0x9000], desc[UR24][R6.64] ;  /* 0x0900000006e79fae */ /* 0x0003e2000b901d58 */
[----:B--2---:R-:W-:-:S02]  /*a0c0*/  @!P1 LEA R20, P3, R12, R32, 0x1 ;  /* 0x000000200c149211 */ /* 0x004fc400078608ff */
[----:B------:R-:W-:Y:S01]  /*a0d0*/  @!P1 LEA R14, P2, R10, R34, 0x1 ;  /* 0x000000220a0e9211 */ /* 0x000fe200078408ff */
[----:B------:R-:W-:Y:S01]  /*a0e0*/  @P1 STS.128 [R231+0x9800], RZ ;  /* 0x009800ffe7001388 */ /* 0x000fe20000000c00 */
[----:B------:R-:W-:Y:S02]  /*a0f0*/  @!P1 LEA.HI.X R21, R12, R33, R0, 0x1, P3 ;  /* 0x000000210c159211 */ /* 0x000fe400018f0c00 */
[C---:B----4-:R-:W-:Y:S01]  /*a100*/  @!P1 LEA R22, P0, R26.reuse, R28, 0x1 ;  /* 0x0000001c1a169211 */ /* 0x050fe200078008ff */
[----:B------:R-:W-:Y:S01]  /*a110*/  @!PT LDS RZ, [RZ] ;  /* 0x00000000fffff984 */ /* 0x000fe20000000800 */
[----:B------:R-:W-:Y:S01]  /*a120*/  @!PT LDS RZ, [RZ] ;  /* 0x00000000fffff984 */ /* 0x000fe20000000800 */
[----:B------:R-:W-:Y:S01]  /*a130*/  @!PT LDS RZ, [RZ] ;  /* 0x00000000fffff984 */ /* 0x000fe20000000800 */
[----:B------:R2:W-:Y:S03]  /*a140*/  @!P1 LDGSTS.E.BYPASS.LTC128B.128 [R231+0x9800], desc[UR24][R24.64] ;  /* 0x0980000018e79fae */ /* 0x0005e6000b901d58 */
[----:B------:R-:W-:Y:S01]  /*a150*/  @!P1 LEA.HI.X R23, R26, R29, R38, 0x1, P0 ;  /* 0x0000001d1a179211 */ /* 0x000fe200000f0c26 */
[----:B------:R-:W-:Y:S01]  /*a160*/  @P1 STS.128 [R231+0xa000], RZ ;  /* 0x00a000ffe7001388 */ /* 0x000fe20000000c00 */
[----:B------:R-:W-:-:S03]  /*a170*/  @!P1 LEA.HI.X R15, R10, R35, R3, 0x1, P2 ;  /* 0x000000230a0f9211 */ /* 0x000fc600010f0c03 */
[----:B------:R-:W-:Y:S01]  /*a180*/  @!PT LDS RZ, [RZ] ;  /* 0x00000000fffff984 */ /* 0x000fe20000000800 */
[----:B------:R-:W-:Y:S01]  /*a190*/  @!PT LDS RZ, [RZ] ;  /* 0x00000000fffff984 */ /* 0x000fe20000000800 */
[----:B------:R-:W-:Y:S01]  /*a1a0*/  @!PT LDS RZ, [RZ] ;  /* 0x00000000fffff984 */ /* 0x000fe20000000800 */
[----:B------:R-:W-:Y:S01]  /*a1b0*/  @!P1 LDGSTS.E.BYPASS.LTC128B.128 [R231+0xa000], desc[UR24][R22.64] ;  /* 0x0a00000016e79fae */ /* 0x000fe2000b901d58 */
[----:B-1----:R-:W-:Y:S01]  /*a1c0*/  @!P1 VIADD R7, R9, UR4 ;  /* 0x0000000409079c36 */ /* 0x002fe20008000000 */
[C---:B------:R-:W-:Y:S02]  /*a1d0*/  @!P1 LEA R6, P0, R8.reuse, R36, 0x1 ;  /* 0x0000002408069211 */ /* 0x040fe400078008ff */
[----:B------:R-:W-:Y:S02]  /*a1e0*/  @P1 STS.128 [R231+0xa800], RZ ;  /* 0x00a800ffe7001388 */ /* 0x000fe40000000c00 */
[----:B------:R-:W-:Y:S02]  /*a1f0*/  @!P1 LEA.HI.X R7, R8, R37, R7, 0x1, P0 ;  /* 0x0000002508079211 */ /* 0x000fe400000f0c07 */
[----:B------:R-:W-:Y:S01]  /*a200*/  @!PT LDS RZ, [RZ] ;  /* 0x00000000fffff984 */ /* 0x000fe20000000800 */
[----:B------:R-:W-:Y:S01]  /*a210*/  @!PT LDS RZ, [RZ] ;  /* 0x00000000fffff984 */ /* 0x000fe20000000800 */
[----:B------:R-:W-:Y:S01]  /*a220*/  @!PT LDS RZ, [RZ] ;  /* 0x00000000fffff984 */ /* 0x000fe20000000800 */
[----:B------:R-:W-:Y:S04]  /*a230*/  @!P1 LDGSTS.E.BYPASS.LTC128B.128 [R231+0xa800], desc[UR24][R20.64] ;  /* 0x0a80000014e79fae */ /* 0x000fe8000b901d58 */
[----:B------:R-:W-:Y:S04]  /*a240*/  @P1 STS.128 [R231+0xb000], RZ ;  /* 0x00b000ffe7001388 */ /* 0x000fe80000000c00 */
        /* <DEDUP_REMOVED lines=8> */
[----:B------:R4:W-:Y:S04]  /*a2d0*/  @!P1 LDGSTS.E.BYPASS.LTC128B.128 [R231+0xb800], desc[UR24][R6.64] ;  /* 0x0b80000006e79fae */ /* 0x0009e8000b901d58 */
[----:B------:R-:W-:Y:S04]  /*a2e0*/  LDSM.16.M88.4 R36, [R220+0x4800] ;  /* 0x00480000dc24783b */ /* 0x000fe80000000200 */
[----:B--2---:R-:W2:Y:S04]  /*a2f0*/  LDSM.16.M88.4 R24, [R227+0x2000] ;  /* 0x00200000e318783b */ /* 0x004ea80000000200 */
[----:B------:R-:W3:Y:S04]  /*a300*/  LDSM.16.M88.4 R28, [R227] ;  /* 0x00000000e31c783b */ /* 0x000ee80000000200 */
[----:B------:R-:W-:Y:S04]  /*a310*/  LDSM.16.M88.4 R8, [R226+0x4800] ;  /* 0x00480000e208783b */ /* 0x000fe80000000200 */
[----:B-1----:R-:W-:Y:S04]  /*a320*/  LDSM.16.M88.4 R12, [R252+0x2000] ;  /* 0x00200000fc0c783b */ /* 0x002fe80000000200 */
[----:B------:R-:W1:Y:S04]  /*a330*/  LDSM.16.M88.4 R32, [R220+0x5000] ;  /* 0x00500000dc20783b */ /* 0x000e680000000200 */
[----:B------:R-:W4:Y:S04]  /*a340*/  LDSM.16.M88.4 R20, [R252] ;  /* 0x00000000fc14783b */ /* 0x000f280000000200 */
[----:B------:R-:W-:Y:S04]  /*a350*/  LDSM.16.M88.4 R40, [R220+0x5800] ;  /* 0x00580000dc28783b */ /* 0x000fe80000000200 */
[----:B------:R-:W-:Y:S01]  /*a360*/  LDSM.16.M88.4 R60, [R226+0x5000] ;  /* 0x00500000e23c783b */ /* 0x000fe20000000200 */
[----:B------:R-:W-:-:S03]  /*a370*/  IMAD.MOV.U32 R235, RZ, RZ, R241 ;  /* 0x000000ffffeb7224 */ /* 0x000fc600078e00f1 */
[----:B------:R-:W-:Y:S04]  /*a380*/  LDSM.16.M88.4 R56, [R220+0x6000] ;  /* 0x00600000dc38783b */ /* 0x000fe80000000200 */
[----:B------:R-:W-:Y:S01]  /*a390*/  LDSM.16.M88.4 R68, [R226+0x6000] ;  /* 0x00600000e244783b */ /* 0x000fe20000000200 */
[-C--:B--2---:R-:W-:Y:S03]  /*a3a0*/  HMMA.16816.F32 R48, R24, R36.reuse, RZ ;  /* 0x000000241830723c */ /* 0x084fe600000018ff */
[----:B------:R-:W0:Y:S03]  /*a3b0*/  LDGDEPBAR ;  /* 0x00000000000079af */ /* 0x000e260000000000 */
[----:B---3--:R-:W-:Y:S06]  /*a3c0*/  HMMA.16816.F32 R52, R28, R36, RZ ;  /* 0x000000241c34723c */ /* 0x008fec00000018ff */
[----:B------:R-:W-:Y:S06]  /*a3d0*/  HMMA.16816.F32 R44, R24, R38, RZ ;  /* 0x00000026182c723c */ /* 0x000fec00000018ff */
[----:B-1----:R-:W-:Y:S06]  /*a3e0*/  HMMA.16816.F32 R72, R28, R32, RZ ;  /* 0x000000201c48723c */ /* 0x002fec00000018ff */
[----:B------:R-:W-:Y:S01]  /*a3f0*/  HMMA.16816.F32 R208, R12, R8, R48 ;  /* 0x000000080cd0723c */ /* 0x000fe20000001830 */
[----:B------:R-:W-:Y:S05]  /*a400*/  LDSM.16.M88.4 R48, [R237] ;  /* 0x00000000ed30783b */ /* 0x000fea0000000200 */
[C---:B------:R-:W-:Y:S06]  /*a410*/  HMMA.16816.F32 R80, R24.reuse, R32, RZ ;  /* 0x000000201850723c */ /* 0x040fec00000018ff */
[-C--:B------:R-:W-:Y:S06]  /*a420*/  HMMA.16816.F32 R76, R24, R34.reuse, RZ ;  /* 0x00000022184c723c */ /* 0x080fec00000018ff */
[C---:B------:R-:W-:Y:S01]  /*a430*/  HMMA.16816.F32 R64, R28.reuse, R34, RZ ;  /* 0x000000221c40723c */ /* 0x040fe200000018ff */
[----:B------:R-:W1:Y:S05]  /*a440*/  LDSM.16.M88.4 R32, [R2] ;  /* 0x000000000220783b */ /* 0x000e6a0000000200 */
[----:B------:R-:W-:Y:S06]  /*a450*/  HMMA.16816.F32 R36, R28, R38, RZ ;  /* 0x000000261c24723c */ /* 0x000fec00000018ff */
[----:B----4-:R-:W-:Y:S01]  /*a460*/  HMMA.16816.F32 R212, R20, R8, R52 ;  /* 0x0000000814d4723c */ /* 0x010fe20000001834 */
[----:B------:R-:W-:Y:S05]  /*a470*/  LDSM.16.M88.4 R52, [R226+0x5800] ;  /* 0x00580000e234783b */ /* 0x000fea0000000200 */
[-C--:B------:R-:W-:Y:S01]  /*a480*/  HMMA.16816.F32 R128, R12, R10.reuse, R44 ;  /* 0x0000000a0c80723c */ /* 0x080fe2000000182c */
[----:B------:R-:W-:Y:S11]  /*a490*/  LDSM.16.M88.4 R44, [R240] ;  /* 0x00000000f02c783b */ /* 0x000ff60000000200 */
[----:B------:R-:W-:Y:S01]  /*a4a0*/  HMMA.16816.F32 R124, R20, R10, R36 ;  /* 0x0000000a147c723c */ /* 0x000fe20000001824 */
[----:B------:R-:W2:Y:S04]  /*a4b0*/  LDSM.16.M88.4 R8, [R2+0x2000] ;  /* 0x002000000208783b */ /* 0x000ea80000000200 */
[----:B------:R3:W4:Y:S01]  /*a4c0*/  LDSM.16.M88.4 R36, [R229] ;  /* 0x00000000e524783b */ /* 0x0007220000000200 */
[----:B-1----:R-:W-:-:S15]  /*a4d0*/  HMMA.16816.F32 R4, R32, R48, R212 ;  /* 0x000000302004723c */ /* 0x002fde00000018d4 */
[----:B------:R-:W-:-:S09]  /*a4e0*/  NOP ;  /* 0x0000000000007918 */ /* 0x000fd20000000000 */
[----:B------:R-:W-:Y:S02]  /*a4f0*/  IMAD.MOV.U32 R206, RZ, RZ, R4 ;  /* 0x000000ffffce7224 */ /* 0x000fe400078e0004 */
[----:B------:R-:W-:Y:S02]  /*a500*/  IMAD.MOV.U32 R138, RZ, RZ, R5 ;  /* 0x000000ffff8a7224 */ /* 0x000fe400078e0005 */
[----:B------:R-:W-:Y:S02]  /*a510*/  IMAD.MOV.U32 R137, RZ, RZ, R6 ;  /* 0x000000ffff897224 */ /* 0x000fe400078e0006 */
[----:B------:R-:W-:Y:S02]  /*a520*/  IMAD.MOV.U32 R133, RZ, RZ, R7 ;  /* 0x000000ffff857224 */ /* 0x000fe400078e0007 */
[----:B--2---:R-:W-:Y:S06]  /*a530*/  HMMA.16816.F32 R4, R8, R48, R208 ;  /* 0x000000300804723c */ /* 0x004fec00000018d0 */
[----:B------:R-:W-:-:S15]  /*a540*/  HMMA.16816.F32 R92, R24, R40, RZ ;  /* 0x00000028185c723c */ /* 0x000fde00000018ff */
[----:B------:R-:W-:-:S03]  /*a550*/  NOP ;  /* 0x0000000000007918 */ /* 0x000fc60000000000 */
[----:B------:R-:W-:Y:S02]  /*a560*/  IMAD.MOV.U32 R233, RZ, RZ, R6 ;  /* 0x000000ffffe97224 */ /* 0x000fe400078e0006 */
[----:B------:R-:W-:Y:S02]  /*a570*/  IMAD.MOV.U32 R218, RZ, RZ, R7 ;  /* 0x000000ffffda7224 */ /* 0x000fe400078e0007 */
[----:B------:R-:W-:Y:S02]  /*a580*/  IMAD.MOV.U32 R217, RZ, RZ, R4 ;  /* 0x000000ffffd97224 */ /* 0x000fe400078e0004 */
[----:B------:R-:W-:Y:S02]  /*a590*/  IMAD.MOV.U32 R216, RZ, RZ, R5 ;  /* 0x000000ffffd87224 */ /* 0x000fe400078e0005 */
[----:B------:R-:W-:Y:S06]  /*a5a0*/  HMMA.16816.F32 R4, R8, R50, R128 ;  /* 0x000000320804723c */ /* 0x000fec0000001880 */
[-C--:B------:R-:W-:Y:S06]  /*a5b0*/  HMMA.16816.F32 R108, R20, R60.reuse, R72 ;  /* 0x0000003c146c723c */ /* 0x080fec0000001848 */
[C---:B------:R-:W-:Y:S06]  /*a5c0*/  HMMA.16816.F32 R100, R12.reuse, R60, R80 ;  /* 0x0000003c0c64723c */ /* 0x040fec0000001850 */
[----:B------:R-:W-:Y:S06]  /*a5d0*/  HMMA.16816.F32 R96, R12, R62, R76 ;  /* 0x0000003e0c60723c */ /* 0x000fec000000184c */
[----:B------:R-:W-:-:S02]  /*a5e0*/  IMAD.MOV.U32 R252, RZ, RZ, R5 ;  /* 0x000000fffffc7224 */ /* 0x000fc400078e0005 */
[----:B------:R-:W-:Y:S02]  /*a5f0*/  IMAD.MOV.U32 R230, RZ, RZ, R6 ;  /* 0x000000ffffe67224 */ /* 0x000fe400078e0006 */
[----:B---3--:R-:W-:Y:S02]  /*a600*/  IMAD.MOV.U32 R229, RZ, RZ, R7 ;  /* 0x000000ffffe57224 */ /* 0x008fe400078e0007 */
[----:B------:R-:W-:Y:S01]  /*a610*/  IMAD.MOV.U32 R211, RZ, RZ, R4 ;  /* 0x000000ffffd37224 */ /* 0x000fe200078e0004 */
[----:B------:R-:W-:Y:S06]  /*a620*/  HMMA.16816.F32 R84, R20, R62, R64 ;  /* 0x0000003e1454723c */ /* 0x000fec0000001840 */
[----:B------:R-:W-:Y:S06]  /*a630*/  HMMA.16816.F32 R88, R28, R40, RZ ;  /* 0x000000281c58723c */ /* 0x000fec00000018ff */
[-C--:B------:R-:W-:Y:S06]  /*a640*/  HMMA.16816.F32 R104, R24, R42.reuse, RZ ;  /* 0x0000002a1868723c */ /* 0x080fec00000018ff */
[----:B------:R-:W-:Y:S01]  /*a650*/  HMMA.16816.F32 R112, R28, R42, RZ ;  /* 0x0000002a1c70723c */ /* 0x000fe200000018ff */
[----:B------:R-:W-:Y:S01]  /*a660*/  IMAD.MOV.U32 R237, RZ, RZ, R242 ;  /* 0x000000ffffed7224 */ /* 0x000fe200078e00f2 */
[----:B------:R-:W1:Y:S04]  /*a670*/  LDSM.16.M88.4 R40, [R220+0x6800] ;  /* 0x00680000dc28783b */ /* 0x000e680000000200 */
[----:B------:R-:W-:Y:S01]  /*a680*/  HMMA.16816.F32 R4, R32, R50, R124 ;  /* 0x000000322004723c */ /* 0x000fe2000000187c */
[----:B------:R-:W2:Y:S04]  /*a690*/  LDSM.16.M88.4 R64, [R220+0x7000] ;  /* 0x00700000dc40783b */ /* 0x000ea80000000200 */
[----:B------:R-:W3:Y:S01]  /*a6a0*/  LDSM.16.M88.4 R60, [R220+0x7800] ;  /* 0x00780000dc3c783b */ /* 0x000ee20000000200 */
[----:B------:R-:W-:Y:S06]  /*a6b0*/  HMMA.16816.F32 R76, R12, R52, R92 ;  /* 0x000000340c4c723c */ /* 0x000fec000000185c */
[C---:B------:R-:W-:Y:S06]  /*a6c0*/  HMMA.16816.F32 R244, R8.reuse, R44, R100 ;  /* 0x0000002c08f4723c */ /* 0x040fec0000001864 */
[-C--:B------:R-:W-:Y:S06]  /*a6d0*/  HMMA.16816.F32 R248, R8, R46.reuse, R96 ;  /* 0x0000002e08f8723c */ /* 0x080fec0000001860 */
[----:B------:R-:W-:Y:S01]  /*a6e0*/  IMAD.MOV.U32 R210, RZ, RZ, R5 ;  /* 0x000000ffffd27224 */ /* 0x000fe200078e0005 */
[----:B------:R-:W-:Y:S01]  /*a6f0*/  HMMA.16816.F32 R240, R32, R46, R84 ;  /* 0x0000002e20f0723c */ /* 0x000fe20000001854 */
[----:B------:R-:W-:-:S02]  /*a700*/  IMAD.MOV.U32 R209, RZ, RZ, R6 ;  /* 0x000000ffffd17224 */ /* 0x000fc400078e0006 */
[----:B------:R-:W-:Y:S02]  /*a710*/  IMAD.MOV.U32 R208, RZ, RZ, R7 ;  /* 0x000000ffffd07224 */ /* 0x000fe400078e0007 */
[----:B------:R-:W-:Y:S02]  /*a720*/  IMAD.MOV.U32 R207, RZ, RZ, R4 ;  /* 0x000000ffffcf7224 */ /* 0x000fe400078e0004 */
[----:B------:R-:W-:Y:S06]  /*a730*/  HMMA.16816.F32 R4, R32, R44, R108 ;  /* 0x0000002c2004723c */ /* 0x000fec000000186c */
[----:B----4-:R-:W-:Y:S06]  /*a740*/  HMMA.16816.F32 R44, R8, R36, R76 ;  /* 0x00000024082c723c */ /* 0x010fec000000184c */
[----:B------:R-:W-:Y:S06]  /*a750*/  HMMA.16816.F32 R80, R20, R52, R88 ;  /* 0x000000341450723c */ /* 0x000fec0000001858 */
[-C--:B------:R-:W-:Y:S06]  /*a760*/  HMMA.16816.F32 R72, R12, R54.reuse, R104 ;  /* 0x000000360c48723c */ /* 0x080fec0000001868 */
[----:B------:R-:W-:Y:S06]  /*a770*/  HMMA.16816.F32 R52, R20, R54, R112 ;  /* 0x000000361434723c */ /* 0x000fec0000001870 */
[----:B------:R-:W-:-:S02]  /*a780*/  IMAD.MOV.U32 R236, RZ, RZ, R45 ;  /* 0x000000ffffec7224 */ /* 0x000fc400078e002d */
[----:B------:R-:W-:Y:S02]  /*a790*/  IMAD.MOV.U32 R234, RZ, RZ, R44 ;  /* 0x000000ffffea7224 */ /* 0x000fe400078e002c */
[----:B------:R-:W-:Y:S02]  /*a7a0*/  IMAD.MOV.U32 R144, RZ, RZ, R46 ;  /* 0x000000ffff907224 */ /* 0x000fe400078e002e */
[----:B------:R-:W-:Y:S01]  /*a7b0*/  IMAD.MOV.U32 R143, RZ, RZ, R47 ;  /* 0x000000ffff8f7224 */ /* 0x000fe200078e002f */
[----:B------:R-:W-:Y:S06]  /*a7c0*/  HMMA.16816.F32 R48, R32, R36, R80 ;  /* 0x000000242030723c */ /* 0x000fec0000001850 */
[-C--:B------:R-:W-:Y:S06]  /*a7d0*/  HMMA.16816.F32 R44, R8, R38.reuse, R72 ;  /* 0x00000026082c723c */ /* 0x080fec0000001848 */
[----:B------:R-:W-:Y:S01]  /*a7e0*/  HMMA.16816.F32 R36, R32, R38, R52 ;  /* 0x000000262024723c */ /* 0x000fe20000001834 */
[----:B------:R-:W-:Y:S01]  /*a7f0*/  IMAD.MOV.U32 R213, RZ, RZ, R4 ;  /* 0x000000ffffd57224 */ /* 0x000fe200078e0004 */
[----:B------:R-:W-:Y:S04]  /*a800*/  LDSM.16.M88.4 R52, [R226+0x7800] ;  /* 0x00780000e234783b */ /* 0x000fe80000000200 */
[----:B------:R-:W-:Y:S01]  /*a810*/  HMMA.16816.F32 R120, R28, R56, RZ ;  /* 0x000000381c78723c */ /* 0x000fe200000018ff */
[----:B------:R-:W-:-:S05]  /*a820*/  IMAD.MOV.U32 R212, RZ, RZ, R5 ;  /* 0x000000ffffd47224 */ /* 0x000fca00078e0005 */
[----:B------:R-:W-:Y:S01]  /*a830*/  HMMA.16816.F32 R104, R28, R58, RZ ;  /* 0x0000003a1c68723c */ /* 0x000fe200000018ff */
[----:B------:R-:W-:Y:S02]  /*a840*/  IMAD.MOV.U32 R215, RZ, RZ, R6 ;  /* 0x000000ffffd77224 */ /* 0x000fe400078e0006 */
[----:B------:R-:W-:-:S03]  /*a850*/  IMAD.MOV.U32 R214, RZ, RZ, R7 ;  /* 0x000000ffffd67224 */ /* 0x000fc600078e0007 */
[----:B-1----:R-:W-:Y:S01]  /*a860*/  HMMA.16816.F32 R100, R28, R40, RZ ;  /* 0x000000281c64723c */ /* 0x002fe200000018ff */
[----:B------:R-:W-:Y:S02]  /*a870*/  IMAD.MOV.U32 R5, RZ, RZ, R48 ;  /* 0x000000ffff057224 */ /* 0x000fe400078e0030 */
[----:B------:R-:W-:-:S03]  /*a880*/  IMAD.MOV.U32 R4, RZ, RZ, R49 ;  /* 0x000000ffff047224 */ /* 0x000fc600078e0031 */
[----:B------:R-:W-:Y:S01]  /*a890*/  HMMA.16816.F32 R96, R24, R40, RZ ;  /* 0x000000281860723c */ /* 0x000fe200000018ff */
[----:B------:R-:W-:Y:S02]  /*a8a0*/  IMAD.MOV.U32 R3, RZ, RZ, R50 ;  /* 0x000000ffff037224 */ /* 0x000fe400078e0032 */
[----:B------:R-:W-:-:S03]  /*a8b0*/  IMAD.MOV.U32 R2, RZ, RZ, R51 ;  /* 0x000000ffff027224 */ /* 0x000fc600078e0033 */
[-C--:B------:R-:W-:Y:S01]  /*a8c0*/  HMMA.16816.F32 R92, R24, R42.reuse, RZ ;  /* 0x0000002a185c723c */ /* 0x080fe200000018ff */
[----:B------:R-:W-:Y:S01]  /*a8d0*/  IMAD.MOV.U32 R146, RZ, RZ, R44 ;  /* 0x000000ffff927224 */ /* 0x000fe200078e002c */
[----:B------:R-:W-:Y:S04]  /*a8e0*/  LDSM.16.M88.4 R48, [R226+0x6800] ;  /* 0x00680000e230783b */ /* 0x000fe80000000200 */
[----:B------:R-:W-:Y:S01]  /*a8f0*/  HMMA.16816.F32 R88, R28, R42, RZ ;  /* 0x0000002a1c58723c */ /* 0x000fe200000018ff */
[----:B------:R-:W1:Y:S01]  /*a900*/  LDSM.16.M88.4 R40, [R226+0x7000] ;  /* 0x00700000e228783b */ /* 0x000e620000000200 */
[----:B------:R-:W-:Y:S02]  /*a910*/  IMAD.MOV.U32 R145, RZ, RZ, R45 ;  /* 0x000000ffff917224 */ /* 0x000fe400078e002d */
[----:B------:R-:W-:-:S02]  /*a920*/  IMAD.MOV.U32 R7, RZ, RZ, R46 ;  /* 0x000000ffff077224 */ /* 0x000fc400078e002e */
[----:B------:R-:W-:Y:S02]  /*a930*/  IMAD.MOV.U32 R6, RZ, RZ, R47 ;  /* 0x000000ffff067224 */ /* 0x000fe400078e002f */
[----:B------:R-:W-:Y:S01]  /*a940*/  IMAD.MOV.U32 R135, RZ, RZ, R37 ;  /* 0x000000ffff877224 */ /* 0x000fe200078e0025 */
[----:B------:R-:W4:Y:S01]  /*a950*/  LDSM.16.M88.4 R44, [R220+0x4000] ;  /* 0x00400000dc2c783b */ /* 0x000f220000000200 */
[----:B------:R-:W-:Y:S02]  /*a960*/  IMAD.MOV.U32 R134, RZ, RZ, R38 ;  /* 0x000000ffff867224 */ /* 0x000fe400078e0026 */
[----:B------:R-:W-:Y:S02]  /*a970*/  IMAD.MOV.U32 R132, RZ, RZ, R36 ;  /* 0x000000ffff847224 */ /* 0x000fe400078e0024 */
[----:B------:R-:W-:Y:S02]  /*a980*/  IMAD.MOV.U32 R0, RZ, RZ, R39 ;  /* 0x000000ffff007224 */ /* 0x000fe400078e0027 */
[----:B------:R-:W4:Y:S01]  /*a990*/  LDSM.16.M88.4 R36, [R235] ;  /* 0x00000000eb24783b */ /* 0x000f220000000200 */
[-C--:B--2---:R-:W-:Y:S06]  /*a9a0*/  HMMA.16816.F32 R84, R28, R64.reuse, RZ ;  /* 0x000000401c54723c */ /* 0x084fec00000018ff */
[C---:B------:R-:W-:Y:S06]  /*a9b0*/  HMMA.16816.F32 R80, R24.reuse, R64, RZ ;  /* 0x000000401850723c */ /* 0x040fec00000018ff */
[C---:B------:R-:W-:Y:S06]  /*a9c0*/  HMMA.16816.F32 R116, R24.reuse, R56, RZ ;  /* 0x000000381874723c */ /* 0x040fec00000018ff */
[C---:B------:R-:W-:Y:S06]  /*a9d0*/  HMMA.16816.F32 R108, R24.reuse, R58, RZ ;  /* 0x0000003a186c723c */ /* 0x040fec00000018ff */
[-C--:B------:R-:W-:Y:S06]  /*a9e0*/  HMMA.16816.F32 R76, R24, R66.reuse, RZ ;  /* 0x00000042184c723c */ /* 0x080fec00000018ff */
[----:B------:R-:W-:Y:S06]  /*a9f0*/  HMMA.16816.F32 R72, R28, R66, RZ ;  /* 0x000000421c48723c */ /* 0x000fec00000018ff */
[----:B---3--:R-:W-:Y:S06]  /*aa00*/  HMMA.16816.F32 R56, R24, R60, RZ ;  /* 0x0000003c1838723c */ /* 0x008fec00000018ff */
[C---:B------:R-:W-:Y:S06]  /*aa10*/  HMMA.16816.F32 R120, R20.reuse, R68, R120 ;  /* 0x000000441478723c */ /* 0x040fec0000001878 */
[C---:B------:R-:W-:Y:S06]  /*aa20*/  HMMA.16816.F32 R104, R20.reuse, R70, R104 ;  /* 0x000000461468723c */ /* 0x040fec0000001868 */
[-C--:B-1----:R-:W-:Y:S06]  /*aa30*/  HMMA.16816.F32 R124, R20, R40.reuse, R84 ;  /* 0x00000028147c723c */ /* 0x082fec0000001854 */
[C---:B------:R-:W-:Y:S06]  /*aa40*/  HMMA.16816.F32 R84, R12.reuse, R40, R80 ;  /* 0x000000280c54723c */ /* 0x040fec0000001850 */
[----:B------:R-:W-:Y:S06]  /*aa50*/  HMMA.16816.F32 R80, R12, R42, R76 ;  /* 0x0000002a0c50723c */ /* 0x000fec000000184c */
[----:B------:R-:W-:Y:S06]  /*aa60*/  HMMA.16816.F32 R64, R28, R60, RZ ;  /* 0x0000003c1c40723c */ /* 0x000fec00000018ff */
[-C--:B------:R-:W-:Y:S06]  /*aa70*/  HMMA.16816.F32 R100, R20, R48.reuse, R100 ;  /* 0x000000301464723c */ /* 0x080fec0000001864 */
[C---:B------:R-:W-:Y:S06]  /*aa80*/  HMMA.16816.F32 R96, R12.reuse, R48, R96 ;  /* 0x000000300c60723c */ /* 0x040fec0000001860 */
[-C--:B------:R-:W-:Y:S06]  /*aa90*/  HMMA.16816.F32 R92, R12, R50.reuse, R92 ;  /* 0x000000320c5c723c */ /* 0x080fec000000185c */
[C---:B------:R-:W-:Y:S06]  /*aaa0*/  HMMA.16816.F32 R88, R20.reuse, R50, R88 ;  /* 0x000000321458723c */ /* 0x040fec0000001858 */
[----:B------:R-:W-:Y:S06]  /*aab0*/  HMMA.16816.F32 R128, R20, R42, R72 ;  /* 0x0000002a1480723c */ /* 0x000fec0000001848 */
[----:B------:R-:W-:Y:S06]  /*aac0*/  HMMA.16816.F32 R76, R12, R52, R56 ;  /* 0x000000340c4c723c */ /* 0x000fec0000001838 */
[C---:B----4-:R-:W-:Y:S06]  /*aad0*/  HMMA.16816.F32 R56, R24.reuse, R44, RZ ;  /* 0x0000002c1838723c */ /* 0x050fec00000018ff */
[C---:B------:R-:W-:Y:S06]  /*aae0*/  HMMA.16816.F32 R48, R24.reuse, R46, RZ ;  /* 0x0000002e1830723c */ /* 0x040fec00000018ff */
[----:B------:R-:W-:Y:S06]  /*aaf0*/  HMMA.16816.F32 R40, R24, R62, RZ ;  /* 0x0000003e1828723c */ /* 0x000fec00000018ff */
[C---:B------:R-:W-:Y:S06]  /*ab00*/  HMMA.16816.F32 R120, R32.reuse, R36, R120 ;  /* 0x000000242078723c */ /* 0x040fec0000001878 */
[----:B------:R-:W-:Y:S01]  /*ab10*/  HMMA.16816.F32 R24, R32, R38, R104 ;  /* 0x000000262018723c */ /* 0x000fe20000001868 */
[----:B------:R-:W-:-:S05]  /*ab20*/  IMAD.MOV.U32 R219, RZ, RZ, R237 ;  /* 0x000000ffffdb7224 */ /* 0x000fca00078e00ed */
[C---:B------:R-:W-:Y:S06]  /*ab30*/  HMMA.16816.F32 R112, R12.reuse, R68, R116 ;  /* 0x000000440c70723c */ /* 0x040fec0000001874 */
[----:B------:R-:W-:Y:S06]  /*ab40*/  HMMA.16816.F32 R108, R12, R70, R108 ;  /* 0x000000460c6c723c */ /* 0x000fec000000186c */
[----:B------:R-:W-:Y:S01]  /*ab50*/  HMMA.16816.F32 R116, R20, R52, R64 ;  /* 0x000000341474723c */ /* 0x000fe20000001840 */
        /* <DEDUP_REMOVED lines=10> */
[----:B------:R-:W-:Y:S01]  /*ac00*/  LDSM.16.M88.4 R24, [R219] ;  /* 0x00000000db18783b */ /* 0x000fe20000000200 */
[----:B------:R-:W-:Y:S03]  /*ac10*/  HMMA.16816.F32 R60, R28, R62, RZ ;  /* 0x0000003e1c3c723c */ /* 0x000fe600000018ff */
[----:B------:R-:W1:Y:S03]  /*ac20*/  LDSM.16.M88.4 R28, [R226+0x4000] ;  /* 0x00400000e21c783b */ /* 0x000e660000000200 */
[----:B------:R-:W-:Y:S01]  /*ac30*/  HMMA.16816.F32 R44, R12, R54, R40 ;  /* 0x000000360c2c723c */ /* 0x000fe20000001828 */
[----:B------:R-:W-:-:S02]  /*ac40*/  IMAD.MOV.U32 R235, RZ, RZ, R239 ;  /* 0x000000ffffeb7224 */ /* 0x000fc400078e00ef */
[----:B------:R-:W-:Y:S02]  /*ac50*/  IMAD.MOV.U32 R75, RZ, RZ, R236 ;  /* 0x000000ffff4b7224 */ /* 0x000fe400078e00ec */
[----:B------:R-:W-:Y:S01]  /*ac60*/  IMAD.MOV.U32 R74, RZ, RZ, R234 ;  /* 0x000000ffff4a7224 */ /* 0x000fe200078e00ea */
[----:B------:R-:W-:Y:S01]  /*ac70*/  HMMA.16816.F32 R236, R8, R36, R112 ;  /* 0x0000002408ec723c */ /* 0x000fe20000001870 */
[----:B------:R-:W-:-:S06]  /*ac80*/  IMAD.MOV.U32 R53, RZ, RZ, R233 ;  /* 0x000000ffff357224 */ /* 0x000fcc00078e00e9 */
[----:B------:R-:W-:Y:S02]  /*ac90*/  IMAD.MOV.U32 R36, RZ, RZ, R235 ;  /* 0x000000ffff247224 */ /* 0x000fe400078e00eb */
[----:B------:R-:W-:Y:S01]  /*aca0*/  IMAD.MOV.U32 R37, RZ, RZ, R232 ;  /* 0x000000ffff257224 */ /* 0x000fe200078e00e8 */
[C---:B-1----:R-:W-:Y:S06]  /*acb0*/  HMMA.16816.F32 R56, R12.reuse, R28, R56 ;  /* 0x0000001c0c38723c */ /* 0x042fec0000001838 */
[----:B------:R-:W-:Y:S06]  /*acc0*/  HMMA.16816.F32 R48, R12, R30, R48 ;  /* 0x0000001e0c30723c */ /* 0x000fec0000001830 */
[----:B------:R-:W-:Y:S01]  /*acd0*/  HMMA.16816.F32 R12, R32, R26, R88 ;  /* 0x0000001a200c723c */ /* 0x000fe20000001858 */
[----:B------:R-:W-:-:S05]  /*ace0*/  IMAD.MOV.U32 R72, RZ, RZ, R218 ;  /* 0x000000ffff487224 */ /* 0x000fca00078e00da */
[----:B------:R-:W-:Y:S01]  /*acf0*/  HMMA.16816.F32 R232, R8, R38, R108 ;  /* 0x0000002608e8723c */ /* 0x000fe2000000186c */
[----:B------:R-:W-:Y:S02]  /*ad00*/  IMAD.MOV.U32 R73, RZ, RZ, R217 ;  /* 0x000000ffff497224 */ /* 0x000fe400078e00d9 */
[----:B------:R-:W-:-:S04]  /*ad10*/  IMAD.MOV.U32 R52, RZ, RZ, R216 ;  /* 0x000000ffff347224 */ /* 0x000fc800078e00d8 */
[----:B------:R-:W-:Y:S02]  /*ad20*/  IMAD.MOV.U32 R108, RZ, RZ, R215 ;  /* 0x000000ffff6c7224 */ /* 0x000fe400078e00d7 */
[----:B------:R-:W-:Y:S02]  /*ad30*/  IMAD.MOV.U32 R109, RZ, RZ, R214 ;  /* 0x000000ffff6d7224 */ /* 0x000fe400078e00d6 */
[----:B------:R-:W-:Y:S02]  /*ad40*/  IMAD.MOV.U32 R110, RZ, RZ, R213 ;  /* 0x000000ffff6e7224 */ /* 0x000fe400078e00d5 */
[----:B------:R-:W-:Y:S02]  /*ad50*/  IMAD.MOV.U32 R111, RZ, RZ, R212 ;  /* 0x000000ffff6f7224 */ /* 0x000fe400078e00d4 */
[----:B------:R-:W-:Y:S03]  /*ad60*/  HMMA.16816.F32 R212, R8, R26, R92 ;  /* 0x0000001a08d4723c */ /* 0x000fe6000000185c */
[----:B------:R-:W-:-:S02]  /*ad70*/  IMAD.MOV.U32 R89, RZ, RZ, R15 ;  /* 0x000000ffff597224 */ /* 0x000fc400078e000f */
[----:B------:R-:W-:Y:S02]  /*ad80*/  IMAD.MOV.U32 R88, RZ, RZ, R12 ;  /* 0x000000ffff587224 */ /* 0x000fe400078e000c */
[----:B------:R-:W-:Y:S02]  /*ad90*/  IMAD.MOV.U32 R93, RZ, RZ, R13 ;  /* 0x000000ffff5d7224 */ /* 0x000fe400078e000d */
[----:B------:R-:W-:Y:S01]  /*ada0*/  IMAD.MOV.U32 R92, RZ, RZ, R14 ;  /* 0x000000ffff5c7224 */ /* 0x000fe200078e000e */
[-C--:B------:R-:W-:Y:S01]  /*adb0*/  HMMA.16816.F32 R100, R32, R24.reuse, R100 ;  /* 0x000000182064723c */ /* 0x080fe20000001864 */
[----:B------:R-:W1:Y:S04]  /*adc0*/  LDSM.16.M88.4 R12, [R36] ;  /* 0x00000000240c783b */ /* 0x000e680000000200 */
[----:B------:R-:W2:Y:S01]  /*add0*/  LDSM.16.M88.4 R36, [R37] ;  /* 0x000000002524783b */ /* 0x000ea20000000200 */
[----:B------:R-:W-:Y:S03]  /*ade0*/  HMMA.16816.F32 R216, R8, R24, R96 ;  /* 0x0000001808d8723c */ /* 0x000fe60000001860 */
[----:B------:R-:W3:Y:S03]  /*adf0*/  LDSM.16.M88.4 R24, [R139] ;  /* 0x000000008b18783b */ /* 0x000ee60000000200 */
[C---:B------:R-:W-:Y:S06]  /*ae00*/  HMMA.16816.F32 R40, R20.reuse, R28, R64 ;  /* 0x0000001c1428723c */ /* 0x040fec0000001840 */
[----:B------:R-:W-:Y:S01]  /*ae10*/  HMMA.16816.F32 R28, R20, R30, R68 ;  /* 0x0000001e141c723c */ /* 0x000fe20000001844 */
[----:B------:R-:W-:-:S05]  /*ae20*/  IMAD.MOV.U32 R94, RZ, RZ, R74 ;  /* 0x000000ffff5e7224 */ /* 0x000fca00078e004a */
[----:B------:R-:W-:Y:S02]  /*ae30*/  IMAD.MOV.U32 R115, RZ, RZ, R101 ;  /* 0x000000ffff737224 */ /* 0x000fe400078e0065 */
[----:B------:R-:W-:Y:S02]  /*ae40*/  IMAD.MOV.U32 R114, RZ, RZ, R102 ;  /* 0x000000ffff727224 */ /* 0x000fe400078e0066 */
[----:B------:R-:W-:Y:S02]  /*ae50*/  IMAD.MOV.U32 R101, RZ, RZ, R52 ;  /* 0x000000ffff657224 */ /* 0x000fe400078e0034 */
[----:B------:R-:W-:Y:S02]  /*ae60*/  IMAD.MOV.U32 R102, RZ, RZ, R53 ;  /* 0x000000ffff667224 */ /* 0x000fe400078e0035 */
[----:B------:R-:W-:Y:S01]  /*ae70*/  HMMA.16816.F32 R52, R20, R54, R60 ;  /* 0x000000361434723c */ /* 0x000fe2000000183c */
[----:B------:R-:W-:Y:S01]  /*ae80*/  IMAD.MOV.U32 R113, RZ, RZ, R103 ;  /* 0x000000ffff717224 */ /* 0x000fe200078e0067 */
[----:B------:R-:W-:Y:S01]  /*ae90*/  LDSM.16.M88.4 R20, [R225+0x1000] ;  /* 0x00100000e114783b */ /* 0x000fe20000000200 */
[----:B------:R-:W-:-:S02]  /*aea0*/  IMAD.MOV.U32 R112, RZ, RZ, R100 ;  /* 0x000000ffff707224 */ /* 0x000fc400078e0064 */
[----:B------:R-:W-:Y:S02]  /*aeb0*/  IMAD.MOV.U32 R103, RZ, RZ, R72 ;  /* 0x000000ffff677224 */ /* 0x000fe400078e0048 */
[----:B------:R-:W-:Y:S02]  /*aec0*/  IMAD.MOV.U32 R100, RZ, RZ, R73 ;  /* 0x000000ffff647224 */ /* 0x000fe400078e0049 */
[----:B------:R-:W-:Y:S01]  /*aed0*/  IMAD.MOV.U32 R95, RZ, RZ, R75 ;  /* 0x000000ffff5f7224 */ /* 0x000fe200078e004b */
[C---:B-1----:R-:W-:Y:S06]  /*aee0*/  HMMA.16816.F32 R68, R8.reuse, R14, R80 ;  /* 0x0000000e0844723c */ /* 0x042fec0000001850 */
[----:B--2---:R-:W-:Y:S06]  /*aef0*/  HMMA.16816.F32 R60, R8, R38, R44 ;  /* 0x00000026083c723c */ /* 0x004fec000000182c */
[----:B---3--:R-:W-:Y:S06]  /*af00*/  HMMA.16816.F32 R44, R32, R24, R40 ;  /* 0x00000018202c723c */ /* 0x008fec0000001828 */
[C---:B------:R-:W-:Y:S06]  /*af10*/  HMMA.16816.F32 R72, R8.reuse, R12, R84 ;  /* 0x0000000c0848723c */ /* 0x040fec0000001854 */
[C---:B------:R-:W-:Y:S06]  /*af20*/  HMMA.16816.F32 R64, R8.reuse, R36, R76 ;  /* 0x000000240840723c */ /* 0x040fec000000184c */
[C---:B------:R-:W-:Y:S06]  /*af30*/  HMMA.16816.F32 R56, R8.reuse, R24, R56 ;  /* 0x000000180838723c */ /* 0x040fec0000001838 */
[-C--:B------:R-:W-:Y:S01]  /*af40*/  HMMA.16816.F32 R48, R8, R26.reuse, R48 ;  /* 0x0000001a0830723c */ /* 0x080fe20000001830 */
[----:B------:R-:W-:Y:S05]  /*af50*/  LDSM.16.M88.4 R8, [R228+0x2000] ;  /* 0x00200000e408783b */ /* 0x000fea0000000200 */
[C---:B------:R-:W-:Y:S01]  /*af60*/  HMMA.16816.F32 R40, R32.reuse, R26, R28 ;  /* 0x0000001a2028723c */ /* 0x040fe2000000181c */
[----:B------:R-:W1:Y:S04]  /*af70*/  LDSM.16.M88.4 R28, [R225] ;  /* 0x00000000e11c783b */ /* 0x000e680000000200 */
[----:B------:R-:W-:Y:S01]  /*af80*/  LDSM.16.M88.4 R24, [R225+0x800] ;  /* 0x00080000e118783b */ /* 0x000fe20000000200 */
[C---:B------:R-:W-:Y:S06]  /*af90*/  HMMA.16816.F32 R124, R32.reuse, R12, R124 ;  /* 0x0000000c207c723c */ /* 0x040fec000000187c */
[----:B------:R-:W-:Y:S01]  /*afa0*/  HMMA.16816.F32 R128, R32, R14, R128 ;  /* 0x0000000e2080723c */ /* 0x000fe20000001880 */
[----:B------:R-:W2:Y:S01]  /*afb0*/  LDSM.16.M88.4 R12, [R228] ;  /* 0x00000000e40c783b */ /* 0x000ea20000000200 */
[----:B------:R-:W-:-:S02]  /*afc0*/  IMAD.MOV.U32 R78, RZ, RZ, R100 ;  /* 0x000000ffff4e7224 */ /* 0x000fc400078e0064 */
[----:B------:R-:W-:Y:S02]  /*afd0*/  IMAD.MOV.U32 R79, RZ, RZ, R101 ;  /* 0x000000ffff4f7224 */ /* 0x000fe400078e0065 */
[----:B------:R-:W-:Y:S02]  /*afe0*/  IMAD.MOV.U32 R80, RZ, RZ, R102 ;  /* 0x000000ffff507224 */ /* 0x000fe400078e0066 */
[----:B------:R-:W-:Y:S01]  /*aff0*/  IMAD.MOV.U32 R81, RZ, RZ, R103 ;  /* 0x000000ffff517224 */ /* 0x000fe200078e0067 */
[----:B------:R-:W-:Y:S06]  /*b000*/  HMMA.16816.F32 R96, R32, R38, R52 ;  /* 0x000000262060723c */ /* 0x000fec0000001834 */
[----:B-1----:R-:W-:Y:S01]  /*b010*/  HMMA.16816.F32 R84, R8, R28, R56 ;  /* 0x0000001c0854723c */ /* 0x002fe20000001838 */
        /* <DEDUP_REMOVED lines=12> */
[----:B------:R-:W-:-:S02]  /*b0e0*/  IMAD.MOV.U32 R138, RZ, RZ, R85 ;  /* 0x000000ffff8a7224 */ /* 0x000fc400078e0055 */
[----:B------:R-:W-:Y:S01]  /*b0f0*/  IMAD.MOV.U32 R133, RZ, RZ, R84 ;  /* 0x000000ffff857224 */ /* 0x000fe200078e0054 */
[----:B------:R-:W-:Y:S01]  /*b100*/  HMMA.16816.F32 R116, R32, R36, R116 ;  /* 0x000000242074723c */ /* 0x000fe20000001874 */
[----:B------:R-:W-:Y:S01]  /*b110*/  IMAD.MOV.U32 R206, RZ, RZ, R86 ;  /* 0x000000ffffce7224 */ /* 0x000fe200078e0056 */
[----:B------:R-:W-:Y:S01]  /*b120*/  LDSM.16.M88.4 R36, [R225+0x3800] ;  /* 0x00380000e124783b */ /* 0x000fe20000000200 */
[----:B------:R-:W-:Y:S02]  /*b130*/  IMAD.MOV.U32 R137, RZ, RZ, R87 ;  /* 0x000000ffff897224 */ /* 0x000fe400078e0057 */
[----:B------:R-:W-:Y:S02]  /*b140*/  IMAD.MOV.U32 R84, RZ, RZ, R92 ;  /* 0x000000ffff547224 */ /* 0x000fe400078e005c */
[----:B------:R-:W-:Y:S02]  /*b150*/  IMAD.MOV.U32 R85, RZ, RZ, R89 ;  /* 0x000000ffff557224 */ /* 0x000fe400078e0059 */
[----:B------:R-:W-:Y:S01]  /*b160*/  IMAD.MOV.U32 R82, RZ, RZ, R88 ;  /* 0x000000ffff527224 */ /* 0x000fe200078e0058 */
[----:B------:R-:W-:Y:S01]  /*b170*/  HMMA.16816.F32 R32, R8, R30, R48 ;  /* 0x0000001e0820723c */ /* 0x000fe20000001830 */
[----:B------:R-:W-:-:S02]  /*b180*/  IMAD.MOV.U32 R92, RZ, RZ, R211 ;  /* 0x000000ffff5c7224 */ /* 0x000fc400078e00d3 */
[----:B------:R-:W-:Y:S02]  /*b190*/  IMAD.MOV.U32 R101, RZ, RZ, R210 ;  /* 0x000000ffff657224 */ /* 0x000fe400078e00d2 */
[----:B------:R-:W-:Y:S02]  /*b1a0*/  IMAD.MOV.U32 R102, RZ, RZ, R209 ;  /* 0x000000ffff667224 */ /* 0x000fe400078e00d1 */
[----:B------:R-:W-:Y:S02]  /*b1b0*/  IMAD.MOV.U32 R103, RZ, RZ, R208 ;  /* 0x000000ffff677224 */ /* 0x000fe400078e00d0 */
[----:B------:R-:W-:Y:S01]  /*b1c0*/  IMAD.MOV.U32 R87, RZ, RZ, R115 ;  /* 0x000000ffff577224 */ /* 0x000fe200078e0073 */
[----:B--2---:R-:W-:Y:S01]  /*b1d0*/  HMMA.16816.F32 R208, R12, R28, R44 ;  /* 0x0000001c0cd0723c */ /* 0x004fe2000000182c */
[----:B------:R-:W-:Y:S02]  /*b1e0*/  IMAD.MOV.U32 R88, RZ, RZ, R114 ;  /* 0x000000ffff587224 */ /* 0x000fe400078e0072 */
[----:B------:R-:W-:-:S02]  /*b1f0*/  IMAD.MOV.U32 R89, RZ, RZ, R113 ;  /* 0x000000ffff597224 */ /* 0x000fc400078e0071 */
[----:B------:R-:W-:Y:S02]  /*b200*/  IMAD.MOV.U32 R86, RZ, RZ, R112 ;  /* 0x000000ffff567224 */ /* 0x000fe400078e0070 */
[----:B------:R-:W-:Y:S06]  /*b210*/  HMMA.16816.F32 R112, R12, R30, R40 ;  /* 0x0000001e0c70723c */ /* 0x000fec0000001828 */
[----:B------:R-:W-:Y:S01]  /*b220*/  HMMA.16816.F32 R28, R8, R24, R52 ;  /* 0x00000018081c723c */ /* 0x000fe20000001834 */
        /* <DEDUP_REMOVED lines=20> */
[----:B------:R-:W-:-:S05]  /*b370*/  IMAD.MOV.U32 R6, RZ, RZ, R30 ;  /* 0x000000ffff067224 */ /* 0x000fca00078e001e */
[C---:B------:R-:W-:Y:S06]  /*b380*/  HMMA.16816.F32 R28, R8.reuse, R26, R92 ;  /* 0x0000001a081c723c */ /* 0x040fec000000185c */
[-C--:B------:R-:W-:Y:S01]  /*b390*/  HMMA.16816.F32 R24, R8, R20.reuse, R244 ;  /* 0x000000140818723c */ /* 0x080fe200000018f4 */
[----:B------:R-:W-:Y:S02]  /*b3a0*/  IMAD.MOV.U32 R252, RZ, RZ, R34 ;  /* 0x000000fffffc7224 */ /* 0x000fe400078e0022 */
[----:B------:R-:W-:Y:S02]  /*b3b0*/  IMAD.MOV.U32 R230, RZ, RZ, R33 ;  /* 0x000000ffffe67224 */ /* 0x000fe400078e0021 */
[----:B------:R-:W-:Y:S01]  /*b3c0*/  IMAD.MOV.U32 R229, RZ, RZ, R35 ;  /* 0x000000ffffe57224 */ /* 0x000fe200078e0023 */
[----:B------:R-:W-:Y:S01]  /*b3d0*/  HMMA.16816.F32 R104, R12, R20, R104 ;  /* 0x000000140c68723c */ /* 0x000fe20000001868 */
[----:B------:R-:W-:-:S02]  /*b3e0*/  IMAD.MOV.U32 R207, RZ, RZ, R32 ;  /* 0x000000ffffcf7224 */ /* 0x000fc400078e0020 */
[----:B------:R-:W1:Y:S01]  /*b3f0*/  LDSM.16.M88.4 R32, [R225+0x1800] ;  /* 0x00180000e120783b */ /* 0x000e620000000200 */
[----:B------:R-:W-:Y:S02]  /*b400*/  IMAD.MOV.U32 R80, RZ, RZ, R84 ;  /* 0x000000ffff507224 */ /* 0x000fe400078e0054 */
[----:B------:R-:W-:Y:S01]  /*b410*/  HMMA.16816.F32 R248, R8, R22, R248 ;  /* 0x0000001608f8723c */ /* 0x000fe200000018f8 */
[----:B------:R-:W-:Y:S02]  /*b420*/  IMAD.MOV.U32 R81, RZ, RZ, R85 ;  /* 0x000000ffff517224 */ /* 0x000fe400078e0055 */
[----:B------:R-:W-:-:S03]  /*b430*/  IMAD.MOV.U32 R84, RZ, RZ, R88 ;  /* 0x000000ffff547224 */ /* 0x000fc600078e0058 */
[----:B------:R-:W-:Y:S01]  /*b440*/  HMMA.16816.F32 R92, R12, R22, R240 ;  /* 0x000000160c5c723c */ /* 0x000fe200000018f0 */
[----:B------:R-:W2:Y:S01]  /*b450*/  LDSM.16.M88.4 R20, [R225+0x3000] ;  /* 0x00300000e114783b */ /* 0x000ea20000000200 */
[----:B------:R-:W-:Y:S02]  /*b460*/  IMAD.MOV.U32 R85, RZ, RZ, R89 ;  /* 0x000000ffff557224 */ /* 0x000fe400078e0059 */
[----:B------:R-:W-:Y:S01]  /*b470*/  IMAD.MOV.U32 R89, RZ, RZ, R120 ;  /* 0x000000ffff597224 */ /* 0x000fe200078e0078 */
[----:B------:R-:W3:Y:S01]  /*b480*/  S2R R43, SR_TID.X ;  /* 0x00000000002b7919 */ /* 0x000ee20000002100 */
        /* <DEDUP_REMOVED lines=19> */
[----:B------:R-:W-:Y:S01]  /*b5c0*/  IMAD.MOV.U32 R134, RZ, RZ, R24 ;  /* 0x000000ffff867224 */ /* 0x000fe200078e0018 */
[----:B------:R-:W4:Y:S01]  /*b5d0*/  LDSM.16.M88.4 R28, [R225+0x2000] ;  /* 0x00200000e11c783b */ /* 0x000f220000000200 */
[----:B------:R-:W-:-:S02]  /*b5e0*/  IMAD.MOV.U32 R132, RZ, RZ, R26 ;  /* 0x000000ffff847224 */ /* 0x000fc400078e001a */
[----:B------:R-:W-:Y:S02]  /*b5f0*/  IMAD.MOV.U32 R5, RZ, RZ, R25 ;  /* 0x000000ffff057224 */ /* 0x000fe400078e0019 */
[----:B------:R-:W-:Y:S02]  /*b600*/  IMAD.MOV.U32 R4, RZ, RZ, R27 ;  /* 0x000000ffff047224 */ /* 0x000fe400078e001b */
[----:B------:R-:W4:Y:S01]  /*b610*/  LDSM.16.M88.4 R24, [R225+0x2800] ;  /* 0x00280000e118783b */ /* 0x000f220000000200 */
[----:B------:R-:W-:Y:S02]  /*b620*/  IMAD.MOV.U32 R88, RZ, RZ, R121 ;  /* 0x000000ffff587224 */ /* 0x000fe400078e0079 */
[----:B------:R-:W-:Y:S02]  /*b630*/  IMAD.MOV.U32 R120, RZ, RZ, R146 ;  /* 0x000000ffff787224 */ /* 0x000fe400078e0092 */
[----:B---3--:R-:W-:Y:S02]  /*b640*/  IMAD.SHL.U32 R43, R43, 0x2, RZ ;  /* 0x000000022b2b7824 */ /* 0x008fe400078e00ff */
[----:B------:R-:W-:-:S02]  /*b650*/  IMAD.MOV.U32 R44, RZ, RZ, R86 ;  /* 0x000000ffff2c7224 */ /* 0x000fc400078e0056 */
[----:B------:R-:W-:Y:S01]  /*b660*/  IMAD.MOV.U32 R45, RZ, RZ, R87 ;  /* 0x000000ffff2d7224 */ /* 0x000fe200078e0057 */
[----:B-1----:R-:W-:Y:S01]  /*b670*/  HMMA.16816.F32 R76, R12, R32, R76 ;  /* 0x000000200c4c723c */ /* 0x002fe2000000184c */
[----:B------:R-:W-:Y:S01]  /*b680*/  IMAD.MOV.U32 R121, RZ, RZ, R145 ;  /* 0x000000ffff797224 */ /* 0x000fe200078e0091 */
[----:B------:R-:W-:Y:S01]  /*b690*/  LOP3.LUT R43, R43, 0x6, RZ, 0xc0, !PT ;  /* 0x000000062b2b7812 */ /* 0x000fe200078ec0ff */
[----:B------:R-:W-:Y:S01]  /*b6a0*/  IMAD.MOV.U32 R86, RZ, RZ, R144 ;  /* 0x000000ffff567224 */ /* 0x000fe200078e0090 */
[----:B------:R1:W5:Y:S01]  /*b6b0*/  LDL.LU R146, [R1+0xe8] ;  /* 0x0000e80001927983 */ /* 0x0003620000300800 */
[----:B------:R-:W-:Y:S01]  /*b6c0*/  IMAD.MOV.U32 R87, RZ, RZ, R143 ;  /* 0x000000ffff577224 */ /* 0x000fe200078e008f */
[----:B------:R-:W-:Y:S01]  /*b6d0*/  UISETP.GE.AND UP1, UPT, UR23, 0x3, UPT ;  /* 0x000000031700788c */ /* 0x000fe2000bf26270 */
[----:B------:R-:W-:Y:S01]  /*b6e0*/  IMAD.MOV.U32 R48, RZ, RZ, R142 ;  /* 0x000000ffff307224 */ /* 0x000fe200078e008e */
[----:B------:R-:W-:Y:S01]  /*b6f0*/  HMMA.16816.F32 R240, R8, R34, R120 ;  /* 0x0000002208f0723c */ /* 0x000fe20000001878 */
[----:B------:R-:W-:Y:S01]  /*b700*/  IMAD.MOV.U32 R46, RZ, RZ, R88 ;  /* 0x000000ffff2e7224 */ /* 0x000fe200078e0058 */
[----:B------:R1:W5:Y:S01]  /*b710*/  LDL.LU R145, [R1+0xe4] ;  /* 0x0000e40001917983 */ /* 0x0003620000300800 */
[----:B------:R-:W-:Y:S01]  /*b720*/  IMAD.MOV.U32 R49, RZ, RZ, R141 ;  /* 0x000000ffff317224 */ /* 0x000fe200078e008d */
[----:B------:R-:W-:-:S04]  /*b730*/  DEPBAR.LE SB0, 0x0 ;  /* 0x000080000000791a */ /* 0x000fc80000000000 */
[C---:B--2---:R-:W-:Y:S01]  /*b740*/  HMMA.16816.F32 R120, R8.reuse, R20, R72 ;  /* 0x000000140878723c */ /* 0x044fe20000001848 */
[----:B------:R-:W-:Y:S01]  /*b750*/  IMAD.MOV.U32 R50, RZ, RZ, R140 ;  /* 0x000000ffff327224 */ /* 0x000fe200078e008c */
[----:B------:R1:W5:Y:S01]  /*b760*/  LDL.LU R144, [R1+0xe0] ;  /* 0x0000e00001907983 */ /* 0x0003620000300800 */
[----:B------:R-:W-:Y:S02]  /*b770*/  IMAD.MOV.U32 R54, RZ, RZ, R80 ;  /* 0x000000ffff367224 */ /* 0x000fe400078e0050 */
[----:B------:R-:W-:Y:S01]  /*b780*/  IMAD.MOV.U32 R55, RZ, RZ, R81 ;  /* 0x000000ffff377224 */ /* 0x000fe200078e0051 */
[----:B------:R-:W-:Y:S01]  /*b790*/  HMMA.16816.F32 R244, R8, R32, R84 ;  /* 0x0000002008f4723c */ /* 0x000fe20000001854 */
[----:B------:R-:W-:Y:S01]  /*b7a0*/  IMAD.MOV.U32 R72, RZ, RZ, R89 ;  /* 0x000000ffff487224 */ /* 0x000fe200078e0059 */
[----:B------:R1:W5:Y:S01]  /*b7b0*/  LDL.LU R143, [R1+0xdc] ;  /* 0x0000dc00018f7983 */ /* 0x0003620000300800 */
[----:B------:R-:W-:Y:S02]  /*b7c0*/  IMAD.MOV.U32 R73, RZ, RZ, R90 ;  /* 0x000000ffff497224 */ /* 0x000fe400078e005a */
[----:B------:R-:W-:-:S02]  /*b7d0*/  IMAD.MOV.U32 R74, RZ, RZ, R91 ;  /* 0x000000ffff4a7224 */ /* 0x000fc400078e005b */
[----:B------:R-:W-:Y:S01]  /*b7e0*/  IMAD.MOV.U32 R75, RZ, RZ, R0 ;  /* 0x000000ffff4b7224 */ /* 0x000fe200078e0000 */
[----:B----4-:R-:W-:Y:S01]  /*b7f0*/  HMMA.16816.F32 R236, R8, R28, R236 ;  /* 0x0000001c08ec723c */ /* 0x010fe200000018ec */
[----:B------:R-:W-:Y:S01]  /*b800*/  IMAD.U32 R0, RZ, RZ, UR19 ;  /* 0x00000013ff007e24 */ /* 0x000fe2000f8e00ff */
[----:B------:R1:W5:Y:S01]  /*b810*/  LDL.LU R142, [R1+0xd8] ;  /* 0x0000d800018e7983 */ /* 0x0003620000300800 */
[----:B------:R-:W-:Y:S02]  /*b820*/  IMAD.MOV.U32 R56, RZ, RZ, R82 ;  /* 0x000000ffff387224 */ /* 0x000fe400078e0052 */
[----:B------:R-:W-:Y:S01]  /*b830*/  IMAD R0, R0, 0x80, R43 ;  /* 0x0000008000007824 */ /* 0x000fe200078e022b */
[----:B------:R-:W-:Y:S01]  /*b840*/  HMMA.16816.F32 R72, R12, R34, R72 ;  /* 0x000000220c48723c */ /* 0x000fe20000001848 */
[----:B------:R-:W-:Y:S01]  /*b850*/  IMAD.MOV.U32 R57, RZ, RZ, R83 ;  /* 0x000000ffff397224 */ /* 0x000fe200078e0053 */
[----:B------:R1:W5:Y:S01]  /*b860*/  LDL.LU R141, [R1+0xd4] ;  /* 0x0000d400018d7983 */ /* 0x0003620000300800 */
[----:B------:R-:W-:-:S03]  /*b870*/  VIADD R33, R0, 0x18 ;  /* 0x0000001800217836 */ /* 0x000fc60000000000 */
[----:B------:R-:W-:Y:S01]  /*b880*/  HMMA.16816.F32 R232, R8, R30, R232 ;  /* 0x0000001e08e8723c */ /* 0x000fe200000018e8 */
[----:B------:R-:W-:-:S05]  /*b890*/  ISETP.GE.AND P6, PT, R0, R16, PT ;  /* 0x000000100000720c */ /* 0x000fca0003fc6270 */
[C---:B------:R-:W-:Y:S06]  /*b8a0*/  HMMA.16816.F32 R216, R8.reuse, R24, R216 ;  /* 0x0000001808d8723c */ /* 0x040fec00000018d8 */
[C---:B------:R-:W-:Y:S06]  /*b8b0*/  HMMA.16816.F32 R212, R8.reuse, R26, R212 ;  /* 0x0000001a08d4723c */ /* 0x040fec00000018d4 */
[C---:B------:R-:W-:Y:S06]  /*b8c0*/  HMMA.16816.F32 R88, R8.reuse, R22, R68 ;  /* 0x000000160858723c */ /* 0x040fec0000001844 */
[C---:B------:R-:W-:Y:S01]  /*b8d0*/  HMMA.16816.F32 R84, R8.reuse, R36, R64 ;  /* 0x000000240854723c */ /* 0x040fe20000001840 */
[----:B------:R-:W-:Y:S01]  /*b8e0*/  VIADD R32, R0, 0x19 ;  /* 0x0000001900207836 */ /* 0x000fe20000000000 */
[----:B------:R1:W5:Y:S04]  /*b8f0*/  LDL.LU R140, [R1+0xd0] ;  /* 0x0000d000018c7983 */ /* 0x0003680000300800 */
[----:B------:R-:W-:Y:S06]  /*b900*/  HMMA.16816.F32 R80, R8, R38, R60 ;  /* 0x000000260850723c */ /* 0x000fec000000183c */
[----:B------:R-:W-:Y:S01]  /*b910*/  HMMA.16816.F32 R64, R12, R30, R44 ;  /* 0x0000001e0c40723c */ /* 0x000fe2000000182c */
[----:B------:R-:W-:-:S02]  /*b920*/  IMAD.MOV.U32 R11, RZ, RZ, R41 ;  /* 0x000000ffff0b7224 */ /* 0x000fc400078e0029 */
[----:B------:R-:W-:-:S03]  /*b930*/  IMAD.MOV.U32 R10, RZ, RZ, R40 ;  /* 0x000000ffff0a7224 */ /* 0x000fc600078e0028 */
[C---:B------:R-:W-:Y:S06]  /*b940*/  HMMA.16816.F32 R40, R12.reuse, R38, R96 ;  /* 0x000000260c28723c */ /* 0x040fec0000001860 */
[----:B------:R-:W-:Y:S01]  /*b950*/  HMMA.16816.F32 R44, R12, R36, R116 ;  /* 0x000000240c2c723c */ /* 0x000fe20000001874 */
[----:B------:R-:W-:Y:S01]  /*b960*/  VIADD R38, R0, 0x1 ;  /* 0x0000000100267836 */ /* 0x000fe20000000000 */
[----:B------:R-:W-:-:S04]  /*b970*/  FSEL R96, R208, -INF , !P6 ;  /* 0xff800000d0607808 */ /* 0x000fc80007000000 */
[C---:B------:R-:W-:Y:S01]  /*b980*/  HMMA.16816.F32 R68, R12.reuse, R28, R48 ;  /* 0x0000001c0c44723c */ /* 0x040fe20000001830 */
[----:B------:R-:W-:Y:S01]  /*b990*/  VIADD R37, R0, 0x8 ;  /* 0x0000000800257836 */ /* 0x000fe20000000000 */
[-C--:B------:R-:W-:Y:S01]  /*b9a0*/  ISETP.GE.AND P5, PT, R38, R16.reuse, PT ;  /* 0x000000102600720c */ /* 0x080fe20003fa6270 */
[C---:B------:R-:W-:Y:S01]  /*b9b0*/  VIADD R36, R0.reuse, 0x9 ;  /* 0x0000000900247836 */ /* 0x040fe20000000000 */
[-C--:B------:R-:W-:Y:S02]  /*b9c0*/  ISETP.GE.AND P6, PT, R33, R16.reuse, PT ;  /* 0x000000102100720c */ /* 0x080fe40003fc6270 */
[----:B------:R-:W-:Y:S01]  /*b9d0*/  HMMA.16816.F32 R60, R12, R24, R56 ;  /* 0x000000180c3c723c */ /* 0x000fe20000001838 */
[C---:B------:R-:W-:Y:S01]  /*b9e0*/  VIADD R31, R0.reuse, 0x20 ;  /* 0x00000020001f7836 */ /* 0x040fe20000000000 */
[----:B------:R-:W-:Y:S01]  /*b9f0*/  ISETP.GE.AND P0, PT, R37, R16, PT ;  /* 0x000000102500720c */ /* 0x000fe20003f06270 */
[----:B------:R-:W-:-:S03]  /*ba00*/  VIADD R35, R0, 0x10 ;  /* 0x0000001000237836 */ /* 0x000fc60000000000 */
[----:B------:R-:W-:Y:S01]  /*ba10*/  HMMA.16816.F32 R56, R12, R26, R52 ;  /* 0x0000001a0c38723c */ /* 0x000fe20000001834 */
[----:B------:R-:W-:Y:S02]  /*ba20*/  FSEL R97, R209, -INF , !P5 ;  /* 0xff800000d1617808 */ /* 0x000fe40006800000 */
[----:B------:R-:W-:-:S04]  /*ba30*/  FSEL R100, R100, -INF , !P6 ;  /* 0xff80000064647808 */ /* 0x000fc80007000000 */
[----:B------:R-:W-:Y:S01]  /*ba40*/  VIADD R27, R0, 0x30 ;  /* 0x00000030001b7836 */ /* 0x000fe20000000000 */
[-C--:B------:R-:W-:Y:S01]  /*ba50*/  ISETP.GE.AND P5, PT, R32, R16.reuse, PT ;  /* 0x000000102000720c */ /* 0x080fe20003fa6270 */
[----:B------:R-:W-:Y:S01]  /*ba60*/  VIADD R26, R0, 0x31 ;  /* 0x00000031001a7836 */ /* 0x000fe20000000000 */
[----:B------:R-:W-:Y:S01]  /*ba70*/  FSEL R98, R112, -INF , !P0 ;  /* 0xff80000070627808 */ /* 0x000fe20004000000 */
[C---:B------:R-:W-:Y:S01]  /*ba80*/  VIADD R30, R0.reuse, 0x21 ;  /* 0x00000021001e7836 */ /* 0x040fe20000000000 */
[-C--:B------:R-:W-:Y:S01]  /*ba90*/  ISETP.GE.AND P6, PT, R27, R16.reuse, PT ;  /* 0x000000101b00720c */ /* 0x080fe20003fc6270 */
[----:B------:R-:W-:Y:S01]  /*baa0*/  VIADD R25, R0, 0x38 ;  /* 0x0000003800197836 */ /* 0x000fe20000000000 */
[-C--:B------:R-:W-:Y:S01]  /*bab0*/  ISETP.GE.AND P4, PT, R36, R16.reuse, PT ;  /* 0x000000102400720c */ /* 0x080fe20003f86270 */
[C---:B------:R-:W-:Y:S01]  /*bac0*/  VIADD R29, R0.reuse, 0x28 ;  /* 0x00000028001d7836 */ /* 0x040fe20000000000 */
[-C--:B------:R-:W-:Y:S01]  /*bad0*/  ISETP.GE.AND P0, PT, R31, R16.reuse, PT ;  /* 0x000000101f00720c */ /* 0x080fe20003f06270 */
[----:B------:R-:W-:Y:S01]  /*bae0*/  VIADD R34, R0, 0x11 ;  /* 0x0000001100227836 */ /* 0x000fe20000000000 */
[----:B------:R-:W-:-:S02]  /*baf0*/  ISETP.GE.AND P2, PT, R35, R16, PT ;  /* 0x000000102300720c */ /* 0x000fc40003f46270 */
[----:B------:R-:W-:Y:S02]  /*bb00*/  FSEL R101, R101, -INF , !P5 ;  /* 0xff80000065657808 */ /* 0x000fe40006800000 */
[----:B------:R-:W-:Y:S01]  /*bb10*/  FSEL R8, R76, -INF , !P6 ;  /* 0xff8000004c087808 */ /* 0x000fe20007000000 */
[----:B------:R-:W-:Y:S01]  /*bb20*/  HMMA.16816.F32 R48, R12, R22, R128 ;  /* 0x000000160c30723c */ /* 0x000fe20000001880 */
[----:B------:R-:W-:Y:S01]  /*bb30*/  FSEL R99, R113, -INF , !P4 ;  /* 0xff80000071637808 */ /* 0x000fe20006000000 */
[----:B------:R-:W-:Y:S01]  /*bb40*/  VIADD R24, R0, 0x39 ;  /* 0x0000003900187836 */ /* 0x000fe20000000000 */
[-C--:B------:R-:W-:Y:S02]  /*bb50*/  ISETP.GE.AND P5, PT, R26, R16.reuse, PT ;  /* 0x000000101a00720c */ /* 0x080fe40003fa6270 */
[----:B------:R-:W-:Y:S02]  /*bb60*/  FSEL R117, R104, -INF , !P0 ;  /* 0xff80000068757808 */ /* 0x000fe40004000000 */
[----:B------:R-:W-:Y:S01]  /*bb70*/  ISETP.GE.AND P4, PT, R30, R16, PT ;  /* 0x000000101e00720c */ /* 0x000fe20003f86270 */
[----:B------:R-:W-:Y:S01]  /*bb80*/  VIADD R23, R0, 0x40 ;  /* 0x0000004000177836 */ /* 0x000fe20000000000 */
[----:B------:R-:W-:-:S02]  /*bb90*/  FSEL R113, R108, -INF , !P2 ;  /* 0xff8000006c717808 */ /* 0x000fc40005000000 */
[-C--:B------:R-:W-:Y:S01]  /*bba0*/  ISETP.GE.AND P0, PT, R25, R16.reuse, PT ;  /* 0x000000101900720c */ /* 0x080fe20003f06270 */
[----:B------:R-:W-:Y:S01]  /*bbb0*/  VIADD R28, R0, 0x29 ;  /* 0x00000029001c7836 */ /* 0x000fe20000000000 */
[-C--:B------:R-:W-:Y:S01]  /*bbc0*/  ISETP.GE.AND P2, PT, R29, R16.reuse, PT ;  /* 0x000000101d00720c */ /* 0x080fe20003f46270 */
[----:B------:R2:W-:Y:S01]  /*bbd0*/  STL [R1+0x74], R8 ;  /* 0x0000740801007387 */ /* 0x0005e20000100800 */
[-C--:B------:R-:W-:Y:S02]  /*bbe0*/  ISETP.GE.AND P3, PT, R34, R16.reuse, PT ;  /* 0x000000102200720c */ /* 0x080fe40003f66270 */
[----:B------:R-:W-:Y:S02]  /*bbf0*/  FSEL R9, R77, -INF , !P5 ;  /* 0xff8000004d097808 */ /* 0x000fe40006800000 */
[----:B------:R-:W-:Y:S02]  /*bc00*/  FSEL R116, R105, -INF , !P4 ;  /* 0xff80000069747808 */ /* 0x000fe40006000000 */
[----:B------:R-:W-:-:S02]  /*bc10*/  ISETP.GE.AND P4, PT, R24, R16, PT ;  /* 0x000000101800720c */ /* 0x000fc40003f86270 */
[----:B------:R-:W-:Y:S01]  /*bc20*/  FSEL R105, R92, -INF , !P2 ;  /* 0xff8000005c697808 */ /* 0x000fe20005000000 */
[----:B------:R-:W-:Y:S01]  /*bc30*/  HMMA.16816.F32 R52, R12, R20, R124 ;  /* 0x000000140c34723c */ /* 0x000fe2000000187c */
[----:B------:R-:W-:Y:S01]  /*bc40*/  FSEL R108, R109, -INF , !P3 ;  /* 0xff8000006d6c7808 */ /* 0x000fe20005800000 */
[----:B------:R-:W-:Y:S01]  /*bc50*/  VIADD R22, R0, 0x41 ;  /* 0x0000004100167836 */ /* 0x000fe20000000000 */
[-C--:B------:R-:W-:Y:S01]  /*bc60*/  ISETP.GE.AND P2, PT, R23, R16.reuse, PT ;  /* 0x000000101700720c */ /* 0x080fe20003f46270 */
[----:B------:R3:W-:Y:S01]  /*bc70*/  STL [R1+0x70], R9 ;  /* 0x0000700901007387 */ /* 0x0007e20000100800 */
[----:B------:R-:W-:Y:S02]  /*bc80*/  ISETP.GE.AND P3, PT, R28, R16, PT ;  /* 0x000000101c00720c */ /* 0x000fe40003f66270 */
[----:B------:R-:W-:Y:S01]  /*bc90*/  VIADD R15, R0, 0x50 ;  /* 0x00000050000f7836 */ /* 0x000fe20000000000 */
[----:B--2---:R-:W-:Y:S02]  /*bca0*/  FSEL R8, R72, -INF , !P0 ;  /* 0xff80000048087808 */ /* 0x004fe40004000000 */
[----:B------:R-:W-:-:S03]  /*bcb0*/  FSEL R104, R93, -INF , !P3 ;  /* 0xff8000005d687808 */ /* 0x000fc60005800000 */
[----:B------:R2:W-:Y:S01]  /*bcc0*/  STL [R1+0x6c], R8 ;  /* 0x00006c0801007387 */ /* 0x0005e20000100800 */
[-C--:B------:R-:W-:Y:S01]  /*bcd0*/  ISETP.GE.AND P3, PT, R22, R16.reuse, PT ;  /* 0x000000101600720c */ /* 0x080fe20003f66270 */
[C---:B------:R-:W-:Y:S01]  /*bce0*/  VIADD R14, R0.reuse, 0x51 ;  /* 0x00000051000e7836 */ /* 0x040fe20000000000 */
[----:B------:R-:W-:Y:S01]  /*bcf0*/  ISETP.GE.AND P0, PT, R15, R16, PT ;  /* 0x000000100f00720c */ /* 0x000fe20003f06270 */
[----:B------:R-:W-:Y:S01]  /*bd00*/  VIADD R13, R0, 0x58 ;  /* 0x00000058000d7836 */ /* 0x000fe20000000000 */
[----:B---3--:R-:W-:Y:S01]  /*bd10*/  FSEL R9, R73, -INF , !P4 ;  /* 0xff80000049097808 */ /* 0x008fe20006000000 */
[----:B------:R-:W-:Y:S01]  /*bd20*/  IMAD.MOV.U32 R126, RZ, RZ, R2 ;  /* 0x000000ffff7e7224 */ /* 0x000fe200078e0002 */
[----:B------:R-:W-:-:S03]  /*bd30*/  FSEL R2, R60, -INF , !P0 ;  /* 0xff8000003c027808 */ /* 0x000fc60004000000 */
[----:B------:R-:W-:Y:S01]  /*bd40*/  STL [R1+0x68], R9 ;  /* 0x0000680901007387 */ /* 0x000fe20000100800 */
[----:B------:R-:W-:Y:S02]  /*bd50*/  ISETP.GE.AND P4, PT, R14, R16, PT ;  /* 0x000000100e00720c */ /* 0x000fe40003f86270 */
[----:B--2---:R-:W-:-:S05]  /*bd60*/  FSEL R8, R68, -INF , !P2 ;  /* 0xff80000044087808 */ /* 0x004fca0005000000 */
[----:B------:R2:W-:Y:S01]  /*bd70*/  STL [R1+0x64], R8 ;  /* 0x0000640801007387 */ /* 0x0005e20000100800 */
[-C--:B------:R-:W-:Y:S01]  /*bd80*/  ISETP.GE.AND P2, PT, R13, R16.reuse, PT ;  /* 0x000000100d00720c */ /* 0x080fe20003f46270 */
[C---:B------:R-:W-:Y:S02]  /*bd90*/  VIADD R12, R0.reuse, 0x59 ;  /* 0x00000059000c7836 */ /* 0x040fe40000000000 */
[----:B------:R-:W-:Y:S01]  /*bda0*/  IMAD.MOV.U32 R127, RZ, RZ, R3 ;  /* 0x000000ffff7f7224 */ /* 0x000fe200078e0003 */
[----:B------:R-:W-:Y:S01]  /*bdb0*/  FSEL R3, R61, -INF , !P4 ;  /* 0xff8000003d037808 */ /* 0x000fe20006000000 */
[C---:B------:R-:W-:Y:S02]  /*bdc0*/  VIADD R21, R0.reuse, 0x48 ;  /* 0x0000004800157836 */ /* 0x040fe40000000000 */
[----:B------:R-:W-:Y:S02]  /*bdd0*/  VIADD R20, R0, 0x49 ;  /* 0x0000004900147836 */ /* 0x000fe40000000000 */
[----:B------:R-:W-:Y:S01]  /*bde0*/  IMAD.MOV.U32 R131, RZ, RZ, R10 ;  /* 0x000000ffff837224 */ /* 0x000fe200078e000a */
[----:B------:R-:W-:Y:S01]  /*bdf0*/  ISETP.GE.AND P6, PT, R21, R16, PT ;  /* 0x000000101500720c */ /* 0x000fe20003fc6270 */
[----:B------:R-:W-:Y:S01]  /*be00*/  IMAD.MOV.U32 R125, RZ, RZ, R11 ;  /* 0x000000ffff7d7224 */ /* 0x000fe200078e000b */
[----:B--2---:R-:W-:-:S05]  /*be10*/  FSEL R8, R69, -INF , !P3 ;  /* 0xff80000045087808 */ /* 0x004fca0005800000 */
[----:B------:R-:W-:Y:S01]  /*be20*/  STL [R1+0x60], R8 ;  /* 0x0000600801007387 */ /* 0x000fe20000100800 */
[----:B------:R-:W-:-:S03]  /*be30*/  ISETP.GE.AND P3, PT, R12, R16, PT ;  /* 0x000000100c00720c */ /* 0x000fc60003f66270 */
[----:B------:R2:W-:Y:S01]  /*be40*/  STL [R1+0x54], R2 ;  /* 0x0000540201007387 */ /* 0x0005e20000100800 */
[----:B------:R-:W-:-:S03]  /*be50*/  ISETP.GE.AND P5, PT, R20, R16, PT ;  /* 0x000000101400720c */ /* 0x000fc60003fa6270 */
[----:B------:R3:W-:Y:S01]  /*be60*/  STL [R1+0x50], R3 ;  /* 0x0000500301007387 */ /* 0x0007e20000100800 */
[C---:B------:R-:W-:Y:S02]  /*be70*/  VIADD R11, R0.reuse, 0x60 ;  /* 0x00000060000b7836 */ /* 0x040fe40000000000 */
[C---:B------:R-:W-:Y:S02]  /*be80*/  VIADD R10, R0.reuse, 0x61 ;  /* 0x00000061000a7836 */ /* 0x040fe40000000000 */
[----:B------:R-:W-:Y:S01]  /*be90*/  VIADD R9, R0, 0x68 ;  /* 0x0000006800097836 */ /* 0x000fe20000000000 */
[----:B------:R-:W-:Y:S01]  /*bea0*/  FSEL R64, R64, -INF , !P6 ;  /* 0xff80000040407808 */ /* 0x000fe20007000000 */
[----:B------:R-:W-:Y:S01]  /*beb0*/  IMAD.MOV.U32 R124, RZ, RZ, R7 ;  /* 0x000000ffff7c7224 */ /* 0x000fe200078e0007 */
[----:B------:R-:W-:Y:S01]  /*bec0*/  FSEL R65, R65, -INF , !P5 ;  /* 0xff80000041417808 */ /* 0x000fe20006800000 */
[----:B------:R-:W-:Y:S01]  /*bed0*/  IMAD.MOV.U32 R130, RZ, RZ, R6 ;  /* 0x000000ffff827224 */ /* 0x000fe200078e0006 */
[----:B--2---:R-:W-:-:S05]  /*bee0*/  FSEL R2, R56, -INF , !P2 ;  /* 0xff80000038027808 */ /* 0x004fca0005000000 */
[----:B------:R2:W-:Y:S01]  /*bef0*/  STL [R1+0x4c], R2 ;  /* 0x00004c0201007387 */ /* 0x0005e20000100800 */
[-C--:B------:R-:W-:Y:S01]  /*bf00*/  ISETP.GE.AND P6, PT, R11, R16.reuse, PT ;  /* 0x000000100b00720c */ /* 0x080fe20003fc6270 */
[----:B------:R-:W-:Y:S01]  /*bf10*/  VIADD R8, R0, 0x69 ;  /* 0x0000006900087836 */ /* 0x000fe20000000000 */
[-C--:B------:R-:W-:Y:S01]  /*bf20*/  ISETP.GE.AND P5, PT, R10, R16.reuse, PT ;  /* 0x000000100a00720c */ /* 0x080fe20003fa6270 */
[C---:B------:R-:W-:Y:S02]  /*bf30*/  VIADD R7, R0.reuse, 0x70 ;  /* 0x0000007000077836 */ /* 0x040fe40000000000 */
[C---:B------:R-:W-:Y:S02]  /*bf40*/  VIADD R6, R0.reuse, 0x71 ;  /* 0x0000007100067836 */ /* 0x040fe40000000000 */
[----:B---3--:R-:W-:Y:S01]  /*bf50*/  VIADD R3, R0, 0x78 ;  /* 0x0000007800037836 */ /* 0x008fe20000000000 */
[----:B------:R-:W-:Y:S02]  /*bf60*/  ISETP.GE.AND P0, PT, R9, R16, PT ;  /* 0x000000100900720c */ /* 0x000fe40003f06270 */
[----:B------:R-:W-:-:S02]  /*bf70*/  FSEL R112, R52, -INF , !P6 ;  /* 0xff80000034707808 */ /* 0x000fc40007000000 */
[----:B------:R-:W-:Y:S02]  /*bf80*/  FSEL R39, R53, -INF , !P5 ;  /* 0xff80000035277808 */ /* 0x000fe40006800000 */
[----:B--2---:R-:W-:-:S05]  /*bf90*/  FSEL R2, R57, -INF , !P3 ;  /* 0xff80000039027808 */ /* 0x004fca0005800000 */
[----:B------:R2:W-:Y:S01]  /*bfa0*/  STL [R1+0x48], R2 ;  /* 0x0000480201007387 */ /* 0x0005e20000100800 */
[-C--:B------:R-:W-:Y:S02]  /*bfb0*/  ISETP.GE.AND P4, PT, R8, R16.reuse, PT ;  /* 0x000000100800720c */ /* 0x080fe40003f86270 */
[-C--:B------:R-:W-:Y:S02]  /*bfc0*/  ISETP.GE.AND P2, PT, R7, R16.reuse, PT ;  /* 0x000000100700720c */ /* 0x080fe40003f46270 */
[-C--:B------:R-:W-:Y:S02]  /*bfd0*/  ISETP.GE.AND P3, PT, R6, R16.reuse, PT ;  /* 0x000000100600720c */ /* 0x080fe40003f66270 */
[----:B------:R-:W-:Y:S01]  /*bfe0*/  ISETP.GE.AND P6, PT, R3, R16, PT ;  /* 0x000000100300720c */ /* 0x000fe20003fc6270 */
[----:B--2---:R-:W-:-:S05]  /*bff0*/  VIADD R2, R0, 0x79 ;  /* 0x0000007900027836 */ /* 0x004fca0000000000 */
[----:B------:R-:W-:Y:S02]  /*c000*/  ISETP.GE.AND P5, PT, R2, R16, PT ;  /* 0x000000100200720c */ /* 0x000fe40003fa6270 */
[----:B------:R-:W-:Y:S02]  /*c010*/  FSEL R16, R48, -INF , !P0 ;  /* 0xff80000030107808 */ /* 0x000fe40004000000 */
[----:B------:R-:W-:-:S04]  /*c020*/  ISETP.GE.AND P0, PT, R0, R17, PT ;  /* 0x000000110000720c */ /* 0x000fc80003f06270 */
        /* <DEDUP_REMOVED lines=41> */
[----:B------:R-:W-:Y:S01]  /*c2c0*/  ISETP.GE.AND P0, PT, R14, R17, PT ;  /* 0x000000110e00720c */ /* 0x000fe20003f06270 */
[----:B------:R-:W-:-:S03]  /*c2d0*/  IMAD.MOV.U32 R208, RZ, RZ, R252 ;  /* 0x000000ffffd07224 */ /* 0x000fc600078e00fc */
[----:B------:R-:W-:Y:S02]  /*c2e0*/  FSEL R252, R63, -INF , !P0 ;  /* 0xff8000003ffc7808 */ /* 0x000fe40004000000 */
[----:B------:R-:W-:Y:S01]  /*c2f0*/  ISETP.GE.AND P0, PT, R13, R17, PT ;  /* 0x000000110d00720c */ /* 0x000fe20003f06270 */
[----:B------:R-:W-:-:S03]  /*c300*/  IMAD.MOV.U32 R118, RZ, RZ, R230 ;  /* 0x000000ffff767224 */ /* 0x000fc600078e00e6 */
[----:B------:R-:W-:Y:S02]  /*c310*/  FSEL R230, R58, -INF , !P0 ;  /* 0xff8000003ae67808 */ /* 0x000fe40004000000 */
[----:B------:R-:W-:Y:S01]  /*c320*/  ISETP.GE.AND P0, PT, R12, R17, PT ;  /* 0x000000110c00720c */ /* 0x000fe20003f06270 */
[----:B------:R-:W-:-:S03]  /*c330*/  IMAD.MOV.U32 R119, RZ, RZ, R229 ;  /* 0x000000ffff777224 */ /* 0x000fc600078e00e5 */
[----:B------:R-:W-:Y:S02]  /*c340*/  FSEL R229, R59, -INF , !P0 ;  /* 0xff8000003be57808 */ /* 0x000fe40004000000 */
[----:B------:R-:W-:-:S04]  /*c350*/  ISETP.GE.AND P0, PT, R11, R17, PT ;  /* 0x000000110b00720c */ /* 0x000fc80003f06270 */
[----:B------:R-:W-:Y:S02]  /*c360*/  FSEL R211, R54, -INF , !P0 ;  /* 0xff80000036d37808 */ /* 0x000fe40004000000 */
[----:B------:R-:W-:-:S04]  /*c370*/  ISETP.GE.AND P0, PT, R10, R17, PT ;  /* 0x000000110a00720c */ /* 0x000fc80003f06270 */
[----:B------:R-:W-:Y:S02]  /*c380*/  FSEL R210, R55, -INF , !P0 ;  /* 0xff80000037d27808 */ /* 0x000fe40004000000 */
[-C--:B------:R-:W-:Y:S01]  /*c390*/  ISETP.GE.AND P0, PT, R8, R17.reuse, PT ;  /* 0x000000110800720c */ /* 0x080fe20003f06270 */
[----:B------:R-:W-:Y:S02]  /*c3a0*/  IMAD.MOV.U32 R60, RZ, RZ, R206 ;  /* 0x000000ffff3c7224 */ /* 0x000fe400078e00ce */
[----:B------:R-:W-:Y:S01]  /*c3b0*/  IMAD.MOV.U32 R129, RZ, RZ, R130 ;  /* 0x000000ffff817224 */ /* 0x000fe200078e0082 */
[----:B------:R-:W-:Y:S01]  /*c3c0*/  FSEL R206, R51, -INF , !P0 ;  /* 0xff80000033ce7808 */ /* 0x000fe20004000000 */
[----:B------:R-:W-:Y:S01]  /*c3d0*/  IMAD.MOV.U32 R130, RZ, RZ, R131 ;  /* 0x000000ffff827224 */ /* 0x000fe200078e0083 */
[-C--:B------:R-:W-:Y:S01]  /*c3e0*/  ISETP.GE.AND P0, PT, R7, R17.reuse, PT ;  /* 0x000000110700720c */ /* 0x080fe20003f06270 */
[----:B------:R2:W-:Y:S01]  /*c3f0*/  STL [R1+0x40], R39 ;  /* 0x0000402701007387 */ /* 0x0005e20000100800 */
[----:B------:R-:W-:Y:S01]  /*c400*/  FSEL R131, R44, -INF , !P2 ;  /* 0xff8000002c837808 */ /* 0x000fe20005000000 */
[----:B------:R-:W-:Y:S01]  /*c410*/  IMAD.MOV.U32 R93, RZ, RZ, R138 ;  /* 0x000000ffff5d7224 */ /* 0x000fe200078e008a */
[----:B------:R-:W-:-:S02]  /*c420*/  ISETP.GE.AND P2, PT, R6, R17, PT ;  /* 0x000000110600720c */ /* 0x000fc40003f46270 */
[----:B------:R-:W-:Y:S01]  /*c430*/  FSEL R138, R46, -INF , !P0 ;  /* 0xff8000002e8a7808 */ /* 0x000fe20004000000 */
[----:B------:R-:W-:Y:S01]  /*c440*/  IMAD.MOV.U32 R92, RZ, RZ, R137 ;  /* 0x000000ffff5c7224 */ /* 0x000fe200078e0089 */
[----:B------:R-:W-:Y:S01]  /*c450*/  BAR.SYNC.DEFER_BLOCKING 0x0 ;  /* 0x0000000000007b1d */ /* 0x000fe20000010000 */
[C---:B------:R-:W-:Y:S02]  /*c460*/  ISETP.GE.AND P0, PT, R0.reuse, R18, PT ;  /* 0x000000120000720c */ /* 0x040fe40003f06270 */
[----:B------:R-:W-:Y:S02]  /*c470*/  FSEL R137, R47, -INF , !P2 ;  /* 0xff8000002f897808 */ /* 0x000fe40005000000 */
[----:B------:R-:W-:Y:S01]  /*c480*/  ISETP.GE.AND P2, PT, R0, R19, PT ;  /* 0x000000130000720c */ /* 0x000fe20003f46270 */
[----:B------:R-:W-:-:S03]  /*c490*/  IMAD.MOV.U32 R209, RZ, RZ, R207 ;  /* 0x000000ffffd17224 */ /* 0x000fc600078e00cf */
[----:B------:R-:W-:Y:S01]  /*c4a0*/  FSEL R44, R60, -INF , !P2 ;  /* 0xff8000003c2c7808 */ /* 0x000fe20005000000 */
[----:B--2---:R-:W-:Y:S01]  /*c4b0*/  IMAD.MOV.U32 R39, RZ, RZ, R133 ;  /* 0x000000ffff277224 */ /* 0x004fe200078e0085 */
[----:B------:R-:W-:-:S04]  /*c4c0*/  ISETP.GE.AND P2, PT, R38, R19, PT ;  /* 0x000000132600720c */ /* 0x000fc80003f46270 */
[----:B------:R-:W-:Y:S02]  /*c4d0*/  FSEL R39, R39, -INF , !P0 ;  /* 0xff80000027277808 */ /* 0x000fe40004000000 */
[----:B------:R-:W-:-:S04]  /*c4e0*/  ISETP.GE.AND P0, PT, R38, R18, PT ;  /* 0x000000122600720c */ /* 0x000fc80003f06270 */
[----:B------:R-:W-:Y:S02]  /*c4f0*/  FSEL R38, R93, -INF , !P0 ;  /* 0xff8000005d267808 */ /* 0x000fe40004000000 */
[CC--:B------:R-:W-:Y:S02]  /*c500*/  ISETP.GE.AND P0, PT, R37.reuse, R18.reuse, PT ;  /* 0x000000122500720c */ /* 0x0c0fe40003f06270 */
[----:B------:R-:W-:Y:S02]  /*c510*/  FSEL R46, R92, -INF , !P2 ;  /* 0xff8000005c2e7808 */ /* 0x000fe40005000000 */
[----:B------:R-:W-:Y:S01]  /*c520*/  ISETP.GE.AND P2, PT, R37, R19, PT ;  /* 0x000000132500720c */ /* 0x000fe20003f46270 */
[----:B------:R-:W-:Y:S01]  /*c530*/  IMAD.MOV.U32 R128, RZ, RZ, R124 ;  /* 0x000000ffff807224 */ /* 0x000fe200078e007c */
[----:B------:R-:W-:Y:S02]  /*c540*/  FSEL R37, R209, -INF , !P0 ;  /* 0xff800000d1257808 */ /* 0x000fe40004000000 */
[----:B------:R-:W-:-:S02]  /*c550*/  ISETP.GE.AND P0, PT, R36, R18, PT ;  /* 0x000000122400720c */ /* 0x000fc40003f06270 */
[----:B------:R-:W-:Y:S02]  /*c560*/  FSEL R124, R45, -INF , !P3 ;  /* 0xff8000002d7c7808 */ /* 0x000fe40005800000 */
[----:B------:R-:W-:Y:S02]  /*c570*/  FSEL R45, R208, -INF , !P2 ;  /* 0xff800000d02d7808 */ /* 0x000fe40005000000 */
[----:B------:R-:W-:Y:S02]  /*c580*/  ISETP.GE.AND P2, PT, R36, R19, PT ;  /* 0x000000132400720c */ /* 0x000fe40003f46270 */
[----:B------:R-:W-:Y:S02]  /*c590*/  FSEL R36, R118, -INF , !P0 ;  /* 0xff80000076247808 */ /* 0x000fe40004000000 */
[----:B------:R-:W-:-:S04]  /*c5a0*/  ISETP.GE.AND P0, PT, R35, R18, PT ;  /* 0x000000122300720c */ /* 0x000fc80003f06270 */
[----:B------:R-:W-:Y:S02]  /*c5b0*/  FSEL R60, R128, -INF , !P0 ;  /* 0xff800000803c7808 */ /* 0x000fe40004000000 */
[----:B------:R-:W-:-:S04]  /*c5c0*/  ISETP.GE.AND P0, PT, R34, R18, PT ;  /* 0x000000122200720c */ /* 0x000fc80003f06270 */
[----:B------:R-:W-:Y:S02]  /*c5d0*/  FSEL R59, R130, -INF , !P0 ;  /* 0xff800000823b7808 */ /* 0x000fe40004000000 */
[-C--:B------:R-:W-:Y:S02]  /*c5e0*/  ISETP.GE.AND P0, PT, R33, R18.reuse, PT ;  /* 0x000000122100720c */ /* 0x080fe40003f06270 */
[----:B------:R-:W-:Y:S02]  /*c5f0*/  FSEL R47, R119, -INF , !P2 ;  /* 0xff800000772f7808 */ /* 0x000fe40005000000 */
[----:B------:R-:W-:Y:S02]  /*c600*/  FSEL R58, R126, -INF , !P0 ;  /* 0xff8000007e3a7808 */ /* 0x000fe40004000000 */
[----:B------:R-:W-:Y:S02]  /*c610*/  ISETP.GE.AND P0, PT, R32, R18, PT ;  /* 0x000000122000720c */ /* 0x000fe40003f06270 */
[----:B------:R-:W-:-:S02]  /*c620*/  ISETP.GE.AND P2, PT, R35, R19, PT ;  /* 0x000000132300720c */ /* 0x000fc40003f46270 */
[----:B------:R-:W-:Y:S02]  /*c630*/  FSEL R57, R136, -INF , !P0 ;  /* 0xff80000088397808 */ /* 0x000fe40004000000 */
[----:B------:R-:W-:Y:S02]  /*c640*/  FSEL R61, R129, -INF , !P2 ;  /* 0xff800000813d7808 */ /* 0x000fe40005000000 */
[----:B------:R-:W-:Y:S02]  /*c650*/  ISETP.GE.AND P0, PT, R31, R18, PT ;  /* 0x000000121f00720c */ /* 0x000fe40003f06270 */
[----:B------:R-:W-:Y:S02]  /*c660*/  ISETP.GE.AND P2, PT, R34, R19, PT ;  /* 0x000000132200720c */ /* 0x000fe40003f46270 */
[----:B------:R-:W-:Y:S02]  /*c670*/  FSEL R92, R134, -INF , !P0 ;  /* 0xff800000865c7808 */ /* 0x000fe40004000000 */
[----:B------:R-:W-:-:S02]  /*c680*/  FSEL R62, R125, -INF , !P2 ;  /* 0xff8000007d3e7808 */ /* 0x000fc40005000000 */
[-C--:B------:R-:W-:Y:S02]  /*c690*/  ISETP.GE.AND P0, PT, R30, R18.reuse, PT ;  /* 0x000000121e00720c */ /* 0x080fe40003f06270 */
        /* <DEDUP_REMOVED lines=76> */
[----:B------:R-:W-:Y:S01]  /*cb60*/  ISETP.GE.AND P2, PT, R10, R19, PT ;  /* 0x000000130a00720c */ /* 0x000fe20003f46270 */
[----:B------:R1:W-:Y:S01]  /*cb70*/  STL [R1+0x3c], R16 ;  /* 0x00003c1001007387 */ /* 0x0003e20000100800 */
[----:B------:R-:W-:-:S02]  /*cb80*/  FSEL R119, R84, -INF , !P0 ;  /* 0xff80000054777808 */ /* 0x000fc40004000000 */
[----:B------:R-:W-:Y:S01]  /*cb90*/  FSEL R123, R123, -INF , !P2 ;  /* 0xff8000007b7b7808 */ /* 0x000fe20005000000 */
[----:B------:R1:W-:Y:S01]  /*cba0*/  STL [R1+0x38], R109 ;  /* 0x0000386d01007387 */ /* 0x0003e20000100800 */
[----:B------:R-:W-:Y:S02]  /*cbb0*/  ISETP.GE.AND P0, PT, R3, R18, PT ;  /* 0x000000120300720c */ /* 0x000fe40003f06270 */
[----:B------:R-:W-:Y:S01]  /*cbc0*/  ISETP.GE.AND P2, PT, R9, R19, PT ;  /* 0x000000130900720c */ /* 0x000fe20003f46270 */
[----:B------:R1:W-:Y:S01]  /*cbd0*/  STL [R1+0x24], R69 ;  /* 0x0000244501007387 */ /* 0x0003e20000100800 */
[----:B------:R-:W-:-:S03]  /*cbe0*/  FSEL R121, R80, -INF , !P0 ;  /* 0xff80000050797808 */ /* 0x000fc60004000000 */
[----:B------:R1:W-:Y:S01]  /*cbf0*/  STL [R1+0xc], R68 ;  /* 0x00000c4401007387 */ /* 0x0003e20000100800 */
[----:B------:R-:W-:-:S03]  /*cc00*/  FSEL R219, R90, -INF , !P2 ;  /* 0xff8000005adb7808 */ /* 0x000fc60005000000 */
[----:B------:R1:W5:Y:S01]  /*cc10*/  LDL.LU R136, [R1+0xcc] ;  /* 0x0000cc0001887983 */ /* 0x0003620000300800 */
[----:B------:R-:W-:-:S03]  /*cc20*/  ISETP.GE.AND P0, PT, R7, R19, PT ;  /* 0x000000130700720c */ /* 0x000fc60003f06270 */
[----:B------:R1:W5:Y:S01]  /*cc30*/  LDL.LU R135, [R1+0xc8] ;  /* 0x0000c80001877983 */ /* 0x0003620000300800 */
[----:B------:R-:W-:-:S03]  /*cc40*/  ISETP.GE.AND P2, PT, R8, R19, PT ;  /* 0x000000130800720c */ /* 0x000fc60003f46270 */
[----:B------:R1:W5:Y:S04]  /*cc50*/  LDL.LU R134, [R1+0xc4] ;  /* 0x0000c40001867983 */ /* 0x0003680000300800 */
[----:B------:R1:W5:Y:S01]  /*cc60*/  LDL.LU R132, [R1+0xc0] ;  /* 0x0000c00001847983 */ /* 0x0003620000300800 */
[----:B------:R-:W-:-:S03]  /*cc70*/  FSEL R215, R86, -INF , !P0 ;  /* 0xff80000056d77808 */ /* 0x000fc60004000000 */
[----:B------:R1:W5:Y:S01]  /*cc80*/  LDL.LU R5, [R1+0xbc] ;  /* 0x0000bc0001057983 */ /* 0x0003620000300800 */
[----:B------:R-:W-:-:S03]  /*cc90*/  FSEL R218, R91, -INF , !P2 ;  /* 0xff8000005bda7808 */ /* 0x000fc60005000000 */
[----:B------:R1:W5:Y:S01]  /*cca0*/  LDL.LU R4, [R1+0xb8] ;  /* 0x0000b80001047983 */ /* 0x0003620000300800 */
[----:B------:R-:W-:-:S03]  /*ccb0*/  ISETP.GE.AND P0, PT, R3, R19, PT ;  /* 0x000000130300720c */ /* 0x000fc60003f06270 */
[----:B------:R1:W-:Y:S01]  /*ccc0*/  STL [R1+0x8], R32 ;  /* 0x0000082001007387 */ /* 0x0003e20000100800 */
[----:B------:R-:W-:-:S03]  /*ccd0*/  ISETP.GE.AND P2, PT, R6, R18, PT ;  /* 0x000000120600720c */ /* 0x000fc60003f46270 */
[----:B------:R1:W-:Y:S04]  /*cce0*/  STL [R1+0x4], R31 ;  /* 0x0000041f01007387 */ /* 0x0003e80000100800 */
[----:B------:R1:W-:Y:S01]  /*ccf0*/  STL [R1], R30 ;  /* 0x0000001e01007387 */ /* 0x0003e20000100800 */
[----:B------:R-:W-:Y:S02]  /*cd00*/  FSEL R209, R82, -INF , !P0 ;  /* 0xff80000052d17808 */ /* 0x000fe40004000000 */
[----:B------:R-:W-:Y:S02]  /*cd10*/  FSEL R120, R85, -INF , !P2 ;  /* 0xff80000055787808 */ /* 0x000fe40005000000 */
[----:B------:R-:W-:Y:S02]  /*cd20*/  PLOP3.LUT P0, PT, PT, PT, UP1, 0x80, 0x0 ;  /* 0x000000000000781c */ /* 0x000fe40003f0f018 */
        /* <DEDUP_REMOVED lines=8> */
[C---:B------:R-:W-:Y:S02]  /*cdb0*/  ISETP.GE.AND P3, PT, R2.reuse, R17, PT ;  /* 0x000000110200720c */ /* 0x040fe40003f66270 */
[----:B------:R-:W-:Y:S02]  /*cdc0*/  ISETP.GE.AND P2, PT, R2, R19, PT ;  /* 0x000000130200720c */ /* 0x000fe40003f46270 */
[----:B------:R-:W-:Y:S02]  /*cdd0*/  FSEL R118, R40, -INF , !P6 ;  /* 0xff80000028767808 */ /* 0x000fe40007000000 */
[----:B------:R-:W-:Y:S02]  /*cde0*/  FSEL R208, R83, -INF , !P2 ;  /* 0xff80000053d07808 */ /* 0x000fe40005000000 */
[----:B------:R-:W-:-:S02]  /*cdf0*/  FSEL R115, R41, -INF , !P5 ;  /* 0xff80000029737808 */ /* 0x000fc40006800000 */
[----:B------:R-:W-:Y:S02]  /*ce00*/  FSEL R125, R42, -INF , !P4 ;  /* 0xff8000002a7d7808 */ /* 0x000fe40006000000 */
[----:B------:R-:W-:Y:S01]  /*ce10*/  FSEL R126, R43, -INF , !P3 ;  /* 0xff8000002b7e7808 */ /* 0x000fe20005800000 */
[----:B-1----:R-:W-:Y:S06]  /*ce20*/  @!P0 BRA `(.L_x_227) ;  /* 0x0000000400c48947 */ /* 0x002fec0003800000 */
[----:B------:R-:W2:Y:S04]  /*ce30*/  LDL.64 R54, [R1+0x80] ;  /* 0x0000800001367983 */ /* 0x000ea80000100a00 */
[----:B------:R-:W3:Y:S01]  /*ce40*/  LDL.64 R66, [R1+0x78] ;  /* 0x0000780001427983 */ /* 0x000ee20000100a00 */
[----:B------:R-:W-:Y:S01]  /*ce50*/  UIADD3 UR20, UR23, -0x3, URZ ;  /* 0xfffffffd17147890 */ /* 0x000fe2000fffe03f */
[----:B------:R-:W1:Y:S01]  /*ce60*/  @!P1 LDC.64 R14, c[0x0][0x218] ;  /* 0x00008600ff0e9b82 */ /* 0x000e620000000a00 */
[----:B------:R-:W-:Y:S01]  /*ce70*/  IMAD.U32 R8, RZ, RZ, UR8 ;  /* 0x00000008ff087e24 */ /* 0x000fe2000f8e00ff */
[----:B------:R4:W-:Y:S01]  /*ce80*/  @P1 STS.128 [R231+0x4000], RZ ;  /* 0x004000ffe7001388 */ /* 0x0009e20000000c00 */
[----:B------:R-:W-:Y:S01]  /*ce90*/  USHF.R.S32.HI UR4, URZ, 0x1f, UR20 ;  /* 0x0000001f3f047899 */ /* 0x000fe20008011414 */
[----:B------:R-:W-:Y:S01]  /*cea0*/  BSSY B0, `(.L_x_228) ;  /* 0x0000068000007945 */ /* 0x000fe20003800000 */
[----:B------:R-:W-:-:S02]  /*ceb0*/  UIMAD.WIDE.U32 UR26, UR20, UR8, URZ ;  /* 0x00000008141a72a5 */ /* 0x000fc4000f8e003f */
[----:B------:R-:W-:Y:S01]  /*cec0*/  UIMAD UR4, UR4, UR8, URZ ;  /* 0x00000008040472a4 */ /* 0x000fe2000f8e023f */
[----:B------:R-:W4:Y:S03]  /*ced0*/  @!P1 LDC.64 R12, c[0x0][0x218] ;  /* 0x00008600ff0c9b82 */ /* 0x000f260000000a00 */
[----:B------:R-:W-:Y:S01]  /*cee0*/  UIMAD UR4, UR20, UR9, UR4 ;  /* 0x00000009140472a4 */ /* 0x000fe2000f8e0204 */
[----:B------:R-:W-:Y:S01]  /*cef0*/  IMAD.U32 R2, RZ, RZ, UR26 ;  /* 0x0000001aff027e24 */ /* 0x000fe2000f8e00ff */
[----:B------:R-:W-:Y:S01]  /*cf00*/  @!UP0 UIMAD UR20, UR9, 0x30, URZ ;  /* 0x00000030091488a4 */ /* 0x000fe2000f8e023f */
[----:B------:R-:W-:Y:S01]  /*cf10*/  IMAD.U32 R3, RZ, RZ, UR26 ;  /* 0x0000001aff037e24 */ /* 0x000fe2000f8e00ff */
[----:B------:R-:W-:Y:S01]  /*cf20*/  UIADD3 UR4, UR27, UR4, URZ ;  /* 0x000000041b047290 */ /* 0x000fe2000fffe03f */
[----:B------:R-:W4:Y:S05]  /*cf30*/  @!P1 LDC.64 R18, c[0x0][0x218] ;  /* 0x00008600ff129b82 */ /* 0x000f2a0000000a00 */
[----:B------:R-:W-:Y:S01]  /*cf40*/  IMAD.U32 R0, RZ, RZ, UR4 ;  /* 0x00000004ff007e24 */ /* 0x000fe2000f8e00ff */
[----:B------:R-:W-:-:S02]  /*cf50*/  @!UP0 UIMAD UR4, UR9, 0x50, URZ ;  /* 0x00000050090488a4 */ /* 0x000fc4000f8e023f */
[----:B------:R-:W4:Y:S08]  /*cf60*/  @!P1 LDC.64 R10, c[0x0][0x218] ;  /* 0x00008600ff0a9b82 */ /* 0x000f300000000a00 */
[----:B------:R-:W4:Y:S01]  /*cf70*/  @!P1 LDC.64 R16, c[0x0][0x218] ;  /* 0x00008600ff109b82 */ /* 0x000f220000000a00 */
[----:B--2---:R-:W-:-:S04]  /*cf80*/  LEA R2, P2, R2, R54, 0x7 ;  /* 0x0000003602027211 */ /* 0x004fc800078438ff */
[----:B---3--:R-:W-:Y:S01]  /*cf90*/  LEA.HI.X R3, R3, R67, R0, 0x7, P2 ;  /* 0x0000004303037211 */ /* 0x008fe200010f3c00 */
[----:B------:R-:W-:Y:S02]  /*cfa0*/  IMAD.U32 R0, RZ, RZ, UR8 ;  /* 0x00000008ff007e24 */ /* 0x000fe4000f8e00ff */
[--C-:B------:R-:W-:Y:S02]  /*cfb0*/  @!P1 IMAD.MOV.U32 R6, RZ, RZ, R2.reuse ;  /* 0x000000ffff069224 */ /* 0x100fe400078e0002 */
[--C-:B------:R-:W-:Y:S02]  /*cfc0*/  @!P1 IMAD.MOV.U32 R7, RZ, RZ, R3.reuse ;  /* 0x000000ffff079224 */ /* 0x100fe400078e0003 */
[----:B------:R-:W-:-:S04]  /*cfd0*/  @!P1 IMAD.WIDE.U32 R8, R8, 0x30, R2 ;  /* 0x0000003008089825 */ /* 0x000fc800078e0002 */
[----:B------:R-:W-:Y:S01]  /*cfe0*/  @!P1 IMAD.WIDE.U32 R6, R0, 0x50, R6 ;  /* 0x0000005000069825 */ /* 0x000fe200078e0006 */
[----:B-1----:R-:W-:-:S03]  /*cff0*/  @!P1 LEA R14, P2, R8, R14, 0x1 ;  /* 0x0000000e080e9211 */ /* 0x002fc600078408ff */
[----:B------:R-:W-:-:S05]  /*d000*/  @!P1 VIADD R0, R9, UR20 ;  /* 0x0000001409009c36 */ /* 0x000fca0008000000 */
[----:B------:R-:W-:Y:S01]  /*d010*/  @!P1 LEA.HI.X R15, R8, R15, R0, 0x1, P2 ;  /* 0x0000000f080f9211 */ /* 0x000fe200010f0c00 */
[----:B------:R-:W-:Y:S01]  /*d020*/  @!P1 VIADD R0, R7, UR4 ;  /* 0x0000000407009c36 */ /* 0x000fe20008000000 */
[----:B----4-:R-:W-:Y:S01]  /*d030*/  @!P1 LEA R12, P2, R6, R12, 0x1 ;  /* 0x0000000c060c9211 */ /* 0x010fe200078408ff */
[----:B------:R-:W-:-:S03]  /*d040*/  @!UP0 UIMAD UR4, UR9, 0x60, URZ ;  /* 0x00000060090488a4 */ /* 0x000fc6000f8e023f */
[----:B------:R-:W-:Y:S02]  /*d050*/  @!P1 LEA.HI.X R13, R6, R13, R0, 0x1, P2 ;  /* 0x0000000d060d9211 */ /* 0x000fe400010f0c00 */
[C---:B------:R-:W-:Y:S02]  /*d060*/  @!P1 LEA R6, P2, R2.reuse, R18, 0x1 ;  /* 0x0000001202069211 */ /* 0x040fe400078408ff */
[C---:B------:R-:W-:Y:S02]  /*d070*/  @!P1 IADD3 R0, P3, R2.reuse, UR11, RZ ;  /* 0x0000000b02009c10 */ /* 0x040fe4000ff7e0ff */
[----:B------:R-:W-:Y:S02]  /*d080*/  @!P1 LEA.HI.X R7, R2, R19, R3, 0x1, P2 ;  /* 0x0000001302079211 */ /* 0x000fe400010f0c03 */
[C---:B------:R-:W-:Y:S01]  /*d090*/  @!P1 LEA R8, P2, R0.reuse, R10, 0x1 ;  /* 0x0000000a00089211 */ /* 0x040fe200078408ff */
[----:B------:R-:W-:Y:S01]  /*d0a0*/  IMAD.U32 R10, RZ, RZ, UR8 ;  /* 0x00000008ff0a7e24 */ /* 0x000fe2000f8e00ff */
[----:B------:R-:W-:Y:S01]  /*d0b0*/  @!P1 IADD3.X R9, R3, UR10, RZ, P3, !PT ;  /* 0x0000000a03099c10 */ /* 0x000fe20009ffe4ff */
[----:B------:R-:W-:Y:S01]  /*d0c0*/  @!PT LDS RZ, [RZ] ;  /* 0x00000000fffff984 */ /* 0x000fe20000000800 */
[----:B------:R-:W-:Y:S01]  /*d0d0*/  @!PT LDS RZ, [RZ] ;  /* 0x00000000fffff984 */ /* 0x000fe20000000800 */
[----:B------:R-:W-:Y:S01]  /*d0e0*/  @!PT LDS RZ, [RZ] ;  /* 0x00000000fffff984 */ /* 0x000fe20000000800 */
[----:B------:R1:W-:Y:S03]  /*d0f0*/  @!P1 LDGSTS.E.BYPASS.LTC128B.128 [R231+0x4000], desc[UR24][R6.64] ;  /* 0x0400000006e79fae */ /* 0x0003e6000b901d58 */
[----:B------:R-:W-:Y:S01]  /*d100*/  @!P1 LEA.HI.X R9, R0, R11, R9, 0x1, P2 ;  /* 0x0000000b00099211 */ /* 0x000fe200010f0c09 */
[----:B------:R2:W-:Y:S01]  /*d110*/  @P1 STS.128 [R231+0x4800], RZ ;  /* 0x004800ffe7001388 */ /* 0x0005e20000000c00 */
[----:B------:R-:W-:-:S02]  /*d120*/  @!P1 LEA R0, P2, R10, R2, 0x5 ;  /* 0x000000020a009211 */ /* 0x000fc400078428ff */
[----:B------:R-:W3:Y:S01]  /*d130*/  @!P1 LDC.64 R10, c[0x0][0x218] ;  /* 0x00008600ff0a9b82 */ /* 0x000ee20000000a00 */
[----:B------:R-:W-:Y:S01]  /*d140*/  @!PT LDS RZ, [RZ] ;  /* 0x00000000fffff984 */ /* 0x000fe20000000800 */
[----:B------:R-:W-:Y:S01]  /*d150*/  @!PT LDS RZ, [RZ] ;  /* 0x00000000fffff984 */ /* 0x000fe20000000800 */
[----:B------:R-:W-:Y:S01]  /*d160*/  @!PT LDS RZ, [RZ] ;  /* 0x00000000fffff984 */ /* 0x000fe20000000800 */
[----:B------:R4:W-:Y:S04]  /*d170*/  @!P1 LDGSTS.E.BYPASS.LTC128B.128 [R231+0x4800], desc[UR24][R8.64] ;  /* 0x0480000008e79fae */ /* 0x0009e8000b901d58 */
[----:B------:R2:W-:Y:S01]  /*d180*/  @P1 STS.128 [R231+0x5000], RZ ;  /* 0x005000ffe7001388 */ /* 0x0005e20000000c00 */
[----:B-1----:R-:W-:Y:S02]  /*d190*/  IMAD.U32 R7, RZ, RZ, UR8 ;  /* 0x00000008ff077e24 */ /* 0x002fe4000f8e00ff */
[----:B------:R-:W-:-:S05]  /*d1a0*/  IMAD.U32 R6, RZ, RZ, UR9 ;  /* 0x00000009ff067e24 */ /* 0x000fca000f8e00ff */
[----:B------:R-:W-:Y:S01]  /*d1b0*/  @!P1 LEA.HI.X R7, R7, R3, R6, 0x5, P2 ;  /* 0x0000000307079211 */ /* 0x000fe200010f2c06 */
[----:B----4-:R-:W-:Y:S01]  /*d1c0*/  IMAD.U32 R8, RZ, RZ, UR8 ;  /* 0x00000008ff087e24 */ /* 0x010fe2000f8e00ff */
[----:B------:R-:W-:-:S04]  /*d1d0*/  @!P1 LEA R6, P2, R0, R16, 0x1 ;  /* 0x0000001000069211 */ /* 0x000fc800078408ff */
[----:B------:R-:W-:Y:S01]  /*d1e0*/  @!P1 LEA.HI.X R7, R0, R17, R7, 0x1, P2 ;  /* 0x0000001100079211 */ /* 0x000fe200010f0c07 */
[----:B------:R-:W-:Y:S01]  /*d1f0*/  IMAD.U32 R0, RZ, RZ, UR8 ;  /* 0x00000008ff007e24 */ /* 0x000fe2000f8e00ff */
[----:B------:R-:W1:Y:S03]  /*d200*/  @!P1 LDC.64 R16, c[0x0][0x218] ;  /* 0x00008600ff109b82 */ /* 0x000e660000000a00 */
[----:B------:R-:W-:Y:S01]  /*d210*/  @!PT LDS RZ, [RZ] ;  /* 0x00000000fffff984 */ /* 0x000fe20000000800 */
[----:B------:R-:W-:Y:S01]  /*d220*/  @!PT LDS RZ, [RZ] ;  /* 0x00000000fffff984 */ /* 0x000fe20000000800 */
[----:B------:R-:W-:Y:S01]  /*d230*/  @!PT LDS RZ, [RZ] ;  /* 0x00000000fffff984 */ /* 0x000fe20000000800 */
[----:B------:R4:W-:Y:S01]  /*d240*/  @!P1 LDGSTS.E.BYPASS.LTC128B.128 [R231+0x5000], desc[UR24][R6.64] ;  /* 0x0500000006e79fae */ /* 0x0009e2000b901d58 */
[----:B------:R-:W-:-:S03]  /*d250*/  @!P1 LEA R0, P2, R0, R2, 0x6 ;  /* 0x0000000200009211 */ /* 0x000fc600078430ff */
[----:B------:R2:W-:Y:S04]  /*d260*/  @P1 STS.128 [R231+0x5800], RZ ;  /* 0x005800ffe7001388 */ /* 0x0005e80000000c00 */
[----:B------:R-:W-:Y:S01]  /*d270*/  @!PT LDS RZ, [RZ] ;  /* 0x00000000fffff984 */ /* 0x000fe20000000800 */
[----:B------:R-:W-:Y:S01]  /*d280*/  @!PT LDS RZ, [RZ] ;  /* 0x00000000fffff984 */ /* 0x000fe20000000800 */
[----:B------:R-:W-:Y:S01]  /*d290*/  @!PT LDS RZ, [RZ] ;  /* 0x00000000fffff984 */ /* 0x000fe20000000800 */
[----:B------:R2:W-:Y:S04]  /*d2a0*/  @!P1 LDGSTS.E.BYPASS.LTC128B.128 [R231+0x5800], desc[UR24][R14.64] ;  /* 0x058000000ee79fae */ /* 0x0005e8000b901d58 */
[----:B------:R2:W-:Y:S01]  /*d2b0*/  @P1 STS.128 [R231+0x6000], RZ ;  /* 0x006000ffe7001388 */ /* 0x0005e20000000c00 */
[----:B----4-:R-:W-:Y:S02]  /*d2c0*/  IMAD.U32 R7, RZ, RZ, UR8 ;  /* 0x00000008ff077e24 */ /* 0x010fe4000f8e00ff */
[----:B------:R-:W-:-:S05]  /*d2d0*/  IMAD.U32 R6, RZ, RZ, UR9 ;  /* 0x00000009ff067e24 */ /* 0x000fca000f8e00ff */
[----:B------:R-:W-:Y:S01]  /*d2e0*/  @!P1 LEA.HI.X R9, R7, R3, R6, 0x6, P2 ;  /* 0x0000000307099211 */ /* 0x000fe200010f3406 */
[----:B------:R-:W-:Y:S01]  /*d2f0*/  @!P1 IMAD.MOV.U32 R6, RZ, RZ, R2 ;  /* 0x000000ffff069224 */ /* 0x000fe200078e0002 */
[----:B---3--:R-:W-:Y:S01]  /*d300*/  @!P1 LEA R10, P2, R0, R10, 0x1 ;  /* 0x0000000a000a9211 */ /* 0x008fe200078408ff */
[----:B------:R-:W-:-:S03]  /*d310*/  @!P1 IMAD.MOV.U32 R7, RZ, RZ, R3 ;  /* 0x000000ffff079224 */ /* 0x000fc600078e0003 */
[----:B------:R-:W-:Y:S01]  /*d320*/  @!P1 LEA.HI.X R11, R0, R11, R9, 0x1, P2 ;  /* 0x0000000b000b9211 */ /* 0x000fe200010f0c09 */
[----:B------:R-:W-:-:S04]  /*d330*/  @!P1 IMAD.WIDE.U32 R6, R8, 0x60, R6 ;  /* 0x0000006008069825 */ /* 0x000fc800078e0006 */
[----:B------:R-:W-:Y:S01]  /*d340*/  @!P1 VIADD R0, R7, UR4 ;  /* 0x0000000407009c36 */ /* 0x000fe20008000000 */
[C---:B-1----:R-:W-:Y:S01]  /*d350*/  @!P1 LEA R8, P2, R6.reuse, R16, 0x1 ;  /* 0x0000001006089211 */ /* 0x042fe200078408ff */
[----:B------:R-:W-:Y:S01]  /*d360*/  @!PT LDS RZ, [RZ] ;  /* 0x00000000fffff984 */ /* 0x000fe20000000800 */
[----:B------:R-:W-:Y:S01]  /*d370*/  @!PT LDS RZ, [RZ] ;  /* 0x00000000fffff984 */ /* 0x000fe20000000800 */
[----:B------:R-:W-:Y:S01]  /*d380*/  @!PT LDS RZ, [RZ] ;  /* 0x00000000fffff984 */ /* 0x000fe20000000800 */
[----:B------:R2:W-:Y:S03]  /*d390*/  @!P1 LDGSTS.E.BYPASS.LTC128B.128 [R231+0x6000], desc[UR24][R10.64] ;  /* 0x060000000ae79fae */ /* 0x0005e6000b901d58 */
[----:B------:R-:W-:Y:S01]  /*d3a0*/  @!P1 LEA.HI.X R9, R6, R17, R0, 0x1, P2 ;  /* 0x0000001106099211 */ /* 0x000fe200010f0c00 */
[----:B------:R2:W-:Y:S04]  /*d3b0*/  @P1 STS.128 [R231+0x6800], RZ ;  /* 0x006800ffe7001388 */ /* 0x0005e80000000c00 */
        /* <DEDUP_REMOVED lines=11> */
[----:B------:R-:W-:Y:S01]  /*d470*/  IMAD.U32 R0, RZ, RZ, UR8 ;  /* 0x00000008ff007e24 */ /* 0x000fe2000f8e00ff */
[----:B------:R-:W-:Y:S01]  /*d480*/  UIMAD UR4, UR9, 0x70, URZ ;  /* 0x00000070090478a4 */ /* 0x000fe2000f8e023f */
[----:B------:R-:W-:Y:S02]  /*d490*/  ULDC.64 UR20, c[0x0][0x218] ;  /* 0x0000860000147ab9 */ /* 0x000fe40000000a00 */
        /* <DEDUP_REMOVED lines=8> */
.L_x_229:
[----:B------:R-:W-:Y:S05]  /*d520*/  BSYNC B0 ;  /* 0x0000000000007941 */ /* 0x000fea0003800000 */
.L_x_228:
[----:B------:R-:W0:Y:S02]  /*d530*/  LDGDEPBAR ;  /* 0x00000000000079af */ /* 0x000e240000000000 */
.L_x_227:
[----:B------:R-:W3:Y:S01]  /*d540*/  LDL.LU R86, [R1+0x3c] ;  /* 0x00003c0001567983 */ /* 0x000ee20000300800 */
[----:B------:R-:W-:-:S03]  /*d550*/  MOV R91, R65 ;  /* 0x00000041005b7202 */ /* 0x000fc60000000f00 */
[----:B------:R-:W4:Y:S04]  /*d560*/  LDL.LU R87, [R1+0x48] ;  /* 0x0000480001577983 */ /* 0x000f280000300800 */
[----:B------:R-:W3:Y:S04]  /*d570*/  LDL.LU R88, [R1+0x50] ;  /* 0x0000500001587983 */ /* 0x000ee80000300800 */
[----:B------:R-:W4:Y:S04]  /*d580*/  LDL.LU R89, [R1+0x54] ;  /* 0x0000540001597983 */ /* 0x000f280000300800 */
[----:B------:R-:W3:Y:S04]  /*d590*/  LDL.LU R90, [R1+0x4c] ;  /* 0x00004c00015a7983 */ /* 0x000ee80000300800 */
[----:B------:R-:W4:Y:S04]  /*d5a0*/  LDL.LU R65, [R1+0x60] ;  /* 0x0000600001417983 */ /* 0x000f280000300800 */
[----:B------:R-:W3:Y:S04]  /*d5b0*/  LDL.LU R66, [R1+0x64] ;  /* 0x0000640001427983 */ /* 0x000ee80000300800 */
[----:B------:R-:W4:Y:S04]  /*d5c0*/  LDL.LU R67, [R1+0x68] ;  /* 0x0000680001437983 */ /* 0x000f280000300800 */
[----:B------:R-:W3:Y:S04]  /*d5d0*/  LDL.LU R79, [R1+0x6c] ;  /* 0x00006c00014f7983 */ /* 0x000ee80000300800 */
[----:B------:R-:W4:Y:S01]  /*d5e0*/  LDL.LU R80, [R1+0x70] ;  /* 0x0000700001507983 */ /* 0x000f220000300800 */
[----:B------:R-:W-:-:S03]  /*d5f0*/  IMAD.MOV.U32 R81, RZ, RZ, R111 ;  /* 0x000000ffff517224 */ /* 0x000fc600078e006f */
[----:B------:R-:W3:Y:S01]  /*d600*/  LDL.LU R82, [R1+0x74] ;  /* 0x0000740001527983 */ /* 0x000ee20000300800 */
[----:B------:R-:W-:-:S03]  /*d610*/  MOV R83, R74 ;  /* 0x0000004a00537202 */ /* 0x000fc60000000f00 */
[----:B------:R1:W-:Y:S01]  /*d620*/  STL [R1+0xe0], R231 ;  /* 0x0000e0e701007387 */ /* 0x0003e20000100800 */
[----:B-----5:R-:W-:-:S03]  /*d630*/  FMNMX.FTZ R0, R136, R96, !PT ;  /* 0x0000006088007209 */ /* 0x020fc60007810000 */
[----:B------:R-:W-:Y:S04]  /*d640*/  LDSM.16.MT88.4 R24, [R223+0x8000] ;  /* 0x00800000df18783b */ /* 0x000fe80000004200 */
[----:B--2---:R-:W-:Y:S04]  /*d650*/  LDSM.16.MT88.4 R12, [R221+0x8000] ;  /* 0x00800000dd0c783b */ /* 0x004fe80000004200 */
[----:B------:R-:W-:Y:S04]  /*d660*/  LDSM.16.MT88.4 R16, [R224+0x8000] ;  /* 0x00800000e010783b */ /* 0x000fe80000004200 */
[----:B------:R-:W-:Y:S04]  /*d670*/  LDSM.16.MT88.4 R20, [R222+0x8000] ;  /* 0x00800000de14783b */ /* 0x000fe80000004200 */
[----:B-1----:R-:W2:Y:S01]  /*d680*/  LDL.LU R231, [R1+0x40] ;  /* 0x0000400001e77983 */ /* 0x002ea20000300800 */
[----:B------:R-:W-:-:S03]  /*d690*/  FMNMX.FTZ R0, R97, R0, !PT ;  /* 0x0000000061007209 */ /* 0x000fc60007810000 */
[----:B------:R1:W-:Y:S01]  /*d6a0*/  STL [R1+0xdc], R228 ;  /* 0x0000dce401007387 */ /* 0x0003e20000100800 */
[----:B------:R-:W-:-:S03]  /*d6b0*/  FMNMX.FTZ R0, R98, R0, !PT ;  /* 0x0000000062007209 */ /* 0x000fc60007810000 */
[----:B------:R-:W-:Y:S01]  /*d6c0*/  STL [R1+0xd8], R227 ;  /* 0x0000d8e301007387 */ /* 0x000fe20000100800 */
[----:B------:R-:W-:-:S03]  /*d6d0*/  FMNMX.FTZ R0, R99, R0, !PT ;  /* 0x0000000063007209 */ /* 0x000fc60007810000 */
[----:B------:R-:W-:Y:S01]  /*d6e0*/  STL [R1+0xd4], R226 ;  /* 0x0000d4e201007387 */ /* 0x000fe20000100800 */
[----:B------:R-:W-:-:S03]  /*d6f0*/  FMNMX.FTZ R0, R113, R0, !PT ;  /* 0x0000000071007209 */ /* 0x000fc60007810000 */
[----:B------:R1:W-:Y:S01]  /*d700*/  STL [R1+0xd0], R225 ;  /* 0x0000d0e101007387 */ /* 0x0003e20000100800 */
[----:B------:R-:W-:-:S03]  /*d710*/  FMNMX.FTZ R0, R108, R0, !PT ;  /* 0x000000006c007209 */ /* 0x000fc60007810000 */
[----:B------:R1:W-:Y:S01]  /*d720*/  STL [R1+0xcc], R220 ;  /* 0x0000ccdc01007387 */ /* 0x0003e20000100800 */
[----:B------:R-:W-:Y:S02]  /*d730*/  FMNMX.FTZ R2, R100, R0, !PT ;  /* 0x0000000064027209 */ /* 0x000fe40007810000 */
[----:B------:R-:W-:Y:S01]  /*d740*/  FMNMX.FTZ R0, R135, R48, !PT ;  /* 0x0000003087007209 */ /* 0x000fe20007810000 */
[----:B------:R-:W-:Y:S01]  /*d750*/  STL [R1+0xc8], R205 ;  /* 0x0000c8cd01007387 */ /* 0x000fe20000100800 */
[----:B------:R-:W-:Y:S02]  /*d760*/  FMNMX.FTZ R2, R101, R2, !PT ;  /* 0x0000000265027209 */ /* 0x000fe40007810000 */
[----:B------:R-:W-:Y:S01]  /*d770*/  FMNMX.FTZ R0, R52, R0, !PT ;  /* 0x0000000034007209 */ /* 0x000fe20007810000 */
[----:B------:R-:W-:Y:S01]  /*d780*/  STL [R1+0xc4], R204 ;  /* 0x0000c4cc01007387 */ /* 0x000fe20000100800 */
[----:B------:R-:W-:Y:S01]  /*d790*/  FMNMX.FTZ R3, R117, R2, !PT ;  /* 0x0000000275037209 */ /* 0x000fe20007810000 */
[----:B-1----:R-:W-:Y:S01]  /*d7a0*/  IMAD.MOV.U32 R228, RZ, RZ, R110 ;  /* 0x000000ffffe47224 */ /* 0x002fe200078e006e */
        /* <DEDUP_REMOVED lines=8> */
[----:B------:R-:W-:Y:S01]  /*d830*/  FMNMX.FTZ R3, R104, R3, !PT ;  /* 0x0000000368037209 */ /* 0x000fe20007810000 */
[----:B------:R-:W-:Y:S01]  /*d840*/  IMAD.MOV.U32 R225, RZ, RZ, R33 ;  /* 0x000000ffffe17224 */ /* 0x000fe200078e0021 */
[----:B------:R-:W-:Y:S02]  /*d850*/  FMNMX.FTZ R0, R134, R39, !PT ;  /* 0x0000002786007209 */ /* 0x000fe40007810000 */
[----:B------:R-:W-:Y:S01]  /*d860*/  FMNMX.FTZ R2, R76, R2, !PT ;  /* 0x000000024c027209 */ /* 0x000fe20007810000 */
[----:B------:R-:W-:Y:S01]  /*d870*/  IMAD.MOV.U32 R220, RZ, RZ, R112 ;  /* 0x000000ffffdc7224 */ /* 0x000fe200078e0070 */
[----:B------:R-:W-:-:S02]  /*d880*/  FMNMX.FTZ R0, R38, R0, !PT ;  /* 0x0000000026007209 */ /* 0x000fc40007810000 */
[----:B------:R-:W-:Y:S02]  /*d890*/  MOV R226, R75 ;  /* 0x0000004b00e27202 */ /* 0x000fe40000000f00 */
[----:B------:R-:W-:Y:S02]  /*d8a0*/  FMNMX.FTZ R0, R37, R0, !PT ;  /* 0x0000000025007209 */ /* 0x000fe40007810000 */
[----:B------:R-:W-:Y:S02]  /*d8b0*/  MOV R227, R73 ;  /* 0x0000004900e37202 */ /* 0x000fe40000000f00 */
[----:B------:R-:W-:Y:S02]  /*d8c0*/  FMNMX.FTZ R0, R36, R0, !PT ;  /* 0x0000000024007209 */ /* 0x000fe40007810000 */
[----:B---3--:R-:W-:Y:S02]  /*d8d0*/  FMNMX.FTZ R6, R82, R3, !PT ;  /* 0x0000000352067209 */ /* 0x008fe40007810000 */
[----:B------:R-:W-:-:S02]  /*d8e0*/  FMNMX.FTZ R3, R102, R2, !PT ;  /* 0x0000000266037209 */ /* 0x000fc40007810000 */
[----:B----4-:R-:W-:Y:S02]  /*d8f0*/  FMNMX.FTZ R6, R80, R6, !PT ;  /* 0x0000000650067209 */ /* 0x010fe40007810000 */
        /* <DEDUP_REMOVED lines=12> */
[----:B--2---:R-:W-:Y:S01]  /*d9c0*/  STL [R1+0xe8], R231 ;  /* 0x0000e8e701007387 */ /* 0x004fe20000100800 */
        /* <DEDUP_REMOVED lines=76> */
[----:B-1----:R-:W-:Y:S02]  /*de90*/  FMNMX.FTZ R0, R0, R8, !PT ;  /* 0x0000000800007209 */ /* 0x002fe40007810000 */
[----:B------:R-:W-:Y:S02]  /*dea0*/  FMNMX.FTZ R3, R125, R7, !PT ;  /* 0x000000077d037209 */ /* 0x000fe40007810000 */
[----:B------:R-:W-:Y:S01]  /*deb0*/  FMNMX.FTZ R6, R31, R6, !PT ;  /* 0x000000061f067209 */ /* 0x000fe20007810000 */
[----:B------:R-:W1:Y:S01]  /*dec0*/  SHFL.BFLY PT, R8, R0, 0x1, 0x1f ;  /* 0x0c201f0000087f89 */ /* 0x000e6200000e0000 */
        /* <DEDUP_REMOVED lines=14> */
[----:B-1----:R-:W-:Y:S01]  /*dfb0*/  FMNMX.FTZ R112, R0, R8, !PT ;  /* 0x0000000800707209 */ /* 0x002fe20007810000 */
[----:B------:R-:W-:Y:S01]  /*dfc0*/  SHFL.BFLY PT, R10, R7, 0x2, 0x1f ;  /* 0x0c401f00070a7f89 */ /* 0x000fe200000e0000 */
[----:B------:R-:W-:-:S02]  /*dfd0*/  FMNMX.FTZ R0, R215, R3, !PT ;  /* 0x00000003d7007209 */ /* 0x000fc40007810000 */
[C---:B------:R-:W-:Y:S01]  /*dfe0*/  FSETP.NEU.FTZ.AND P4, PT, R112.reuse, -INF , PT ;  /* 0xff8000007000780b */ /* 0x040fe20003f9d000 */
[----:B------:R-:W-:Y:S01]  /*dff0*/  FMUL.FTZ R3, R112, UR22 ;  /* 0x0000001670037c20 */ /* 0x000fe20008410000 */
[----:B------:R-:W-:Y:S02]  /*e000*/  FMNMX.FTZ R0, R214, R0, !PT ;  /* 0x00000000d6007209 */ /* 0x000fe40007810000 */
[----:B--2---:R-:W-:Y:S02]  /*e010*/  FMNMX.FTZ R2, R2, R6, !PT ;  /* 0x0000000602027209 */ /* 0x004fe40007810000 */
[----:B------:R-:W-:Y:S02]  /*e020*/  FMNMX.FTZ R0, R209, R0, !PT ;  /* 0x00000000d1007209 */ /* 0x000fe40007810000 */
[----:B------:R-:W-:Y:S01]  /*e030*/  FSEL R3, R3, RZ, P4 ;  /* 0x000000ff03037208 */ /* 0x000fe20002000000 */
[----:B------:R-:W1:Y:S01]  /*e040*/  SHFL.BFLY PT, R9, R2, 0x1, 0x1f ;  /* 0x0c201f0002097f89 */ /* 0x000e6200000e0000 */
[----:B------:R-:W-:-:S02]  /*e050*/  FMNMX.FTZ R6, R208, R0, !PT ;  /* 0x00000000d0067209 */ /* 0x000fc40007810000 */
[----:B------:R-:W-:Y:S01]  /*e060*/  MOV R219, R225 ;  /* 0x000000e100db7202 */ /* 0x000fe20000000f00 */
[--C-:B------:R-:W-:Y:S02]  /*e070*/  FFMA.FTZ R0, R96, UR22, -R3.reuse ;  /* 0x0000001660007c23 */ /* 0x100fe40008010803 */
[----:B------:R-:W2:Y:S02]  /*e080*/  SHFL.BFLY PT, R8, R6, 0x2, 0x1f ;  /* 0x0c401f0006087f89 */ /* 0x000ea400000e0000 */
[----:B------:R3:W-:Y:S01]  /*e090*/  MUFU.EX2 R85, R0 ;  /* 0x0000000000557308 */ /* 0x0007e20000000800 */
[----:B-1----:R-:W-:Y:S02]  /*e0a0*/  FMNMX.FTZ R111, R2, R9, !PT ;  /* 0x00000009026f7209 */ /* 0x002fe40007810000 */
[----:B---3--:R-:W-:Y:S01]  /*e0b0*/  FMNMX.FTZ R0, R7, R10, !PT ;  /* 0x0000000a07007209 */ /* 0x008fe20007810000 */
[--C-:B------:R-:W-:Y:S01]  /*e0c0*/  FFMA.FTZ R7, R97, UR22, -R3.reuse ;  /* 0x0000001661077c23 */ /* 0x100fe20008010803 */
[C---:B------:R-:W-:Y:S01]  /*e0d0*/  FSETP.NEU.FTZ.AND P3, PT, R111.reuse, -INF , PT ;  /* 0xff8000006f00780b */ /* 0x040fe20003f7d000 */
[----:B------:R-:W-:Y:S01]  /*e0e0*/  FMUL.FTZ R2, R111, UR22 ;  /* 0x000000166f027c20 */ /* 0x000fe20008410000 */
[----:B--2---:R-:W-:Y:S01]  /*e0f0*/  FMNMX.FTZ R6, R6, R8, !PT ;  /* 0x0000000806067209 */ /* 0x004fe20007810000 */
[----:B------:R-:W1:Y:S01]  /*e100*/  SHFL.BFLY PT, R10, R0, 0x1, 0x1f ;  /* 0x0c201f00000a7f89 */ /* 0x000e6200000e0000 */
[----:B------:R2:W-:Y:S02]  /*e110*/  MUFU.EX2 R28, R7 ;  /* 0x00000007001c7308 */ /* 0x0005e40000000800 */
[----:B------:R-:W-:Y:S01]  /*e120*/  FSEL R2, R2, RZ, P3 ;  /* 0x000000ff02027208 */ /* 0x000fe20001800000 */
[----:B------:R-:W3:Y:S01]  /*e130*/  SHFL.BFLY PT, R8, R6, 0x1, 0x1f ;  /* 0x0c201f0006087f89 */ /* 0x000ee200000e0000 */
[----:B--2---:R-:W-:Y:S01]  /*e140*/  FFMA.FTZ R7, R98, UR22, -R3 ;  /* 0x0000001662077c23 */ /* 0x004fe20008010803 */
[----:B------:R-:W-:-:S03]  /*e150*/  MOV R98, R78 ;  /* 0x0000004e00627202 */ /* 0x000fc60000000f00 */
[----:B------:R2:W-:Y:S01]  /*e160*/  MUFU.EX2 R41, R7 ;  /* 0x0000000700297308 */ /* 0x0005e20000000800 */
[----:B-1----:R-:W-:Y:S01]  /*e170*/  FMNMX.FTZ R110, R0, R10, !PT ;  /* 0x0000000a006e7209 */ /* 0x002fe20007810000 */
[----:B------:R-:W-:-:S03]  /*e180*/  FFMA.FTZ R0, R52, UR22, -R2 ;  /* 0x0000001634007c23 */ /* 0x000fc60008010802 */
[----:B------:R-:W-:Y:S02]  /*e190*/  FSETP.NEU.FTZ.AND P2, PT, R110, -INF , PT ;  /* 0xff8000006e00780b */ /* 0x000fe40003f5d000 */
[----:B---3--:R-:W-:-:S04]  /*e1a0*/  FMNMX.FTZ R109, R6, R8, !PT ;  /* 0x00000008066d7209 */ /* 0x008fc80007810000 */
[----:B------:R-:W-:Y:S01]  /*e1b0*/  FSETP.NEU.FTZ.AND P1, PT, R109, -INF , PT ;  /* 0xff8000006d00780b */ /* 0x000fe20003f3d000 */
[----:B--2---:R-:W-:Y:S02]  /*e1c0*/  FFMA.FTZ R7, R99, UR22, -R3 ;  /* 0x0000001663077c23 */ /* 0x004fe40008010803 */
[----:B------:R1:W-:Y:S08]  /*e1d0*/  MUFU.EX2 R99, R0 ;  /* 0x0000000000637308 */ /* 0x0003f00000000800 */
[----:B------:R2:W-:Y:S01]  /*e1e0*/  MUFU.EX2 R133, R7 ;  /* 0x0000000700857308 */ /* 0x0005e20000000800 */
[----:B-1----:R-:W-:-:S05]  /*e1f0*/  FMUL.FTZ R0, R110, UR22 ;  /* 0x000000166e007c20 */ /* 0x002fca0008410000 */
[----:B------:R-:W-:Y:S01]  /*e200*/  FSEL R0, R0, RZ, P2 ;  /* 0x000000ff00007208 */ /* 0x000fe20001000000 */
[----:B--2---:R-:W-:-:S04]  /*e210*/  FFMA.FTZ R7, R48, UR22, -R2 ;  /* 0x0000001630077c23 */ /* 0x004fc80008010802 */
[----:B------:R-:W-:Y:S01]  /*e220*/  FFMA.FTZ R6, R38, UR22, -R0 ;  /* 0x0000001626067c23 */ /* 0x000fe20008010800 */
[----:B------:R-:W-:Y:S01]  /*e230*/  MOV R38, R72 ;  /* 0x0000004800267202 */ /* 0x000fe20000000f00 */
[----:B------:R1:W-:Y:S08]  /*e240*/  MUFU.EX2 R84, R7 ;  /* 0x0000000700547308 */ /* 0x0003f00000000800 */
[----:B------:R2:W-:Y:S01]  /*e250*/  MUFU.EX2 R139, R6 ;  /* 0x00000006008b7308 */ /* 0x0005e20000000800 */
[----:B-1----:R-:W-:-:S07]  /*e260*/  FFMA.FTZ R7, R53, UR22, -R2 ;  /* 0x0000001635077c23 */ /* 0x002fce0008010802 */
[----:B------:R1:W-:Y:S01]  /*e270*/  MUFU.EX2 R40, R7 ;  /* 0x0000000700287308 */ /* 0x0003e20000000800 */
[----:B--2---:R-:W-:-:S05]  /*e280*/  FMUL.FTZ R6, R109, UR22 ;  /* 0x000000166d067c20 */ /* 0x004fca0008410000 */
[----:B------:R-:W-:-:S05]  /*e290*/  FSEL R6, R6, RZ, P1 ;  /* 0x000000ff06067208 */ /* 0x000fca0000800000 */
[----:B------:R-:W-:Y:S01]  /*e2a0*/  FFMA.FTZ R8, R47, UR22, -R6 ;  /* 0x000000162f087c23 */ /* 0x000fe20008010806 */
[----:B-1----:R-:W-:-:S04]  /*e2b0*/  FFMA.FTZ R7, R56, UR22, -R2 ;  /* 0x0000001638077c23 */ /* 0x002fc80008010802 */
[----:B------:R1:W-:Y:S02]  /*e2c0*/  MUFU.EX2 R42, R7 ;  /* 0x00000007002a7308 */ /* 0x0003e40000000800 */
[----:B-1----:R-:W-:-:S06]  /*e2d0*/  FFMA.FTZ R7, R39, UR22, -R0 ;  /* 0x0000001627077c23 */ /* 0x002fcc0008010800 */
[----:B------:R1:W-:Y:S08]  /*e2e0*/  MUFU.EX2 R39, R8 ;  /* 0x0000000800277308 */ /* 0x0003f00000000800 */
[----:B------:R2:W-:Y:S01]  /*e2f0*/  MUFU.EX2 R97, R7 ;  /* 0x0000000700617308 */ /* 0x0005e20000000800 */
[----:B-1----:R-:W-:-:S05]  /*e300*/  FSEL R8, R112, RZ, P4 ;  /* 0x000000ff70087208 */ /* 0x002fca0002000000 */
[----:B------:R-:W-:Y:S01]  /*e310*/  FADD.FTZ R8, R136, -R8 ;  /* 0x8000000888087221 */ /* 0x000fe20000010000 */
[----:B--2---:R-:W-:-:S03]  /*e320*/  FFMA.FTZ R7, R37, UR22, -R0 ;  /* 0x0000001625077c23 */ /* 0x004fc60008010800 */
[----:B------:R-:W-:Y:S01]  /*e330*/  FMUL.FTZ R8, R8, UR22 ;  /* 0x0000001608087c20 */ /* 0x000fe20008410000 */
[----:B------:R1:W-:Y:S08]  /*e340*/  MUFU.EX2 R231, R7 ;  /* 0x0000000700e77308 */ /* 0x0003f00000000800 */
[----:B------:R2:W-:Y:S01]  /*e350*/  MUFU.EX2 R37, R8 ;  /* 0x0000000800257308 */ /* 0x0005e20000000800 */
[----:B-1----:R-:W-:-:S07]  /*e360*/  FFMA.FTZ R7, R36, UR22, -R0 ;  /* 0x0000001624077c23 */ /* 0x002fce0008010800 */
[----:B------:R1:W3:Y:S01]  /*e370*/  MUFU.EX2 R4, R7 ;  /* 0x0000000700047308 */ /* 0x0002e20000000800 */
[----:B--2---:R-:W-:-:S05]  /*e380*/  FSEL R8, R111, RZ, P3 ;  /* 0x000000ff6f087208 */ /* 0x004fca0001800000 */
[----:B------:R-:W-:-:S04]  /*e390*/  FADD.FTZ R8, R135, -R8 ;  /* 0x8000000887087221 */ /* 0x000fc80000010000 */
[----:B------:R-:W-:Y:S01]  /*e3a0*/  FMUL.FTZ R8, R8, UR22 ;  /* 0x0000001608087c20 */ /* 0x000fe20008410000 */
[----:B-1----:R-:W-:-:S03]  /*e3b0*/  FFMA.FTZ R7, R44, UR22, -R6 ;  /* 0x000000162c077c23 */ /* 0x002fc60008010806 */
[----:B------:R1:W-:Y:S01]  /*e3c0*/  MUFU.EX2 R36, R8 ;  /* 0x0000000800247308 */ /* 0x0003e20000000800 */
[----:B---3--:R-:W-:-:S07]  /*e3d0*/  F2FP.F16.F32.PACK_AB R10, R4, R231 ;  /* 0x000000e7040a723e */ /* 0x008fce00000000ff */
[----:B------:R2:W-:Y:S01]  /*e3e0*/  MUFU.EX2 R96, R7 ;  /* 0x0000000700607308 */ /* 0x0005e20000000800 */
[----:B-1----:R-:W-:Y:S01]  /*e3f0*/  F2FP.F16.F32.PACK_AB R8, R139, R97 ;  /* 0x000000618b08723e */ /* 0x002fe200000000ff */
[----:B--2---:R-:W-:-:S06]  /*e400*/  FFMA.FTZ R7, R46, UR22, -R6 ;  /* 0x000000162e077c23 */ /* 0x004fcc0008010806 */
[----:B------:R1:W2:Y:S02]  /*e410*/  MUFU.EX2 R5, R7 ;  /* 0x0000000700057308 */ /* 0x0002a40000000800 */
[----:B-1----:R-:W-:Y:S01]  /*e420*/  FFMA.FTZ R7, R45, UR22, -R6 ;  /* 0x000000162d077c23 */ /* 0x002fe20008010806 */
[----:B--2---:R-:W-:-:S05]  /*e430*/  F2FP.F16.F32.PACK_AB R9, R5, R96 ;  /* 0x000000600509723e */ /* 0x004fca00000000ff */
[----:B------:R1:W2:Y:S02]  /*e440*/  MUFU.EX2 R236, R7 ;  /* 0x0000000700ec7308 */ /* 0x0002a40000000800 */
[----:B-1----:R-:W-:Y:S02]  /*e450*/  FSEL R7, R110, RZ, P2 ;  /* 0x000000ff6e077208 */ /* 0x002fe40001000000 */
[----:B--2---:R-:W-:-:S03]  /*e460*/  F2FP.F16.F32.PACK_AB R11, R39, R236 ;  /* 0x000000ec270b723e */ /* 0x004fc600000000ff */
[----:B------:R-:W-:-:S04]  /*e470*/  FADD.FTZ R7, R134, -R7 ;  /* 0x8000000786077221 */ /* 0x000fc80000010000 */
[----:B------:R-:W-:-:S04]  /*e480*/  FMUL.FTZ R7, R7, UR22 ;  /* 0x0000001607077c20 */ /* 0x000fc80008410000 */
[----:B------:R1:W2:Y:S02]  /*e490*/  MUFU.EX2 R69, R7 ;  /* 0x0000000700457308 */ /* 0x0002a40000000800 */
[----:B-1----:R-:W-:Y:S01]  /*e4a0*/  FSEL R7, R109, RZ, P1 ;  /* 0x000000ff6d077208 */ /* 0x002fe20000800000 */
[-C--:B--2---:R-:W-:Y:S01]  /*e4b0*/  FMUL.FTZ R192, R192, R69.reuse ;  /* 0x00000045c0c07220 */ /* 0x084fe20000410000 */
[-C--:B------:R-:W-:Y:S01]  /*e4c0*/  FMUL.FTZ R193, R193, R69.reuse ;  /* 0x00000045c1c17220 */ /* 0x080fe20000410000 */
[-C--:B------:R-:W-:Y:S01]  /*e4d0*/  FMUL.FTZ R140, R140, R69.reuse ;  /* 0x000000458c8c7220 */ /* 0x080fe20000410000 */
[-C--:B------:R-:W-:Y:S01]  /*e4e0*/  FMUL.FTZ R141, R141, R69.reuse ;  /* 0x000000458d8d7220 */ /* 0x080fe20000410000 */
[----:B------:R-:W-:Y:S01]  /*e4f0*/  FADD.FTZ R7, R132, -R7 ;  /* 0x8000000784077221 */ /* 0x000fe20000010000 */
[-C--:B------:R-:W-:Y:S01]  /*e500*/  FMUL.FTZ R152, R152, R69.reuse ;  /* 0x0000004598987220 */ /* 0x080fe20000410000 */
[-C--:B------:R-:W-:Y:S01]  /*e510*/  FMUL.FTZ R153, R153, R69.reuse ;  /* 0x0000004599997220 */ /* 0x080fe20000410000 */
[-C--:B------:R-:W-:Y:S01]  /*e520*/  FMUL.FTZ R188, R188, R69.reuse ;  /* 0x00000045bcbc7220 */ /* 0x080fe20000410000 */
[----:B------:R-:W-:Y:S01]  /*e530*/  FMUL.FTZ R7, R7, UR22 ;  /* 0x0000001607077c20 */ /* 0x000fe20008410000 */
[-C--:B------:R-:W-:Y:S01]  /*e540*/  FMUL.FTZ R189, R189, R69.reuse ;  /* 0x00000045bdbd7220 */ /* 0x080fe20000410000 */
[-C--:B------:R-:W-:Y:S01]  /*e550*/  FMUL.FTZ R168, R168, R69.reuse ;  /* 0x00000045a8a87220 */ /* 0x080fe20000410000 */
[-C--:B------:R-:W-:Y:S01]  /*e560*/  FMUL.FTZ R169, R169, R69.reuse ;  /* 0x00000045a9a97220 */ /* 0x080fe20000410000 */
[----:B------:R-:W1:Y:S01]  /*e570*/  MUFU.EX2 R68, R7 ;  /* 0x0000000700447308 */ /* 0x000e620000000800 */
[-C--:B------:R-:W-:Y:S01]  /*e580*/  FMUL.FTZ R172, R172, R69.reuse ;  /* 0x00000045acac7220 */ /* 0x080fe20000410000 */
[-C--:B------:R-:W-:Y:S01]  /*e590*/  FMUL.FTZ R173, R173, R69.reuse ;  /* 0x00000045adad7220 */ /* 0x080fe20000410000 */
[-C--:B------:R-:W-:Y:S01]  /*e5a0*/  FMUL.FTZ R184, R184, R69.reuse ;  /* 0x00000045b8b87220 */ /* 0x080fe20000410000 */
[-C--:B------:R-:W-:Y:S01]  /*e5b0*/  FMUL.FTZ R185, R185, R69.reuse ;  /* 0x00000045b9b97220 */ /* 0x080fe20000410000 */
[-C--:B------:R-:W-:Y:S01]  /*e5c0*/  FMUL.FTZ R156, R156, R69.reuse ;  /* 0x000000459c9c7220 */ /* 0x080fe20000410000 */
[----:B------:R-:W-:Y:S01]  /*e5d0*/  FMUL.FTZ R157, R157, R69 ;  /* 0x000000459d9d7220 */ /* 0x000fe20000410000 */
[-C--:B-1----:R-:W-:Y:S01]  /*e5e0*/  FMUL.FTZ R194, R194, R68.reuse ;  /* 0x00000044c2c27220 */ /* 0x082fe20000410000 */
[-C--:B------:R-:W-:Y:S01]  /*e5f0*/  FMUL.FTZ R195, R195, R68.reuse ;  /* 0x00000044c3c37220 */ /* 0x080fe20000410000 */
[-C--:B------:R-:W-:Y:S01]  /*e600*/  FMUL.FTZ R142, R142, R68.reuse ;  /* 0x000000448e8e7220 */ /* 0x080fe20000410000 */
[-C--:B------:R-:W-:Y:S01]  /*e610*/  FMUL.FTZ R143, R143, R68.reuse ;  /* 0x000000448f8f7220 */ /* 0x080fe20000410000 */
[-C--:B------:R-:W-:Y:S01]  /*e620*/  FMUL.FTZ R154, R154, R68.reuse ;  /* 0x000000449a9a7220 */ /* 0x080fe20000410000 */
[-C--:B------:R-:W-:Y:S01]  /*e630*/  FMUL.FTZ R155, R155, R68.reuse ;  /* 0x000000449b9b7220 */ /* 0x080fe20000410000 */
[--C-:B------:R-:W-:Y:S01]  /*e640*/  FFMA.FTZ R7, R113, UR22, -R3.reuse ;  /* 0x0000001671077c23 */ /* 0x100fe20008010803 */
[-C--:B------:R-:W-:Y:S01]  /*e650*/  FMUL.FTZ R190, R190, R68.reuse ;  /* 0x00000044bebe7220 */ /* 0x080fe20000410000 */
[C---:B------:R-:W-:Y:S01]  /*e660*/  HMMA.16816.F32 R72, R8.reuse, R24, R192 ;  /* 0x000000180848723c */ /* 0x040fe200000018c0 */
[----:B------:R-:W2:Y:S01]  /*e670*/  LDL.LU R192, [R1+0x10] ;  /* 0x0000100001c07983 */ /* 0x000ea20000300800 */
[-C--:B------:R-:W-:Y:S01]  /*e680*/  FMUL.FTZ R191, R191, R68.reuse ;  /* 0x00000044bfbf7220 */ /* 0x080fe20000410000 */
[-C--:B------:R-:W-:Y:S01]  /*e690*/  FMUL.FTZ R170, R170, R68.reuse ;  /* 0x00000044aaaa7220 */ /* 0x080fe20000410000 */
[-C--:B------:R-:W-:Y:S01]  /*e6a0*/  FMUL.FTZ R171, R171, R68.reuse ;  /* 0x00000044abab7220 */ /* 0x080fe20000410000 */
[----:B------:R-:W3:Y:S01]  /*e6b0*/  LDL.LU R193, [R1+0x14] ;  /* 0x0000140001c17983 */ /* 0x000ee20000300800 */
[C---:B------:R-:W-:Y:S01]  /*e6c0*/  HMMA.16816.F32 R32, R8.reuse, R12, R140 ;  /* 0x0000000c0820723c */ /* 0x040fe2000000188c */
[----:B------:R1:W-:Y:S01]  /*e6d0*/  MUFU.EX2 R135, R7 ;  /* 0x0000000700877308 */ /* 0x0003e20000000800 */
[-C--:B------:R-:W-:Y:S01]  /*e6e0*/  FMUL.FTZ R174, R174, R68.reuse ;  /* 0x00000044aeae7220 */ /* 0x080fe20000410000 */
[-C--:B------:R-:W-:Y:S01]  /*e6f0*/  FMUL.FTZ R175, R175, R68.reuse ;  /* 0x00000044afaf7220 */ /* 0x080fe20000410000 */
[-C--:B------:R-:W-:Y:S01]  /*e700*/  FMUL.FTZ R186, R186, R68.reuse ;  /* 0x00000044baba7220 */ /* 0x080fe20000410000 */
[----:B------:R-:W-:Y:S01]  /*e710*/  FMUL.FTZ R187, R187, R68 ;  /* 0x00000044bbbb7220 */ /* 0x000fe20000410000 */
[C---:B------:R-:W-:Y:S01]  /*e720*/  HMMA.16816.F32 R48, R8.reuse, R18, R168 ;  /* 0x000000120830723c */ /* 0x040fe200000018a8 */
[----:B------:R-:W-:Y:S01]  /*e730*/  MOV R143, R28 ;  /* 0x0000001c008f7202 */ /* 0x000fe20000000f00 */
[----:B------:R-:W-:Y:S01]  /*e740*/  IMAD.MOV.U32 R142, RZ, RZ, R64 ;  /* 0x000000ffff8e7224 */ /* 0x000fe200078e0040 */
[----:B------:R-:W-:Y:S01]  /*e750*/  MOV R141, R65 ;  /* 0x00000041008d7202 */ /* 0x000fe20000000f00 */
[-C--:B------:R-:W-:Y:S01]  /*e760*/  FMUL.FTZ R158, R158, R68.reuse ;  /* 0x000000449e9e7220 */ /* 0x080fe20000410000 */
[----:B------:R-:W-:Y:S01]  /*e770*/  FMUL.FTZ R159, R159, R68 ;  /* 0x000000449f9f7220 */ /* 0x000fe20000410000 */
[C---:B------:R-:W-:Y:S01]  /*e780*/  HMMA.16816.F32 R28, R8.reuse, R14, R152 ;  /* 0x0000000e081c723c */ /* 0x040fe20000001898 */
[----:B------:R-:W-:Y:S01]  /*e790*/  MOV R168, R41 ;  /* 0x0000002900a87202 */ /* 0x000fe20000000f00 */
[-C--:B------:R-:W-:Y:S01]  /*e7a0*/  FMUL.FTZ R144, R144, R37.reuse ;  /* 0x0000002590907220 */ /* 0x080fe20000410000 */
[----:B------:R-:W-:Y:S01]  /*e7b0*/  FMUL.FTZ R145, R145, R37 ;  /* 0x0000002591917220 */ /* 0x000fe20000410000 */
[-C--:B------:R-:W-:Y:S01]  /*e7c0*/  FMUL.FTZ R146, R146, R36.reuse ;  /* 0x0000002492927220 */ /* 0x080fe20000410000 */
[----:B------:R-:W-:Y:S01]  /*e7d0*/  FMUL.FTZ R147, R147, R36 ;  /* 0x0000002493937220 */ /* 0x000fe20000410000 */
[----:B-1----:R-:W-:Y:S01]  /*e7e0*/  FFMA.FTZ R7, R108, UR22, -R3 ;  /* 0x000000166c077c23 */ /* 0x002fe20008010803 */
[----:B------:R-:W-:Y:S01]  /*e7f0*/  IMAD.MOV.U32 R153, RZ, RZ, R67 ;  /* 0x000000ffff997224 */ /* 0x000fe200078e0043 */
[----:B------:R-:W-:Y:S01]  /*e800*/  MOV R155, R66 ;  /* 0x00000042009b7202 */ /* 0x000fe20000000f00 */
[----:B------:R-:W-:Y:S01]  /*e810*/  HMMA.16816.F32 R44, R8, R20, R172 ;  /* 0x00000014082c723c */ /* 0x000fe200000018ac */
[----:B------:R-:W-:-:S02]  /*e820*/  IMAD.MOV.U32 R154, RZ, RZ, R42 ;  /* 0x000000ffff9a7224 */ /* 0x000fc400078e002a */
[-C--:B------:R-:W-:Y:S01]  /*e830*/  FMUL.FTZ R148, R148, R37.reuse ;  /* 0x0000002594947220 */ /* 0x080fe20000410000 */
[-C--:B------:R-:W-:Y:S01]  /*e840*/  FMUL.FTZ R149, R149, R37.reuse ;  /* 0x0000002595957220 */ /* 0x080fe20000410000 */
[-C--:B------:R-:W-:Y:S01]  /*e850*/  FMUL.FTZ R150, R150, R36.reuse ;  /* 0x0000002496967220 */ /* 0x080fe20000410000 */
[-C--:B------:R-:W-:Y:S01]  /*e860*/  FMUL.FTZ R151, R151, R36.reuse ;  /* 0x0000002497977220 */ /* 0x080fe20000410000 */
[C---:B------:R-:W-:Y:S01]  /*e870*/  HMMA.16816.F32 R64, R8.reuse, R26, R188 ;  /* 0x0000001a0840723c */ /* 0x040fe200000018bc */
[----:B------:R1:W-:Y:S01]  /*e880*/  MUFU.EX2 R189, R7 ;  /* 0x0000000700bd7308 */ /* 0x0003e20000000800 */
[----:B------:R-:W-:Y:S02]  /*e890*/  IMAD.MOV.U32 R175, RZ, RZ, R40 ;  /* 0x000000ffffaf7224 */ /* 0x000fe400078e0028 */
[-C--:B------:R-:W-:Y:S01]  /*e8a0*/  FMUL.FTZ R160, R160, R37.reuse ;  /* 0x00000025a0a07220 */ /* 0x080fe20000410000 */
[-C--:B------:R-:W-:Y:S01]  /*e8b0*/  FMUL.FTZ R161, R161, R37.reuse ;  /* 0x00000025a1a17220 */ /* 0x080fe20000410000 */
[-C--:B------:R-:W-:Y:S01]  /*e8c0*/  FMUL.FTZ R162, R162, R36.reuse ;  /* 0x00000024a2a27220 */ /* 0x080fe20000410000 */
[C---:B------:R-:W-:Y:S01]  /*e8d0*/  HMMA.16816.F32 R40, R8.reuse, R22, R184 ;  /* 0x000000160828723c */ /* 0x040fe200000018b8 */
[-C--:B------:R-:W-:Y:S01]  /*e8e0*/  FMUL.FTZ R163, R163, R36.reuse ;  /* 0x00000024a3a37220 */ /* 0x080fe20000410000 */
[-C--:B------:R-:W-:Y:S01]  /*e8f0*/  FMUL.FTZ R164, R164, R37.reuse ;  /* 0x00000025a4a47220 */ /* 0x080fe20000410000 */
[-C--:B------:R-:W-:Y:S01]  /*e900*/  FMUL.FTZ R165, R165, R37.reuse ;  /* 0x00000025a5a57220 */ /* 0x080fe20000410000 */
[-C--:B------:R-:W-:Y:S01]  /*e910*/  FMUL.FTZ R166, R166, R36.reuse ;  /* 0x00000024a6a67220 */ /* 0x080fe20000410000 */
[-C--:B------:R-:W-:Y:S01]  /*e920*/  FMUL.FTZ R167, R167, R36.reuse ;  /* 0x00000024a7a77220 */ /* 0x080fe20000410000 */
[----:B------:R-:W-:Y:S01]  /*e930*/  HMMA.16816.F32 R52, R8, R16, R156 ;  /* 0x000000100834723c */ /* 0x000fe2000000189c */
[-C--:B------:R-:W-:Y:S01]  /*e940*/  FMUL.FTZ R176, R176, R37.reuse ;  /* 0x00000025b0b07220 */ /* 0x080fe20000410000 */
[-C--:B------:R-:W-:Y:S01]  /*e950*/  FMUL.FTZ R177, R177, R37.reuse ;  /* 0x00000025b1b17220 */ /* 0x080fe20000410000 */
[-C--:B------:R-:W-:Y:S01]  /*e960*/  FMUL.FTZ R178, R178, R36.reuse ;  /* 0x00000024b2b27220 */ /* 0x080fe20000410000 */
[----:B------:R-:W-:Y:S01]  /*e970*/  FMUL.FTZ R179, R179, R36 ;  /* 0x00000024b3b37220 */ /* 0x000fe20000410000 */
[----:B------:R-:W-:Y:S01]  /*e980*/  FMUL.FTZ R180, R180, R37 ;  /* 0x00000025b4b47220 */ /* 0x000fe20000410000 */
[----:B-1----:R-:W-:Y:S01]  /*e990*/  FFMA.FTZ R7, R100, UR22, -R3 ;  /* 0x0000001664077c23 */ /* 0x002fe20008010803 */
[----:B------:R-:W-:Y:S01]  /*e9a0*/  F2FP.F16.F32.PACK_AB R8, R143, R85 ;  /* 0x000000558f08723e */ /* 0x000fe200000000ff */
[----:B------:R-:W-:Y:S01]  /*e9b0*/  FMUL.FTZ R181, R181, R37 ;  /* 0x00000025b5b57220 */ /* 0x000fe20000410000 */
[----:B------:R-:W-:Y:S01]  /*e9c0*/  F2FP.F16.F32.PACK_AB R9, R99, R84 ;  /* 0x000000546309723e */ /* 0x000fe200000000ff */
[----:B------:R1:W-:Y:S01]  /*e9d0*/  MUFU.EX2 R190, R7 ;  /* 0x0000000700be7308 */ /* 0x0003e20000000800 */
[----:B------:R-:W-:Y:S01]  /*e9e0*/  F2FP.F16.F32.PACK_AB R10, R133, R168 ;  /* 0x000000a8850a723e */ /* 0x000fe200000000ff */
[-C--:B------:R-:W-:Y:S01]  /*e9f0*/  FMUL.FTZ R182, R182, R36.reuse ;  /* 0x00000024b6b67220 */ /* 0x080fe20000410000 */
[----:B------:R-:W-:Y:S01]  /*ea00*/  F2FP.F16.F32.PACK_AB R11, R154, R175 ;  /* 0x000000af9a0b723e */ /* 0x000fe200000000ff */
        /* <DEDUP_REMOVED lines=9> */
[----:B------:R-:W-:Y:S01]  /*eaa0*/  IMAD.MOV.U32 R174, RZ, RZ, R227 ;  /* 0x000000ffffae7224 */ /* 0x000fe200078e00e3 */
[----:B------:R-:W-:Y:S01]  /*eab0*/  MOV R171, R83 ;  /* 0x0000005300ab7202 */ /* 0x000fe20000000f00 */
[----:B------:R-:W-:Y:S01]  /*eac0*/  IMAD.MOV.U32 R156, RZ, RZ, R82 ;  /* 0x000000ffff9c7224 */ /* 0x000fe200078e0052 */
[----:B------:R-:W-:Y:S01]  /*ead0*/  MOV R157, R81 ;  /* 0x00000051009d7202 */ /* 0x000fe20000000f00 */
[----:B-1----:R-:W-:Y:S01]  /*eae0*/  FFMA.FTZ R7, R101, UR22, -R3 ;  /* 0x0000001665077c23 */ /* 0x002fe20008010803 */
[----:B------:R-:W-:Y:S01]  /*eaf0*/  IMAD.MOV.U32 R158, RZ, RZ, R80 ;  /* 0x000000ffff9e7224 */ /* 0x000fe200078e0050 */
[----:B------:R-:W-:Y:S01]  /*eb00*/  MOV R159, R123 ;  /* 0x0000007b009f7202 */ /* 0x000fe20000000f00 */
[----:B------:R-:W-:Y:S01]  /*eb10*/  IMAD.MOV.U32 R172, RZ, RZ, R226 ;  /* 0x000000ffffac7224 */ /* 0x000fe200078e00e2 */
[----:B------:R1:W-:Y:S01]  /*eb20*/  MUFU.EX2 R195, R7 ;  /* 0x0000000700c37308 */ /* 0x0003e20000000800 */
[----:B------:R-:W-:Y:S01]  /*eb30*/  IMAD.MOV.U32 R170, RZ, RZ, R228 ;  /* 0x000000ffffaa7224 */ /* 0x000fe200078e00e4 */
[----:B------:R-:W-:Y:S01]  /*eb40*/  MOV R169, R5 ;  /* 0x0000000500a97202 */ /* 0x000fe20000000f00 */
[----:B------:R-:W-:Y:S01]  /*eb50*/  IMAD.MOV.U32 R152, RZ, RZ, R79 ;  /* 0x000000ffff987224 */ /* 0x000fe200078e004f */
[----:B------:R-:W-:Y:S01]  /*eb60*/  MOV R173, R139 ;  /* 0x0000008b00ad7202 */ /* 0x000fe20000000f00 */
[----:B------:R-:W-:-:S02]  /*eb70*/  IMAD.MOV.U32 R194, RZ, RZ, R220 ;  /* 0x000000ffffc27224 */ /* 0x000fc400078e00dc */
[----:B------:R-:W-:Y:S02]  /*eb80*/  IMAD.MOV.U32 R140, RZ, RZ, R4 ;  /* 0x000000ffff8c7224 */ /* 0x000fe400078e0004 */
[----:B-1----:R-:W-:-:S04]  /*eb90*/  FFMA.FTZ R7, R77, UR22, -R2 ;  /* 0x000000164d077c23 */ /* 0x002fc80008010802 */
[----:B------:R1:W-:Y:S02]  /*eba0*/  MUFU.EX2 R134, R7 ;  /* 0x0000000700867308 */ /* 0x0003e40000000800 */
[----:B-1----:R-:W-:-:S06]  /*ebb0*/  FFMA.FTZ R7, R76, UR22, -R2 ;  /* 0x000000164c077c23 */ /* 0x002fcc0008010802 */
[----:B------:R1:W-:Y:S02]  /*ebc0*/  MUFU.EX2 R187, R7 ;  /* 0x0000000700bb7308 */ /* 0x0003e40000000800 */
[----:B-1----:R-:W-:-:S06]  /*ebd0*/  FFMA.FTZ R7, R60, UR22, -R0 ;  /* 0x000000163c077c23 */ /* 0x002fcc0008010800 */
[----:B------:R1:W-:Y:S01]  /*ebe0*/  MUFU.EX2 R132, R7 ;  /* 0x0000000700847308 */ /* 0x0003e20000000800 */
[----:B------:R-:W-:Y:S01]  /*ebf0*/  HMMA.16816.F32 R80, R8, R12, R144 ;  /* 0x0000000c0850723c */ /* 0x000fe20000001890 */
[----:B-1----:R-:W-:-:S06]  /*ec00*/  FFMA.FTZ R7, R59, UR22, -R0 ;  /* 0x000000163b077c23 */ /* 0x002fcc0008010800 */
[----:B------:R1:W4:Y:S01]  /*ec10*/  MUFU.EX2 R186, R7 ;  /* 0x0000000700ba7308 */ /* 0x0003220000000800 */
[C---:B------:R-:W-:Y:S01]  /*ec20*/  HMMA.16816.F32 R148, R8.reuse, R14, R148 ;  /* 0x0000000e0894723c */ /* 0x040fe20000001894 */
[----:B------:R-:W-:Y:S05]  /*ec30*/  LDSM.16.MT88.4 R12, [R222+0x8800] ;  /* 0x00880000de0c783b */ /* 0x000fea0000004200 */
[----:B------:R-:W-:Y:S01]  /*ec40*/  HMMA.16816.F32 R160, R8, R16, R160 ;  /* 0x0000001008a0723c */ /* 0x000fe200000018a0 */
[----:B-1----:R-:W-:-:S04]  /*ec50*/  FFMA.FTZ R7, R58, UR22, -R0 ;  /* 0x000000163a077c23 */ /* 0x002fc80008010800 */
[----:B------:R1:W-:Y:S01]  /*ec60*/  MUFU.EX2 R188, R7 ;  /* 0x0000000700bc7308 */ /* 0x0003e20000000800 */
[C---:B------:R-:W-:Y:S01]  /*ec70*/  HMMA.16816.F32 R164, R8.reuse, R18, R164 ;  /* 0x0000001208a4723c */ /* 0x040fe200000018a4 */
[----:B------:R-:W-:Y:S05]  /*ec80*/  LDSM.16.MT88.4 R16, [R224+0x8800] ;  /* 0x00880000e010783b */ /* 0x000fea0000004200 */
[C---:B------:R-:W-:Y:S06]  /*ec90*/  HMMA.16816.F32 R176, R8.reuse, R20, R176 ;  /* 0x0000001408b0723c */ /* 0x040fec00000018b0 */
[----:B------:R-:W-:Y:S01]  /*eca0*/  HMMA.16816.F32 R180, R8, R22, R180 ;  /* 0x0000001608b4723c */ /* 0x000fe200000018b4 */
[----:B------:R-:W4:Y:S01]  /*ecb0*/  LDSM.16.MT88.4 R20, [R221+0x8800] ;  /* 0x00880000dd14783b */ /* 0x000f220000004200 */
[----:B-1----:R-:W-:-:S04]  /*ecc0*/  FFMA.FTZ R7, R57, UR22, -R0 ;  /* 0x0000001639077c23 */ /* 0x002fc80008010800 */
[C---:B------:R-:W-:Y:S01]  /*ecd0*/  HMMA.16816.F32 R196, R8.reuse, R24, R196 ;  /* 0x0000001808c4723c */ /* 0x040fe200000018c4 */
[----:B------:R1:W-:Y:S05]  /*ece0*/  MUFU.EX2 R227, R7 ;  /* 0x0000000700e37308 */ /* 0x0003ea0000000800 */
[----:B------:R-:W-:Y:S01]  /*ecf0*/  HMMA.16816.F32 R200, R8, R26, R200 ;  /* 0x0000001a08c8723c */ /* 0x000fe200000018c8 */
[----:B------:R-:W2:Y:S01]  /*ed00*/  LDSM.16.MT88.4 R24, [R223+0x8800] ;  /* 0x00880000df18783b */ /* 0x000ea20000004200 */
[----:B-1----:R-:W-:-:S04]  /*ed10*/  FFMA.FTZ R7, R61, UR22, -R6 ;  /* 0x000000163d077c23 */ /* 0x002fc80008010806 */
[----:B------:R1:W-:Y:S01]  /*ed20*/  MUFU.EX2 R184, R7 ;  /* 0x0000000700b87308 */ /* 0x0003e20000000800 */
[--C-:B------:R-:W-:Y:S01]  /*ed30*/  FFMA.FTZ R8, R70, UR22, -R6.reuse ;  /* 0x0000001646087c23 */ /* 0x100fe20008010806 */
[----:B-1----:R-:W-:-:S06]  /*ed40*/  FFMA.FTZ R7, R62, UR22, -R6 ;  /* 0x000000163e077c23 */ /* 0x002fcc0008010806 */
[----:B------:R1:W4:Y:S08]  /*ed50*/  MUFU.EX2 R185, R7 ;  /* 0x0000000700b97308 */ /* 0x0003300000000800 */
[----:B------:R-:W-:Y:S01]  /*ed60*/  MUFU.EX2 R226, R8 ;  /* 0x0000000800e27308 */ /* 0x000fe20000000800 */
[----:B-1----:R-:W-:-:S07]  /*ed70*/  FFMA.FTZ R7, R63, UR22, -R6 ;  /* 0x000000163f077c23 */ /* 0x002fce0008010806 */
[----:B------:R1:W2:Y:S02]  /*ed80*/  MUFU.EX2 R191, R7 ;  /* 0x0000000700bf7308 */ /* 0x0002a40000000800 */
[----:B-1----:R-:W-:-:S06]  /*ed90*/  FFMA.FTZ R7, R102, UR22, -R2 ;  /* 0x0000001666077c23 */ /* 0x002fcc0008010802 */
[----:B------:R1:W-:Y:S01]  /*eda0*/  MUFU.EX2 R144, R7 ;  /* 0x0000000700907308 */ /* 0x0003e20000000800 */
[----:B----4-:R-:W-:Y:S02]  /*edb0*/  F2FP.F16.F32.PACK_AB R8, R186, R132 ;  /* 0x00000084ba08723e */ /* 0x010fe400000000ff */
[----:B------:R-:W-:Y:S01]  /*edc0*/  F2FP.F16.F32.PACK_AB R9, R185, R184 ;  /* 0x000000b8b909723e */ /* 0x000fe200000000ff */
[----:B-1----:R-:W-:-:S04]  /*edd0*/  FFMA.FTZ R7, R103, UR22, -R2 ;  /* 0x0000001667077c23 */ /* 0x002fc80008010802 */
[----:B------:R1:W4:Y:S01]  /*ede0*/  MUFU.EX2 R228, R7 ;  /* 0x0000000700e47308 */ /* 0x0003220000000800 */
[----:B------:R-:W-:Y:S02]  /*edf0*/  F2FP.F16.F32.PACK_AB R10, R227, R188 ;  /* 0x000000bce30a723e */ /* 0x000fe400000000ff */
[----:B--2---:R-:W-:-:S07]  /*ee00*/  F2FP.F16.F32.PACK_AB R11, R226, R191 ;  /* 0x000000bfe20b723e */ /* 0x004fce00000000ff */
[C---:B------:R-:W-:Y:S06]  /*ee10*/  HMMA.16816.F32 R32, R8.reuse, R20, R32 ;  /* 0x000000140820723c */ /* 0x040fec0000001820 */
[----:B------:R-:W-:Y:S01]  /*ee20*/  HMMA.16816.F32 R28, R8, R22, R28 ;  /* 0x00000016081c723c */ /* 0x000fe2000000181c */
[----:B-1----:R-:W-:-:S05]  /*ee30*/  FFMA.FTZ R7, R117, UR22, -R3 ;  /* 0x0000001675077c23 */ /* 0x002fca0008010803 */
[C---:B------:R-:W-:Y:S06]  /*ee40*/  HMMA.16816.F32 R52, R8.reuse, R16, R52 ;  /* 0x000000100834723c */ /* 0x040fec0000001834 */
[C---:B------:R-:W-:Y:S06]  /*ee50*/  HMMA.16816.F32 R48, R8.reuse, R18, R48 ;  /* 0x000000120830723c */ /* 0x040fec0000001830 */
[C---:B------:R-:W-:Y:S06]  /*ee60*/  HMMA.16816.F32 R44, R8.reuse, R12, R44 ;  /* 0x0000000c082c723c */ /* 0x040fec000000182c */
[C---:B------:R-:W-:Y:S06]  /*ee70*/  HMMA.16816.F32 R40, R8.reuse, R14, R40 ;  /* 0x0000000e0828723c */ /* 0x040fec0000001828 */
[C---:B------:R-:W-:Y:S06]  /*ee80*/  HMMA.16816.F32 R72, R8.reuse, R24, R72 ;  /* 0x000000180848723c */ /* 0x040fec0000001848 */
[----:B------:R-:W-:Y:S07]  /*ee90*/  HMMA.16816.F32 R64, R8, R26, R64 ;  /* 0x0000001a0840723c */ /* 0x000fee0000001840 */
[----:B------:R-:W-:-:S02]  /*eea0*/  F2FP.F16.F32.PACK_AB R8, R189, R135 ;  /* 0x00000087bd08723e */ /* 0x000fc400000000ff */
[----:B------:R-:W-:Y:S02]  /*eeb0*/  F2FP.F16.F32.PACK_AB R9, R187, R134 ;  /* 0x00000086bb09723e */ /* 0x000fe400000000ff */
[----:B------:R-:W-:Y:S02]  /*eec0*/  F2FP.F16.F32.PACK_AB R10, R195, R190 ;  /* 0x000000bec30a723e */ /* 0x000fe400000000ff */
[----:B----4-:R-:W-:-:S07]  /*eed0*/  F2FP.F16.F32.PACK_AB R11, R228, R144 ;  /* 0x00000090e40b723e */ /* 0x010fce00000000ff */
[----:B------:R-:W-:Y:S01]  /*eee0*/  HMMA.16816.F32 R76, R8, R24, R196 ;  /* 0x00000018084c723c */ /* 0x000fe200000018c4 */
        /* <DEDUP_REMOVED lines=12> */
[----:B------:R1:W2:Y:S01]  /*efb0*/  MUFU.EX2 R196, R7 ;  /* 0x0000000700c47308 */ /* 0x0002a20000000800 */
[----:B------:R-:W-:Y:S01]  /*efc0*/  HMMA.16816.F32 R160, R8, R16, R160 ;  /* 0x0000001008a0723c */ /* 0x000fe200000018a0 */
[----:B-1----:R-:W-:-:S06]  /*efd0*/  FFMA.FTZ R7, R248, UR22, -R0 ;  /* 0x00000016f8077c23 */ /* 0x002fcc0008010800 */
[----:B------:R1:W-:Y:S01]  /*efe0*/  MUFU.EX2 R220, R7 ;  /* 0x0000000700dc7308 */ /* 0x0003e20000000800 */
[C---:B------:R-:W-:Y:S01]  /*eff0*/  HMMA.16816.F32 R164, R8.reuse, R18, R164 ;  /* 0x0000001208a4723c */ /* 0x040fe200000018a4 */
[----:B------:R-:W4:Y:S05]  /*f000*/  LDSM.16.MT88.4 R16, [R221+0x9000] ;  /* 0x00900000dd10783b */ /* 0x000f2a0000004200 */
[----:B------:R-:W-:Y:S01]  /*f010*/  HMMA.16816.F32 R200, R8, R26, R200 ;  /* 0x0000001a08c8723c */ /* 0x000fe200000018c8 */
[----:B------:R-:W3:Y:S01]  /*f020*/  LDSM.16.MT88.4 R24, [R223+0x9000] ;  /* 0x00900000df18783b */ /* 0x000ee20000004200 */
[----:B-1----:R-:W-:-:S04]  /*f030*/  FFMA.FTZ R7, R249, UR22, -R0 ;  /* 0x00000016f9077c23 */ /* 0x002fc80008010800 */
[----:B------:R1:W-:Y:S01]  /*f040*/  MUFU.EX2 R5, R7 ;  /* 0x0000000700057308 */ /* 0x0003e20000000800 */
[----:B------:R-:W-:Y:S01]  /*f050*/  HMMA.16816.F32 R80, R8, R20, R80 ;  /* 0x000000140850723c */ /* 0x000fe20000001850 */
[----:B-1----:R-:W-:-:S06]  /*f060*/  FFMA.FTZ R7, R94, UR22, -R6 ;  /* 0x000000165e077c23 */ /* 0x002fcc0008010806 */
[----:B------:R1:W-:Y:S01]  /*f070*/  MUFU.EX2 R145, R7 ;  /* 0x0000000700917308 */ /* 0x0003e20000000800 */
[C---:B------:R-:W-:Y:S01]  /*f080*/  HMMA.16816.F32 R148, R8.reuse, R22, R148 ;  /* 0x000000160894723c */ /* 0x040fe20000001894 */
[----:B------:R-:W-:Y:S05]  /*f090*/  LDSM.16.MT88.4 R20, [R222+0x9000] ;  /* 0x00900000de14783b */ /* 0x000fea0000004200 */
[----:B------:R-:W-:Y:S01]  /*f0a0*/  HMMA.16816.F32 R176, R8, R12, R176 ;  /* 0x0000000c08b0723c */ /* 0x000fe200000018b0 */
[----:B-1----:R-:W-:-:S05]  /*f0b0*/  FFMA.FTZ R7, R93, UR22, -R6 ;  /* 0x000000165d077c23 */ /* 0x002fca0008010806 */
[----:B------:R-:W-:Y:S01]  /*f0c0*/  HMMA.16816.F32 R180, R8, R14, R180 ;  /* 0x0000000e08b4723c */ /* 0x000fe200000018b4 */
[----:B------:R-:W1:Y:S01]  /*f0d0*/  LDSM.16.MT88.4 R12, [R224+0x9000] ;  /* 0x00900000e00c783b */ /* 0x000e620000004200 */
[----:B------:R2:W4:Y:S02]  /*f0e0*/  MUFU.EX2 R225, R7 ;  /* 0x0000000700e17308 */ /* 0x0005240000000800 */
[----:B--2---:R-:W-:-:S06]  /*f0f0*/  FFMA.FTZ R7, R250, UR22, -R6 ;  /* 0x00000016fa077c23 */ /* 0x004fcc0008010806 */
[----:B------:R2:W-:Y:S02]  /*f100*/  MUFU.EX2 R205, R7 ;  /* 0x0000000700cd7308 */ /* 0x0005e40000000800 */
[----:B--2---:R-:W-:-:S06]  /*f110*/  FFMA.FTZ R7, R251, UR22, -R6 ;  /* 0x00000016fb077c23 */ /* 0x004fcc0008010806 */
[----:B------:R2:W3:Y:S01]  /*f120*/  MUFU.EX2 R4, R7 ;  /* 0x0000000700047308 */ /* 0x0004e20000000800 */
[----:B------:R-:W-:Y:S01]  /*f130*/  F2FP.F16.F32.PACK_AB R8, R196, R146 ;  /* 0x00000092c408723e */ /* 0x000fe200000000ff */
[----:B--2---:R-:W-:-:S06]  /*f140*/  FFMA.FTZ R7, R114, UR22, -R2 ;  /* 0x0000001672077c23 */ /* 0x004fcc0008010802 */
[----:B------:R2:W-:Y:S01]  /*f150*/  MUFU.EX2 R136, R7 ;  /* 0x0000000700887308 */ /* 0x0005e20000000800 */
[----:B----4-:R-:W-:Y:S02]  /*f160*/  F2FP.F16.F32.PACK_AB R9, R225, R145 ;  /* 0x00000091e109723e */ /* 0x010fe400000000ff */
[----:B------:R-:W-:Y:S02]  /*f170*/  F2FP.F16.F32.PACK_AB R10, R5, R220 ;  /* 0x000000dc050a723e */ /* 0x000fe400000000ff */
[----:B---3--:R-:W-:Y:S01]  /*f180*/  F2FP.F16.F32.PACK_AB R11, R4, R205 ;  /* 0x000000cd040b723e */ /* 0x008fe200000000ff */
[----:B--2---:R-:W-:-:S04]  /*f190*/  FFMA.FTZ R7, R107, UR22, -R2 ;  /* 0x000000166b077c23 */ /* 0x004fc80008010802 */
[----:B------:R2:W3:Y:S02]  /*f1a0*/  MUFU.EX2 R113, R7 ;  /* 0x0000000700717308 */ /* 0x0004e40000000800 */
[----:B------:R-:W-:Y:S01]  /*f1b0*/  HMMA.16816.F32 R60, R8, R16, R32 ;  /* 0x00000010083c723c */ /* 0x000fe20000001820 */
[----:B--2---:R-:W-:-:S05]  /*f1c0*/  FFMA.FTZ R7, R95, UR22, -R2 ;  /* 0x000000165f077c23 */ /* 0x004fca0008010802 */
[----:B------:R2:W4:Y:S01]  /*f1d0*/  MUFU.EX2 R139, R7 ;  /* 0x00000007008b7308 */ /* 0x0005220000000800 */
[----:B------:R-:W-:Y:S01]  /*f1e0*/  HMMA.16816.F32 R32, R8, R24, R72 ;  /* 0x000000180820723c */ /* 0x000fe20000001848 */
[----:B--2---:R-:W-:-:S06]  /*f1f0*/  FFMA.FTZ R7, R244, UR22, -R0 ;  /* 0x00000016f4077c23 */ /* 0x004fcc0008010800 */
[----:B------:R2:W-:Y:S01]  /*f200*/  MUFU.EX2 R70, R7 ;  /* 0x0000000700467308 */ /* 0x0005e20000000800 */
[----:B---3--:R-:W-:Y:S01]  /*f210*/  MOV R72, R113 ;  /* 0x0000007100487202 */ /* 0x008fe20000000f00 */
[----:B------:R-:W-:Y:S01]  /*f220*/  HMMA.16816.F32 R56, R8, R18, R28 ;  /* 0x000000120838723c */ /* 0x000fe2000000181c */
[----:B------:R-:W-:Y:S01]  /*f230*/  FFMA.FTZ R102, R193, R36, R84 ;  /* 0x00000024c1667223 */ /* 0x000fe20000010054 */
[----:B--2---:R-:W-:-:S04]  /*f240*/  FFMA.FTZ R7, R245, UR22, -R0 ;  /* 0x00000016f5077c23 */ /* 0x004fc80008010800 */
[----:B------:R2:W-:Y:S01]  /*f250*/  MUFU.EX2 R73, R7 ;  /* 0x0000000700497308 */ /* 0x0005e20000000800 */
[C---:B-1----:R-:W-:Y:S06]  /*f260*/  HMMA.16816.F32 R52, R8.reuse, R12, R52 ;  /* 0x0000000c0834723c */ /* 0x042fec0000001834 */
[----:B------:R-:W-:Y:S01]  /*f270*/  HMMA.16816.F32 R48, R8, R14, R48 ;  /* 0x0000000e0830723c */ /* 0x000fe20000001830 */
[----:B--2---:R-:W-:-:S05]  /*f280*/  FFMA.FTZ R7, R240, UR22, -R0 ;  /* 0x00000016f0077c23 */ /* 0x004fca0008010800 */
[C---:B------:R-:W-:Y:S01]  /*f290*/  HMMA.16816.F32 R44, R8.reuse, R20, R44 ;  /* 0x00000014082c723c */ /* 0x040fe2000000182c */
[----:B------:R1:W-:Y:S05]  /*f2a0*/  MUFU.EX2 R245, R7 ;  /* 0x0000000700f57308 */ /* 0x0003ea0000000800 */
[C---:B------:R-:W-:Y:S06]  /*f2b0*/  HMMA.16816.F32 R40, R8.reuse, R22, R40 ;  /* 0x000000160828723c */ /* 0x040fec0000001828 */
[----:B------:R-:W-:Y:S01]  /*f2c0*/  HMMA.16816.F32 R28, R8, R26, R64 ;  /* 0x0000001a081c723c */ /* 0x000fe20000001840 */
[----:B------:R-:W-:-:S02]  /*f2d0*/  IMAD.MOV.U32 R113, RZ, RZ, R194 ;  /* 0x000000ffff717224 */ /* 0x000fc400078e00c2 */
[----:B------:R-:W-:Y:S01]  /*f2e0*/  FFMA.FTZ R104, R192, R37, R85 ;  /* 0x00000025c0687223 */ /* 0x000fe20000010055 */
[----:B------:R-:W-:Y:S01]  /*f2f0*/  MOV R240, R142 ;  /* 0x0000008e00f07202 */ /* 0x000fe20000000f00 */
[----:B------:R-:W-:Y:S01]  /*f300*/  IMAD.MOV.U32 R244, RZ, RZ, R91 ;  /* 0x000000fffff47224 */ /* 0x000fe200078e005b */
[----:B------:R-:W-:Y:S01]  /*f310*/  MOV R75, R87 ;  /* 0x00000057004b7202 */ /* 0x000fe20000000f00 */
[----:B-1----:R-:W-:Y:S01]  /*f320*/  FFMA.FTZ R7, R241, UR22, -R0 ;  /* 0x00000016f1077c23 */ /* 0x002fe20008010800 */
[----:B------:R-:W-:Y:S01]  /*f330*/  F2FP.F16.F32.PACK_AB R8, R198, R197 ;  /* 0x000000c5c608723e */ /* 0x000fe200000000ff */
[----:B------:R-:W-:Y:S01]  /*f340*/  IMAD.MOV.U32 R74, RZ, RZ, R88 ;  /* 0x000000ffff4a7224 */ /* 0x000fe200078e0058 */
[----:B------:R-:W-:Y:S02]  /*f350*/  F2FP.F16.F32.PACK_AB R9, R136, R147 ;  /* 0x000000938809723e */ /* 0x000fe400000000ff */
[----:B------:R-:W-:Y:S02]  /*f360*/  F2FP.F16.F32.PACK_AB R10, R204, R123 ;  /* 0x0000007bcc0a723e */ /* 0x000fe400000000ff */
[----:B----4-:R-:W-:Y:S01]  /*f370*/  F2FP.F16.F32.PACK_AB R11, R139, R72 ;  /* 0x000000488b0b723e */ /* 0x010fe200000000ff */
[----:B------:R1:W-:Y:S01]  /*f380*/  MUFU.EX2 R193, R7 ;  /* 0x0000000700c17308 */ /* 0x0003e20000000800 */
[----:B------:R-:W-:Y:S01]  /*f390*/  MOV R107, R86 ;  /* 0x00000056006b7202 */ /* 0x000fe20000000f00 */
        /* <DEDUP_REMOVED lines=12> */
[----:B------:R-:W-:Y:S01]  /*f460*/  IMAD.MOV.U32 R116, RZ, RZ, R159 ;  /* 0x000000ffff747224 */ /* 0x000fe200078e009f */
[----:B------:R-:W-:Y:S01]  /*f470*/  LDSM.16.MT88.4 R64, [R223+0x9800] ;  /* 0x00980000df40783b */ /* 0x000fe20000004200 */
[--C-:B-1----:R-:W-:Y:S01]  /*f480*/  FFMA.FTZ R7, R246, UR22, -R6.reuse ;  /* 0x00000016f6077c23 */ /* 0x102fe20008010806 */
[----:B------:R-:W-:Y:S01]  /*f490*/  FFMA.FTZ R12, R242, UR22, -R6 ;  /* 0x00000016f20c7c23 */ /* 0x000fe20008010806 */
[----:B------:R-:W-:Y:S01]  /*f4a0*/  HMMA.16816.F32 R200, R8, R26, R200 ;  /* 0x0000001a08c8723c */ /* 0x000fe200000018c8 */
[----:B------:R-:W-:Y:S01]  /*f4b0*/  LDSM.16.MT88.4 R36, [R222+0x9800] ;  /* 0x00980000de24783b */ /* 0x000fe20000004200 */
[----:B------:R1:W2:Y:S01]  /*f4c0*/  MUFU.EX2 R71, R7 ;  /* 0x0000000700477308 */ /* 0x0002a20000000800 */
[----:B------:R-:W-:-:S02]  /*f4d0*/  MOV R242, R152 ;  /* 0x0000009800f27202 */ /* 0x000fc40000000f00 */
[----:B------:R-:W-:-:S05]  /*f4e0*/  MOV R246, R155 ;  /* 0x0000009b00f67202 */ /* 0x000fca0000000f00 */
[----:B------:R3:W-:Y:S01]  /*f4f0*/  MUFU.EX2 R194, R12 ;  /* 0x0000000c00c27308 */ /* 0x0007e20000000800 */
[----:B-1----:R-:W-:-:S07]  /*f500*/  FFMA.FTZ R7, R247, UR22, -R6 ;  /* 0x00000016f7077c23 */ /* 0x002fce0008010806 */
[----:B------:R1:W4:Y:S01]  /*f510*/  MUFU.EX2 R15, R7 ;  /* 0x00000007000f7308 */ /* 0x0003220000000800 */
[----:B---3--:R-:W-:Y:S02]  /*f520*/  MOV R12, R156 ;  /* 0x0000009c000c7202 */ /* 0x008fe40000000f00 */
[----:B------:R-:W-:Y:S02]  /*f530*/  MOV R14, R90 ;  /* 0x0000005a000e7202 */ /* 0x000fe40000000f00 */
[----:B------:R-:W-:Y:S01]  /*f540*/  MOV R13, R89 ;  /* 0x00000059000d7202 */ /* 0x000fe20000000f00 */
[----:B-1----:R-:W-:-:S04]  /*f550*/  FFMA.FTZ R7, R243, UR22, -R6 ;  /* 0x00000016f3077c23 */ /* 0x002fc80008010806 */
[----:B------:R1:W3:Y:S01]  /*f560*/  MUFU.EX2 R192, R7 ;  /* 0x0000000700c07308 */ /* 0x0002e20000000800 */
[----:B--2---:R-:W-:Y:S01]  /*f570*/  MOV R27, R71 ;  /* 0x00000047001b7202 */ /* 0x004fe20000000f00 */
[----:B------:R-:W-:Y:S01]  /*f580*/  IMAD.MOV.U32 R71, RZ, RZ, R100 ;  /* 0x000000ffff477224 */ /* 0x000fe200078e0064 */
[----:B------:R-:W-:Y:S01]  /*f590*/  MOV R248, R108 ;  /* 0x0000006c00f87202 */ /* 0x000fe20000000f00 */
[----:B-1----:R-:W-:Y:S01]  /*f5a0*/  FFMA.FTZ R7, R12, UR22, -R3 ;  /* 0x000000160c077c23 */ /* 0x002fe20008010803 */
[----:B------:R-:W-:Y:S01]  /*f5b0*/  MOV R12, R242 ;  /* 0x000000f2000c7202 */ /* 0x000fe20000000f00 */
[----:B------:R-:W-:Y:S01]  /*f5c0*/  IMAD.MOV.U32 R242, RZ, RZ, R246 ;  /* 0x000000fffff27224 */ /* 0x000fe200078e00f6 */
        /* <DEDUP_REMOVED lines=10> */
[----:B------:R-:W-:Y:S01]  /*f670*/  MOV R251, R250 ;  /* 0x000000fa00fb7202 */ /* 0x000fe20000000f00 */
[----:B------:R-:W-:Y:S01]  /*f680*/  IMAD.MOV.U32 R250, RZ, RZ, R249 ;  /* 0x000000fffffa7224 */ /* 0x000fe200078e00f9 */
[----:B------:R-:W-:-:S02]  /*f690*/  MOV R249, R248 ;  /* 0x000000f800f97202 */ /* 0x000fc40000000f00 */
[----:B------:R-:W-:Y:S02]  /*f6a0*/  MOV R248, R71 ;  /* 0x0000004700f87202 */ /* 0x000fe40000000f00 */
[----:B------:R-:W2:Y:S01]  /*f6b0*/  LDL.LU R71, [R1+0x24] ;  /* 0x0000240001477983 */ /* 0x000ea20000300800 */
[----:B------:R-:W-:Y:S02]  /*f6c0*/  MOV R243, R158 ;  /* 0x0000009e00f37202 */ /* 0x000fe40000000f00 */
[----:B------:R-:W-:Y:S01]  /*f6d0*/  MOV R247, R153 ;  /* 0x0000009900f77202 */ /* 0x000fe20000000f00 */
[----:B------:R-:W-:Y:S07]  /*f6e0*/  HMMA.16816.F32 R76, R8, R24, R76 ;  /* 0x00000018084c723c */ /* 0x000fee000000184c */
[----:B------:R-:W-:Y:S01]  /*f6f0*/  IMAD.MOV.U32 R25, RZ, RZ, R243 ;  /* 0x000000ffff197224 */ /* 0x000fe200078e00f3 */
[----:B------:R-:W-:-:S02]  /*f700*/  MOV R243, R247 ;  /* 0x000000f700f37202 */ /* 0x000fc40000000f00 */
[----:B------:R1:W-:Y:S02]  /*f710*/  MUFU.EX2 R247, R7 ;  /* 0x0000000700f77308 */ /* 0x0003e40000000800 */
[----:B-1----:R-:W-:Y:S01]  /*f720*/  FFMA.FTZ R7, R25, UR22, -R3 ;  /* 0x0000001619077c23 */ /* 0x002fe20008010803 */
        /* <DEDUP_REMOVED lines=8> */
[----:B------:R-:W-:Y:S01]  /*f7b0*/  HMMA.16816.F32 R80, R8, R16, R80 ;  /* 0x000000100850723c */ /* 0x000fe20000001850 */
[----:B--2---:R-:W-:Y:S01]  /*f7c0*/  MOV R249, R71 ;  /* 0x0000004700f97202 */ /* 0x004fe20000000f00 */
[----:B------:R-:W-:-:S02]  /*f7d0*/  IMAD.MOV.U32 R71, RZ, RZ, R106 ;  /* 0x000000ffff477224 */ /* 0x000fc400078e006a */
[----:B------:R-:W2:Y:S02]  /*f7e0*/  LDL.LU R106, [R1+0xc] ;  /* 0x00000c00016a7983 */ /* 0x000ea40000300800 */
[----:B------:R-:W-:Y:S02]  /*f7f0*/  HMMA.16816.F32 R148, R8, R18, R148 ;  /* 0x000000120894723c */ /* 0x000fe40000001894 */
[----:B------:R-:W1:Y:S01]  /*f800*/  LDSM.16.MT88.4 R16, [R221+0x9800] ;  /* 0x00980000dd10783b */ /* 0x000e620000004200 */
[----:B------:R-:W-:Y:S01]  /*f810*/  IMAD.MOV.U32 R24, RZ, RZ, R12 ;  /* 0x000000ffff187224 */ /* 0x000fe200078e000c */
[----:B------:R-:W-:Y:S02]  /*f820*/  MOV R12, R242 ;  /* 0x000000f2000c7202 */ /* 0x000fe40000000f00 */
[----:B------:R-:W-:Y:S01]  /*f830*/  MOV R242, R241 ;  /* 0x000000f100f27202 */ /* 0x000fe20000000f00 */
[----:B------:R-:W-:Y:S01]  /*f840*/  IMAD.MOV.U32 R241, RZ, RZ, R244 ;  /* 0x000000fffff17224 */ /* 0x000fe200078e00f4 */
[----:B------:R-:W-:-:S02]  /*f850*/  MOV R244, R13 ;  /* 0x0000000d00f47202 */ /* 0x000fc40000000f00 */
[----:B------:R-:W-:Y:S01]  /*f860*/  MOV R13, R75 ;  /* 0x0000004b000d7202 */ /* 0x000fe20000000f00 */
[----:B------:R-:W-:Y:S01]  /*f870*/  IMAD.MOV.U32 R75, RZ, RZ, R114 ;  /* 0x000000ffff4b7224 */ /* 0x000fe200078e0072 */
[----:B------:R-:W-:Y:S01]  /*f880*/  MOV R26, R25 ;  /* 0x00000019001a7202 */ /* 0x000fe20000000f00 */
[----:B------:R-:W-:Y:S01]  /*f890*/  IMAD.MOV.U32 R25, RZ, RZ, R243 ;  /* 0x000000ffff197224 */ /* 0x000fe200078e00f3 */
[----:B------:R-:W-:Y:S01]  /*f8a0*/  MOV R114, R250 ;  /* 0x000000fa00727202 */ /* 0x000fe20000000f00 */
[C---:B------:R-:W-:Y:S01]  /*f8b0*/  HMMA.16816.F32 R176, R8.reuse, R20, R176 ;  /* 0x0000001408b0723c */ /* 0x040fe200000018b0 */
[----:B------:R-:W-:Y:S02]  /*f8c0*/  MOV R250, R248 ;  /* 0x000000f800fa7202 */ /* 0x000fe40000000f00 */
[----:B------:R-:W-:Y:S01]  /*f8d0*/  MOV R243, R246 ;  /* 0x000000f600f37202 */ /* 0x000fe20000000f00 */
[----:B------:R3:W-:Y:S01]  /*f8e0*/  MUFU.EX2 R248, R7 ;  /* 0x0000000700f87308 */ /* 0x0007e20000000800 */
[----:B------:R-:W-:Y:S01]  /*f8f0*/  MOV R246, R240 ;  /* 0x000000f000f67202 */ /* 0x000fe20000000f00 */
[----:B------:R-:W-:Y:S01]  /*f900*/  HMMA.16816.F32 R180, R8, R22, R180 ;  /* 0x0000001608b4723c */ /* 0x000fe200000018b4 */
[----:B------:R-:W-:Y:S01]  /*f910*/  IMAD.MOV.U32 R240, RZ, RZ, R14 ;  /* 0x000000fffff07224 */ /* 0x000fe200078e000e */
[----:B------:R-:W-:Y:S01]  /*f920*/  MOV R14, R74 ;  /* 0x0000004a000e7202 */ /* 0x000fe20000000f00 */
[----:B------:R-:W-:Y:S01]  /*f930*/  IMAD.MOV.U32 R74, RZ, RZ, R107 ;  /* 0x000000ffff4a7224 */ /* 0x000fe200078e006b */
[----:B------:R-:W-:Y:S01]  /*f940*/  MOV R107, R251 ;  /* 0x000000fb006b7202 */ /* 0x000fe20000000f00 */
[----:B------:R-:W-:-:S02]  /*f950*/  IMAD.MOV.U32 R108, RZ, RZ, R154 ;  /* 0x000000ffff6c7224 */ /* 0x000fc400078e009a */
[----:B------:R-:W-:Y:S01]  /*f960*/  F2FP.F16.F32.PACK_AB R8, R73, R70 ;  /* 0x000000464908723e */ /* 0x000fe200000000ff */
[----:B------:R-:W2:Y:S01]  /*f970*/  LDSM.16.MT88.4 R20, [R224+0x9800] ;  /* 0x00980000e014783b */ /* 0x000ea20000004200 */
[----:B----4-:R-:W-:Y:S02]  /*f980*/  F2FP.F16.F32.PACK_AB R9, R15, R27 ;  /* 0x0000001b0f09723e */ /* 0x010fe400000000ff */
[----:B------:R-:W-:Y:S02]  /*f990*/  F2FP.F16.F32.PACK_AB R10, R193, R245 ;  /* 0x000000f5c10a723e */ /* 0x000fe400000000ff */
[----:B---3--:R-:W-:Y:S01]  /*f9a0*/  F2FP.F16.F32.PACK_AB R11, R192, R194 ;  /* 0x000000c2c00b723e */ /* 0x008fe200000000ff */
[----:B------:R-:W-:Y:S01]  /*f9b0*/  FFMA.FTZ R7, R24, UR22, -R3 ;  /* 0x0000001618077c23 */ /* 0x000fe20008010803 */
[----:B------:R-:W-:Y:S02]  /*f9c0*/  MOV R24, R12 ;  /* 0x0000000c00187202 */ /* 0x000fe40000000f00 */
[----:B------:R-:W-:Y:S01]  /*f9d0*/  MOV R12, R242 ;  /* 0x000000f2000c7202 */ /* 0x000fe20000000f00 */
[----:B------:R-:W-:Y:S01]  /*f9e0*/  IMAD.MOV.U32 R242, RZ, RZ, R241 ;  /* 0x000000fffff27224 */ /* 0x000fe200078e00f1 */
[----:B------:R-:W-:-:S02]  /*f9f0*/  MOV R241, R244 ;  /* 0x000000f400f17202 */ /* 0x000fc40000000f00 */
[----:B------:R-:W-:Y:S02]  /*fa00*/  MOV R251, R249 ;  /* 0x000000f900fb7202 */ /* 0x000fe40000000f00 */
[----:B------:R-:W-:Y:S01]  /*fa10*/  MOV R244, R13 ;  /* 0x0000000d00f47202 */ /* 0x000fe20000000f00 */
[----:B------:R3:W-:Y:S01]  /*fa20*/  MUFU.EX2 R249, R7 ;  /* 0x0000000700f97308 */ /* 0x0007e20000000800 */
[----:B------:R-:W-:Y:S01]  /*fa30*/  MOV R13, R114 ;  /* 0x00000072000d7202 */ /* 0x000fe20000000f00 */
[----:B-1----:R-:W-:Y:S01]  /*fa40*/  HMMA.16816.F32 R140, R8, R16, R60 ;  /* 0x00000010088c723c */ /* 0x002fe2000000183c */
[----:B------:R-:W-:Y:S01]  /*fa50*/  IMAD.MOV.U32 R114, RZ, RZ, R250 ;  /* 0x000000ffff727224 */ /* 0x000fe200078e00fa */
[----:B------:R-:W-:-:S05]  /*fa60*/  MOV R250, R71 ;  /* 0x0000004700fa7202 */ /* 0x000fca0000000f00 */
[----:B------:R-:W-:Y:S02]  /*fa70*/  MOV R63, R24 ;  /* 0x00000018003f7202 */ /* 0x000fe40000000f00 */
[----:B------:R-:W-:Y:S01]  /*fa80*/  MOV R24, R12 ;  /* 0x0000000c00187202 */ /* 0x000fe20000000f00 */
[----:B------:R-:W-:Y:S02]  /*fa90*/  IMAD.MOV.U32 R12, RZ, RZ, R242 ;  /* 0x000000ffff0c7224 */ /* 0x000fe400078e00f2 */
[----:B---3--:R-:W-:Y:S01]  /*faa0*/  FFMA.FTZ R7, R26, UR22, -R3 ;  /* 0x000000161a077c23 */ /* 0x008fe20008010803 */
[----:B------:R-:W-:Y:S01]  /*fab0*/  IMAD.MOV.U32 R26, RZ, RZ, R25 ;  /* 0x000000ffff1a7224 */ /* 0x000fe200078e0019 */
[----:B------:R-:W-:Y:S02]  /*fac0*/  MOV R25, R243 ;  /* 0x000000f300197202 */ /* 0x000fe40000000f00 */
[----:B------:R-:W-:Y:S01]  /*fad0*/  MOV R243, R246 ;  /* 0x000000f600f37202 */ /* 0x000fe20000000f00 */
[----:B------:R-:W-:Y:S01]  /*fae0*/  IMAD.MOV.U32 R246, RZ, RZ, R240 ;  /* 0x000000fffff67224 */ /* 0x000fe200078e00f0 */
[----:B------:R-:W-:Y:S01]  /*faf0*/  MOV R242, R241 ;  /* 0x000000f100f27202 */ /* 0x000fe20000000f00 */
[----:B------:R-:W-:Y:S01]  /*fb00*/  IMAD.MOV.U32 R240, RZ, RZ, R13 ;  /* 0x000000fffff07224 */ /* 0x000fe200078e000d */
[----:B------:R-:W-:-:S02]  /*fb10*/  MOV R241, R244 ;  /* 0x000000f400f17202 */ /* 0x000fc40000000f00 */
[----:B------:R-:W-:Y:S02]  /*fb20*/  MOV R13, R114 ;  /* 0x00000072000d7202 */ /* 0x000fe40000000f00 */
[----:B------:R-:W-:Y:S02]  /*fb30*/  MOV R244, R14 ;  /* 0x0000000e00f47202 */ /* 0x000fe40000000f00 */
[----:B------:R-:W-:Y:S02]  /*fb40*/  MOV R114, R250 ;  /* 0x000000fa00727202 */ /* 0x000fe40000000f00 */
[----:B------:R-:W-:Y:S01]  /*fb50*/  MOV R14, R107 ;  /* 0x0000006b000e7202 */ /* 0x000fe20000000f00 */
[----:B------:R1:W3:Y:S01]  /*fb60*/  MUFU.EX2 R250, R7 ;  /* 0x0000000700fa7308 */ /* 0x0002e20000000800 */
[----:B------:R-:W-:Y:S01]  /*fb70*/  IMAD.MOV.U32 R107, RZ, RZ, R251 ;  /* 0x000000ffff6b7224 */ /* 0x000fe200078e00fb */
[----:B------:R-:W-:Y:S02]  /*fb80*/  MOV R62, R26 ;  /* 0x0000001a003e7202 */ /* 0x000fe40000000f00 */
[----:B------:R-:W-:Y:S01]  /*fb90*/  MOV R26, R25 ;  /* 0x00000019001a7202 */ /* 0x000fe20000000f00 */
[----:B------:R-:W-:Y:S01]  /*fba0*/  IMAD.MOV.U32 R25, RZ, RZ, R243 ;  /* 0x000000ffff197224 */ /* 0x000fe200078e00f3 */
[----:B------:R-:W-:Y:S01]  /*fbb0*/  MOV R243, R246 ;  /* 0x000000f600f37202 */ /* 0x000fe20000000f00 */
[----:B-1----:R-:W-:Y:S01]  /*fbc0*/  FFMA.FTZ R7, R63, UR22, -R3 ;  /* 0x000000163f077c23 */ /* 0x002fe20008010803 */
[----:B------:R-:W-:Y:S01]  /*fbd0*/  IMAD.MOV.U32 R63, RZ, RZ, R24 ;  /* 0x000000ffff3f7224 */ /* 0x000fe200078e0018 */
[----:B------:R-:W-:-:S02]  /*fbe0*/  MOV R24, R12 ;  /* 0x0000000c00187202 */ /* 0x000fc40000000f00 */
[----:B------:R-:W-:Y:S01]  /*fbf0*/  MOV R12, R242 ;  /* 0x000000f2000c7202 */ /* 0x000fe20000000f00 */
[----:B------:R-:W-:Y:S02]  /*fc00*/  IMAD.MOV.U32 R242, RZ, RZ, R240 ;  /* 0x000000fffff27224 */ /* 0x000fe400078e00f0 */
[----:B------:R-:W-:Y:S01]  /*fc10*/  IMAD.MOV.U32 R240, RZ, RZ, R107 ;  /* 0x000000fffff07224 */ /* 0x000fe200078e006b */
[----:B------:R-:W-:Y:S02]  /*fc20*/  MOV R246, R14 ;  /* 0x0000000e00f67202 */ /* 0x000fe40000000f00 */
[----:B------:R-:W-:Y:S02]  /*fc30*/  MOV R14, R13 ;  /* 0x0000000d000e7202 */ /* 0x000fe40000000f00 */
[----:B------:R-:W-:Y:S01]  /*fc40*/  MOV R13, R114 ;  /* 0x00000072000d7202 */ /* 0x000fe20000000f00 */
[----:B--2---:R-:W-:Y:S01]  /*fc50*/  IMAD.MOV.U32 R71, RZ, RZ, R106 ;  /* 0x000000ffff477224 */ /* 0x004fe200078e006a */
[----:B------:R-:W-:-:S02]  /*fc60*/  MOV R106, R236 ;  /* 0x000000ec006a7202 */ /* 0x000fc40000000f00 */
[----:B------:R-:W2:Y:S02]  /*fc70*/  LDL.LU R236, [R1+0xf0] ;  /* 0x0000f00001ec7983 */ /* 0x000ea40000300800 */
[----:B------:R-:W-:-:S04]  /*fc80*/  MOV R251, R71 ;  /* 0x0000004700fb7202 */ /* 0x000fc80000000f00 */
[----:B------:R-:W-:Y:S02]  /*fc90*/  MOV R107, R251 ;  /* 0x000000fb006b7202 */ /* 0x000fe40000000f00 */
[----:B------:R1:W-:Y:S01]  /*fca0*/  MUFU.EX2 R251, R7 ;  /* 0x0000000700fb7308 */ /* 0x0003e20000000800 */
[----:B------:R-:W-:Y:S01]  /*fcb0*/  IMAD.MOV.U32 R71, RZ, RZ, R106 ;  /* 0x000000ffff477224 */ /* 0x000fe200078e006a */
[----:B------:R-:W-:Y:S02]  /*fcc0*/  MOV R106, R133 ;  /* 0x00000085006a7202 */ /* 0x000fe40000000f00 */
[----:B------:R-:W4:Y:S01]  /*fcd0*/  LDL.LU R133, [R1+0xec] ;  /* 0x0000ec0001857983 */ /* 0x000f220000300800 */
[----:B------:R-:W-:Y:S01]  /*fce0*/  IMAD.MOV.U32 R114, RZ, RZ, R71 ;  /* 0x000000ffff727224 */ /* 0x000fe200078e0047 */
[----:B------:R-:W-:Y:S02]  /*fcf0*/  MOV R71, R106 ;  /* 0x0000006a00477202 */ /* 0x000fe40000000f00 */
[----:B------:R-:W-:-:S02]  /*fd00*/  MOV R106, R108 ;  /* 0x0000006c006a7202 */ /* 0x000fc40000000f00 */
[----:B------:R-:W4:Y:S01]  /*fd10*/  LDL.LU R108, [R1+0x8] ;  /* 0x00000800016c7983 */ /* 0x000f220000300800 */
[----:B-1----:R-:W-:Y:S01]  /*fd20*/  FFMA.FTZ R7, R62, UR22, -R3 ;  /* 0x000000163e077c23 */ /* 0x002fe20008010803 */
        /* <DEDUP_REMOVED lines=14> */
[----:B------:R1:W-:Y:S02]  /*fe10*/  MUFU.EX2 R199, R7 ;  /* 0x0000000700c77308 */ /* 0x0003e40000000800 */
[----:B-1----:R-:W-:Y:S01]  /*fe20*/  FFMA.FTZ R7, R62, UR22, -R3 ;  /* 0x000000163e077c23 */ /* 0x002fe20008010803 */
[----:B------:R-:W-:Y:S01]  /*fe30*/  IMAD.MOV.U32 R62, RZ, RZ, R26 ;  /* 0x000000ffff3e7224 */ /* 0x000fe200078e001a */
        /* <DEDUP_REMOVED lines=12> */
[----:B------:R-:W3:Y:S01]  /*ff00*/  LDL.LU R116, [R1+0x38] ;  /* 0x0000380001747983 */ /* 0x000ee20000300800 */
[----:B------:R-:W-:Y:S02]  /*ff10*/  MOV R61, R63 ;  /* 0x0000003f003d7202 */ /* 0x000fe40000000f00 */
        /* <DEDUP_REMOVED lines=13> */
[----:B---3--:R-:W-:Y:S01]  /*fff0*/  MOV R71, R116 ;  /* 0x0000007400477202 */ /* 0x008fe20000000f00 */
[----:B------:R-:W-:Y:S01]  /*10000*/  IMAD.MOV.U32 R116, RZ, RZ, R103 ;  /* 0x000000ffff747224 */ /* 0x000fe200078e0067 */
[----:B------:R-:W-:-:S02]  /*10010*/  MOV R103, R231 ;  /* 0x000000e700677202 */ /* 0x000fc40000000f00 */
[----:B------:R-:W3:Y:S01]  /*10020*/  LDL.LU R231, [R1+0xe8] ;  /* 0x0000e80001e77983 */ /* 0x000ee20000300800 */
[----:B------:R-:W-:Y:S02]  /*10030*/  MOV R60, R63 ;  /* 0x0000003f003c7202 */ /* 0x000fe40000000f00 */
[----:B------:R-:W-:Y:S02]  /*10040*/  MOV R63, R25 ;  /* 0x00000019003f7202 */ /* 0x000fe40000000f00 */
[----:B------:R1:W-:Y:S01]  /*10050*/  MUFU.EX2 R25, R7 ;  /* 0x0000000700197308 */ /* 0x0003e20000000800 */
[C---:B------:R-:W-:Y:S06]  /*10060*/  HMMA.16816.F32 R88, R8.reuse, R66, R28 ;  /* 0x000000420858723c */ /* 0x040fec000000181c */
[----:B------:R-:W-:Y:S01]  /*10070*/  HMMA.16816.F32 R92, R8, R64, R32 ;  /* 0x00000040085c723c */ /* 0x000fe20000001820 */
[----:B-1----:R-:W-:-:S04]  /*10080*/  FFMA.FTZ R7, R60, UR22, -R3 ;  /* 0x000000163c077c23 */ /* 0x002fc80008010803 */
[----:B------:R1:W-:Y:S02]  /*10090*/  MUFU.EX2 R28, R7 ;  /* 0x00000007001c7308 */ /* 0x0003e40000000800 */
[----:B-1----:R-:W-:-:S06]  /*100a0*/  FFMA.FTZ R7, R61, UR22, -R3 ;  /* 0x000000163d077c23 */ /* 0x002fcc0008010803 */
[----:B------:R1:W-:Y:S02]  /*100b0*/  MUFU.EX2 R32, R7 ;  /* 0x0000000700207308 */ /* 0x0003e40000000800 */
[----:B-1----:R-:W-:-:S06]  /*100c0*/  FFMA.FTZ R7, R62, UR22, -R3 ;  /* 0x000000163e077c23 */ /* 0x002fcc0008010803 */
[----:B------:R1:W-:Y:S02]  /*100d0*/  MUFU.EX2 R31, R7 ;  /* 0x00000007001f7308 */ /* 0x0003e40000000800 */
[----:B-1----:R-:W-:Y:S01]  /*100e0*/  FFMA.FTZ R7, R63, UR22, -R3 ;  /* 0x000000163f077c23 */ /* 0x002fe20008010803 */
[----:B------:R-:W-:Y:S02]  /*100f0*/  MOV R63, R12 ;  /* 0x0000000c003f7202 */ /* 0x000fe40000000f00 */
[----:B------:R-:W-:Y:S02]  /*10100*/  MOV R12, R242 ;  /* 0x000000f2000c7202 */ /* 0x000fe40000000f00 */
[----:B------:R-:W-:Y:S01]  /*10110*/  MOV R242, R240 ;  /* 0x000000f000f27202 */ /* 0x000fe20000000f00 */
[----:B------:R-:W-:Y:S01]  /*10120*/  IMAD.MOV.U32 R240, RZ, RZ, R13 ;  /* 0x000000fffff07224 */ /* 0x000fe200078e000d */
[----:B------:R-:W-:Y:S01]  /*10130*/  MOV R13, R72 ;  /* 0x00000048000d7202 */ /* 0x000fe20000000f00 */
[----:B------:R1:W-:Y:S01]  /*10140*/  MUFU.EX2 R30, R7 ;  /* 0x00000007001e7308 */ /* 0x0003e20000000800 */
[----:B------:R-:W-:Y:S01]  /*10150*/  MOV R72, R107 ;  /* 0x0000006b00487202 */ /* 0x000fe20000000f00 */
[----:B------:R-:W-:Y:S01]  /*10160*/  IMAD.MOV.U32 R107, RZ, RZ, R114 ;  /* 0x000000ffff6b7224 */ /* 0x000fe200078e0072 */
[----:B------:R-:W-:-:S02]  /*10170*/  MOV R114, R71 ;  /* 0x0000004700727202 */ /* 0x000fc40000000f00 */
[----:B------:R-:W-:Y:S01]  /*10180*/  MOV R71, R116 ;  /* 0x0000007400477202 */ /* 0x000fe20000000f00 */
[----:B------:R-:W-:Y:S01]  /*10190*/  IMAD.MOV.U32 R116, RZ, RZ, R103 ;  /* 0x000000ffff747224 */ /* 0x000fe200078e0067 */
[----:B------:R-:W-:Y:S01]  /*101a0*/  MOV R103, R219 ;  /* 0x000000db00677202 */ /* 0x000fe20000000f00 */
[----:B-1----:R-:W-:-:S04]  /*101b0*/  FFMA.FTZ R7, R26, UR22, -R3 ;  /* 0x000000161a077c23 */ /* 0x002fc80008010803 */
[----:B------:R-:W-:Y:S01]  /*101c0*/  MUFU.EX2 R219, R7 ;  /* 0x0000000700db7308 */ /* 0x000fe20000000800 */
[----:B------:R-:W-:Y:S01]  /*101d0*/  IMAD.MOV.U32 R26, RZ, RZ, R243 ;  /* 0x000000ffff1a7224 */ /* 0x000fe200078e00f3 */
[----:B------:R-:W-:Y:S01]  /*101e0*/  HMMA.16816.F32 R152, R8, R18, R56 ;  /* 0x000000120898723c */ /* 0x000fe20000001838 */
[----:B------:R-:W-:Y:S01]  /*101f0*/  MOV R61, R242 ;  /* 0x000000f2003d7202 */ /* 0x000fe20000000f00 */
[----:B------:R-:W-:-:S05]  /*10200*/  IMAD.MOV.U32 R242, RZ, RZ, R72 ;  /* 0x000000fffff27224 */ /* 0x000fca00078e0048 */
[----:B------:R-:W-:Y:S01]  /*10210*/  IMAD.MOV.U32 R59, RZ, RZ, R26 ;  /* 0x000000ffff3b7224 */ /* 0x000fe200078e001a */
[----:B------:R-:W-:Y:S02]  /*10220*/  MOV R72, R116 ;  /* 0x0000007400487202 */ /* 0x000fe40000000f00 */
[----:B------:R-:W-:Y:S01]  /*10230*/  MOV R58, R63 ;  /* 0x0000003f003a7202 */ /* 0x000fe20000000f00 */
[----:B------:R-:W-:Y:S01]  /*10240*/  IMAD.MOV.U32 R63, RZ, RZ, R240 ;  /* 0x000000ffff3f7224 */ /* 0x000fe200078e00f0 */
        /* <DEDUP_REMOVED lines=14> */
[----:B------:R-:W-:-:S02]  /*10330*/  MOV R56, R14 ;  /* 0x0000000e00387202 */ /* 0x000fc40000000f00 */
[----:B------:R-:W-:Y:S01]  /*10340*/  MOV R245, R107 ;  /* 0x0000006b00f57202 */ /* 0x000fe20000000f00 */
[----:B------:R-:W-:Y:S01]  /*10350*/  IMAD.MOV.U32 R107, RZ, RZ, R98 ;  /* 0x000000ffff6b7224 */ /* 0x000fe200078e0062 */
[----:B------:R-:W-:Y:S01]  /*10360*/  MOV R14, R106 ;  /* 0x0000006a000e7202 */ /* 0x000fe20000000f00 */
[C---:B------:R-:W-:Y:S01]  /*10370*/  HMMA.16816.F32 R168, R8.reuse, R22, R48 ;  /* 0x0000001608a8723c */ /* 0x040fe20000001830 */
[----:B------:R-:W-:Y:S02]  /*10380*/  MOV R55, R61 ;  /* 0x0000003d00377202 */ /* 0x000fe40000000f00 */
[----:B------:R-:W-:Y:S01]  /*10390*/  MOV R106, R117 ;  /* 0x00000075006a7202 */ /* 0x000fe20000000f00 */
[----:B------:R-:W-:Y:S02]  /*103a0*/  FFMA.FTZ R117, R206, UR22, -R2 ;  /* 0x00000016ce757c23 */ /* 0x000fe40008010802 */
[----:B------:R-:W-:Y:S01]  /*103b0*/  HMMA.16816.F32 R172, R8, R36, R44 ;  /* 0x0000002408ac723c */ /* 0x000fe2000000182c */
[----:B------:R-:W-:Y:S01]  /*103c0*/  IMAD.MOV.U32 R206, RZ, RZ, R123 ;  /* 0x000000ffffce7224 */ /* 0x000fe200078e007b */
[----:B------:R-:W-:-:S04]  /*103d0*/  MOV R61, R12 ;  /* 0x0000000c003d7202 */ /* 0x000fc80000000f00 */
[----:B------:R-:W-:Y:S01]  /*103e0*/  HMMA.16816.F32 R84, R8, R38, R40 ;  /* 0x000000260854723c */ /* 0x000fe20000001828 */
[----:B------:R-:W-:Y:S01]  /*103f0*/  FFMA.FTZ R123, R138, UR22, -R2 ;  /* 0x000000168a7b7c23 */ /* 0x000fe20008010802 */
[----:B------:R-:W-:Y:S01]  /*10400*/  IMAD.MOV.U32 R12, RZ, RZ, R107 ;  /* 0x000000ffff0c7224 */ /* 0x000fe200078e006b */
[----:B------:R-:W-:-:S04]  /*10410*/  MOV R138, R55 ;  /* 0x00000037008a7202 */ /* 0x000fc80000000f00 */
[----:B------:R-:W-:Y:S01]  /*10420*/  FFMA.FTZ R9, R59, UR22, -R2 ;  /* 0x000000163b097c23 */ /* 0x000fe20008010802 */
[----:B------:R-:W-:Y:S01]  /*10430*/  MOV R59, R13 ;  /* 0x0000000d003b7202 */ /* 0x000fe20000000f00 */
[----:B------:R-:W-:Y:S01]  /*10440*/  IMAD.MOV.U32 R107, RZ, RZ, R101 ;  /* 0x000000ffff6b7224 */ /* 0x000fe200078e0065 */
[----:B------:R-:W-:Y:S02]  /*10450*/  MOV R13, R72 ;  /* 0x00000048000d7202 */ /* 0x000fe40000000f00 */
[----:B------:R-:W-:Y:S02]  /*10460*/  MOV R55, R59 ;  /* 0x0000003b00377202 */ /* 0x000fe40000000f00 */
[----:B------:R-:W-:Y:S02]  /*10470*/  MOV R101, R99 ;  /* 0x0000006300657202 */ /* 0x000fe40000000f00 */
[----:B------:R-:W-:Y:S01]  /*10480*/  MOV R59, R14 ;  /* 0x0000000e003b7202 */ /* 0x000fe20000000f00 */
[----:B--2---:R-:W-:Y:S01]  /*10490*/  FFMA.FTZ R14, R236, UR22, -R0 ;  /* 0x00000016ec0e7c23 */ /* 0x004fe20008010800 */
[----:B------:R-:W-:Y:S01]  /*104a0*/  MOV R57, R245 ;  /* 0x000000f500397202 */ /* 0x000fe20000000f00 */
[----:B------:R-:W-:-:S02]  /*104b0*/  IMAD.MOV.U32 R49, RZ, RZ, R27 ;  /* 0x000000ffff317224 */ /* 0x000fc400078e001b */
[--C-:B------:R-:W-:Y:S01]  /*104c0*/  FFMA.FTZ R8, R60, UR22, -R2.reuse ;  /* 0x000000163c087c23 */ /* 0x100fe20008010802 */
[--C-:B------:R-:W-:Y:S01]  /*104d0*/  FFMA.FTZ R40, R229, UR22, -R2.reuse ;  /* 0x00000016e5287c23 */ /* 0x100fe20008010802 */
[--C-:B------:R-:W-:Y:S01]  /*104e0*/  FFMA.FTZ R72, R211, UR22, -R2.reuse ;  /* 0x00000016d3487c23 */ /* 0x100fe20008010802 */
[--C-:B------:R-:W-:Y:S01]  /*104f0*/  FFMA.FTZ R99, R210, UR22, -R2.reuse ;  /* 0x00000016d2637c23 */ /* 0x100fe20008010802 */
[----:B------:R-:W-:Y:S01]  /*10500*/  MOV R27, R12 ;  /* 0x0000000c001b7202 */ /* 0x000fe20000000f00 */
[----:B------:R-:W-:Y:S01]  /*10510*/  IMAD.MOV.U32 R50, RZ, RZ, R13 ;  /* 0x000000ffff327224 */ /* 0x000fe200078e000d */
[----:B------:R-:W-:Y:S01]  /*10520*/  MOV R51, R73 ;  /* 0x0000004900337202 */ /* 0x000fe20000000f00 */
[--C-:B------:R-:W-:Y:S01]  /*10530*/  FFMA.FTZ R125, R125, UR22, -R2.reuse ;  /* 0x000000167d7d7c23 */ /* 0x100fe20008010802 */
[----:B------:R-:W-:Y:S01]  /*10540*/  MOV R52, R107 ;  /* 0x0000006b00347202 */ /* 0x000fe20000000f00 */
[----:B------:R-:W-:Y:S01]  /*10550*/  FFMA.FTZ R126, R126, UR22, -R2 ;  /* 0x000000167e7e7c23 */ /* 0x000fe20008010802 */
        /* <DEDUP_REMOVED lines=12> */
[----:B------:R-:W-:Y:S01]  /*10620*/  IMAD.MOV.U32 R60, RZ, RZ, R242 ;  /* 0x000000ffff3c7224 */ /* 0x000fe200078e00f2 */
[----:B------:R1:W-:Y:S01]  /*10630*/  MUFU.EX2 R237, R8 ;  /* 0x0000000800ed7308 */ /* 0x0003e20000000800 */
[----:B------:R-:W-:Y:S01]  /*10640*/  F2FP.F16.F32.PACK_AB R10, R250, R249 ;  /* 0x000000f9fa0a723e */ /* 0x000fe200000000ff */
[----:B------:R-:W-:Y:S01]  /*10650*/  IMAD.MOV.U32 R35, RZ, RZ, R51 ;  /* 0x000000ffff237224 */ /* 0x000fe200078e0033 */
[----:B------:R-:W-:-:S05]  /*10660*/  MOV R34, R50 ;  /* 0x0000003200227202 */ /* 0x000fca0000000f00 */
[----:B------:R-:W-:Y:S01]  /*10670*/  MUFU.EX2 R242, R9 ;  /* 0x0000000900f27308 */ /* 0x000fe20000000800 */
[----:B------:R-:W-:Y:S01]  /*10680*/  MOV R48, R52 ;  /* 0x0000003400307202 */ /* 0x000fe20000000f00 */
[----:B------:R-:W-:Y:S01]  /*10690*/  IMAD.MOV.U32 R50, RZ, RZ, R54 ;  /* 0x000000ffff327224 */ /* 0x000fe200078e0036 */
[----:B------:R-:W-:Y:S02]  /*106a0*/  MOV R51, R55 ;  /* 0x0000003700337202 */ /* 0x000fe40000000f00 */
[----:B-1----:R-:W-:Y:S01]  /*106b0*/  F2FP.F16.F32.PACK_AB R8, R248, R247 ;  /* 0x000000f7f808723e */ /* 0x002fe200000000ff */
[----:B------:R-:W-:Y:S01]  /*106c0*/  IMAD.MOV.U32 R55, RZ, RZ, R62 ;  /* 0x000000ffff377224 */ /* 0x000fe200078e003e */
[----:B------:R-:W-:Y:S01]  /*106d0*/  MOV R52, R56 ;  /* 0x0000003800347202 */ /* 0x000fe20000000f00 */
[----:B---3--:R-:W-:-:S04]  /*106e0*/  FFMA.FTZ R7, R231, UR22, -R3 ;  /* 0x00000016e7077c23 */ /* 0x008fc80008010803 */
[----:B------:R1:W-:Y:S02]  /*106f0*/  MUFU.EX2 R231, R7 ;  /* 0x0000000700e77308 */ /* 0x0003e40000000800 */
[----:B-1----:R-:W-:-:S06]  /*10700*/  FFMA.FTZ R7, R241, UR22, -R3 ;  /* 0x00000016f1077c23 */ /* 0x002fcc0008010803 */
[----:B------:R4:W-:Y:S02]  /*10710*/  MUFU.EX2 R26, R7 ;  /* 0x00000007001a7308 */ /* 0x0009e40000000800 */
[----:B----4-:R-:W-:-:S06]  /*10720*/  FFMA.FTZ R7, R133, UR22, -R3 ;  /* 0x0000001685077c23 */ /* 0x010fcc0008010803 */
[----:B------:R1:W-:Y:S02]  /*10730*/  MUFU.EX2 R116, R7 ;  /* 0x0000000700747308 */ /* 0x0003e40000000800 */
[----:B-1----:R-:W-:-:S06]  /*10740*/  FFMA.FTZ R7, R131, UR22, -R3 ;  /* 0x0000001683077c23 */ /* 0x002fcc0008010803 */
[----:B------:R1:W-:Y:S01]  /*10750*/  MUFU.EX2 R114, R7 ;  /* 0x0000000700727308 */ /* 0x0003e20000000800 */
[----:B------:R-:W-:Y:S01]  /*10760*/  IMAD.MOV.U32 R241, RZ, RZ, R75 ;  /* 0x000000fffff17224 */ /* 0x000fe200078e004b */
[----:B------:R-:W-:Y:S02]  /*10770*/  MOV R54, R60 ;  /* 0x0000003c00367202 */ /* 0x000fe40000000f00 */
[----:B------:R-:W-:Y:S01]  /*10780*/  MOV R56, R63 ;  /* 0x0000003f00387202 */ /* 0x000fe20000000f00 */
[----:B------:R-:W-:Y:S01]  /*10790*/  IMAD.MOV.U32 R133, RZ, RZ, R35 ;  /* 0x000000ffff857224 */ /* 0x000fe200078e0023 */
[----:B------:R-:W2:Y:S02]  /*107a0*/  LDL.LU R75, [R1+0x18] ;  /* 0x00001800014b7983 */ /* 0x000ea40000300800 */
[----:B------:R-:W-:Y:S02]  /*107b0*/  MUFU.EX2 R217, R12 ;  /* 0x0000000c00d97308 */ /* 0x000fe40000000800 */
[----:B------:R-:W3:Y:S01]  /*107c0*/  LDL.LU R74, [R1+0x1c] ;  /* 0x00001c00014a7983 */ /* 0x000ee20000300800 */
[----:B-1----:R-:W-:-:S05]  /*107d0*/  FFMA.FTZ R7, R124, UR22, -R3 ;  /* 0x000000167c077c23 */ /* 0x002fca0008010803 */
[----:B------:R1:W-:Y:S02]  /*107e0*/  MUFU.EX2 R103, R7 ;  /* 0x0000000700677308 */ /* 0x0003e40000000800 */
[--C-:B-1----:R-:W-:Y:S01]  /*107f0*/  FFMA.FTZ R7, R118, UR22, -R3.reuse ;  /* 0x0000001676077c23 */ /* 0x102fe20008010803 */
[----:B------:R-:W-:-:S05]  /*10800*/  FFMA.FTZ R3, R115, UR22, -R3 ;  /* 0x0000001673037c23 */ /* 0x000fca0008010803 */
[----:B------:R1:W-:Y:S02]  /*10810*/  MUFU.EX2 R29, R3 ;  /* 0x00000003001d7308 */ /* 0x0003e40000000800 */
[----:B-1----:R-:W-:-:S06]  /*10820*/  FFMA.FTZ R3, R240, UR22, -R2 ;  /* 0x00000016f0037c23 */ /* 0x002fcc0008010802 */
[----:B------:R1:W-:Y:S02]  /*10830*/  MUFU.EX2 R240, R3 ;  /* 0x0000000300f07308 */ /* 0x0003e40000000800 */
[----:B-1----:R-:W-:-:S06]  /*10840*/  FFMA.FTZ R3, R241, UR22, -R2 ;  /* 0x00000016f1037c23 */ /* 0x002fcc0008010802 */
[----:B------:R1:W4:Y:S02]  /*10850*/  MUFU.EX2 R241, R3 ;  /* 0x0000000300f17308 */ /* 0x0003240000000800 */
[----:B-1----:R-:W-:-:S06]  /*10860*/  FFMA.FTZ R3, R243, UR22, -R2 ;  /* 0x00000016f3037c23 */ /* 0x002fcc0008010802 */
[----:B------:R1:W-:Y:S01]  /*10870*/  MUFU.EX2 R243, R3 ;  /* 0x0000000300f37308 */ /* 0x0003e20000000800 */
[----:B------:R-:W-:-:S07]  /*10880*/  FFMA.FTZ R124, R137, UR22, -R2 ;  /* 0x00000016897c7c23 */ /* 0x000fce0008010802 */
[----:B------:R4:W-:Y:S01]  /*10890*/  MUFU.EX2 R98, R7 ;  /* 0x0000000700627308 */ /* 0x0009e20000000800 */
[----:B-1----:R-:W-:-:S07]  /*108a0*/  FFMA.FTZ R3, R244, UR22, -R2 ;  /* 0x00000016f4037c23 */ /* 0x002fce0008010802 */
[----:B------:R1:W1:Y:S01]  /*108b0*/  MUFU.EX2 R244, R3 ;  /* 0x0000000300f47308 */ /* 0x0002620000000800 */
[--C-:B----4-:R-:W-:Y:S01]  /*108c0*/  FFMA.FTZ R7, R105, UR22, -R2.reuse ;  /* 0x0000001669077c23 */ /* 0x110fe20008010802 */
[----:B------:R-:W-:Y:S01]  /*108d0*/  MOV R105, R100 ;  /* 0x0000006400697202 */ /* 0x000fe20000000f00 */
[----:B------:R-:W-:-:S05]  /*108e0*/  FFMA.FTZ R100, R207, UR22, -R2 ;  /* 0x00000016cf647c23 */ /* 0x000fca0008010802 */
[----:B------:R4:W-:Y:S01]  /*108f0*/  MUFU.EX2 R236, R7 ;  /* 0x0000000700ec7308 */ /* 0x0009e20000000800 */
[----:B-1----:R-:W-:-:S07]  /*10900*/  FFMA.FTZ R3, R246, UR22, -R2 ;  /* 0x00000016f6037c23 */ /* 0x002fce0008010802 */
[----:B------:R1:W-:Y:S01]  /*10910*/  MUFU.EX2 R246, R3 ;  /* 0x0000000300f67308 */ /* 0x0003e20000000800 */
[----:B------:R-:W-:Y:S02]  /*10920*/  IMAD.MOV.U32 R53, RZ, RZ, R105 ;  /* 0x000000ffff357224 */ /* 0x000fe400078e0069 */
[----:B------:R-:W-:Y:S01]  /*10930*/  FFMA.FTZ R105, R129, UR22, -R0 ;  /* 0x0000001681697c23 */ /* 0x000fe20008010800 */
[----:B----4-:R-:W-:Y:S01]  /*10940*/  MOV R7, R70 ;  /* 0x0000004600077202 */ /* 0x010fe20000000f00 */
[----:B------:R-:W-:Y:S02]  /*10950*/  IMAD.MOV.U32 R70, RZ, RZ, R108 ;  /* 0x000000ffff467224 */ /* 0x000fe400078e006c */
[--C-:B------:R-:W-:Y:S01]  /*10960*/  FFMA.FTZ R108, R127, UR22, -R0.reuse ;  /* 0x000000167f6c7c23 */ /* 0x100fe20008010800 */
[----:B------:R-:W-:Y:S01]  /*10970*/  FFMA.FTZ R118, R119, UR22, -R0 ;  /* 0x0000001677767c23 */ /* 0x000fe20008010800 */
[----:B-1----:R-:W-:Y:S01]  /*10980*/  FFMA.FTZ R3, R58, UR22, -R2 ;  /* 0x000000163a037c23 */ /* 0x002fe20008010802 */
[----:B------:R-:W-:-:S02]  /*10990*/  IMAD.MOV.U32 R58, RZ, RZ, R15 ;  /* 0x000000ffff3a7224 */ /* 0x000fc400078e000f */
[--C-:B------:R-:W-:Y:S01]  /*109a0*/  FFMA.FTZ R15, R230, UR22, -R2.reuse ;  /* 0x00000016e60f7c23 */ /* 0x100fe20008010802 */
[----:B------:R1:W-:Y:S01]  /*109b0*/  MUFU.EX2 R245, R3 ;  /* 0x0000000300f57308 */ /* 0x0003e20000000800 */
[----:B------:R-:W-:Y:S02]  /*109c0*/  F2FP.F16.F32.PACK_AB R9, R241, R240 ;  /* 0x000000f0f109723e */ /* 0x000fe400000000ff */
[----:B------:R-:W-:Y:S02]  /*109d0*/  F2FP.F16.F32.PACK_AB R11, R244, R243 ;  /* 0x000000f3f40b723e */ /* 0x000fe400000000ff */
[----:B------:R-:W-:Y:S01]  /*109e0*/  MOV R119, R49 ;  /* 0x0000003100777202 */ /* 0x000fe20000000f00 */
[----:B-1----:R-:W-:Y:S01]  /*109f0*/  FFMA.FTZ R3, R252, UR22, -R2 ;  /* 0x00000016fc037c23 */ /* 0x002fe20008010802 */
[----:B------:R-:W-:Y:S01]  /*10a00*/  FFMA.FTZ R2, R233, UR22, -R0 ;  /* 0x00000016e9027c23 */ /* 0x000fe20008010800 */
[----:B------:R-:W-:-:S04]  /*10a10*/  FFMA.FTZ R0, R238, UR22, -R6 ;  /* 0x00000016ee007c23 */ /* 0x000fc80008010806 */
[----:B------:R1:W-:Y:S01]  /*10a20*/  MUFU.EX2 R216, R0 ;  /* 0x0000000000d87308 */ /* 0x0003e20000000800 */
[----:B------:R-:W-:Y:S01]  /*10a30*/  MOV R49, R53 ;  /* 0x0000003500317202 */ /* 0x000fe20000000f00 */
[----:B------:R-:W-:Y:S01]  /*10a40*/  IMAD.MOV.U32 R53, RZ, RZ, R57 ;  /* 0x000000ffff357224 */ /* 0x000fe200078e0039 */
[----:B------:R-:W-:Y:S01]  /*10a50*/  MOV R57, R61 ;  /* 0x0000003d00397202 */ /* 0x000fe20000000f00 */
[C---:B------:R-:W-:Y:S06]  /*10a60*/  HMMA.16816.F32 R44, R8.reuse, R18, R148 ;  /* 0x00000012082c723c */ /* 0x040fec0000001894 */
[C---:B------:R-:W-:Y:S01]  /*10a70*/  HMMA.16816.F32 R60, R8.reuse, R16, R80 ;  /* 0x00000010083c723c */ /* 0x040fe20000001850 */
[----:B-1----:R-:W-:Y:S01]  /*10a80*/  FFMA.FTZ R0, R239, UR22, -R6 ;  /* 0x00000016ef007c23 */ /* 0x002fe20008010806 */
[----:B------:R-:W-:Y:S01]  /*10a90*/  MOV R151, R34 ;  /* 0x0000002200977202 */ /* 0x000fe20000000f00 */
[----:B------:R1:W-:Y:S04]  /*10aa0*/  MUFU.EX2 R230, R2 ;  /* 0x0000000200e67308 */ /* 0x0003e80000000800 */
[----:B------:R-:W-:Y:S01]  /*10ab0*/  MOV R81, R32 ;  /* 0x0000002000517202 */ /* 0x000fe20000000f00 */
[----:B------:R-:W-:Y:S01]  /*10ac0*/  IMAD.MOV.U32 R12, RZ, RZ, R25 ;  /* 0x000000ffff0c7224 */ /* 0x000fe200078e0019 */
[----:B------:R-:W-:Y:S01]  /*10ad0*/  HMMA.16816.F32 R32, R8, R20, R160 ;  /* 0x000000140820723c */ /* 0x000fe200000018a0 */
[----:B------:R-:W-:Y:S01]  /*10ae0*/  IMAD.MOV.U32 R148, RZ, RZ, R50 ;  /* 0x000000ffff947224 */ /* 0x000fe200078e0032 */
[----:B------:R-:W-:Y:S01]  /*10af0*/  MOV R149, R49 ;  /* 0x0000003100957202 */ /* 0x000fe20000000f00 */
[----:B------:R-:W-:Y:S01]  /*10b00*/  MUFU.EX2 R229, R14 ;  /* 0x0000000e00e57308 */ /* 0x000fe20000000800 */
[----:B------:R-:W-:Y:S01]  /*10b10*/  MOV R150, R48 ;  /* 0x0000003000967202 */ /* 0x000fe20000000f00 */
[----:B------:R-:W-:Y:S01]  /*10b20*/  IMAD.MOV.U32 R128, RZ, RZ, R28 ;  /* 0x000000ffff807224 */ /* 0x000fe200078e001c */
[----:B------:R-:W-:Y:S01]  /*10b30*/  MOV R252, R29 ;  /* 0x0000001d00fc7202 */ /* 0x000fe20000000f00 */
[----:B------:R-:W-:Y:S04]  /*10b40*/  LDSM.16.MT88.4 R16, [R223+0xa000] ;  /* 0x00a00000df10783b */ /* 0x000fe80000004200 */
[----:B------:R4:W-:Y:S01]  /*10b50*/  MUFU.EX2 R212, R0 ;  /* 0x0000000000d47308 */ /* 0x0009e20000000800 */
[----:B------:R-:W-:-:S02]  /*10b60*/  MOV R163, R70 ;  /* 0x0000004600a37202 */ /* 0x000fc40000000f00 */
[----:B-1----:R-:W-:Y:S01]  /*10b70*/  MOV R2, R24 ;  /* 0x0000001800027202 */ /* 0x002fe20000000f00 */
[----:B----4-:R-:W-:-:S04]  /*10b80*/  FFMA.FTZ R0, R234, UR22, -R6 ;  /* 0x00000016ea007c23 */ /* 0x010fc80008010806 */
[----:B------:R1:W-:Y:S01]  /*10b90*/  MUFU.EX2 R211, R0 ;  /* 0x0000000000d37308 */ /* 0x0003e20000000800 */
[----:B------:R-:W-:Y:S01]  /*10ba0*/  IMAD.MOV.U32 R80, RZ, RZ, R31 ;  /* 0x000000ffff507224 */ /* 0x000fe200078e001f */
[----:B------:R-:W-:Y:S02]  /*10bb0*/  MOV R14, R30 ;  /* 0x0000001e000e7202 */ /* 0x000fe40000000f00 */
[----:B------:R-:W4:Y:S01]  /*10bc0*/  LDSM.16.MT88.4 R28, [R221+0xa000] ;  /* 0x00a00000dd1c783b */ /* 0x000f220000004200 */
[----:B-1----:R-:W-:-:S04]  /*10bd0*/  FFMA.FTZ R0, R235, UR22, -R6 ;  /* 0x00000016eb007c23 */ /* 0x002fc80008010806 */
[----:B------:R1:W-:Y:S02]  /*10be0*/  MUFU.EX2 R210, R0 ;  /* 0x0000000000d27308 */ /* 0x0003e40000000800 */
[----:B-1----:R-:W-:Y:S01]  /*10bf0*/  FFMA.FTZ R0, R163, UR22, -R6 ;  /* 0x00000016a3007c23 */ /* 0x002fe20008010806 */
[----:B------:R-:W-:Y:S02]  /*10c00*/  IMAD.MOV.U32 R163, RZ, RZ, R2 ;  /* 0x000000ffffa37224 */ /* 0x000fe400078e0002 */
[----:B------:R-:W4:Y:S03]  /*10c10*/  LDL.LU R2, [R1+0x4] ;  /* 0x0000040001027983 */ /* 0x000f260000300800 */
        /* <DEDUP_REMOVED lines=12> */
[----:B------:R-:W4:Y:S01]  /*10ce0*/  LDL.LU R7, [R1] ;  /* 0x0000000001077983 */ /* 0x000f220000300800 */
[----:B------:R-:W-:-:S02]  /*10cf0*/  IMAD.MOV.U32 R162, RZ, RZ, R149 ;  /* 0x000000ffffa27224 */ /* 0x000fc400078e0095 */
[----:B------:R-:W-:Y:S02]  /*10d00*/  IMAD.MOV.U32 R149, RZ, RZ, R14 ;  /* 0x000000ffff957224 */ /* 0x000fe400078e000e */
[----:B------:R-:W-:Y:S02]  /*10d10*/  IMAD.MOV.U32 R14, RZ, RZ, R119 ;  /* 0x000000ffff0e7224 */ /* 0x000fe400078e0077 */
[----:B------:R-:W-:Y:S02]  /*10d20*/  IMAD.MOV.U32 R119, RZ, RZ, R219 ;  /* 0x000000ffff777224 */ /* 0x000fe400078e00db */
[----:B------:R-:W4:Y:S01]  /*10d30*/  LDL.LU R219, [R1+0xe4] ;  /* 0x0000e40001db7983 */ /* 0x000f220000300800 */
[----:B------:R-:W-:Y:S02]  /*10d40*/  MOV R160, R163 ;  /* 0x000000a300a07202 */ /* 0x000fe40000000f00 */
[----:B------:R-:W-:Y:S01]  /*10d50*/  MOV R238, R148 ;  /* 0x0000009400ee7202 */ /* 0x000fe20000000f00 */
[----:B------:R-:W-:Y:S01]  /*10d60*/  IMAD.MOV.U32 R82, RZ, RZ, R52 ;  /* 0x000000ffff527224 */ /* 0x000fe200078e0034 */
[----:B------:R-:W-:-:S02]  /*10d70*/  MOV R163, R150 ;  /* 0x0000009600a37202 */ /* 0x000fc40000000f00 */
[----:B------:R-:W-:Y:S02]  /*10d80*/  MOV R83, R53 ;  /* 0x0000003500537202 */ /* 0x000fe40000000f00 */
[----:B------:R-:W-:Y:S02]  /*10d90*/  MOV R127, R54 ;  /* 0x00000036007f7202 */ /* 0x000fe40000000f00 */
[----:B------:R-:W-:Y:S01]  /*10da0*/  MOV R129, R55 ;  /* 0x0000003700817202 */ /* 0x000fe20000000f00 */
[----:B------:R1:W2:Y:S01]  /*10db0*/  MUFU.EX2 R232, R13 ;  /* 0x0000000d00e87308 */ /* 0x0002a20000000800 */
[----:B------:R-:W-:Y:S01]  /*10dc0*/  HMMA.16816.F32 R52, R8, R36, R176 ;  /* 0x000000240834723c */ /* 0x000fe200000018b0 */
[----:B------:R-:W-:Y:S02]  /*10dd0*/  MOV R148, R151 ;  /* 0x0000009700947202 */ /* 0x000fe40000000f00 */
[----:B------:R-:W-:Y:S02]  /*10de0*/  MOV R150, R80 ;  /* 0x0000005000967202 */ /* 0x000fe40000000f00 */
[----:B------:R-:W-:-:S02]  /*10df0*/  MOV R239, R163 ;  /* 0x000000a300ef7202 */ /* 0x000fc40000000f00 */
[----:B------:R-:W-:Y:S01]  /*10e00*/  MOV R178, R238 ;  /* 0x000000ee00b27202 */ /* 0x000fe20000000f00 */
[----:B------:R-:W-:Y:S01]  /*10e10*/  IMAD.MOV.U32 R179, RZ, RZ, R162 ;  /* 0x000000ffffb37224 */ /* 0x000fe200078e00a2 */
[----:B------:R-:W-:Y:S01]  /*10e20*/  MOV R80, R138 ;  /* 0x0000008a00507202 */ /* 0x000fe20000000f00 */
[----:B---3--:R-:W-:Y:S01]  /*10e30*/  FFMA.FTZ R74, R74, R68, R96 ;  /* 0x000000444a4a7223 */ /* 0x008fe20000010060 */
[----:B------:R-:W-:Y:S01]  /*10e40*/  MOV R115, R26 ;  /* 0x0000001a00737202 */ /* 0x000fe20000000f00 */
[----:B------:R-:W-:Y:S01]  /*10e50*/  IMAD.MOV.U32 R96, RZ, RZ, R27 ;  /* 0x000000ffff607224 */ /* 0x000fe200078e001b */
[----:B------:R-:W-:Y:S01]  /*10e60*/  MOV R151, R81 ;  /* 0x0000005100977202 */ /* 0x000fe20000000f00 */
[----:B------:R-:W3:Y:S01]  /*10e70*/  LDSM.16.MT88.4 R24, [R224+0xa000] ;  /* 0x00a00000e018783b */ /* 0x000ee20000004200 */
[----:B-1----:R-:W-:Y:S02]  /*10e80*/  MOV R13, R51 ;  /* 0x00000033000d7202 */ /* 0x002fe40000000f00 */
[----:B------:R-:W-:Y:S01]  /*10e90*/  HMMA.16816.F32 R48, R8, R22, R164 ;  /* 0x000000160830723c */ /* 0x000fe200000018a4 */
[----:B------:R-:W-:Y:S01]  /*10ea0*/  MOV R138, R231 ;  /* 0x000000e7008a7202 */ /* 0x000fe20000000f00 */
[----:B------:R-:W-:Y:S01]  /*10eb0*/  IMAD.MOV.U32 R238, RZ, RZ, R119 ;  /* 0x000000ffffee7224 */ /* 0x000fe200078e0077 */
[----:B------:R-:W-:-:S02]  /*10ec0*/  MOV R177, R178 ;  /* 0x000000b200b17202 */ /* 0x000fc40000000f00 */
[----:B------:R-:W-:Y:S02]  /*10ed0*/  MOV R81, R206 ;  /* 0x000000ce00517202 */ /* 0x000fe40000000f00 */
[----:B------:R-:W-:Y:S01]  /*10ee0*/  MOV R162, R80 ;  /* 0x0000005000a27202 */ /* 0x000fe20000000f00 */
[----:B------:R-:W-:Y:S01]  /*10ef0*/  IMAD.MOV.U32 R165, RZ, RZ, R149 ;  /* 0x000000ffffa57224 */ /* 0x000fe200078e0095 */
[----:B------:R-:W-:Y:S01]  /*10f00*/  MOV R164, R148 ;  /* 0x0000009400a47202 */ /* 0x000fe20000000f00 */
[----:B--2---:R-:W-:Y:S01]  /*10f10*/  FFMA.FTZ R75, R75, R69, R97 ;  /* 0x000000454b4b7223 */ /* 0x004fe20000010061 */
[----:B------:R-:W-:Y:S01]  /*10f20*/  MOV R166, R150 ;  /* 0x0000009600a67202 */ /* 0x000fe20000000f00 */
[----:B------:R-:W-:Y:S01]  /*10f30*/  IMAD.MOV.U32 R167, RZ, RZ, R14 ;  /* 0x000000ffffa77224 */ /* 0x000fe200078e000e */
[----:B------:R-:W-:Y:S01]  /*10f40*/  MOV R178, R179 ;  /* 0x000000b300b27202 */ /* 0x000fe20000000f00 */
[----:B------:R-:W-:Y:S01]  /*10f50*/  IMAD.MOV.U32 R179, RZ, RZ, R239 ;  /* 0x000000ffffb37224 */ /* 0x000fe200078e00ef */
[----:B------:R-:W-:Y:S01]  /*10f60*/  MOV R148, R151 ;  /* 0x0000009700947202 */ /* 0x000fe20000000f00 */
[----:B------:R-:W-:Y:S01]  /*10f70*/  IMAD.MOV.U32 R151, RZ, RZ, R116 ;  /* 0x000000ffff977224 */ /* 0x000fe200078e0074 */
[----:B------:R-:W-:Y:S01]  /*10f80*/  MOV R149, R138 ;  /* 0x0000008a00957202 */ /* 0x000fe20000000f00 */
[----:B------:R1:W-:Y:S01]  /*10f90*/  MUFU.EX2 R233, R3 ;  /* 0x0000000300e97308 */ /* 0x0003e20000000800 */
[----:B------:R-:W-:Y:S01]  /*10fa0*/  MOV R150, R115 ;  /* 0x0000007300967202 */ /* 0x000fe20000000f00 */
        /* <DEDUP_REMOVED lines=8> */
[----:B------:R-:W-:Y:S01]  /*11030*/  FFMA.FTZ R96, R96, UR22, -R6 ;  /* 0x0000001660607c23 */ /* 0x000fe20008010806 */
[----:B------:R-:W-:-:S02]  /*11040*/  MOV R166, R238 ;  /* 0x000000ee00a67202 */ /* 0x000fc40000000f00 */
[----:B------:R-:W-:Y:S02]  /*11050*/  MOV R130, R56 ;  /* 0x0000003800827202 */ /* 0x000fe40000000f00 */
[----:B------:R-:W-:Y:S01]  /*11060*/  MOV R131, R58 ;  /* 0x0000003a00837202 */ /* 0x000fe20000000f00 */
[----:B------:R2:W-:Y:S01]  /*11070*/  MUFU.EX2 R213, R15 ;  /* 0x0000000f00d57308 */ /* 0x0005e20000000800 */
[----:B------:R-:W-:Y:S01]  /*11080*/  MOV R238, R149 ;  /* 0x0000009500ee7202 */ /* 0x000fe20000000f00 */
[----:B------:R-:W-:Y:S01]  /*11090*/  IMAD.MOV.U32 R149, RZ, RZ, R150 ;  /* 0x000000ffff957224 */ /* 0x000fe200078e0096 */
[----:B------:R-:W-:Y:S01]  /*110a0*/  MOV R163, R81 ;  /* 0x0000005100a37202 */ /* 0x000fe20000000f00 */
[----:B------:R-:W-:Y:S01]  /*110b0*/  IMAD.MOV.U32 R81, RZ, RZ, R98 ;  /* 0x000000ffff517224 */ /* 0x000fe200078e0062 */
[----:B------:R-:W-:Y:S01]  /*110c0*/  MOV R150, R151 ;  /* 0x0000009700967202 */ /* 0x000fe20000000f00 */
[----:B------:R-:W3:Y:S01]  /*110d0*/  LDSM.16.MT88.4 R20, [R222+0xa000] ;  /* 0x00a00000de14783b */ /* 0x000ee20000004200 */
[----:B------:R-:W-:-:S02]  /*110e0*/  MOV R97, R59 ;  /* 0x0000003b00617202 */ /* 0x000fc40000000f00 */
[----:B-1----:R-:W-:Y:S01]  /*110f0*/  MOV R3, R71 ;  /* 0x0000004700037202 */ /* 0x002fe20000000f00 */
[----:B------:R-:W-:Y:S01]  /*11100*/  FADD.FTZ R113, R113, R74 ;  /* 0x0000004a71717221 */ /* 0x000fe20000010000 */
[----:B------:R-:W-:Y:S01]  /*11110*/  MOV R151, R14 ;  /* 0x0000000e00977202 */ /* 0x000fe20000000f00 */
[----:B------:R-:W-:Y:S01]  /*11120*/  IMAD.MOV.U32 R14, RZ, RZ, R80 ;  /* 0x000000ffff0e7224 */ /* 0x000fe200078e0050 */
[C---:B------:R-:W-:Y:S01]  /*11130*/  HMMA.16816.F32 R68, R8.reuse, R64, R76 ;  /* 0x000000400844723c */ /* 0x040fe2000000184c */
[--C-:B------:R-:W-:Y:S01]  /*11140*/  FFMA.FTZ R115, R214, UR22, -R6.reuse ;  /* 0x00000016d6737c23 */ /* 0x100fe20008010806 */
[--C-:B------:R-:W-:Y:S01]  /*11150*/  FFMA.FTZ R3, R3, UR22, -R6.reuse ;  /* 0x0000001603037c23 */ /* 0x100fe20008010806 */
[--C-:B------:R-:W-:Y:S01]  /*11160*/  FFMA.FTZ R97, R97, UR22, -R6.reuse ;  /* 0x0000001661617c23 */ /* 0x100fe20008010806 */
[--C-:B------:R-:W-:Y:S01]  /*11170*/  FFMA.FTZ R103, R218, UR22, -R6.reuse ;  /* 0x00000016da677c23 */ /* 0x100fe20008010806 */
[--C-:B------:R-:W-:Y:S01]  /*11180*/  FFMA.FTZ R114, R215, UR22, -R6.reuse ;  /* 0x00000016d7727c23 */ /* 0x100fe20008010806 */
[C---:B------:R-:W-:Y:S01]  /*11190*/  HMMA.16816.F32 R56, R8.reuse, R38, R180 ;  /* 0x000000260838723c */ /* 0x040fe200000018b4 */
[--C-:B------:R-:W-:Y:S01]  /*111a0*/  FFMA.FTZ R116, R209, UR22, -R6.reuse ;  /* 0x00000016d1747c23 */ /* 0x100fe20008010806 */
[----:B------:R-:W-:Y:S01]  /*111b0*/  FFMA.FTZ R119, R208, UR22, -R6 ;  /* 0x00000016d0777c23 */ /* 0x000fe20008010806 */
[----:B------:R-:W-:Y:S01]  /*111c0*/  MOV R80, R81 ;  /* 0x0000005100507202 */ /* 0x000fe20000000f00 */
[----:B------:R-:W-:Y:S01]  /*111d0*/  IMAD.MOV.U32 R214, RZ, RZ, R239 ;  /* 0x000000ffffd67224 */ /* 0x000fe200078e00ef */
[----:B------:R-:W-:Y:S01]  /*111e0*/  MOV R81, R82 ;  /* 0x0000005200517202 */ /* 0x000fe20000000f00 */
[----:B------:R-:W-:Y:S01]  /*111f0*/  HMMA.16816.F32 R64, R8, R66, R200 ;  /* 0x000000420840723c */ /* 0x000fe200000018c8 */
[----:B------:R-:W-:Y:S01]  /*11200*/  FADD.FTZ R104, R178, R13 ;  /* 0x0000000db2687221 */ /* 0x000fe20000010000 */
[----:B------:R-:W-:Y:S01]  /*11210*/  FADD.FTZ R106, R106, R12 ;  /* 0x0000000c6a6a7221 */ /* 0x000fe20000010000 */
[----:B------:R-:W-:Y:S01]  /*11220*/  MOV R239, R14 ;  /* 0x0000000e00ef7202 */ /* 0x000fe20000000f00 */
[----:B------:R-:W-:Y:S01]  /*11230*/  IMAD.MOV.U32 R82, RZ, RZ, R83 ;  /* 0x000000ffff527224 */ /* 0x000fe200078e0053 */
[----:B------:R-:W-:Y:S01]  /*11240*/  F2FP.F16.F32.PACK_AB R12, R199, R251 ;  /* 0x000000fbc70c723e */ /* 0x000fe200000000ff */
[----:B------:R-:W-:Y:S01]  /*11250*/  MUFU.EX2 R206, R72 ;  /* 0x0000004800ce7308 */ /* 0x000fe20000000800 */
[----:B------:R-:W-:Y:S01]  /*11260*/  F2FP.F16.F32.PACK_AB R8, R232, R229 ;  /* 0x000000e5e808723e */ /* 0x000fe200000000ff */
[----:B------:R-:W-:Y:S01]  /*11270*/  LDSM.16.MT88.4 R36, [R224+0xa800] ;  /* 0x00a80000e024783b */ /* 0x000fe20000004200 */
[----:B------:R-:W-:-:S02]  /*11280*/  F2FP.F16.F32.PACK_AB R9, R212, R216 ;  /* 0x000000d8d409723e */ /* 0x000fc400000000ff */
[----:B------:R-:W-:Y:S01]  /*11290*/  F2FP.F16.F32.PACK_AB R10, R230, R217 ;  /* 0x000000d9e60a723e */ /* 0x000fe200000000ff */
[----:B------:R1:W5:Y:S01]  /*112a0*/  LDL.LU R231, [R1+0xe0] ;  /* 0x0000e00001e77983 */ /* 0x0003620000300800 */
[----:B------:R-:W-:Y:S02]  /*112b0*/  F2FP.F16.F32.PACK_AB R11, R210, R211 ;  /* 0x000000d3d20b723e */ /* 0x000fe400000000ff */
[----:B------:R-:W-:Y:S02]  /*112c0*/  F2FP.F16.F32.PACK_AB R13, R245, R246 ;  /* 0x000000f6f50d723e */ /* 0x000fe400000000ff */
[----:B------:R-:W-:Y:S02]  /*112d0*/  F2FP.F16.F32.PACK_AB R14, R160, R161 ;  /* 0x000000a1a00e723e */ /* 0x000fe400000000ff */
[----:B--2---:R-:W-:Y:S02]  /*112e0*/  F2FP.F16.F32.PACK_AB R15, R237, R242 ;  /* 0x000000f2ed0f723e */ /* 0x004fe400000000ff */
[----:B------:R-:W-:-:S02]  /*112f0*/  MOV R83, R127 ;  /* 0x0000007f00537202 */ /* 0x000fc40000000f00 */
[----:B------:R-:W-:Y:S01]  /*11300*/  MOV R208, R165 ;  /* 0x000000a500d07202 */ /* 0x000fe20000000f00 */
[----:B------:R-:W-:Y:S01]  /*11310*/  IMAD.MOV.U32 R165, RZ, RZ, R238 ;  /* 0x000000ffffa57224 */ /* 0x000fe200078e00ee */
[----:B------:R-:W-:Y:S02]  /*11320*/  MOV R238, R80 ;  /* 0x0000005000ee7202 */ /* 0x000fe40000000f00 */
[----:B------:R-:W-:Y:S02]  /*11330*/  MOV R176, R82 ;  /* 0x0000005200b07202 */ /* 0x000fe40000000f00 */
[----:B------:R-:W-:Y:S01]  /*11340*/  MOV R234, R83 ;  /* 0x0000005300ea7202 */ /* 0x000fe20000000f00 */
[C---:B----4-:R-:W-:Y:S06]  /*11350*/  HMMA.16816.F32 R140, R8.reuse, R28, R140 ;  /* 0x0000001c088c723c */ /* 0x050fec000000188c */
[----:B------:R-:W-:Y:S01]  /*11360*/  HMMA.16816.F32 R152, R8, R30, R152 ;  /* 0x0000001e0898723c */ /* 0x000fe20000001898 */
        /* <DEDUP_REMOVED lines=11> */
[----:B------:R-:W-:Y:S02]  /*11420*/  MOV R182, R129 ;  /* 0x0000008100b67202 */ /* 0x000fe40000000f00 */
[----:B------:R-:W-:-:S05]  /*11430*/  MOV R149, R133 ;  /* 0x0000008500957202 */ /* 0x000fca0000000f00 */
[----:B------:R-:W-:Y:S08]  /*11440*/  MUFU.EX2 R138, R43 ;  /* 0x0000002b008a7308 */ /* 0x000ff00000000800 */
[----:B------:R-:W2:Y:S08]  /*11450*/  MUFU.EX2 R137, R42 ;  /* 0x0000002a00897308 */ /* 0x000eb00000000800 */
[----:B------:R4:W-:Y:S08]  /*11460*/  MUFU.EX2 R133, R41 ;  /* 0x0000002900857308 */ /* 0x0009f00000000800 */
[----:B------:R-:W-:Y:S08]  /*11470*/  MUFU.EX2 R130, R0 ;  /* 0x0000000000827308 */ /* 0x000ff00000000800 */
[----:B------:R-:W-:Y:S01]  /*11480*/  MUFU.EX2 R129, R3 ;  /* 0x0000000300817308 */ /* 0x000fe20000000800 */
[----:B----4-:R-:W-:Y:S01]  /*11490*/  LDSM.16.MT88.4 R40, [R223+0xa800] ;  /* 0x00a80000df28783b */ /* 0x010fe20000004200 */
[----:B------:R-:W-:Y:S06]  /*114a0*/  HMMA.16816.F32 R76, R8, R18, R88 ;  /* 0x00000012084c723c */ /* 0x000fec0000001858 */
[C---:B---3--:R-:W-:Y:S06]  /*114b0*/  HMMA.16816.F32 R88, R12.reuse, R26, R48 ;  /* 0x0000001a0c58723c */ /* 0x048fec0000001830 */
[----:B------:R-:W-:Y:S07]  /*114c0*/  HMMA.16816.F32 R48, R12, R16, R68 ;  /* 0x000000100c30723c */ /* 0x000fee0000001844 */
[----:B------:R-:W-:Y:S01]  /*114d0*/  IMAD.MOV.U32 R71, RZ, RZ, R181 ;  /* 0x000000ffff477224 */ /* 0x000fe200078e00b5 */
[C---:B------:R-:W-:Y:S06]  /*114e0*/  HMMA.16816.F32 R156, R8.reuse, R24, R156 ;  /* 0x00000018089c723c */ /* 0x040fec000000189c */
[C---:B------:R-:W-:Y:S06]  /*114f0*/  HMMA.16816.F32 R168, R8.reuse, R26, R168 ;  /* 0x0000001a08a8723c */ /* 0x040fec00000018a8 */
[C---:B------:R-:W-:Y:S06]  /*11500*/  HMMA.16816.F32 R172, R8.reuse, R20, R172 ;  /* 0x0000001408ac723c */ /* 0x040fec00000018ac */
[----:B------:R-:W-:Y:S06]  /*11510*/  HMMA.16816.F32 R84, R8, R22, R84 ;  /* 0x000000160854723c */ /* 0x000fec0000001854 */
[----:B------:R-:W-:Y:S01]  /*11520*/  HMMA.16816.F32 R52, R12, R20, R52 ;  /* 0x000000140c34723c */ /* 0x000fe20000001834 */
[--C-:B------:R-:W-:Y:S01]  /*11530*/  FFMA.FTZ R2, R2, UR22, -R6.reuse ;  /* 0x0000001602027c23 */ /* 0x100fe20008010806 */
[--C-:B------:R-:W-:Y:S01]  /*11540*/  FFMA.FTZ R7, R7, UR22, -R6.reuse ;  /* 0x0000001607077c23 */ /* 0x100fe20008010806 */
[----:B------:R-:W-:Y:S01]  /*11550*/  FFMA.FTZ R98, R219, UR22, -R6 ;  /* 0x00000016db627c23 */ /* 0x000fe20008010806 */
[----:B------:R-:W-:Y:S01]  /*11560*/  FADD.FTZ R6, R177, R75 ;  /* 0x0000004bb1067221 */ /* 0x000fe20000010000 */
[----:B------:R-:W-:-:S03]  /*11570*/  IMAD.MOV.U32 R177, RZ, RZ, R81 ;  /* 0x000000ffffb17224 */ /* 0x000fc600078e0051 */
[----:B------:R-:W-:Y:S01]  /*11580*/  FADD.FTZ R102, R179, R6 ;  /* 0x00000006b3667221 */ /* 0x000fe20000010000 */
[----:B------:R-:W-:Y:S01]  /*11590*/  MOV R179, R150 ;  /* 0x0000009600b37202 */ /* 0x000fe20000000f00 */
[----:B------:R-:W-:Y:S01]  /*115a0*/  HMMA.16816.F32 R80, R8, R16, R92 ;  /* 0x000000100850723c */ /* 0x000fe2000000185c */
[----:B------:R-:W-:Y:S02]  /*115b0*/  MOV R150, R131 ;  /* 0x0000008300967202 */ /* 0x000fe40000000f00 */
[----:B------:R3:W4:Y:S03]  /*115c0*/  MUFU.EX2 R131, R73 ;  /* 0x0000004900837308 */ /* 0x0007260000000800 */
[C---:B------:R-:W-:Y:S06]  /*115d0*/  HMMA.16816.F32 R92, R12.reuse, R30, R44 ;  /* 0x0000001e0c5c723c */ /* 0x040fec000000182c */
[C---:B---3--:R-:W-:Y:S01]  /*115e0*/  HMMA.16816.F32 R72, R12.reuse, R28, R60 ;  /* 0x0000001c0c48723c */ /* 0x048fe2000000183c */
[----:B------:R-:W3:Y:S01]  /*115f0*/  LDSM.16.MT88.4 R28, [R221+0xa800] ;  /* 0x00a80000dd1c783b */ /* 0x000ee20000004200 */
[----:B------:R-:W1:Y:S04]  /*11600*/  MUFU.EX2 R127, R2 ;  /* 0x00000002007f7308 */ /* 0x000e680000000800 */
[C---:B------:R-:W-:Y:S01]  /*11610*/  HMMA.16816.F32 R60, R12.reuse, R24, R32 ;  /* 0x000000180c3c723c */ /* 0x040fe20000001820 */
[----:B------:R-:W3:Y:S03]  /*11620*/  LDSM.16.MT88.4 R32, [R222+0xa800] ;  /* 0x00a80000de20783b */ /* 0x000ee60000004200 */
[----:B------:R-:W1:Y:S01]  /*11630*/  MUFU.EX2 R128, R7 ;  /* 0x0000000700807308 */ /* 0x000e620000000800 */
[----:B--2---:R-:W-:Y:S01]  /*11640*/  F2FP.F16.F32.PACK_AB R8, R137, R138 ;  /* 0x0000008a8908723e */ /* 0x004fe200000000ff */
[C---:B------:R-:W-:Y:S01]  /*11650*/  HMMA.16816.F32 R44, R12.reuse, R22, R56 ;  /* 0x000000160c2c723c */ /* 0x040fe20000001838 */
[----:B----4-:R-:W-:Y:S01]  /*11660*/  F2FP.F16.F32.PACK_AB R10, R131, R133 ;  /* 0x00000085830a723e */ /* 0x010fe200000000ff */
[----:B------:R-:W2:Y:S04]  /*11670*/  LDSM.16.MT88.4 R24, [R221+0xb000] ;  /* 0x00b00000dd18783b */ /* 0x000ea80000004200 */
[----:B------:R-:W-:Y:S01]  /*11680*/  HMMA.16816.F32 R56, R12, R18, R64 ;  /* 0x000000120c38723c */ /* 0x000fe20000001840 */
[----:B-1----:R-:W-:Y:S01]  /*11690*/  F2FP.F16.F32.PACK_AB R9, R127, R130 ;  /* 0x000000827f09723e */ /* 0x002fe200000000ff */
[----:B------:R-:W1:Y:S04]  /*116a0*/  LDSM.16.MT88.4 R20, [R224+0xb000] ;  /* 0x00b00000e014783b */ /* 0x000e680000004200 */
[----:B------:R-:W4:Y:S01]  /*116b0*/  LDSM.16.MT88.4 R16, [R222+0xb000] ;  /* 0x00b00000de10783b */ /* 0x000f220000004200 */
[----:B------:R-:W-:-:S02]  /*116c0*/  F2FP.F16.F32.PACK_AB R12, R208, R71 ;  /* 0x00000047d00c723e */ /* 0x000fc400000000ff */
[----:B------:R-:W-:Y:S02]  /*116d0*/  F2FP.F16.F32.PACK_AB R11, R129, R128 ;  /* 0x00000080810b723e */ /* 0x000fe400000000ff */
[----:B------:R-:W-:Y:S02]  /*116e0*/  F2FP.F16.F32.PACK_AB R13, R233, R236 ;  /* 0x000000ece90d723e */ /* 0x000fe400000000ff */
[----:B------:R-:W-:Y:S02]  /*116f0*/  F2FP.F16.F32.PACK_AB R14, R214, R209 ;  /* 0x000000d1d60e723e */ /* 0x000fe400000000ff */
[----:B------:R-:W-:Y:S01]  /*11700*/  F2FP.F16.F32.PACK_AB R15, R207, R213 ;  /* 0x000000d5cf0f723e */ /* 0x000fe200000000ff */
[C---:B---3--:R-:W-:Y:S06]  /*11710*/  HMMA.16816.F32 R140, R8.reuse, R28, R140 ;  /* 0x0000001c088c723c */ /* 0x048fec000000188c */
[----:B------:R-:W-:Y:S06]  /*11720*/  HMMA.16816.F32 R152, R8, R30, R152 ;  /* 0x0000001e0898723c */ /* 0x000fec0000001898 */
[C---:B------:R-:W-:Y:S06]  /*11730*/  HMMA.16816.F32 R72, R12.reuse, R28, R72 ;  /* 0x0000001c0c48723c */ /* 0x040fec0000001848 */
[----:B------:R-:W-:Y:S01]  /*11740*/  HMMA.16816.F32 R64, R12, R30, R92 ;  /* 0x0000001e0c40723c */ /* 0x000fe2000000185c */
[----:B------:R-:W3:Y:S01]  /*11750*/  LDSM.16.MT88.4 R28, [R223+0xb000] ;  /* 0x00b00000df1c783b */ /* 0x000ee20000004200 */
[----:B------:R-:W-:Y:S04]  /*11760*/  MUFU.EX2 R101, R101 ;  /* 0x0000006500657308 */ /* 0x000fe80000000800 */
[C---:B------:R-:W-:Y:S04]  /*11770*/  HMMA.16816.F32 R156, R8.reuse, R36, R156 ;  /* 0x00000024089c723c */ /* 0x040fe8000000189c */
[----:B------:R-:W2:Y:S02]  /*11780*/  MUFU.EX2 R105, R105 ;  /* 0x0000006900697308 */ /* 0x000ea40000000800 */
[C---:B------:R-:W-:Y:S06]  /*11790*/  HMMA.16816.F32 R168, R8.reuse, R38, R168 ;  /* 0x0000002608a8723c */ /* 0x040fec00000018a8 */
[----:B------:R-:W-:Y:S01]  /*117a0*/  MUFU.EX2 R107, R107 ;  /* 0x0000006b006b7308 */ /* 0x000fe20000000800 */
[C---:B------:R-:W-:Y:S06]  /*117b0*/  HMMA.16816.F32 R172, R8.reuse, R32, R172 ;  /* 0x0000002008ac723c */ /* 0x040fec00000018ac */
[C---:B------:R-:W-:Y:S01]  /*117c0*/  HMMA.16816.F32 R84, R8.reuse, R34, R84 ;  /* 0x000000220854723c */ /* 0x040fe20000001854 */
[----:B------:R-:W-:Y:S05]  /*117d0*/  MUFU.EX2 R108, R108 ;  /* 0x0000006c006c7308 */ /* 0x000fea0000000800 */
[C---:B------:R-:W-:Y:S03]  /*117e0*/  HMMA.16816.F32 R80, R8.reuse, R40, R80 ;  /* 0x000000280850723c */ /* 0x040fe60000001850 */
[----:B------:R-:W-:Y:S03]  /*117f0*/  MUFU.EX2 R96, R96 ;  /* 0x0000006000607308 */ /* 0x000fe60000000800 */
[----:B------:R-:W-:Y:S05]  /*11800*/  HMMA.16816.F32 R76, R8, R42, R76 ;  /* 0x0000002a084c723c */ /* 0x000fea000000184c */
[----:B------:R-:W1:Y:S08]  /*11810*/  MUFU.EX2 R97, R97 ;  /* 0x0000006100617308 */ /* 0x000e700000000800 */
[----:B------:R-:W-:Y:S08]  /*11820*/  MUFU.EX2 R98, R98 ;  /* 0x0000006200627308 */ /* 0x000ff00000000800 */
[----:B------:R-:W4:Y:S01]  /*11830*/  MUFU.EX2 R103, R103 ;  /* 0x0000006700677308 */ /* 0x000f220000000800 */
[----:B------:R-:W-:Y:S01]  /*11840*/  FADD.FTZ R6, R182, R113 ;  /* 0x00000071b6067221 */ /* 0x000fe20000010000 */
[----:B------:R-:W-:Y:S01]  /*11850*/  HMMA.16816.F32 R52, R12, R32, R52 ;  /* 0x000000200c34723c */ /* 0x000fe20000001834 */
[----:B------:R-:W-:Y:S01]  /*11860*/  FADD.FTZ R2, R234, R106 ;  /* 0x0000006aea027221 */ /* 0x000fe20000010000 */
[----:B------:R-:W-:Y:S01]  /*11870*/  FADD.FTZ R0, R176, R102 ;  /* 0x00000066b0007221 */ /* 0x000fe20000010000 */
[----:B------:R-:W-:-:S03]  /*11880*/  FADD.FTZ R6, R177, R6 ;  /* 0x00000006b1067221 */ /* 0x000fc60000010000 */
[C---:B------:R-:W-:Y:S01]  /*11890*/  HMMA.16816.F32 R44, R12.reuse, R34, R44 ;  /* 0x000000220c2c723c */ /* 0x040fe2000000182c */
[----:B------:R-:W3:Y:S01]  /*118a0*/  MUFU.EX2 R99, R99 ;  /* 0x0000006300637308 */ /* 0x000ee20000000800 */
[----:B--2---:R-:W-:Y:S02]  /*118b0*/  F2FP.F16.F32.PACK_AB R8, R105, R101 ;  /* 0x000000656908723e */ /* 0x004fe400000000ff */
[----:B-1----:R-:W-:Y:S02]  /*118c0*/  F2FP.F16.F32.PACK_AB R9, R97, R96 ;  /* 0x000000606109723e */ /* 0x002fe400000000ff */
[----:B------:R-:W-:Y:S01]  /*118d0*/  HMMA.16816.F32 R60, R12, R36, R60 ;  /* 0x000000240c3c723c */ /* 0x000fe2000000183c */
[----:B------:R-:W-:Y:S02]  /*118e0*/  F2FP.F16.F32.PACK_AB R10, R108, R107 ;  /* 0x0000006b6c0a723e */ /* 0x000fe400000000ff */
[----:B------:R-:W-:Y:S01]  /*118f0*/  MUFU.EX2 R100, R100 ;  /* 0x0000006400647308 */ /* 0x000fe20000000800 */
[----:B----4-:R-:W-:-:S02]  /*11900*/  F2FP.F16.F32.PACK_AB R11, R103, R98 ;  /* 0x00000062670b723e */ /* 0x010fc400000000ff */
[----:B------:R-:W-:Y:S01]  /*11910*/  HMMA.16816.F32 R32, R12, R40, R48 ;  /* 0x000000280c20723c */ /* 0x000fe20000001830 */
[----:B------:R-:W-:Y:S01]  /*11920*/  FADD.FTZ R2, R134, R2 ;  /* 0x0000000286027221 */ /* 0x000fe20000010000 */
[----:B------:R-:W-:-:S03]  /*11930*/  FADD.FTZ R0, R132, R0 ;  /* 0x0000000084007221 */ /* 0x000fc60000010000 */
[----:B------:R-:W1:Y:S01]  /*11940*/  MUFU.EX2 R117, R117 ;  /* 0x0000007500757308 */ /* 0x000e620000000800 */
[----:B------:R-:W-:Y:S01]  /*11950*/  HMMA.16816.F32 R36, R12, R38, R88 ;  /* 0x000000260c24723c */ /* 0x000fe20000001858 */
[----:B------:R-:W-:-:S05]  /*11960*/  FADD.FTZ R6, R184, R6 ;  /* 0x00000006b8067221 */ /* 0x000fca0000010000 */
[----:B------:R-:W-:Y:S01]  /*11970*/  HMMA.16816.F32 R40, R12, R42, R56 ;  /* 0x0000002a0c28723c */ /* 0x000fe20000001838 */
[----:B------:R-:W-:Y:S01]  /*11980*/  MOV R202, R194 ;  /* 0x000000c200ca7202 */ /* 0x000fe20000000f00 */
[----:B------:R-:W-:Y:S01]  /*11990*/  IMAD.MOV.U32 R201, RZ, RZ, R193 ;  /* 0x000000ffffc97224 */ /* 0x000fe200078e00c1 */
[----:B------:R-:W-:Y:S01]  /*119a0*/  MOV R200, R192 ;  /* 0x000000c000c87202 */ /* 0x000fe20000000f00 */
[----:B------:R-:W-:Y:S01]  /*119b0*/  FADD.FTZ R2, R187, R2 ;  /* 0x00000002bb027221 */ /* 0x000fe20000010000 */
[----:B------:R-:W-:Y:S01]  /*119c0*/  MOV R70, R195 ;  /* 0x000000c300467202 */ /* 0x000fe20000000f00 */
[----:B------:R-:W-:Y:S01]  /*119d0*/  FADD.FTZ R0, R186, R0 ;  /* 0x00000000ba007221 */ /* 0x000fe20000010000 */
[----:B------:R-:W-:Y:S01]  /*119e0*/  FADD.FTZ R6, R185, R6 ;  /* 0x00000006b9067221 */ /* 0x000fe20000010000 */
[----:B------:R-:W-:Y:S01]  /*119f0*/  HMMA.16816.F32 R140, R8, R24, R140 ;  /* 0x00000018088c723c */ /* 0x000fe2000000188c */
[----:B------:R-:W-:-:S05]  /*11a00*/  IMAD.MOV.U32 R219, RZ, RZ, R164 ;  /* 0x000000ffffdb7224 */ /* 0x000fca00078e00a4 */
[----:B------:R-:W-:Y:S01]  /*11a10*/  HMMA.16816.F32 R152, R8, R26, R152 ;  /* 0x0000001a0898723c */ /* 0x000fe20000001898 */
[----:B------:R-:W-:-:S05]  /*11a20*/  MOV R235, R179 ;  /* 0x000000b300eb7202 */ /* 0x000fca0000000f00 */
[----:B------:R-:W-:Y:S01]  /*11a30*/  HMMA.16816.F32 R156, R8, R20, R156 ;  /* 0x00000014089c723c */ /* 0x000fe2000000189c */
[----:B------:R-:W-:-:S05]  /*11a40*/  MOV R218, R165 ;  /* 0x000000a500da7202 */ /* 0x000fca0000000f00 */
[----:B------:R-:W-:Y:S01]  /*11a50*/  HMMA.16816.F32 R168, R8, R22, R168 ;  /* 0x0000001608a8723c */ /* 0x000fe200000018a8 */
[----:B------:R-:W-:-:S05]  /*11a60*/  MOV R215, R166 ;  /* 0x000000a600d77202 */ /* 0x000fca0000000f00 */
[C---:B------:R-:W-:Y:S06]  /*11a70*/  HMMA.16816.F32 R172, R8.reuse, R16, R172 ;  /* 0x0000001008ac723c */ /* 0x040fec00000018ac */
[C---:B------:R-:W-:Y:S06]  /*11a80*/  HMMA.16816.F32 R184, R8.reuse, R18, R84 ;  /* 0x0000001208b8723c */ /* 0x040fec0000001854 */
[C---:B---3--:R-:W-:Y:S06]  /*11a90*/  HMMA.16816.F32 R192, R8.reuse, R28, R80 ;  /* 0x0000001c08c0723c */ /* 0x048fec0000001850 */
[----:B------:R-:W-:Y:S01]  /*11aa0*/  HMMA.16816.F32 R76, R8, R30, R76 ;  /* 0x0000001e084c723c */ /* 0x000fe2000000184c */
[----:B------:R-:W2:Y:S01]  /*11ab0*/  LDSM.16.MT88.4 R8, [R223+0xb800] ;  /* 0x00b80000df08783b */ /* 0x000ea20000004200 */
[----:B------:R-:W-:Y:S01]  /*11ac0*/  F2FP.F16.F32.PACK_AB R12, R218, R215 ;  /* 0x000000d7da0c723e */ /* 0x000fe200000000ff */
[----:B------:R-:W-:Y:S01]  /*11ad0*/  FADD.FTZ R3, R183, R104 ;  /* 0x00000068b7037221 */ /* 0x000fe20000010000 */
[----:B------:R-:W-:-:S02]  /*11ae0*/  F2FP.F16.F32.PACK_AB R13, R99, R206 ;  /* 0x000000ce630d723e */ /* 0x000fc400000000ff */
[----:B-1----:R-:W-:Y:S02]  /*11af0*/  F2FP.F16.F32.PACK_AB R15, R117, R100 ;  /* 0x00000064750f723e */ /* 0x002fe400000000ff */
[----:B------:R-:W-:Y:S01]  /*11b00*/  F2FP.F16.F32.PACK_AB R14, R235, R219 ;  /* 0x000000dbeb0e723e */ /* 0x000fe200000000ff */
[----:B------:R-:W-:Y:S01]  /*11b10*/  FADD.FTZ R3, R135, R3 ;  /* 0x0000000387037221 */ /* 0x000fe20000010000 */
[----:B------:R-:W-:Y:S08]  /*11b20*/  MUFU.EX2 R118, R118 ;  /* 0x0000007600767308 */ /* 0x000ff00000000800 */
[----:B------:R-:W1:Y:S01]  /*11b30*/  MUFU.EX2 R120, R120 ;  /* 0x0000007800787308 */ /* 0x000e620000000800 */
[----:B------:R-:W-:Y:S01]  /*11b40*/  HMMA.16816.F32 R72, R12, R24, R72 ;  /* 0x000000180c48723c */ /* 0x000fe20000001848 */
[----:B------:R-:W-:-:S06]  /*11b50*/  FADD.FTZ R3, R189, R3 ;  /* 0x00000003bd037221 */ /* 0x000fcc0000010000 */
[----:B------:R-:W-:Y:S01]  /*11b60*/  MUFU.EX2 R121, R121 ;  /* 0x0000007900797308 */ /* 0x000fe20000000800 */
[C---:B------:R-:W-:Y:S07]  /*11b70*/  HMMA.16816.F32 R64, R12.reuse, R26, R64 ;  /* 0x0000001a0c40723c */ /* 0x040fee0000001840 */
[----:B------:R-:W-:Y:S01]  /*11b80*/  MUFU.EX2 R122, R122 ;  /* 0x0000007a007a7308 */ /* 0x000fe20000000800 */
[C---:B------:R-:W-:Y:S07]  /*11b90*/  HMMA.16816.F32 R60, R12.reuse, R20, R60 ;  /* 0x000000140c3c723c */ /* 0x040fee000000183c */
[----:B------:R-:W-:Y:S01]  /*11ba0*/  MUFU.EX2 R114, R114 ;  /* 0x0000007200727308 */ /* 0x000fe20000000800 */
[C---:B------:R-:W-:Y:S07]  /*11bb0*/  HMMA.16816.F32 R36, R12.reuse, R22, R36 ;  /* 0x000000160c24723c */ /* 0x040fee0000001824 */
[----:B------:R-:W3:Y:S01]  /*11bc0*/  MUFU.EX2 R115, R115 ;  /* 0x0000007300737308 */ /* 0x000ee20000000800 */
[C---:B------:R-:W-:Y:S07]  /*11bd0*/  HMMA.16816.F32 R52, R12.reuse, R16, R52 ;  /* 0x000000100c34723c */ /* 0x040fee0000001834 */
[----:B------:R-:W-:Y:S01]  /*11be0*/  MUFU.EX2 R116, R116 ;  /* 0x0000007400747308 */ /* 0x000fe20000000800 */
[C---:B------:R-:W-:Y:S07]  /*11bf0*/  HMMA.16816.F32 R44, R12.reuse, R18, R44 ;  /* 0x000000120c2c723c */ /* 0x040fee000000182c */
[----:B------:R-:W4:Y:S01]  /*11c00*/  MUFU.EX2 R119, R119 ;  /* 0x0000007700777308 */ /* 0x000f220000000800 */
[----:B------:R-:W-:Y:S01]  /*11c10*/  HMMA.16816.F32 R32, R12, R28, R32 ;  /* 0x0000001c0c20723c */ /* 0x000fe20000001820 */
[----:B------:R-:W-:-:S02]  /*11c20*/  MOV R203, R151 ;  /* 0x0000009700cb7202 */ /* 0x000fc40000000f00 */
[----:B------:R-:W-:Y:S01]  /*11c30*/  MOV R234, R178 ;  /* 0x000000b200ea7202 */ /* 0x000fe20000000f00 */
[----:B------:R-:W-:Y:S01]  /*11c40*/  IMAD.MOV.U32 R113, RZ, RZ, R200 ;  /* 0x000000ffff717224 */ /* 0x000fe200078e00c8 */
[----:B------:R-:W-:Y:S01]  /*11c50*/  MOV R106, R202 ;  /* 0x000000ca006a7202 */ /* 0x000fe20000000f00 */
[----:B------:R-:W-:Y:S01]  /*11c60*/  HMMA.16816.F32 R40, R12, R30, R40 ;  /* 0x0000001e0c28723c */ /* 0x000fe20000001828 */
[----:B------:R-:W-:Y:S01]  /*11c70*/  MUFU.EX2 R17, R123 ;  /* 0x0000007b00117308 */ /* 0x000fe20000000800 */
[----:B------:R-:W-:Y:S01]  /*11c80*/  FADD.FTZ R7, R190, R3 ;  /* 0x00000003be077221 */ /* 0x000fe20000010000 */
[----:B------:R-:W-:Y:S01]  /*11c90*/  FADD.FTZ R3, R144, R2 ;  /* 0x0000000290037221 */ /* 0x000fe20000010000 */
[----:B------:R-:W-:Y:S02]  /*11ca0*/  MOV R90, R163 ;  /* 0x000000a3005a7202 */ /* 0x000fe40000000f00 */
[----:B------:R-:W-:Y:S01]  /*11cb0*/  MOV R91, R162 ;  /* 0x000000a2005b7202 */ /* 0x000fe20000000f00 */
[----:B------:R-:W-:-:S02]  /*11cc0*/  IMAD.MOV.U32 R179, RZ, RZ, R167 ;  /* 0x000000ffffb37224 */ /* 0x000fc400078e00a7 */
[----:B------:R-:W-:Y:S01]  /*11cd0*/  IMAD.MOV.U32 R68, RZ, RZ, R199 ;  /* 0x000000ffff447224 */ /* 0x000fe200078e00c7 */
[----:B------:R-:W2:Y:S01]  /*11ce0*/  MUFU.EX2 R16, R124 ;  /* 0x0000007c00107308 */ /* 0x000ea20000000800 */
[----:B------:R-:W-:Y:S01]  /*11cf0*/  FADD.FTZ R2, R188, R0 ;  /* 0x00000000bc027221 */ /* 0x000fe20000010000 */
[----:B------:R-:W-:Y:S01]  /*11d00*/  MOV R177, R149 ;  /* 0x0000009500b17202 */ /* 0x000fe20000000f00 */
[----:B------:R-:W-:Y:S01]  /*11d10*/  IMAD.MOV.U32 R176, RZ, RZ, R150 ;  /* 0x000000ffffb07224 */ /* 0x000fe200078e0096 */
[----:B------:R-:W-:Y:S04]  /*11d20*/  LDSM.16.MT88.4 R180, [R222+0xb800] ;  /* 0x00b80000deb4783b */ /* 0x000fe80000004200 */
[----:B------:R-:W-:Y:S08]  /*11d30*/  MUFU.EX2 R14, R125 ;  /* 0x0000007d000e7308 */ /* 0x000ff00000000800 */
        /* <DEDUP_REMOVED lines=10> */
[----:B------:R-:W-:-:S02]  /*11de0*/  IMAD.MOV.U32 R102, RZ, RZ, R203 ;  /* 0x000000ffff667224 */ /* 0x000fc400078e00cb */
[----:B------:R-:W-:Y:S01]  /*11df0*/  FADD.FTZ R0, R145, R0 ;  /* 0x0000000091007221 */ /* 0x000fe20000010000 */
[----:B-1----:R-:W-:Y:S01]  /*11e00*/  F2FP.F16.F32.PACK_AB R188, R120, R118 ;  /* 0x0000007678bc723e */ /* 0x002fe200000000ff */
[----:B------:R-:W-:Y:S01]  /*11e10*/  FADD.FTZ R12, R198, R2 ;  /* 0x00000002c60c7221 */ /* 0x000fe20000010000 */
[----:B---3--:R-:W-:Y:S01]  /*11e20*/  F2FP.F16.F32.PACK_AB R189, R115, R114 ;  /* 0x0000007273bd723e */ /* 0x008fe200000000ff */
[----:B------:R-:W-:Y:S01]  /*11e30*/  FADD.FTZ R7, R136, R6 ;  /* 0x0000000688077221 */ /* 0x000fe20000010000 */
[----:B------:R-:W-:Y:S01]  /*11e40*/  F2FP.F16.F32.PACK_AB R190, R122, R121 ;  /* 0x000000797abe723e */ /* 0x000fe200000000ff */
[----:B------:R-:W-:Y:S01]  /*11e50*/  IMAD.MOV.U32 R69, RZ, RZ, R161 ;  /* 0x000000ffff457224 */ /* 0x000fe200078e00a1 */
[----:B----4-:R-:W-:Y:S01]  /*11e60*/  F2FP.F16.F32.PACK_AB R191, R119, R116 ;  /* 0x0000007477bf723e */ /* 0x010fe200000000ff */
[----:B------:R-:W-:Y:S01]  /*11e70*/  LDSM.16.MT88.4 R164, [R224+0xb800] ;  /* 0x00b80000e0a4783b */ /* 0x000fe20000004200 */
[----:B------:R-:W-:Y:S02]  /*11e80*/  F2FP.F16.F32.PACK_AB R200, R239, R234 ;  /* 0x000000eaefc8723e */ /* 0x000fe400000000ff */
[----:B--2---:R-:W-:Y:S01]  /*11e90*/  F2FP.F16.F32.PACK_AB R201, R16, R17 ;  /* 0x0000001110c9723e */ /* 0x004fe200000000ff */
[----:B------:R1:W5:Y:S01]  /*11ea0*/  LDL.LU R228, [R1+0xdc] ;  /* 0x0000dc0001e47983 */ /* 0x0003620000300800 */
[----:B------:R-:W-:-:S02]  /*11eb0*/  F2FP.F16.F32.PACK_AB R202, R252, R238 ;  /* 0x000000eefcca723e */ /* 0x000fc400000000ff */
[----:B------:R-:W-:Y:S01]  /*11ec0*/  F2FP.F16.F32.PACK_AB R203, R13, R14 ;  /* 0x0000000e0dcb723e */ /* 0x000fe200000000ff */
[----:B------:R-:W-:Y:S01]  /*11ed0*/  FADD.FTZ R2, R196, R3 ;  /* 0x00000003c4027221 */ /* 0x000fe20000010000 */
[----:B------:R-:W-:Y:S01]  /*11ee0*/  FADD.FTZ R0, R225, R0 ;  /* 0x00000000e1007221 */ /* 0x000fe20000010000 */
[----:B------:R-:W-:Y:S01]  /*11ef0*/  FADD.FTZ R6, R90, R12 ;  /* 0x0000000c5a067221 */ /* 0x000fe20000010000 */
[----:B------:R-:W-:Y:S01]  /*11f00*/  FADD.FTZ R3, R91, R7 ;  /* 0x000000075b037221 */ /* 0x000fe20000010000 */
[----:B------:R-:W-:Y:S01]  /*11f10*/  MOV R178, R148 ;  /* 0x0000009400b27202 */ /* 0x000fe20000000f00 */
[----:B------:R-:W-:Y:S01]  /*11f20*/  FADD.FTZ R2, R220, R2 ;  /* 0x00000002dc027221 */ /* 0x000fe20000010000 */
[-C--:B------:R-:W-:Y:S01]  /*11f30*/  HMMA.16816.F32 R192, R188, R8.reuse, R192 ;  /* 0x00000008bcc0723c */ /* 0x080fe200000018c0 */
[----:B------:R-:W-:Y:S01]  /*11f40*/  FADD.FTZ R0, R205, R0 ;  /* 0x00000000cd007221 */ /* 0x000fe20000010000 */
[----:B------:R-:W-:Y:S01]  /*11f50*/  MOV R92, R179 ;  /* 0x000000b3005c7202 */ /* 0x000fe20000000f00 */
[----:B------:R-:W-:Y:S01]  /*11f60*/  FADD.FTZ R7, R5, R2 ;  /* 0x0000000205077221 */ /* 0x000fe20000010000 */
[----:B------:R-:W-:Y:S01]  /*11f70*/  MOV R94, R177 ;  /* 0x000000b1005e7202 */ /* 0x000fe20000000f00 */
[----:B------:R1:W5:Y:S01]  /*11f80*/  LDL.LU R227, [R1+0xd8] ;  /* 0x0000d80001e37983 */ /* 0x0003620000300800 */
[----:B------:R-:W-:Y:S01]  /*11f90*/  HMMA.16816.F32 R196, R200, R8, R32 ;  /* 0x00000008c8c4723c */ /* 0x000fe20000001820 */
[----:B------:R-:W-:-:S02]  /*11fa0*/  IMAD.MOV.U32 R93, RZ, RZ, R178 ;  /* 0x000000ffff5d7224 */ /* 0x000fc400078e00b2 */
[----:B------:R-:W-:Y:S01]  /*11fb0*/  FADD.FTZ R0, R4, R0 ;  /* 0x0000000004007221 */ /* 0x000fe20000010000 */
[----:B------:R-:W-:Y:S01]  /*11fc0*/  MOV R95, R176 ;  /* 0x000000b0005f7202 */ /* 0x000fe20000000f00 */
[----:B------:R-:W-:Y:S01]  /*11fd0*/  FADD.FTZ R7, R92, R7 ;  /* 0x000000075c077221 */ /* 0x000fe20000010000 */
[----:B------:R-:W-:Y:S01]  /*11fe0*/  MOV R70, R160 ;  /* 0x000000a000467202 */ /* 0x000fe20000000f00 */
[----:B------:R-:W2:Y:S01]  /*11ff0*/  LDSM.16.MT88.4 R148, [R221+0xb800] ;  /* 0x00b80000dd94783b */ /* 0x000ea20000004200 */
[----:B------:R-:W-:Y:S01]  /*12000*/  FADD.FTZ R8, R204, R6 ;  /* 0x00000006cc087221 */ /* 0x000fe20000010000 */
[----:B------:R-:W-:Y:S02]  /*12010*/  FADD.FTZ R6, R139, R3 ;  /* 0x000000038b067221 */ /* 0x000fe40000010000 */
[----:B------:R1:W5:Y:S01]  /*12020*/  LDL.LU R226, [R1+0xd4] ;  /* 0x0000d40001e27983 */ /* 0x0003620000300800 */
        /* <DEDUP_REMOVED lines=90> */
[----:B--2---:R-:W-:Y:S01]  /*125d0*/  HMMA.16816.F32 R140, R188, R148, R140 ;  /* 0x00000094bc8c723c */ /* 0x004fe2000000188c */
[----:B------:R-:W-:Y:S01]  /*125e0*/  @UP1 UIADD3 UR23, UR23, -0x3, URZ ;  /* 0xfffffffd17171890 */ /* 0x000fe2000fffe03f */
[----:B------:R-:W-:-:S04]  /*125f0*/  MOV R135, R111 ;  /* 0x0000006f00877202 */ /* 0x000fc80000000f00 */
[----:B------:R-:W-:Y:S01]  /*12600*/  HMMA.16816.F32 R152, R188, R150, R152 ;  /* 0x00000096bc98723c */ /* 0x000fe20000001898 */
[----:B------:R-:W-:Y:S01]  /*12610*/  MOV R136, R112 ;  /* 0x0000007000887202 */ /* 0x000fe20000000f00 */
[----:B------:R-:W-:-:S04]  /*12620*/  IMAD.MOV.U32 R132, RZ, RZ, R109 ;  /* 0x000000ffff847224 */ /* 0x000fc800078e006d */
[----:B------:R-:W-:Y:S01]  /*12630*/  HMMA.16816.F32 R156, R188, R164, R156 ;  /* 0x000000a4bc9c723c */ /* 0x000fe2000000189c */
[----:B------:R-:W-:-:S05]  /*12640*/  MOV R134, R110 ;  /* 0x0000006e00867202 */ /* 0x000fca0000000f00 */
[----:B------:R-:W-:Y:S01]  /*12650*/  HMMA.16816.F32 R168, R188, R166, R168 ;  /* 0x000000a6bca8723c */ /* 0x000fe200000018a8 */
[----:B------:R-:W-:-:S05]  /*12660*/  @P0 MOV R135, R111 ;  /* 0x0000006f00870202 */ /* 0x000fca0000000f00 */
[----:B------:R-:W-:Y:S01]  /*12670*/  HMMA.16816.F32 R172, R188, R180, R172 ;  /* 0x000000b4bcac723c */ /* 0x000fe200000018ac */
[----:B------:R-:W-:-:S05]  /*12680*/  @P0 IMAD.MOV.U32 R136, RZ, RZ, R112 ;  /* 0x000000ffff880224 */ /* 0x000fca00078e0070 */
[----:B------:R-:W-:Y:S01]  /*12690*/  HMMA.16816.F32 R184, R188, R182, R184 ;  /* 0x000000b6bcb8723c */ /* 0x000fe200000018b8 */
[----:B------:R-:W-:-:S05]  /*126a0*/  @P0 MOV R132, R109 ;  /* 0x0000006d00840202 */ /* 0x000fca0000000f00 */
[----:B------:R-:W-:Y:S01]  /*126b0*/  HMMA.16816.F32 R144, R200, R148, R72 ;  /* 0x00000094c890723c */ /* 0x000fe20000001848 */
[----:B------:R-:W-:-:S05]  /*126c0*/  @P0 MOV R134, R110 ;  /* 0x0000006e00860202 */ /* 0x000fca0000000f00 */
[C---:B------:R-:W-:Y:S06]  /*126d0*/  HMMA.16816.F32 R160, R200.reuse, R164, R60 ;  /* 0x000000a4c8a0723c */ /* 0x040fec000000183c */
[C---:B------:R-:W-:Y:S06]  /*126e0*/  HMMA.16816.F32 R176, R200.reuse, R180, R52 ;  /* 0x000000b4c8b0723c */ /* 0x040fec0000001834 */
[C---:B------:R-:W-:Y:S06]  /*126f0*/  HMMA.16816.F32 R148, R200.reuse, R150, R64 ;  /* 0x00000096c894723c */ /* 0x040fec0000001840 */
[C---:B------:R-:W-:Y:S06]  /*12700*/  HMMA.16816.F32 R164, R200.reuse, R166, R36 ;  /* 0x000000a6c8a4723c */ /* 0x040fec0000001824 */
[----:B------:R-:W-:Y:S06]  /*12710*/  HMMA.16816.F32 R180, R200, R182, R44 ;  /* 0x000000b6c8b4723c */ /* 0x000fec000000182c */
[-C--:B------:R-:W-:Y:S06]  /*12720*/  HMMA.16816.F32 R188, R188, R10.reuse, R76 ;  /* 0x0000000abcbc723c */ /* 0x080fec000000184c */
[----:B------:R-:W-:Y:S01]  /*12730*/  HMMA.16816.F32 R200, R200, R10, R40 ;  /* 0x0000000ac8c8723c */ /* 0x000fe20000001828 */
[----:B------:R-:W-:-:S08]  /*12740*/  NOP ;  /* 0x0000000000007918 */ /* 0x000fd00000000000 */
[----:B-1----:R-:W-:-:S15]  /*12750*/  @P0 BRA `(.L_x_230) ;  /* 0x0000000000040947 */ /* 0x002fde0003800000 */
.L_x_226:
[----:B------:R-:W-:-:S12]  /*12760*/  UIADD3 UR23, UR19, -0x1, URZ ;  /* 0xffffffff13177890 */ /* 0x000fd8000fffe03f */
.L_x_230:
[----:B------:R-:W-:-:S13]  /*12770*/  ISETP.LE.AND P0, PT, RZ, UR23, PT ;  /* 0x00000017ff007c0c */ /* 0x000fda000bf03270 */
[----:B------:R-:W-:Y:S05]  /*12780*/  @!P0 BRA `(.L_x_231) ;  /* 0x0000005400048947 */ /* 0x000fea0003800000 */
[----:B------:R-:W-:Y:S01]  /*12790*/  ULDC UR28, c[0x0][0x2d0] ;  /* 0x0000b400001c7ab9 */ /* 0x000fe20000000800 */
[----:B------:R-:W-:Y:S01]  /*127a0*/  UIMAD UR4, UR7, 0x30, URZ ;  /* 0x00000030070478a4 */ /* 0x000fe2000f8e023f */
[----:B-----5:R-:W-:Y:S01]  /*127b0*/  ISETP.GE.AND P0, PT, R204, UR28, PT ;  /* 0x0000001ccc007c0c */ /* 0x020fe2000bf06270 */
[----:B------:R-:W-:Y:S01]  /*127c0*/  IMAD R229, R5, 0x2, R227 ;  /* 0x0000000205e57824 */ /* 0x000fe200078e02e3 */
[----:B------:R-:W-:Y:S01]  /*127d0*/  LEA R230, R4, R227, 0x1 ;  /* 0x000000e304e67211 */ /* 0x000fe200078e08ff */
[----:B------:R-:W-:Y:S01]  /*127e0*/  UIMAD.WIDE.U32 UR34, UR6, 0x30, URZ ;  /* 0x00000030062278a5 */ /* 0x000fe2000f8e003f */
[----:B------:R-:W-:Y:S01]  /*127f0*/  IMAD.MOV.U32 R133, RZ, RZ, R135 ;  /* 0x000000ffff857224 */ /* 0x000fe200078e0087 */
[----:B------:R-:W-:Y:S01]  /*12800*/  UIMAD.WIDE.U32 UR32, UR6, 0x50, URZ ;  /* 0x00000050062078a5 */ /* 0x000fe2000f8e003f */
[----:B------:R-:W-:Y:S01]  /*12810*/  MOV R138, R132 ;  /* 0x00000084008a7202 */ /* 0x000fe20000000f00 */
[----:B------:R-:W-:Y:S01]  /*12820*/  UIMAD UR36, UR7, 0x50, URZ ;  /* 0x00000050072478a4 */ /* 0x000fe2000f8e023f */
[----:B------:R-:W-:Y:S01]  /*12830*/  IMAD.MOV.U32 R137, RZ, RZ, R134 ;  /* 0x000000ffff897224 */ /* 0x000fe200078e0086 */
[----:B------:R-:W-:-:S02]  /*12840*/  UIMAD.WIDE.U32 UR26, UR6, 0x60, URZ ;  /* 0x00000060061a78a5 */ /* 0x000fc4000f8e003f */
[----:B------:R-:W-:Y:S02]  /*12850*/  UIMAD UR37, UR7, 0x60, URZ ;  /* 0x00000060072578a4 */ /* 0x000fe4000f8e023f */
[----:B------:R-:W1:Y:S01]  /*12860*/  @!P0 LDC.64 R6, c[0x0][0x220] ;  /* 0x00008800ff068b82 */ /* 0x000e620000000a00 */
[----:B------:R-:W-:Y:S02]  /*12870*/  UIMAD.WIDE.U32 UR44, UR6, 0x70, URZ ;  /* 0x00000070062c78a5 */ /* 0x000fe4000f8e003f */
[----:B------:R-:W-:Y:S02]  /*12880*/  UIMAD UR38, UR7, 0x70, URZ ;  /* 0x00000070072678a4 */ /* 0x000fe4000f8e023f */
[----:B------:R-:W-:Y:S02]  /*12890*/  UIMAD.WIDE.U32 UR50, UR8, 0x30, URZ ;  /* 0x00000030083278a5 */ /* 0x000fe4000f8e003f */
[----:B------:R-:W-:Y:S01]  /*128a0*/  UIMAD UR39, UR9, 0x30, URZ ;  /* 0x00000030092778a4 */ /* 0x000fe2000f8e023f */
[----:B------:R-:W2:Y:S01]  /*128b0*/  @!P0 LDC.64 R2, c[0x0][0x220] ;  /* 0x00008800ff028b82 */ /* 0x000ea20000000a00 */
[----:B------:R-:W-:-:S02]  /*128c0*/  UIMAD.WIDE.U32 UR48, UR8, 0x50, URZ ;  /* 0x00000050083078a5 */ /* 0x000fc4000f8e003f */
[----:B------:R-:W-:Y:S02]  /*128d0*/  UIMAD UR40, UR9, 0x50, URZ ;  /* 0x00000050092878a4 */ /* 0x000fe4000f8e023f */
[----:B------:R-:W-:Y:S02]  /*128e0*/  UIMAD.WIDE.U32 UR46, UR8, 0x60, URZ ;  /* 0x00000060082e78a5 */ /* 0x000fe4000f8e003f */
[----:B------:R-:W-:Y:S01]  /*128f0*/  UIMAD UR41, UR9, 0x60, URZ ;  /* 0x00000060092978a4 */ /* 0x000fe2000f8e023f */
[----:B------:R-:W3:Y:S01]  /*12900*/  @!P0 LDC.64 R8, c[0x0][0x220] ;  /* 0x00008800ff088b82 */ /* 0x000ee20000000a00 */
[----:B------:R-:W-:Y:S02]  /*12910*/  UIMAD.WIDE.U32 UR52, UR8, 0x70, URZ ;  /* 0x00000070083478a5 */ /* 0x000fe4000f8e003f */
[----:B------:R-:W-:Y:S02]  /*12920*/  UIMAD UR42, UR9, 0x70, URZ ;  /* 0x00000070092a78a4 */ /* 0x000fe4000f8e023f */
[----:B------:R-:W-:-:S02]  /*12930*/  USHF.L.U64.HI UR28, UR8, 0x5, UR9 ;  /* 0x00000005081c7899 */ /* 0x000fc40008010209 */
[----:B------:R-:W-:Y:S01]  /*12940*/  USHF.L.U64.HI UR30, UR8, 0x6, UR9 ;  /* 0x00000006081e7899 */ /* 0x000fe20008010209 */
[----:B-1----:R1:W-:Y:S01]  /*12950*/  @!P0 STL.64 [R1+0x60], R6 ;  /* 0x0000600601008387 */ /* 0x0023e20000100a00 */
[----:B------:R-:W-:Y:S02]  /*12960*/  USHF.L.U64.HI UR19, UR6, 0x5, UR7 ;  /* 0x0000000506137899 */ /* 0x000fe40008010207 */
[----:B------:R-:W-:Y:S02]  /*12970*/  USHF.L.U32 UR20, UR6, 0x5, URZ ;  /* 0x0000000506147899 */ /* 0x000fe4000800063f */
[----:B------:R-:W-:Y:S02]  /*12980*/  USHF.L.U64.HI UR21, UR6, 0x6, UR7 ;  /* 0x0000000606157899 */ /* 0x000fe40008010207 */
[----:B------:R-:W-:Y:S01]  /*12990*/  USHF.L.U32 UR22, UR6, 0x6, URZ ;  /* 0x0000000606167899 */ /* 0x000fe2000800063f */
[----:B--2---:R2:W-:Y:S01]  /*129a0*/  @!P0 STL.64 [R1+0x58], R2 ;  /* 0x0000580201008387 */ /* 0x0045e20000100a00 */
[----:B------:R-:W-:-:S02]  /*129b0*/  UIADD3 UR9, UR4, UR35, URZ ;  /* 0x0000002304097290 */ /* 0x000fc4000fffe03f */
[----:B------:R-:W-:Y:S02]  /*129c0*/  USHF.L.U32 UR29, UR8, 0x5, URZ ;  /* 0x00000005081d7899 */ /* 0x000fe4000800063f */
[----:B------:R-:W-:Y:S02]  /*129d0*/  USHF.L.U32 UR31, UR8, 0x6, URZ ;  /* 0x00000006081f7899 */ /* 0x000fe4000800063f */
[----:B------:R-:W-:Y:S01]  /*129e0*/  UIADD3 UR36, UR36, UR33, URZ ;  /* 0x0000002124247290 */ /* 0x000fe2000fffe03f */
[----:B---3--:R3:W-:Y:S01]  /*129f0*/  @!P0 STL.64 [R1+0x50], R8 ;  /* 0x0000500801008387 */ /* 0x0087e20000100a00 */
[----:B------:R-:W-:Y:S02]  /*12a00*/  UIADD3 UR37, UR37, UR27, URZ ;  /* 0x0000001b25257290 */ /* 0x000fe4000fffe03f */
[----:B------:R-:W-:Y:S02]  /*12a10*/  UIADD3 UR38, UR38, UR45, URZ ;  /* 0x0000002d26267290 */ /* 0x000fe4000fffe03f */
[----:B------:R-:W-:-:S02]  /*12a20*/  UIADD3 UR39, UR39, UR51, URZ ;  /* 0x0000003327277290 */ /* 0x000fc4000fffe03f */
[----:B------:R-:W-:Y:S02]  /*12a30*/  UIADD3 UR40, UR40, UR49, URZ ;  /* 0x0000003128287290 */ /* 0x000fe4000fffe03f */
[----:B------:R-:W-:Y:S01]  /*12a40*/  UIADD3 UR41, UR41, UR47, URZ ;  /* 0x0000002f29297290 */ /* 0x000fe2000fffe03f */
[----:B-1----:R-:W1:Y:S01]  /*12a50*/  @!P0 LDC.64 R6, c[0x0][0x220] ;  /* 0x00008800ff068b82 */ /* 0x002e620000000a00 */
[----:B------:R-:W-:Y:S01]  /*12a60*/  UIADD3 UR42, UR42, UR53, URZ ;  /* 0x000000352a2a7290 */ /* 0x000fe2000fffe03f */
[----:B------:R-:W-:Y:S01]  /*12a70*/  ULDC UR4, c[0x0][0x2ec] ;  /* 0x0000bb0000047ab9 */ /* 0x000fe20000000800 */
[----:B------:R-:W-:-:S05]  /*12a80*/  ULDC.64 UR6, c[0x0][0x248] ;  /* 0x0000920000067ab9 */ /* 0x000fca0000000a00 */
[----:B--2---:R-:W2:Y:S08]  /*12a90*/  @!P0 LDC.64 R2, c[0x0][0x220] ;  /* 0x00008800ff028b82 */ /* 0x004eb00000000a00 */
[----:B---3--:R-:W3:Y:S01]  /*12aa0*/  @!P0 LDC.64 R8, c[0x0][0x220] ;  /* 0x00008800ff088b82 */ /* 0x008ee20000000a00 */
[----:B-1----:R1:W-:Y:S04]  /*12ab0*/  @!P0 STL.64 [R1+0x48], R6 ;  /* 0x0000480601008387 */ /* 0x0023e80000100a00 */
[----:B--2---:R2:W-:Y:S04]  /*12ac0*/  @!P0 STL.64 [R1+0x40], R2 ;  /* 0x0000400201008387 */ /* 0x0045e80000100a00 */
[----:B---3--:R3:W-:Y:S01]  /*12ad0*/  @!P0 STL.64 [R1+0x38], R8 ;  /* 0x0000380801008387 */ /* 0x0087e20000100a00 */
[----:B-1----:R-:W1:Y:S08]  /*12ae0*/  @!P0 LDC.64 R6, c[0x0][0x220] ;  /* 0x00008800ff068b82 */ /* 0x002e700000000a00 */
[----:B--2---:R-:W2:Y:S01]  /*12af0*/  @!P0 LDC.64 R2, c[0x0][0x220] ;  /* 0x00008800ff028b82 */ /* 0x004ea20000000a00 */
[----:B-1----:R1:W-:Y:S04]  /*12b00*/  @!P0 STL.64 [R1+0x30], R6 ;  /* 0x0000300601008387 */ /* 0x0023e80000100a00 */
[----:B--2---:R2:W-:Y:S04]  /*12b10*/  @!P0 STL.64 [R1+0x28], R2 ;  /* 0x0000280201008387 */ /* 0x0045e80000100a00 */
[----:B---3--:R-:W3:Y:S04]  /*12b20*/  LDL.LU.64 R8, [R1+0x98] ;  /* 0x0000980001087983 */ /* 0x008ee80000300a00 */
[----:B-1----:R-:W4:Y:S01]  /*12b30*/  LDL.LU.64 R6, [R1+0xb0] ;  /* 0x0000b00001067983 */ /* 0x002f220000300a00 */
[----:B--2---:R-:W-:Y:S01]  /*12b40*/  IMAD.MOV.U32 R3, RZ, RZ, R136 ;  /* 0x000000ffff037224 */ /* 0x004fe200078e0088 */
[----:B---3--:R-:W-:-:S02]  /*12b50*/  MOV R5, R9 ;  /* 0x0000000900057202 */ /* 0x008fc40000000f00 */
[----:B----4-:R-:W-:-:S05]  /*12b60*/  MOV R4, R6 ;  /* 0x0000000600047202 */ /* 0x010fca0000000f00 */
[----:B------:R1:W-:Y:S01]  /*12b70*/  STL.64 [R1+0x20], R4 ;  /* 0x0000200401007387 */ /* 0x0003e20000100a00 */
[----:B------:R-:W-:Y:S05]  /*12b80*/  BRA `(.L_x_232) ;  /* 0x0000000400747947 */ /* 0x000fea0003800000 */
.L_x_234:
[----:B------:R-:W2:Y:S01]  /*12b90*/  LDL.64 R234, [R1+0x80] ;  /* 0x0000800001ea7983 */ /* 0x000ea20000100a00 */
[----:B------:R-:W1:Y:S01]  /*12ba0*/  @!P0 LDC.64 R206, c[0x0][0x218] ;  /* 0x00008600ffce8b82 */ /* 0x000e620000000a00 */
[----:B------:R-:W-:Y:S02]  /*12bb0*/  UIADD3 UR43, UR23, -0x1, URZ ;  /* 0xffffffff172b7890 */ /* 0x000fe4000fffe03f */
[----:B------:R-:W3:Y:S02]  /*12bc0*/  LDL.64 R232, [R1+0x78] ;  /* 0x0000780001e87983 */ /* 0x000ee40000100a00 */
[----:B------:R-:W-:Y:S02]  /*12bd0*/  USHF.R.S32.HI UR8, URZ, 0x1f, UR43 ;  /* 0x0000001f3f087899 */ /* 0x000fe4000801142b */
[----:B------:R4:W-:Y:S01]  /*12be0*/  @P0 STS.128 [R231+0x4000], RZ ;  /* 0x004000ffe7000388 */ /* 0x0009e20000000c00 */
[----:B------:R-:W5:Y:S01]  /*12bf0*/  @!P0 LDC.64 R204, c[0x0][0x218] ;  /* 0x00008600ffcc8b82 */ /* 0x000f620000000a00 */
[----:B------:R-:W-:Y:S02]  /*12c00*/  UIMAD UR8, UR8, UR6, URZ ;  /* 0x00000006080872a4 */ /* 0x000fe4000f8e023f */
[----:B------:R-:W-:Y:S02]  /*12c10*/  UIMAD.WIDE.U32 UR54, UR43, UR6, URZ ;  /* 0x000000062b3672a5 */ /* 0x000fe4000f8e003f */
[----:B------:R-:W-:Y:S03]  /*12c20*/  UIMAD UR8, UR43, UR7, UR8 ;  /* 0x000000072b0872a4 */ /* 0x000fe6000f8e0208 */
[----:B------:R-:W4:Y:S01]  /*12c30*/  @!P0 LDC.64 R208, c[0x0][0x218] ;  /* 0x00008600ffd08b82 */ /* 0x000f220000000a00 */
[----:B------:R-:W-:Y:S01]  /*12c40*/  UIADD3 UR8, UR55, UR8, URZ ;  /* 0x0000000837087290 */ /* 0x000fe2000fffe03f */
[----:B------:R-:W-:Y:S02]  /*12c50*/  IMAD.U32 R0, RZ, RZ, UR54 ;  /* 0x00000036ff007e24 */ /* 0x000fe4000f8e00ff */
[----:B------:R-:W-:Y:S03]  /*12c60*/  IMAD.U32 R134, RZ, RZ, UR54 ;  /* 0x00000036ff867e24 */ /* 0x000fe6000f8e00ff */
[----:B------:R-:W-:Y:S01]  /*12c70*/  IMAD.U32 R2, RZ, RZ, UR8 ;  /* 0x00000008ff027e24 */ /* 0x000fe2000f8e00ff */
[----:B------:R-:W4:Y:S08]  /*12c80*/  @!P0 LDC.64 R216, c[0x0][0x218] ;  /* 0x00008600ffd88b82 */ /* 0x000f300000000a00 */
[----:B------:R-:W4:Y:S08]  /*12c90*/  @!P0 LDC.64 R210, c[0x0][0x218] ;  /* 0x00008600ffd28b82 */ /* 0x000f300000000a00 */
[----:B------:R-:W4:Y:S08]  /*12ca0*/  @!P0 LDC.64 R214, c[0x0][0x218] ;  /* 0x00008600ffd68b82 */ /* 0x000f300000000a00 */
[----:B------:R-:W4:Y:S01]  /*12cb0*/  @!P0 LDC.64 R212, c[0x0][0x218] ;  /* 0x00008600ffd48b82 */ /* 0x000f220000000a00 */
[----:B--2---:R-:W-:Y:S04]  /*12cc0*/  LEA R0, P3, R0, R234, 0x7 ;  /* 0x000000ea00007211 */ /* 0x004fe800078638ff */
[----:B-1----:R-:W-:Y:S02]  /*12cd0*/  @!P0 LEA R206, P4, R0, R206, 0x1 ;  /* 0x000000ce00ce8211 */ /* 0x002fe400078808ff */
[----:B---3--:R-:W-:Y:S02]  /*12ce0*/  LEA.HI.X R2, R134, R233, R2, 0x7, P3 ;  /* 0x000000e986027211 */ /* 0x008fe400018f3c02 */
[C---:B------:R-:W-:Y:S02]  /*12cf0*/  @!P0 IADD3 R132, P2, R0.reuse, UR11, RZ ;  /* 0x0000000b00848c10 */ /* 0x040fe4000ff5e0ff */
[----:B------:R-:W-:Y:S02]  /*12d00*/  @!P0 LEA.HI.X R207, R0, R207, R2, 0x1, P4 ;  /* 0x000000cf00cf8211 */ /* 0x000fe400020f0c02 */
[----:B-----5:R-:W-:Y:S02]  /*12d10*/  @!P0 LEA R204, P3, R132, R204, 0x1 ;  /* 0x000000cc84cc8211 */ /* 0x020fe400078608ff */
[----:B------:R-:W-:Y:S01]  /*12d20*/  @!P0 IADD3.X R134, R2, UR10, RZ, P2, !PT ;  /* 0x0000000a02868c10 */ /* 0x000fe200097fe4ff */
[----:B------:R-:W-:Y:S01]  /*12d30*/  @!PT LDS RZ, [RZ] ;  /* 0x00000000fffff984 */ /* 0x000fe20000000800 */
[----:B------:R-:W-:Y:S01]  /*12d40*/  @!PT LDS RZ, [RZ] ;  /* 0x00000000fffff984 */ /* 0x000fe20000000800 */
[----:B------:R-:W-:Y:S01]  /*12d50*/  @!PT LDS RZ, [RZ] ;  /* 0x00000000fffff984 */ /* 0x000fe20000000800 */
[----:B------:R1:W-:Y:S01]  /*12d60*/  @!P0 LDGSTS.E.BYPASS.LTC128B.128 [R231+0x4000], desc[UR24][R206.64] ;  /* 0x04000000cee78fae */ /* 0x0003e2000b901d58 */
[----:B------:R-:W-:Y:S02]  /*12d70*/  @!P0 IADD3 R135, P2, R0, UR29, RZ ;  /* 0x0000001d00878c10 */ /* 0x000fe4000ff5e0ff */
[----:B------:R-:W-:Y:S01]  /*12d80*/  @!P0 LEA.HI.X R205, R132, R205, R134, 0x1, P3 ;  /* 0x000000cd84cd8211 */ /* 0x000fe200018f0c86 */
[----:B------:R2:W-:Y:S01]  /*12d90*/  @P0 STS.128 [R231+0x4800], RZ ;  /* 0x004800ffe7000388 */ /* 0x0005e20000000c00 */
[C---:B----4-:R-:W-:Y:S02]  /*12da0*/  @!P0 LEA R134, P3, R135.reuse, R208, 0x1 ;  /* 0x000000d087868211 */ /* 0x050fe400078608ff */
[----:B------:R-:W-:Y:S01]  /*12db0*/  @!P0 IADD3.X R132, R2, UR28, RZ, P2, !PT ;  /* 0x0000001c02848c10 */ /* 0x000fe200097fe4ff */
[----:B------:R-:W-:Y:S01]  /*12dc0*/  @!PT LDS RZ, [RZ] ;  /* 0x00000000fffff984 */ /* 0x000fe20000000800 */
[----:B------:R-:W-:Y:S01]  /*12dd0*/  @!PT LDS RZ, [RZ] ;  /* 0x00000000fffff984 */ /* 0x000fe20000000800 */
[----:B------:R-:W-:Y:S01]  /*12de0*/  @!PT LDS RZ, [RZ] ;  /* 0x00000000fffff984 */ /* 0x000fe20000000800 */
[----:B------:R3:W-:Y:S01]  /*12df0*/  @!P0 LDGSTS.E.BYPASS.LTC128B.128 [R231+0x4800], desc[UR24][R204.64] ;  /* 0x04800000cce78fae */ /* 0x0007e2000b901d58 */
[C---:B------:R-:W-:Y:S02]  /*12e00*/  @!P0 IADD3 R136, P5, R0.reuse, UR46, RZ ;  /* 0x0000002e00888c10 */ /* 0x040fe4000ffbe0ff */
[----:B------:R-:W-:Y:S01]  /*12e10*/  @!P0 LEA.HI.X R135, R135, R209, R132, 0x1, P3 ;  /* 0x000000d187878211 */ /* 0x000fe200018f0c84 */
[----:B------:R2:W-:Y:S01]  /*12e20*/  @P0 STS.128 [R231+0x5000], RZ ;  /* 0x005000ffe7000388 */ /* 0x0005e20000000c00 */
[----:B------:R-:W-:Y:S03]  /*12e30*/  @!P0 IADD3 R132, P3, R0, UR50, RZ ;  /* 0x0000003200848c10 */ /* 0x000fe6000ff7e0ff */
[----:B------:R-:W-:Y:S01]  /*12e40*/  @!PT LDS RZ, [RZ] ;  /* 0x00000000fffff984 */ /* 0x000fe20000000800 */
[----:B------:R-:W-:Y:S01]  /*12e50*/  @!PT LDS RZ, [RZ] ;  /* 0x00000000fffff984 */ /* 0x000fe20000000800 */
[----:B------:R-:W-:Y:S01]  /*12e60*/  @!PT LDS RZ, [RZ] ;  /* 0x00000000fffff984 */ /* 0x000fe20000000800 */
[----:B------:R4:W-:Y:S04]  /*12e70*/  @!P0 LDGSTS.E.BYPASS.LTC128B.128 [R231+0x5000], desc[UR24][R134.64] ;  /* 0x0500000086e78fae */ /* 0x0009e8000b901d58 */
[----:B------:R2:W-:Y:S01]  /*12e80*/  @P0 STS.128 [R231+0x5800], RZ ;  /* 0x005800ffe7000388 */ /* 0x0005e20000000c00 */
[----:B-1----:R-:W1:Y:S01]  /*12e90*/  @!P0 LDC.64 R206, c[0x0][0x218] ;  /* 0x00008600ffce8b82 */ /* 0x002e620000000a00 */
[----:B---3--:R-:W-:Y:S02]  /*12ea0*/  @!P0 IADD3.X R205, R2, UR41, RZ, P5, !PT ;  /* 0x0000002902cd8c10 */ /* 0x008fe4000affe4ff */
[----:B----4-:R-:W-:Y:S02]  /*12eb0*/  @!P0 LEA R134, P2, R132, R216, 0x1 ;  /* 0x000000d884868211 */ /* 0x010fe400078408ff */
[----:B------:R-:W-:Y:S04]  /*12ec0*/  @!P0 IADD3.X R135, R2, UR39, RZ, P3, !PT ;  /* 0x0000002702878c10 */ /* 0x000fe80009ffe4ff */
[----:B------:R-:W-:Y:S02]  /*12ed0*/  @!P0 LEA.HI.X R135, R132, R217, R135, 0x1, P2 ;  /* 0x000000d984878211 */ /* 0x000fe400010f0c87 */
[----:B------:R-:W-:Y:S03]  /*12ee0*/  @!P0 IADD3 R132, P2, R0, UR31, RZ ;  /* 0x0000001f00848c10 */ /* 0x000fe6000ff5e0ff */
[----:B------:R-:W-:Y:S01]  /*12ef0*/  @!PT LDS RZ, [RZ] ;  /* 0x00000000fffff984 */ /* 0x000fe20000000800 */
[----:B------:R-:W-:Y:S01]  /*12f00*/  @!PT LDS RZ, [RZ] ;  /* 0x00000000fffff984 */ /* 0x000fe20000000800 */
[----:B------:R-:W-:Y:S01]  /*12f10*/  @!PT LDS RZ, [RZ] ;  /* 0x00000000fffff984 */ /* 0x000fe20000000800 */
[----:B------:R3:W-:Y:S01]  /*12f20*/  @!P0 LDGSTS.E.BYPASS.LTC128B.128 [R231+0x5800], desc[UR24][R134.64] ;  /* 0x0580000086e78fae */ /* 0x0007e2000b901d58 */
[----:B------:R-:W-:Y:S02]  /*12f30*/  @!P0 LEA R208, P3, R132, R210, 0x1 ;  /* 0x000000d284d08211 */ /* 0x000fe400078608ff */
[----:B------:R-:W-:Y:S01]  /*12f40*/  @!P0 IADD3.X R204, R2, UR30, RZ, P2, !PT ;  /* 0x0000001e02cc8c10 */ /* 0x000fe200097fe4ff */
[----:B------:R2:W-:Y:S03]  /*12f50*/  @P0 STS.128 [R231+0x6000], RZ ;  /* 0x006000ffe7000388 */ /* 0x0005e60000000c00 */
[----:B------:R-:W-:Y:S02]  /*12f60*/  @!P0 LEA.HI.X R209, R132, R211, R204, 0x1, P3 ;  /* 0x000000d384d18211 */ /* 0x000fe400018f0ccc */
[C---:B------:R-:W-:Y:S03]  /*12f70*/  @!P0 LEA R204, P4, R136.reuse, R214, 0x1 ;  /* 0x000000d688cc8211 */ /* 0x040fe600078808ff */
[----:B------:R-:W-:Y:S01]  /*12f80*/  @!PT LDS RZ, [RZ] ;  /* 0x00000000fffff984 */ /* 0x000fe20000000800 */
[----:B------:R-:W-:Y:S01]  /*12f90*/  @!PT LDS RZ, [RZ] ;  /* 0x00000000fffff984 */ /* 0x000fe20000000800 */
[----:B------:R-:W-:Y:S01]  /*12fa0*/  @!PT LDS RZ, [RZ] ;  /* 0x00000000fffff984 */ /* 0x000fe20000000800 */
[----:B------:R2:W-:Y:S01]  /*12fb0*/  @!P0 LDGSTS.E.BYPASS.LTC128B.128 [R231+0x6000], desc[UR24][R208.64] ;  /* 0x06000000d0e78fae */ /* 0x0005e2000b901d58 */
[----:B------:R-:W-:Y:S03]  /*12fc0*/  @!P0 LEA.HI.X R205, R136, R215, R205, 0x1, P4 ;  /* 0x000000d788cd8211 */ /* 0x000fe600020f0ccd */
[----:B------:R2:W-:Y:S01]  /*12fd0*/  @P0 STS.128 [R231+0x6800], RZ ;  /* 0x006800ffe7000388 */ /* 0x0005e20000000c00 */
[C---:B---3--:R-:W-:Y:S02]  /*12fe0*/  @!P0 IADD3 R135, P2, R0.reuse, UR48, RZ ;  /* 0x0000003000878c10 */ /* 0x048fe4000ff5e0ff */
[----:B------:R-:W-:Y:S02]  /*12ff0*/  @!P0 IADD3 R0, P3, R0, UR52, RZ ;  /* 0x0000003400008c10 */ /* 0x000fe4000ff7e0ff */
[C---:B-1----:R-:W-:Y:S02]  /*13000*/  @!P0 LEA R206, P6, R135.reuse, R206, 0x1 ;  /* 0x000000ce87ce8211 */ /* 0x042fe400078c08ff */
[----:B------:R-:W-:Y:S02]  /*13010*/  @!P0 IADD3.X R132, R2, UR40, RZ, P2, !PT ;  /* 0x0000002802848c10 */ /* 0x000fe400097fe4ff */
[----:B------:R-:W-:Y:S02]  /*13020*/  @!P0 LEA R134, P2, R0, R212, 0x1 ;  /* 0x000000d400868211 */ /* 0x000fe400078408ff */
[----:B------:R-:W-:Y:S02]  /*13030*/  @!P0 LEA.HI.X R207, R135, R207, R132, 0x1, P6 ;  /* 0x000000cf87cf8211 */ /* 0x000fe400030f0c84 */
[----:B------:R-:W-:Y:S03]  /*13040*/  @!P0 IADD3.X R2, R2, UR42, RZ, P3, !PT ;  /* 0x0000002a02028c10 */ /* 0x000fe60009ffe4ff */
[----:B------:R-:W-:Y:S01]  /*13050*/  @!PT LDS RZ, [RZ] ;  /* 0x00000000fffff984 */ /* 0x000fe20000000800 */
[----:B------:R-:W-:Y:S01]  /*13060*/  @!PT LDS RZ, [RZ] ;  /* 0x00000000fffff984 */ /* 0x000fe20000000800 */
[----:B------:R-:W-:Y:S01]  /*13070*/  @!PT LDS RZ, [RZ] ;  /* 0x00000000fffff984 */ /* 0x000fe20000000800 */
[----:B------:R2:W-:Y:S01]  /*13080*/  @!P0 LDGSTS.E.BYPASS.LTC128B.128 [R231+0x6800], desc[UR24][R206.64] ;  /* 0x06800000cee78fae */ /* 0x0005e2000b901d58 */
[----:B------:R-:W-:Y:S03]  /*13090*/  @!P0 LEA.HI.X R135, R0, R213, R2, 0x1, P2 ;  /* 0x000000d500878211 */ /* 0x000fe600010f0c02 */
        /* <DEDUP_REMOVED lines=10> */
[----:B------:R-:W0:Y:S01]  /*13140*/  LDGDEPBAR ;  /* 0x00000000000079af */ /* 0x000e220000000000 */
[----:B------:R-:W-:Y:S05]  /*13150*/  BRA `(.L_x_233) ;  /* 0x00000010005c7947 */ /* 0x000fea0003800000 */
.L_x_232:
[----:B--2---:R-:W2:Y:S01]  /*13160*/  LDL.64 R14, [R1+0x20] ;  /* 0x00002000010e7983 */ /* 0x004ea20000100a00 */
[----:B------:R-:W-:Y:S01]  /*13170*/  USHF.R.S32.HI UR43, URZ, 0x1f, UR23 ;  /* 0x0000001f3f2b7899 */ /* 0x000fe20008011417 */
[----:B------:R-:W-:Y:S04]  /*13180*/  DEPBAR.LE SB0, 0x0 ;  /* 0x000080000000791a */ /* 0x000fe80000000000 */
[----:B------:R-:W3:Y:S01]  /*13190*/  LDL R6, [R1+0x58] ;  /* 0x0000580001067983 */ /* 0x000ee20000100800 */
[----:B------:R-:W-:Y:S01]  /*131a0*/  UIMAD UR8, UR12, UR23, URZ ;  /* 0x000000170c0872a4 */ /* 0x000fe2000f8e023f */
[----:B-1----:R-:W-:Y:S03]  /*131b0*/  IMAD.U32 R4, RZ, RZ, UR23 ;  /* 0x00000017ff047e24 */ /* 0x002fe6000f8e00ff */
[----:B------:R-:W4:Y:S01]  /*131c0*/  LDL R9, [R1+0x5c] ;  /* 0x00005c0001097983 */ /* 0x000f220000100800 */
[----:B------:R-:W-:Y:S04]  /*131d0*/  UIMAD UR8, UR43, UR13, UR8 ;  /* 0x0000000d2b0872a4 */ /* 0x000fe8000f8e0208 */
[----:B------:R-:W5:Y:S05]  /*131e0*/  LDL R8, [R1+0x60] ;  /* 0x0000600001087983 */ /* 0x000f6a0000100800 */
        /* <DEDUP_REMOVED lines=12> */
[----:B------:R-:W5:Y:S01]  /*132b0*/  LDL R23, [R1+0x2c] ;  /* 0x00002c0001177983 */ /* 0x000f620000100800 */
[----:B------:R-:W-:Y:S06]  /*132c0*/  BAR.SYNC.DEFER_BLOCKING 0x0 ;  /* 0x0000000000007b1d */ /* 0x000fec0000010000 */
[----:B------:R-:W-:Y:S01]  /*132d0*/  @P0 STS.128 [R231+0x8000], RZ ;  /* 0x008000ffe7000388 */ /* 0x000fe20000000c00 */
[----:B--2---:R-:W-:Y:S04]  /*132e0*/  IMAD.WIDE.U32 R4, R4, UR13, R14 ;  /* 0x0000000d04047c25 */ /* 0x004fe8000f8e000e */
[----:B------:R-:W-:Y:S01]  /*132f0*/  VIADD R0, R5, UR8 ;  /* 0x0000000805007c36 */ /* 0x000fe20008000000 */
[C---:B------:R-:W-:Y:S02]  /*13300*/  @!P0 IADD3 R2, P1, R4.reuse, UR15, RZ ;  /* 0x0000000f04028c10 */ /* 0x040fe4000ff3e0ff */
[----:B------:R-:W-:Y:S02]  /*13310*/  @!P0 IADD3 R5, P6, R4, UR20, RZ ;  /* 0x0000001404058c10 */ /* 0x000fe4000ffde0ff */
[----:B------:R-:W-:Y:S02]  /*13320*/  @!P0 IADD3.X R7, R0, UR14, RZ, P1, !PT ;  /* 0x0000000e00078c10 */ /* 0x000fe40008ffe4ff */
[----:B---3--:R-:W-:Y:S02]  /*13330*/  @!P0 LEA R18, P1, R2, R6, 0x1 ;  /* 0x0000000602128211 */ /* 0x008fe400078208ff */
[----:B------:R-:W-:Y:S02]  /*13340*/  @!P0 IADD3 R6, P5, R4, UR34, RZ ;  /* 0x0000002204068c10 */ /* 0x000fe4000ffbe0ff */
[----:B----4-:R-:W-:Y:S02]  /*13350*/  @!P0 LEA.HI.X R19, R2, R9, R7, 0x1, P1 ;  /* 0x0000000902138211 */ /* 0x010fe400008f0c07 */
[----:B-----5:R-:W-:Y:S02]  /*13360*/  @!P0 LEA R16, P1, R4, R8, 0x1 ;  /* 0x0000000804108211 */ /* 0x020fe400078208ff */
[----:B------:R-:W-:Y:S02]  /*13370*/  @!P0 IADD3.X R8, R0, UR19, RZ, P6, !PT ;  /* 0x0000001300088c10 */ /* 0x000fe4000b7fe4ff */
[----:B------:R-:W-:Y:S02]  /*13380*/  @!P0 LEA.HI.X R17, R4, R30, R0, 0x1, P1 ;  /* 0x0000001e04118211 */ /* 0x000fe400008f0c00 */
[C---:B------:R-:W-:Y:S02]  /*13390*/  @!P0 LEA R14, P6, R5.reuse, R10, 0x1 ;  /* 0x0000000a050e8211 */ /* 0x040fe400078c08ff */
[----:B------:R-:W-:Y:S01]  /*133a0*/  @!P0 IADD3.X R10, R0, UR9, RZ, P5, !PT ;  /* 0x00000009000a8c10 */ /* 0x000fe2000affe4ff */
[----:B------:R-:W-:Y:S01]  /*133b0*/  @!PT LDS RZ, [RZ] ;  /* 0x00000000fffff984 */ /* 0x000fe20000000800 */
[----:B------:R-:W-:Y:S01]  /*133c0*/  @!PT LDS RZ, [RZ] ;  /* 0x00000000fffff984 */ /* 0x000fe20000000800 */
[----:B------:R-:W-:Y:S01]  /*133d0*/  @!PT LDS RZ, [RZ] ;  /* 0x00000000fffff984 */ /* 0x000fe20000000800 */
[----:B------:R-:W-:Y:S01]  /*133e0*/  @!P0 LDGSTS.E.BYPASS.LTC128B.128 [R231+0x8000], desc[UR24][R16.64] ;  /* 0x0800000010e78fae */ /* 0x000fe2000b901d58 */
[----:B------:R-:W-:Y:S02]  /*133f0*/  @!P0 LEA.HI.X R15, R5, R22, R8, 0x1, P6 ;  /* 0x00000016050f8211 */ /* 0x000fe400030f0c08 */
[----:B------:R-:W-:Y:S02]  /*13400*/  @!P0 IADD3 R7, P4, R4, UR22, RZ ;  /* 0x0000001604078c10 */ /* 0x000fe4000ff9e0ff */
[----:B------:R-:W-:Y:S01]  /*13410*/  @P0 STS.128 [R231+0x8800], RZ ;  /* 0x008800ffe7000388 */ /* 0x000fe20000000c00 */
[----:B------:R-:W-:Y:S02]  /*13420*/  @!P0 LEA R12, P5, R6, R12, 0x1 ;  /* 0x0000000c060c8211 */ /* 0x000fe400078a08ff */
[----:B------:R-:W-:Y:S02]  /*13430*/  @!P0 IADD3.X R5, R0, UR21, RZ, P4, !PT ;  /* 0x0000001500058c10 */ /* 0x000fe4000a7fe4ff */
[----:B------:R-:W-:Y:S01]  /*13440*/  @!PT LDS RZ, [RZ] ;  /* 0x00000000fffff984 */ /* 0x000fe20000000800 */
[----:B------:R-:W-:Y:S01]  /*13450*/  @!PT LDS RZ, [RZ] ;  /* 0x00000000fffff984 */ /* 0x000fe20000000800 */
[----:B------:R-:W-:Y:S01]  /*13460*/  @!PT LDS RZ, [RZ] ;  /* 0x00000000fffff984 */ /* 0x000fe20000000800 */
[----:B------:R1:W-:Y:S01]  /*13470*/  @!P0 LDGSTS.E.BYPASS.LTC128B.128 [R231+0x8800], desc[UR24][R18.64] ;  /* 0x0880000012e78fae */ /* 0x0003e2000b901d58 */
[----:B------:R-:W-:Y:S02]  /*13480*/  @!P0 LEA.HI.X R13, R6, R21, R10, 0x1, P5 ;  /* 0x00000015060d8211 */ /* 0x000fe400028f0c0a */
[----:B------:R-:W-:Y:S02]  /*13490*/  @!P0 IADD3 R9, P3, R4, UR32, RZ ;  /* 0x0000002004098c10 */ /* 0x000fe4000ff7e0ff */
[----:B------:R-:W-:Y:S01]  /*134a0*/  @P0 STS.128 [R231+0x9000], RZ ;  /* 0x009000ffe7000388 */ /* 0x000fe20000000c00 */
[C---:B------:R-:W-:Y:S02]  /*134b0*/  @!P0 LEA R10, P4, R7.reuse, R11, 0x1 ;  /* 0x0000000b070a8211 */ /* 0x040fe400078808ff */
[----:B------:R-:W-:Y:S02]  /*134c0*/  @!P0 IADD3.X R21, R0, UR36, RZ, P3, !PT ;  /* 0x0000002400158c10 */ /* 0x000fe40009ffe4ff */
[----:B------:R-:W-:Y:S01]  /*134d0*/  @!PT LDS RZ, [RZ] ;  /* 0x00000000fffff984 */ /* 0x000fe20000000800 */
[----:B------:R-:W-:Y:S01]  /*134e0*/  @!PT LDS RZ, [RZ] ;  /* 0x00000000fffff984 */ /* 0x000fe20000000800 */
[----:B------:R-:W-:Y:S01]  /*134f0*/  @!PT LDS RZ, [RZ] ;  /* 0x00000000fffff984 */ /* 0x000fe20000000800 */
[----:B------:R-:W-:Y:S01]  /*13500*/  @!P0 LDGSTS.E.BYPASS.LTC128B.128 [R231+0x9000], desc[UR24][R14.64] ;  /* 0x090000000ee78fae */ /* 0x000fe2000b901d58 */
        /* <DEDUP_REMOVED lines=17> */
[----:B------:R-:W-:Y:S01]  /*13620*/  @!P0 LDGSTS.E.BYPASS.LTC128B.128 [R231+0xa000], desc[UR24][R10.64] ;  /* 0x0a0000000ae78fae */ /* 0x000fe2000b901d58 */
[----:B------:R-:W-:Y:S04]  /*13630*/  @!P0 LEA.HI.X R7, R20, R24, R22, 0x1, P2 ;  /* 0x0000001814078211 */ /* 0x000fe800010f0c16 */
[----:B------:R-:W-:Y:S01]  /*13640*/  @P0 STS.128 [R231+0xa800], RZ ;  /* 0x00a800ffe7000388 */ /* 0x000fe20000000c00 */
[C---:B------:R-:W-:Y:S04]  /*13650*/  @!P0 LEA R4, P1, R2.reuse, R27, 0x1 ;  /* 0x0000001b02048211 */ /* 0x040fe800078208ff */
[----:B------:R-:W-:Y:S01]  /*13660*/  @!PT LDS RZ, [RZ] ;  /* 0x00000000fffff984 */ /* 0x000fe20000000800 */
[----:B------:R-:W-:Y:S01]  /*13670*/  @!PT LDS RZ, [RZ] ;  /* 0x00000000fffff984 */ /* 0x000fe20000000800 */
[----:B------:R-:W-:Y:S01]  /*13680*/  @!PT LDS RZ, [RZ] ;  /* 0x00000000fffff984 */ /* 0x000fe20000000800 */
[----:B------:R-:W-:Y:S01]  /*13690*/  @!P0 LDGSTS.E.BYPASS.LTC128B.128 [R231+0xa800], desc[UR24][R8.64] ;  /* 0x0a80000008e78fae */ /* 0x000fe2000b901d58 */
[----:B------:R-:W-:Y:S02]  /*136a0*/  @!P0 LEA.HI.X R5, R2, R23, R0, 0x1, P1 ;  /* 0x0000001702058211 */ /* 0x000fe400008f0c00 */
[----:B------:R-:W-:Y:S02]  /*136b0*/  ISETP.LT.AND P1, PT, RZ, UR23, PT ;  /* 0x00000017ff007c0c */ /* 0x000fe4000bf21270 */
[----:B------:R-:W-:Y:S05]  /*136c0*/  @P0 STS.128 [R231+0xb000], RZ ;  /* 0x00b000ffe7000388 */ /* 0x000fea0000000c00 */
[----:B------:R-:W-:Y:S01]  /*136d0*/  @!PT LDS RZ, [RZ] ;  /* 0x00000000fffff984 */ /* 0x000fe20000000800 */
[----:B------:R-:W-:Y:S01]  /*136e0*/  @!PT LDS RZ, [RZ] ;  /* 0x00000000fffff984 */ /* 0x000fe20000000800 */
[----:B------:R-:W-:Y:S01]  /*136f0*/  @!PT LDS RZ, [RZ] ;  /* 0x00000000fffff984 */ /* 0x000fe20000000800 */
[----:B------:R-:W-:Y:S05]  /*13700*/  @!P0 LDGSTS.E.BYPASS.LTC128B.128 [R231+0xb000], desc[UR24][R6.64] ;  /* 0x0b00000006e78fae */ /* 0x000fea000b901d58 */
[----:B------:R-:W-:Y:S05]  /*13710*/  @P0 STS.128 [R231+0xb800], RZ ;  /* 0x00b800ffe7000388 */ /* 0x000fea0000000c00 */
[----:B------:R-:W-:Y:S01]  /*13720*/  @!PT LDS RZ, [RZ] ;  /* 0x00000000fffff984 */ /* 0x000fe20000000800 */
[----:B------:R-:W-:Y:S01]  /*13730*/  @!PT LDS RZ, [RZ] ;  /* 0x00000000fffff984 */ /* 0x000fe20000000800 */
[----:B------:R-:W-:Y:S01]  /*13740*/  @!PT LDS RZ, [RZ] ;  /* 0x00000000fffff984 */ /* 0x000fe20000000800 */
[----:B------:R2:W-:Y:S05]  /*13750*/  @!P0 LDGSTS.E.BYPASS.LTC128B.128 [R231+0xb800], desc[UR24][R4.64] ;  /* 0x0b80000004e78fae */ /* 0x0005ea000b901d58 */
[----:B------:R-:W-:Y:S05]  /*13760*/  LDSM.16.M88.4 R128, [R227] ;  /* 0x00000000e380783b */ /* 0x000fea0000000200 */
[----:B-1----:R-:W2:Y:S05]  /*13770*/  LDSM.16.M88.4 R16, [R220+0x4000] ;  /* 0x00400000dc10783b */ /* 0x002eaa0000000200 */
[----:B------:R-:W1:Y:S05]  /*13780*/  LDSM.16.M88.4 R124, [R227+0x2000] ;  /* 0x00200000e37c783b */ /* 0x000e6a0000000200 */
[----:B------:R-:W3:Y:S05]  /*13790*/  LDSM.16.M88.4 R32, [R220+0x4800] ;  /* 0x00480000dc20783b */ /* 0x000eea0000000200 */
[----:B------:R-:W0:Y:S05]  /*137a0*/  LDGDEPBAR ;  /* 0x00000000000079af */ /* 0x000e2a0000000000 */
[----:B------:R-:W4:Y:S05]  /*137b0*/  LDSM.16.M88.4 R48, [R220+0x5000] ;  /* 0x00500000dc30783b */ /* 0x000f2a0000000200 */
[----:B------:R-:W5:Y:S05]  /*137c0*/  LDSM.16.M88.4 R64, [R220+0x5800] ;  /* 0x00580000dc40783b */ /* 0x000f6a0000000200 */
[----:B------:R-:W5:Y:S05]  /*137d0*/  LDSM.16.M88.4 R80, [R220+0x6000] ;  /* 0x00600000dc50783b */ /* 0x000f6a0000000200 */
[----:B------:R-:W5:Y:S05]  /*137e0*/  LDSM.16.M88.4 R96, [R220+0x6800] ;  /* 0x00680000dc60783b */ /* 0x000f6a0000000200 */
[----:B------:R-:W5:Y:S01]  /*137f0*/  LDSM.16.M88.4 R112, [R220+0x7000] ;  /* 0x00700000dc70783b */ /* 0x000f620000000200 */
[-C--:B--2---:R-:W-:Y:S04]  /*13800*/  HMMA.16816.F32 R4, R128, R16.reuse, RZ ;  /* 0x000000108004723c */ /* 0x084fe800000018ff */
[----:B------:R-:W2:Y:S02]  /*13810*/  LDSM.16.M88.4 R204, [R220+0x7800] ;  /* 0x00780000dccc783b */ /* 0x000ea40000000200 */
[C---:B-1----:R-:W-:Y:S03]  /*13820*/  HMMA.16816.F32 R8, R124.reuse, R16, RZ ;  /* 0x000000107c08723c */ /* 0x042fe600000018ff */
[----:B------:R-:W-:Y:S03]  /*13830*/  LDSM.16.M88.4 R208, [R230] ;  /* 0x00000000e6d0783b */ /* 0x000fe60000000200 */
[-C--:B------:R-:W-:Y:S02]  /*13840*/  HMMA.16816.F32 R12, R124, R18.reuse, RZ ;  /* 0x000000127c0c723c */ /* 0x080fe400000018ff */
[----:B------:R-:W1:Y:S04]  /*13850*/  LDSM.16.M88.4 R212, [R226+0x4000] ;  /* 0x00400000e2d4783b */ /* 0x000e680000000200 */
[C---:B------:R-:W-:Y:S01]  /*13860*/  HMMA.16816.F32 R16, R128.reuse, R18, RZ ;  /* 0x000000128010723c */ /* 0x040fe200000018ff */
[----:B------:R-:W1:Y:S05]  /*13870*/  LDSM.16.M88.4 R216, [R230+0x2000] ;  /* 0x00200000e6d8783b */ /* 0x000e6a0000000200 */
[-C--:B---3--:R-:W-:Y:S06]  /*13880*/  HMMA.16816.F32 R20, R128, R32.reuse, RZ ;  /* 0x000000208014723c */ /* 0x088fec00000018ff */
[C---:B------:R-:W-:Y:S06]  /*13890*/  HMMA.16816.F32 R24, R124.reuse, R32, RZ ;  /* 0x000000207c18723c */ /* 0x040fec00000018ff */
[-C--:B------:R-:W-:Y:S06]  /*138a0*/  HMMA.16816.F32 R28, R124, R34.reuse, RZ ;  /* 0x000000227c1c723c */ /* 0x080fec00000018ff */
[C---:B------:R-:W-:Y:S06]  /*138b0*/  HMMA.16816.F32 R32, R128.reuse, R34, RZ ;  /* 0x000000228020723c */ /* 0x040fec00000018ff */
[-C--:B----4-:R-:W-:Y:S06]  /*138c0*/  HMMA.16816.F32 R36, R128, R48.reuse, RZ ;  /* 0x000000308024723c */ /* 0x090fec00000018ff */
[C---:B------:R-:W-:Y:S06]  /*138d0*/  HMMA.16816.F32 R40, R124.reuse, R48, RZ ;  /* 0x000000307c28723c */ /* 0x040fec00000018ff */
[-C--:B------:R-:W-:Y:S06]  /*138e0*/  HMMA.16816.F32 R44, R124, R50.reuse, RZ ;  /* 0x000000327c2c723c */ /* 0x080fec00000018ff */
[C---:B------:R-:W-:Y:S06]  /*138f0*/  HMMA.16816.F32 R48, R128.reuse, R50, RZ ;  /* 0x000000328030723c */ /* 0x040fec00000018ff */
[-C--:B-----5:R-:W-:Y:S06]  /*13900*/  HMMA.16816.F32 R52, R128, R64.reuse, RZ ;  /* 0x000000408034723c */ /* 0x0a0fec00000018ff */
        /* <DEDUP_REMOVED lines=15> */
[-C--:B--2---:R-:W-:Y:S06]  /*13a00*/  HMMA.16816.F32 R116, R128, R204.reuse, RZ ;  /* 0x000000cc8074723c */ /* 0x084fec00000018ff */
[C---:B------:R-:W-:Y:S06]  /*13a10*/  HMMA.16816.F32 R120, R124.reuse, R204, RZ ;  /* 0x000000cc7c78723c */ /* 0x040fec00000018ff */
[-C--:B------:R-:W-:Y:S06]  /*13a20*/  HMMA.16816.F32 R124, R124, R206.reuse, RZ ;  /* 0x000000ce7c7c723c */ /* 0x080fec00000018ff */
[----:B------:R-:W-:Y:S01]  /*13a30*/  HMMA.16816.F32 R128, R128, R206, RZ ;  /* 0x000000ce8080723c */ /* 0x000fe200000018ff */
[----:B------:R-:W2:Y:S05]  /*13a40*/  LDSM.16.M88.4 R204, [R226+0x4800] ;  /* 0x00480000e2cc783b */ /* 0x000eaa0000000200 */
        /* <DEDUP_REMOVED lines=34> */
[----:B------:R-:W-:Y:S05]  /*13c70*/  LDSM.16.M88.4 R212, [R229] ;  /* 0x00000000e5d4783b */ /* 0x000fea0000000200 */
[-C--:B--2---:R-:W-:Y:S06]  /*13c80*/  HMMA.16816.F32 R116, R208, R204.reuse, R116 ;  /* 0x000000ccd074723c */ /* 0x084fec0000001874 */
[C---:B------:R-:W-:Y:S06]  /*13c90*/  HMMA.16816.F32 R120, R216.reuse, R204, R120 ;  /* 0x000000ccd878723c */ /* 0x040fec0000001878 */
[-C--:B------:R-:W-:Y:S01]  /*13ca0*/  HMMA.16816.F32 R124, R216, R206.reuse, R124 ;  /* 0x000000ced87c723c */ /* 0x080fe2000000187c */
[----:B------:R-:W1:Y:S05]  /*13cb0*/  LDSM.16.M88.4 R216, [R139] ;  /* 0x000000008bd8783b */ /* 0x000e6a0000000200 */
[----:B------:R-:W-:Y:S01]  /*13cc0*/  HMMA.16816.F32 R128, R208, R206, R128 ;  /* 0x000000ced080723c */ /* 0x000fe20000001880 */
[----:B------:R-:W2:Y:S06]  /*13cd0*/  LDSM.16.M88.4 R204, [R229+0x2000] ;  /* 0x00200000e5cc783b */ /* 0x000eac0000000200 */
[C---:B------:R-:W-:Y:S06]  /*13ce0*/  VIADD R208, R139.reuse, 0x800 ;  /* 0x000008008bd07836 */ /* 0x040fec0000000000 */
[----:B------:R-:W3:Y:S01]  /*13cf0*/  LDSM.16.M88.4 R208, [R208] ;  /* 0x00000000d0d0783b */ /* 0x000ee20000000200 */
[-C--:B-1----:R-:W-:Y:S06]  /*13d00*/  HMMA.16816.F32 R4, R212, R216.reuse, R4 ;  /* 0x000000d8d404723c */ /* 0x082fec0000001804 */
[C---:B--2---:R-:W-:Y:S06]  /*13d10*/  HMMA.16816.F32 R8, R204.reuse, R216, R8 ;  /* 0x000000d8cc08723c */ /* 0x044fec0000001808 */
[-C--:B------:R-:W-:Y:S05]  /*13d20*/  HMMA.16816.F32 R12, R204, R218.reuse, R12 ;  /* 0x000000dacc0c723c */ /* 0x080fea000000180c */
[C---:B------:R-:W-:Y:S01]  /*13d30*/  VIADD R216, R139.reuse, 0x1000 ;  /* 0x000010008bd87836 */ /* 0x040fe20000000000 */
[C---:B------:R-:W-:Y:S05]  /*13d40*/  HMMA.16816.F32 R16, R212.reuse, R218, R16 ;  /* 0x000000dad410723c */ /* 0x040fea0000001810 */
[----:B------:R-:W1:Y:S01]  /*13d50*/  LDSM.16.M88.4 R216, [R216] ;  /* 0x00000000d8d8783b */ /* 0x000e620000000200 */
[-C--:B---3--:R-:W-:Y:S06]  /*13d60*/  HMMA.16816.F32 R20, R212, R208.reuse, R20 ;  /* 0x000000d0d414723c */ /* 0x088fec0000001814 */
[C---:B------:R-:W-:Y:S06]  /*13d70*/  HMMA.16816.F32 R24, R204.reuse, R208, R24 ;  /* 0x000000d0cc18723c */ /* 0x040fec0000001818 */
[-C--:B------:R-:W-:Y:S05]  /*13d80*/  HMMA.16816.F32 R28, R204, R210.reuse, R28 ;  /* 0x000000d2cc1c723c */ /* 0x080fea000000181c */
[C---:B------:R-:W-:Y:S01]  /*13d90*/  VIADD R208, R139.reuse, 0x1800 ;  /* 0x000018008bd07836 */ /* 0x040fe20000000000 */
[C---:B------:R-:W-:Y:S05]  /*13da0*/  HMMA.16816.F32 R32, R212.reuse, R210, R32 ;  /* 0x000000d2d420723c */ /* 0x040fea0000001820 */
[----:B------:R-:W2:Y:S01]  /*13db0*/  LDSM.16.M88.4 R208, [R208] ;  /* 0x00000000d0d0783b */ /* 0x000ea20000000200 */
[-C--:B-1----:R-:W-:Y:S06]  /*13dc0*/  HMMA.16816.F32 R36, R212, R216.reuse, R36 ;  /* 0x000000d8d424723c */ /* 0x082fec0000001824 */
[C---:B------:R-:W-:Y:S06]  /*13dd0*/  HMMA.16816.F32 R40, R204.reuse, R216, R40 ;  /* 0x000000d8cc28723c */ /* 0x040fec0000001828 */
[-C--:B------:R-:W-:Y:S05]  /*13de0*/  HMMA.16816.F32 R44, R204, R218.reuse, R44 ;  /* 0x000000dacc2c723c */ /* 0x080fea000000182c */
[C---:B------:R-:W-:Y:S01]  /*13df0*/  VIADD R216, R139.reuse, 0x2000 ;  /* 0x000020008bd87836 */ /* 0x040fe20000000000 */
[C---:B------:R-:W-:Y:S05]  /*13e00*/  HMMA.16816.F32 R48, R212.reuse, R218, R48 ;  /* 0x000000dad430723c */ /* 0x040fea0000001830 */
[----:B------:R-:W1:Y:S01]  /*13e10*/  LDSM.16.M88.4 R216, [R216] ;  /* 0x00000000d8d8783b */ /* 0x000e620000000200 */
[-C--:B--2---:R-:W-:Y:S06]  /*13e20*/  HMMA.16816.F32 R52, R212, R208.reuse, R52 ;  /* 0x000000d0d434723c */ /* 0x084fec0000001834 */
        /* <DEDUP_REMOVED lines=14> */
[----:B------:R-:W-:Y:S01]  /*13f10*/  VIADD R208, R139, 0x3800 ;  /* 0x000038008bd07836 */ /* 0x000fe20000000000 */
[C---:B------:R-:W-:Y:S05]  /*13f20*/  HMMA.16816.F32 R96, R212.reuse, R210, R96 ;  /* 0x000000d2d460723c */ /* 0x040fea0000001860 */
[----:B------:R-:W2:Y:S01]  /*13f30*/  LDSM.16.M88.4 R208, [R208] ;  /* 0x00000000d0d0783b */ /* 0x000ea20000000200 */
        /* <DEDUP_REMOVED lines=10> */
[----:B------:R-:W2:Y:S05]  /*13fe0*/  LDSM.16.M88.4 R208, [R228+0x2000] ;  /* 0x00200000e4d0783b */ /* 0x000eaa0000000200 */
[----:B------:R-:W3:Y:S01]  /*13ff0*/  LDSM.16.M88.4 R212, [R225+0x800] ;  /* 0x00080000e1d4783b */ /* 0x000ee20000000200 */
[-C--:B-1----:R-:W-:Y:S06]  /*14000*/  HMMA.16816.F32 R4, R204, R216.reuse, R4 ;  /* 0x000000d8cc04723c */ /* 0x082fec0000001804 */
[C---:B--2---:R-:W-:Y:S06]  /*14010*/  HMMA.16816.F32 R8, R208.reuse, R216, R8 ;  /* 0x000000d8d008723c */ /* 0x044fec0000001808 */
[-C--:B------:R-:W-:Y:S06]  /*14020*/  HMMA.16816.F32 R12, R208, R218.reuse, R12 ;  /* 0x000000dad00c723c */ /* 0x080fec000000180c */
[C---:B------:R-:W-:Y:S01]  /*14030*/  HMMA.16816.F32 R16, R204.reuse, R218, R16 ;  /* 0x000000dacc10723c */ /* 0x040fe20000001810 */
[----:B------:R-:W1:Y:S05]  /*14040*/  LDSM.16.M88.4 R216, [R225+0x1000] ;  /* 0x00100000e1d8783b */ /* 0x000e6a0000000200 */
[-C--:B---3--:R-:W-:Y:S05]  /*14050*/  HMMA.16816.F32 R20, R204, R212.reuse, R20 ;  /* 0x000000d4cc14723c */ /* 0x088fea0000001814 */
[----:B------:R-:W-:Y:S01]  /*14060*/  FMNMX.FTZ R0, R4, R3, !PT ;  /* 0x0000000304007209 */ /* 0x000fe20007810000 */
        /* <DEDUP_REMOVED lines=23> */
[----:B------:R-:W2:Y:S01]  /*141e0*/  LDSM.16.M88.4 R212, [R225+0x3800] ;  /* 0x00380000e1d4783b */ /* 0x000ea20000000200 */
[----:B------:R-:W-:Y:S04]  /*141f0*/  DEPBAR.LE SB0, 0x0 ;  /* 0x000080000000791a */ /* 0x000fe80000000000 */
[----:B------:R-:W-:Y:S01]  /*14200*/  BAR.SYNC.DEFER_BLOCKING 0x0 ;  /* 0x0000000000007b1d */ /* 0x000fe20000010000 */
[-C--:B-1----:R-:W-:Y:S06]  /*14210*/  HMMA.16816.F32 R100, R204, R216.reuse, R100 ;  /* 0x000000d8cc64723c */ /* 0x082fec0000001864 */
[C---:B------:R-:W-:Y:S06]  /*14220*/  HMMA.16816.F32 R104, R208.reuse, R216, R104 ;  /* 0x000000d8d068723c */ /* 0x040fec0000001868 */
[-C--:B------:R-:W-:Y:S06]  /*14230*/  HMMA.16816.F32 R108, R208, R218.reuse, R108 ;  /* 0x000000dad06c723c */ /* 0x080fec000000186c */
[C---:B------:R-:W-:Y:S06]  /*14240*/  HMMA.16816.F32 R112, R204.reuse, R218, R112 ;  /* 0x000000dacc70723c */ /* 0x040fec0000001870 */
[-C--:B--2---:R-:W-:Y:S05]  /*14250*/  HMMA.16816.F32 R116, R204, R212.reuse, R116 ;  /* 0x000000d4cc74723c */ /* 0x084fea0000001874 */
[----:B------:R-:W-:Y:S01]  /*14260*/  FMNMX.FTZ R218, R5, R0, !PT ;  /* 0x0000000005da7209 */ /* 0x000fe20007810000 */
[C---:B------:R-:W-:Y:S06]  /*14270*/  HMMA.16816.F32 R120, R208.reuse, R212, R120 ;  /* 0x000000d4d078723c */ /* 0x040fec0000001878 */
[-C--:B------:R-:W-:Y:S06]  /*14280*/  HMMA.16816.F32 R124, R208, R214.reuse, R124 ;  /* 0x000000d6d07c723c */ /* 0x080fec000000187c */
[----:B------:R-:W-:Y:S01]  /*14290*/  HMMA.16816.F32 R128, R204, R214, R128 ;  /* 0x000000d6cc80723c */ /* 0x000fe20000001880 */
[----:B------:R-:W-:Y:S11]  /*142a0*/  @!UPT UIADD3 URZ, URZ, URZ, URZ ;  /* 0x0000003f3f3ff290 */ /* 0x000ff6000fffe03f */
[----:B------:R-:W-:Y:S01]  /*142b0*/  @!UPT UIADD3 URZ, URZ, URZ, URZ ;  /* 0x0000003f3f3ff290 */ /* 0x000fe2000fffe03f */
[----:B------:R-:W-:Y:S11]  /*142c0*/  @P1 BRA `(.L_x_234) ;  /* 0xffffffe800301947 */ /* 0x000ff6000383ffff */
.L_x_233:
[----:B------:R-:W-:Y:S01]  /*142d0*/  FMNMX.FTZ R0, R6, R133, !PT ;  /* 0x0000008506007209 */ /* 0x000fe20007810000 */
[----:B------:R-:W-:Y:S01]  /*142e0*/  UIADD3 UR23, UR23, -0x1, URZ ;  /* 0xffffffff17177890 */ /* 0x000fe2000fffe03f */
[----:B------:R-:W-:Y:S02]  /*142f0*/  FMNMX.FTZ R2, R16, R218, !PT ;  /* 0x000000da10027209 */ /* 0x000fe40007810000 */
[----:B------:R-:W-:Y:S02]  /*14300*/  FMNMX.FTZ R132, R7, R0, !PT ;  /* 0x0000000007847209 */ /* 0x000fe40007810000 */
[----:B------:R-:W-:Y:S02]  /*14310*/  FMNMX.FTZ R0, R17, R2, !PT ;  /* 0x0000000211007209 */ /* 0x000fe40007810000 */
[----:B------:R-:W-:Y:S02]  /*14320*/  FMNMX.FTZ R132, R18, R132, !PT ;  /* 0x0000008412847209 */ /* 0x000fe40007810000 */
[----:B--2---:R-:W-:Y:S02]  /*14330*/  FMNMX.FTZ R134, R20, R0, !PT ;  /* 0x0000000014867209 */ /* 0x004fe40007810000 */
        /* <DEDUP_REMOVED lines=105> */
[----:B------:R-:W-:Y:S01]  /*149d0*/  SHFL.BFLY PT, R205, R136, 0x2, 0x1f ;  /* 0x0c401f0088cd7f89 */ /* 0x000fe200000e0000 */
[----:B------:R-:W-:Y:S02]  /*149e0*/  FMNMX.FTZ R132, R130, R132, !PT ;  /* 0x0000008482847209 */ /* 0x000fe40007810000 */
[----:B------:R-:W-:Y:S02]  /*149f0*/  FMNMX.FTZ R0, R107, R0, !PT ;  /* 0x000000006b007209 */ /* 0x000fe40007810000 */
[----:B------:R-:W-:Y:S02]  /*14a00*/  FMNMX.FTZ R2, R108, R2, !PT ;  /* 0x000000026c027209 */ /* 0x000fe40007810000 */
[----:B------:R-:W-:Y:S02]  /*14a10*/  FMNMX.FTZ R132, R131, R132, !PT ;  /* 0x0000008483847209 */ /* 0x000fe40007810000 */
[----:B------:R-:W-:Y:S02]  /*14a20*/  FMNMX.FTZ R134, R110, R0, !PT ;  /* 0x000000006e867209 */ /* 0x000fe40007810000 */
[----:B------:R-:W-:Y:S01]  /*14a30*/  FMNMX.FTZ R0, R109, R2, !PT ;  /* 0x000000026d007209 */ /* 0x000fe20007810000 */
[----:B------:R-:W-:Y:S03]  /*14a40*/  SHFL.BFLY PT, R135, R132, 0x2, 0x1f ;  /* 0x0c401f0084877f89 */ /* 0x000fe600000e0000 */
[----:B------:R-:W-:Y:S02]  /*14a50*/  FMNMX.FTZ R2, R120, R0, !PT ;  /* 0x0000000078027209 */ /* 0x000fe40007810000 */
[----:B------:R-:W-:Y:S02]  /*14a60*/  FMNMX.FTZ R0, R111, R134, !PT ;  /* 0x000000866f007209 */ /* 0x000fe40007810000 */
[----:B------:R-:W-:Y:S02]  /*14a70*/  FMNMX.FTZ R2, R121, R2, !PT ;  /* 0x0000000279027209 */ /* 0x000fe40007810000 */
[----:B------:R-:W-:Y:S02]  /*14a80*/  FMNMX.FTZ R0, R122, R0, !PT ;  /* 0x000000007a007209 */ /* 0x000fe40007810000 */
[----:B------:R-:W-:Y:S02]  /*14a90*/  FMNMX.FTZ R134, R124, R2, !PT ;  /* 0x000000027c867209 */ /* 0x000fe40007810000 */
[----:B------:R-:W-:Y:S02]  /*14aa0*/  FMNMX.FTZ R0, R123, R0, !PT ;  /* 0x000000007b007209 */ /* 0x000fe40007810000 */
[----:B------:R-:W-:Y:S02]  /*14ab0*/  FMNMX.FTZ R134, R125, R134, !PT ;  /* 0x000000867d867209 */ /* 0x000fe40007810000 */
[----:B------:R-:W-:Y:S03]  /*14ac0*/  FMNMX.FTZ R0, R126, R0, !PT ;  /* 0x000000007e007209 */ /* 0x000fe60007810000 */
[----:B------:R-:W-:Y:S01]  /*14ad0*/  SHFL.BFLY PT, R204, R134, 0x2, 0x1f ;  /* 0x0c401f0086cc7f89 */ /* 0x000fe200000e0000 */
[----:B------:R-:W-:Y:S07]  /*14ae0*/  FMNMX.FTZ R0, R127, R0, !PT ;  /* 0x000000007f007209 */ /* 0x000fee0007810000 */
[----:B------:R-:W1:Y:S02]  /*14af0*/  SHFL.BFLY PT, R2, R0, 0x2, 0x1f ;  /* 0x0c401f0000027f89 */ /* 0x000e6400000e0000 */
[----:B-1----:R-:W-:Y:S02]  /*14b00*/  FMNMX.FTZ R2, R0, R2, !PT ;  /* 0x0000000200027209 */ /* 0x002fe40007810000 */
[----:B------:R-:W-:Y:S02]  /*14b10*/  FMNMX.FTZ R136, R136, R205, !PT ;  /* 0x000000cd88887209 */ /* 0x000fe40007810000 */
[----:B------:R-:W-:Y:S02]  /*14b20*/  FMNMX.FTZ R135, R132, R135, !PT ;  /* 0x0000008784877209 */ /* 0x000fe40007810000 */
[----:B------:R-:W-:Y:S01]  /*14b30*/  FMNMX.FTZ R134, R134, R204, !PT ;  /* 0x000000cc86867209 */ /* 0x000fe20007810000 */
[----:B------:R-:W1:Y:S08]  /*14b40*/  SHFL.BFLY PT, R206, R136, 0x1, 0x1f ;  /* 0x0c201f0088ce7f89 */ /* 0x000e7000000e0000 */
[----:B------:R-:W2:Y:S08]  /*14b50*/  SHFL.BFLY PT, R205, R135, 0x1, 0x1f ;  /* 0x0c201f0087cd7f89 */ /* 0x000eb000000e0000 */
[----:B------:R-:W3:Y:S08]  /*14b60*/  SHFL.BFLY PT, R204, R134, 0x1, 0x1f ;  /* 0x0c201f0086cc7f89 */ /* 0x000ef000000e0000 */
[----:B------:R-:W4:Y:S01]  /*14b70*/  SHFL.BFLY PT, R132, R2, 0x1, 0x1f ;  /* 0x0c201f0002847f89 */ /* 0x000f2200000e0000 */
[----:B-1----:R-:W-:Y:S02]  /*14b80*/  FMNMX.FTZ R136, R136, R206, !PT ;  /* 0x000000ce88887209 */ /* 0x002fe40007810000 */
[----:B--2---:R-:W-:Y:S03]  /*14b90*/  FMNMX.FTZ R135, R135, R205, !PT ;  /* 0x000000cd87877209 */ /* 0x004fe60007810000 */
[C---:B------:R-:W-:Y:S01]  /*14ba0*/  FADD.FTZ R0, -R136.reuse, R3 ;  /* 0x0000000388007221 */ /* 0x040fe20000010100 */
[----:B------:R-:W-:Y:S02]  /*14bb0*/  FSETP.NEU.FTZ.AND P2, PT, R136, -INF , PT ;  /* 0xff8000008800780b */ /* 0x000fe40003f5d000 */
[----:B---3--:R-:W-:Y:S01]  /*14bc0*/  FMNMX.FTZ R134, R134, R204, !PT ;  /* 0x000000cc86867209 */ /* 0x008fe20007810000 */
[----:B------:R-:W-:Y:S01]  /*14bd0*/  FMUL.FTZ R3, R0, UR4 ;  /* 0x0000000400037c20 */ /* 0x000fe20008410000 */
[C---:B------:R-:W-:Y:S01]  /*14be0*/  FADD.FTZ R0, -R135.reuse, R133 ;  /* 0x0000008587007221 */ /* 0x040fe20000010100 */
[----:B----4-:R-:W-:Y:S02]  /*14bf0*/  FMNMX.FTZ R132, R2, R132, !PT ;  /* 0x0000008402847209 */ /* 0x010fe40007810000 */
[----:B------:R1:W-:Y:S02]  /*14c00*/  MUFU.EX2 R133, R3 ;  /* 0x0000000300857308 */ /* 0x0003e40000000800 */
[----:B-1----:R-:W-:Y:S01]  /*14c10*/  FMUL.FTZ R3, R0, UR4 ;  /* 0x0000000400037c20 */ /* 0x002fe20008410000 */
[----:B------:R-:W-:Y:S01]  /*14c20*/  FADD.FTZ R0, -R134, R137 ;  /* 0x0000008986007221 */ /* 0x000fe20000010100 */
[C---:B------:R-:W-:Y:S03]  /*14c30*/  FMUL.FTZ R137, R135.reuse, UR4 ;  /* 0x0000000487897c20 */ /* 0x040fe60008410000 */
[----:B------:R-:W-:Y:S03]  /*14c40*/  FMUL.FTZ R2, R0, UR4 ;  /* 0x0000000400027c20 */ /* 0x000fe60008410000 */
[----:B------:R-:W-:Y:S01]  /*14c50*/  MUFU.EX2 R3, R3 ;  /* 0x0000000300037308 */ /* 0x000fe20000000800 */
[----:B------:R-:W-:Y:S01]  /*14c60*/  FADD.FTZ R0, -R132, R138 ;  /* 0x0000008a84007221 */ /* 0x000fe20000010100 */
[----:B------:R-:W-:Y:S03]  /*14c70*/  FMUL.FTZ R138, R136, UR4 ;  /* 0x00000004888a7c20 */ /* 0x000fe60008410000 */
[----:B------:R-:W-:Y:S02]  /*14c80*/  FMUL.FTZ R0, R0, UR4 ;  /* 0x0000000400007c20 */ /* 0x000fe40008410000 */
[----:B------:R-:W-:Y:S03]  /*14c90*/  FSEL R138, R138, RZ, P2 ;  /* 0x000000ff8a8a7208 */ /* 0x000fe60001000000 */
[----:B------:R-:W-:Y:S01]  /*14ca0*/  MUFU.EX2 R2, R2 ;  /* 0x0000000200027308 */ /* 0x000fe20000000800 */
[----:B------:R-:W-:Y:S01]  /*14cb0*/  FSETP.NEU.FTZ.AND P2, PT, R135, -INF , PT ;  /* 0xff8000008700780b */ /* 0x000fe20003f5d000 */
[--C-:B------:R-:W-:Y:S01]  /*14cc0*/  FFMA.FTZ R4, R4, UR4, -R138.reuse ;  /* 0x0000000404047c23 */ /* 0x100fe2000801088a */
[--C-:B------:R-:W-:Y:S01]  /*14cd0*/  FFMA.FTZ R206, R21, UR4, -R138.reuse ;  /* 0x0000000415ce7c23 */ /* 0x100fe2000801088a */
[--C-:B------:R-:W-:Y:S01]  /*14ce0*/  FFMA.FTZ R213, R52, UR4, -R138.reuse ;  /* 0x0000000434d57c23 */ /* 0x100fe2000801088a */
[--C-:B------:R-:W-:Y:S05]  /*14cf0*/  FFMA.FTZ R212, R53, UR4, -R138.reuse ;  /* 0x0000000435d47c23 */ /* 0x100fea000801088a */
[----:B------:R-:W1:Y:S01]  /*14d00*/  MUFU.EX2 R208, R4 ;  /* 0x0000000400d07308 */ /* 0x000e620000000800 */
[----:B------:R-:W-:Y:S01]  /*14d10*/  FSEL R137, R137, RZ, P2 ;  /* 0x000000ff89897208 */ /* 0x000fe20001000000 */
[--C-:B------:R-:W-:Y:S01]  /*14d20*/  FFMA.FTZ R207, R20, UR4, -R138.reuse ;  /* 0x0000000414cf7c23 */ /* 0x100fe2000801088a */
[--C-:B------:R-:W-:Y:S01]  /*14d30*/  FFMA.FTZ R5, R5, UR4, -R138.reuse ;  /* 0x0000000405057c23 */ /* 0x100fe2000801088a */
[--C-:B------:R-:W-:Y:S01]  /*14d40*/  FFMA.FTZ R205, R32, UR4, -R138.reuse ;  /* 0x0000000420cd7c23 */ /* 0x100fe2000801088a */
[--C-:B------:R-:W-:Y:S01]  /*14d50*/  FFMA.FTZ R204, R33, UR4, -R138.reuse ;  /* 0x0000000421cc7c23 */ /* 0x100fe2000801088a */
[--C-:B------:R-:W-:Y:S01]  /*14d60*/  FFMA.FTZ R244, R103, UR4, -R137.reuse ;  /* 0x0000000467f47c23 */ /* 0x100fe20008010889 */
[----:B------:R-:W-:Y:S03]  /*14d70*/  FSETP.NEU.FTZ.AND P2, PT, R134, -INF , PT ;  /* 0xff8000008600780b */ /* 0x000fe60003f5d000 */
[----:B------:R-:W-:Y:S01]  /*14d80*/  MUFU.EX2 R252, R5 ;  /* 0x0000000500fc7308 */ /* 0x000fe20000000800 */
[--C-:B------:R-:W-:Y:S01]  /*14d90*/  FFMA.FTZ R33, R22, UR4, -R137.reuse ;  /* 0x0000000416217c23 */ /* 0x100fe20008010889 */
[--C-:B------:R-:W-:Y:S01]  /*14da0*/  FFMA.FTZ R32, R23, UR4, -R137.reuse ;  /* 0x0000000417207c23 */ /* 0x100fe20008010889 */
[--C-:B------:R-:W-:Y:S01]  /*14db0*/  FFMA.FTZ R251, R112, UR4, -R138.reuse ;  /* 0x0000000470fb7c23 */ /* 0x100fe2000801088a */
[----:B------:R-:W-:Y:S01]  /*14dc0*/  FMUL.FTZ R112, R132, UR4 ;  /* 0x0000000484707c20 */ /* 0x000fe20008410000 */
[--C-:B------:R-:W-:Y:S01]  /*14dd0*/  FFMA.FTZ R16, R16, UR4, -R138.reuse ;  /* 0x0000000410107c23 */ /* 0x100fe2000801088a */
[--C-:B------:R-:W-:Y:S01]  /*14de0*/  FFMA.FTZ R17, R17, UR4, -R138.reuse ;  /* 0x0000000411117c23 */ /* 0x100fe2000801088a */
[--C-:B------:R-:W-:Y:S03]  /*14df0*/  FFMA.FTZ R19, R19, UR4, -R137.reuse ;  /* 0x0000000413137c23 */ /* 0x100fe60008010889 */
[----:B------:R-:W-:Y:S01]  /*14e00*/  MUFU.EX2 R0, R0 ;  /* 0x0000000000007308 */ /* 0x000fe20000000800 */
[----:B-1----:R-:W-:Y:S01]  /*14e10*/  MOV R20, R208 ;  /* 0x000000d000147202 */ /* 0x002fe20000000f00 */
[----:B------:R-:W-:Y:S01]  /*14e20*/  FMUL.FTZ R4, R134, UR4 ;  /* 0x0000000486047c20 */ /* 0x000fe20008410000 */
[--C-:B------:R-:W-:Y:S01]  /*14e30*/  FFMA.FTZ R7, R7, UR4, -R137.reuse ;  /* 0x0000000407077c23 */ /* 0x100fe20008010889 */
[--C-:B------:R-:W-:Y:S01]  /*14e40*/  FFMA.FTZ R18, R18, UR4, -R137.reuse ;  /* 0x0000000412127c23 */ /* 0x100fe20008010889 */
[----:B------:R-:W-:Y:S01]  /*14e50*/  MOV R103, R20 ;  /* 0x0000001400677202 */ /* 0x000fe20000000f00 */
[--C-:B------:R-:W-:Y:S01]  /*14e60*/  FFMA.FTZ R6, R6, UR4, -R137.reuse ;  /* 0x0000000406067c23 */ /* 0x100fe20008010889 */
[----:B------:R-:W1:Y:S03]  /*14e70*/  LDSM.16.MT88.4 R20, [R221+0x8000] ;  /* 0x00800000dd14783b */ /* 0x000e660000004200 */
[----:B------:R-:W2:Y:S01]  /*14e80*/  MUFU.EX2 R246, R19 ;  /* 0x0000001300f67308 */ /* 0x000ea20000000800 */
[----:B------:R-:W-:Y:S01]  /*14e90*/  FSEL R4, R4, RZ, P2 ;  /* 0x000000ff04047208 */ /* 0x000fe20001000000 */
[--C-:B------:R-:W-:Y:S01]  /*14ea0*/  FFMA.FTZ R218, R69, UR4, -R138.reuse ;  /* 0x0000000445da7c23 */ /* 0x100fe2000801088a */
[----:B------:R-:W-:Y:S01]  /*14eb0*/  FSETP.NEU.FTZ.AND P2, PT, R132, -INF , PT ;  /* 0xff8000008400780b */ /* 0x000fe20003f5d000 */
[--C-:B------:R-:W-:Y:S01]  /*14ec0*/  FFMA.FTZ R69, R116, UR4, -R138.reuse ;  /* 0x0000000474457c23 */ /* 0x100fe2000801088a */
[----:B------:R-:W-:Y:S01]  /*14ed0*/  FFMA.FTZ R241, R97, UR4, -R138 ;  /* 0x0000000461f17c23 */ /* 0x000fe2000801088a */
        /* <DEDUP_REMOVED lines=10> */
[----:B------:R-:W-:Y:S01]  /*14f80*/  MUFU.EX2 R16, R16 ;  /* 0x0000001000107308 */ /* 0x000fe20000000800 */
[----:B------:R-:W-:Y:S01]  /*14f90*/  FFMA.FTZ R75, R75, UR4, -R112 ;  /* 0x000000044b4b7c23 */ /* 0x000fe20008010870 */
[--C-:B------:R-:W-:Y:S01]  /*14fa0*/  FFMA.FTZ R8, R8, UR4, -R4.reuse ;  /* 0x0000000408087c23 */ /* 0x100fe20008010804 */
[--C-:B------:R-:W-:Y:S01]  /*14fb0*/  FFMA.FTZ R9, R9, UR4, -R4.reuse ;  /* 0x0000000409097c23 */ /* 0x100fe20008010804 */
[----:B------:R-:W-:Y:S01]  /*14fc0*/  FFMA.FTZ R12, R12, UR4, -R4 ;  /* 0x000000040c0c7c23 */ /* 0x000fe20008010804 */
[--C-:B------:R-:W-:Y:S01]  /*14fd0*/  FFMA.FTZ R239, R99, UR4, -R137.reuse ;  /* 0x0000000463ef7c23 */ /* 0x100fe20008010889 */
[--C-:B------:R-:W-:Y:S01]  /*14fe0*/  FFMA.FTZ R99, R119, UR4, -R137.reuse ;  /* 0x0000000477637c23 */ /* 0x100fe20008010889 */
[--C-:B------:R-:W-:Y:S03]  /*14ff0*/  FFMA.FTZ R219, R68, UR4, -R138.reuse ;  /* 0x0000000444db7c23 */ /* 0x100fe6000801088a */
[----:B------:R-:W3:Y:S01]  /*15000*/  MUFU.EX2 R17, R17 ;  /* 0x0000001100117308 */ /* 0x000ee20000000800 */
[----:B------:R-:W-:Y:S01]  /*15010*/  FFMA.FTZ R68, R117, UR4, -R138 ;  /* 0x0000000475447c23 */ /* 0x000fe2000801088a */
[--C-:B------:R-:W-:Y:S01]  /*15020*/  FFMA.FTZ R238, R98, UR4, -R137.reuse ;  /* 0x0000000462ee7c23 */ /* 0x100fe20008010889 */
[--C-:B------:R-:W-:Y:S01]  /*15030*/  FFMA.FTZ R98, R118, UR4, -R137.reuse ;  /* 0x0000000476627c23 */ /* 0x100fe20008010889 */
[----:B------:R-:W-:Y:S01]  /*15040*/  FFMA.FTZ R119, R89, UR4, -R4 ;  /* 0x0000000459777c23 */ /* 0x000fe20008010804 */
[----:B--2---:R-:W-:Y:S01]  /*15050*/  MOV R89, R246 ;  /* 0x000000f600597202 */ /* 0x004fe20000000f00 */
[--C-:B------:R-:W-:Y:S01]  /*15060*/  FFMA.FTZ R233, R80, UR4, -R138.reuse ;  /* 0x0000000450e97c23 */ /* 0x100fe2000801088a */
[--C-:B------:R-:W-:Y:S03]  /*15070*/  FFMA.FTZ R236, R84, UR4, -R138.reuse ;  /* 0x0000000454ec7c23 */ /* 0x100fe6000801088a */
[----:B------:R-:W-:Y:S01]  /*15080*/  MUFU.EX2 R250, R18 ;  /* 0x0000001200fa7308 */ /* 0x000fe20000000800 */
[--C-:B------:R-:W-:Y:S01]  /*15090*/  FFMA.FTZ R237, R85, UR4, -R138.reuse ;  /* 0x0000000455ed7c23 */ /* 0x100fe2000801088a */
[--C-:B------:R-:W-:Y:S01]  /*150a0*/  FFMA.FTZ R240, R96, UR4, -R138.reuse ;  /* 0x0000000460f07c23 */ /* 0x100fe2000801088a */
[--C-:B------:R-:W-:Y:S01]  /*150b0*/  FFMA.FTZ R96, R38, UR4, -R137.reuse ;  /* 0x0000000426607c23 */ /* 0x100fe20008010889 */
[--C-:B------:R-:W-:Y:S01]  /*150c0*/  FFMA.FTZ R245, R100, UR4, -R138.reuse ;  /* 0x0000000464f57c23 */ /* 0x100fe2000801088a */
[--C-:B------:R-:W-:Y:S01]  /*150d0*/  FFMA.FTZ R100, R55, UR4, -R137.reuse ;  /* 0x0000000437647c23 */ /* 0x100fe20008010889 */
[----:B------:R-:W-:Y:S01]  /*150e0*/  FFMA.FTZ R247, R101, UR4, -R138 ;  /* 0x0000000465f77c23 */ /* 0x000fe2000801088a */
[--C-:B------:R-:W-:Y:S03]  /*150f0*/  FFMA.FTZ R101, R54, UR4, -R137.reuse ;  /* 0x0000000436657c23 */ /* 0x100fe60008010889 */
[----:B------:R-:W-:Y:S01]  /*15100*/  MUFU.EX2 R249, R6 ;  /* 0x0000000600f97308 */ /* 0x000fe20000000800 */
[----:B------:R-:W2:Y:S01]  /*15110*/  LDSM.16.MT88.4 R52, [R224+0x8000] ;  /* 0x00800000e034783b */ /* 0x000ea20000004200 */
[--C-:B------:R-:W-:Y:S01]  /*15120*/  FFMA.FTZ R118, R88, UR4, -R4.reuse ;  /* 0x0000000458767c23 */ /* 0x100fe20008010804 */
[----:B---3--:R-:W-:Y:S01]  /*15130*/  MOV R88, R17 ;  /* 0x0000001100587202 */ /* 0x008fe20000000f00 */
        /* <DEDUP_REMOVED lines=10> */
[--C-:B------:R-:W-:Y:S01]  /*151e0*/  FFMA.FTZ R45, R45, UR4, -R4.reuse ;  /* 0x000000042d2d7c23 */ /* 0x100fe20008010804 */
[----:B------:R-:W-:Y:S03]  /*151f0*/  FMUL.FTZ R7, R3, R147 ;  /* 0x0000009303077220 */ /* 0x000fe60000410000 */
[----:B------:R3:W-:Y:S01]  /*15200*/  MUFU.EX2 R6, R13 ;  /* 0x0000000d00067308 */ /* 0x0007e20000000800 */
[--C-:B------:R-:W-:Y:S01]  /*15210*/  FFMA.FTZ R116, R66, UR4, -R137.reuse ;  /* 0x0000000442747c23 */ /* 0x100fe20008010889 */
[----:B------:R-:W-:Y:S01]  /*15220*/  MOV R66, R252 ;  /* 0x000000fc00427202 */ /* 0x000fe20000000f00 */
[--C-:B------:R-:W-:Y:S01]  /*15230*/  FFMA.FTZ R252, R115, UR4, -R137.reuse ;  /* 0x0000000473fc7c23 */ /* 0x100fe20008010889 */
[----:B------:R-:W-:Y:S01]  /*15240*/  FFMA.FTZ R115, R72, UR4, -R4 ;  /* 0x0000000448737c23 */ /* 0x000fe20008010804 */
[--C-:B------:R-:W-:Y:S01]  /*15250*/  FFMA.FTZ R11, R11, UR4, -R112.reuse ;  /* 0x000000040b0b7c23 */ /* 0x100fe20008010870 */
[--C-:B------:R-:W-:Y:S01]  /*15260*/  FFMA.FTZ R14, R14, UR4, -R112.reuse ;  /* 0x000000040e0e7c23 */ /* 0x100fe20008010870 */
[----:B------:R-:W-:Y:S03]  /*15270*/  FFMA.FTZ R15, R15, UR4, -R112 ;  /* 0x000000040f0f7c23 */ /* 0x000fe60008010870 */
[----:B------:R4:W-:Y:S01]  /*15280*/  MUFU.EX2 R242, R8 ;  /* 0x0000000800f27308 */ /* 0x0009e20000000800 */
[----:B------:R-:W-:Y:S01]  /*15290*/  FFMA.FTZ R72, R77, UR4, -R4 ;  /* 0x000000044d487c23 */ /* 0x000fe20008010804 */
[--C-:B------:R-:W-:Y:S01]  /*152a0*/  FFMA.FTZ R211, R36, UR4, -R138.reuse ;  /* 0x0000000424d37c23 */ /* 0x100fe2000801088a */
[----:B------:R-:W-:Y:S01]  /*152b0*/  FFMA.FTZ R214, R64, UR4, -R138 ;  /* 0x0000000440d67c23 */ /* 0x000fe2000801088a */
[----:B------:R-:W-:Y:S01]  /*152c0*/  FFMA.FTZ R77, R124, UR4, -R4 ;  /* 0x000000047c4d7c23 */ /* 0x000fe20008010804 */
[--C-:B------:R-:W-:Y:S01]  /*152d0*/  FFMA.FTZ R36, R35, UR4, -R137.reuse ;  /* 0x0000000423247c23 */ /* 0x100fe20008010889 */
[--C-:B------:R-:W-:Y:S01]  /*152e0*/  FFMA.FTZ R64, R50, UR4, -R137.reuse ;  /* 0x0000000432407c23 */ /* 0x100fe20008010889 */
[----:B------:R-:W-:Y:S03]  /*152f0*/  FFMA.FTZ R210, R37, UR4, -R138 ;  /* 0x0000000425d27c23 */ /* 0x000fe6000801088a */
[----:B------:R5:W1:Y:S01]  /*15300*/  MUFU.EX2 R50, R9 ;  /* 0x0000000900327308 */ /* 0x000a620000000800 */
[----:B------:R-:W-:Y:S01]  /*15310*/  F2FP.F16.F32.PACK_AB R80, R66, R103 ;  /* 0x000000674250723e */ /* 0x000fe200000000ff */
[----:B---3--:R-:W-:Y:S01]  /*15320*/  FMUL.FTZ R13, R2, R153 ;  /* 0x00000099020d7220 */ /* 0x008fe20000410000 */
[----:B------:R-:W-:Y:S01]  /*15330*/  FMUL.FTZ R10, R0, R142 ;  /* 0x0000008e000a7220 */ /* 0x000fe20000410000 */
[----:B------:R-:W-:Y:S01]  /*15340*/  FMUL.FTZ R17, R133, R149 ;  /* 0x0000009585117220 */ /* 0x000fe20000410000 */
[C---:B------:R-:W-:Y:S01]  /*15350*/  FMUL.FTZ R18, R3.reuse, R150 ;  /* 0x0000009603127220 */ /* 0x040fe20000410000 */
[----:B------:R-:W-:Y:S01]  /*15360*/  FMUL.FTZ R19, R3, R151 ;  /* 0x0000009703137220 */ /* 0x000fe20000410000 */
[--C-:B------:R-:W-:Y:S03]  /*15370*/  FFMA.FTZ R42, R42, UR4, -R112.reuse ;  /* 0x000000042a2a7c23 */ /* 0x100fe60008010870 */
[----:B------:R3:W2:Y:S01]  /*15380*/  MUFU.EX2 R37, R11 ;  /* 0x0000000b00257308 */ /* 0x0006a20000000800 */
[----:B----4-:R-:W-:Y:S01]  /*15390*/  FMUL.FTZ R8, R2, R140 ;  /* 0x0000008c02087220 */ /* 0x010fe20000410000 */
[--C-:B------:R-:W-:Y:S01]  /*153a0*/  FFMA.FTZ R46, R46, UR4, -R112.reuse ;  /* 0x000000042e2e7c23 */ /* 0x100fe20008010870 */
[--C-:B------:R-:W-:Y:S01]  /*153b0*/  FFMA.FTZ R78, R78, UR4, -R112.reuse ;  /* 0x000000044e4e7c23 */ /* 0x100fe20008010870 */
[----:B------:R-:W-:Y:S01]  /*153c0*/  FFMA.FTZ R79, R79, UR4, -R112 ;  /* 0x000000044f4f7c23 */ /* 0x000fe20008010870 */
[--C-:B------:R-:W-:Y:S01]  /*153d0*/  FFMA.FTZ R209, R48, UR4, -R138.reuse ;  /* 0x0000000430d17c23 */ /* 0x100fe2000801088a */
[--C-:B------:R-:W-:Y:S01]  /*153e0*/  FFMA.FTZ R208, R49, UR4, -R138.reuse ;  /* 0x0000000431d07c23 */ /* 0x100fe2000801088a */
[--C-:B------:R-:W-:Y:S03]  /*153f0*/  FFMA.FTZ R49, R128, UR4, -R138.reuse ;  /* 0x0000000480317c23 */ /* 0x100fe6000801088a */
[----:B------:R4:W2:Y:S01]  /*15400*/  MUFU.EX2 R51, R12 ;  /* 0x0000000c00337308 */ /* 0x0008a20000000800 */
[--C-:B------:R-:W-:Y:S01]  /*15410*/  FFMA.FTZ R128, R70, UR4, -R137.reuse ;  /* 0x0000000446807c23 */ /* 0x100fe20008010889 */
[----:B-----5:R-:W-:Y:S01]  /*15420*/  FMUL.FTZ R9, R2, R141 ;  /* 0x0000008d02097220 */ /* 0x020fe20000410000 */
[----:B-1----:R-:W-:Y:S01]  /*15430*/  F2FP.F16.F32.PACK_AB R84, R50, R242 ;  /* 0x000000f23254723e */ /* 0x002fe200000000ff */
[--C-:B------:R-:W-:Y:S01]  /*15440*/  FFMA.FTZ R215, R65, UR4, -R138.reuse ;  /* 0x0000000441d77c23 */ /* 0x100fe2000801088a */
[----:B------:R-:W-:Y:S01]  /*15450*/  MOV R102, R49 ;  /* 0x0000003100667202 */ /* 0x000fe20000000f00 */
[----:B------:R-:W-:Y:S01]  /*15460*/  FMUL.FTZ R49, R133, R165 ;  /* 0x000000a585317220 */ /* 0x000fe20000410000 */
[--C-:B------:R-:W-:Y:S03]  /*15470*/  FFMA.FTZ R232, R81, UR4, -R138.reuse ;  /* 0x0000000451e87c23 */ /* 0x100fe6000801088a */
[----:B------:R1:W-:Y:S01]  /*15480*/  MUFU.EX2 R35, R14 ;  /* 0x0000000e00237308 */ /* 0x0003e20000000800 */
[----:B---3--:R-:W-:Y:S01]  /*15490*/  FMUL.FTZ R11, R0, R143 ;  /* 0x0000008f000b7220 */ /* 0x008fe20000410000 */
[--C-:B------:R-:W-:Y:S01]  /*154a0*/  FFMA.FTZ R48, R113, UR4, -R138.reuse ;  /* 0x0000000471307c23 */ /* 0x100fe2000801088a */
[----:B------:R-:W-:Y:S01]  /*154b0*/  FFMA.FTZ R138, R129, UR4, -R138 ;  /* 0x00000004818a7c23 */ /* 0x000fe2000801088a */
[--C-:B------:R-:W-:Y:S01]  /*154c0*/  FFMA.FTZ R129, R71, UR4, -R137.reuse ;  /* 0x0000000447817c23 */ /* 0x100fe20008010889 */
[--C-:B------:R-:W-:Y:S01]  /*154d0*/  FFMA.FTZ R65, R39, UR4, -R137.reuse ;  /* 0x0000000427417c23 */ /* 0x100fe20008010889 */
[----:B------:R-:W-:Y:S01]  /*154e0*/  MOV R39, R16 ;  /* 0x0000001000277202 */ /* 0x000fe20000000f00 */
[----:B------:R-:W-:Y:S03]  /*154f0*/  FMUL.FTZ R16, R133, R148 ;  /* 0x0000009485107220 */ /* 0x000fe60000410000 */
[----:B------:R-:W3:Y:S01]  /*15500*/  MUFU.EX2 R124, R15 ;  /* 0x0000000f007c7308 */ /* 0x000ee20000000800 */
[--C-:B------:R-:W-:Y:S01]  /*15510*/  FFMA.FTZ R117, R67, UR4, -R137.reuse ;  /* 0x0000000443757c23 */ /* 0x100fe20008010889 */
[--C-:B------:R-:W-:Y:S01]  /*15520*/  FFMA.FTZ R246, R104, UR4, -R4.reuse ;  /* 0x0000000468f67c23 */ /* 0x100fe20008010804 */
[----:B------:R-:W-:Y:S01]  /*15530*/  MOV R67, R250 ;  /* 0x000000fa00437202 */ /* 0x000fe20000000f00 */
[--C-:B------:R-:W-:Y:S01]  /*15540*/  FFMA.FTZ R250, R114, UR4, -R137.reuse ;  /* 0x0000000472fa7c23 */ /* 0x100fe20008010889 */
[----:B------:R-:W-:Y:S01]  /*15550*/  MOV R104, R248 ;  /* 0x000000f800687202 */ /* 0x000fe20000000f00 */
[--C-:B------:R-:W-:Y:S01]  /*15560*/  FFMA.FTZ R38, R130, UR4, -R137.reuse ;  /* 0x0000000482267c23 */ /* 0x100fe20008010889 */
[--C-:B------:R-:W-:Y:S03]  /*15570*/  FFMA.FTZ R114, R76, UR4, -R4.reuse ;  /* 0x000000044c727c23 */ /* 0x100fe60008010804 */
[----:B------:R5:W-:Y:S01]  /*15580*/  MUFU.EX2 R149, R34 ;  /* 0x0000002200957308 */ /* 0x000be20000000800 */
[--C-:B------:R-:W-:Y:S01]  /*15590*/  FFMA.FTZ R130, R92, UR4, -R4.reuse ;  /* 0x000000045c827c23 */ /* 0x100fe20008010804 */
[----:B------:R-:W-:Y:S01]  /*155a0*/  FFMA.FTZ R137, R131, UR4, -R137 ;  /* 0x0000000483897c23 */ /* 0x000fe20008010889 */
[--C-:B------:R-:W-:Y:S01]  /*155b0*/  FFMA.FTZ R248, R105, UR4, -R4.reuse ;  /* 0x0000000469f87c23 */ /* 0x100fe20008010804 */
[----:B------:R-:W-:Y:S01]  /*155c0*/  MOV R92, R6 ;  /* 0x00000006005c7202 */ /* 0x000fe20000000f00 */
[--C-:B------:R-:W-:Y:S01]  /*155d0*/  FFMA.FTZ R76, R125, UR4, -R4.reuse ;  /* 0x000000047d4c7c23 */ /* 0x100fe20008010804 */
[----:B------:R-:W-:Y:S01]  /*155e0*/  MOV R105, R5 ;  /* 0x0000000500697202 */ /* 0x000fe20000000f00 */
        /* <DEDUP_REMOVED lines=13> */
[----:B------:R-:W-:Y:S01]  /*156c0*/  FFMA.FTZ R121, R121, UR4, -R4 ;  /* 0x0000000479797c23 */ /* 0x000fe20008010804 */
[----:B------:R-:W-:Y:S01]  /*156d0*/  F2FP.F16.F32.PACK_AB R82, R88, R39 ;  /* 0x000000275852723e */ /* 0x000fe200000000ff */
[----:B------:R-:W-:Y:S01]  /*156e0*/  FMUL.FTZ R4, R133, R144 ;  /* 0x0000009085047220 */ /* 0x000fe20000410000 */
[----:B------:R-:W-:Y:S03]  /*156f0*/  F2FP.F16.F32.PACK_AB R83, R89, R67 ;  /* 0x000000435953723e */ /* 0x000fe600000000ff */
[----:B------:R5:W-:Y:S01]  /*15700*/  MUFU.EX2 R144, R32 ;  /* 0x0000002000907308 */ /* 0x000be20000000800 */
[----:B------:R-:W-:Y:S01]  /*15710*/  FMUL.FTZ R5, R133, R145 ;  /* 0x0000009185057220 */ /* 0x000fe20000410000 */
[----:B------:R-:W-:Y:S01]  /*15720*/  FMUL.FTZ R6, R3, R146 ;  /* 0x0000009203067220 */ /* 0x000fe20000410000 */
[----:B------:R-:W-:Y:S01]  /*15730*/  F2FP.F16.F32.PACK_AB R81, R104, R249 ;  /* 0x000000f96851723e */ /* 0x000fe200000000ff */
[----:B----4-:R-:W-:Y:S01]  /*15740*/  FMUL.FTZ R12, R2, R152 ;  /* 0x00000098020c7220 */ /* 0x010fe20000410000 */
[----:B--2---:R-:W-:Y:S01]  /*15750*/  F2FP.F16.F32.PACK_AB R85, R37, R105 ;  /* 0x000000692555723e */ /* 0x004fe200000000ff */
[----:B-1----:R-:W-:Y:S01]  /*15760*/  FMUL.FTZ R14, R0, R154 ;  /* 0x0000009a000e7220 */ /* 0x002fe20000410000 */
[----:B------:R-:W-:Y:S03]  /*15770*/  F2FP.F16.F32.PACK_AB R86, R92, R51 ;  /* 0x000000335c56723e */ /* 0x000fe600000000ff */
[----:B------:R1:W-:Y:S01]  /*15780*/  MUFU.EX2 R148, R29 ;  /* 0x0000001d00947308 */ /* 0x0003e20000000800 */
[----:B---3--:R-:W-:Y:S01]  /*15790*/  F2FP.F16.F32.PACK_AB R87, R124, R35 ;  /* 0x000000237c57723e */ /* 0x008fe200000000ff */
[-C--:B------:R-:W-:Y:S05]  /*157a0*/  HMMA.16816.F32 R4, R80, R20.reuse, R4 ;  /* 0x000000145004723c */ /* 0x080fea0000001804 */
[C---:B------:R-:W-:Y:S03]  /*157b0*/  FMUL.FTZ R15, R0.reuse, R155 ;  /* 0x0000009b000f7220 */ /* 0x040fe60000410000 */
[----:B------:R-:W-:Y:S01]  /*157c0*/  MUFU.EX2 R141, R24 ;  /* 0x00000018008d7308 */ /* 0x000fe20000000800 */
[C---:B------:R-:W-:Y:S04]  /*157d0*/  HMMA.16816.F32 R8, R84.reuse, R20, R8 ;  /* 0x000000145408723c */ /* 0x040fe80000001808 */
[----:B-----5:R-:W-:Y:S01]  /*157e0*/  FMUL.FTZ R34, R0, R158 ;  /* 0x0000009e00227220 */ /* 0x020fe20000410000 */
[----:B------:R-:W-:Y:S01]  /*157f0*/  MOV R158, R35 ;  /* 0x00000023009e7202 */ /* 0x000fe20000000f00 */
[-C--:B------:R-:W-:Y:S03]  /*15800*/  HMMA.16816.F32 R12, R84, R22.reuse, R12 ;  /* 0x00000016540c723c */ /* 0x080fe6000000180c */
[----:B------:R-:W2:Y:S02]  /*15810*/  MUFU.EX2 R142, R25 ;  /* 0x00000019008e7308 */ /* 0x000ea40000000800 */
[C---:B------:R-:W-:Y:S01]  /*15820*/  FMUL.FTZ R20, R133.reuse, R160 ;  /* 0x000000a085147220 */ /* 0x040fe20000410000 */
[C---:B------:R-:W-:Y:S07]  /*15830*/  HMMA.16816.F32 R16, R80.reuse, R22, R16 ;  /* 0x000000165010723c */ /* 0x040fee0000001810 */
[----:B------:R3:W-:Y:S01]  /*15840*/  MUFU.EX2 R146, R28 ;  /* 0x0000001c00927308 */ /* 0x0007e20000000800 */
[----:B------:R-:W-:Y:S03]  /*15850*/  FMUL.FTZ R21, R133, R161 ;  /* 0x000000a185157220 */ /* 0x000fe60000410000 */
[C---:B------:R-:W-:Y:S01]  /*15860*/  FMUL.FTZ R32, R2.reuse, R156 ;  /* 0x0000009c02207220 */ /* 0x040fe20000410000 */
[C---:B------:R-:W-:Y:S01]  /*15870*/  FMUL.FTZ R22, R3.reuse, R162 ;  /* 0x000000a203167220 */ /* 0x040fe20000410000 */
[----:B------:R-:W-:Y:S04]  /*15880*/  FMUL.FTZ R23, R3, R163 ;  /* 0x000000a303177220 */ /* 0x000fe80000410000 */
[----:B------:R4:W-:Y:S01]  /*15890*/  MUFU.EX2 R165, R44 ;  /* 0x0000002c00a57308 */ /* 0x0009e20000000800 */
[----:B------:R-:W-:Y:S01]  /*158a0*/  FMUL.FTZ R33, R2, R157 ;  /* 0x0000009d02217220 */ /* 0x000fe20000410000 */
[----:B------:R-:W-:Y:S01]  /*158b0*/  FMUL.FTZ R35, R0, R159 ;  /* 0x0000009f00237220 */ /* 0x000fe20000410000 */
[C---:B------:R-:W-:Y:S01]  /*158c0*/  FMUL.FTZ R36, R2.reuse, R168 ;  /* 0x000000a802247220 */ /* 0x040fe20000410000 */
[-C--:B------:R-:W-:Y:S03]  /*158d0*/  HMMA.16816.F32 R20, R80, R52.reuse, R20 ;  /* 0x000000345014723c */ /* 0x080fe60000001814 */
[----:B------:R-:W-:Y:S03]  /*158e0*/  MOV R168, R37 ;  /* 0x0000002500a87202 */ /* 0x000fe60000000f00 */
[----:B------:R-:W-:Y:S01]  /*158f0*/  MUFU.EX2 R155, R96 ;  /* 0x00000060009b7308 */ /* 0x000fe20000000800 */
[----:B------:R-:W-:Y:S01]  /*15900*/  FMUL.FTZ R37, R2, R169 ;  /* 0x000000a902257220 */ /* 0x000fe20000410000 */
[----:B------:R-:W-:Y:S03]  /*15910*/  MOV R60, R38 ;  /* 0x00000026003c7202 */ /* 0x000fe60000000f00 */
[C---:B------:R-:W-:Y:S01]  /*15920*/  FMUL.FTZ R38, R0.reuse, R170 ;  /* 0x000000aa00267220 */ /* 0x040fe20000410000 */
[----:B------:R-:W-:Y:S01]  /*15930*/  MOV R169, R39 ;  /* 0x0000002700a97202 */ /* 0x000fe20000000f00 */
[C---:B------:R-:W-:Y:S03]  /*15940*/  HMMA.16816.F32 R32, R84.reuse, R52, R32 ;  /* 0x000000345420723c */ /* 0x040fe60000001820 */
[----:B------:R-:W-:Y:S01]  /*15950*/  MUFU.EX2 R156, R65 ;  /* 0x00000041009c7308 */ /* 0x000fe20000000800 */
[----:B------:R-:W-:Y:S01]  /*15960*/  FMUL.FTZ R39, R0, R171 ;  /* 0x000000ab00277220 */ /* 0x000fe20000410000 */
[----:B------:R-:W-:Y:S01]  /*15970*/  MOV R93, R48 ;  /* 0x00000030005d7202 */ /* 0x000fe20000000f00 */
[----:B------:R-:W-:Y:S01]  /*15980*/  FMUL.FTZ R48, R133, R164 ;  /* 0x000000a485307220 */ /* 0x000fe20000410000 */
[----:B------:R-:W-:Y:S01]  /*15990*/  MOV R163, R51 ;  /* 0x0000003300a37202 */ /* 0x000fe20000000f00 */
[C---:B------:R-:W-:Y:S05]  /*159a0*/  FMUL.FTZ R51, R3.reuse, R167 ;  /* 0x000000a703337220 */ /* 0x040fea0000410000 */
[----:B------:R-:W-:Y:S01]  /*159b0*/  MUFU.EX2 R167, R64 ;  /* 0x0000004000a77308 */ /* 0x000fe20000000800 */
[----:B------:R-:W-:Y:S01]  /*159c0*/  MOV R157, R50 ;  /* 0x00000032009d7202 */ /* 0x000fe20000000f00 */
[----:B------:R-:W-:Y:S01]  /*159d0*/  FMUL.FTZ R50, R3, R166 ;  /* 0x000000a603327220 */ /* 0x000fe20000410000 */
[-C--:B------:R-:W-:Y:S03]  /*159e0*/  HMMA.16816.F32 R36, R84, R54.reuse, R36 ;  /* 0x000000365424723c */ /* 0x080fe60000001824 */
[C---:B-1----:R-:W-:Y:S01]  /*159f0*/  FMUL.FTZ R29, R2.reuse, R173 ;  /* 0x000000ad021d7220 */ /* 0x042fe20000410000 */
[----:B------:R-:W-:Y:S03]  /*15a00*/  MOV R173, R77 ;  /* 0x0000004d00ad7202 */ /* 0x000fe60000000f00 */
[----:B------:R1:W-:Y:S01]  /*15a10*/  MUFU.EX2 R166, R45 ;  /* 0x0000002d00a67308 */ /* 0x0003e20000000800 */
[C---:B------:R-:W-:Y:S04]  /*15a20*/  HMMA.16816.F32 R48, R80.reuse, R54, R48 ;  /* 0x000000365030723c */ /* 0x040fe80000001830 */
[----:B------:R-:W-:Y:S01]  /*15a30*/  FMUL.FTZ R52, R2, R184 ;  /* 0x000000b802347220 */ /* 0x000fe20000410000 */
[----:B------:R-:W-:Y:S04]  /*15a40*/  MOV R184, R76 ;  /* 0x0000004c00b87202 */ /* 0x000fe80000000f00 */
[----:B------:R-:W-:Y:S02]  /*15a50*/  MUFU.EX2 R154, R40 ;  /* 0x00000028009a7308 */ /* 0x000fe40000000800 */
[----:B------:R-:W-:Y:S01]  /*15a60*/  FMUL.FTZ R54, R0, R186 ;  /* 0x000000ba00367220 */ /* 0x000fe20000410000 */
[----:B------:R-:W-:Y:S01]  /*15a70*/  MOV R186, R102 ;  /* 0x0000006600ba7202 */ /* 0x000fe20000000f00 */
[--C-:B------:R-:W-:Y:S01]  /*15a80*/  FFMA.FTZ R26, R26, UR4, -R112.reuse ;  /* 0x000000041a1a7c23 */ /* 0x100fe20008010870 */
[----:B------:R-:W5:Y:S01]  /*15a90*/  LDL.LU R102, [R1+0x10] ;  /* 0x0000100001667983 */ /* 0x000f620000300800 */
[----:B------:R-:W-:Y:S04]  /*15aa0*/  MOV R161, R67 ;  /* 0x0000004300a17202 */ /* 0x000fe80000000f00 */
[----:B------:R-:W-:Y:S01]  /*15ab0*/  MUFU.EX2 R153, R41 ;  /* 0x0000002900997308 */ /* 0x000fe20000000800 */
[----:B------:R-:W-:Y:S01]  /*15ac0*/  MOV R162, R66 ;  /* 0x0000004200a27202 */ /* 0x000fe20000000f00 */
[----:B------:R-:W5:Y:S01]  /*15ad0*/  LDL.LU R77, [R1+0x14] ;  /* 0x00001400014d7983 */ /* 0x000f620000300800 */
[----:B------:R-:W-:Y:S01]  /*15ae0*/  MOV R66, R69 ;  /* 0x0000004500427202 */ /* 0x000fe20000000f00 */
[--C-:B------:R-:W-:Y:S01]  /*15af0*/  FFMA.FTZ R27, R27, UR4, -R112.reuse ;  /* 0x000000041b1b7c23 */ /* 0x100fe20008010870 */
[----:B------:R-:W-:Y:S01]  /*15b00*/  MOV R67, R68 ;  /* 0x0000004400437202 */ /* 0x000fe20000000f00 */
[----:B------:R-:W5:Y:S01]  /*15b10*/  LDL.LU R76, [R1+0x18] ;  /* 0x00001800014c7983 */ /* 0x000f620000300800 */
[C---:B---3--:R-:W-:Y:S03]  /*15b20*/  FMUL.FTZ R28, R2.reuse, R172 ;  /* 0x000000ac021c7220 */ /* 0x048fe60000410000 */
[----:B------:R3:W-:Y:S01]  /*15b30*/  MUFU.EX2 R125, R26 ;  /* 0x0000001a007d7308 */ /* 0x0007e20000000800 */
[C---:B------:R-:W-:Y:S01]  /*15b40*/  FMUL.FTZ R53, R2.reuse, R185 ;  /* 0x000000b902357220 */ /* 0x040fe20000410000 */
[----:B------:R-:W2:Y:S01]  /*15b50*/  LDSM.16.MT88.4 R68, [R222+0x8000] ;  /* 0x00800000de44783b */ /* 0x000ea20000004200 */
[C---:B----4-:R-:W-:Y:S01]  /*15b60*/  FMUL.FTZ R44, R2.reuse, R192 ;  /* 0x000000c0022c7220 */ /* 0x050fe20000410000 */
[----:B-1----:R-:W-:Y:S01]  /*15b70*/  FMUL.FTZ R45, R2, R193 ;  /* 0x000000c1022d7220 */ /* 0x002fe20000410000 */
[C---:B------:R-:W-:Y:S01]  /*15b80*/  FMUL.FTZ R24, R133.reuse, R176 ;  /* 0x000000b085187220 */ /* 0x040fe20000410000 */
[----:B------:R-:W-:Y:S01]  /*15b90*/  FMUL.FTZ R25, R133, R177 ;  /* 0x000000b185197220 */ /* 0x000fe20000410000 */
[----:B------:R-:W-:Y:S03]  /*15ba0*/  FMUL.FTZ R55, R0, R187 ;  /* 0x000000bb00377220 */ /* 0x000fe60000410000 */
[----:B------:R1:W4:Y:S01]  /*15bb0*/  MUFU.EX2 R140, R27 ;  /* 0x0000001b008c7308 */ /* 0x0003220000000800 */
[--C-:B------:R-:W-:Y:S01]  /*15bc0*/  FFMA.FTZ R30, R30, UR4, -R112.reuse ;  /* 0x000000041e1e7c23 */ /* 0x100fe20008010870 */
[--C-:B------:R-:W-:Y:S01]  /*15bd0*/  FFMA.FTZ R31, R31, UR4, -R112.reuse ;  /* 0x000000041f1f7c23 */ /* 0x100fe20008010870 */
[----:B------:R-:W-:Y:S01]  /*15be0*/  MOV R187, R99 ;  /* 0x0000006300bb7202 */ /* 0x000fe20000000f00 */
[C---:B------:R-:W-:Y:S01]  /*15bf0*/  FMUL.FTZ R64, R133.reuse, R180 ;  /* 0x000000b485407220 */ /* 0x040fe20000410000 */
[----:B------:R-:W-:Y:S01]  /*15c00*/  MOV R180, R98 ;  /* 0x0000006200b47202 */ /* 0x000fe20000000f00 */
[----:B------:R-:W-:Y:S01]  /*15c10*/  FMUL.FTZ R65, R133, R181 ;  /* 0x000000b585417220 */ /* 0x000fe20000410000 */
[----:B------:R-:W-:Y:S03]  /*15c20*/  MOV R172, R93 ;  /* 0x0000005d00ac7202 */ /* 0x000fe60000000f00 */
[----:B------:R4:W-:Y:S01]  /*15c30*/  MUFU.EX2 R145, R30 ;  /* 0x0000001e00917308 */ /* 0x0009e20000000800 */
[----:B------:R-:W-:Y:S01]  /*15c40*/  MOV R93, R66 ;  /* 0x00000042005d7202 */ /* 0x000fe20000000f00 */
[C---:B---3--:R-:W-:Y:S01]  /*15c50*/  FMUL.FTZ R26, R3.reuse, R178 ;  /* 0x000000b2031a7220 */ /* 0x048fe20000410000 */
[----:B------:R-:W-:Y:S01]  /*15c60*/  MOV R181, R67 ;  /* 0x0000004300b57202 */ /* 0x000fe20000000f00 */
[C---:B------:R-:W-:Y:S01]  /*15c70*/  FMUL.FTZ R66, R3.reuse, R182 ;  /* 0x000000b603427220 */ /* 0x040fe20000410000 */
[----:B------:R-:W-:Y:S01]  /*15c80*/  FMUL.FTZ R67, R3, R183 ;  /* 0x000000b703437220 */ /* 0x000fe20000410000 */
[----:B------:R-:W-:Y:S01]  /*15c90*/  FMUL.FTZ R40, R133, R196 ;  /* 0x000000c485287220 */ /* 0x000fe20000410000 */
[----:B------:R-:W-:Y:S03]  /*15ca0*/  MOV R182, R181 ;  /* 0x000000b500b67202 */ /* 0x000fe60000000f00 */
[----:B------:R3:W-:Y:S01]  /*15cb0*/  MUFU.EX2 R147, R31 ;  /* 0x0000001f00937308 */ /* 0x0007e20000000800 */
[----:B-1----:R-:W-:Y:S01]  /*15cc0*/  FMUL.FTZ R27, R3, R179 ;  /* 0x000000b3031b7220 */ /* 0x002fe20000410000 */
[----:B------:R-:W-:Y:S01]  /*15cd0*/  MOV R181, R180 ;  /* 0x000000b400b57202 */ /* 0x000fe20000000f00 */
[----:B------:R-:W-:Y:S01]  /*15ce0*/  FMUL.FTZ R41, R133, R197 ;  /* 0x000000c585297220 */ /* 0x000fe20000410000 */
[----:B------:R-:W-:Y:S01]  /*15cf0*/  MOV R180, R187 ;  /* 0x000000bb00b47202 */ /* 0x000fe20000000f00 */
[--C-:B------:R-:W-:Y:S01]  /*15d00*/  FFMA.FTZ R43, R43, UR4, -R112.reuse ;  /* 0x000000042b2b7c23 */ /* 0x100fe20008010870 */
[----:B------:R-:W-:Y:S01]  /*15d10*/  MOV R185, R60 ;  /* 0x0000003c00b97202 */ /* 0x000fe20000000f00 */
[--C-:B------:R-:W-:Y:S03]  /*15d20*/  FFMA.FTZ R60, R59, UR4, -R112.reuse ;  /* 0x000000043b3c7c23 */ /* 0x100fe60008010870 */
[----:B------:R1:W-:Y:S01]  /*15d30*/  MUFU.EX2 R179, R97 ;  /* 0x0000006100b37308 */ /* 0x0003e20000000800 */
[----:B----4-:R-:W-:Y:S01]  /*15d40*/  FMUL.FTZ R30, R0, R174 ;  /* 0x000000ae001e7220 */ /* 0x010fe20000410000 */
[----:B------:R-:W-:Y:S01]  /*15d50*/  FMUL.FTZ R59, R3, R203 ;  /* 0x000000cb033b7220 */ /* 0x000fe20000410000 */
[----:B------:R-:W-:Y:S01]  /*15d60*/  MOV R193, R162 ;  /* 0x000000a200c17202 */ /* 0x000fe20000000f00 */
[--C-:B------:R-:W-:Y:S01]  /*15d70*/  FFMA.FTZ R47, R47, UR4, -R112.reuse ;  /* 0x000000042f2f7c23 */ /* 0x100fe20008010870 */
[----:B------:R-:W-:Y:S01]  /*15d80*/  MOV R197, R168 ;  /* 0x000000a800c57202 */ /* 0x000fe20000000f00 */
[--C-:B------:R-:W-:Y:S01]  /*15d90*/  FFMA.FTZ R58, R58, UR4, -R112.reuse ;  /* 0x000000043a3a7c23 */ /* 0x100fe20008010870 */
[----:B------:R-:W-:Y:S03]  /*15da0*/  MOV R183, R172 ;  /* 0x000000ac00b77202 */ /* 0x000fe60000000f00 */
[----:B------:R4:W-:Y:S01]  /*15db0*/  MUFU.EX2 R151, R42 ;  /* 0x0000002a00977308 */ /* 0x0009e20000000800 */
[----:B---3--:R-:W-:Y:S01]  /*15dc0*/  FMUL.FTZ R31, R0, R175 ;  /* 0x000000af001f7220 */ /* 0x008fe20000410000 */
[-C--:B--2---:R-:W-:Y:S03]  /*15dd0*/  HMMA.16816.F32 R24, R80, R68.reuse, R24 ;  /* 0x000000445018723c */ /* 0x084fe60000001818 */
[----:B------:R-:W-:Y:S01]  /*15de0*/  MOV R196, R169 ;  /* 0x000000a900c47202 */ /* 0x000fe20000000f00 */
[--C-:B------:R-:W-:Y:S01]  /*15df0*/  FFMA.FTZ R106, R106, UR4, -R112.reuse ;  /* 0x000000046a6a7c23 */ /* 0x100fe20008010870 */
[----:B------:R-:W-:Y:S03]  /*15e00*/  MOV R192, R163 ;  /* 0x000000a300c07202 */ /* 0x000fe60000000f00 */
[----:B------:R2:W-:Y:S01]  /*15e10*/  MUFU.EX2 R152, R43 ;  /* 0x0000002b00987308 */ /* 0x0005e20000000800 */
[C---:B------:R-:W-:Y:S01]  /*15e20*/  HMMA.16816.F32 R28, R84.reuse, R68, R28 ;  /* 0x00000044541c723c */ /* 0x040fe2000000181c */
[----:B-1----:R-:W1:Y:S03]  /*15e30*/  LDSM.16.MT88.4 R96, [R223+0x8000] ;  /* 0x00800000df60783b */ /* 0x002e660000004200 */
[----:B------:R-:W-:Y:S01]  /*15e40*/  MOV R187, R186 ;  /* 0x000000ba00bb7202 */ /* 0x000fe20000000f00 */
[--C-:B------:R-:W-:Y:S01]  /*15e50*/  FFMA.FTZ R107, R107, UR4, -R112.reuse ;  /* 0x000000046b6b7c23 */ /* 0x100fe20008010870 */
[-C--:B------:R-:W-:Y:S03]  /*15e60*/  HMMA.16816.F32 R52, R84, R70.reuse, R52 ;  /* 0x000000465434723c */ /* 0x080fe60000001834 */
[----:B------:R3:W-:Y:S02]  /*15e70*/  MUFU.EX2 R164, R46 ;  /* 0x0000002e00a47308 */ /* 0x0007e40000000800 */
[C---:B------:R-:W-:Y:S01]  /*15e80*/  FMUL.FTZ R68, R2.reuse, R188 ;  /* 0x000000bc02447220 */ /* 0x040fe20000410000 */
[----:B------:R-:W-:Y:S01]  /*15e90*/  FMUL.FTZ R69, R2, R189 ;  /* 0x000000bd02457220 */ /* 0x000fe20000410000 */
[C---:B----4-:R-:W-:Y:S01]  /*15ea0*/  FMUL.FTZ R42, R3.reuse, R198 ;  /* 0x000000c6032a7220 */ /* 0x050fe20000410000 */
[C---:B------:R-:W-:Y:S05]  /*15eb0*/  HMMA.16816.F32 R64, R80.reuse, R70, R64 ;  /* 0x000000465040723c */ /* 0x040fea0000001840 */
[----:B------:R4:W-:Y:S01]  /*15ec0*/  MUFU.EX2 R174, R47 ;  /* 0x0000002f00ae7308 */ /* 0x0009e20000000800 */
[----:B--2---:R-:W-:Y:S01]  /*15ed0*/  FMUL.FTZ R43, R3, R199 ;  /* 0x000000c7032b7220 */ /* 0x004fe20000410000 */
[----:B------:R-:W-:Y:S01]  /*15ee0*/  MOV R198, R158 ;  /* 0x0000009e00c67202 */ /* 0x000fe20000000f00 */
[--C-:B------:R-:W-:Y:S03]  /*15ef0*/  FFMA.FTZ R110, R110, UR4, -R112.reuse ;  /* 0x000000046e6e7c23 */ /* 0x100fe60008010870 */
[C---:B------:R-:W-:Y:S01]  /*15f00*/  FMUL.FTZ R70, R0.reuse, R190 ;  /* 0x000000be00467220 */ /* 0x040fe20000410000 */
[C---:B------:R-:W-:Y:S03]  /*15f10*/  FMUL.FTZ R71, R0.reuse, R191 ;  /* 0x000000bf00477220 */ /* 0x040fe60000410000 */
[----:B------:R2:W-:Y:S01]  /*15f20*/  MUFU.EX2 R160, R56 ;  /* 0x0000003800a07308 */ /* 0x0005e20000000800 */
[----:B---3--:R-:W-:Y:S01]  /*15f30*/  FMUL.FTZ R46, R0, R194 ;  /* 0x000000c2002e7220 */ /* 0x008fe20000410000 */
[----:B------:R-:W-:Y:S01]  /*15f40*/  MOV R194, R161 ;  /* 0x000000a100c27202 */ /* 0x000fe20000000f00 */
[--C-:B------:R-:W-:Y:S01]  /*15f50*/  FFMA.FTZ R111, R111, UR4, -R112.reuse ;  /* 0x000000046f6f7c23 */ /* 0x100fe20008010870 */
[----:B------:R-:W-:Y:S01]  /*15f60*/  MOV R199, R157 ;  /* 0x0000009d00c77202 */ /* 0x000fe20000000f00 */
[--C-:B------:R-:W-:Y:S01]  /*15f70*/  FFMA.FTZ R122, R122, UR4, -R112.reuse ;  /* 0x000000047a7a7c23 */ /* 0x100fe20008010870 */
[----:B------:R-:W-:Y:S04]  /*15f80*/  MOV R188, R197 ;  /* 0x000000c500bc7202 */ /* 0x000fe80000000f00 */
[----:B------:R3:W-:Y:S01]  /*15f90*/  MUFU.EX2 R171, R57 ;  /* 0x0000003900ab7308 */ /* 0x0007e20000000800 */
[----:B----4-:R-:W-:Y:S01]  /*15fa0*/  FMUL.FTZ R47, R0, R195 ;  /* 0x000000c3002f7220 */ /* 0x010fe20000410000 */
[----:B------:R-:W-:Y:S01]  /*15fb0*/  MOV R197, R92 ;  /* 0x0000005c00c57202 */ /* 0x000fe20000000f00 */
[--C-:B------:R-:W-:Y:S01]  /*15fc0*/  FFMA.FTZ R123, R123, UR4, -R112.reuse ;  /* 0x000000047b7b7c23 */ /* 0x100fe20008010870 */
[----:B------:R-:W-:Y:S01]  /*15fd0*/  MOV R189, R199 ;  /* 0x000000c700bd7202 */ /* 0x000fe20000000f00 */
[--C-:B------:R-:W-:Y:S01]  /*15fe0*/  FFMA.FTZ R126, R126, UR4, -R112.reuse ;  /* 0x000000047e7e7c23 */ /* 0x100fe20008010870 */
[----:B------:R-:W-:Y:S04]  /*15ff0*/  MOV R199, R88 ;  /* 0x0000005800c77202 */ /* 0x000fe80000000f00 */
[----:B------:R-:W-:Y:S01]  /*16000*/  MUFU.EX2 R175, R101 ;  /* 0x0000006500af7308 */ /* 0x000fe20000000800 */
[----:B--2---:R-:W-:Y:S01]  /*16010*/  FMUL.FTZ R56, R133, R200 ;  /* 0x000000c885387220 */ /* 0x004fe20000410000 */
[-C--:B-1----:R-:W-:Y:S03]  /*16020*/  HMMA.16816.F32 R40, R80, R96.reuse, R40 ;  /* 0x000000605028723c */ /* 0x082fe60000001828 */
[----:B------:R-:W-:Y:S01]  /*16030*/  MOV R195, R105 ;  /* 0x0000006900c37202 */ /* 0x000fe20000000f00 */
[--C-:B------:R-:W-:Y:S01]  /*16040*/  FFMA.FTZ R105, R95, UR4, -R112.reuse ;  /* 0x000000045f697c23 */ /* 0x100fe20008010870 */
[----:B------:R-:W-:Y:S01]  /*16050*/  MOV R186, R185 ;  /* 0x000000b900ba7202 */ /* 0x000fe20000000f00 */
[C---:B------:R-:W-:Y:S02]  /*16060*/  HMMA.16816.F32 R44, R84.reuse, R96, R44 ;  /* 0x00000060542c723c */ /* 0x040fe4000000182c */
[----:B------:R-:W-:Y:S03]  /*16070*/  MUFU.EX2 R178, R100 ;  /* 0x0000006400b27308 */ /* 0x000fe60000000800 */
[----:B---3--:R-:W-:Y:S01]  /*16080*/  FMUL.FTZ R57, R133, R201 ;  /* 0x000000c985397220 */ /* 0x008fe20000410000 */
[-C--:B------:R-:W-:Y:S01]  /*16090*/  HMMA.16816.F32 R68, R84, R98.reuse, R68 ;  /* 0x000000625444723c */ /* 0x080fe20000001844 */
[----:B------:R-:W1:Y:S05]  /*160a0*/  LDSM.16.MT88.4 R84, [R221+0x8800] ;  /* 0x00880000dd54783b */ /* 0x000e6a0000004200 */
[----:B------:R2:W-:Y:S01]  /*160b0*/  MUFU.EX2 R159, R58 ;  /* 0x0000003a009f7308 */ /* 0x0005e20000000800 */
[----:B------:R-:W-:Y:S04]  /*160c0*/  F2FP.F16.F32.PACK_AB R96, R142, R141 ;  /* 0x0000008d8e60723e */ /* 0x000fe800000000ff */
[----:B------:R-:W-:Y:S05]  /*160d0*/  F2FP.F16.F32.PACK_AB R97, R140, R125 ;  /* 0x0000007d8c61723e */ /* 0x000fea00000000ff */
[----:B------:R-:W-:Y:S01]  /*160e0*/  MUFU.EX2 R207, R207 ;  /* 0x000000cf00cf7308 */ /* 0x000fe20000000800 */
[----:B------:R-:W-:Y:S02]  /*160f0*/  MOV R185, R173 ;  /* 0x000000ad00b97202 */ /* 0x000fe40000000f00 */
[----:B------:R-:W-:Y:S02]  /*16100*/  MOV R190, R193 ;  /* 0x000000c100be7202 */ /* 0x000fe40000000f00 */
[----:B------:R-:W-:Y:S02]  /*16110*/  MOV R193, R192 ;  /* 0x000000c000c17202 */ /* 0x000fe40000000f00 */
[----:B------:R-:W-:Y:S03]  /*16120*/  MOV R192, R198 ;  /* 0x000000c600c07202 */ /* 0x000fe60000000f00 */
[----:B------:R-:W3:Y:S01]  /*16130*/  MUFU.EX2 R206, R206 ;  /* 0x000000ce00ce7308 */ /* 0x000ee20000000800 */
[----:B--2---:R-:W-:Y:S01]  /*16140*/  FMUL.FTZ R58, R3, R202 ;  /* 0x000000ca033a7220 */ /* 0x004fe20000410000 */
[----:B------:R-:W-:Y:S06]  /*16150*/  MOV R198, R89 ;  /* 0x0000005900c67202 */ /* 0x000fec0000000f00 */
[----:B------:R-:W-:Y:S02]  /*16160*/  HMMA.16816.F32 R56, R80, R98, R56 ;  /* 0x000000625038723c */ /* 0x000fe40000001838 */
[----:B------:R-:W-:Y:S05]  /*16170*/  MUFU.EX2 R205, R205 ;  /* 0x000000cd00cd7308 */ /* 0x000fea0000000800 */
[----:B------:R-:W-:Y:S05]  /*16180*/  F2FP.F16.F32.PACK_AB R81, R144, R143 ;  /* 0x0000008f9051723e */ /* 0x000fea00000000ff */
[----:B------:R-:W2:Y:S01]  /*16190*/  MUFU.EX2 R204, R204 ;  /* 0x000000cc00cc7308 */ /* 0x000ea20000000800 */
[----:B---3--:R-:W-:Y:S02]  /*161a0*/  F2FP.F16.F32.PACK_AB R80, R206, R207 ;  /* 0x000000cfce50723e */ /* 0x008fe400000000ff */
[----:B------:R-:W-:Y:S02]  /*161b0*/  F2FP.F16.F32.PACK_AB R83, R150, R149 ;  /* 0x000000959653723e */ /* 0x000fe400000000ff */
[----:B------:R-:W-:Y:S05]  /*161c0*/  F2FP.F16.F32.PACK_AB R98, R148, R146 ;  /* 0x000000929462723e */ /* 0x000fea00000000ff */
[----:B------:R-:W-:Y:S01]  /*161d0*/  MUFU.EX2 R170, R60 ;  /* 0x0000003c00aa7308 */ /* 0x000fe20000000800 */
[----:B------:R-:W-:Y:S09]  /*161e0*/  F2FP.F16.F32.PACK_AB R99, R147, R145 ;  /* 0x000000919363723e */ /* 0x000ff200000000ff */
[----:B------:R-:W-:Y:S01]  /*161f0*/  MUFU.EX2 R162, R61 ;  /* 0x0000003d00a27308 */ /* 0x000fe20000000800 */
[----:B--2---:R-:W-:Y:S07]  /*16200*/  F2FP.F16.F32.PACK_AB R82, R204, R205 ;  /* 0x000000cdcc52723e */ /* 0x004fee00000000ff */
[-C--:B-1----:R-:W-:Y:S02]  /*16210*/  HMMA.16816.F32 R4, R80, R84.reuse, R4 ;  /* 0x000000545004723c */ /* 0x082fe40000001804 */
[----:B------:R-:W-:Y:S04]  /*16220*/  MUFU.EX2 R161, R62 ;  /* 0x0000003e00a17308 */ /* 0x000fe80000000800 */
[C---:B------:R-:W-:Y:S06]  /*16230*/  HMMA.16816.F32 R8, R96.reuse, R84, R8 ;  /* 0x000000546008723c */ /* 0x040fec0000001808 */
[----:B------:R1:W-:Y:S01]  /*16240*/  MUFU.EX2 R158, R63 ;  /* 0x0000003f009e7308 */ /* 0x0003e20000000800 */
[-C--:B------:R-:W-:Y:S09]  /*16250*/  HMMA.16816.F32 R12, R96, R86.reuse, R12 ;  /* 0x00000056600c723c */ /* 0x080ff2000000180c */
[----:B------:R-:W-:Y:S01]  /*16260*/  MUFU.EX2 R168, R73 ;  /* 0x0000004900a87308 */ /* 0x000fe20000000800 */
[C---:B------:R-:W-:Y:S01]  /*16270*/  HMMA.16816.F32 R16, R80.reuse, R86, R16 ;  /* 0x000000565010723c */ /* 0x040fe20000001810 */
[----:B------:R-:W-:Y:S08]  /*16280*/  LDSM.16.MT88.4 R84, [R223+0x8800] ;  /* 0x00880000df54783b */ /* 0x000ff00000004200 */
[----:B------:R-:W-:Y:S01]  /*16290*/  MUFU.EX2 R176, R116 ;  /* 0x0000007400b07308 */ /* 0x000fe20000000800 */
[----:B-1----:R-:W-:Y:S09]  /*162a0*/  LDSM.16.MT88.4 R60, [R222+0x8800] ;  /* 0x00880000de3c783b */ /* 0x002ff20000004200 */
[----:B------:R-:W-:Y:S10]  /*162b0*/  MUFU.EX2 R169, R129 ;  /* 0x0000008100a97308 */ /* 0x000ff40000000800 */
[----:B------:R-:W-:Y:S10]  /*162c0*/  MUFU.EX2 R116, R115 ;  /* 0x0000007300747308 */ /* 0x000ff40000000800 */
[----:B------:R-:W-:Y:S10]  /*162d0*/  MUFU.EX2 R115, R74 ;  /* 0x0000004a00737308 */ /* 0x000ff40000000800 */
[----:B------:R-:W-:Y:S10]  /*162e0*/  MUFU.EX2 R129, R75 ;  /* 0x0000004b00817308 */ /* 0x000ff40000000800 */
[----:B------:R1:W-:Y:S10]  /*162f0*/  MUFU.EX2 R173, R72 ;  /* 0x0000004800ad7308 */ /* 0x0003f40000000800 */
[----:B------:R-:W-:Y:S10]  /*16300*/  MUFU.EX2 R211, R211 ;  /* 0x000000d300d37308 */ /* 0x000ff40000000800 */
[----:B------:R-:W2:Y:S01]  /*16310*/  MUFU.EX2 R210, R210 ;  /* 0x000000d200d27308 */ /* 0x000ea20000000800 */
[----:B-1----:R-:W-:Y:S09]  /*16320*/  LDSM.16.MT88.4 R72, [R221+0x9000] ;  /* 0x00900000dd48783b */ /* 0x002ff20000004200 */
[----:B------:R-:W-:Y:S10]  /*16330*/  MUFU.EX2 R209, R209 ;  /* 0x000000d100d17308 */ /* 0x000ff40000000800 */
[----:B------:R-:W1:Y:S10]  /*16340*/  MUFU.EX2 R208, R208 ;  /* 0x000000d000d07308 */ /* 0x000e740000000800 */
[----:B------:R-:W-:Y:S10]  /*16350*/  MUFU.EX2 R177, R117 ;  /* 0x0000007500b17308 */ /* 0x000ff40000000800 */
[----:B------:R-:W-:Y:S10]  /*16360*/  MUFU.EX2 R157, R128 ;  /* 0x00000080009d7308 */ /* 0x000ff40000000800 */
[----:B------:R3:W-:Y:S01]  /*16370*/  MUFU.EX2 R128, R78 ;  /* 0x0000004e00807308 */ /* 0x0007e20000000800 */
[----:B-----5:R-:W-:Y:S09]  /*16380*/  FFMA.FTZ R133, R133, R102, R103 ;  /* 0x0000006685857223 */ /* 0x020ff20000010067 */
[----:B------:R4:W-:Y:S01]  /*16390*/  MUFU.EX2 R117, R79 ;  /* 0x0000004f00757308 */ /* 0x0009e20000000800 */
[----:B------:R-:W5:Y:S01]  /*163a0*/  LDSM.16.MT88.4 R100, [R224+0x8800] ;  /* 0x00880000e064783b */ /* 0x000f620000004200 */
[----:B------:R-:W-:Y:S01]  /*163b0*/  FFMA.FTZ R77, R3, R77, R249 ;  /* 0x0000004d034d7223 */ /* 0x000fe200000100f9 */
[----:B------:R-:W-:Y:S01]  /*163c0*/  FFMA.FTZ R3, R90, UR4, -R112 ;  /* 0x000000045a037c23 */ /* 0x000fe20008010870 */
[----:B------:R-:W-:Y:S02]  /*163d0*/  FFMA.FTZ R76, R2, R76, R242 ;  /* 0x0000004c024c7223 */ /* 0x000fe400000100f2 */
[----:B------:R-:W-:Y:S03]  /*163e0*/  FADD.FTZ R104, R104, R77 ;  /* 0x0000004d68687221 */ /* 0x000fe60000010000 */
[----:B------:R-:W2:Y:S01]  /*163f0*/  LDL.LU R2, [R1+0x1c] ;  /* 0x00001c0001027983 */ /* 0x000ea20000300800 */
[----:B------:R-:W-:Y:S01]  /*16400*/  F2FP.F16.F32.PACK_AB R77, R152, R151 ;  /* 0x00000097984d723e */ /* 0x000fe200000000ff */
[----:B------:R-:W-:Y:S01]  /*16410*/  MUFU.EX2 R215, R215 ;  /* 0x000000d700d77308 */ /* 0x000fe20000000800 */
[----:B---3--:R-:W-:Y:S02]  /*16420*/  F2FP.F16.F32.PACK_AB R78, R166, R165 ;  /* 0x000000a5a64e723e */ /* 0x008fe400000000ff */
[----:B----4-:R-:W-:Y:S07]  /*16430*/  F2FP.F16.F32.PACK_AB R79, R174, R164 ;  /* 0x000000a4ae4f723e */ /* 0x010fee00000000ff */
[----:B------:R-:W-:Y:S10]  /*16440*/  MUFU.EX2 R219, R219 ;  /* 0x000000db00db7308 */ /* 0x000ff40000000800 */
[----:B------:R-:W-:Y:S10]  /*16450*/  MUFU.EX2 R138, R138 ;  /* 0x0000008a008a7308 */ /* 0x000ff40000000800 */
[----:B------:R-:W-:Y:S01]  /*16460*/  MUFU.EX2 R137, R137 ;  /* 0x0000008900897308 */ /* 0x000fe20000000800 */
[-C--:B-----5:R-:W-:Y:S09]  /*16470*/  HMMA.16816.F32 R20, R80, R100.reuse, R20 ;  /* 0x000000645014723c */ /* 0x0a0ff20000001814 */
[----:B------:R-:W-:Y:S01]  /*16480*/  MUFU.EX2 R213, R213 ;  /* 0x000000d500d57308 */ /* 0x000fe20000000800 */
[C---:B------:R-:W-:Y:S09]  /*16490*/  HMMA.16816.F32 R32, R96.reuse, R100, R32 ;  /* 0x000000646020723c */ /* 0x040ff20000001820 */
[----:B------:R-:W-:Y:S01]  /*164a0*/  MUFU.EX2 R212, R212 ;  /* 0x000000d400d47308 */ /* 0x000fe20000000800 */
[-C--:B------:R-:W-:Y:S03]  /*164b0*/  HMMA.16816.F32 R36, R96, R102.reuse, R36 ;  /* 0x000000666024723c */ /* 0x080fe60000001824 */
[--C-:B------:R-:W-:Y:S03]  /*164c0*/  FFMA.FTZ R100, R91, UR4, -R112.reuse ;  /* 0x000000045b647c23 */ /* 0x100fe60008010870 */
[C---:B------:R-:W-:Y:S01]  /*164d0*/  HMMA.16816.F32 R48, R80.reuse, R102, R48 ;  /* 0x000000665030723c */ /* 0x040fe20000001830 */
[----:B------:R-:W3:Y:S02]  /*164e0*/  LDSM.16.MT88.4 R88, [R224+0x9000] ;  /* 0x00900000e058783b */ /* 0x000ee40000004200 */
[----:B------:R-:W-:Y:S03]  /*164f0*/  MUFU.EX2 R214, R214 ;  /* 0x000000d600d67308 */ /* 0x000fe60000000800 */
[-C--:B------:R-:W-:Y:S07]  /*16500*/  HMMA.16816.F32 R24, R80, R60.reuse, R24 ;  /* 0x0000003c5018723c */ /* 0x080fee0000001818 */
[----:B------:R-:W-:Y:S01]  /*16510*/  MUFU.EX2 R163, R113 ;  /* 0x0000007100a37308 */ /* 0x000fe20000000800 */
[----:B------:R-:W-:Y:S01]  /*16520*/  FFMA.FTZ R102, R94, UR4, -R112 ;  /* 0x000000045e667c23 */ /* 0x000fe20008010870 */
[C---:B------:R-:W-:Y:S04]  /*16530*/  HMMA.16816.F32 R28, R96.reuse, R60, R28 ;  /* 0x0000003c601c723c */ /* 0x040fe8000000181c */
[----:B------:R-:W-:Y:S02]  /*16540*/  FADD.FTZ R103, R189, R76 ;  /* 0x0000004cbd677221 */ /* 0x000fe40000010000 */
[-C--:B------:R-:W-:Y:S02]  /*16550*/  HMMA.16816.F32 R52, R96, R62.reuse, R52 ;  /* 0x0000003e6034723c */ /* 0x080fe40000001834 */
[----:B------:R-:W-:Y:S03]  /*16560*/  MUFU.EX2 R218, R218 ;  /* 0x000000da00da7308 */ /* 0x000fe60000000800 */
[----:B--2---:R-:W-:Y:S01]  /*16570*/  F2FP.F16.F32.PACK_AB R60, R210, R211 ;  /* 0x000000d3d23c723e */ /* 0x004fe200000000ff */
[C---:B------:R-:W-:Y:S06]  /*16580*/  HMMA.16816.F32 R64, R80.reuse, R62, R64 ;  /* 0x0000003e5040723c */ /* 0x040fec0000001840 */
[----:B------:R-:W-:Y:S01]  /*16590*/  MUFU.EX2 R233, R233 ;  /* 0x000000e900e97308 */ /* 0x000fe20000000800 */
[----:B------:R-:W-:Y:S01]  /*165a0*/  F2FP.F16.F32.PACK_AB R61, R156, R155 ;  /* 0x0000009b9c3d723e */ /* 0x000fe200000000ff */
[-C--:B------:R-:W-:Y:S03]  /*165b0*/  HMMA.16816.F32 R40, R80, R84.reuse, R40 ;  /* 0x000000545028723c */ /* 0x080fe60000001828 */
[----:B------:R-:W-:Y:S03]  /*165c0*/  F2FP.F16.F32.PACK_AB R63, R179, R167 ;  /* 0x000000a7b33f723e */ /* 0x000fe600000000ff */
[C---:B------:R-:W-:Y:S02]  /*165d0*/  HMMA.16816.F32 R44, R96.reuse, R84, R44 ;  /* 0x00000054602c723c */ /* 0x040fe4000000182c */
[----:B------:R-:W-:Y:S03]  /*165e0*/  MUFU.EX2 R232, R232 ;  /* 0x000000e800e87308 */ /* 0x000fe60000000800 */
[----:B-1----:R-:W-:Y:S01]  /*165f0*/  F2FP.F16.F32.PACK_AB R62, R208, R209 ;  /* 0x000000d1d03e723e */ /* 0x002fe200000000ff */
[-C--:B------:R-:W-:Y:S01]  /*16600*/  HMMA.16816.F32 R68, R96, R86.reuse, R68 ;  /* 0x000000566044723c */ /* 0x080fe20000001844 */
[----:B------:R-:W-:Y:S05]  /*16610*/  LDSM.16.MT88.4 R96, [R223+0x9000] ;  /* 0x00900000df60783b */ /* 0x000fea0000004200 */
[----:B------:R-:W-:Y:S01]  /*16620*/  MUFU.EX2 R217, R217 ;  /* 0x000000d900d97308 */ /* 0x000fe20000000800 */
[----:B------:R-:W-:Y:S01]  /*16630*/  F2FP.F16.F32.PACK_AB R76, R153, R154 ;  /* 0x0000009a994c723e */ /* 0x000fe200000000ff */
[----:B------:R-:W-:Y:S01]  /*16640*/  HMMA.16816.F32 R56, R80, R86, R56 ;  /* 0x000000565038723c */ /* 0x000fe20000001838 */
[----:B------:R-:W-:Y:S07]  /*16650*/  LDSM.16.MT88.4 R80, [R224+0x9800] ;  /* 0x00980000e050783b */ /* 0x000fee0000004200 */
[----:B------:R-:W-:Y:S01]  /*16660*/  MUFU.EX2 R216, R216 ;  /* 0x000000d800d87308 */ /* 0x000fe20000000800 */
[-C--:B------:R-:W-:Y:S01]  /*16670*/  HMMA.16816.F32 R4, R60, R72.reuse, R4 ;  /* 0x000000483c04723c */ /* 0x080fe20000001804 */
[----:B------:R-:W-:Y:S05]  /*16680*/  LDSM.16.MT88.4 R84, [R222+0x9800] ;  /* 0x00980000de54783b */ /* 0x000fea0000004200 */
[C---:B------:R-:W-:Y:S03]  /*16690*/  HMMA.16816.F32 R8, R76.reuse, R72, R8 ;  /* 0x000000484c08723c */ /* 0x040fe60000001808 */
[----:B------:R-:W-:Y:S02]  /*166a0*/  MUFU.EX2 R172, R114 ;  /* 0x0000007200ac7308 */ /* 0x000fe40000000800 */
[----:B------:R-:W-:Y:S01]  /*166b0*/  FFMA.FTZ R112, R127, UR4, -R112 ;  /* 0x000000047f707c23 */ /* 0x000fe20008010870 */
[-C--:B------:R-:W-:Y:S07]  /*166c0*/  HMMA.16816.F32 R12, R76, R74.reuse, R12 ;  /* 0x0000004a4c0c723c */ /* 0x080fee000000180c */
[----:B------:R-:W-:Y:S01]  /*166d0*/  MUFU.EX2 R114, R100 ;  /* 0x0000006400727308 */ /* 0x000fe20000000800 */
[C---:B------:R-:W-:Y:S01]  /*166e0*/  HMMA.16816.F32 R16, R60.reuse, R74, R16 ;  /* 0x0000004a3c10723c */ /* 0x040fe20000001810 */
[----:B------:R-:W-:Y:S08]  /*166f0*/  LDSM.16.MT88.4 R72, [R221+0x9800] ;  /* 0x00980000dd48783b */ /* 0x000ff00000004200 */
[----:B------:R-:W-:Y:S01]  /*16700*/  MUFU.EX2 R100, R181 ;  /* 0x000000b500647308 */ /* 0x000fe20000000800 */
[-C--:B---3--:R-:W-:Y:S06]  /*16710*/  HMMA.16816.F32 R20, R60, R88.reuse, R20 ;  /* 0x000000583c14723c */ /* 0x088fec0000001814 */
[C---:B------:R-:W-:Y:S03]  /*16720*/  HMMA.16816.F32 R32, R76.reuse, R88, R32 ;  /* 0x000000584c20723c */ /* 0x040fe60000001820 */
[----:B------:R-:W-:Y:S03]  /*16730*/  MUFU.EX2 R112, R112 ;  /* 0x0000007000707308 */ /* 0x000fe60000000800 */
[-C--:B------:R-:W-:Y:S07]  /*16740*/  HMMA.16816.F32 R36, R76, R90.reuse, R36 ;  /* 0x0000005a4c24723c */ /* 0x080fee0000001824 */
[----:B------:R1:W-:Y:S01]  /*16750*/  MUFU.EX2 R113, R3 ;  /* 0x0000000300717308 */ /* 0x0003e20000000800 */
[----:B------:R-:W-:Y:S01]  /*16760*/  FADD.FTZ R88, R194, R104 ;  /* 0x00000068c2587221 */ /* 0x000fe20000010000 */
[C---:B------:R-:W-:Y:S08]  /*16770*/  HMMA.16816.F32 R48, R60.reuse, R90, R48 ;  /* 0x0000005a3c30723c */ /* 0x040ff00000001830 */
[----:B------:R-:W-:Y:S10]  /*16780*/  MUFU.EX2 R104, R102 ;  /* 0x0000006600687308 */ /* 0x000ff40000000800 */
[----:B------:R-:W-:Y:S01]  /*16790*/  MUFU.EX2 R236, R236 ;  /* 0x000000ec00ec7308 */ /* 0x000fe20000000800 */
[----:B-1----:R-:W-:Y:S09]  /*167a0*/  FADD.FTZ R3, R193, R103 ;  /* 0x00000067c1037221 */ /* 0x002ff20000010000 */
        /* <DEDUP_REMOVED lines=17> */
[----:B------:R-:W-:Y:S01]  /*168c0*/  FFMA.FTZ R0, R0, R2, R195 ;  /* 0x0000000200007223 */ /* 0x000fe200000100c3 */
[----:B------:R-:W-:Y:S01]  /*168d0*/  MOV R195, R196 ;  /* 0x000000c400c37202 */ /* 0x000fe20000000f00 */
[----:B------:R-:W-:Y:S01]  /*168e0*/  FADD.FTZ R2, R190, R133 ;  /* 0x00000085be027221 */ /* 0x000fe20000010000 */
[----:B------:R-:W-:Y:S01]  /*168f0*/  MOV R196, R183 ;  /* 0x000000b700c47202 */ /* 0x000fe20000000f00 */
[----:B------:R-:W-:Y:S01]  /*16900*/  FADD.FTZ R0, R188, R0 ;  /* 0x00000000bc007221 */ /* 0x000fe20000010000 */
[----:B------:R-:W-:Y:S01]  /*16910*/  MOV R183, R93 ;  /* 0x0000005d00b77202 */ /* 0x000fe20000000f00 */
[----:B------:R-:W-:Y:S01]  /*16920*/  FADD.FTZ R101, R195, R2 ;  /* 0x00000002c3657221 */ /* 0x000fe20000010000 */
[----:B------:R-:W1:Y:S01]  /*16930*/  LDSM.16.MT88.4 R92, [R222+0x9000] ;  /* 0x00900000de5c783b */ /* 0x000e620000004200 */
[----:B------:R-:W-:Y:S01]  /*16940*/  FADD.FTZ R2, R192, R0 ;  /* 0x00000000c0027221 */ /* 0x000fe20000010000 */
[----:B------:R-:W-:Y:S01]  /*16950*/  MUFU.EX2 R102, R183 ;  /* 0x000000b700667308 */ /* 0x000fe20000000800 */
[----:B------:R-:W-:Y:S01]  /*16960*/  FADD.FTZ R0, R199, R101 ;  /* 0x00000065c7007221 */ /* 0x000fe20000010000 */
[----:B------:R-:W-:Y:S08]  /*16970*/  MOV R133, R135 ;  /* 0x0000008700857202 */ /* 0x000ff00000000f00 */
[----:B------:R-:W2:Y:S10]  /*16980*/  MUFU.EX2 R101, R182 ;  /* 0x000000b600657308 */ /* 0x000eb40000000800 */
[----:B------:R-:W-:Y:S10]  /*16990*/  MUFU.EX2 R103, R196 ;  /* 0x000000c400677308 */ /* 0x000ff40000000800 */
[----:B------:R-:W-:Y:S01]  /*169a0*/  MUFU.EX2 R250, R250 ;  /* 0x000000fa00fa7308 */ /* 0x000fe20000000800 */
[----:B--2---:R-:W-:Y:S09]  /*169b0*/  F2FP.F16.F32.PACK_AB R200, R101, R102 ;  /* 0x0000006665c8723e */ /* 0x004ff200000000ff */
[----:B------:R-:W-:Y:S01]  /*169c0*/  MUFU.EX2 R252, R252 ;  /* 0x000000fc00fc7308 */ /* 0x000fe20000000800 */
[-C--:B-1----:R-:W-:Y:S09]  /*169d0*/  HMMA.16816.F32 R24, R60, R92.reuse, R24 ;  /* 0x0000005c3c18723c */ /* 0x082ff20000001818 */
[----:B------:R-:W-:Y:S01]  /*169e0*/  MUFU.EX2 R246, R246 ;  /* 0x000000f600f67308 */ /* 0x000fe20000000800 */
[C---:B------:R-:W-:Y:S09]  /*169f0*/  HMMA.16816.F32 R28, R76.reuse, R92, R28 ;  /* 0x0000005c4c1c723c */ /* 0x040ff2000000181c */
[----:B------:R-:W-:Y:S01]  /*16a00*/  MUFU.EX2 R248, R248 ;  /* 0x000000f800f87308 */ /* 0x000fe20000000800 */
[-C--:B------:R-:W-:Y:S03]  /*16a10*/  HMMA.16816.F32 R52, R76, R94.reuse, R52 ;  /* 0x0000005e4c34723c */ /* 0x080fe60000001834 */
[----:B------:R-:W-:Y:S03]  /*16a20*/  FADD.FTZ R93, R197, R3 ;  /* 0x00000003c55d7221 */ /* 0x000fe60000010000 */
[C---:B------:R-:W-:Y:S03]  /*16a30*/  HMMA.16816.F32 R64, R60.reuse, R94, R64 ;  /* 0x0000005e3c40723c */ /* 0x040fe60000001840 */
[----:B------:R-:W-:Y:S02]  /*16a40*/  MUFU.EX2 R106, R106 ;  /* 0x0000006a006a7308 */ /* 0x000fe40000000800 */
[----:B------:R-:W-:Y:S01]  /*16a50*/  FADD.FTZ R92, R207, R0 ;  /* 0x00000000cf5c7221 */ /* 0x000fe20000010000 */
[-C--:B------:R-:W-:Y:S07]  /*16a60*/  HMMA.16816.F32 R40, R60, R96.reuse, R40 ;  /* 0x000000603c28723c */ /* 0x080fee0000001828 */
[----:B------:R-:W-:Y:S01]  /*16a70*/  MUFU.EX2 R107, R107 ;  /* 0x0000006b006b7308 */ /* 0x000fe20000000800 */
[----:B------:R-:W-:Y:S01]  /*16a80*/  FADD.FTZ R94, R198, R88 ;  /* 0x00000058c65e7221 */ /* 0x000fe20000010000 */
[C---:B------:R-:W-:Y:S01]  /*16a90*/  HMMA.16816.F32 R44, R76.reuse, R96, R44 ;  /* 0x000000604c2c723c */ /* 0x040fe2000000182c */
[----:B------:R-:W1:Y:S03]  /*16aa0*/  LDSM.16.MT88.4 R88, [R223+0x9800] ;  /* 0x00980000df58783b */ /* 0x000e660000004200 */
[----:B------:R-:W-:Y:S02]  /*16ab0*/  FADD.FTZ R0, R141, R93 ;  /* 0x0000005d8d007221 */ /* 0x000fe40000010000 */
[-C--:B------:R-:W-:Y:S02]  /*16ac0*/  HMMA.16816.F32 R68, R76, R98.reuse, R68 ;  /* 0x000000624c44723c */ /* 0x080fe40000001844 */
[----:B------:R-:W-:Y:S03]  /*16ad0*/  MUFU.EX2 R97, R186 ;  /* 0x000000ba00617308 */ /* 0x000fe60000000800 */
[----:B------:R-:W-:Y:S01]  /*16ae0*/  FADD.FTZ R3, R124, R2 ;  /* 0x000000027c037221 */ /* 0x000fe20000010000 */
[----:B------:R-:W-:Y:S06]  /*16af0*/  HMMA.16816.F32 R56, R60, R98, R56 ;  /* 0x000000623c38723c */ /* 0x000fec0000001838 */
[----:B------:R2:W3:Y:S01]  /*16b00*/  MUFU.EX2 R99, R180 ;  /* 0x000000b400637308 */ /* 0x0004e20000000800 */
[----:B------:R-:W-:Y:S01]  /*16b10*/  F2FP.F16.F32.PACK_AB R76, R171, R160 ;  /* 0x000000a0ab4c723e */ /* 0x000fe200000000ff */
[----:B------:R-:W-:Y:S03]  /*16b20*/  FADD.FTZ R2, R143, R94 ;  /* 0x0000005e8f027221 */ /* 0x000fe60000010000 */
[----:B------:R-:W-:Y:S01]  /*16b30*/  F2FP.F16.F32.PACK_AB R60, R212, R213 ;  /* 0x000000d5d43c723e */ /* 0x000fe200000000ff */
[----:B------:R-:W-:Y:S01]  /*16b40*/  FADD.FTZ R3, R125, R3 ;  /* 0x000000037d037221 */ /* 0x000fe20000010000 */
[----:B------:R-:W-:Y:S01]  /*16b50*/  F2FP.F16.F32.PACK_AB R61, R178, R175 ;  /* 0x000000afb23d723e */ /* 0x000fe200000000ff */
[----:B------:R-:W-:Y:S01]  /*16b60*/  FADD.FTZ R0, R142, R0 ;  /* 0x000000008e007221 */ /* 0x000fe20000010000 */
[----:B------:R-:W-:Y:S01]  /*16b70*/  F2FP.F16.F32.PACK_AB R62, R215, R214 ;  /* 0x000000d6d73e723e */ /* 0x000fe200000000ff */
[----:B------:R-:W4:Y:S01]  /*16b80*/  MUFU.EX2 R98, R187 ;  /* 0x000000bb00627308 */ /* 0x000f220000000800 */
[----:B------:R-:W-:Y:S02]  /*16b90*/  F2FP.F16.F32.PACK_AB R63, R177, R176 ;  /* 0x000000b0b13f723e */ /* 0x000fe400000000ff */
[----:B------:R-:W-:Y:S02]  /*16ba0*/  F2FP.F16.F32.PACK_AB R77, R170, R159 ;  /* 0x0000009faa4d723e */ /* 0x000fe400000000ff */
[----:B------:R-:W-:Y:S01]  /*16bb0*/  F2FP.F16.F32.PACK_AB R78, R162, R163 ;  /* 0x000000a3a24e723e */ /* 0x000fe200000000ff */
[----:B--2---:R-:W-:Y:S01]  /*16bc0*/  LDSM.16.MT88.4 R180, [R222+0xb800] ;  /* 0x00b80000deb4783b */ /* 0x004fe20000004200 */
[----:B------:R-:W-:Y:S01]  /*16bd0*/  F2FP.F16.F32.PACK_AB R79, R158, R161 ;  /* 0x000000a19e4f723e */ /* 0x000fe200000000ff */
[-C--:B------:R-:W-:Y:S02]  /*16be0*/  HMMA.16816.F32 R4, R60, R72.reuse, R4 ;  /* 0x000000483c04723c */ /* 0x080fe40000001804 */
[----:B------:R-:W-:Y:S01]  /*16bf0*/  MUFU.EX2 R108, R108 ;  /* 0x0000006c006c7308 */ /* 0x000fe20000000800 */
[----:B---3--:R-:W-:Y:S02]  /*16c00*/  F2FP.F16.F32.PACK_AB R201, R99, R100 ;  /* 0x0000006463c9723e */ /* 0x008fe400000000ff */
[----:B------:R-:W-:Y:S01]  /*16c10*/  F2FP.F16.F32.PACK_AB R203, R137, R97 ;  /* 0x0000006189cb723e */ /* 0x000fe200000000ff */
[C---:B------:R-:W-:Y:S06]  /*16c20*/  HMMA.16816.F32 R8, R76.reuse, R72, R8 ;  /* 0x000000484c08723c */ /* 0x040fec0000001808 */
[----:B------:R-:W2:Y:S01]  /*16c30*/  MUFU.EX2 R109, R109 ;  /* 0x0000006d006d7308 */ /* 0x000ea20000000800 */
[----:B----4-:R-:W-:Y:S01]  /*16c40*/  F2FP.F16.F32.PACK_AB R202, R138, R98 ;  /* 0x000000628aca723e */ /* 0x010fe200000000ff */
[-C--:B------:R-:W-:Y:S08]  /*16c50*/  HMMA.16816.F32 R12, R76, R74.reuse, R12 ;  /* 0x0000004a4c0c723c */ /* 0x080ff0000000180c */
[----:B------:R-:W-:Y:S01]  /*16c60*/  MUFU.EX2 R110, R110 ;  /* 0x0000006e006e7308 */ /* 0x000fe20000000800 */
[C---:B------:R-:W-:Y:S01]  /*16c70*/  HMMA.16816.F32 R16, R60.reuse, R74, R16 ;  /* 0x0000004a3c10723c */ /* 0x040fe20000001810 */
[----:B------:R-:W3:Y:S05]  /*16c80*/  LDSM.16.MT88.4 R72, [R221+0xa000] ;  /* 0x00a00000dd48783b */ /* 0x000eea0000004200 */
[-C--:B------:R-:W-:Y:S03]  /*16c90*/  HMMA.16816.F32 R20, R60, R80.reuse, R20 ;  /* 0x000000503c14723c */ /* 0x080fe60000001814 */
[----:B------:R-:W4:Y:S03]  /*16ca0*/  MUFU.EX2 R111, R111 ;  /* 0x0000006f006f7308 */ /* 0x000f260000000800 */
[C---:B------:R-:W-:Y:S06]  /*16cb0*/  HMMA.16816.F32 R32, R76.reuse, R80, R32 ;  /* 0x000000504c20723c */ /* 0x040fec0000001820 */
[-C--:B------:R-:W-:Y:S06]  /*16cc0*/  HMMA.16816.F32 R36, R76, R82.reuse, R36 ;  /* 0x000000524c24723c */ /* 0x080fec0000001824 */
[C---:B------:R-:W-:Y:S01]  /*16cd0*/  HMMA.16816.F32 R48, R60.reuse, R82, R48 ;  /* 0x000000523c30723c */ /* 0x040fe20000001830 */
[----:B------:R-:W5:Y:S05]  /*16ce0*/  LDSM.16.MT88.4 R80, [R224+0xa000] ;  /* 0x00a00000e050783b */ /* 0x000f6a0000004200 */
[-C--:B------:R-:W-:Y:S06]  /*16cf0*/  HMMA.16816.F32 R24, R60, R84.reuse, R24 ;  /* 0x000000543c18723c */ /* 0x080fec0000001818 */
        /* <DEDUP_REMOVED lines=8> */
[----:B------:R-:W-:Y:S01]  /*16d80*/  HMMA.16816.F32 R56, R60, R90, R56 ;  /* 0x0000005a3c38723c */ /* 0x000fe20000001838 */
[----:B------:R-:W1:Y:S04]  /*16d90*/  LDSM.16.MT88.4 R92, [R223+0xa000] ;  /* 0x00a00000df5c783b */ /* 0x000e680000004200 */
        /* <DEDUP_REMOVED lines=16> */
[----:B------:R-:W-:Y:S03]  /*16ea0*/  FADD.FTZ R96, R211, R0 ;  /* 0x00000000d3607221 */ /* 0x000fe60000010000 */
[C---:B------:R-:W-:Y:S06]  /*16eb0*/  HMMA.16816.F32 R8, R76.reuse, R72, R8 ;  /* 0x000000484c08723c */ /* 0x040fec0000001808 */
[-C--:B------:R-:W-:Y:S06]  /*16ec0*/  HMMA.16816.F32 R12, R76, R74.reuse, R12 ;  /* 0x0000004a4c0c723c */ /* 0x080fec000000180c */
[C---:B------:R-:W-:Y:S01]  /*16ed0*/  HMMA.16816.F32 R16, R60.reuse, R74, R16 ;  /* 0x0000004a3c10723c */ /* 0x040fe20000001810 */
[----:B------:R-:W3:Y:S05]  /*16ee0*/  LDSM.16.MT88.4 R72, [R221+0xa800] ;  /* 0x00a80000dd48783b */ /* 0x000eea0000004200 */
[-C--:B-----5:R-:W-:Y:S06]  /*16ef0*/  HMMA.16816.F32 R20, R60, R80.reuse, R20 ;  /* 0x000000503c14723c */ /* 0x0a0fec0000001814 */
[C---:B------:R-:W-:Y:S06]  /*16f00*/  HMMA.16816.F32 R32, R76.reuse, R80, R32 ;  /* 0x000000504c20723c */ /* 0x040fec0000001820 */
[-C--:B------:R-:W-:Y:S06]  /*16f10*/  HMMA.16816.F32 R36, R76, R82.reuse, R36 ;  /* 0x000000524c24723c */ /* 0x080fec0000001824 */
[C---:B------:R-:W-:Y:S01]  /*16f20*/  HMMA.16816.F32 R48, R60.reuse, R82, R48 ;  /* 0x000000523c30723c */ /* 0x040fe20000001830 */
[----:B------:R-:W5:Y:S05]  /*16f30*/  LDSM.16.MT88.4 R80, [R224+0xa800] ;  /* 0x00a80000e050783b */ /* 0x000f6a0000004200 */
        /* <DEDUP_REMOVED lines=23> */
[----:B------:R-:W-:Y:S01]  /*170b0*/  F2FP.F16.F32.PACK_AB R78, R131, R130 ;  /* 0x00000082834e723e */ /* 0x000fe200000000ff */
[----:B------:R-:W-:Y:S01]  /*170c0*/  FADD.FTZ R0, R153, R0 ;  /* 0x0000000099007221 */ /* 0x000fe20000010000 */
[----:B------:R-:W-:Y:S01]  /*170d0*/  F2FP.F16.F32.PACK_AB R79, R105, R104 ;  /* 0x00000068694f723e */ /* 0x000fe200000000ff */
[-C--:B---3--:R-:W-:Y:S02]  /*170e0*/  HMMA.16816.F32 R4, R60, R72.reuse, R4 ;  /* 0x000000483c04723c */ /* 0x088fe40000001804 */
[----:B------:R-:W-:Y:S01]  /*170f0*/  LDSM.16.MT88.4 R148, [R221+0xb800] ;  /* 0x00b80000dd94783b */ /* 0x000fe20000004200 */
[----:B------:R-:W-:Y:S01]  /*17100*/  FADD.FTZ R0, R165, R0 ;  /* 0x00000000a5007221 */ /* 0x000fe20000010000 */
[----:B------:R-:W-:Y:S01]  /*17110*/  FADD.FTZ R3, R152, R3 ;  /* 0x0000000398037221 */ /* 0x000fe20000010000 */
[----:B------:R-:W-:Y:S01]  /*17120*/  FADD.FTZ R2, R156, R2 ;  /* 0x000000029c027221 */ /* 0x000fe20000010000 */
[C---:B------:R-:W-:Y:S05]  /*17130*/  HMMA.16816.F32 R8, R76.reuse, R72, R8 ;  /* 0x000000484c08723c */ /* 0x040fea0000001808 */
[----:B------:R-:W-:Y:S01]  /*17140*/  FADD.FTZ R2, R167, R2 ;  /* 0x00000002a7027221 */ /* 0x000fe20000010000 */
        /* <DEDUP_REMOVED lines=14> */
[C---:B------:R-:W-:Y:S01]  /*17230*/  HMMA.16816.F32 R44, R76.reuse, R88, R44 ;  /* 0x000000584c2c723c */ /* 0x040fe2000000182c */
[----:B------:R-:W-:Y:S05]  /*17240*/  MUFU.EX2 R89, R123 ;  /* 0x0000007b00597308 */ /* 0x000fea0000000800 */
[-C--:B------:R-:W-:Y:S05]  /*17250*/  HMMA.16816.F32 R68, R76, R90.reuse, R68 ;  /* 0x0000005a4c44723c */ /* 0x080fea0000001844 */
[----:B------:R-:W-:Y:S01]  /*17260*/  FADD.FTZ R88, R210, R96 ;  /* 0x00000060d2587221 */ /* 0x000fe20000010000 */
[----:B------:R-:W-:Y:S01]  /*17270*/  HMMA.16816.F32 R56, R60, R90, R56 ;  /* 0x0000005a3c38723c */ /* 0x000fe20000001838 */
[----:B------:R-:W-:Y:S04]  /*17280*/  MUFU.EX2 R96, R120 ;  /* 0x0000007800607308 */ /* 0x000fe80000000800 */
[----:B------:R-:W-:Y:S01]  /*17290*/  F2FP.F16.F32.PACK_AB R76, R248, R246 ;  /* 0x000000f6f84c723e */ /* 0x000fe200000000ff */
[----:B------:R-:W-:Y:S01]  /*172a0*/  FADD.FTZ R88, R209, R88 ;  /* 0x00000058d1587221 */ /* 0x000fe20000010000 */
[----:B------:R-:W-:Y:S04]  /*172b0*/  F2FP.F16.F32.PACK_AB R60, R247, R245 ;  /* 0x000000f5f73c723e */ /* 0x000fe800000000ff */
[----:B------:R-:W1:Y:S01]  /*172c0*/  MUFU.EX2 R91, R121 ;  /* 0x00000079005b7308 */ /* 0x000e620000000800 */
[----:B------:R-:W-:Y:S02]  /*172d0*/  F2FP.F16.F32.PACK_AB R61, R244, R243 ;  /* 0x000000f3f43d723e */ /* 0x000fe400000000ff */
[----:B------:R-:W-:Y:S02]  /*172e0*/  F2FP.F16.F32.PACK_AB R62, R103, R251 ;  /* 0x000000fb673e723e */ /* 0x000fe400000000ff */
[----:B------:R-:W-:Y:S02]  /*172f0*/  F2FP.F16.F32.PACK_AB R63, R252, R250 ;  /* 0x000000fafc3f723e */ /* 0x000fe400000000ff */
[----:B------:R-:W-:Y:S03]  /*17300*/  F2FP.F16.F32.PACK_AB R77, R107, R106 ;  /* 0x0000006a6b4d723e */ /* 0x000fe600000000ff */
[----:B------:R-:W2:Y:S01]  /*17310*/  MUFU.EX2 R90, R122 ;  /* 0x0000007a005a7308 */ /* 0x000ea20000000800 */
[----:B------:R-:W-:Y:S02]  /*17320*/  F2FP.F16.F32.PACK_AB R78, R109, R108 ;  /* 0x0000006c6d4e723e */ /* 0x000fe400000000ff */
[----:B----4-:R-:W-:Y:S01]  /*17330*/  F2FP.F16.F32.PACK_AB R79, R111, R110 ;  /* 0x0000006e6f4f723e */ /* 0x010fe200000000ff */
[-C--:B---3--:R-:W-:Y:S03]  /*17340*/  HMMA.16816.F32 R4, R60, R72.reuse, R4 ;  /* 0x000000483c04723c */ /* 0x088fe60000001804 */
[----:B-1----:R-:W-:Y:S03]  /*17350*/  F2FP.F16.F32.PACK_AB R188, R91, R96 ;  /* 0x000000605bbc723e */ /* 0x002fe600000000ff */
[C---:B------:R-:W-:Y:S06]  /*17360*/  HMMA.16816.F32 R8, R76.reuse, R72, R8 ;  /* 0x000000484c08723c */ /* 0x040fec0000001808 */
[-C--:B------:R-:W-:Y:S05]  /*17370*/  HMMA.16816.F32 R12, R76, R74.reuse, R12 ;  /* 0x0000004a4c0c723c */ /* 0x080fea000000180c */
[----:B------:R-:W-:Y:S01]  /*17380*/  FADD.FTZ R73, R164, R3 ;  /* 0x00000003a4497221 */ /* 0x000fe20000010000 */
[C---:B------:R-:W-:Y:S01]  /*17390*/  HMMA.16816.F32 R16, R60.reuse, R74, R16 ;  /* 0x0000004a3c10723c */ /* 0x040fe20000001810 */
[----:B------:R-:W1:Y:S04]  /*173a0*/  MUFU.EX2 R75, R126 ;  /* 0x0000007e004b7308 */ /* 0x000e680000000800 */
[----:B------:R-:W-:Y:S01]  /*173b0*/  FADD.FTZ R3, R166, R0 ;  /* 0x00000000a6037221 */ /* 0x000fe20000010000 */
[-C--:B-----5:R-:W-:Y:S01]  /*173c0*/  HMMA.16816.F32 R20, R60, R80.reuse, R20 ;  /* 0x000000503c14723c */ /* 0x0a0fe20000001814 */
[----:B------:R-:W3:Y:S04]  /*173d0*/  LDSM.16.MT88.4 R164, [R224+0xb800] ;  /* 0x00b80000e0a4783b */ /* 0x000ee80000004200 */
[----:B--2---:R-:W-:Y:S01]  /*173e0*/  F2FP.F16.F32.PACK_AB R189, R89, R90 ;  /* 0x0000005a59bd723e */ /* 0x004fe200000000ff */
[C---:B------:R-:W-:Y:S01]  /*173f0*/  HMMA.16816.F32 R32, R76.reuse, R80, R32 ;  /* 0x000000504c20723c */ /* 0x040fe20000001820 */
[----:B------:R-:W-:Y:S04]  /*17400*/  MUFU.EX2 R80, R184 ;  /* 0x000000b800507308 */ /* 0x000fe80000000800 */
[----:B------:R-:W-:Y:S01]  /*17410*/  FADD.FTZ R74, R208, R88 ;  /* 0x00000058d04a7221 */ /* 0x000fe20000010000 */
[-C--:B------:R-:W-:Y:S05]  /*17420*/  HMMA.16816.F32 R36, R76, R82.reuse, R36 ;  /* 0x000000524c24723c */ /* 0x080fea0000001824 */
[----:B------:R-:W2:Y:S01]  /*17430*/  MUFU.EX2 R81, R185 ;  /* 0x000000b900517308 */ /* 0x000ea20000000800 */
[----:B-1----:R-:W-:Y:S01]  /*17440*/  F2FP.F16.F32.PACK_AB R191, R112, R75 ;  /* 0x0000004b70bf723e */ /* 0x002fe200000000ff */
[C---:B------:R-:W-:Y:S04]  /*17450*/  HMMA.16816.F32 R48, R60.reuse, R82, R48 ;  /* 0x000000523c30723c */ /* 0x040fe80000001830 */
[----:B------:R-:W-:Y:S02]  /*17460*/  FADD.FTZ R0, R213, R74 ;  /* 0x0000004ad5007221 */ /* 0x000fe40000010000 */
[-C--:B------:R-:W-:Y:S05]  /*17470*/  HMMA.16816.F32 R24, R60, R84.reuse, R24 ;  /* 0x000000543c18723c */ /* 0x080fea0000001818 */
[----:B------:R-:W-:Y:S01]  /*17480*/  FADD.FTZ R74, R212, R0 ;  /* 0x00000000d44a7221 */ /* 0x000fe20000010000 */
[C---:B------:R-:W-:Y:S05]  /*17490*/  HMMA.16816.F32 R28, R76.reuse, R84, R28 ;  /* 0x000000544c1c723c */ /* 0x040fea000000181c */
[----:B--2---:R-:W-:Y:S01]  /*174a0*/  F2FP.F16.F32.PACK_AB R190, R80, R81 ;  /* 0x0000005150be723e */ /* 0x004fe200000000ff */
        /* <DEDUP_REMOVED lines=25> */
[-C--:B---3--:R-:W-:Y:S03]  /*17640*/  HMMA.16816.F32 R160, R200, R164.reuse, R20 ;  /* 0x000000a4c8a0723c */ /* 0x088fe60000001814 */
[----:B------:R-:W-:Y:S01]  /*17650*/  FADD.FTZ R9, R157, R5 ;  /* 0x000000059d097221 */ /* 0x000fe20000010000 */
[----:B------:R-:W-:Y:S01]  /*17660*/  FADD.FTZ R0, R158, R2 ;  /* 0x000000029e007221 */ /* 0x000fe20000010000 */
[----:B------:R-:W-:Y:S01]  /*17670*/  FADD.FTZ R2, R219, R4 ;  /* 0x00000004db027221 */ /* 0x000fe20000010000 */
[C---:B------:R-:W-:Y:S01]  /*17680*/  HMMA.16816.F32 R156, R188.reuse, R164, R32 ;  /* 0x000000a4bc9c723c */ /* 0x040fe20000001820 */
[----:B------:R-:W1:Y:S04]  /*17690*/  LDSM.16.MT88.4 R4, [R223+0xb800] ;  /* 0x00b80000df04783b */ /* 0x000e680000004200 */
[----:B------:R-:W-:Y:S01]  /*176a0*/  FADD.FTZ R8, R116, R3 ;  /* 0x0000000374087221 */ /* 0x000fe20000010000 */
[----:B------:R-:W-:Y:S01]  /*176b0*/  FADD.FTZ R3, R115, R0 ;  /* 0x0000000073037221 */ /* 0x000fe20000010000 */
[----:B------:R-:W-:Y:S01]  /*176c0*/  FADD.FTZ R0, R218, R2 ;  /* 0x00000002da007221 */ /* 0x000fe20000010000 */
[----:B------:R-:W-:Y:S03]  /*176d0*/  FADD.FTZ R2, R169, R9 ;  /* 0x00000009a9027221 */ /* 0x000fe60000010000 */
        /* <DEDUP_REMOVED lines=8> */
[-C--:B------:R-:W-:Y:S05]  /*17760*/  HMMA.16816.F32 R176, R200, R180.reuse, R24 ;  /* 0x000000b4c8b0723c */ /* 0x080fea0000001818 */
[----:B------:R-:W-:Y:S01]  /*17770*/  FADD.FTZ R0, R216, R2 ;  /* 0x00000002d8007221 */ /* 0x000fe20000010000 */
[----:B------:R-:W-:Y:S01]  /*17780*/  FADD.FTZ R2, R173, R8 ;  /* 0x00000008ad027221 */ /* 0x000fe20000010000 */
[----:B------:R-:W-:Y:S01]  /*17790*/  FADD.FTZ R9, R236, R9 ;  /* 0x00000009ec097221 */ /* 0x000fe20000010000 */
[C---:B------:R-:W-:Y:S04]  /*177a0*/  HMMA.16816.F32 R172, R188.reuse, R180, R28 ;  /* 0x000000b4bcac723c */ /* 0x040fe8000000181c */
[----:B------:R-:W-:Y:S01]  /*177b0*/  FADD.FTZ R8, R234, R0 ;  /* 0x00000000ea087221 */ /* 0x000fe20000010000 */
[----:B------:R-:W-:Y:S01]  /*177c0*/  FADD.FTZ R0, R118, R2 ;  /* 0x0000000276007221 */ /* 0x000fe20000010000 */
[-C--:B------:R-:W-:Y:S05]  /*177d0*/  HMMA.16816.F32 R184, R188, R182.reuse, R52 ;  /* 0x000000b6bcb8723c */ /* 0x080fea0000001834 */
        /* <DEDUP_REMOVED lines=54> */
[----:B------:R-:W-:Y:S03]  /*17b40*/  MOV R137, R134 ;  /* 0x0000008600897202 */ /* 0x000fe60000000f00 */
[----:B------:R1:W-:Y:S04]  /*17b50*/  STL [R1+0x14], R3 ;  /* 0x0000140301007387 */ /* 0x0003e80000100800 */
[----:B------:R2:W-:Y:S04]  /*17b60*/  STL [R1+0x18], R2 ;  /* 0x0000180201007387 */ /* 0x0005e80000100800 */
[----:B------:R2:W-:Y:S01]  /*17b70*/  STL [R1+0x1c], R0 ;  /* 0x00001c0001007387 */ /* 0x0005e20000100800 */
[----:B-1----:R-:W-:Y:S01]  /*17b80*/  MOV R3, R136 ;  /* 0x0000008800037202 */ /* 0x002fe20000000f00 */
[----:B------:R-:W-:Y:S06]  /*17b90*/  @P1 BRA `(.L_x_232) ;  /* 0xffffffb400701947 */ /* 0x000fec000383ffff */
.L_x_231:
[----:B--2--5:R-:W2:Y:S04]  /*17ba0*/  LDL.LU R2, [R1+0x10] ;  /* 0x0000100001027983 */ /* 0x024ea80000300800 */
[----:B------:R-:W3:Y:S04]  /*17bb0*/  LDL.LU R9, [R1+0x14] ;  /* 0x0000140001097983 */ /* 0x000ee80000300800 */
[----:B------:R-:W4:Y:S04]  /*17bc0*/  LDL.LU R7, [R1+0x18] ;  /* 0x0000180001077983 */ /* 0x000f280000300800 */
[----:B------:R-:W4:Y:S01]  /*17bd0*/  LDL.LU R11, [R1+0x1c] ;  /* 0x00001c00010b7983 */ /* 0x000f220000300800 */
[----:B------:R-:W1:Y:S01]  /*17be0*/  S2UR UR4, SR_CgaCtaId ;  /* 0x00000000000479c3 */ /* 0x000e620000008800 */
[----:B------:R-:W-:Y:S01]  /*17bf0*/  UISETP.NE.AND UP0, UPT, UR16, -0x1, UPT ;  /* 0xffffffff1000788c */ /* 0x000fe2000bf05270 */
[----:B------:R-:W-:Y:S01]  /*17c00*/  IMAD.MOV.U32 R36, RZ, RZ, 0x20 ;  /* 0x00000020ff247424 */ /* 0x000fe200078e00ff */
[----:B------:R-:W1:Y:S01]  /*17c10*/  S2R R10, SR_TID.X ;  /* 0x00000000000a7919 */ /* 0x000e620000002100 */
[----:B------:R-:W-:Y:S01]  /*17c20*/  UMOV UR8, 0x400 ;  /* 0x0000040000087882 */ /* 0x000fe20000000000 */
[----:B------:R-:W2:Y:S07]  /*17c30*/  S2R R47, SR_TID.X ;  /* 0x00000000002f7919 */ /* 0x000eae0000002100 */
[----:B------:R-:W-:-:S02]  /*17c40*/  @UP0 ULDC.64 UR6, c[0x0][0x298] ;  /* 0x0000a60000060ab9 */ /* 0x000fc40000000a00 */
[----:B------:R-:W-:-:S04]  /*17c50*/  @UP0 UIMAD.WIDE.U32 UR10, UR16, UR6, URZ ;  /* 0x00000006100a02a5 */ /* 0x000fc8000f8e003f */
[----:B------:R-:W-:Y:S02]  /*17c60*/  @UP0 UIMAD UR7, UR16, UR7, UR11 ;  /* 0x00000007100702a4 */ /* 0x000fe4000f8e020b */
[----:B-1----:R-:W-:Y:S01]  /*17c70*/  ULEA UR4, UR4, UR8, 0x18 ;  /* 0x0000000804047291 */ /* 0x002fe2000f8ec03f */
[----:B------:R-:W-:-:S04]  /*17c80*/  SHF.R.S32.HI R37, RZ, 0x1f, R10 ;  /* 0x0000001fff257819 */ /* 0x000fc8000001140a */
[----:B------:R-:W-:-:S04]  /*17c90*/  LEA.HI R5, R37, R10, RZ, 0x2 ;  /* 0x0000000a25057211 */ /* 0x000fc800078f10ff */
[--C-:B------:R-:W-:Y:S01]  /*17ca0*/  SHF.R.S32.HI R6, RZ, 0x2, R5.reuse ;  /* 0x00000002ff067819 */ /* 0x100fe20000011405 */
[----:B--2---:R-:W1:Y:S04]  /*17cb0*/  SHFL.BFLY PT, R0, R2, 0x2, 0x1f ;  /* 0x0c401f0002007f89 */ /* 0x004e6800000e0000 */
[----:B---3--:R-:W2:Y:S04]  /*17cc0*/  SHFL.BFLY PT, R4, R9, 0x2, 0x1f ;  /* 0x0c401f0009047f89 */ /* 0x008ea800000e0000 */
[----:B----4-:R-:W3:Y:S04]  /*17cd0*/  SHFL.BFLY PT, R3, R7, 0x2, 0x1f ;  /* 0x0c401f0007037f89 */ /* 0x010ee800000e0000 */
[----:B------:R-:W4:Y:S01]  /*17ce0*/  SHFL.BFLY PT, R8, R11, 0x2, 0x1f ;  /* 0x0c401f000b087f89 */ /* 0x000f2200000e0000 */
[----:B-1----:R-:W-:Y:S01]  /*17cf0*/  FADD.FTZ R0, R0, R2 ;  /* 0x0000000200007221 */ /* 0x002fe20000010000 */
[----:B------:R-:W-:-:S02]  /*17d00*/  SHF.R.S32.HI R2, RZ, 0x1f, R5 ;  /* 0x0000001fff027819 */ /* 0x000fc40000011405 */
[----:B------:R-:W-:Y:S01]  /*17d10*/  LOP3.LUT R5, R5, 0x3ffffffc, RZ, 0xc0, !PT ;  /* 0x3ffffffc05057812 */ /* 0x000fe200078ec0ff */
[----:B--2---:R-:W-:Y:S01]  /*17d20*/  FADD.FTZ R4, R4, R9 ;  /* 0x0000000904047221 */ /* 0x004fe20000010000 */
[----:B------:R-:W-:Y:S01]  /*17d30*/  LEA.HI R2, R2, R6, RZ, 0x3 ;  /* 0x0000000602027211 */ /* 0x000fe200078f18ff */
[----:B------:R-:W1:Y:S01]  /*17d40*/  SHFL.BFLY PT, R42, R0, 0x1, 0x1f ;  /* 0x0c201f00002a7f89 */ /* 0x000e6200000e0000 */
[----:B------:R-:W-:Y:S01]  /*17d50*/  LEA.HI R9, R37, R10, RZ, 0x5 ;  /* 0x0000000a25097211 */ /* 0x000fe200078f28ff */
[----:B---3--:R-:W-:Y:S01]  /*17d60*/  FADD.FTZ R3, R3, R7 ;  /* 0x0000000703037221 */ /* 0x008fe20000010000 */
[----:B------:R-:W-:Y:S01]  /*17d70*/  LOP3.LUT R2, R2, 0xfffffff8, RZ, 0xc0, !PT ;  /* 0xfffffff802027812 */ /* 0x000fe200078ec0ff */
[----:B------:R-:W-:Y:S01]  /*17d80*/  IMAD.IADD R7, R10, 0x1, -R5 ;  /* 0x000000010a077824 */ /* 0x000fe200078e0a05 */
[----:B------:R-:W-:Y:S01]  /*17d90*/  SHF.R.S32.HI R41, RZ, 0x5, R9 ;  /* 0x00000005ff297819 */ /* 0x000fe20000011409 */
[----:B----4-:R-:W-:Y:S01]  /*17da0*/  FADD.FTZ R5, R8, R11 ;  /* 0x0000000b08057221 */ /* 0x010fe20000010000 */
[----:B------:R2:W3:Y:S01]  /*17db0*/  SHFL.BFLY PT, R43, R4, 0x1, 0x1f ;  /* 0x0c201f00042b7f89 */ /* 0x0004e200000e0000 */
[----:B------:R-:W-:-:S02]  /*17dc0*/  IMAD.IADD R2, R6, 0x1, -R2 ;  /* 0x0000000106027824 */ /* 0x000fc400078e0a02 */
[----:B------:R-:W-:Y:S01]  /*17dd0*/  IMAD R7, R41, 0x200, R7 ;  /* 0x0000020029077824 */ /* 0x000fe200078e0207 */
[----:B------:R2:W4:Y:S01]  /*17de0*/  SHFL.BFLY PT, R44, R3, 0x1, 0x1f ;  /* 0x0c201f00032c7f89 */ /* 0x00052200000e0000 */
[C---:B------:R-:W-:Y:S01]  /*17df0*/  IMAD.SHL.U32 R6, R2.reuse, 0x40, RZ ;  /* 0x0000004002067824 */ /* 0x040fe200078e00ff */
[----:B------:R-:W-:Y:S02]  /*17e00*/  R2P PR, R2, 0x6 ;  /* 0x0000000602007804 */ /* 0x000fe40000000000 */
[----:B------:R-:W-:Y:S01]  /*17e10*/  PLOP3.LUT P3, PT, PT, PT, UP0, 0x80, 0x0 ;  /* 0x000000000000781c */ /* 0x000fe20003f6f008 */
[----:B------:R2:W2:Y:S01]  /*17e20*/  SHFL.BFLY PT, R45, R5, 0x1, 0x1f ;  /* 0x0c201f00052d7f89 */ /* 0x0004a200000e0000 */
[----:B------:R-:W-:Y:S02]  /*17e30*/  LOP3.LUT R6, R6, 0x1c0, RZ, 0xc0, !PT ;  /* 0x000001c006067812 */ /* 0x000fe400078ec0ff */
[----:B------:R-:W-:Y:S02]  /*17e40*/  SEL R36, R36, 0xffffffe0, !P1 ;  /* 0xffffffe024247807 */ /* 0x000fe40004800000 */
[----:B------:R-:W-:Y:S01]  /*17e50*/  LEA.HI R21, R6, R6, RZ, 0x1d ;  /* 0x0000000606157211 */ /* 0x000fe200078fe8ff */
[----:B-1----:R-:W-:Y:S01]  /*17e60*/  FADD.FTZ R42, R0, R42 ;  /* 0x0000002a002a7221 */ /* 0x002fe20000010000 */
[----:B------:R-:W-:-:S03]  /*17e70*/  IMAD.MOV.U32 R0, RZ, RZ, 0x3f800000 ;  /* 0x3f800000ff007424 */ /* 0x000fc600078e00ff */
[----:B------:R-:W-:Y:S01]  /*17e80*/  IMAD.U32 R21, R7, 0x2, R21 ;  /* 0x0000000207157824 */ /* 0x000fe200078e0015 */
[----:B------:R-:W-:-:S04]  /*17e90*/  FSETP.NE.FTZ.AND P0, PT, R42, RZ, PT ;  /* 0x000000ff2a00720b */ /* 0x000fc80003f15000 */
[----:B------:R-:W-:-:S05]  /*17ea0*/  LEA R21, R21, UR4, 0x1 ;  /* 0x0000000415157c11 */ /* 0x000fca000f8e08ff */
[C---:B------:R-:W-:Y:S02]  /*17eb0*/  VIADD R23, R21.reuse, 0x40 ;  /* 0x0000004015177836 */ /* 0x040fe40000000000 */
[----:B------:R-:W-:Y:S01]  /*17ec0*/  @P2 VIADD R23, R21, 0xffffffc0 ;  /* 0xffffffc015172836 */ /* 0x000fe20000000000 */
[----:B--234-:R-:W-:Y:S06]  /*17ed0*/  @P3 BRA `(.L_x_235) ;  /* 0x00000000001c3947 */ /* 0x01cfec0003800000 */
[----:B------:R-:W1:Y:S01]  /*17ee0*/  S2UR UR8, SR_CTAID.Y ;  /* 0x00000000000879c3 */ /* 0x000e620000002600 */
[----:B------:R-:W-:Y:S01]  /*17ef0*/  ULDC.64 UR6, c[0x0][0x290] ;  /* 0x0000a40000067ab9 */ /* 0x000fe20000000a00 */
[----:B-1----:R-:W-:Y:S02]  /*17f00*/  USHF.R.S32.HI UR4, URZ, 0x1f, UR8 ;  /* 0x0000001f3f047899 */ /* 0x002fe40008011408 */
[----:B------:R-:W-:Y:S02]  /*17f10*/  UIMAD.WIDE.U32 UR10, UR8, UR6, URZ ;  /* 0x00000006080a72a5 */ /* 0x000fe4000f8e003f */
[----:B------:R-:W-:-:S04]  /*17f20*/  UIMAD UR4, UR4, UR6, URZ ;  /* 0x00000006040472a4 */ /* 0x000fc8000f8e023f */
[----:B------:R-:W-:-:S04]  /*17f30*/  UIMAD UR7, UR8, UR7, UR4 ;  /* 0x00000007080772a4 */ /* 0x000fc8000f8e0204 */
[----:B------:R-:W-:-:S12]  /*17f40*/  UIADD3 UR7, UR11, UR7, URZ ;  /* 0x000000070b077290 */ /* 0x000fd8000fffe03f */
.L_x_235:
[----:B------:R-:W-:Y:S01]  /*17f50*/  ULDC.U8 UR4, c[0x0][0x3d8] ;  /* 0x0000f60000047ab9 */ /* 0x000fe20000000000 */
[----:B------:R-:W-:Y:S01]  /*17f60*/  ULDC.U8 UR8, c[0x0][0x3d9] ;  /* 0x0000f64000087ab9 */ /* 0x000fe20000000000 */
[----:B------:R-:W-:Y:S01]  /*17f70*/  ISETP.NE.AND P3, PT, RZ, UR4, PT ;  /* 0x00000004ff007c0c */ /* 0x000fe2000bf65270 */
[----:B------:R1:W2:Y:S01]  /*17f80*/  @P0 MUFU.RCP R0, R42 ;  /* 0x0000002a00000308 */ /* 0x0002a20000001000 */
[----:B------:R-:W-:Y:S01]  /*17f90*/  SHF.R.S32.HI R48, RZ, 0x1f, R47 ;  /* 0x0000001fff307819 */ /* 0x000fe2000001142f */
[----:B------:R-:W-:Y:S01]  /*17fa0*/  FADD.FTZ R44, R3, R44 ;  /* 0x0000002c032c7221 */ /* 0x000fe20000010000 */
[----:B------:R-:W-:Y:S01]  /*17fb0*/  ISETP.NE.OR P1, PT, RZ, UR8, !P3 ;  /* 0x00000008ff007c0c */ /* 0x000fe2000df25670 */
[----:B------:R-:W-:Y:S01]  /*17fc0*/  FADD.FTZ R43, R4, R43 ;  /* 0x0000002b042b7221 */ /* 0x000fe20000010000 */
[----:B------:R-:W-:Y:S02]  /*17fd0*/  PLOP3.LUT P6, PT, PT, PT, PT, 0x8, 0x0 ;  /* 0x000000000000781c */ /* 0x000fe40003fce170 */
[----:B------:R-:W-:-:S02]  /*17fe0*/  CS2R R38, SRZ ;  /* 0x0000000000267805 */ /* 0x000fc4000001ff00 */
[----:B------:R-:W-:Y:S02]  /*17ff0*/  LEA.HI R37, R37, R10, RZ, 0x3 ;  /* 0x0000000a25257211 */ /* 0x000fe400078f18ff */
[----:B------:R-:W-:Y:S02]  /*18000*/  LEA.HI R48, R48, R47, RZ, 0x3 ;  /* 0x0000002f30307211 */ /* 0x000fe400078f18ff */
[----:B------:R-:W-:-:S03]  /*18010*/  LOP3.LUT R3, R9, 0xffffffe0, RZ, 0xc0, !PT ;  /* 0xffffffe009037812 */ /* 0x000fc600078ec0ff */
[----:B------:R-:W-:Y:S05]  /*18020*/  @P1 BRA `(.L_x_236) ;  /* 0x0000000000201947 */ /* 0x000fea0003800000 */
[----:B------:R-:W3:Y:S01]  /*18030*/  S2UR UR4, SR_CTAID.Y ;  /* 0x00000000000479c3 */ /* 0x000ee20000002600 */
[----:B------:R-:W-:Y:S01]  /*18040*/  ULDC UR6, c[0x0][0x2c4] ;  /* 0x0000b10000067ab9 */ /* 0x000fe20000000800 */
[----:B------:R-:W-:Y:S01]  /*18050*/  PLOP3.LUT P6, PT, PT, PT, PT, 0x80, 0x0 ;  /* 0x000000000000781c */ /* 0x000fe20003fcf070 */
[----:B---3--:R-:W-:-:S04]  /*18060*/  UIMAD UR4, UR4, UR6, URZ ;  /* 0x00000006040472a4 */ /* 0x008fc8000f8e023f */
[----:B------:R-:W-:-:S04]  /*18070*/  USEL UR16, UR4, UR16, !UP0 ;  /* 0x0000001004107287 */ /* 0x000fc8000c000000 */
[----:B------:R-:W-:Y:S02]  /*18080*/  USHF.R.S32.HI UR4, URZ, 0x1f, UR16 ;  /* 0x0000001f3f047899 */ /* 0x000fe40008011410 */
[----:B------:R-:W-:-:S04]  /*18090*/  IMAD.U32 R38, RZ, RZ, UR16 ;  /* 0x00000010ff267e24 */ /* 0x000fc8000f8e00ff */
[----:B------:R-:W-:-:S07]  /*180a0*/  MOV R39, UR4 ;  /* 0x0000000400277c02 */ /* 0x000fce0008000f00 */
.L_x_236:
[----:B------:R-:W-:Y:S01]  /*180b0*/  ISETP.NE.AND P2, PT, RZ, UR8, PT ;  /* 0x00000008ff007c0c */ /* 0x000fe2000bf45270 */
[----:B------:R-:W-:Y:S01]  /*180c0*/  FADD.FTZ R45, R5, R45 ;  /* 0x0000002d052d7221 */ /* 0x000fe20000010000 */
[----:B------:R-:W-:Y:S01]  /*180d0*/  LOP3.LUT R2, R2, 0x1, RZ, 0xc0, !PT ;  /* 0x0000000102027812 */ /* 0x000fe200078ec0ff */
[C---:B--2---:R-:W-:Y:S01]  /*180e0*/  FMUL.FTZ R144, R0.reuse, R144 ;  /* 0x0000009000907220 */ /* 0x044fe20000410000 */
[----:B------:R-:W-:Y:S01]  /*180f0*/  MOV R40, 0x10 ;  /* 0x0000001000287802 */ /* 0x000fe20000000f00 */
[----:B------:R-:W-:Y:S01]  /*18100*/  FMUL.FTZ R6, R0, R145 ;  /* 0x0000009100067220 */ /* 0x000fe20000410000 */
[----:B------:R-:W-:Y:S01]  /*18110*/  ISETP.NE.U32.AND P1, PT, R2, 0x1, PT ;  /* 0x000000010200780c */ /* 0x000fe20003f25070 */
[C---:B------:R-:W-:Y:S01]  /*18120*/  FMUL.FTZ R148, R0.reuse, R148 ;  /* 0x0000009400947220 */ /* 0x040fe20000410000 */
[----:B------:R-:W-:Y:S01]  /*18130*/  FSETP.NE.FTZ.AND P4, PT, R43, RZ, PT ;  /* 0x000000ff2b00720b */ /* 0x000fe20003f95000 */
[----:B------:R-:W-:Y:S01]  /*18140*/  FMUL.FTZ R149, R0, R149 ;  /* 0x0000009500957220 */ /* 0x000fe20000410000 */
[----:B------:R-:W-:Y:S01]  /*18150*/  SEL R40, R40, 0xfffffff0, P1 ;  /* 0xfffffff028287807 */ /* 0x000fe20000800000 */
[C---:B------:R-:W-:Y:S01]  /*18160*/  FMUL.FTZ R160, R0.reuse, R160 ;  /* 0x000000a000a07220 */ /* 0x040fe20000410000 */
[----:B------:R-:W-:Y:S01]  /*18170*/  PLOP3.LUT P1, PT, PT, PT, PT, 0x8, 0x0 ;  /* 0x000000000000781c */ /* 0x000fe20003f2e170 */
[----:B------:R-:W2:Y:S01]  /*18180*/  @!P2 LDC R46, c[0x0][0x2c4] ;  /* 0x0000b100ff2eab82 */ /* 0x000ea20000000800 */
[----:B------:R-:W-:Y:S01]  /*18190*/  @!P2 PLOP3.LUT P1, PT, P3, PT, PT, 0x80, 0x0 ;  /* 0x000000000000a81c */ /* 0x000fe20001f2f070 */
[C---:B------:R-:W-:Y:S01]  /*181a0*/  FMUL.FTZ R12, R0.reuse, R161 ;  /* 0x000000a1000c7220 */ /* 0x040fe20000410000 */
[----:B------:R-:W-:Y:S01]  /*181b0*/  IADD3 R4, -R3, R10, RZ ;  /* 0x0000000a03047210 */ /* 0x000fe20007ffe1ff */
[----:B------:R-:W-:Y:S01]  /*181c0*/  FMUL.FTZ R164, R0, R164 ;  /* 0x000000a400a47220 */ /* 0x000fe20000410000 */
[----:B------:R-:W-:Y:S01]  /*181d0*/  LOP3.LUT R3, R48, 0xfffffff8, RZ, 0xc0, !PT ;  /* 0xfffffff830037812 */ /* 0x000fe200078ec0ff */
[----:B------:R-:W-:Y:S01]  /*181e0*/  FMUL.FTZ R9, R0, R165 ;  /* 0x000000a500097220 */ /* 0x000fe20000410000 */
[----:B------:R-:W-:Y:S01]  /*181f0*/  FSETP.NE.FTZ.AND P3, PT, R44, RZ, PT ;  /* 0x000000ff2c00720b */ /* 0x000fe20003f75000 */
[C---:B------:R-:W-:Y:S01]  /*18200*/  FMUL.FTZ R176, R0.reuse, R176 ;  /* 0x000000b000b07220 */ /* 0x040fe20000410000 */
[----:B------:R-:W-:Y:S01]  /*18210*/  IADD3 R47, -R3, R47, RZ ;  /* 0x0000002f032f7210 */ /* 0x000fe20007ffe1ff */
[C---:B------:R-:W-:Y:S01]  /*18220*/  FMUL.FTZ R19, R0.reuse, R177 ;  /* 0x000000b100137220 */ /* 0x040fe20000410000 */
[----:B------:R-:W-:Y:S01]  /*18230*/  MOV R3, 0x3f800000 ;  /* 0x3f80000000037802 */ /* 0x000fe20000000f00 */
[C---:B------:R-:W-:Y:S01]  /*18240*/  FMUL.FTZ R180, R0.reuse, R180 ;  /* 0x000000b400b47220 */ /* 0x040fe20000410000 */
[C---:B------:R-:W-:Y:S01]  /*18250*/  FMUL.FTZ R17, R0.reuse, R181 ;  /* 0x000000b500117220 */ /* 0x040fe20000410000 */
[C---:B------:R-:W-:Y:S01]  /*18260*/  FMUL.FTZ R196, R0.reuse, R196 ;  /* 0x000000c400c47220 */ /* 0x040fe20000410000 */
[C---:B------:R-:W-:Y:S01]  /*18270*/  FMUL.FTZ R31, R0.reuse, R197 ;  /* 0x000000c5001f7220 */ /* 0x040fe20000410000 */
[C---:B------:R-:W-:Y:S01]  /*18280*/  FMUL.FTZ R200, R0.reuse, R200 ;  /* 0x000000c800c87220 */ /* 0x040fe20000410000 */
[----:B------:R-:W-:Y:S01]  /*18290*/  FMUL.FTZ R29, R0, R201 ;  /* 0x000000c9001d7220 */ /* 0x000fe20000410000 */
[----:B------:R-:W-:Y:S01]  /*182a0*/  MOV R2, 0x3f800000 ;  /* 0x3f80000000027802 */ /* 0x000fe20000000f00 */
[----:B------:R-:W3:Y:S01]  /*182b0*/  @P4 MUFU.RCP R3, R43 ;  /* 0x0000002b00034308 */ /* 0x000ee20000001000 */
[----:B------:R-:W-:Y:S01]  /*182c0*/  MOV R0, 0x3f800000 ;  /* 0x3f80000000007802 */ /* 0x000fe20000000f00 */
[----:B------:R-:W4:Y:S01]  /*182d0*/  S2UR UR4, SR_CTAID.X ;  /* 0x00000000000479c3 */ /* 0x000f220000002500 */
[----:B------:R-:W-:Y:S01]  /*182e0*/  LOP3.LUT P5, RZ, R4, 0x3, RZ, 0xc0, !PT ;  /* 0x0000000304ff7812 */ /* 0x000fe200078ac0ff */
[----:B------:R-:W-:Y:S01]  /*182f0*/  BSSY B0, `(.L_x_237) ;  /* 0x00000d6000007945 */ /* 0x000fe20003800000 */
[----:B------:R-:W-:-:S02]  /*18300*/  F2FP.F16.F32.PACK_AB R6, R6, R144 ;  /* 0x000000900606723e */ /* 0x000fc400000000ff */
[----:B------:R-:W-:Y:S01]  /*18310*/  F2FP.F16.F32.PACK_AB R12, R12, R160 ;  /* 0x000000a00c0c723e */ /* 0x000fe200000000ff */
[----:B------:R-:W5:Y:S01]  /*18320*/  @P3 MUFU.RCP R2, R44 ;  /* 0x0000002c00023308 */ /* 0x000f620000001000 */
[----:B------:R-:W-:Y:S01]  /*18330*/  F2FP.F16.F32.PACK_AB R9, R9, R164 ;  /* 0x000000a40909723e */ /* 0x000fe200000000ff */
[----:B--2---:R-:W2:Y:S01]  /*18340*/  @P1 LDC R46, c[0x0][0x2e4] ;  /* 0x0000b900ff2e1b82 */ /* 0x004ea20000000800 */
[----:B------:R-:W-:Y:S01]  /*18350*/  FSETP.NE.FTZ.AND P1, PT, R45, RZ, PT ;  /* 0x000000ff2d00720b */ /* 0x000fe20003f35000 */
[----:B------:R1:W-:Y:S01]  /*18360*/  STS [R21], R6 ;  /* 0x0000000615007388 */ /* 0x0003e20000000800 */
[----:B------:R-:W-:Y:S02]  /*18370*/  F2FP.F16.F32.PACK_AB R19, R19, R176 ;  /* 0x000000b01313723e */ /* 0x000fe400000000ff */
[----:B------:R-:W-:Y:S01]  /*18380*/  F2FP.F16.F32.PACK_AB R17, R17, R180 ;  /* 0x000000b41111723e */ /* 0x000fe200000000ff */
[C---:B---3--:R-:W-:Y:S01]  /*18390*/  FMUL.FTZ R146, R3.reuse, R146 ;  /* 0x0000009203927220 */ /* 0x048fe20000410000 */
[C---:B------:R-:W-:Y:S01]  /*183a0*/  FMUL.FTZ R5, R3.reuse, R147 ;  /* 0x0000009303057220 */ /* 0x040fe20000410000 */
[C---:B------:R-:W-:Y:S01]  /*183b0*/  FMUL.FTZ R150, R3.reuse, R150 ;  /* 0x0000009603967220 */ /* 0x040fe20000410000 */
[C---:B------:R-:W-:Y:S01]  /*183c0*/  FMUL.FTZ R151, R3.reuse, R151 ;  /* 0x0000009703977220 */ /* 0x040fe20000410000 */
[C---:B------:R-:W-:Y:S01]  /*183d0*/  FMUL.FTZ R162, R3.reuse, R162 ;  /* 0x000000a203a27220 */ /* 0x040fe20000410000 */
[C---:B------:R-:W-:Y:S01]  /*183e0*/  FMUL.FTZ R11, R3.reuse, R163 ;  /* 0x000000a3030b7220 */ /* 0x040fe20000410000 */
[----:B------:R-:W-:-:S02]  /*183f0*/  FMUL.FTZ R166, R3, R166 ;  /* 0x000000a603a67220 */ /* 0x000fc40000410000 */
[----:B------:R-:W3:Y:S01]  /*18400*/  @P1 MUFU.RCP R0, R45 ;  /* 0x0000002d00001308 */ /* 0x000ee20000001000 */
[C---:B-----5:R-:W-:Y:S01]  /*18410*/  FMUL.FTZ R140, R2.reuse, R140 ;  /* 0x0000008c028c7220 */ /* 0x060fe20000410000 */
        /* <DEDUP_REMOVED lines=10> */
[C---:B------:R-:W-:Y:S01]  /*184c0*/  FMUL.FTZ R152, R2.reuse, R152 ;  /* 0x0000009802987220 */ /* 0x040fe20000410000 */
[C---:B------:R-:W-:Y:S01]  /*184d0*/  FMUL.FTZ R14, R2.reuse, R153 ;  /* 0x00000099020e7220 */ /* 0x040fe20000410000 */
[C---:B------:R-:W-:Y:S01]  /*184e0*/  FMUL.FTZ R156, R2.reuse, R156 ;  /* 0x0000009c029c7220 */ /* 0x040fe20000410000 */
[C---:B------:R-:W-:Y:S01]  /*184f0*/  FMUL.FTZ R10, R2.reuse, R157 ;  /* 0x0000009d020a7220 */ /* 0x040fe20000410000 */
[----:B------:R-:W-:Y:S01]  /*18500*/  FMUL.FTZ R168, R2, R168 ;  /* 0x000000a802a87220 */ /* 0x000fe20000410000 */
[C---:B---3--:R-:W-:Y:S01]  /*18510*/  FMUL.FTZ R143, R0.reuse, R143 ;  /* 0x0000008f008f7220 */ /* 0x048fe20000410000 */
[C---:B------:R-:W-:Y:S01]  /*18520*/  FMUL.FTZ R7, R0.reuse, R142 ;  /* 0x0000008e00077220 */ /* 0x040fe20000410000 */
        /* <DEDUP_REMOVED lines=24> */
[----:B-1----:R-:W4:Y:S01]  /*186b0*/  @P2 LDC R6, c[0x0][0x2c0] ;  /* 0x0000b000ff062b82 */ /* 0x002f220000000800 */
[----:B------:R-:W-:-:S02]  /*186c0*/  F2FP.F16.F32.PACK_AB R3, R149, R148 ;  /* 0x000000949503723e */ /* 0x000fc400000000ff */
[----:B------:R-:W-:Y:S01]  /*186d0*/  F2FP.F16.F32.PACK_AB R2, R151, R150 ;  /* 0x000000969702723e */ /* 0x000fe200000000ff */
[----:B------:R1:W-:Y:S01]  /*186e0*/  STS [R21+0x400], R5 ;  /* 0x0004000515007388 */ /* 0x0003e20000000800 */
[----:B------:R-:W-:Y:S02]  /*186f0*/  IADD3 R0, R21, R40, RZ ;  /* 0x0000002815007210 */ /* 0x000fe40007ffe0ff */
[----:B------:R-:W-:Y:S02]  /*18700*/  F2FP.F16.F32.PACK_AB R4, R4, R140 ;  /* 0x0000008c0404723e */ /* 0x000fe400000000ff */
[----:B------:R-:W-:Y:S01]  /*18710*/  F2FP.F16.F32.PACK_AB R7, R143, R7 ;  /* 0x000000078f07723e */ /* 0x000fe200000000ff */
[----:B------:R3:W-:Y:S01]  /*18720*/  STS [R0], R3 ;  /* 0x0000000300007388 */ /* 0x0007e20000000800 */
[----:B------:R-:W-:Y:S02]  /*18730*/  F2FP.F16.F32.PACK_AB R13, R155, R13 ;  /* 0x0000000d9b0d723e */ /* 0x000fe400000000ff */
        /* <DEDUP_REMOVED lines=12> */
[----:B-1----:R-:W1:Y:S02]  /*18800*/  @!P2 LDC R5, c[0x0][0x270] ;  /* 0x00009c00ff05ab82 */ /* 0x002e640000000800 */
[----:B------:R4:W-:Y:S01]  /*18810*/  STS [R0+0x2000], R14 ;  /* 0x0020000e00007388 */ /* 0x0009e20000000800 */
[----:B------:R-:W-:-:S02]  /*18820*/  F2FP.F16.F32.PACK_AB R22, R22, R182 ;  /* 0x000000b61616723e */ /* 0x000fc400000000ff */
[----:B------:R-:W-:Y:S02]  /*18830*/  F2FP.F16.F32.PACK_AB R24, R24, R172 ;  /* 0x000000ac1818723e */ /* 0x000fe400000000ff */
[----:B---3--:R-:W-:Y:S02]  /*18840*/  IADD3 R3, R0, R36, RZ ;  /* 0x0000002400037210 */ /* 0x008fe40007ffe0ff */
[----:B------:R-:W-:Y:S02]  /*18850*/  F2FP.F16.F32.PACK_AB R26, R175, R26 ;  /* 0x0000001aaf1a723e */ /* 0x000fe400000000ff */
[----:B-----5:R-:W-:Y:S02]  /*18860*/  IADD3 R2, R21, R36, RZ ;  /* 0x0000002415027210 */ /* 0x020fe40007ffe0ff */
[----:B------:R-:W-:Y:S02]  /*18870*/  F2FP.F16.F32.PACK_AB R25, R25, R184 ;  /* 0x000000b81919723e */ /* 0x000fe400000000ff */
[----:B------:R-:W-:Y:S01]  /*18880*/  F2FP.F16.F32.PACK_AB R27, R187, R27 ;  /* 0x0000001bbb1b723e */ /* 0x000fe200000000ff */
[----:B------:R3:W-:Y:S01]  /*18890*/  STS [R2], R12 ;  /* 0x0000000c02007388 */ /* 0x0007e20000000800 */
[----:B------:R-:W-:-:S02]  /*188a0*/  F2FP.F16.F32.PACK_AB R31, R31, R196 ;  /* 0x000000c41f1f723e */ /* 0x000fc400000000ff */
[----:B------:R-:W-:Y:S01]  /*188b0*/  F2FP.F16.F32.PACK_AB R30, R30, R198 ;  /* 0x000000c61e1e723e */ /* 0x000fe200000000ff */
[----:B------:R5:W-:Y:S01]  /*188c0*/  STS [R2+0x400], R11 ;  /* 0x0004000b02007388 */ /* 0x000be20000000800 */
[----:B------:R-:W-:Y:S01]  /*188d0*/  F2FP.F16.F32.PACK_AB R29, R29, R200 ;  /* 0x000000c81d1d723e */ /* 0x000fe200000000ff */
[----:B--2---:R-:W2:Y:S01]  /*188e0*/  @P0 MUFU.LG2 R7, R42 ;  /* 0x0000002a00070308 */ /* 0x004ea20000000c00 */
[----:B------:R-:W-:Y:S01]  /*188f0*/  F2FP.F16.F32.PACK_AB R28, R28, R202 ;  /* 0x000000ca1c1c723e */ /* 0x000fe200000000ff */
[----:B----4-:R-:W4:Y:S01]  /*18900*/  S2R R13, SR_CTAID.Y ;  /* 0x00000000000d7919 */ /* 0x010f220000002600 */
[----:B------:R-:W-:Y:S02]  /*18910*/  F2FP.F16.F32.PACK_AB R33, R33, R192 ;  /* 0x000000c02121723e */ /* 0x000fe400000000ff */
[----:B------:R-:W-:Y:S01]  /*18920*/  IADD3 R0, R36, 0x400, R23 ;  /* 0x0000040024007810 */ /* 0x000fe20007ffe017 */
[----:B------:R-:W-:Y:S01]  /*18930*/  STS [R3], R9 ;  /* 0x0000000903007388 */ /* 0x000fe20000000800 */
[----:B------:R-:W-:Y:S01]  /*18940*/  F2FP.F16.F32.PACK_AB R32, R195, R32 ;  /* 0x00000020c320723e */ /* 0x000fe200000000ff */
[----:B------:R-:W4:Y:S01]  /*18950*/  @P3 LDC R14, c[0x0][0x2e8] ;  /* 0x0000ba00ff0e3b82 */ /* 0x000f220000000800 */
[C---:B------:R-:W-:Y:S01]  /*18960*/  IADD3 R4, R40.reuse, R0, RZ ;  /* 0x0000000028047210 */ /* 0x040fe20007ffe0ff */
[----:B------:R1:W-:Y:S01]  /*18970*/  STS [R3+0x400], R8 ;  /* 0x0004000803007388 */ /* 0x0003e20000000800 */
[----:B------:R-:W-:-:S02]  /*18980*/  IADD3 R0, R40, R23, RZ ;  /* 0x0000001728007210 */ /* 0x000fc40007ffe0ff */
[----:B------:R-:W-:Y:S01]  /*18990*/  @!P2 MOV R6, 0x1 ;  /* 0x000000010006a802 */ /* 0x000fe20000000f00 */
[----:B------:R-:W-:Y:S01]  /*189a0*/  STS [R2+0x2000], R10 ;  /* 0x0020000a02007388 */ /* 0x000fe20000000800 */
[----:B------:R-:W-:Y:S02]  /*189b0*/  F2FP.F16.F32.PACK_AB R35, R35, R188 ;  /* 0x000000bc2323723e */ /* 0x000fe400000000ff */
[----:B------:R-:W-:Y:S01]  /*189c0*/  F2FP.F16.F32.PACK_AB R34, R191, R34 ;  /* 0x00000022bf22723e */ /* 0x000fe200000000ff */
[----:B------:R1:W-:Y:S01]  /*189d0*/  STS [R2+0x2400], R16 ;  /* 0x0024001002007388 */ /* 0x0003e20000000800 */
[----:B---3--:R-:W-:Y:S01]  /*189e0*/  @P3 MUFU.LG2 R12, R44 ;  /* 0x0000002c000c3308 */ /* 0x008fe20000000c00 */
[----:B--2---:R-:W-:Y:S01]  /*189f0*/  @P0 FMUL.FTZ R7, R7, 0.69314718246459960938 ;  /* 0x3f31721807070820 */ /* 0x004fe20000410000 */
[----:B------:R-:W-:Y:S01]  /*18a00*/  MOV R21, 0x7f800000 ;  /* 0x7f80000000157802 */ /* 0x000fe20000000f00 */
[----:B------:R-:W-:Y:S04]  /*18a10*/  STS [R3+0x2000], R15 ;  /* 0x0020000f03007388 */ /* 0x000fe80000000800 */
[----:B------:R2:W-:Y:S01]  /*18a20*/  STS [R3+0x2400], R20 ;  /* 0x0024001403007388 */ /* 0x0005e20000000800 */
[----:B-----5:R-:W3:Y:S03]  /*18a30*/  @P4 MUFU.LG2 R11, R43 ;  /* 0x0000002b000b4308 */ /* 0x020ee60000000c00 */
[----:B------:R-:W-:Y:S04]  /*18a40*/  STS [R23], R19 ;  /* 0x0000001317007388 */ /* 0x000fe80000000800 */
[----:B------:R-:W-:Y:S01]  /*18a50*/  STS [R23+0x400], R18 ;  /* 0x0004001217007388 */ /* 0x000fe20000000800 */
[----:B-1----:R-:W1:Y:S03]  /*18a60*/  @P2 LDC.64 R8, c[0x0][0x2c0] ;  /* 0x0000b000ff082b82 */ /* 0x002e660000000a00 */
[----:B------:R-:W-:Y:S04]  /*18a70*/  STS [R0], R17 ;  /* 0x0000001100007388 */ /* 0x000fe80000000800 */
[----:B------:R5:W-:Y:S01]  /*18a80*/  STS [R0+0x400], R22 ;  /* 0x0004001600007388 */ /* 0x000be20000000800 */
[C---:B------:R-:W-:Y:S01]  /*18a90*/  IADD3 R2, R36.reuse, R23, RZ ;  /* 0x0000001724027210 */ /* 0x040fe20007ffe0ff */
[----:B------:R-:W3:Y:S02]  /*18aa0*/  @P0 LDC R10, c[0x0][0x2e8] ;  /* 0x0000ba00ff0a0b82 */ /* 0x000ee40000000800 */
[----:B------:R4:W-:Y:S04]  /*18ab0*/  STS [R23+0x2000], R24 ;  /* 0x0020001817007388 */ /* 0x0009e80000000800 */
[----:B------:R4:W-:Y:S01]  /*18ac0*/  STS [R23+0x2400], R26 ;  /* 0x0024001a17007388 */ /* 0x0009e20000000800 */
[----:B--2---:R-:W-:Y:S01]  /*18ad0*/  IADD3 R3, R36, R0, RZ ;  /* 0x0000000024037210 */ /* 0x004fe20007ffe0ff */
[----:B------:R-:W2:Y:S01]  /*18ae0*/  @P4 LDC R15, c[0x0][0x2e8] ;  /* 0x0000ba00ff0f4b82 */ /* 0x000ea20000000800 */
[----:B------:R-:W-:Y:S01]  /*18af0*/  MOV R20, 0x7f800000 ;  /* 0x7f80000000147802 */ /* 0x000fe20000000f00 */
[----:B------:R-:W-:Y:S04]  /*18b00*/  STS [R0+0x2000], R25 ;  /* 0x0020001900007388 */ /* 0x000fe80000000800 */
[----:B------:R1:W-:Y:S04]  /*18b10*/  STS [R0+0x2400], R27 ;  /* 0x0024001b00007388 */ /* 0x0003e80000000800 */
[----:B------:R-:W-:Y:S04]  /*18b20*/  STS [R2], R31 ;  /* 0x0000001f02007388 */ /* 0x000fe80000000800 */
[----:B------:R-:W-:Y:S01]  /*18b30*/  STS [R2+0x400], R30 ;  /* 0x0004001e02007388 */ /* 0x000fe20000000800 */
[----:B-----5:R-:W-:-:S03]  /*18b40*/  MOV R22, 0x7f800000 ;  /* 0x7f80000000167802 */ /* 0x020fc60000000f00 */
[----:B------:R-:W-:Y:S01]  /*18b50*/  STS [R3], R29 ;  /* 0x0000001d03007388 */ /* 0x000fe20000000800 */
[----:B----4-:R-:W4:Y:S01]  /*18b60*/  S2R R24, SR_CTAID.Z ;  /* 0x0000000000187919 */ /* 0x010f220000002700 */
[----:B------:R-:W-:Y:S01]  /*18b70*/  MOV R23, 0x7f800000 ;  /* 0x7f80000000177802 */ /* 0x000fe20000000f00 */
[----:B---3--:R-:W-:Y:S01]  /*18b80*/  @P0 FFMA.FTZ R23, R136, R10, R7 ;  /* 0x0000000a88170223 */ /* 0x008fe20000010007 */
[----:B------:R-:W-:Y:S01]  /*18b90*/  @P4 FMUL.FTZ R7, R11, 0.69314718246459960938 ;  /* 0x3f3172180b074820 */ /* 0x000fe20000410000 */
[----:B------:R-:W-:Y:S03]  /*18ba0*/  STS [R4], R28 ;  /* 0x0000001c04007388 */ /* 0x000fe60000000800 */
[----:B--2---:R-:W-:Y:S01]  /*18bb0*/  @P4 FFMA.FTZ R22, R135, R15, R7 ;  /* 0x0000000f87164223 */ /* 0x004fe20000010007 */
[----:B------:R-:W-:Y:S01]  /*18bc0*/  STS [R2+0x2000], R33 ;  /* 0x0020002102007388 */ /* 0x000fe20000000800 */
[----:B-1----:R-:W-:Y:S01]  /*18bd0*/  @P2 MOV R0, 0x1 ;  /* 0x0000000100002802 */ /* 0x002fe20000000f00 */
[----:B------:R-:W-:-:S02]  /*18be0*/  @!P2 IMAD R0, R46, R5, RZ ;  /* 0x000000052e00a224 */ /* 0x000fc400078e02ff */
[----:B------:R1:W-:Y:S02]  /*18bf0*/  STS [R2+0x2400], R32 ;  /* 0x0024002002007388 */ /* 0x0003e40000000800 */
[----:B------:R-:W-:Y:S02]  /*18c00*/  IMAD R0, R13, R0, RZ ;  /* 0x000000000d007224 */ /* 0x000fe400078e02ff */
[----:B------:R-:W2:Y:S01]  /*18c10*/  @P1 LDC R13, c[0x0][0x2e8] ;  /* 0x0000ba00ff0d1b82 */ /* 0x000ea20000000800 */
[----:B------:R3:W-:Y:S02]  /*18c20*/  STS [R3+0x2000], R35 ;  /* 0x0020002303007388 */ /* 0x0007e40000000800 */
[----:B------:R-:W-:Y:S01]  /*18c30*/  SEL R5, R0, RZ, !P6 ;  /* 0x000000ff00057207 */ /* 0x000fe20007000000 */
[----:B------:R-:W-:Y:S01]  /*18c40*/  IMAD R0, R6, UR4, RZ ;  /* 0x0000000406007c24 */ /* 0x000fe2000f8e02ff */
[----:B------:R5:W-:Y:S04]  /*18c50*/  STS [R4+0x2000], R34 ;  /* 0x0020002204007388 */ /* 0x000be80000000800 */
[----:B------:R-:W-:Y:S01]  /*18c60*/  SHF.L.U32 R0, R0, 0x7, RZ ;  /* 0x0000000700007819 */ /* 0x000fe200000006ff */
[----:B-1----:R-:W-:Y:S01]  /*18c70*/  @P2 IMAD R2, R9, R8, RZ ;  /* 0x0000000809022224 */ /* 0x002fe200078e02ff */
[----:B------:R-:W-:Y:S01]  /*18c80*/  @!P2 MOV R2, R46 ;  /* 0x0000002e0002a202 */ /* 0x000fe20000000f00 */
[----:B------:R-:W5:Y:S01]  /*18c90*/  @P1 MUFU.LG2 R8, R45 ;  /* 0x0000002d00081308 */ /* 0x000f620000000c00 */
[----:B---3--:R-:W-:-:S03]  /*18ca0*/  SHF.R.S32.HI R3, RZ, 0x1f, R0 ;  /* 0x0000001fff037819 */ /* 0x008fc60000011400 */
[----:B----4-:R-:W-:Y:S02]  /*18cb0*/  IMAD R2, R24, R2, R5 ;  /* 0x0000000218027224 */ /* 0x010fe400078e0205 */
[----:B------:R-:W-:Y:S01]  /*18cc0*/  @P3 FMUL.FTZ R5, R12, 0.69314718246459960938 ;  /* 0x3f3172180c053820 */ /* 0x000fe20000410000 */
[----:B------:R-:W-:Y:S02]  /*18cd0*/  BAR.SYNC.DEFER_BLOCKING 0x0 ;  /* 0x0000000000007b1d */ /* 0x000fe40000010000 */
[--C-:B------:R-:W-:Y:S01]  /*18ce0*/  IADD3 R10, P2, P0, R0, R38, R2.reuse ;  /* 0x00000026000a7210 */ /* 0x100fe2000785e002 */
[----:B------:R-:W-:Y:S01]  /*18cf0*/  @P3 FFMA.FTZ R20, R134, R14, R5 ;  /* 0x0000000e86143223 */ /* 0x000fe20000010005 */
[----:B------:R-:W-:-:S04]  /*18d00*/  SHF.R.S32.HI R9, RZ, 0x1f, R2 ;  /* 0x0000001fff097819 */ /* 0x000fc80000011402 */
[----:B------:R-:W-:Y:S01]  /*18d10*/  IADD3.X R9, R3, R39, R9, P2, P0 ;  /* 0x0000002703097210 */ /* 0x000fe200017e0409 */
[----:B-----5:R-:W-:-:S04]  /*18d20*/  @P1 FMUL.FTZ R4, R8, 0.69314718246459960938 ;  /* 0x3f31721808041820 */ /* 0x020fc80000410000 */
[----:B--2---:R-:W-:Y:S01]  /*18d30*/  @P1 FFMA.FTZ R21, R132, R13, R4 ;  /* 0x0000000d84151223 */ /* 0x004fe20000010004 */
[----:B------:R-:W-:Y:S06]  /*18d40*/  @P5 BRA `(.L_x_238) ;  /* 0x0000000000c05947 */ /* 0x000fec0003800000 */
[----:B------:R-:W1:Y:S01]  /*18d50*/  S2R R3, SR_TID.X ;  /* 0x0000000000037919 */ /* 0x000e620000002100 */
[----:B------:R-:W-:-:S04]  /*18d60*/  SHF.R.S32.HI R2, RZ, 0x1f, R41 ;  /* 0x0000001fff027819 */ /* 0x000fc80000011429 */
[----:B------:R-:W-:-:S04]  /*18d70*/  LEA.HI R2, R2, R41, RZ, 0x2 ;  /* 0x0000002902027211 */ /* 0x000fc800078f10ff */
[----:B------:R-:W-:-:S05]  /*18d80*/  LOP3.LUT R2, R2, 0xffffffc, RZ, 0xc0, !PT ;  /* 0x0ffffffc02027812 */ /* 0x000fca00078ec0ff */
[----:B------:R-:W-:Y:S01]  /*18d90*/  IMAD.IADD R2, R41, 0x1, -R2 ;  /* 0x0000000129027824 */ /* 0x000fe200078e0a02 */
[----:B-1----:R-:W-:-:S04]  /*18da0*/  SHF.R.S32.HI R0, RZ, 0x1f, R3 ;  /* 0x0000001fff007819 */ /* 0x002fc80000011403 */
[----:B------:R-:W-:-:S04]  /*18db0*/  LEA.HI R0, R0, R3, RZ, 0x5 ;  /* 0x0000000300007211 */ /* 0x000fc800078f28ff */
[----:B------:R-:W-:-:S05]  /*18dc0*/  LOP3.LUT R0, R0, 0xffffffe0, RZ, 0xc0, !PT ;  /* 0xffffffe000007812 */ /* 0x000fca00078ec0ff */
[----:B------:R-:W-:-:S05]  /*18dd0*/  IMAD.IADD R0, R3, 0x1, -R0 ;  /* 0x0000000103007824 */ /* 0x000fca00078e0a00 */
[----:B------:R-:W-:-:S04]  /*18de0*/  SHF.R.S32.HI R3, RZ, 0x1f, R0 ;  /* 0x0000001fff037819 */ /* 0x000fc80000011400 */
[----:B------:R-:W-:-:S04]  /*18df0*/  LEA.HI R0, R3, R0, RZ, 0x2 ;  /* 0x0000000003007211 */ /* 0x000fc800078f10ff */
        /* <DEDUP_REMOVED lines=10> */
[----:B------:R-:W-:-:S03]  /*18ea0*/  @!P6 IMAD R4, R0, R6, RZ ;  /* 0x000000060004e224 */ /* 0x000fc600078e02ff */
[-C--:B------:R-:W-:Y:S02]  /*18eb0*/  @!P5 IMAD R2, R2, R6.reuse, RZ ;  /* 0x000000060202d224 */ /* 0x080fe400078e02ff */
[----:B------:R-:W-:Y:S01]  /*18ec0*/  @!P4 IMAD R0, R3, R6, RZ ;  /* 0x000000060300c224 */ /* 0x000fe200078e02ff */
[----:B------:R-:W-:Y:S01]  /*18ed0*/  @!P6 IADD3 R7, P0, R4, R10, RZ ;  /* 0x0000000a0407e210 */ /* 0x000fe20007f1e0ff */
[----:B------:R-:W2:Y:S01]  /*18ee0*/  @!P5 LDC.64 R14, c[0x0][0x2b0] ;  /* 0x0000ac00ff0edb82 */ /* 0x000ea20000000a00 */
[----:B------:R-:W-:Y:S01]  /*18ef0*/  @!P3 IMAD R5, R5, R6, RZ ;  /* 0x000000060505b224 */ /* 0x000fe200078e02ff */
[-C--:B------:R-:W-:Y:S02]  /*18f00*/  @!P5 IADD3 R3, P2, R2, R10.reuse, RZ ;  /* 0x0000000a0203d210 */ /* 0x080fe40007f5e0ff */
[----:B------:R-:W-:Y:S02]  /*18f10*/  @!P4 IADD3 R11, P1, R0, R10, RZ ;  /* 0x0000000a000bc210 */ /* 0x000fe40007f3e0ff */
[----:B------:R-:W-:-:S02]  /*18f20*/  @!P6 LEA.HI.X.SX32 R4, R4, R9, 0x1, P0 ;  /* 0x000000090404e211 */ /* 0x000fc400000f0eff */
[----:B------:R-:W3:Y:S01]  /*18f30*/  @!P4 LDC.64 R16, c[0x0][0x2b0] ;  /* 0x0000ac00ff10cb82 */ /* 0x000ee20000000a00 */
[----:B------:R-:W-:Y:S02]  /*18f40*/  @!P5 LEA.HI.X.SX32 R2, R2, R9, 0x1, P2 ;  /* 0x000000090202d211 */ /* 0x000fe400010f0eff */
[----:B------:R-:W-:-:S05]  /*18f50*/  @!P3 IADD3 R10, P0, R5, R10, RZ ;  /* 0x0000000a050ab210 */ /* 0x000fca0007f1e0ff */
[----:B------:R-:W4:Y:S01]  /*18f60*/  @!P3 LDC.64 R18, c[0x0][0x2b0] ;  /* 0x0000ac00ff12bb82 */ /* 0x000f220000000a00 */
[----:B-1----:R-:W-:Y:S02]  /*18f70*/  @!P6 LEA R8, P2, R7, R12, 0x2 ;  /* 0x0000000c0708e211 */ /* 0x002fe400078410ff */
[-C--:B------:R-:W-:Y:S02]  /*18f80*/  @!P4 LEA.HI.X.SX32 R12, R0, R9.reuse, 0x1, P1 ;  /* 0x00000009000cc211 */ /* 0x080fe400008f0eff */
[----:B------:R-:W-:Y:S02]  /*18f90*/  @!P3 LEA.HI.X.SX32 R0, R5, R9, 0x1, P0 ;  /* 0x000000090500b211 */ /* 0x000fe400000f0eff */
[----:B------:R-:W-:Y:S02]  /*18fa0*/  @!P6 LEA.HI.X R9, R7, R13, R4, 0x2, P2 ;  /* 0x0000000d0709e211 */ /* 0x000fe400010f1404 */
[----:B--2---:R-:W-:-:S03]  /*18fb0*/  @!P5 LEA R6, P1, R3, R14, 0x2 ;  /* 0x0000000e0306d211 */ /* 0x004fc600078210ff */
[----:B------:R1:W-:Y:S01]  /*18fc0*/  @!P6 STG.E desc[UR24][R8.64], R23 ;  /* 0x000000170800e986 */ /* 0x0003e2000c101918 */
[----:B------:R-:W-:Y:S02]  /*18fd0*/  @!P5 LEA.HI.X R7, R3, R15, R2, 0x2, P1 ;  /* 0x0000000f0307d211 */ /* 0x000fe400008f1402 */
[----:B---3--:R-:W-:-:S03]  /*18fe0*/  @!P4 LEA R4, P1, R11, R16, 0x2 ;  /* 0x000000100b04c211 */ /* 0x008fc600078210ff */
[----:B------:R1:W-:Y:S01]  /*18ff0*/  @!P5 STG.E desc[UR24][R6.64], R22 ;  /* 0x000000160600d986 */ /* 0x0003e2000c101918 */
[----:B------:R-:W-:Y:S02]  /*19000*/  @!P4 LEA.HI.X R5, R11, R17, R12, 0x2, P1 ;  /* 0x000000110b05c211 */ /* 0x000fe400008f140c */
[----:B----4-:R-:W-:-:S03]  /*19010*/  @!P3 LEA R2, P0, R10, R18, 0x2 ;  /* 0x000000120a02b211 */ /* 0x010fc600078010ff */
[----:B------:R1:W-:Y:S01]  /*19020*/  @!P4 STG.E desc[UR24][R4.64], R20 ;  /* 0x000000140400c986 */ /* 0x0003e2000c101918 */
[----:B------:R-:W-:-:S05]  /*19030*/  @!P3 LEA.HI.X R3, R10, R19, R0, 0x2, P0 ;  /* 0x000000130a03b211 */ /* 0x000fca00000f1400 */
[----:B------:R1:W-:Y:S04]  /*19040*/  @!P3 STG.E desc[UR24][R2.64], R21 ;  /* 0x000000150200b986 */ /* 0x0003e8000c101918 */
.L_x_238:
[----:B------:R-:W-:Y:S05]  /*19050*/  BSYNC B0 ;  /* 0x0000000000007941 */ /* 0x000fea0003800000 */
.L_x_237:
[----:B-1----:R1:W2:Y:S01]  /*19060*/  LDS.128 R20, [R231+0x3800] ;  /* 0x00380000e7147984 */ /* 0x0022a20000000c00 */
[----:B------:R-:W-:Y:S01]  /*19070*/  IMAD.SHL.U32 R0, R47, 0x8, RZ ;  /* 0x000000082f007824 */ /* 0x000fe200078e00ff */
[----:B------:R-:W-:Y:S01]  /*19080*/  UIMAD UR18, UR4, -0x80, UR18 ;  /* 0xffffff80041278a4 */ /* 0x000fe2000f8e0212 */
[----:B------:R-:W-:Y:S01]  /*19090*/  SHF.R.S32.HI R2, RZ, 0x3, R37 ;  /* 0x00000003ff027819 */ /* 0x000fe20000011425 */
[----:B------:R1:W3:Y:S01]  /*190a0*/  LDS.128 R12, [R231] ;  /* 0x00000000e70c7984 */ /* 0x0002e20000000c00 */
[----:B------:R-:W-:Y:S01]  /*190b0*/  ULDC UR4, c[0x0][0x2d0] ;  /* 0x0000b40000047ab9 */ /* 0x000fe20000000800 */
[C---:B------:R-:W-:Y:S01]  /*190c0*/  LEA.HI.SX32 R4, R37.reuse, 0x20, 0x1d ;  /* 0x0000002025047811 */ /* 0x040fe200078feaff */
[----:B------:R-:W-:Y:S01]  /*190d0*/  BSSY B0, `(.L_x_239) ;  /* 0x0000026000007945 */ /* 0x000fe20003800000 */
[----:B------:R-:W-:Y:S01]  /*190e0*/  ISETP.GE.AND P1, PT, R0, UR4, PT ;  /* 0x0000000400007c0c */ /* 0x000fe2000bf26270 */
[----:B------:R-:W-:Y:S01]  /*190f0*/  ULDC.64 UR4, c[0x0][0x2a0] ;  /* 0x0000a80000047ab9 */ /* 0x000fe20000000a00 */
[----:B------:R-:W-:-:S02]  /*19100*/  LEA.HI.SX32 R3, R37, 0x30, 0x1d ;  /* 0x0000003025037811 */ /* 0x000fc400078feaff */
[----:B------:R-:W-:Y:S02]  /*19110*/  LEA.HI.SX32 R5, R37, 0x10, 0x1d ;  /* 0x0000001025057811 */ /* 0x000fe400078feaff */
[----:B------:R-:W-:Y:S02]  /*19120*/  ISETP.GE.OR P2, PT, R2, UR18, P1 ;  /* 0x0000001202007c0c */ /* 0x000fe40008f46670 */
[----:B------:R-:W-:Y:S02]  /*19130*/  ISETP.GE.OR P6, PT, R4, UR18, P1 ;  /* 0x0000001204007c0c */ /* 0x000fe40008fc6670 */
[----:B------:R-:W-:Y:S02]  /*19140*/  ISETP.GE.OR P5, PT, R3, UR18, P1 ;  /* 0x0000001203007c0c */ /* 0x000fe40008fa6670 */
[----:B------:R-:W-:Y:S02]  /*19150*/  LEA.HI.SX32 R2, R37, 0x40, 0x1d ;  /* 0x0000004025027811 */ /* 0x000fe400078feaff */
[----:B------:R-:W-:-:S02]  /*19160*/  SHF.R.S32.HI R3, RZ, 0x1f, R0 ;  /* 0x0000001fff037819 */ /* 0x000fc40000011400 */
[----:B------:R-:W-:Y:S02]  /*19170*/  IADD3 R4, P3, R0, UR10, RZ ;  /* 0x0000000a00047c10 */ /* 0x000fe4000ff7e0ff */
[----:B------:R-:W-:Y:S02]  /*19180*/  SHF.R.S32.HI R6, RZ, 0x1f, R24 ;  /* 0x0000001fff067819 */ /* 0x000fe40000011418 */
[----:B------:R-:W-:Y:S02]  /*19190*/  LEA.HI.SX32 R0, R37, 0x50, 0x1d ;  /* 0x0000005025007811 */ /* 0x000fe400078feaff */
[----:B------:R-:W-:Y:S02]  /*191a0*/  ISETP.GE.OR P0, PT, R5, UR18, P1 ;  /* 0x0000001205007c0c */ /* 0x000fe40008f06670 */
[----:B------:R-:W-:Y:S02]  /*191b0*/  ISETP.GE.OR P4, PT, R2, UR18, P1 ;  /* 0x0000001202007c0c */ /* 0x000fe40008f86670 */
[----:B------:R-:W-:-:S02]  /*191c0*/  IADD3.X R5, R3, UR7, RZ, P3, !PT ;  /* 0x0000000703057c10 */ /* 0x000fc40009ffe4ff */
[----:B------:R-:W-:Y:S02]  /*191d0*/  SHF.R.S32.HI R2, RZ, 0x3, R48 ;  /* 0x00000003ff027819 */ /* 0x000fe40000011430 */
[----:B------:R-:W-:Y:S01]  /*191e0*/  ISETP.GE.OR P3, PT, R0, UR18, P1 ;  /* 0x0000001200007c0c */ /* 0x000fe20008f66670 */
[----:B------:R-:W-:Y:S01]  /*191f0*/  IMAD R0, R6, UR4, RZ ;  /* 0x0000000406007c24 */ /* 0x000fe2000f8e02ff */
[----:B------:R-:W-:Y:S01]  /*19200*/  SHF.R.S32.HI R3, RZ, 0x1f, R2 ;  /* 0x0000001fff037819 */ /* 0x000fe20000011402 */
[----:B------:R-:W-:Y:S01]  /*19210*/  IMAD.U32 R6, RZ, RZ, UR17 ;  /* 0x00000011ff067e24 */ /* 0x000fe2000f8e00ff */
[C---:B------:R-:W-:Y:S01]  /*19220*/  LEA.HI.SX32 R17, R37.reuse, 0x60, 0x1d ;  /* 0x0000006025117811 */ /* 0x040fe200078feaff */
[C---:B------:R-:W-:Y:S01]  /*19230*/  IMAD R0, R24.reuse, UR5, R0 ;  /* 0x0000000518007c24 */ /* 0x040fe2000f8e0200 */
[----:B------:R-:W-:Y:S01]  /*19240*/  LEA.HI.SX32 R16, R37, 0x70, 0x1d ;  /* 0x0000007025107811 */ /* 0x000fe200078feaff */
[----:B------:R-:W-:-:S04]  /*19250*/  IMAD.WIDE.U32 R10, R24, UR4, R4 ;  /* 0x00000004180a7c25 */ /* 0x000fc8000f8e0004 */
[----:B------:R-:W-:-:S04]  /*19260*/  IMAD.WIDE R6, R6, 0x80, R2 ;  /* 0x0000008006067825 */ /* 0x000fc800078e0202 */
[----:B------:R-:W-:Y:S01]  /*19270*/  IMAD.IADD R9, R11, 0x1, R0 ;  /* 0x000000010b097824 */ /* 0x000fe200078e0200 */
[----:B-123--:R-:W-:Y:S06]  /*19280*/  @P2 BRA `(.L_x_240) ;  /* 0x0000000000282947 */ /* 0x00efec0003800000 */
        /* <DEDUP_REMOVED lines=9> */
[----:B------:R1:W-:Y:S02]  /*19320*/  STG.E.128 desc[UR24][R4.64], R12 ;  /* 0x0000000c04007986 */ /* 0x0003e4000c101d18 */
.L_x_240:
[----:B------:R-:W-:Y:S05]  /*19330*/  BSYNC B0 ;  /* 0x0000000000007941 */ /* 0x000fea0003800000 */
.L_x_239:
[----:B-1----:R1:W2:Y:S01]  /*19340*/  LDS.128 R12, [R231+0x800] ;  /* 0x00080000e70c7984 */ /* 0x0022a20000000c00 */
[----:B------:R-:W-:Y:S01]  /*19350*/  BSSY B0, `(.L_x_241) ;  /* 0x0000011000007945 */ /* 0x000fe20003800000 */
[----:B------:R-:W-:Y:S02]  /*19360*/  ISETP.GE.OR P2, PT, R17, UR18, P1 ;  /* 0x0000001211007c0c */ /* 0x000fe40008f46670 */
[----:B------:R-:W-:Y:S01]  /*19370*/  ISETP.GE.OR P1, PT, R16, UR18, P1 ;  /* 0x0000001210007c0c */ /* 0x000fe20008f26670 */
[----:B------:R-:W-:-:S12]  /*19380*/  @P0 BRA `(.L_x_242) ;  /* 0x0000000000340947 */ /* 0x000fd80003800000 */
[----:B------:R-:W-:Y:S01]  /*19390*/  IADD3 R0, P0, R6, 0x10, RZ ;  /* 0x0000001006007810 */ /* 0x000fe20007f1e0ff */
        /* <DEDUP_REMOVED lines=11> */
[----:B--2---:R3:W-:Y:S02]  /*19450*/  STG.E.128 desc[UR24][R4.64], R12 ;  /* 0x0000000c04007986 */ /* 0x0047e4000c101d18 */
.L_x_242:
[----:B------:R-:W-:Y:S05]  /*19460*/  BSYNC B0 ;  /* 0x0000000000007941 */ /* 0x000fea0003800000 */
.L_x_241:
[----:B--23--:R2:W3:Y:S01]  /*19470*/  LDS.128 R12, [R231+0x1000] ;  /* 0x00100000e70c7984 */ /* 0x00c4e20000000c00 */
[----:B------:R-:W-:Y:S04]  /*19480*/  BSSY B0, `(.L_x_243) ;  /* 0x000000f000007945 */ /* 0x000fe80003800000 */
[----:B------:R-:W-:Y:S05]  /*19490*/  @P6 BRA `(.L_x_244) ;  /* 0x0000000000346947 */ /* 0x000fea0003800000 */
        /* <DEDUP_REMOVED lines=13> */
.L_x_244:
[----:B------:R-:W-:Y:S05]  /*19570*/  BSYNC B0 ;  /* 0x0000000000007941 */ /* 0x000fea0003800000 */
.L_x_243:
[----:B---34-:R3:W4:Y:S01]  /*19580*/  LDS.128 R12, [R231+0x1800] ;  /* 0x00180000e70c7984 */ /* 0x0187220000000c00 */
        /* <DEDUP_REMOVED lines=15> */
.L_x_246:
[----:B------:R-:W-:Y:S05]  /*19680*/  BSYNC B0 ;  /* 0x0000000000007941 */ /* 0x000fea0003800000 */
.L_x_245:
[----:B----4-:R4:W1:Y:S01]  /*19690*/  LDS.128 R12, [R231+0x2000] ;  /* 0x00200000e70c7984 */ /* 0x0108620000000c00 */
        /* <DEDUP_REMOVED lines=15> */
.L_x_248:
[----:B------:R-:W-:Y:S05]  /*19790*/  BSYNC B0 ;  /* 0x0000000000007941 */ /* 0x000fea0003800000 */
.L_x_247:
[----:B-1----:R1:W1:Y:S01]  /*197a0*/  LDS.128 R12, [R231+0x2800] ;  /* 0x00280000e70c7984 */ /* 0x0022620000000c00 */
        /* <DEDUP_REMOVED lines=15> */
.L_x_250:
[----:B------:R-:W-:Y:S05]  /*198a0*/  BSYNC B0 ;  /* 0x0000000000007941 */ /* 0x000fea0003800000 */
.L_x_249:
        /* <DEDUP_REMOVED lines=16> */
.L_x_252:
[----:B------:R-:W-:Y:S05]  /*199b0*/  BSYNC B0 ;  /* 0x0000000000007941 */ /* 0x000fea0003800000 */
.L_x_251:
[----:B------:R-:W-:Y:S05]  /*199c0*/  @P1 EXIT ;  /* 0x000000000000194d */ /* 0x000fea0003800000 */
[----:B------:R-:W-:Y:S01]  /*199d0*/  IADD3 R6, P0, R6, 0x70, RZ ;  /* 0x0000007006067810 */ /* 0x000fe20007f1e0ff */
        /* <DEDUP_REMOVED lines=13> */
.L_x_172:
[----:B------:R-:W-:Y:S01]  /*19ab0*/  UISETP.NE.AND UP4, UPT, UR16, -0x1, UPT ;  /* 0xffffffff1000788c */ /* 0x000fe2000bf85270 */
[----:B------:R-:W-:Y:S01]  /*19ac0*/  SHF.R.S32.HI R4, RZ, 0x1f, R98 ;  /* 0x0000001fff047819 */ /* 0x000fe20000011462 */
[----:B------:R-:W-:Y:S01]  /*19ad0*/  ULDC.U8 UR8, c[0x0][0x3d9] ;  /* 0x0000f64000087ab9 */ /* 0x000fe20000000000 */
[----:B------:R-:W-:Y:S01]  /*19ae0*/  ULDC.U8 UR12, c[0x0][0x3d8] ;  /* 0x0000f600000c7ab9 */ /* 0x000fe20000000000 */
[----:B------:R-:W-:Y:S01]  /*19af0*/  UISETP.NE.AND UP2, UPT, UR8, URZ, UPT ;  /* 0x0000003f0800728c */ /* 0x000fe2000bf45270 */
[----:B------:R-:W-:Y:S01]  /*19b00*/  LEA.HI R4, R4, R98, RZ, 0x3 ;  /* 0x0000006204047211 */ /* 0x000fe200078f18ff */
[----:B------:R-:W-:Y:S01]  /*19b10*/  UISETP.NE.AND UP3, UPT, UR12, URZ, UPT ;  /* 0x0000003f0c00728c */ /* 0x000fe2000bf65270 */
[----:B------:R-:W-:Y:S01]  /*19b20*/  IMAD.U32 R2, RZ, RZ, UR17 ;  /* 0x00000011ff027e24 */ /* 0x000fe2000f8e00ff */
[----:B------:R-:W-:Y:S01]  /*19b30*/  UISETP.NE.AND UP0, UPT, UR12, URZ, !UP2 ;  /* 0x0000003f0c00728c */ /* 0x000fe2000d705270 */
[----:B------:R-:W-:Y:S01]  /*19b40*/  LOP3.LUT R0, R4, 0xfffffff8, RZ, 0xc0, !PT ;  /* 0xfffffff804007812 */ /* 0x000fe200078ec0ff */
[----:B------:R-:W-:Y:S01]  /*19b50*/  UISETP.NE.OR UP3, UPT, UR8, URZ, !UP3 ;  /* 0x0000003f0800728c */ /* 0x000fe2000df65670 */
[----:B------:R-:W-:Y:S01]  /*19b60*/  SHF.R.S32.HI R4, RZ, 0x3, R4 ;  /* 0x00000003ff047819 */ /* 0x000fe20000011404 */
[----:B------:R-:W-:Y:S01]  /*19b70*/  @!UP4 USHF.R.S32.HI UR9, URZ, 0x1f, UR30 ;  /* 0x0000001f3f09c899 */ /* 0x000fe2000801141e */
[----:B------:R-:W-:Y:S01]  /*19b80*/  BSSY B0, `(.L_x_253) ;  /* 0x000004b000007945 */ /* 0x000fe20003800000 */
[----:B------:R-:W-:Y:S01]  /*19b90*/  @UP4 ULDC.64 UR6, c[0x0][0x298] ;  /* 0x0000a60000064ab9 */ /* 0x000fe20000000a00 */
[----:B------:R-:W-:Y:S01]  /*19ba0*/  @!UP4 ULDC.64 UR4, c[0x0][0x290] ;  /* 0x0000a4000004cab9 */ /* 0x000fe20000000a00 */
[----:B------:R-:W-:Y:S01]  /*19bb0*/  @UP4 UIMAD.WIDE.U32 UR10, UR16, UR6, URZ ;  /* 0x00000006100a42a5 */ /* 0x000fe2000f8e003f */
[----:B------:R-:W-:Y:S01]  /*19bc0*/  IMAD.IADD R14, R98, 0x1, -R0 ;  /* 0x00000001620e7824 */ /* 0x000fe200078e0a00 */
[----:B------:R-:W-:Y:S01]  /*19bd0*/  @!UP4 UIMAD UR6, UR9, UR4, URZ ;  /* 0x000000040906c2a4 */ /* 0x000fe2000f8e023f */
[--C-:B------:R-:W-:Y:S01]  /*19be0*/  SHF.R.S32.HI R5, RZ, 0x1f, R4.reuse ;  /* 0x0000001fff057819 */ /* 0x100fe20000011404 */
[----:B------:R-:W-:Y:S01]  /*19bf0*/  @!UP4 UIMAD.WIDE.U32 UR22, UR30, UR4, URZ ;  /* 0x000000041e16c2a5 */ /* 0x000fe2000f8e003f */
[----:B------:R-:W-:Y:S01]  /*19c00*/  IMAD.SHL.U32 R0, R14, 0x8, RZ ;  /* 0x000000080e007824 */ /* 0x000fe200078e00ff */
[----:B------:R-:W-:Y:S01]  /*19c10*/  @!UP4 UIMAD UR6, UR30, UR5, UR6 ;  /* 0x000000051e06c2a4 */ /* 0x000fe2000f8e0206 */
[C---:B------:R-:W-:Y:S01]  /*19c20*/  VIADD R17, R4.reuse, 0x10 ;  /* 0x0000001004117836 */ /* 0x040fe20000000000 */
[----:B------:R-:W-:Y:S01]  /*19c30*/  USHF.R.S32.HI UR9, URZ, 0x1f, UR21 ;  /* 0x0000001f3f097899 */ /* 0x000fe20008011415 */
[C---:B------:R-:W-:Y:S01]  /*19c40*/  VIADD R18, R4.reuse, 0x20 ;  /* 0x0000002004127836 */ /* 0x040fe20000000000 */
[----:B------:R-:W-:Y:S01]  /*19c50*/  @UP2 ULDC.64 UR4, c[0x0][0x2c0] ;  /* 0x0000b00000042ab9 */ /* 0x000fe20000000a00 */
[----:B------:R-:W-:Y:S01]  /*19c60*/  @UP4 UIMAD UR7, UR16, UR7, UR11 ;  /* 0x00000007100742a4 */ /* 0x000fe2000f8e020b */
[C---:B------:R-:W-:Y:S01]  /*19c70*/  VIADD R20, R4.reuse, 0x40 ;  /* 0x0000004004147836 */ /* 0x040fe20000000000 */
[----:B------:R-:W-:Y:S01]  /*19c80*/  @UP2 UIMAD UR13, UR5, UR4, URZ ;  /* 0x00000004050d22a4 */ /* 0x000fe2000f8e023f */
[----:B------:R-:W-:Y:S01]  /*19c90*/  VIADD R19, R4, 0x30 ;  /* 0x0000003004137836 */ /* 0x000fe20000000000 */
[----:B------:R-:W-:Y:S01]  /*19ca0*/  UISETP.NE.OR UP1, UPT, UR16, -0x1, UP3 ;  /* 0xffffffff1000788c */ /* 0x000fe20009f25670 */
[----:B------:R-:W-:Y:S01]  /*19cb0*/  IMAD.WIDE R2, R2, 0x80, R4 ;  /* 0x0000008002027825 */ /* 0x000fe200078e0204 */
[----:B------:R-:W-:Y:S01]  /*19cc0*/  ULDC.64 UR4, c[0x0][0x2a0] ;  /* 0x0000a80000047ab9 */ /* 0x000fe20000000a00 */
[----:B------:R-:W-:-:S02]  /*19cd0*/  @!UP4 UIADD3 UR7, UR23, UR6, URZ ;  /* 0x000000061707c290 */ /* 0x000fc4000fffe03f */
[----:B------:R-:W-:Y:S01]  /*19ce0*/  UIMAD UR9, UR9, UR4, URZ ;  /* 0x00000004090972a4 */ /* 0x000fe2000f8e023f */
[----:B------:R-:W-:Y:S01]  /*19cf0*/  IMAD.U32 R6, RZ, RZ, UR4 ;  /* 0x00000004ff067e24 */ /* 0x000fe2000f8e00ff */
[----:B------:R-:W-:Y:S01]  /*19d00*/  @!UP4 UMOV UR10, UR22 ;  /* 0x00000016000acc82 */ /* 0x000fe20008000000 */
[----:B------:R-:W-:Y:S01]  /*19d10*/  @!UP2 ULDC UR4, c[0x0][0x2c4] ;  /* 0x0000b1000004aab9 */ /* 0x000fe20000000800 */
[----:B------:R-:W-:Y:S01]  /*19d20*/  UIMAD UR5, UR21, UR5, UR9 ;  /* 0x00000005150572a4 */ /* 0x000fe2000f8e0209 */
[C---:B------:R-:W-:Y:S01]  /*19d30*/  IADD3 R8, P1, R0.reuse, UR10, RZ ;  /* 0x0000000a00087c10 */ /* 0x040fe2000ff3e0ff */
[----:B------:R-:W-:Y:S01]  /*19d40*/  @!UP2 ULDC UR8, c[0x0][0x270] ;  /* 0x00009c000008aab9 */ /* 0x000fe20000000800 */
[----:B------:R-:W-:Y:S01]  /*19d50*/  @UP0 ULDC UR4, c[0x0][0x2e4] ;  /* 0x0000b90000040ab9 */ /* 0x000fe20000000800 */
[----:B------:R-:W-:Y:S01]  /*19d60*/  @UP2 UMOV UR9, 0x1 ;  /* 0x0000000100092882 */ /* 0x000fe20000000000 */
[----:B------:R-:W-:Y:S01]  /*19d70*/  @!UP2 UIMAD UR9, UR4, UR8, URZ ;  /* 0x000000080409a2a4 */ /* 0x000fe2000f8e023f */
[C---:B------:R-:W-:Y:S01]  /*19d80*/  LEA.HI.X.SX32 R9, R0.reuse, UR7, 0x1, P1 ;  /* 0x0000000700097c11 */ /* 0x040fe200088f0eff */
[----:B------:R-:W-:Y:S01]  /*19d90*/  ULDC UR11, c[0x0][0x2d0] ;  /* 0x0000b400000b7ab9 */ /* 0x000fe20000000800 */
[----:B------:R-:W-:Y:S01]  /*19da0*/  UIADD3 UR18, -UR15, UR18, URZ ;  /* 0x000000120f127290 */ /* 0x000fe2000fffe13f */
[----:B------:R-:W-:Y:S01]  /*19db0*/  ISETP.GE.AND P0, PT, R0, UR11, PT ;  /* 0x0000000b00007c0c */ /* 0x000fe2000bf06270 */
[----:B------:R-:W-:Y:S01]  /*19dc0*/  UIMAD UR7, UR30, UR9, URZ ;  /* 0x000000091e0772a4 */ /* 0x000fe2000f8e023f */
[----:B------:R-:W-:Y:S01]  /*19dd0*/  IMAD.WIDE.U32 R8, R6, UR21, R8 ;  /* 0x0000001506087c25 */ /* 0x000fe2000f8e0008 */
[----:B------:R-:W-:Y:S01]  /*19de0*/  @!UP3 ULDC UR6, c[0x0][0x2c4] ;  /* 0x0000b1000006bab9 */ /* 0x000fe20000000800 */
[----:B------:R-:W-:Y:S01]  /*19df0*/  @UP2 ULDC UR12, c[0x0][0x2c0] ;  /* 0x0000b000000c2ab9 */ /* 0x000fe20000000800 */
[----:B------:R-:W-:Y:S01]  /*19e00*/  @!UP1 UIMAD UR16, UR30, UR6, URZ ;  /* 0x000000061e1092a4 */ /* 0x000fe2000f8e023f */
[----:B------:R-:W-:Y:S01]  /*19e10*/  ISETP.GE.OR P2, PT, R4, UR18, P0 ;  /* 0x0000001204007c0c */ /* 0x000fe20008746670 */
[----:B------:R-:W-:Y:S01]  /*19e20*/  USEL UR7, UR7, URZ, UP3 ;  /* 0x0000003f07077287 */ /* 0x000fe20009800000 */
[----:B------:R-:W-:Y:S01]  /*19e30*/  VIADD R7, R9, UR5 ;  /* 0x0000000509077c36 */ /* 0x000fe20008000000 */
[----:B------:R-:W-:Y:S01]  /*19e40*/  @!UP2 UMOV UR12, 0x1 ;  /* 0x00000001000ca882 */ /* 0x000fe20000000000 */
[----:B------:R-:W-:Y:S01]  /*19e50*/  @!UP2 UMOV UR13, UR4 ;  /* 0x00000004000dac82 */ /* 0x000fe20008000000 */
[----:B------:R-:W-:Y:S01]  /*19e60*/  UIMAD UR6, UR15, UR12, URZ ;  /* 0x0000000c0f0672a4 */ /* 0x000fe2000f8e023f */
[----:B------:R-:W-:Y:S01]  /*19e70*/  ISETP.GE.AND P4, PT, R20, UR18, PT ;  /* 0x0000001214007c0c */ /* 0x000fe2000bf86270 */
[----:B------:R-:W-:Y:S01]  /*19e80*/  UIMAD UR13, UR21, UR13, UR7 ;  /* 0x0000000d150d72a4 */ /* 0x000fe2000f8e0207 */
[----:B------:R-:W-:Y:S01]  /*19e90*/  ISETP.GE.OR P1, PT, R17, UR18, P0 ;  /* 0x0000001211007c0c */ /* 0x000fe20008726670 */
[----:B------:R-:W-:Y:S01]  /*19ea0*/  UMOV UR26, URZ ;  /* 0x0000003f001a7c82 */ /* 0x000fe20008000000 */
[----:B------:R-:W-:Y:S01]  /*19eb0*/  @!UP3 UMOV UR26, UR16 ;  /* 0x00000010001abc82 */ /* 0x000fe20008000000 */
[----:B------:R-:W-:Y:S01]  /*19ec0*/  UMOV UR27, URZ ;  /* 0x0000003f001b7c82 */ /* 0x000fe20008000000 */
[----:B------:R-:W-:Y:S01]  /*19ed0*/  USHF.R.S32.HI UR4, URZ, 0x1f, UR6 ;  /* 0x0000001f3f047899 */ /* 0x000fe20008011406 */
[----:B------:R-:W-:Y:S01]  /*19ee0*/  ISETP.GE.OR P6, PT, R18, UR18, P0 ;  /* 0x0000001212007c0c */ /* 0x000fe200087c6670 */
[----:B------:R-:W-:Y:S01]  /*19ef0*/  @!UP3 USHF.R.S32.HI UR27, URZ, 0x1f, UR16 ;  /* 0x0000001f3f1bb899 */ /* 0x000fe20008011410 */
[----:B------:R-:W-:Y:S01]  /*19f00*/  ISETP.GE.OR P5, PT, R19, UR18, P0 ;  /* 0x0000001213007c0c */ /* 0x000fe200087a6670 */
[----:B------:R-:W-:Y:S01]  /*19f10*/  USHF.R.S32.HI UR7, URZ, 0x1f, UR13 ;  /* 0x0000001f3f077899 */ /* 0x000fe2000801140d */
[----:B------:R-:W-:Y:S01]  /*19f20*/  ISETP.GE.OR P3, PT, R20, UR18, P0 ;  /* 0x0000001214007c0c */ /* 0x000fe20008766670 */
[----:B------:R-:W-:Y:S01]  /*19f30*/  UIADD3 UR6, UP1, UP0, UR6, UR26, UR13 ;  /* 0x0000001a06067290 */ /* 0x000fe2000f83e00d */
[----:B------:R-:W-:-:S02]  /*19f40*/  VIADD R21, R4, 0x50 ;  /* 0x0000005004157836 */ /* 0x000fc40000000000 */
[C---:B------:R-:W-:Y:S01]  /*19f50*/  VIADD R22, R4.reuse, 0x60 ;  /* 0x0000006004167836 */ /* 0x040fe20000000000 */
[----:B------:R-:W-:Y:S01]  /*19f60*/  UIADD3.X UR26, UR4, UR27, UR7, UP1, UP0 ;  /* 0x0000001b041a7290 */ /* 0x000fe20008fe0407 */
[----:B------:R-:W-:Y:S01]  /*19f70*/  VIADD R23, R4, 0x70 ;  /* 0x0000007004177836 */ /* 0x000fe20000000000 */
[----:B------:R-:W-:Y:S10]  /*19f80*/  @P2 BRA `(.L_x_254) ;  /* 0x0000000000282947 */ /* 0x000ff40003800000 */
        /* <DEDUP_REMOVED lines=10> */
.L_x_254:
[----:B------:R-:W-:Y:S05]  /*1a030*/  BSYNC B0 ;  /* 0x0000000000007941 */ /* 0x000fea0003800000 */
.L_x_253:
[----:B------:R-:W-:Y:S01]  /*1a040*/  BSSY B0, `(.L_x_255) ;  /* 0x0000010000007945 */ /* 0x000fe20003800000 */
[----:B------:R-:W-:-:S03]  /*1a050*/  ISETP.GE.AND P2, PT, R4, UR18, PT ;  /* 0x0000001204007c0c */ /* 0x000fc6000bf46270 */
[----:B------:R-:W-:Y:S10]  /*1a060*/  @P1 BRA `(.L_x_256) ;  /* 0x0000000000341947 */ /* 0x000ff40003800000 */
        /* <DEDUP_REMOVED lines=13> */
.L_x_256:
[----:B------:R-:W-:Y:S05]  /*1a140*/  BSYNC B0 ;  /* 0x0000000000007941 */ /* 0x000fea0003800000 */
.L_x_255:
[----:B------:R-:W-:Y:S01]  /*1a150*/  BSSY B0, `(.L_x_257) ;  /* 0x0000010000007945 */ /* 0x000fe20003800000 */
[----:B------:R-:W-:-:S03]  /*1a160*/  ISETP.GE.AND P1, PT, R17, UR18, PT ;  /* 0x0000001211007c0c */ /* 0x000fc6000bf26270 */
[----:B------:R-:W-:Y:S10]  /*1a170*/  @P6 BRA `(.L_x_258) ;  /* 0x0000000000346947 */ /* 0x000ff40003800000 */
        /* <DEDUP_REMOVED lines=13> */
.L_x_258:
[----:B------:R-:W-:Y:S05]  /*1a250*/  BSYNC B0 ;  /* 0x0000000000007941 */ /* 0x000fea0003800000 */
.L_x_257:
        /* <DEDUP_REMOVED lines=16> */
.L_x_260:
[----:B------:R-:W-:Y:S05]  /*1a360*/  BSYNC B0 ;  /* 0x0000000000007941 */ /* 0x000fea0003800000 */
.L_x_259:
[----:B------:R-:W-:Y:S01]  /*1a370*/  BSSY B0, `(.L_x_261) ;  /* 0x0000010000007945 */ /* 0x000fe20003800000 */
[----:B------:R-:W-:-:S03]  /*1a380*/  ISETP.GE.AND P5, PT, R19, UR18, PT ;  /* 0x0000001213007c0c */ /* 0x000fc6000bfa6270 */
        /* <DEDUP_REMOVED lines=14> */
.L_x_262:
[----:B------:R-:W-:Y:S05]  /*1a470*/  BSYNC B0 ;  /* 0x0000000000007941 */ /* 0x000fea0003800000 */
.L_x_261:
[C---:B------:R-:W-:Y:S01]  /*1a480*/  ISETP.NE.OR P1, PT, R14.reuse, RZ, P1 ;  /* 0x000000ff0e00720c */ /* 0x040fe20000f25670 */
[----:B------:R-:W-:Y:S01]  /*1a490*/  BSSY B0, `(.L_x_263) ;  /* 0x0000018000007945 */ /* 0x000fe20003800000 */
[C---:B------:R-:W-:Y:S02]  /*1a4a0*/  ISETP.GE.AND P3, PT, R21.reuse, UR18, PT ;  /* 0x0000001215007c0c */ /* 0x040fe4000bf66270 */
[----:B------:R-:W-:Y:S02]  /*1a4b0*/  P2R R16, PR, RZ, 0x2 ;  /* 0x00000002ff107803 */ /* 0x000fe40000000000 */
[----:B------:R-:W-:Y:S02]  /*1a4c0*/  ISETP.GE.OR P1, PT, R21, UR18, P0 ;  /* 0x0000001215007c0c */ /* 0x000fe40008726670 */
[C---:B------:R-:W-:Y:S02]  /*1a4d0*/  ISETP.NE.OR P2, PT, R14.reuse, RZ, P2 ;  /* 0x000000ff0e00720c */ /* 0x040fe40001745670 */
[----:B------:R-:W-:-:S02]  /*1a4e0*/  ISETP.NE.OR P6, PT, R14, RZ, P6 ;  /* 0x000000ff0e00720c */ /* 0x000fc400037c5670 */
[----:B------:R-:W-:Y:S02]  /*1a4f0*/  P2R R15, PR, RZ, 0x4 ;  /* 0x00000004ff0f7803 */ /* 0x000fe40000000000 */
[C---:B------:R-:W-:Y:S02]  /*1a500*/  ISETP.NE.OR P5, PT, R14.reuse, RZ, P5 ;  /* 0x000000ff0e00720c */ /* 0x040fe40002fa5670 */
[C---:B------:R-:W-:Y:S02]  /*1a510*/  ISETP.NE.OR P4, PT, R14.reuse, RZ, P4 ;  /* 0x000000ff0e00720c */ /* 0x040fe40002785670 */
[----:B------:R-:W-:Y:S01]  /*1a520*/  ISETP.NE.OR P3, PT, R14, RZ, P3 ;  /* 0x000000ff0e00720c */ /* 0x000fe20001f65670 */
[----:B------:R-:W-:-:S12]  /*1a530*/  @P1 BRA `(.L_x_264) ;  /* 0x0000000000341947 */ /* 0x000fd80003800000 */
        /* <DEDUP_REMOVED lines=13> */
.L_x_264:
[----:B------:R-:W-:Y:S05]  /*1a610*/  BSYNC B0 ;  /* 0x0000000000007941 */ /* 0x000fea0003800000 */
.L_x_263:
[C---:B------:R-:W-:Y:S01]  /*1a620*/  ISETP.GE.OR P1, PT, R22.reuse, UR18, P0 ;  /* 0x0000001216007c0c */ /* 0x040fe20008726670 */
[----:B------:R-:W-:Y:S01]  /*1a630*/  BSSY B0, `(.L_x_265) ;  /* 0x0000012000007945 */ /* 0x000fe20003800000 */
[----:B------:R-:W-:Y:S02]  /*1a640*/  ISETP.GE.AND P2, PT, R22, UR18, PT ;  /* 0x0000001216007c0c */ /* 0x000fe4000bf46270 */
[----:B------:R-:W-:Y:S02]  /*1a650*/  ISETP.GE.OR P0, PT, R23, UR18, P0 ;  /* 0x0000001217007c0c */ /* 0x000fe40008706670 */
[----:B------:R-:W-:-:S07]  /*1a660*/  ISETP.NE.OR P2, PT, R14, RZ, P2 ;  /* 0x000000ff0e00720c */ /* 0x000fce0001745670 */
[----:B------:R-:W-:Y:S06]  /*1a670*/  @P1 BRA `(.L_x_266) ;  /* 0x0000000000341947 */ /* 0x000fec0003800000 */
        /* <DEDUP_REMOVED lines=13> */
.L_x_266:
[----:B------:R-:W-:Y:S05]  /*1a750*/  BSYNC B0 ;  /* 0x0000000000007941 */ /* 0x000fea0003800000 */
.L_x_265:
[----:B------:R-:W-:Y:S01]  /*1a760*/  ISETP.GE.AND P1, PT, R23, UR18, PT ;  /* 0x0000001217007c0c */ /* 0x000fe2000bf26270 */
[----:B------:R-:W-:Y:S03]  /*1a770*/  BSSY B0, `(.L_x_267) ;  /* 0x000000f000007945 */ /* 0x000fe60003800000 */
[----:B------:R-:W-:Y:S01]  /*1a780*/  ISETP.NE.OR P1, PT, R14, RZ, P1 ;  /* 0x000000ff0e00720c */ /* 0x000fe20000f25670 */
[----:B------:R-:W-:-:S12]  /*1a790*/  @P0 BRA `(.L_x_268) ;  /* 0x0000000000300947 */ /* 0x000fd80003800000 */
        /* <DEDUP_REMOVED lines=12> */
.L_x_268:
[----:B------:R-:W-:Y:S05]  /*1a860*/  BSYNC B0 ;  /* 0x0000000000007941 */ /* 0x000fea0003800000 */
.L_x_267:
[----:B------:R-:W-:Y:S01]  /*1a870*/  ISETP.NE.AND P0, PT, R15, RZ, PT ;  /* 0x000000ff0f00720c */ /* 0x000fe20003f05270 */
[----:B------:R-:W-:-:S12]  /*1a880*/  BSSY B0, `(.L_x_269) ;  /* 0x000000a000007945 */ /* 0x000fd80003800000 */
        /* <DEDUP_REMOVED lines=9> */
.L_x_270:
[----:B------:R-:W-:Y:S05]  /*1a920*/  BSYNC B0 ;  /* 0x0000000000007941 */ /* 0x000fea0003800000 */
.L_x_269:
[----:B------:R-:W-:Y:S01]  /*1a930*/  ISETP.NE.AND P0, PT, R16, RZ, PT ;  /* 0x000000ff1000720c */ /* 0x000fe20003f05270 */
[----:B------:R-:W-:-:S12]  /*1a940*/  BSSY B0, `(.L_x_271) ;  /* 0x000000a000007945 */ /* 0x000fd80003800000 */
        /* <DEDUP_REMOVED lines=9> */
.L_x_272:
[----:B------:R-:W-:Y:S05]  /*1a9e0*/  BSYNC B0 ;  /* 0x0000000000007941 */ /* 0x000fea0003800000 */
.L_x_271:
        /* <DEDUP_REMOVED lines=10> */
.L_x_274:
[----:B------:R-:W-:Y:S05]  /*1aa90*/  BSYNC B0 ;  /* 0x0000000000007941 */ /* 0x000fea0003800000 */
.L_x_273:
        /* <DEDUP_REMOVED lines=10> */
.L_x_276:
[----:B------:R-:W-:Y:S05]  /*1ab40*/  BSYNC B0 ;  /* 0x0000000000007941 */ /* 0x000fea0003800000 */
.L_x_275:
        /* <DEDUP_REMOVED lines=10> */
.L_x_278:
[----:B------:R-:W-:Y:S05]  /*1abf0*/  BSYNC B0 ;  /* 0x0000000000007941 */ /* 0x000fea0003800000 */
.L_x_277:
        /* <DEDUP_REMOVED lines=10> */
.L_x_280:
[----:B------:R-:W-:Y:S05]  /*1aca0*/  BSYNC B0 ;  /* 0x0000000000007941 */ /* 0x000fea0003800000 */
.L_x_279:
        /* <DEDUP_REMOVED lines=10> */
.L_x_282:
[----:B------:R-:W-:Y:S05]  /*1ad50*/  BSYNC B0 ;  /* 0x0000000000007941 */ /* 0x000fea0003800000 */
.L_x_281:
        /* <DEDUP_REMOVED lines=10> */
.L_x_283:
        /* <DEDUP_REMOVED lines=16> */
.L_x_1419:


//--------------------- .text._ZN5flash16flash_fwd_kernelI23Flash_fwd_kernel_traitsILi64ELi128ELi128ELi4ELb0ELb0EN7cutlass6half_tE19Flash_kernel_traitsILi64ELi128ELi128ELi4ES3_EELb0ELb1ELb0ELb0ELb0ELb0ELb1ELb0EEEvNS_16Flash_fwd_paramsE --------------------------
	.section	.text._ZN5flash16flash_fwd_kernelI23Flash_fwd_kernel_traitsILi64ELi128ELi128ELi4ELb0ELb0EN7cutlass6half_tE19Flash_kernel_traitsILi64ELi128ELi128ELi4ES3_EELb0ELb1ELb0ELb0ELb0ELb0ELb1ELb0EEEvNS_16Flash_fwd_paramsE,"ax",@progbits
	.align	128
        .global         _ZN5flash16flash_fwd_kernelI23Flash_fwd_kernel_traitsILi64ELi128ELi128ELi4ELb0ELb0EN7cutlass6half_tE19Flash_kernel_traitsILi64ELi128ELi128ELi4ES3_EELb0ELb1ELb0ELb0ELb0ELb0ELb1ELb0EEEvNS_16Flash_fwd_paramsE
        .type           _ZN5flash16flash_fwd_kernelI23Flash_fwd_kernel_traitsILi64ELi128ELi128ELi4ELb0ELb0EN7cutlass6half_tE19Flash_kernel_traitsILi64ELi128ELi128ELi4ES3_EELb0ELb1ELb0ELb0ELb0ELb0ELb1ELb0EEEvNS_16Flash_fwd_paramsE,@function
        .size           _ZN5flash16flash_fwd_kernelI23Flash_fwd_kernel_traitsILi64ELi128ELi128ELi4ELb0ELb0EN7cutlass6half_tE19Flash_kernel_traitsILi64ELi128ELi128ELi4ES3_EELb0ELb1ELb0ELb0ELb0ELb0ELb1ELb0EEEvNS_16Flash_fwd_paramsE,(.L_x_1420 - _ZN5flash16flash_fwd_kernelI23Flash_fwd_kernel_traitsILi64ELi128ELi128ELi4ELb0ELb0EN7cutlass6half_tE19Flash_kernel_traitsILi64ELi128ELi128ELi4ES3_EELb0ELb1ELb0ELb0ELb0ELb0ELb1ELb0EEEvNS_16Flash_fwd_paramsE)
        .other          _ZN5flash16flash_fwd_kernelI23Flash_fwd_kernel_traitsILi64ELi128ELi128ELi4ELb0ELb0EN7cutlass6half_tE19Flash_kernel_traitsILi64ELi128ELi128ELi4ES3_EELb0ELb1ELb0ELb0ELb0ELb0ELb1ELb0EEEvNS_16Flash_fwd_paramsE,@"STO_CUDA_ENTRY STV_DEFAULT"
_ZN5flash16flash_fwd_kernelI23Flash_fwd_kernel_traitsILi64ELi128ELi128ELi4ELb0ELb0EN7cutlass6half_tE19Flash_kernel_traitsILi64ELi128ELi128ELi4ES3_EELb0ELb1ELb0ELb0ELb0ELb0ELb1ELb0EEEvNS_16Flash_fwd_paramsE:
.text._ZN5flash16flash_fwd_kernelI23Flash_fwd_kernel_traitsILi64ELi128ELi128ELi4ELb0ELb0EN7cutlass6half_tE19Flash_kernel_traitsILi64ELi128ELi128ELi4ES3_EELb0ELb1ELb0ELb0ELb0ELb0ELb1ELb0EEEvNS_16Flash_fwd_paramsE:
        /* <DEDUP_REMOVED lines=55> */
.L_x_284:
[----:B------:R-:W-:-:S05]  /*0370*/  ULDC UR6, c[0x0][0x2c8] ;  /* 0x0000b20000067ab9 */ /* 0x000fca0000000800 */
.L_x_285:
        /* <DEDUP_REMOVED lines=99> */
.L_x_287:
        /* <DEDUP_REMOVED lines=26> */
.L_x_288:
        /* <DEDUP_REMOVED lines=49> */
.L_x_290:
[----:B------:R-:W-:Y:S05]  /*0e60*/  BSYNC B0 ;  /* 0x0000000000007941 */ /* 0x000fea0003800000 */
.L_x_289:
        /* <DEDUP_REMOVED lines=24> */
.L_x_292:
[----:B------:R-:W-:Y:S05]  /*0ff0*/  BSYNC B0 ;  /* 0x0000000000007941 */ /* 0x000fea0003800000 */
.L_x_291:
        /* <DEDUP_REMOVED lines=24> */
.L_x_294:
[----:B------:R-:W-:Y:S05]  /*1180*/  BSYNC B0 ;  /* 0x0000000000007941 */ /* 0x000fea0003800000 */
.L_x_293:
        /* <DEDUP_REMOVED lines=24> */
.L_x_296:
[----:B------:R-:W-:Y:S05]  /*1310*/  BSYNC B0 ;  /* 0x0000000000007941 */ /* 0x000fea0003800000 */
.L_x_295:
        /* <DEDUP_REMOVED lines=24> */
.L_x_298:
[----:B------:R-:W-:Y:S05]  /*14a0*/  BSYNC B0 ;  /* 0x0000000000007941 */ /* 0x000fea0003800000 */
.L_x_297:
        /* <DEDUP_REMOVED lines=24> */
.L_x_300:
[----:B------:R-:W-:Y:S05]  /*1630*/  BSYNC B0 ;  /* 0x0000000000007941 */ /* 0x000fea0003800000 */
.L_x_299:
        /* <DEDUP_REMOVED lines=25> */
.L_x_302:
[----:B------:R-:W-:Y:S05]  /*17d0*/  BSYNC B0 ;  /* 0x0000000000007941 */ /* 0x000fea0003800000 */
.L_x_301:
        /* <DEDUP_REMOVED lines=25> */
.L_x_304:
[----:B------:R-:W-:Y:S05]  /*1970*/  BSYNC B0 ;  /* 0x0000000000007941 */ /* 0x000fea0003800000 */
.L_x_303:
        /* <DEDUP_REMOVED lines=28> */
[----:B------:R-:W-:Y:S01]  /*1b40*/  MOV R6, UR19 ;  /* 0x0000001300067c02 */ /* 0x000fe20008000f00 */
        /* <DEDUP_REMOVED lines=11> */
[----:B------:R-:W-:Y:S01]  /*1c00*/  IMAD.WIDE.U32 R6, R6, UR26, R240 ;  /* 0x0000001a06067c25 */ /* 0x000fe2000f8e00f0 */
[----:B------:R-:W-:-:S02]  /*1c10*/  MOV R4, 0x20 ;  /* 0x0000002000047802 */ /* 0x000fc40000000f00 */
[C---:B------:R-:W-:Y:S01]  /*1c20*/  ISETP.GE.AND P4, PT, R17.reuse, UR28, PT ;  /* 0x0000001c11007c0c */ /* 0x040fe2000bf86270 */
[----:B------:R-:W-:Y:S01]  /*1c30*/  IMAD R24, R0, UR11, R2 ;  /* 0x0000000b00187c24 */ /* 0x000fe2000f8e0202 */
[----:B------:R-:W-:Y:S02]  /*1c40*/  SEL R4, R4, 0xffffffe0, !P2 ;  /* 0xffffffe004047807 */ /* 0x000fe40005000000 */
[----:B------:R-:W-:Y:S01]  /*1c50*/  ISETP.GE.AND P2, PT, R17, UR28, PT ;  /* 0x0000001c11007c0c */ /* 0x000fe2000bf46270 */
[----:B--2---:R-:W-:-:S04]  /*1c60*/  IMAD.WIDE.U32 R30, R0, UR10, R8 ;  /* 0x0000000a001e7c25 */ /* 0x004fc8000f8e0008 */
[----:B------:R-:W-:Y:S01]  /*1c70*/  VIADD R9, R7, UR12 ;  /* 0x0000000c07097c36 */ /* 0x000fe20008000000 */
[----:B------:R4:W-:Y:S01]  /*1c80*/  STL.64 [R1+0xf0], R30 ;  /* 0x0000f01e01007387 */ /* 0x0009e20000100a00 */
[----:B------:R-:W-:Y:S06]  /*1c90*/  @P1 BRA `(.L_x_306) ;  /* 0x00000000002c1947 */ /* 0x000fec0003800000 */
        /* <DEDUP_REMOVED lines=11> */
.L_x_306:
[----:B------:R-:W-:Y:S05]  /*1d50*/  BSYNC B0 ;  /* 0x0000000000007941 */ /* 0x000fea0003800000 */
.L_x_305:
        /* <DEDUP_REMOVED lines=11> */
[----:B------:R-:W-:Y:S02]  /*1e10*/  IADD3.X R2, R9, UR10, RZ, P6, !PT ;  /* 0x0000000a09027c10 */ /* 0x000fe4000b7fe4ff */
[----:B-1----:R-:W-:-:S04]  /*1e20*/  LEA R10, P6, R0, UR12, 0x1 ;  /* 0x0000000c000a7c11 */ /* 0x002fc8000f8c08ff */
[----:B------:R-:W-:-:S05]  /*1e30*/  LEA.HI.X R11, R0, UR13, R2, 0x1, P6 ;  /* 0x0000000d000b7c11 */ /* 0x000fca000b0f0c02 */
[----:B------:R-:W-:Y:S01]  /*1e40*/  @!PT LDS RZ, [RZ] ;  /* 0x00000000fffff984 */ /* 0x000fe20000000800 */
[----:B------:R-:W-:Y:S01]  /*1e50*/  @!PT LDS RZ, [RZ] ;  /* 0x00000000fffff984 */ /* 0x000fe20000000800 */
[----:B------:R-:W-:Y:S01]  /*1e60*/  @!PT LDS RZ, [RZ] ;  /* 0x00000000fffff984 */ /* 0x000fe20000000800 */
[----:B------:R1:W-:Y:S04]  /*1e70*/  LDGSTS.E.BYPASS.LTC128B.128 [R228+0x4800], desc[UR24][R10.64] ;  /* 0x048000000ae47fae */ /* 0x0003e8000b901d58 */
.L_x_308:
[----:B------:R-:W-:Y:S05]  /*1e80*/  BSYNC B0 ;  /* 0x0000000000007941 */ /* 0x000fea0003800000 */
.L_x_307:
        /* <DEDUP_REMOVED lines=9> */
[----:B------:R-:W-:Y:S02]  /*1f20*/  IMAD.U32 R5, RZ, RZ, UR8 ;  /* 0x00000008ff057e24 */ /* 0x000fe4000f8e00ff */
[----:B------:R-:W-:Y:S01]  /*1f30*/  IMAD.U32 R2, RZ, RZ, UR9 ;  /* 0x00000009ff027e24 */ /* 0x000fe2000f8e00ff */
[----:B------:R-:W-:-:S04]  /*1f40*/  LEA R0, P5, R0, R6, 0x5 ;  /* 0x0000000600007211 */ /* 0x000fc800078a28ff */
[----:B------:R-:W-:Y:S02]  /*1f50*/  LEA.HI.X R2, R5, R9, R2, 0x5, P5 ;  /* 0x0000000905027211 */ /* 0x000fe400028f2c02 */
[----:B-1----:R-:W-:-:S04]  /*1f60*/  LEA R10, P5, R0, UR12, 0x1 ;  /* 0x0000000c000a7c11 */ /* 0x002fc8000f8a08ff */
[----:B------:R-:W-:-:S05]  /*1f70*/  LEA.HI.X R11, R0, UR13, R2, 0x1, P5 ;  /* 0x0000000d000b7c11 */ /* 0x000fca000a8f0c02 */
[----:B------:R-:W-:Y:S01]  /*1f80*/  @!PT LDS RZ, [RZ] ;  /* 0x00000000fffff984 */ /* 0x000fe20000000800 */
[----:B------:R-:W-:Y:S01]  /*1f90*/  @!PT LDS RZ, [RZ] ;  /* 0x00000000fffff984 */ /* 0x000fe20000000800 */
[----:B------:R-:W-:Y:S01]  /*1fa0*/  @!PT LDS RZ, [RZ] ;  /* 0x00000000fffff984 */ /* 0x000fe20000000800 */
[----:B------:R1:W-:Y:S04]  /*1fb0*/  LDGSTS.E.BYPASS.LTC128B.128 [R228+0x5000], desc[UR24][R10.64] ;  /* 0x050000000ae47fae */ /* 0x0003e8000b901d58 */
.L_x_310:
[----:B------:R-:W-:Y:S05]  /*1fc0*/  BSYNC B0 ;  /* 0x0000000000007941 */ /* 0x000fea0003800000 */
.L_x_309:
        /* <DEDUP_REMOVED lines=19> */
.L_x_312:
[----:B------:R-:W-:Y:S05]  /*2100*/  BSYNC B0 ;  /* 0x0000000000007941 */ /* 0x000fea0003800000 */
.L_x_311:
        /* <DEDUP_REMOVED lines=20> */
.L_x_314:
[----:B------:R-:W-:Y:S05]  /*2250*/  BSYNC B0 ;  /* 0x0000000000007941 */ /* 0x000fea0003800000 */
.L_x_313:
        /* <DEDUP_REMOVED lines=22> */
.L_x_316:
[----:B------:R-:W-:Y:S05]  /*23c0*/  BSYNC B0 ;  /* 0x0000000000007941 */ /* 0x000fea0003800000 */
.L_x_315:
        /* <DEDUP_REMOVED lines=25> */
.L_x_318:
[----:B------:R-:W-:Y:S05]  /*2560*/  BSYNC B0 ;  /* 0x0000000000007941 */ /* 0x000fea0003800000 */
.L_x_317:
        /* <DEDUP_REMOVED lines=24> */
.L_x_320:
[----:B------:R-:W-:Y:S05]  /*26f0*/  BSYNC B0 ;  /* 0x0000000000007941 */ /* 0x000fea0003800000 */
.L_x_319:
[----:B------:R-:W0:Y:S01]  /*2700*/  LDGDEPBAR ;  /* 0x00000000000079af */ /* 0x000e220000000000 */
[----:B------:R-:W-:Y:S01]  /*2710*/  IMAD.SHL.U32 R0, R25, 0x40, RZ ;  /* 0x0000004019007824 */ /* 0x000fe200078e00ff */
[C---:B------:R-:W-:Y:S01]  /*2720*/  ISETP.GE.AND P1, PT, R14.reuse, UR28, PT ;  /* 0x0000001c0e007c0c */ /* 0x040fe2000bf26270 */
[----:B------:R-:W-:Y:S01]  /*2730*/  IMAD.SHL.U32 R5, R14, 0x8, RZ ;  /* 0x000000080e057824 */ /* 0x000fe200078e00ff */
[----:B------:R-:W-:Y:S01]  /*2740*/  MOV R12, R30 ;  /* 0x0000001e000c7202 */ /* 0x000fe20000000f00 */
[----:B------:R-:W-:Y:S01]  /*2750*/  IMAD.IADD R13, R31, 0x1, R24 ;  /* 0x000000011f0d7824 */ /* 0x000fe200078e0218 */
[----:B------:R-:W-:Y:S01]  /*2760*/  LOP3.LUT R0, R0, 0x1c0, RZ, 0xc0, !PT ;  /* 0x000001c000007812 */ /* 0x000fe200078ec0ff */
[----:B-1----:R-:W-:Y:S01]  /*2770*/  IMAD.U32 R9, RZ, RZ, UR27 ;  /* 0x0000001bff097e24 */ /* 0x002fe2000f8e00ff */
[----:B------:R-:W-:Y:S01]  /*2780*/  SHF.L.U32 R6, R16, 0x3, RZ ;  /* 0x0000000310067819 */ /* 0x000fe200000006ff */
        /* <DEDUP_REMOVED lines=38> */
.L_x_322:
[----:B------:R-:W-:Y:S05]  /*29f0*/  BSYNC B0 ;  /* 0x0000000000007941 */ /* 0x000fea0003800000 */
.L_x_321:
        /* <DEDUP_REMOVED lines=22> */
.L_x_324:
[----:B------:R-:W-:Y:S05]  /*2b60*/  BSYNC B0 ;  /* 0x0000000000007941 */ /* 0x000fea0003800000 */
.L_x_323:
        /* <DEDUP_REMOVED lines=19> */
.L_x_326:
[----:B------:R-:W-:Y:S05]  /*2ca0*/  BSYNC B0 ;  /* 0x0000000000007941 */ /* 0x000fea0003800000 */
.L_x_325:
        /* <DEDUP_REMOVED lines=19> */
.L_x_328:
[----:B------:R-:W-:Y:S05]  /*2de0*/  BSYNC B0 ;  /* 0x0000000000007941 */ /* 0x000fea0003800000 */
.L_x_327:
        /* <DEDUP_REMOVED lines=19> */
.L_x_330:
[----:B------:R-:W-:Y:S05]  /*2f20*/  BSYNC B0 ;  /* 0x0000000000007941 */ /* 0x000fea0003800000 */
.L_x_329:
        /* <DEDUP_REMOVED lines=20> */
.L_x_332:
[----:B------:R-:W-:Y:S05]  /*3070*/  BSYNC B0 ;  /* 0x0000000000007941 */ /* 0x000fea0003800000 */
.L_x_331:
        /* <DEDUP_REMOVED lines=20> */
.L_x_334:
[----:B------:R-:W-:Y:S05]  /*31c0*/  BSYNC B0 ;  /* 0x0000000000007941 */ /* 0x000fea0003800000 */
.L_x_333:
        /* <DEDUP_REMOVED lines=19> */
.L_x_336:
[----:B------:R-:W-:Y:S05]  /*3300*/  BSYNC B0 ;  /* 0x0000000000007941 */ /* 0x000fea0003800000 */
.L_x_335:
[----:B------:R-:W-:Y:S01]  /*3310*/  LDSM.16.M88.4 R40, [R224] ;  /* 0x00000000e028783b */ /* 0x000fe20000000200 */
[----:B------:R-:W-:Y:S01]  /*3320*/  LOP3.LUT P0, RZ, R25, 0x2, RZ, 0xc0, !PT ;  /* 0x0000000219ff7812 */ /* 0x000fe2000780c0ff */
[----:B------:R-:W-:Y:S01]  /*3330*/  IMAD R238, R3, 0x2, R224 ;  /* 0x0000000203ee7824 */ /* 0x000fe200078e02e0 */
[----:B------:R-:W-:Y:S01]  /*3340*/  ULDC UR28, c[0x0][0x39c] ;  /* 0x0000e700001c7ab9 */ /* 0x000fe20000000800 */
[----:B------:R-:W1:Y:S01]  /*3350*/  LDSM.16.M88.4 R20, [R217+0x4000] ;  /* 0x00400000d914783b */ /* 0x000e620000000200 */
[----:B------:R-:W-:Y:S01]  /*3360*/  SEL R0, R28, 0xfffffff0, !P0 ;  /* 0xfffffff01c007807 */ /* 0x000fe20004000000 */
[----:B------:R-:W-:Y:S01]  /*3370*/  VIADD R2, R217, 0x4000 ;  /* 0x00004000d9027836 */ /* 0x000fe20000000000 */
[----:B------:R-:W-:Y:S01]  /*3380*/  LOP3.LUT P0, RZ, R25, 0x4, RZ, 0xc0, !PT ;  /* 0x0000000419ff7812 */ /* 0x000fe2000780c0ff */
[----:B------:R-:W5:Y:S01]  /*3390*/  LDSM.16.M88.4 R36, [R224+0x2000] ;  /* 0x00200000e024783b */ /* 0x000f620000000200 */
[----:B------:R-:W-:Y:S01]  /*33a0*/  VIADD R216, R217, 0x4040 ;  /* 0x00004040d9d87836 */ /* 0x000fe20000000000 */
[----:B------:R-:W-:Y:S01]  /*33b0*/  UISETP.GE.AND UP0, UPT, UR23, 0x2, UPT ;  /* 0x000000021700788c */ /* 0x000fe2000bf06270 */
[----:B------:R-:W-:Y:S01]  /*33c0*/  IMAD R223, R0, 0x2, R217 ;  /* 0x0000000200df7824 */ /* 0x000fe200078e02d9 */
[----:B------:R-:W-:Y:S01]  /*33d0*/  LDSM.16.M88.4 R32, [R238] ;  /* 0x00000000ee20783b */ /* 0x000fe20000000200 */
[----:B------:R-:W-:-:S03]  /*33e0*/  IMAD.SHL.U32 R126, R126, 0x2, RZ ;  /* 0x000000027e7e7824 */ /* 0x000fc600078e00ff */
[----:B------:R-:W2:Y:S02]  /*33f0*/  LDSM.16.M88.4 R48, [R223+0x4000] ;  /* 0x00400000df30783b */ /* 0x000ea40000000200 */
[----:B------:R-:W-:Y:S02]  /*3400*/  LOP3.LUT R5, R126, 0x6, RZ, 0xc0, !PT ;  /* 0x000000067e057812 */ /* 0x000fe400078ec0ff */
[----:B----4-:R-:W4:Y:S01]  /*3410*/  LDSM.16.M88.4 R28, [R238+0x2000] ;  /* 0x00200000ee1c783b */ /* 0x010f220000000200 */
[----:B------:R-:W-:Y:S02]  /*3420*/  @P0 VIADD R216, R2, 0xffffffc0 ;  /* 0xffffffc002d80836 */ /* 0x000fe40000000000 */
[----:B------:R-:W-:Y:S01]  /*3430*/  IMAD R2, R4, 0x2, R224 ;  /* 0x0000000204027824 */ /* 0x000fe200078e02e0 */
[----:B------:R-:W0:Y:S01]  /*3440*/  LDGDEPBAR ;  /* 0x00000000000079af */ /* 0x000e220000000000 */
[----:B------:R-:W-:Y:S02]  /*3450*/  IMAD R222, R0, 0x2, R216 ;  /* 0x0000000200de7824 */ /* 0x000fe400078e02d8 */
[----:B------:R-:W-:Y:S01]  /*3460*/  IMAD R225, R3, 0x2, R2 ;  /* 0x0000000203e17824 */ /* 0x000fe200078e0202 */
[----:B------:R-:W-:Y:S04]  /*3470*/  LDSM.16.M88.4 R56, [R216] ;  /* 0x00000000d838783b */ /* 0x000fe80000000200 */
[----:B------:R-:W3:Y:S04]  /*3480*/  LDSM.16.M88.4 R24, [R2] ;  /* 0x000000000218783b */ /* 0x000ee80000000200 */
[----:B------:R-:W3:Y:S04]  /*3490*/  LDSM.16.M88.4 R16, [R2+0x2000] ;  /* 0x002000000210783b */ /* 0x000ee80000000200 */
[----:B------:R-:W-:Y:S01]  /*34a0*/  LDSM.16.M88.4 R60, [R222] ;  /* 0x00000000de3c783b */ /* 0x000fe20000000200 */
[-C--:B-1----:R-:W-:Y:S03]  /*34b0*/  HMMA.16816.F32 R8, R40, R20.reuse, RZ ;  /* 0x000000142808723c */ /* 0x082fe600000018ff */
[----:B------:R-:W1:Y:S03]  /*34c0*/  LDSM.16.M88.4 R12, [R225] ;  /* 0x00000000e10c783b */ /* 0x000e660000000200 */
[----:B-----5:R-:W-:Y:S06]  /*34d0*/  HMMA.16816.F32 R44, R36, R20, RZ ;  /* 0x00000014242c723c */ /* 0x020fec00000018ff */
[-C--:B------:R-:W-:Y:S06]  /*34e0*/  HMMA.16816.F32 R72, R40, R22.reuse, RZ ;  /* 0x000000162848723c */ /* 0x080fec00000018ff */
[----:B------:R-:W-:Y:S06]  /*34f0*/  HMMA.16816.F32 R64, R36, R22, RZ ;  /* 0x000000162440723c */ /* 0x000fec00000018ff */
[-C--:B--2---:R-:W-:Y:S06]  /*3500*/  HMMA.16816.F32 R8, R32, R48.reuse, R8 ;  /* 0x000000302008723c */ /* 0x084fec0000001808 */
[----:B----4-:R-:W-:Y:S01]  /*3510*/  HMMA.16816.F32 R52, R28, R48, R44 ;  /* 0x000000301c34723c */ /* 0x010fe2000000182c */
[----:B------:R-:W2:Y:S05]  /*3520*/  LDSM.16.M88.4 R44, [R217+0x4800] ;  /* 0x00480000d92c783b */ /* 0x000eaa0000000200 */
[-C--:B------:R-:W-:Y:S06]  /*3530*/  HMMA.16816.F32 R20, R32, R50.reuse, R72 ;  /* 0x000000322014723c */ /* 0x080fec0000001848 */
[----:B------:R-:W-:Y:S01]  /*3540*/  HMMA.16816.F32 R64, R28, R50, R64 ;  /* 0x000000321c40723c */ /* 0x000fe20000001840 */
[----:B------:R-:W-:Y:S05]  /*3550*/  LDSM.16.M88.4 R48, [R216+0x800] ;  /* 0x00080000d830783b */ /* 0x000fea0000000200 */
[-C--:B---3--:R-:W-:Y:S01]  /*3560*/  HMMA.16816.F32 R68, R24, R56.reuse, R8 ;  /* 0x000000381844723c */ /* 0x088fe20000001808 */
[----:B------:R-:W3:Y:S05]  /*3570*/  LDSM.16.M88.4 R8, [R225+0x2000] ;  /* 0x00200000e108783b */ /* 0x000eea0000000200 */
[----:B------:R-:W-:Y:S01]  /*3580*/  HMMA.16816.F32 R80, R16, R56, R52 ;  /* 0x000000381050723c */ /* 0x000fe20000001834 */
[----:B------:R-:W4:Y:S05]  /*3590*/  LDSM.16.M88.4 R52, [R223+0x4800] ;  /* 0x00480000df34783b */ /* 0x000f2a0000000200 */
[-C--:B------:R-:W-:Y:S06]  /*35a0*/  HMMA.16816.F32 R20, R24, R58.reuse, R20 ;  /* 0x0000003a1814723c */ /* 0x080fec0000001814 */
[----:B------:R-:W-:Y:S01]  /*35b0*/  HMMA.16816.F32 R64, R16, R58, R64 ;  /* 0x0000003a1040723c */ /* 0x000fe20000001840 */
[----:B------:R-:W5:Y:S05]  /*35c0*/  LDSM.16.M88.4 R56, [R222+0x800] ;  /* 0x00080000de38783b */ /* 0x000f6a0000000200 */
[----:B-1----:R-:W-:Y:S06]  /*35d0*/  HMMA.16816.F32 R76, R12, R60, R68 ;  /* 0x0000003c0c4c723c */ /* 0x002fec0000001844 */
[-C--:B--2---:R-:W-:Y:S06]  /*35e0*/  HMMA.16816.F32 R68, R40, R44.reuse, RZ ;  /* 0x0000002c2844723c */ /* 0x084fec00000018ff */
[----:B------:R-:W-:Y:S06]  /*35f0*/  HMMA.16816.F32 R72, R36, R44, RZ ;  /* 0x0000002c2448723c */ /* 0x000fec00000018ff */
[C---:B---3--:R-:W-:Y:S06]  /*3600*/  HMMA.16816.F32 R80, R8.reuse, R60, R80 ;  /* 0x0000003c0850723c */ /* 0x048fec0000001850 */
[----:B------:R-:W-:Y:S01]  /*3610*/  HMMA.16816.F32 R84, R8, R62, R64 ;  /* 0x0000003e0854723c */ /* 0x000fe20000001840 */
[----:B------:R-:W-:Y:S01]  /*3620*/  FMUL.FTZ R76, R76, UR28 ;  /* 0x0000001c4c4c7c20 */ /* 0x000fe20008410000 */
[----:B------:R-:W-:Y:S01]  /*3630*/  FMUL.FTZ R77, R77, UR28 ;  /* 0x0000001c4d4d7c20 */ /* 0x000fe20008410000 */
[----:B------:R-:W-:Y:S01]  /*3640*/  FMUL.FTZ R78, R78, UR28 ;  /* 0x0000001c4e4e7c20 */ /* 0x000fe20008410000 */
[----:B------:R-:W-:Y:S01]  /*3650*/  FMUL.FTZ R79, R79, UR28 ;  /* 0x0000001c4f4f7c20 */ /* 0x000fe20008410000 */
[----:B------:R-:W-:Y:S01]  /*3660*/  MUFU.TANH R237, R76 ;  /* 0x0000004c00ed7308 */ /* 0x000fe20000002400 */
[-C--:B----4-:R-:W-:Y:S06]  /*3670*/  HMMA.16816.F32 R88, R32, R52.reuse, R68 ;  /* 0x000000342058723c */ /* 0x090fec0000001844 */
[----:B------:R-:W-:Y:S01]  /*3680*/  HMMA.16816.F32 R92, R28, R52, R72 ;  /* 0x000000341c5c723c */ /* 0x000fe20000001848 */
[----:B------:R-:W1:Y:S05]  /*3690*/  MUFU.TANH R127, R77 ;  /* 0x0000004d007f7308 */ /* 0x000e6a0000002400 */
[----:B------:R-:W-:Y:S01]  /*36a0*/  HMMA.16816.F32 R72, R12, R62, R20 ;  /* 0x0000003e0c48723c */ /* 0x000fe20000001814 */
[----:B------:R-:W-:Y:S01]  /*36b0*/  FMUL.FTZ R80, R80, UR28 ;  /* 0x0000001c50507c20 */ /* 0x000fe20008410000 */
[----:B------:R-:W-:Y:S01]  /*36c0*/  FMUL.FTZ R81, R81, UR28 ;  /* 0x0000001c51517c20 */ /* 0x000fe20008410000 */
[----:B------:R-:W-:Y:S01]  /*36d0*/  MUFU.TANH R221, R78 ;  /* 0x0000004e00dd7308 */ /* 0x000fe20000002400 */
[----:B------:R-:W-:Y:S01]  /*36e0*/  FMUL.FTZ R82, R82, UR28 ;  /* 0x0000001c52527c20 */ /* 0x000fe20008410000 */
[----:B------:R-:W-:Y:S01]  /*36f0*/  FMUL.FTZ R83, R83, UR28 ;  /* 0x0000001c53537c20 */ /* 0x000fe20008410000 */
[-C--:B------:R-:W-:Y:S01]  /*3700*/  HMMA.16816.F32 R68, R36, R46.reuse, RZ ;  /* 0x0000002e2444723c */ /* 0x080fe200000018ff */
[----:B------:R-:W-:Y:S01]  /*3710*/  FMUL.FTZ R84, R84, UR28 ;  /* 0x0000001c54547c20 */ /* 0x000fe20008410000 */
[----:B------:R-:W-:Y:S01]  /*3720*/  FMUL.FTZ R85, R85, UR28 ;  /* 0x0000001c55557c20 */ /* 0x000fe20008410000 */
[----:B------:R-:W-:Y:S01]  /*3730*/  FMUL.FTZ R86, R86, UR28 ;  /* 0x0000001c56567c20 */ /* 0x000fe20008410000 */
[----:B------:R-:W-:Y:S01]  /*3740*/  FMUL.FTZ R87, R87, UR28 ;  /* 0x0000001c57577c20 */ /* 0x000fe20008410000 */
[----:B------:R2:W3:Y:S01]  /*3750*/  MUFU.TANH R107, R79 ;  /* 0x0000004f006b7308 */ /* 0x0004e20000002400 */
[----:B------:R-:W-:Y:S01]  /*3760*/  HMMA.16816.F32 R20, R40, R46, RZ ;  /* 0x0000002e2814723c */ /* 0x000fe200000018ff */
[----:B------:R-:W4:Y:S05]  /*3770*/  LDSM.16.M88.4 R44, [R217+0x5000] ;  /* 0x00500000d92c783b */ /* 0x000f2a0000000200 */
[----:B------:R-:W-:Y:S01]  /*3780*/  HMMA.16816.F32 R60, R24, R48, R88 ;  /* 0x00000030183c723c */ /* 0x000fe20000001858 */
[----:B------:R-:W-:Y:S05]  /*3790*/  MUFU.TANH R220, R80 ;  /* 0x0000005000dc7308 */ /* 0x000fea0000002400 */
[----:B------:R-:W-:Y:S01]  /*37a0*/  FMUL.FTZ R72, R72, UR28 ;  /* 0x0000001c48487c20 */ /* 0x000fe20008410000 */
[----:B------:R-:W-:Y:S01]  /*37b0*/  FMUL.FTZ R73, R73, UR28 ;  /* 0x0000001c49497c20 */ /* 0x000fe20008410000 */
[----:B------:R-:W-:Y:S01]  /*37c0*/  FMUL.FTZ R74, R74, UR28 ;  /* 0x0000001c4a4a7c20 */ /* 0x000fe20008410000 */
[----:B------:R-:W3:Y:S01]  /*37d0*/  MUFU.TANH R112, R81 ;  /* 0x0000005100707308 */ /* 0x000ee20000002400 */
[----:B------:R-:W-:-:S02]  /*37e0*/  FMUL.FTZ R75, R75, UR28 ;  /* 0x0000001c4b4b7c20 */ /* 0x000fc40008410000 */
[-C--:B------:R-:W-:Y:S05]  /*37f0*/  HMMA.16816.F32 R96, R28, R54.reuse, R68 ;  /* 0x000000361c60723c */ /* 0x080fea0000001844 */
[----:B------:R-:W-:Y:S01]  /*3800*/  MUFU.TANH R219, R82 ;  /* 0x0000005200db7308 */ /* 0x000fe20000002400 */
[----:B--2---:R-:W-:Y:S01]  /*3810*/  HMMA.16816.F32 R76, R32, R54, R20 ;  /* 0x00000036204c723c */ /* 0x004fe20000001814 */
[----:B------:R-:W2:Y:S05]  /*3820*/  LDSM.16.M88.4 R20, [R223+0x5000] ;  /* 0x00500000df14783b */ /* 0x000eaa0000000200 */
[----:B------:R-:W-:Y:S01]  /*3830*/  HMMA.16816.F32 R52, R16, R48, R92 ;  /* 0x000000301034723c */ /* 0x000fe2000000185c */
[----:B------:R1:W3:Y:S05]  /*3840*/  MUFU.TANH R119, R83 ;  /* 0x0000005300777308 */ /* 0x0002ea0000002400 */
[----:B-----5:R-:W-:Y:S03]  /*3850*/  HMMA.16816.F32 R68, R12, R56, R60 ;  /* 0x000000380c44723c */ /* 0x020fe6000000183c */
[----:B------:R-:W5:Y:S03]  /*3860*/  MUFU.TANH R108, R72 ;  /* 0x00000048006c7308 */ /* 0x000f660000002400 */
[-C--:B----4-:R-:W-:Y:S05]  /*3870*/  HMMA.16816.F32 R60, R40, R44.reuse, RZ ;  /* 0x0000002c283c723c */ /* 0x090fea00000018ff */
[----:B------:R-:W-:Y:S01]  /*3880*/  MUFU.TANH R125, R73 ;  /* 0x00000049007d7308 */ /* 0x000fe20000002400 */
[----:B------:R-:W-:Y:S06]  /*3890*/  HMMA.16816.F32 R64, R36, R44, RZ ;  /* 0x0000002c2440723c */ /* 0x000fec00000018ff */
[----:B-1----:R-:W-:Y:S01]  /*38a0*/  HMMA.16816.F32 R80, R8, R56, R52 ;  /* 0x000000380850723c */ /* 0x002fe20000001834 */
[----:B------:R-:W1:Y:S05]  /*38b0*/  MUFU.TANH R109, R74 ;  /* 0x0000004a006d7308 */ /* 0x000e6a0000002400 */
[----:B------:R-:W-:Y:S01]  /*38c0*/  HMMA.16816.F32 R52, R24, R50, R76 ;  /* 0x000000321834723c */ /* 0x000fe2000000184c */
[----:B------:R-:W-:Y:S01]  /*38d0*/  FMUL.FTZ R68, R68, UR28 ;  /* 0x0000001c44447c20 */ /* 0x000fe20008410000 */
[----:B------:R-:W-:Y:S01]  /*38e0*/  FMUL.FTZ R69, R69, UR28 ;  /* 0x0000001c45457c20 */ /* 0x000fe20008410000 */
[----:B------:R4:W-:Y:S01]  /*38f0*/  MUFU.TANH R124, R75 ;  /* 0x0000004b007c7308 */ /* 0x0009e20000002400 */
[----:B------:R-:W-:Y:S01]  /*3900*/  FMUL.FTZ R70, R70, UR28 ;  /* 0x0000001c46467c20 */ /* 0x000fe20008410000 */
[----:B------:R-:W-:Y:S01]  /*3910*/  FMUL.FTZ R71, R71, UR28 ;  /* 0x0000001c47477c20 */ /* 0x000fe20008410000 */
[-C--:B--2---:R-:W-:Y:S01]  /*3920*/  HMMA.16816.F32 R76, R32, R20.reuse, R60 ;  /* 0x00000014204c723c */ /* 0x084fe2000000183c */
[----:B------:R-:W2:Y:S04]  /*3930*/  LDSM.16.M88.4 R60, [R216+0x1000] ;  /* 0x00100000d83c783b */ /* 0x000ea80000000200 */
[----:B------:R-:W-:Y:S01]  /*3940*/  MUFU.TANH R101, R68 ;  /* 0x0000004400657308 */ /* 0x000fe20000002400 */
[----:B------:R-:W-:Y:S06]  /*3950*/  HMMA.16816.F32 R88, R28, R20, R64 ;  /* 0x000000141c58723c */ /* 0x000fec0000001840 */
[----:B------:R-:W-:Y:S01]  /*3960*/  HMMA.16816.F32 R64, R16, R50, R96 ;  /* 0x000000321040723c */ /* 0x000fe20000001860 */
[----:B------:R-:W-:Y:S01]  /*3970*/  MUFU.TANH R123, R69 ;  /* 0x00000045007b7308 */ /* 0x000fe20000002400 */
[----:B------:R-:W-:Y:S01]  /*3980*/  LDSM.16.M88.4 R48, [R222+0x1000] ;  /* 0x00100000de30783b */ /* 0x000fe20000000200 */
[----:B------:R-:W-:Y:S01]  /*3990*/  FMUL.FTZ R80, R80, UR28 ;  /* 0x0000001c50507c20 */ /* 0x000fe20008410000 */
[----:B------:R-:W-:Y:S01]  /*39a0*/  FMUL.FTZ R81, R81, UR28 ;  /* 0x0000001c51517c20 */ /* 0x000fe20008410000 */
[----:B------:R-:W-:Y:S01]  /*39b0*/  FMUL.FTZ R82, R82, UR28 ;  /* 0x0000001c52527c20 */ /* 0x000fe20008410000 */
[----:B----4-:R-:W-:Y:S01]  /*39c0*/  HMMA.16816.F32 R72, R12, R58, R52 ;  /* 0x0000003a0c48723c */ /* 0x010fe20000001834 */
[----:B------:R-:W-:-:S02]  /*39d0*/  FMUL.FTZ R83, R83, UR28 ;  /* 0x0000001c53537c20 */ /* 0x000fc40008410000 */
[----:B------:R-:W-:Y:S03]  /*39e0*/  MUFU.TANH R104, R70 ;  /* 0x0000004600687308 */ /* 0x000fe60000002400 */
[-C--:B------:R-:W-:Y:S05]  /*39f0*/  HMMA.16816.F32 R52, R40, R46.reuse, RZ ;  /* 0x0000002e2834723c */ /* 0x080fea00000018ff */
[----:B------:R4:W-:Y:S08]  /*3a00*/  MUFU.TANH R122, R71 ;  /* 0x00000047007a7308 */ /* 0x0009f00000002400 */
[----:B------:R-:W1:Y:S05]  /*3a10*/  MUFU.TANH R114, R84 ;  /* 0x0000005400727308 */ /* 0x000e6a0000002400 */
[----:B------:R-:W-:Y:S01]  /*3a20*/  FMUL.FTZ R72, R72, UR28 ;  /* 0x0000001c48487c20 */ /* 0x000fe20008410000 */
[----:B------:R-:W-:Y:S01]  /*3a30*/  FMUL.FTZ R73, R73, UR28 ;  /* 0x0000001c49497c20 */ /* 0x000fe20008410000 */
[----:B------:R-:W-:Y:S01]  /*3a40*/  FMUL.FTZ R74, R74, UR28 ;  /* 0x0000001c4a4a7c20 */ /* 0x000fe20008410000 */
[----:B------:R-:W-:Y:S01]  /*3a50*/  MUFU.TANH R111, R85 ;  /* 0x00000055006f7308 */ /* 0x000fe20000002400 */
[----:B----4-:R-:W-:Y:S01]  /*3a60*/  HMMA.16816.F32 R68, R36, R46, RZ ;  /* 0x0000002e2444723c */ /* 0x010fe200000018ff */
[----:B------:R-:W4:Y:S01]  /*3a70*/  LDSM.16.M88.4 R44, [R217+0x5800] ;  /* 0x00580000d92c783b */ /* 0x000f220000000200 */
[----:B------:R-:W-:-:S05]  /*3a80*/  FMUL.FTZ R75, R75, UR28 ;  /* 0x0000001c4b4b7c20 */ /* 0x000fca0008410000 */
[----:B------:R-:W1:Y:S08]  /*3a90*/  MUFU.TANH R120, R86 ;  /* 0x0000005600787308 */ /* 0x000e700000002400 */
[----:B------:R3:W1:Y:S08]  /*3aa0*/  MUFU.TANH R118, R87 ;  /* 0x0000005700767308 */ /* 0x0006700000002400 */
[----:B------:R-:W-:Y:S01]  /*3ab0*/  MUFU.TANH R103, R72 ;  /* 0x0000004800677308 */ /* 0x000fe20000002400 */
[----:B------:R-:W-:Y:S07]  /*3ac0*/  HMMA.16816.F32 R92, R28, R22, R68 ;  /* 0x000000161c5c723c */ /* 0x000fee0000001844 */
[----:B------:R-:W-:Y:S01]  /*3ad0*/  MUFU.TANH R121, R73 ;  /* 0x0000004900797308 */ /* 0x000fe20000002400 */
[----:B---3--:R-:W-:Y:S06]  /*3ae0*/  HMMA.16816.F32 R84, R8, R58, R64 ;  /* 0x0000003a0854723c */ /* 0x008fec0000001840 */
[----:B--2---:R-:W-:Y:S01]  /*3af0*/  HMMA.16816.F32 R56, R24, R60, R76 ;  /* 0x0000003c1838723c */ /* 0x004fe2000000184c */
[----:B------:R-:W-:Y:S05]  /*3b00*/  MUFU.TANH R7, R74 ;  /* 0x0000004a00077308 */ /* 0x000fea0000002400 */
[----:B------:R-:W-:Y:S01]  /*3b10*/  HMMA.16816.F32 R76, R32, R22, R52 ;  /* 0x00000016204c723c */ /* 0x000fe20000001834 */
[----:B------:R-:W2:Y:S02]  /*3b20*/  LDSM.16.M88.4 R20, [R223+0x5800] ;  /* 0x00580000df14783b */ /* 0x000ea40000000200 */
[----:B------:R3:W-:Y:S03]  /*3b30*/  MUFU.TANH R110, R75 ;  /* 0x0000004b006e7308 */ /* 0x0007e60000002400 */
[----:B------:R-:W-:Y:S05]  /*3b40*/  HMMA.16816.F32 R52, R16, R60, R88 ;  /* 0x0000003c1034723c */ /* 0x000fea0000001858 */
[----:B------:R-:W1:Y:S01]  /*3b50*/  MUFU.TANH R106, R80 ;  /* 0x00000050006a7308 */ /* 0x000e620000002400 */
[----:B----4-:R-:W-:Y:S01]  /*3b60*/  HMMA.16816.F32 R64, R40, R44, RZ ;  /* 0x0000002c2840723c */ /* 0x010fe200000018ff */
[----:B------:R-:W-:Y:S01]  /*3b70*/  FMUL.FTZ R84, R84, UR28 ;  /* 0x0000001c54547c20 */ /* 0x000fe20008410000 */
[----:B------:R-:W-:Y:S01]  /*3b80*/  FMUL.FTZ R85, R85, UR28 ;  /* 0x0000001c55557c20 */ /* 0x000fe20008410000 */
[----:B------:R-:W-:Y:S01]  /*3b90*/  FMUL.FTZ R86, R86, UR28 ;  /* 0x0000001c56567c20 */ /* 0x000fe20008410000 */
[----:B------:R-:W-:-:S02]  /*3ba0*/  FMUL.FTZ R87, R87, UR28 ;  /* 0x0000001c57577c20 */ /* 0x000fc40008410000 */
[----:B------:R-:W-:Y:S01]  /*3bb0*/  HMMA.16816.F32 R68, R36, R44, RZ ;  /* 0x0000002c2444723c */ /* 0x000fe200000018ff */
[----:B------:R-:W-:Y:S05]  /*3bc0*/  MUFU.TANH R105, R81 ;  /* 0x0000005100697308 */ /* 0x000fea0000002400 */
[----:B---3--:R-:W-:Y:S03]  /*3bd0*/  HMMA.16816.F32 R72, R12, R48, R56 ;  /* 0x000000300c48723c */ /* 0x008fe60000001838 */
[----:B------:R-:W3:Y:S03]  /*3be0*/  MUFU.TANH R115, R82 ;  /* 0x0000005200737308 */ /* 0x000ee60000002400 */
[----:B------:R-:W-:Y:S05]  /*3bf0*/  HMMA.16816.F32 R56, R24, R62, R76 ;  /* 0x0000003e1838723c */ /* 0x000fea000000184c */
[----:B------:R4:W3:Y:S01]  /*3c00*/  MUFU.TANH R113, R83 ;  /* 0x0000005300717308 */ /* 0x0008e20000002400 */
[-C--:B--2---:R-:W-:Y:S07]  /*3c10*/  HMMA.16816.F32 R76, R32, R20.reuse, R64 ;  /* 0x00000014204c723c */ /* 0x084fee0000001840 */
[----:B------:R-:W2:Y:S01]  /*3c20*/  MUFU.TANH R97, R84 ;  /* 0x0000005400617308 */ /* 0x000ea20000002400 */
[----:B------:R-:W-:Y:S04]  /*3c30*/  HMMA.16816.F32 R88, R28, R20, R68 ;  /* 0x000000141c58723c */ /* 0x000fe80000001844 */
[----:B------:R-:W-:Y:S01]  /*3c40*/  FMUL.FTZ R72, R72, UR28 ;  /* 0x0000001c48487c20 */ /* 0x000fe20008410000 */
[----:B------:R-:W-:Y:S01]  /*3c50*/  FMUL.FTZ R73, R73, UR28 ;  /* 0x0000001c49497c20 */ /* 0x000fe20008410000 */
[----:B------:R-:W-:Y:S01]  /*3c60*/  FMUL.FTZ R74, R74, UR28 ;  /* 0x0000001c4a4a7c20 */ /* 0x000fe20008410000 */
[----:B------:R-:W-:Y:S01]  /*3c70*/  FMUL.FTZ R75, R75, UR28 ;  /* 0x0000001c4b4b7c20 */ /* 0x000fe20008410000 */
[----:B------:R-:W-:Y:S01]  /*3c80*/  MUFU.TANH R147, R72 ;  /* 0x0000004800937308 */ /* 0x000fe20000002400 */
[----:B----4-:R-:W-:Y:S01]  /*3c90*/  HMMA.16816.F32 R80, R8, R48, R52 ;  /* 0x000000300850723c */ /* 0x010fe20000001834 */
[----:B------:R-:W4:Y:S05]  /*3ca0*/  LDSM.16.M88.4 R52, [R216+0x1800] ;  /* 0x00180000d834783b */ /* 0x000f2a0000000200 */
[----:B------:R-:W-:Y:S01]  /*3cb0*/  HMMA.16816.F32 R64, R16, R62, R92 ;  /* 0x0000003e1040723c */ /* 0x000fe2000000185c */
[----:B------:R-:W-:Y:S01]  /*3cc0*/  MUFU.TANH R142, R73 ;  /* 0x00000049008e7308 */ /* 0x000fe20000002400 */
[----:B------:R-:W5:Y:S04]  /*3cd0*/  LDSM.16.M88.4 R60, [R222+0x1800] ;  /* 0x00180000de3c783b */ /* 0x000f680000000200 */
[-C--:B------:R-:W-:Y:S03]  /*3ce0*/  HMMA.16816.F32 R68, R36, R46.reuse, RZ ;  /* 0x0000002e2444723c */ /* 0x080fe600000018ff */
[----:B------:R-:W-:Y:S03]  /*3cf0*/  MUFU.TANH R145, R74 ;  /* 0x0000004a00917308 */ /* 0x000fe60000002400 */
[----:B------:R-:W-:Y:S05]  /*3d00*/  HMMA.16816.F32 R44, R40, R46, RZ ;  /* 0x0000002e282c723c */ /* 0x000fea00000018ff */
[----:B------:R1:W-:Y:S01]  /*3d10*/  MUFU.TANH R143, R75 ;  /* 0x0000004b008f7308 */ /* 0x0003e20000002400 */
[----:B------:R-:W-:Y:S01]  /*3d20*/  FMUL.FTZ R80, R80, UR28 ;  /* 0x0000001c50507c20 */ /* 0x000fe20008410000 */
[----:B------:R-:W-:Y:S01]  /*3d30*/  FMUL.FTZ R81, R81, UR28 ;  /* 0x0000001c51517c20 */ /* 0x000fe20008410000 */
[----:B------:R-:W-:Y:S01]  /*3d40*/  FMUL.FTZ R82, R82, UR28 ;  /* 0x0000001c52527c20 */ /* 0x000fe20008410000 */
[----:B------:R-:W-:-:S04]  /*3d50*/  FMUL.FTZ R83, R83, UR28 ;  /* 0x0000001c53537c20 */ /* 0x000fc80008410000 */
[----:B------:R-:W-:Y:S05]  /*3d60*/  MUFU.TANH R102, R85 ;  /* 0x0000005500667308 */ /* 0x000fea0000002400 */
[----:B------:R-:W-:Y:S03]  /*3d70*/  HMMA.16816.F32 R92, R28, R22, R68 ;  /* 0x000000161c5c723c */ /* 0x000fe60000001844 */
[----:B------:R-:W2:Y:S03]  /*3d80*/  MUFU.TANH R117, R86 ;  /* 0x0000005600757308 */ /* 0x000ea60000002400 */
[----:B-1----:R-:W-:Y:S01]  /*3d90*/  HMMA.16816.F32 R72, R12, R50, R56 ;  /* 0x000000320c48723c */ /* 0x002fe20000001838 */
[----:B------:R-:W1:Y:S04]  /*3da0*/  LDSM.16.M88.4 R56, [R217+0x6000] ;  /* 0x00600000d938783b */ /* 0x000e680000000200 */
[----:B------:R3:W-:Y:S01]  /*3db0*/  MUFU.TANH R116, R87 ;  /* 0x0000005700747308 */ /* 0x0007e20000002400 */
[----:B----4-:R-:W-:Y:S07]  /*3dc0*/  HMMA.16816.F32 R68, R16, R52, R88 ;  /* 0x000000341044723c */ /* 0x010fee0000001858 */
[----:B------:R-:W4:Y:S08]  /*3dd0*/  MUFU.TANH R146, R80 ;  /* 0x0000005000927308 */ /* 0x000f300000002400 */
[----:B------:R-:W-:Y:S01]  /*3de0*/  MUFU.TANH R144, R81 ;  /* 0x0000005100907308 */ /* 0x000fe20000002400 */
[----:B---3--:R-:W-:Y:S02]  /*3df0*/  HMMA.16816.F32 R84, R8, R50, R64 ;  /* 0x000000320854723c */ /* 0x008fe40000001840 */
[----:B------:R-:W-:Y:S01]  /*3e00*/  FMUL.FTZ R72, R72, UR28 ;  /* 0x0000001c48487c20 */ /* 0x000fe20008410000 */
[----:B------:R-:W-:Y:S01]  /*3e10*/  FMUL.FTZ R73, R73, UR28 ;  /* 0x0000001c49497c20 */ /* 0x000fe20008410000 */
[----:B------:R-:W-:Y:S01]  /*3e20*/  FMUL.FTZ R74, R74, UR28 ;  /* 0x0000001c4a4a7c20 */ /* 0x000fe20008410000 */
[----:B------:R-:W-:Y:S01]  /*3e30*/  FMUL.FTZ R75, R75, UR28 ;  /* 0x0000001c4b4b7c20 */ /* 0x000fe20008410000 */
[----:B------:R-:W-:Y:S01]  /*3e40*/  HMMA.16816.F32 R48, R24, R52, R76 ;  /* 0x000000341830723c */ /* 0x000fe2000000184c */
[----:B------:R-:W3:Y:S05]  /*3e50*/  MUFU.TANH R149, R82 ;  /* 0x0000005200957308 */ /* 0x000eea0000002400 */
[----:B------:R-:W-:Y:S01]  /*3e60*/  HMMA.16816.F32 R76, R32, R22, R44 ;  /* 0x00000016204c723c */ /* 0x000fe2000000182c */
[----:B------:R-:W2:Y:S02]  /*3e70*/  LDSM.16.M88.4 R44, [R223+0x6000] ;  /* 0x00600000df2c783b */ /* 0x000ea40000000200 */
[----:B------:R4:W3:Y:S03]  /*3e80*/  MUFU.TANH R148, R83 ;  /* 0x0000005300947308 */ /* 0x0008e60000002400 */
[----:B-----5:R-:W-:Y:S05]  /*3e90*/  HMMA.16816.F32 R88, R8, R60, R68 ;  /* 0x0000003c0858723c */ /* 0x020fea0000001844 */
[----:B------:R-:W5:Y:S01]  /*3ea0*/  MUFU.TANH R139, R72 ;  /* 0x00000048008b7308 */ /* 0x000f620000002400 */
[----:B-1----:R-:W-:Y:S01]  /*3eb0*/  HMMA.16816.F32 R20, R40, R56, RZ ;  /* 0x000000382814723c */ /* 0x002fe200000018ff */
[----:B------:R-:W-:Y:S01]  /*3ec0*/  FMUL.FTZ R84, R84, UR28 ;  /* 0x0000001c54547c20 */ /* 0x000fe20008410000 */
[----:B------:R-:W-:Y:S01]  /*3ed0*/  FMUL.FTZ R85, R85, UR28 ;  /* 0x0000001c55557c20 */ /* 0x000fe20008410000 */
[----:B------:R-:W-:Y:S01]  /*3ee0*/  FMUL.FTZ R86, R86, UR28 ;  /* 0x0000001c56567c20 */ /* 0x000fe20008410000 */
[----:B------:R-:W-:-:S02]  /*3ef0*/  FMUL.FTZ R87, R87, UR28 ;  /* 0x0000001c57577c20 */ /* 0x000fc40008410000 */
[----:B------:R-:W-:Y:S01]  /*3f00*/  HMMA.16816.F32 R64, R36, R56, RZ ;  /* 0x000000382440723c */ /* 0x000fe200000018ff */
[----:B------:R-:W-:Y:S05]  /*3f10*/  MUFU.TANH R136, R73 ;  /* 0x0000004900887308 */ /* 0x000fea0000002400 */
[----:B----4-:R-:W-:Y:S01]  /*3f20*/  HMMA.16816.F32 R80, R12, R60, R48 ;  /* 0x0000003c0c50723c */ /* 0x010fe20000001830 */
[----:B------:R-:W1:Y:S02]  /*3f30*/  LDSM.16.M88.4 R48, [R216+0x2000] ;  /* 0x00200000d830783b */ /* 0x000e640000000200 */
[----:B------:R-:W4:Y:S03]  /*3f40*/  MUFU.TANH R138, R74 ;  /* 0x0000004a008a7308 */ /* 0x000f260000002400 */
[----:B------:R-:W-:Y:S01]  /*3f50*/  FMUL.FTZ R88, R88, UR28 ;  /* 0x0000001c58587c20 */ /* 0x000fe20008410000 */
[----:B------:R-:W-:Y:S01]  /*3f60*/  FMUL.FTZ R89, R89, UR28 ;  /* 0x0000001c59597c20 */ /* 0x000fe20008410000 */
[----:B------:R-:W-:Y:S01]  /*3f70*/  FMUL.FTZ R90, R90, UR28 ;  /* 0x0000001c5a5a7c20 */ /* 0x000fe20008410000 */
[----:B------:R-:W-:-:S02]  /*3f80*/  FMUL.FTZ R91, R91, UR28 ;  /* 0x0000001c5b5b7c20 */ /* 0x000fc40008410000 */
[----:B------:R3:W-:Y:S01]  /*3f90*/  MUFU.TANH R134, R75 ;  /* 0x0000004b00867308 */ /* 0x0007e20000002400 */
[-C--:B--2---:R-:W-:Y:S01]  /*3fa0*/  HMMA.16816.F32 R68, R32, R44.reuse, R20 ;  /* 0x0000002c2044723c */ /* 0x084fe20000001814 */
[----:B------:R-:W2:Y:S06]  /*3fb0*/  LDSM.16.M88.4 R20, [R222+0x2000] ;  /* 0x00200000de14783b */ /* 0x000eac0000000200 */
[----:B------:R-:W4:Y:S01]  /*3fc0*/  MUFU.TANH R140, R84 ;  /* 0x00000054008c7308 */ /* 0x000f220000002400 */
[----:B------:R-:W-:Y:S04]  /*3fd0*/  HMMA.16816.F32 R64, R28, R44, R64 ;  /* 0x0000002c1c40723c */ /* 0x000fe80000001840 */
[----:B------:R-:W-:Y:S01]  /*3fe0*/  FMUL.FTZ R80, R80, UR28 ;  /* 0x0000001c50507c20 */ /* 0x000fe20008410000 */
[----:B------:R-:W-:Y:S01]  /*3ff0*/  FMUL.FTZ R81, R81, UR28 ;  /* 0x0000001c51517c20 */ /* 0x000fe20008410000 */
[----:B------:R-:W-:Y:S01]  /*4000*/  FMUL.FTZ R82, R82, UR28 ;  /* 0x0000001c52527c20 */ /* 0x000fe20008410000 */
[----:B------:R-:W-:Y:S01]  /*4010*/  MUFU.TANH R135, R85 ;  /* 0x0000005500877308 */ /* 0x000fe20000002400 */
[----:B------:R-:W-:Y:S01]  /*4020*/  FMUL.FTZ R83, R83, UR28 ;  /* 0x0000001c53537c20 */ /* 0x000fe20008410000 */
[----:B---3--:R-:W-:Y:S06]  /*4030*/  HMMA.16816.F32 R72, R24, R54, R76 ;  /* 0x000000361848723c */ /* 0x008fec000000184c */
[----:B------:R-:W3:Y:S08]  /*4040*/  MUFU.TANH R141, R86 ;  /* 0x00000056008d7308 */ /* 0x000ef00000002400 */
[----:B------:R5:W3:Y:S01]  /*4050*/  MUFU.TANH R137, R87 ;  /* 0x0000005700897308 */ /* 0x000ae20000002400 */
[----:B-1----:R-:W-:Y:S07]  /*4060*/  HMMA.16816.F32 R64, R16, R48, R64 ;  /* 0x000000301040723c */ /* 0x002fee0000001840 */
[----:B------:R-:W1:Y:S02]  /*4070*/  MUFU.TANH R170, R80 ;  /* 0x0000005000aa7308 */ /* 0x000e640000002400 */
[----:B------:R-:W-:Y:S06]  /*4080*/  HMMA.16816.F32 R76, R12, R62, R72 ;  /* 0x0000003e0c4c723c */ /* 0x000fec0000001848 */
[----:B------:R-:W-:Y:S01]  /*4090*/  HMMA.16816.F32 R72, R24, R48, R68 ;  /* 0x000000301848723c */ /* 0x000fe20000001844 */
[----:B------:R-:W-:Y:S05]  /*40a0*/  MUFU.TANH R162, R81 ;  /* 0x0000005100a27308 */ /* 0x000fea0000002400 */
[----:B-----5:R-:W-:Y:S01]  /*40b0*/  HMMA.16816.F32 R84, R16, R54, R92 ;  /* 0x000000361054723c */ /* 0x020fe2000000185c */
[----:B------:R-:W5:Y:S02]  /*40c0*/  LDSM.16.M88.4 R52, [R217+0x6800] ;  /* 0x00680000d934783b */ /* 0x000f640000000200 */
[----:B------:R-:W1:Y:S03]  /*40d0*/  MUFU.TANH R166, R82 ;  /* 0x0000005200a67308 */ /* 0x000e660000002400 */
[-C--:B------:R-:W-:Y:S05]  /*40e0*/  HMMA.16816.F32 R68, R40, R58.reuse, RZ ;  /* 0x0000003a2844723c */ /* 0x080fea00000018ff */
[----:B------:R4:W-:Y:S01]  /*40f0*/  MUFU.TANH R159, R83 ;  /* 0x00000053009f7308 */ /* 0x0009e20000002400 */
[----:B------:R-:W-:Y:S01]  /*4100*/  HMMA.16816.F32 R56, R36, R58, RZ ;  /* 0x0000003a2438723c */ /* 0x000fe200000018ff */
[----:B------:R-:W-:Y:S01]  /*4110*/  FMUL.FTZ R76, R76, UR28 ;  /* 0x0000001c4c4c7c20 */ /* 0x000fe20008410000 */
[----:B------:R-:W-:Y:S01]  /*4120*/  FMUL.FTZ R77, R77, UR28 ;  /* 0x0000001c4d4d7c20 */ /* 0x000fe20008410000 */
[----:B------:R-:W-:Y:S01]  /*4130*/  FMUL.FTZ R78, R78, UR28 ;  /* 0x0000001c4e4e7c20 */ /* 0x000fe20008410000 */
[----:B------:R-:W-:-:S03]  /*4140*/  FMUL.FTZ R79, R79, UR28 ;  /* 0x0000001c4f4f7c20 */ /* 0x000fc60008410000 */
[----:B------:R-:W1:Y:S08]  /*4150*/  MUFU.TANH R168, R88 ;  /* 0x0000005800a87308 */ /* 0x000e700000002400 */
[----:B------:R-:W-:Y:S01]  /*4160*/  MUFU.TANH R160, R89 ;  /* 0x0000005900a07308 */ /* 0x000fe20000002400 */
[----:B----4-:R-:W-:Y:S01]  /*4170*/  HMMA.16816.F32 R80, R8, R62, R84 ;  /* 0x0000003e0850723c */ /* 0x010fe20000001854 */
[----:B------:R-:W4:Y:S05]  /*4180*/  LDSM.16.M88.4 R60, [R223+0x6800] ;  /* 0x00680000df3c783b */ /* 0x000f2a0000000200 */
[----:B--2---:R-:W-:Y:S01]  /*4190*/  HMMA.16816.F32 R84, R12, R20, R72 ;  /* 0x000000140c54723c */ /* 0x004fe20000001848 */
[----:B------:R-:W2:Y:S08]  /*41a0*/  MUFU.TANH R173, R90 ;  /* 0x0000005a00ad7308 */ /* 0x000eb00000002400 */
[----:B------:R3:W2:Y:S08]  /*41b0*/  MUFU.TANH R163, R91 ;  /* 0x0000005b00a37308 */ /* 0x0006b00000002400 */
[----:B------:R-:W2:Y:S01]  /*41c0*/  MUFU.TANH R155, R76 ;  /* 0x0000004c009b7308 */ /* 0x000ea20000002400 */
[----:B------:R-:W-:Y:S01]  /*41d0*/  FMUL.FTZ R80, R80, UR28 ;  /* 0x0000001c50507c20 */ /* 0x000fe20008410000 */
[----:B------:R-:W-:Y:S01]  /*41e0*/  FMUL.FTZ R81, R81, UR28 ;  /* 0x0000001c51517c20 */ /* 0x000fe20008410000 */
[----:B------:R-:W-:Y:S01]  /*41f0*/  FMUL.FTZ R82, R82, UR28 ;  /* 0x0000001c52527c20 */ /* 0x000fe20008410000 */
[----:B------:R-:W-:-:S03]  /*4200*/  FMUL.FTZ R83, R83, UR28 ;  /* 0x0000001c53537c20 */ /* 0x000fc60008410000 */
[----:B------:R-:W-:Y:S01]  /*4210*/  FMUL.FTZ R84, R84, UR28 ;  /* 0x0000001c54547c20 */ /* 0x000fe20008410000 */
[----:B------:R-:W-:Y:S01]  /*4220*/  MUFU.TANH R152, R77 ;  /* 0x0000004d00987308 */ /* 0x000fe20000002400 */
[----:B---3--:R-:W-:Y:S01]  /*4230*/  HMMA.16816.F32 R88, R8, R20, R64 ;  /* 0x000000140858723c */ /* 0x008fe20000001840 */
[----:B------:R-:W-:Y:S01]  /*4240*/  FMUL.FTZ R85, R85, UR28 ;  /* 0x0000001c55557c20 */ /* 0x000fe20008410000 */
[----:B------:R-:W-:Y:S01]  /*4250*/  FMUL.FTZ R86, R86, UR28 ;  /* 0x0000001c56567c20 */ /* 0x000fe20008410000 */
[----:B------:R-:W-:-:S03]  /*4260*/  FMUL.FTZ R87, R87, UR28 ;  /* 0x0000001c57577c20 */ /* 0x000fc60008410000 */
[----:B------:R-:W-:Y:S01]  /*4270*/  HMMA.16816.F32 R64, R32, R46, R68 ;  /* 0x0000002e2040723c */ /* 0x000fe20000001844 */
[----:B------:R-:W3:Y:S01]  /*4280*/  MUFU.TANH R154, R78 ;  /* 0x0000004e009a7308 */ /* 0x000ee20000002400 */
[----:B------:R-:W-:Y:S01]  /*4290*/  IMAD.MOV.U32 R20, RZ, RZ, 0x8 ;  /* 0x00000008ff147424 */ /* 0x000fe200078e00ff */
[----:B------:R-:W-:-:S03]  /*42a0*/  VIMNMX R21, R100, UR27, PT ;  /* 0x0000001b64157c48 */ /* 0x000fc6000bfe0100 */
[----:B-----5:R-:W-:Y:S01]  /*42b0*/  HMMA.16816.F32 R68, R40, R52, RZ ;  /* 0x000000342844723c */ /* 0x020fe200000018ff */
[----:B------:R-:W-:Y:S02]  /*42c0*/  VIADDMNMX R20, R100, R20, UR27, PT ;  /* 0x0000001b64147e46 */ /* 0x000fe4000b800114 */
[----:B------:R5:W-:Y:S03]  /*42d0*/  MUFU.TANH R150, R79 ;  /* 0x0000004f00967308 */ /* 0x000be60000002400 */
[----:B------:R-:W-:Y:S05]  /*42e0*/  HMMA.16816.F32 R44, R28, R46, R56 ;  /* 0x0000002e1c2c723c */ /* 0x000fea0000001838 */
[----:B------:R-:W3:Y:S01]  /*42f0*/  MUFU.TANH R156, R80 ;  /* 0x00000050009c7308 */ /* 0x000ee20000002400 */
[----:B------:R-:W-:Y:S01]  /*4300*/  FMUL.FTZ R88, R88, UR28 ;  /* 0x0000001c58587c20 */ /* 0x000fe20008410000 */
[----:B------:R-:W-:Y:S01]  /*4310*/  FMUL.FTZ R89, R89, UR28 ;  /* 0x0000001c59597c20 */ /* 0x000fe20008410000 */
[----:B------:R-:W-:Y:S01]  /*4320*/  FMUL.FTZ R91, R91, UR28 ;  /* 0x0000001c5b5b7c20 */ /* 0x000fe20008410000 */
[----:B------:R-:W-:-:S03]  /*4330*/  FMUL.FTZ R0, R90, UR28 ;  /* 0x0000001c5a007c20 */ /* 0x000fc60008410000 */
[----:B------:R-:W-:Y:S01]  /*4340*/  HMMA.16816.F32 R72, R24, R50, R64 ;  /* 0x000000321848723c */ /* 0x000fe20000001840 */
[----:B------:R-:W-:Y:S05]  /*4350*/  MUFU.TANH R151, R81 ;  /* 0x0000005100977308 */ /* 0x000fea0000002400 */
[----:B-----5:R-:W-:Y:S03]  /*4360*/  HMMA.16816.F32 R76, R36, R52, RZ ;  /* 0x00000034244c723c */ /* 0x020fe600000018ff */
[----:B------:R-:W5:Y:S03]  /*4370*/  MUFU.TANH R158, R82 ;  /* 0x00000052009e7308 */ /* 0x000f660000002400 */
[----:B----4-:R-:W-:Y:S05]  /*4380*/  HMMA.16816.F32 R64, R32, R60, R68 ;  /* 0x0000003c2040723c */ /* 0x010fea0000001844 */
[----:B------:R4:W5:Y:S01]  /*4390*/  MUFU.TANH R153, R83 ;  /* 0x0000005300997308 */ /* 0x0009620000002400 */
[----:B------:R-:W-:Y:S01]  /*43a0*/  HMMA.16816.F32 R48, R16, R50, R44 ;  /* 0x000000321030723c */ /* 0x000fe2000000182c */
[----:B------:R-:W-:Y:S05]  /*43b0*/  LDSM.16.M88.4 R44, [R222+0x2800] ;  /* 0x00280000de2c783b */ /* 0x000fea0000000200 */
[----:B------:R-:W-:Y:S01]  /*43c0*/  HMMA.16816.F32 R72, R12, R22, R72 ;  /* 0x000000160c48723c */ /* 0x000fe20000001848 */
[----:B------:R-:W-:Y:S05]  /*43d0*/  MUFU.TANH R171, R88 ;  /* 0x0000005800ab7308 */ /* 0x000fea0000002400 */
[----:B------:R-:W-:Y:S03]  /*43e0*/  HMMA.16816.F32 R56, R28, R60, R76 ;  /* 0x0000003c1c38723c */ /* 0x000fe6000000184c */
[----:B------:R-:W-:Y:S01]  /*43f0*/  MUFU.TANH R199, R89 ;  /* 0x0000005900c77308 */ /* 0x000fe20000002400 */
[----:B----4-:R-:W4:Y:S07]  /*4400*/  LDSM.16.M88.4 R80, [R216+0x2800] ;  /* 0x00280000d850783b */ /* 0x010f2e0000000200 */
[----:B------:R-:W-:Y:S01]  /*4410*/  MUFU.TANH R201, R91 ;  /* 0x0000005b00c97308 */ /* 0x000fe20000002400 */
[----:B------:R-:W-:Y:S06]  /*4420*/  HMMA.16816.F32 R68, R8, R22, R48 ;  /* 0x000000160844723c */ /* 0x000fec0000001830 */
[----:B------:R-:W-:Y:S01]  /*4430*/  HMMA.16816.F32 R48, R40, R54, RZ ;  /* 0x000000362830723c */ /* 0x000fe200000018ff */
[----:B------:R1:W-:Y:S01]  /*4440*/  MUFU.TANH R169, R0 ;  /* 0x0000000000a97308 */ /* 0x0003e20000002400 */
[----:B------:R-:W-:-:S02]  /*4450*/  IMAD.MOV.U32 R23, RZ, RZ, 0x40 ;  /* 0x00000040ff177424 */ /* 0x000fc400078e00ff */
[----:B------:R-:W-:Y:S01]  /*4460*/  FMUL.FTZ R72, R72, UR28 ;  /* 0x0000001c48487c20 */ /* 0x000fe20008410000 */
[----:B------:R-:W-:Y:S02]  /*4470*/  IMAD.MOV.U32 R22, RZ, RZ, 0x48 ;  /* 0x00000048ff167424 */ /* 0x000fe400078e00ff */
[----:B------:R-:W-:Y:S01]  /*4480*/  FMUL.FTZ R73, R73, UR28 ;  /* 0x0000001c49497c20 */ /* 0x000fe20008410000 */
[----:B------:R-:W-:Y:S01]  /*4490*/  HMMA.16816.F32 R52, R36, R54, RZ ;  /* 0x000000362434723c */ /* 0x000fe200000018ff */
[----:B------:R-:W-:Y:S01]  /*44a0*/  VIADDMNMX R23, R100, R23, UR27, PT ;  /* 0x0000001b64177e46 */ /* 0x000fe2000b800117 */
[----:B------:R-:W-:Y:S01]  /*44b0*/  FMUL.FTZ R74, R74, UR28 ;  /* 0x0000001c4a4a7c20 */ /* 0x000fe20008410000 */
[----:B------:R-:W-:Y:S01]  /*44c0*/  VIADDMNMX R22, R100, R22, UR27, PT ;  /* 0x0000001b64167e46 */ /* 0x000fe2000b800116 */
[----:B------:R-:W-:Y:S01]  /*44d0*/  FMUL.FTZ R75, R75, UR28 ;  /* 0x0000001c4b4b7c20 */ /* 0x000fe20008410000 */
[----:B------:R-:W-:Y:S01]  /*44e0*/  MUFU.TANH R190, R72 ;  /* 0x0000004800be7308 */ /* 0x000fe20000002400 */
[----:B-1----:R-:W-:-:S04]  /*44f0*/  IMAD.U32 R0, RZ, RZ, UR19 ;  /* 0x00000013ff007e24 */ /* 0x002fc8000f8e00ff */
[----:B------:R-:W-:Y:S01]  /*4500*/  FMUL.FTZ R68, R68, UR28 ;  /* 0x0000001c44447c20 */ /* 0x000fe20008410000 */
[----:B------:R-:W-:Y:S01]  /*4510*/  FMUL.FTZ R69, R69, UR28 ;  /* 0x0000001c45457c20 */ /* 0x000fe20008410000 */
[----:B------:R-:W-:Y:S01]  /*4520*/  FMUL.FTZ R70, R70, UR28 ;  /* 0x0000001c46467c20 */ /* 0x000fe20008410000 */
[----:B------:R-:W-:Y:S01]  /*4530*/  IMAD R0, R0, 0x80, R5 ;  /* 0x0000008000007824 */ /* 0x000fe200078e0205 */
[----:B------:R-:W-:Y:S01]  /*4540*/  MUFU.TANH R179, R73 ;  /* 0x0000004900b37308 */ /* 0x000fe20000002400 */
[----:B----4-:R-:W-:Y:S02]  /*4550*/  HMMA.16816.F32 R76, R24, R80, R64 ;  /* 0x00000050184c723c */ /* 0x010fe40000001840 */
[C---:B------:R-:W-:Y:S02]  /*4560*/  VIADD R6, R0.reuse, 0x1 ;  /* 0x0000000100067836 */ /* 0x040fe40000000000 */
[----:B------:R-:W-:-:S03]  /*4570*/  VIADD R5, R0, 0x8 ;  /* 0x0000000800057836 */ /* 0x000fc60000000000 */
[----:B------:R-:W-:Y:S01]  /*4580*/  MUFU.TANH R167, R74 ;  /* 0x0000004a00a77308 */ /* 0x000fe20000002400 */
[----:B------:R-:W-:Y:S01]  /*4590*/  HMMA.16816.F32 R64, R16, R80, R56 ;  /* 0x000000501040723c */ /* 0x000fe20000001838 */
[----:B------:R-:W1:Y:S01]  /*45a0*/  LDSM.16.M88.4 R56, [R217+0x7000] ;  /* 0x00700000d938783b */ /* 0x000e620000000200 */
[C---:B------:R-:W-:Y:S02]  /*45b0*/  ISETP.GE.AND P3, PT, R6.reuse, R21, PT ;  /* 0x000000150600720c */ /* 0x040fe40003f66270 */
[C---:B------:R-:W-:Y:S02]  /*45c0*/  ISETP.GE.AND P1, PT, R6.reuse, R20, PT ;  /* 0x000000140600720c */ /* 0x040fe40003f26270 */
[C---:B------:R-:W-:Y:S01]  /*45d0*/  ISETP.GE.AND P0, PT, R6.reuse, R23, PT ;  /* 0x000000170600720c */ /* 0x040fe20003f06270 */
[----:B------:R4:W-:Y:S01]  /*45e0*/  MUFU.TANH R176, R75 ;  /* 0x0000004b00b07308 */ /* 0x0009e20000002400 */
[----:B------:R-:W-:Y:S01]  /*45f0*/  ISETP.GE.AND P4, PT, R6, R22, PT ;  /* 0x000000160600720c */ /* 0x000fe20003f86270 */
[----:B------:R-:W-:Y:S01]  /*4600*/  FMUL.FTZ R6, R71, UR28 ;  /* 0x0000001c47067c20 */ /* 0x000fe20008410000 */
[----:B------:R-:W-:-:S02]  /*4610*/  FSEL R98, R127, -INF , !P3 ;  /* 0xff8000007f627808 */ /* 0x000fc40005800000 */
[C---:B------:R-:W-:Y:S02]  /*4620*/  ISETP.GE.AND P2, PT, R5.reuse, R21, PT ;  /* 0x000000150500720c */ /* 0x040fe40003f46270 */
[C---:B------:R-:W-:Y:S01]  /*4630*/  ISETP.GE.AND P6, PT, R5.reuse, R20, PT ;  /* 0x000000140500720c */ /* 0x040fe20003fc6270 */
[----:B------:R-:W-:Y:S01]  /*4640*/  MUFU.TANH R165, R68 ;  /* 0x0000004400a57308 */ /* 0x000fe20000002400 */
[C---:B------:R-:W-:Y:S02]  /*4650*/  ISETP.GE.AND P5, PT, R5.reuse, R23, PT ;  /* 0x000000170500720c */ /* 0x040fe40003fa6270 */
[----:B------:R-:W-:Y:S01]  /*4660*/  ISETP.GE.AND P3, PT, R5, R22, PT ;  /* 0x000000160500720c */ /* 0x000fe20003f66270 */
[----:B------:R-:W-:Y:S01]  /*4670*/  VIADD R5, R0, 0x9 ;  /* 0x0000000900057836 */ /* 0x000fe20000000000 */
[----:B------:R-:W-:Y:S02]  /*4680*/  FSEL R107, R107, -INF , !P1 ;  /* 0xff8000006b6b7808 */ /* 0x000fe40004800000 */
[----:B------:R-:W-:Y:S01]  /*4690*/  FSEL R112, R112, -INF , !P0 ;  /* 0xff80000070707808 */ /* 0x000fe20004000000 */
[----:B------:R-:W-:Y:S01]  /*46a0*/  MUFU.TANH R164, R69 ;  /* 0x0000004500a47308 */ /* 0x000fe20000002400 */
[----:B------:R-:W-:Y:S01]  /*46b0*/  HMMA.16816.F32 R88, R8, R44, R64 ;  /* 0x0000002c0858723c */ /* 0x000fe20000001840 */
[----:B------:R-:W2:Y:S01]  /*46c0*/  LDSM.16.M88.4 R64, [R223+0x7000] ;  /* 0x00700000df40783b */ /* 0x000ea20000000200 */
[----:B------:R-:W-:-:S02]  /*46d0*/  FSEL R119, R119, -INF , !P4 ;  /* 0xff80000077777808 */ /* 0x000fc40006000000 */
[----:B------:R-:W-:Y:S02]  /*46e0*/  FSEL R100, R108, -INF , !P2 ;  /* 0xff8000006c647808 */ /* 0x000fe40005000000 */
[-C--:B----4-:R-:W-:Y:S01]  /*46f0*/  HMMA.16816.F32 R72, R32, R62.reuse, R48 ;  /* 0x0000003e2048723c */ /* 0x090fe20000001830 */
[----:B------:R1:W-:Y:S01]  /*4700*/  MUFU.TANH R130, R70 ;  /* 0x0000004600827308 */ /* 0x0003e20000002400 */
[----:B------:R-:W4:Y:S01]  /*4710*/  LDSM.16.M88.4 R48, [R216+0x3000] ;  /* 0x00300000d830783b */ /* 0x000f220000000200 */
[C---:B------:R-:W-:Y:S02]  /*4720*/  ISETP.GE.AND P1, PT, R5.reuse, R21, PT ;  /* 0x000000150500720c */ /* 0x040fe40003f26270 */
[C---:B------:R-:W-:Y:S01]  /*4730*/  ISETP.GE.AND P0, PT, R5.reuse, R20, PT ;  /* 0x000000140500720c */ /* 0x040fe20003f06270 */
[----:B------:R-:W-:Y:S01]  /*4740*/  HMMA.16816.F32 R60, R28, R62, R52 ;  /* 0x0000003e1c3c723c */ /* 0x000fe20000001834 */
[C---:B------:R-:W-:Y:S02]  /*4750*/  ISETP.GE.AND P4, PT, R5.reuse, R23, PT ;  /* 0x000000170500720c */ /* 0x040fe40003f86270 */
[----:B------:R-:W5:Y:S01]  /*4760*/  MUFU.TANH R209, R84 ;  /* 0x0000005400d17308 */ /* 0x000f620000002400 */
[----:B------:R-:W-:Y:S01]  /*4770*/  ISETP.GE.AND P2, PT, R5, R22, PT ;  /* 0x000000160500720c */ /* 0x000fe20003f46270 */
[----:B------:R-:W-:Y:S01]  /*4780*/  VIADD R5, R0, 0x10 ;  /* 0x0000001000057836 */ /* 0x000fe20000000000 */
[----:B------:R-:W-:-:S02]  /*4790*/  FSEL R109, R109, -INF , !P6 ;  /* 0xff8000006d6d7808 */ /* 0x000fc40007000000 */
[----:B------:R-:W-:Y:S02]  /*47a0*/  FSEL R114, R114, -INF , !P5 ;  /* 0xff80000072727808 */ /* 0x000fe40006800000 */
[----:B------:R-:W-:Y:S01]  /*47b0*/  FSEL R120, R120, -INF , !P3 ;  /* 0xff80000078787808 */ /* 0x000fe20005800000 */
[----:B------:R-:W-:Y:S01]  /*47c0*/  MUFU.TANH R200, R85 ;  /* 0x0000005500c87308 */ /* 0x000fe20000002400 */
[----:B-1----:R-:W-:Y:S01]  /*47d0*/  HMMA.16816.F32 R68, R40, R56, RZ ;  /* 0x000000382844723c */ /* 0x002fe200000018ff */
[----:B------:R-:W-:Y:S01]  /*47e0*/  FSEL R99, R125, -INF , !P1 ;  /* 0xff8000007d637808 */ /* 0x000fe20004800000 */
[----:B------:R-:W-:Y:S01]  /*47f0*/  FMUL.FTZ R90, R90, UR28 ;  /* 0x0000001c5a5a7c20 */ /* 0x000fe20008410000 */
[----:B------:R-:W-:Y:S01]  /*4800*/  ISETP.GE.AND P6, PT, R5, R21, PT ;  /* 0x000000150500720c */ /* 0x000fe20003fc6270 */
[----:B------:R-:W-:Y:S01]  /*4810*/  FMUL.FTZ R91, R91, UR28 ;  /* 0x0000001c5b5b7c20 */ /* 0x000fe20008410000 */
[C---:B------:R-:W-:Y:S01]  /*4820*/  ISETP.GE.AND P5, PT, R5.reuse, R20, PT ;  /* 0x000000140500720c */ /* 0x040fe20003fa6270 */
[-C--:B------:R-:W-:Y:S01]  /*4830*/  HMMA.16816.F32 R72, R24, R82.reuse, R72 ;  /* 0x000000521848723c */ /* 0x080fe20000001848 */
[----:B------:R-:W1:Y:S01]  /*4840*/  MUFU.TANH R205, R86 ;  /* 0x0000005600cd7308 */ /* 0x000e620000002400 */
[C---:B------:R-:W-:Y:S01]  /*4850*/  ISETP.GE.AND P3, PT, R5.reuse, R23, PT ;  /* 0x000000170500720c */ /* 0x040fe20003f66270 */
[----:B------:R-:W-:Y:S01]  /*4860*/  FMUL.FTZ R88, R88, UR28 ;  /* 0x0000001c58587c20 */ /* 0x000fe20008410000 */
[----:B------:R-:W-:Y:S01]  /*4870*/  ISETP.GE.AND P1, PT, R5, R22, PT ;  /* 0x000000160500720c */ /* 0x000fe20003f26270 */
[----:B------:R-:W-:Y:S01]  /*4880*/  VIADD R5, R0, 0x11 ;  /* 0x0000001100057836 */ /* 0x000fe20000000000 */
[----:B------:R-:W-:Y:S01]  /*4890*/  HMMA.16816.F32 R60, R16, R82, R60 ;  /* 0x00000052103c723c */ /* 0x000fe2000000183c */
[----:B------:R-:W-:Y:S01]  /*48a0*/  FSEL R108, R124, -INF , !P0 ;  /* 0xff8000007c6c7808 */ /* 0x000fe20004000000 */
[----:B------:R-:W-:Y:S01]  /*48b0*/  FMUL.FTZ R89, R89, UR28 ;  /* 0x0000001c59597c20 */ /* 0x000fe20008410000 */
[----:B------:R3:W1:Y:S01]  /*48c0*/  MUFU.TANH R197, R87 ;  /* 0x0000005700c57308 */ /* 0x0006620000002400 */
[----:B------:R-:W-:-:S02]  /*48d0*/  FSEL R111, R111, -INF , !P4 ;  /* 0xff8000006f6f7808 */ /* 0x000fc40006000000 */
[----:B------:R-:W-:Y:S02]  /*48e0*/  FSEL R118, R118, -INF , !P2 ;  /* 0xff80000076767808 */ /* 0x000fe40005000000 */
[----:B------:R-:W-:Y:S02]  /*48f0*/  FSEL R96, R101, -INF , !P6 ;  /* 0xff80000065607808 */ /* 0x000fe40007000000 */
[C---:B------:R-:W-:Y:S01]  /*4900*/  ISETP.GE.AND P0, PT, R5.reuse, R21, PT ;  /* 0x000000150500720c */ /* 0x040fe20003f06270 */
[----:B------:R5:W-:Y:S01]  /*4910*/  MUFU.TANH R125, R90 ;  /* 0x0000005a007d7308 */ /* 0x000be20000002400 */
[----:B--2---:R-:W-:Y:S01]  /*4920*/  HMMA.16816.F32 R68, R32, R64, R68 ;  /* 0x000000402044723c */ /* 0x004fe20000001844 */
[C---:B------:R-:W-:Y:S02]  /*4930*/  ISETP.GE.AND P4, PT, R5.reuse, R20, PT ;  /* 0x000000140500720c */ /* 0x040fe40003f86270 */
[C---:B------:R-:W-:Y:S02]  /*4940*/  ISETP.GE.AND P2, PT, R5.reuse, R23, PT ;  /* 0x000000170500720c */ /* 0x040fe40003f46270 */
[----:B------:R-:W-:Y:S01]  /*4950*/  ISETP.GE.AND P6, PT, R5, R22, PT ;  /* 0x000000160500720c */ /* 0x000fe20003fc6270 */
[----:B------:R-:W-:Y:S01]  /*4960*/  HMMA.16816.F32 R72, R12, R46, R72 ;  /* 0x0000002e0c48723c */ /* 0x000fe20000001848 */
[----:B------:R-:W-:Y:S01]  /*4970*/  VIADD R5, R0, 0x18 ;  /* 0x0000001800057836 */ /* 0x000fe20000000000 */
[----:B------:R-:W-:Y:S01]  /*4980*/  FSEL R104, R104, -INF , !P5 ;  /* 0xff80000068687808 */ /* 0x000fe20006800000 */
[----:B------:R2:W-:Y:S01]  /*4990*/  MUFU.TANH R124, R91 ;  /* 0x0000005b007c7308 */ /* 0x0005e20000002400 */
[----:B------:R-:W-:-:S02]  /*49a0*/  FSEL R106, R106, -INF , !P3 ;  /* 0xff8000006a6a7808 */ /* 0x000fc40005800000 */
[----:B---3--:R-:W-:Y:S01]  /*49b0*/  HMMA.16816.F32 R84, R12, R44, R76 ;  /* 0x0000002c0c54723c */ /* 0x008fe2000000184c */
[----:B------:R-:W-:Y:S02]  /*49c0*/  FSEL R115, R115, -INF , !P1 ;  /* 0xff80000073737808 */ /* 0x000fe40004800000 */
[----:B------:R-:W-:Y:S02]  /*49d0*/  FSEL R93, R123, -INF , !P0 ;  /* 0xff8000007b5d7808 */ /* 0x000fe40004000000 */
[C---:B------:R-:W-:Y:S01]  /*49e0*/  ISETP.GE.AND P5, PT, R5.reuse, R21, PT ;  /* 0x000000150500720c */ /* 0x040fe20003fa6270 */
[----:B------:R-:W-:Y:S01]  /*49f0*/  HMMA.16816.F32 R76, R36, R56, RZ ;  /* 0x00000038244c723c */ /* 0x000fe200000018ff */
[C---:B------:R-:W-:Y:S01]  /*4a00*/  ISETP.GE.AND P3, PT, R5.reuse, R20, PT ;  /* 0x000000140500720c */ /* 0x040fe20003f66270 */
[----:B------:R3:W1:Y:S01]  /*4a10*/  MUFU.TANH R161, R6 ;  /* 0x0000000600a17308 */ /* 0x0006620000002400 */
[C---:B------:R-:W-:Y:S02]  /*4a20*/  ISETP.GE.AND P1, PT, R5.reuse, R23, PT ;  /* 0x000000170500720c */ /* 0x040fe40003f26270 */
[----:B------:R-:W-:Y:S01]  /*4a30*/  ISETP.GE.AND P0, PT, R5, R22, PT ;  /* 0x000000160500720c */ /* 0x000fe20003f06270 */
[----:B------:R-:W-:Y:S01]  /*4a40*/  VIADD R5, R0, 0x19 ;  /* 0x0000001900057836 */ /* 0x000fe20000000000 */
[----:B------:R-:W-:-:S02]  /*4a50*/  FSEL R101, R122, -INF , !P4 ;  /* 0xff8000007a657808 */ /* 0x000fc40006000000 */
[----:B------:R-:W-:Y:S01]  /*4a60*/  FSEL R105, R105, -INF , !P2 ;  /* 0xff80000069697808 */ /* 0x000fe20005000000 */
[----:B------:R-:W-:Y:S01]  /*4a70*/  MUFU.TANH R127, R88 ;  /* 0x00000058007f7308 */ /* 0x000fe20000002400 */
[C---:B------:R-:W-:Y:S01]  /*4a80*/  ISETP.GE.AND P4, PT, R5.reuse, R21, PT ;  /* 0x000000150500720c */ /* 0x040fe20003f86270 */
[----:B------:R-:W-:Y:S01]  /*4a90*/  FMUL.FTZ R72, R72, UR28 ;  /* 0x0000001c48487c20 */ /* 0x000fe20008410000 */
[----:B------:R-:W-:Y:S01]  /*4aa0*/  ISETP.GE.AND P2, PT, R5, R20, PT ;  /* 0x000000140500720c */ /* 0x000fe20003f46270 */
[----:B------:R-:W-:Y:S01]  /*4ab0*/  FMUL.FTZ R73, R73, UR28 ;  /* 0x0000001c49497c20 */ /* 0x000fe20008410000 */
[----:B------:R-:W-:Y:S01]  /*4ac0*/  FMUL.FTZ R74, R74, UR28 ;  /* 0x0000001c4a4a7c20 */ /* 0x000fe20008410000 */
[----:B------:R-:W-:Y:S01]  /*4ad0*/  FMUL.FTZ R75, R75, UR28 ;  /* 0x0000001c4b4b7c20 */ /* 0x000fe20008410000 */
[----:B-----5:R-:W-:Y:S01]  /*4ae0*/  FSEL R90, R121, -INF , !P4 ;  /* 0xff800000795a7808 */ /* 0x020fe20006000000 */
[----:B------:R-:W-:Y:S01]  /*4af0*/  MUFU.TANH R123, R72 ;  /* 0x00000048007b7308 */ /* 0x000fe20000002400 */
[----:B--2---:R-:W-:Y:S01]  /*4b00*/  FSEL R91, R110, -INF , !P2 ;  /* 0xff8000006e5b7808 */ /* 0x004fe20005000000 */
[----:B------:R-:W-:Y:S01]  /*4b10*/  FMUL.FTZ R86, R86, UR28 ;  /* 0x0000001c56567c20 */ /* 0x000fe20008410000 */
[----:B------:R-:W-:Y:S01]  /*4b20*/  FSEL R113, R113, -INF , !P6 ;  /* 0xff80000071717808 */ /* 0x000fe20007000000 */
[----:B------:R-:W-:Y:S01]  /*4b30*/  FMUL.FTZ R87, R87, UR28 ;  /* 0x0000001c57577c20 */ /* 0x000fe20008410000 */
[----:B------:R-:W-:Y:S01]  /*4b40*/  FSEL R92, R103, -INF , !P5 ;  /* 0xff800000675c7808 */ /* 0x000fe20006800000 */
[----:B------:R-:W-:Y:S01]  /*4b50*/  HMMA.16816.F32 R52, R28, R64, R76 ;  /* 0x000000401c34723c */ /* 0x000fe2000000184c */
[C---:B------:R-:W-:Y:S01]  /*4b60*/  ISETP.GE.AND P6, PT, R5.reuse, R23, PT ;  /* 0x000000170500720c */ /* 0x040fe20003fc6270 */
[----:B------:R-:W-:Y:S01]  /*4b70*/  MUFU.TANH R122, R73 ;  /* 0x00000049007a7308 */ /* 0x000fe20000002400 */
[----:B------:R-:W-:Y:S01]  /*4b80*/  ISETP.GE.AND P5, PT, R5, R22, PT ;  /* 0x000000160500720c */ /* 0x000fe20003fa6270 */
[C---:B------:R-:W-:Y:S01]  /*4b90*/  VIADD R5, R0.reuse, 0x20 ;  /* 0x0000002000057836 */ /* 0x040fe20000000000 */
[----:B------:R-:W-:Y:S01]  /*4ba0*/  FSEL R94, R7, -INF , !P3 ;  /* 0xff800000075e7808 */ /* 0x000fe20005800000 */
[----:B----4-:R-:W-:Y:S01]  /*4bb0*/  HMMA.16816.F32 R76, R24, R48, R68 ;  /* 0x00000030184c723c */ /* 0x010fe20000001844 */
[----:B------:R-:W-:Y:S01]  /*4bc0*/  FSEL R97, R97, -INF , !P1 ;  /* 0xff80000061617808 */ /* 0x000fe20004800000 */
[----:B---3--:R-:W-:Y:S01]  /*4bd0*/  VIADD R6, R0, 0x28 ;  /* 0x0000002800067836 */ /* 0x008fe20000000000 */
[----:B------:R-:W-:Y:S01]  /*4be0*/  FSEL R117, R117, -INF , !P0 ;  /* 0xff80000075757808 */ /* 0x000fe20004000000 */
[----:B------:R-:W-:Y:S01]  /*4bf0*/  MUFU.TANH R110, R74 ;  /* 0x0000004a006e7308 */ /* 0x000fe20000002400 */
[C---:B------:R-:W-:Y:S01]  /*4c00*/  ISETP.GE.AND P3, PT, R5.reuse, R21, PT ;  /* 0x000000150500720c */ /* 0x040fe20003f66270 */
[----:B------:R-:W-:Y:S01]  /*4c10*/  HMMA.16816.F32 R68, R8, R46, R60 ;  /* 0x0000002e0844723c */ /* 0x000fe2000000183c */
[----:B------:R-:W2:Y:S01]  /*4c20*/  LDSM.16.M88.4 R44, [R217+0x7800] ;  /* 0x00780000d92c783b */ /* 0x000ea20000000200 */
[C---:B------:R-:W-:Y:S01]  /*4c30*/  ISETP.GE.AND P1, PT, R5.reuse, R20, PT ;  /* 0x000000140500720c */ /* 0x040fe20003f26270 */
[----:B------:R-:W-:Y:S01]  /*4c40*/  FMUL.FTZ R84, R84, UR28 ;  /* 0x0000001c54547c20 */ /* 0x000fe20008410000 */
[----:B------:R-:W-:Y:S01]  /*4c50*/  ISETP.GE.AND P0, PT, R5, R23, PT ;  /* 0x000000170500720c */ /* 0x000fe20003f06270 */
[----:B------:R-:W-:Y:S01]  /*4c60*/  FMUL.FTZ R85, R85, UR28 ;  /* 0x0000001c55557c20 */ /* 0x000fe20008410000 */
[----:B------:R-:W-:Y:S01]  /*4c70*/  HMMA.16816.F32 R60, R36, R58, RZ ;  /* 0x0000003a243c723c */ /* 0x000fe200000018ff */
[----:B------:R3:W-:Y:S01]  /*4c80*/  MUFU.TANH R121, R75 ;  /* 0x0000004b00797308 */ /* 0x0007e20000002400 */
[----:B------:R-:W-:Y:S01]  /*4c90*/  ISETP.GE.AND P4, PT, R5, R22, PT ;  /* 0x000000160500720c */ /* 0x000fe20003f86270 */
[----:B------:R-:W-:Y:S01]  /*4ca0*/  VIADD R5, R0, 0x21 ;  /* 0x0000002100057836 */ /* 0x000fe20000000000 */
[----:B------:R-:W-:-:S02]  /*4cb0*/  FSEL R145, R145, -INF , !P1 ;  /* 0xff80000091917808 */ /* 0x000fc40004800000 */
[----:B------:R-:W-:Y:S01]  /*4cc0*/  HMMA.16816.F32 R56, R40, R58, RZ ;  /* 0x0000003a2838723c */ /* 0x000fe200000018ff */
[----:B------:R-:W-:Y:S02]  /*4cd0*/  FSEL R146, R146, -INF , !P0 ;  /* 0xff80000092927808 */ /* 0x000fe40004000000 */
[-C--:B------:R-:W-:Y:S01]  /*4ce0*/  ISETP.GE.AND P2, PT, R5, R21.reuse, PT ;  /* 0x000000150500720c */ /* 0x080fe20003f46270 */
[----:B------:R-:W-:Y:S01]  /*4cf0*/  MUFU.TANH R126, R89 ;  /* 0x00000059007e7308 */ /* 0x000fe20000002400 */
[----:B------:R-:W-:Y:S01]  /*4d00*/  FSEL R149, R149, -INF , !P4 ;  /* 0xff80000095957808 */ /* 0x000fe20006000000 */
[----:B------:R-:W-:Y:S01]  /*4d10*/  HMMA.16816.F32 R80, R16, R48, R52 ;  /* 0x000000301050723c */ /* 0x000fe20000001834 */
[----:B------:R-:W3:Y:S01]  /*4d20*/  LDSM.16.M88.4 R52, [R222+0x3000] ;  /* 0x00300000de34783b */ /* 0x000ee20000000200 */
[----:B------:R-:W-:Y:S02]  /*4d30*/  FSEL R142, R142, -INF , !P2 ;  /* 0xff8000008e8e7808 */ /* 0x000fe40005000000 */
[----:B------:R-:W-:-:S02]  /*4d40*/  ISETP.GE.AND P1, PT, R6, R21, PT ;  /* 0x000000150600720c */ /* 0x000fc40003f26270 */
[----:B------:R-:W-:Y:S01]  /*4d50*/  FMUL.FTZ R68, R68, UR28 ;  /* 0x0000001c44447c20 */ /* 0x000fe20008410000 */
[----:B------:R-:W-:Y:S01]  /*4d60*/  FMUL.FTZ R69, R69, UR28 ;  /* 0x0000001c45457c20 */ /* 0x000fe20008410000 */
[----:B------:R-:W-:Y:S01]  /*4d70*/  FMUL.FTZ R70, R70, UR28 ;  /* 0x0000001c46467c20 */ /* 0x000fe20008410000 */
[----:B------:R-:W-:Y:S01]  /*4d80*/  FMUL.FTZ R71, R71, UR28 ;  /* 0x0000001c47477c20 */ /* 0x000fe20008410000 */
[----:B------:R-:W-:Y:S01]  /*4d90*/  MUFU.TANH R128, R86 ;  /* 0x0000005600807308 */ /* 0x000fe20000002400 */
[C---:B------:R-:W-:Y:S01]  /*4da0*/  ISETP.GE.AND P0, PT, R6.reuse, R20, PT ;  /* 0x000000140600720c */ /* 0x040fe20003f06270 */
[-C--:B------:R-:W-:Y:S01]  /*4db0*/  HMMA.16816.F32 R60, R28, R66.reuse, R60 ;  /* 0x000000421c3c723c */ /* 0x080fe2000000183c */
[C---:B------:R-:W-:Y:S02]  /*4dc0*/  ISETP.GE.AND P4, PT, R6.reuse, R23, PT ;  /* 0x000000170600720c */ /* 0x040fe40003f86270 */
[----:B------:R-:W-:Y:S02]  /*4dd0*/  ISETP.GE.AND P2, PT, R6, R22, PT ;  /* 0x000000160600720c */ /* 0x000fe40003f46270 */
[----:B------:R-:W-:Y:S01]  /*4de0*/  FSEL R102, R102, -INF , !P6 ;  /* 0xff80000066667808 */ /* 0x000fe20007000000 */
[----:B------:R-:W-:Y:S01]  /*4df0*/  HMMA.16816.F32 R64, R32, R66, R56 ;  /* 0x000000422040723c */ /* 0x000fe20000001838 */
[----:B------:R-:W-:Y:S01]  /*4e00*/  MUFU.TANH R129, R87 ;  /* 0x0000005700817308 */ /* 0x000fe20000002400 */
[----:B------:R-:W-:-:S02]  /*4e10*/  FSEL R116, R116, -INF , !P5 ;  /* 0xff80000074747808 */ /* 0x000fc40006800000 */
[----:B------:R-:W-:Y:S02]  /*4e20*/  FSEL R147, R147, -INF , !P3 ;  /* 0xff80000093937808 */ /* 0x000fe40005800000 */
[----:B--2---:R-:W-:Y:S01]  /*4e30*/  HMMA.16816.F32 R56, R40, R44, RZ ;  /* 0x0000002c2838723c */ /* 0x004fe200000018ff */
[C---:B------:R-:W-:Y:S02]  /*4e40*/  ISETP.GE.AND P6, PT, R5.reuse, R20, PT ;  /* 0x000000140500720c */ /* 0x040fe40003fc6270 */
[----:B------:R-:W-:Y:S01]  /*4e50*/  MUFU.TANH R95, R68 ;  /* 0x00000044005f7308 */ /* 0x000fe20000002400 */
[C---:B------:R-:W-:Y:S02]  /*4e60*/  ISETP.GE.AND P5, PT, R5.reuse, R23, PT ;  /* 0x000000170500720c */ /* 0x040fe40003fa6270 */
[----:B------:R-:W-:Y:S01]  /*4e70*/  ISETP.GE.AND P3, PT, R5, R22, PT ;  /* 0x000000160500720c */ /* 0x000fe20003f66270 */
[----:B------:R-:W-:Y:S01]  /*4e80*/  VIADD R5, R0, 0x29 ;  /* 0x0000002900057836 */ /* 0x000fe20000000000 */
[----:B------:R-:W-:-:S02]  /*4e90*/  FSEL R143, R143, -INF , !P6 ;  /* 0xff8000008f8f7808 */ /* 0x000fc40007000000 */
[----:B------:R-:W-:Y:S01]  /*4ea0*/  FSEL R144, R144, -INF , !P5 ;  /* 0xff80000090907808 */ /* 0x000fe20006800000 */
[----:B------:R-:W-:Y:S01]  /*4eb0*/  MUFU.TANH R103, R69 ;  /* 0x0000004500677308 */ /* 0x000fe20000002400 */
[----:B------:R-:W-:Y:S01]  /*4ec0*/  HMMA.16816.F32 R60, R16, R50, R60 ;  /* 0x00000032103c723c */ /* 0x000fe2000000183c */
[----:B------:R-:W-:Y:S02]  /*4ed0*/  FSEL R148, R148, -INF , !P3 ;  /* 0xff80000094947808 */ /* 0x000fe40005800000 */
[----:B------:R-:W-:Y:S02]  /*4ee0*/  FSEL R139, R139, -INF , !P1 ;  /* 0xff8000008b8b7808 */ /* 0x000fe40004800000 */
[C---:B------:R-:W-:Y:S01]  /*4ef0*/  ISETP.GE.AND P6, PT, R5.reuse, R21, PT ;  /* 0x000000150500720c */ /* 0x040fe20003fc6270 */
[----:B---3--:R-:W-:Y:S01]  /*4f00*/  HMMA.16816.F32 R72, R12, R52, R76 ;  /* 0x000000340c48723c */ /* 0x008fe2000000184c */
[----:B------:R-:W-:Y:S01]  /*4f10*/  MUFU.TANH R88, R70 ;  /* 0x0000004600587308 */ /* 0x000fe20000002400 */
[----:B------:R-:W-:-:S02]  /*4f20*/  ISETP.GE.AND P5, PT, R5, R20, PT ;  /* 0x000000140500720c */ /* 0x000fc40003fa6270 */
[C---:B------:R-:W-:Y:S02]  /*4f30*/  ISETP.GE.AND P3, PT, R5.reuse, R23, PT ;  /* 0x000000170500720c */ /* 0x040fe40003f66270 */
[----:B------:R-:W-:Y:S01]  /*4f40*/  HMMA.16816.F32 R64, R24, R50, R64 ;  /* 0x000000321840723c */ /* 0x000fe20000001840 */
[----:B------:R-:W2:Y:S01]  /*4f50*/  LDSM.16.M88.4 R48, [R223+0x7800] ;  /* 0x00780000df30783b */ /* 0x000ea20000000200 */
[----:B------:R-:W-:Y:S01]  /*4f60*/  ISETP.GE.AND P1, PT, R5, R22, PT ;  /* 0x000000160500720c */ /* 0x000fe20003f26270 */
[----:B------:R3:W-:Y:S01]  /*4f70*/  MUFU.TANH R89, R71 ;  /* 0x0000004700597308 */ /* 0x0007e20000002400 */
[----:B------:R-:W-:Y:S01]  /*4f80*/  VIADD R5, R0, 0x30 ;  /* 0x0000003000057836 */ /* 0x000fe20000000000 */
[----:B------:R-:W-:Y:S01]  /*4f90*/  FSEL R138, R138, -INF , !P0 ;  /* 0xff8000008a8a7808 */ /* 0x000fe20004000000 */
[----:B------:R-:W-:Y:S01]  /*4fa0*/  HMMA.16816.F32 R76, R40, R46, RZ ;  /* 0x0000002e284c723c */ /* 0x000fe200000018ff */
[----:B------:R-:W-:Y:S01]  /*4fb0*/  LDSM.16.M88.4 R40, [R222+0x3800] ;  /* 0x00380000de28783b */ /* 0x000fe20000000200 */
[----:B------:R-:W-:-:S02]  /*4fc0*/  FSEL R140, R140, -INF , !P4 ;  /* 0xff8000008c8c7808 */ /* 0x000fc40006000000 */
[----:B------:R-:W-:Y:S01]  /*4fd0*/  FSEL R141, R141, -INF , !P2 ;  /* 0xff8000008d8d7808 */ /* 0x000fe20005000000 */
[----:B------:R-:W4:Y:S01]  /*4fe0*/  MUFU.TANH R131, R84 ;  /* 0x0000005400837308 */ /* 0x000f220000002400 */
[----:B------:R-:W-:Y:S01]  /*4ff0*/  FSEL R136, R136, -INF , !P6 ;  /* 0xff80000088887808 */ /* 0x000fe20007000000 */
[C---:B------:R-:W-:Y:S01]  /*5000*/  HMMA.16816.F32 R60, R8.reuse, R54, R60 ;  /* 0x00000036083c723c */ /* 0x040fe2000000183c */
[C---:B------:R-:W-:Y:S02]  /*5010*/  ISETP.GE.AND P0, PT, R5.reuse, R21, PT ;  /* 0x000000150500720c */ /* 0x040fe40003f06270 */
[----:B------:R-:W-:Y:S02]  /*5020*/  ISETP.GE.AND P4, PT, R5, R20, PT ;  /* 0x000000140500720c */ /* 0x000fe40003f86270 */
[----:B------:R-:W-:Y:S01]  /*5030*/  FMUL.FTZ R72, R72, UR28 ;  /* 0x0000001c48487c20 */ /* 0x000fe20008410000 */
[----:B------:R-:W-:Y:S01]  /*5040*/  FMUL.FTZ R73, R73, UR28 ;  /* 0x0000001c49497c20 */ /* 0x000fe20008410000 */
[----:B---3--:R-:W-:Y:S01]  /*5050*/  HMMA.16816.F32 R68, R8, R52, R80 ;  /* 0x000000340844723c */ /* 0x008fe20000001850 */
[----:B------:R-:W-:Y:S01]  /*5060*/  FMUL.FTZ R6, R74, UR28 ;  /* 0x0000001c4a067c20 */ /* 0x000fe20008410000 */
[----:B------:R-:W-:Y:S01]  /*5070*/  MUFU.TANH R87, R72 ;  /* 0x0000004800577308 */ /* 0x000fe20000002400 */
[----:B------:R-:W-:Y:S01]  /*5080*/  FMUL.FTZ R7, R75, UR28 ;  /* 0x0000001c4b077c20 */ /* 0x000fe20008410000 */
[----:B------:R-:W-:-:S02]  /*5090*/  ISETP.GE.AND P2, PT, R5, R23, PT ;  /* 0x000000170500720c */ /* 0x000fc40003f46270 */
[----:B------:R-:W-:Y:S01]  /*50a0*/  HMMA.16816.F32 R80, R36, R46, RZ ;  /* 0x0000002e2450723c */ /* 0x000fe200000018ff */
[----:B------:R-:W-:Y:S01]  /*50b0*/  ISETP.GE.AND P6, PT, R5, R22, PT ;  /* 0x000000160500720c */ /* 0x000fe20003fc6270 */
[----:B------:R-:W-:Y:S01]  /*50c0*/  VIADD R5, R0, 0x31 ;  /* 0x0000003100057836 */ /* 0x000fe20000000000 */
[----:B------:R-:W-:Y:S01]  /*50d0*/  FSEL R134, R134, -INF , !P5 ;  /* 0xff80000086867808 */ /* 0x000fe20006800000 */
[----:B------:R3:W-:Y:S01]  /*50e0*/  MUFU.TANH R86, R73 ;  /* 0x0000004900567308 */ /* 0x0007e20000002400 */
[----:B------:R-:W-:Y:S01]  /*50f0*/  FSEL R135, R135, -INF , !P3 ;  /* 0xff80000087877808 */ /* 0x000fe20005800000 */
[----:B------:R-:W-:Y:S01]  /*5100*/  HMMA.16816.F32 R64, R12, R54, R64 ;  /* 0x000000360c40723c */ /* 0x000fe20000001840 */
[----:B------:R-:W-:Y:S02]  /*5110*/  FSEL R137, R137, -INF , !P1 ;  /* 0xff80000089897808 */ /* 0x000fe40004800000 */
[----:B------:R-:W-:Y:S02]  /*5120*/  FSEL R170, R170, -INF , !P0 ;  /* 0xff800000aaaa7808 */ /* 0x000fe40004000000 */
[C---:B------:R-:W-:Y:S01]  /*5130*/  ISETP.GE.AND P5, PT, R5.reuse, R21, PT ;  /* 0x000000150500720c */ /* 0x040fe20003fa6270 */
[----:B------:R-:W5:Y:S01]  /*5140*/  MUFU.TANH R157, R85 ;  /* 0x00000055009d7308 */ /* 0x000f620000002400 */
[C---:B------:R-:W-:Y:S01]  /*5150*/  ISETP.GE.AND P3, PT, R5.reuse, R20, PT ;  /* 0x000000140500720c */ /* 0x040fe20003f66270 */
[----:B------:R-:W-:Y:S01]  /*5160*/  FMUL.FTZ R60, R60, UR28 ;  /* 0x0000001c3c3c7c20 */ /* 0x000fe20008410000 */
[----:B--2---:R-:W-:Y:S01]  /*5170*/  HMMA.16816.F32 R56, R32, R48, R56 ;  /* 0x000000302038723c */ /* 0x004fe20000001838 */
[C---:B------:R-:W-:Y:S01]  /*5180*/  ISETP.GE.AND P1, PT, R5.reuse, R23, PT ;  /* 0x000000170500720c */ /* 0x040fe20003f26270 */
[----:B------:R-:W-:Y:S01]  /*5190*/  FMUL.FTZ R62, R62, UR28 ;  /* 0x0000001c3e3e7c20 */ /* 0x000fe20008410000 */
[----:B------:R-:W-:Y:S01]  /*51a0*/  ISETP.GE.AND P0, PT, R5, R22, PT ;  /* 0x000000160500720c */ /* 0x000fe20003f06270 */
[----:B------:R-:W-:Y:S01]  /*51b0*/  VIADD R5, R0, 0x38 ;  /* 0x0000003800057836 */ /* 0x000fe20000000000 */
[----:B------:R-:W-:Y:S01]  /*51c0*/  FSEL R166, R166, -INF , !P4 ;  /* 0xff800000a6a67808 */ /* 0x000fe20006000000 */
[----:B---3--:R-:W-:Y:S01]  /*51d0*/  HMMA.16816.F32 R72, R36, R44, RZ ;  /* 0x0000002c2448723c */ /* 0x008fe200000018ff */
[----:B------:R-:W2:Y:S01]  /*51e0*/  LDSM.16.M88.4 R36, [R216+0x3800] ;  /* 0x00380000d824783b */ /* 0x000ea20000000200 */
[----:B------:R-:W-:Y:S01]  /*51f0*/  FSEL R168, R168, -INF , !P2 ;  /* 0xff800000a8a87808 */ /* 0x000fe20005000000 */
[----:B------:R3:W5:Y:S01]  /*5200*/  MUFU.TANH R85, R6 ;  /* 0x0000000600557308 */ /* 0x0007620000002400 */
[----:B------:R-:W-:Y:S01]  /*5210*/  FSEL R173, R173, -INF , !P6 ;  /* 0xff800000adad7808 */ /* 0x000fe20007000000 */
[----:B------:R-:W-:Y:S01]  /*5220*/  FMUL.FTZ R68, R68, UR28 ;  /* 0x0000001c44447c20 */ /* 0x000fe20008410000 */
[----:B------:R-:W-:Y:S01]  /*5230*/  FSEL R162, R162, -INF , !P5 ;  /* 0xff800000a2a27808 */ /* 0x000fe20006800000 */
[----:B------:R-:W-:Y:S01]  /*5240*/  HMMA.16816.F32 R32, R32, R50, R76 ;  /* 0x000000322020723c */ /* 0x000fe2000000184c */
[C---:B------:R-:W-:Y:S01]  /*5250*/  ISETP.GE.AND P4, PT, R5.reuse, R21, PT ;  /* 0x000000150500720c */ /* 0x040fe20003f86270 */
[----:B------:R-:W-:Y:S01]  /*5260*/  FMUL.FTZ R70, R70, UR28 ;  /* 0x0000001c46467c20 */ /* 0x000fe20008410000 */
[C---:B------:R-:W-:Y:S01]  /*5270*/  ISETP.GE.AND P2, PT, R5.reuse, R20, PT ;  /* 0x000000140500720c */ /* 0x040fe20003f46270 */
[----:B------:R-:W5:Y:S01]  /*5280*/  MUFU.TANH R68, R68 ;  /* 0x0000004400447308 */ /* 0x000f620000002400 */
[----:B------:R-:W-:Y:S01]  /*5290*/  ISETP.GE.AND P6, PT, R5, R23, PT ;  /* 0x000000170500720c */ /* 0x000fe20003fc6270 */
[----:B------:R-:W-:Y:S01]  /*52a0*/  FMUL.FTZ R69, R69, UR28 ;  /* 0x0000001c45457c20 */ /* 0x000fe20008410000 */
[----:B------:R-:W-:Y:S01]  /*52b0*/  ISETP.GE.AND P5, PT, R5, R22, PT ;  /* 0x000000160500720c */ /* 0x000fe20003fa6270 */
[----:B------:R-:W-:Y:S01]  /*52c0*/  VIADD R5, R0, 0x39 ;  /* 0x0000003900057836 */ /* 0x000fe20000000000 */
[----:B------:R-:W-:Y:S01]  /*52d0*/  FSEL R159, R159, -INF , !P3 ;  /* 0xff8000009f9f7808 */ /* 0x000fe20005800000 */
[----:B------:R-:W-:Y:S01]  /*52e0*/  FMUL.FTZ R71, R71, UR28 ;  /* 0x0000001c47477c20 */ /* 0x000fe20008410000 */
[----:B------:R-:W-:Y:S01]  /*52f0*/  FSEL R160, R160, -INF , !P1 ;  /* 0xff800000a0a07808 */ /* 0x000fe20004800000 */
[----:B------:R-:W5:Y:S01]  /*5300*/  MUFU.TANH R70, R70 ;  /* 0x0000004600467308 */ /* 0x000f620000002400 */
[----:B------:R-:W-:Y:S01]  /*5310*/  FSEL R163, R163, -INF , !P0 ;  /* 0xff800000a3a37808 */ /* 0x000fe20004000000 */
[----:B------:R-:W-:Y:S01]  /*5320*/  FMUL.FTZ R64, R64, UR28 ;  /* 0x0000001c40407c20 */ /* 0x000fe20008410000 */
[----:B------:R-:W-:Y:S01]  /*5330*/  FSEL R155, R155, -INF , !P4 ;  /* 0xff8000009b9b7808 */ /* 0x000fe20006000000 */
[----:B------:R-:W-:Y:S01]  /*5340*/  FMUL.FTZ R65, R65, UR28 ;  /* 0x0000001c41417c20 */ /* 0x000fe20008410000 */
[----:B------:R-:W-:Y:S01]  /*5350*/  HMMA.16816.F32 R44, R28, R48, R72 ;  /* 0x000000301c2c723c */ /* 0x000fe20000001848 */
[C---:B------:R-:W-:Y:S01]  /*5360*/  ISETP.GE.AND P3, PT, R5.reuse, R21, PT ;  /* 0x000000150500720c */ /* 0x040fe20003f66270 */
[----:B------:R-:W-:Y:S01]  /*5370*/  FMUL.FTZ R66, R66, UR28 ;  /* 0x0000001c42427c20 */ /* 0x000fe20008410000 */
[C---:B------:R-:W-:Y:S01]  /*5380*/  ISETP.GE.AND P1, PT, R5.reuse, R20, PT ;  /* 0x000000140500720c */ /* 0x040fe20003f26270 */
[----:B------:R4:W5:Y:S01]  /*5390*/  MUFU.TANH R84, R7 ;  /* 0x0000000700547308 */ /* 0x0009620000002400 */
        /* <DEDUP_REMOVED lines=11> */
[----:B------:R-:W-:-:S04]  /*5450*/  DEPBAR.LE SB0, 0x0 ;  /* 0x000080000000791a */ /* 0x000fc80000000000 */
[----:B--2---:R-:W-:Y:S01]  /*5460*/  HMMA.16816.F32 R52, R24, R36, R56 ;  /* 0x000000241834723c */ /* 0x004fe20000001838 */
[C---:B------:R-:W-:Y:S01]  /*5470*/  ISETP.GE.AND P2, PT, R5.reuse, R21, PT ;  /* 0x000000150500720c */ /* 0x040fe20003f46270 */
[----:B------:R-:W2:Y:S01]  /*5480*/  MUFU.TANH R71, R71 ;  /* 0x0000004700477308 */ /* 0x000ea20000002400 */
[C---:B------:R-:W-:Y:S02]  /*5490*/  ISETP.GE.AND P6, PT, R5.reuse, R20, PT ;  /* 0x000000140500720c */ /* 0x040fe40003fc6270 */
[C---:B------:R-:W-:Y:S01]  /*54a0*/  ISETP.GE.AND P5, PT, R5.reuse, R23, PT ;  /* 0x000000170500720c */ /* 0x040fe20003fa6270 */
[----:B------:R-:W-:Y:S01]  /*54b0*/  HMMA.16816.F32 R56, R28, R50, R80 ;  /* 0x000000321c38723c */ /* 0x000fe20000001850 */
[----:B------:R-:W-:Y:S01]  /*54c0*/  ISETP.GE.AND P3, PT, R5, R22, PT ;  /* 0x000000160500720c */ /* 0x000fe20003f66270 */
[----:B------:R-:W-:Y:S01]  /*54d0*/  VIADD R5, R0, 0x41 ;  /* 0x0000004100057836 */ /* 0x000fe20000000000 */
[----:B------:R-:W-:Y:S01]  /*54e0*/  FSEL R150, R150, -INF , !P1 ;  /* 0xff80000096967808 */ /* 0x000fe20004800000 */
[----:B------:R-:W2:Y:S01]  /*54f0*/  MUFU.TANH R64, R64 ;  /* 0x0000004000407308 */ /* 0x000ea20000002400 */
[----:B------:R-:W-:Y:S01]  /*5500*/  FSEL R151, R151, -INF , !P0 ;  /* 0xff80000097977808 */ /* 0x000fe20004000000 */
[----:B------:R-:W-:Y:S01]  /*5510*/  HMMA.16816.F32 R28, R16, R36, R44 ;  /* 0x00000024101c723c */ /* 0x000fe2000000182c */
[----:B------:R-:W-:-:S02]  /*5520*/  FSEL R153, R153, -INF , !P4 ;  /* 0xff80000099997808 */ /* 0x000fc40006000000 */
[----:B------:R-:W-:Y:S02]  /*5530*/  FSEL R209, R209, -INF , !P2 ;  /* 0xff800000d1d17808 */ /* 0x000fe40005000000 */
[C---:B------:R-:W-:Y:S01]  /*5540*/  ISETP.GE.AND P1, PT, R5.reuse, R21, PT ;  /* 0x000000150500720c */ /* 0x040fe20003f26270 */
[----:B------:R-:W-:Y:S01]  /*5550*/  HMMA.16816.F32 R24, R24, R38, R32 ;  /* 0x000000261818723c */ /* 0x000fe20000001820 */
[C---:B------:R-:W-:Y:S01]  /*5560*/  ISETP.GE.AND P0, PT, R5.reuse, R20, PT ;  /* 0x000000140500720c */ /* 0x040fe20003f06270 */
[----:B------:R-:W-:Y:S01]  /*5570*/  MUFU.TANH R65, R65 ;  /* 0x0000004100417308 */ /* 0x000fe20000002400 */
[C---:B------:R-:W-:Y:S02]  /*5580*/  ISETP.GE.AND P4, PT, R5.reuse, R23, PT ;  /* 0x000000170500720c */ /* 0x040fe40003f86270 */
[----:B------:R-:W-:Y:S01]  /*5590*/  ISETP.GE.AND P2, PT, R5, R22, PT ;  /* 0x000000160500720c */ /* 0x000fe20003f46270 */
[----:B------:R-:W-:Y:S01]  /*55a0*/  VIADD R5, R0, 0x48 ;  /* 0x0000004800057836 */ /* 0x000fe20000000000 */
[----:B-1----:R-:W-:Y:S01]  /*55b0*/  FSEL R205, R205, -INF , !P6 ;  /* 0xff800000cdcd7808 */ /* 0x002fe20007000000 */
[----:B------:R-:W-:Y:S01]  /*55c0*/  HMMA.16816.F32 R52, R12, R40, R52 ;  /* 0x000000280c34723c */ /* 0x000fe20000001834 */
[----:B------:R-:W-:Y:S01]  /*55d0*/  FSEL R206, R171, -INF , !P5 ;  /* 0xff800000abce7808 */ /* 0x000fe20006800000 */
[----:B------:R-:W1:Y:S01]  /*55e0*/  MUFU.TANH R66, R66 ;  /* 0x0000004200427308 */ /* 0x000e620000002400 */
[----:B------:R-:W-:-:S02]  /*55f0*/  FSEL R211, R169, -INF , !P3 ;  /* 0xff800000a9d37808 */ /* 0x000fc40005800000 */
[----:B------:R-:W-:Y:S01]  /*5600*/  FSEL R200, R200, -INF , !P1 ;  /* 0xff800000c8c87808 */ /* 0x000fe20004800000 */
[----:B------:R-:W-:Y:S01]  /*5610*/  HMMA.16816.F32 R16, R16, R38, R56 ;  /* 0x000000261010723c */ /* 0x000fe20000001838 */
[C---:B------:R-:W-:Y:S02]  /*5620*/  ISETP.GE.AND P6, PT, R5.reuse, R21, PT ;  /* 0x000000150500720c */ /* 0x040fe40003fc6270 */
[C---:B------:R-:W-:Y:S01]  /*5630*/  ISETP.GE.AND P5, PT, R5.reuse, R20, PT ;  /* 0x000000140500720c */ /* 0x040fe20003fa6270 */
[----:B------:R-:W1:Y:S01]  /*5640*/  MUFU.TANH R60, R60 ;  /* 0x0000003c003c7308 */ /* 0x000e620000002400 */
[C---:B------:R-:W-:Y:S01]  /*5650*/  ISETP.GE.AND P3, PT, R5.reuse, R23, PT ;  /* 0x000000170500720c */ /* 0x040fe20003f66270 */
[----:B------:R-:W-:Y:S01]  /*5660*/  HMMA.16816.F32 R28, R8, R40, R28 ;  /* 0x00000028081c723c */ /* 0x000fe2000000181c */
[----:B------:R-:W-:Y:S01]  /*5670*/  ISETP.GE.AND P1, PT, R5, R22, PT ;  /* 0x000000160500720c */ /* 0x000fe20003f26270 */
[----:B------:R-:W-:Y:S01]  /*5680*/  VIADD R5, R0, 0x49 ;  /* 0x0000004900057836 */ /* 0x000fe20000000000 */
[----:B------:R-:W-:-:S02]  /*5690*/  FSEL R197, R197, -INF , !P0 ;  /* 0xff800000c5c57808 */ /* 0x000fc40004000000 */
[----:B------:R-:W-:Y:S01]  /*56a0*/  FSEL R199, R199, -INF , !P4 ;  /* 0xff800000c7c77808 */ /* 0x000fe20006000000 */
[----:B------:R-:W1:Y:S01]  /*56b0*/  MUFU.TANH R62, R62 ;  /* 0x0000003e003e7308 */ /* 0x000e620000002400 */
[----:B------:R-:W-:Y:S01]  /*56c0*/  FSEL R201, R201, -INF , !P2 ;  /* 0xff800000c9c97808 */ /* 0x000fe20005000000 */
[-C--:B------:R-:W-:Y:S01]  /*56d0*/  HMMA.16816.F32 R12, R12, R42.reuse, R24 ;  /* 0x0000002a0c0c723c */ /* 0x080fe20000001818 */
[----:B------:R-:W-:Y:S02]  /*56e0*/  FSEL R190, R190, -INF , !P6 ;  /* 0xff800000bebe7808 */ /* 0x000fe40007000000 */
[C---:B------:R-:W-:Y:S01]  /*56f0*/  ISETP.GE.AND P0, PT, R5.reuse, R21, PT ;  /* 0x000000150500720c */ /* 0x040fe20003f06270 */
[----:B---3--:R-:W-:Y:S01]  /*5700*/  FMUL.FTZ R6, R52, UR28 ;  /* 0x0000001c34067c20 */ /* 0x008fe20008410000 */
[C---:B------:R-:W-:Y:S01]  /*5710*/  ISETP.GE.AND P4, PT, R5.reuse, R20, PT ;  /* 0x000000140500720c */ /* 0x040fe20003f86270 */
[----:B------:R-:W3:Y:S01]  /*5720*/  MUFU.TANH R67, R67 ;  /* 0x0000004300437308 */ /* 0x000ee20000002400 */
[----:B------:R-:W-:Y:S01]  /*5730*/  ISETP.GE.AND P2, PT, R5, R23, PT ;  /* 0x000000170500720c */ /* 0x000fe20003f46270 */
[----:B------:R-:W-:Y:S01]  /*5740*/  FMUL.FTZ R53, R53, UR28 ;  /* 0x0000001c35357c20 */ /* 0x000fe20008410000 */
[----:B------:R-:W-:Y:S01]  /*5750*/  ISETP.GE.AND P6, PT, R5, R22, PT ;  /* 0x000000160500720c */ /* 0x000fe20003fc6270 */
[----:B------:R-:W-:Y:S01]  /*5760*/  VIADD R5, R0, 0x50 ;  /* 0x0000005000057836 */ /* 0x000fe20000000000 */
[----:B------:R-:W-:Y:S01]  /*5770*/  FSEL R185, R167, -INF , !P5 ;  /* 0xff800000a7b97808 */ /* 0x000fe20006800000 */
[----:B------:R-:W-:Y:S01]  /*5780*/  HMMA.16816.F32 R8, R8, R42, R16 ;  /* 0x0000002a0808723c */ /* 0x000fe20000001810 */
[----:B------:R-:W-:Y:S01]  /*5790*/  FSEL R188, R165, -INF , !P3 ;  /* 0xff800000a5bc7808 */ /* 0x000fe20005800000 */
[----:B------:R5:W-:Y:S01]  /*57a0*/  MUFU.TANH R36, R6 ;  /* 0x0000000600247308 */ /* 0x000be20000002400 */
[----:B------:R-:W-:Y:S01]  /*57b0*/  FSEL R191, R130, -INF , !P1 ;  /* 0xff80000082bf7808 */ /* 0x000fe20004800000 */
[----:B----4-:R-:W-:Y:S01]  /*57c0*/  FMUL.FTZ R7, R31, UR28 ;  /* 0x0000001c1f077c20 */ /* 0x010fe20008410000 */
[----:B------:R-:W-:Y:S01]  /*57d0*/  FSEL R179, R179, -INF , !P0 ;  /* 0xff800000b3b37808 */ /* 0x000fe20004000000 */
[----:B------:R-:W-:Y:S01]  /*57e0*/  FMUL.FTZ R28, R28, UR28 ;  /* 0x0000001c1c1c7c20 */ /* 0x000fe20008410000 */
[----:B------:R-:W-:-:S02]  /*57f0*/  ISETP.GE.AND P5, PT, R5, R21, PT ;  /* 0x000000150500720c */ /* 0x000fc40003fa6270 */
[C---:B------:R-:W-:Y:S01]  /*5800*/  ISETP.GE.AND P3, PT, R5.reuse, R20, PT ;  /* 0x000000140500720c */ /* 0x040fe20003f66270 */
[----:B------:R-:W4:Y:S01]  /*5810*/  MUFU.TANH R61, R61 ;  /* 0x0000003d003d7308 */ /* 0x000f220000002400 */
[C---:B------:R-:W-:Y:S01]  /*5820*/  ISETP.GE.AND P1, PT, R5.reuse, R23, PT ;  /* 0x000000170500720c */ /* 0x040fe20003f26270 */
[----:B------:R-:W-:Y:S01]  /*5830*/  FMUL.FTZ R12, R12, UR28 ;  /* 0x0000001c0c0c7c20 */ /* 0x000fe20008410000 */
[----:B------:R-:W-:Y:S01]  /*5840*/  ISETP.GE.AND P0, PT, R5, R22, PT ;  /* 0x000000160500720c */ /* 0x000fe20003f06270 */
[----:B------:R-:W-:Y:S01]  /*5850*/  VIADD R5, R0, 0x51 ;  /* 0x0000005100057836 */ /* 0x000fe20000000000 */
[----:B------:R-:W-:Y:S01]  /*5860*/  FSEL R176, R176, -INF , !P4 ;  /* 0xff800000b0b07808 */ /* 0x000fe20006000000 */
[----:B------:R-:W-:Y:S01]  /*5870*/  FMUL.FTZ R14, R14, UR28 ;  /* 0x0000001c0e0e7c20 */ /* 0x000fe20008410000 */
[----:B------:R-:W-:Y:S01]  /*5880*/  FSEL R177, R164, -INF , !P2 ;  /* 0xff800000a4b17808 */ /* 0x000fe20005000000 */
[----:B------:R-:W4:Y:S01]  /*5890*/  MUFU.TANH R63, R63 ;  /* 0x0000003f003f7308 */ /* 0x000f220000002400 */
[----:B------:R-:W-:Y:S01]  /*58a0*/  FSEL R180, R161, -INF , !P6 ;  /* 0xff800000a1b47808 */ /* 0x000fe20007000000 */
[----:B-----5:R-:W-:Y:S01]  /*58b0*/  FMUL.FTZ R6, R54, UR28 ;  /* 0x0000001c36067c20 */ /* 0x020fe20008410000 */
[----:B------:R-:W-:Y:S01]  /*58c0*/  FSEL R235, R131, -INF , !P5 ;  /* 0xff80000083eb7808 */ /* 0x000fe20006800000 */
[----:B------:R-:W-:Y:S01]  /*58d0*/  FMUL.FTZ R13, R13, UR28 ;  /* 0x0000001c0d0d7c20 */ /* 0x000fe20008410000 */
[C---:B------:R-:W-:Y:S01]  /*58e0*/  ISETP.GE.AND P4, PT, R5.reuse, R21, PT ;  /* 0x000000150500720c */ /* 0x040fe20003f86270 */
[----:B------:R-:W-:Y:S01]  /*58f0*/  FMUL.FTZ R8, R8, UR28 ;  /* 0x0000001c08087c20 */ /* 0x000fe20008410000 */
[C---:B------:R-:W-:Y:S01]  /*5900*/  ISETP.GE.AND P2, PT, R5.reuse, R20, PT ;  /* 0x000000140500720c */ /* 0x040fe20003f46270 */
[----:B------:R5:W-:Y:S01]  /*5910*/  MUFU.TANH R33, R6 ;  /* 0x0000000600217308 */ /* 0x000be20000002400 */
[C---:B------:R-:W-:Y:S01]  /*5920*/  ISETP.GE.AND P6, PT, R5.reuse, R23, PT ;  /* 0x000000170500720c */ /* 0x040fe20003fc6270 */
[----:B------:R-:W-:Y:S01]  /*5930*/  FMUL.FTZ R10, R10, UR28 ;  /* 0x0000001c0a0a7c20 */ /* 0x000fe20008410000 */
[----:B------:R-:W-:Y:S01]  /*5940*/  ISETP.GE.AND P5, PT, R5, R22, PT ;  /* 0x000000160500720c */ /* 0x000fe20003fa6270 */
[----:B------:R-:W-:Y:S01]  /*5950*/  VIADD R5, R0, 0x58 ;  /* 0x0000005800057836 */ /* 0x000fe20000000000 */
[----:B------:R-:W-:Y:S01]  /*5960*/  FSEL R234, R128, -INF , !P3 ;  /* 0xff80000080ea7808 */ /* 0x000fe20005800000 */
[----:B------:R-:W-:Y:S01]  /*5970*/  FMUL.FTZ R15, R15, UR28 ;  /* 0x0000001c0f0f7c20 */ /* 0x000fe20008410000 */
[----:B------:R-:W-:Y:S01]  /*5980*/  FSEL R229, R127, -INF , !P1 ;  /* 0xff8000007fe57808 */ /* 0x000fe20004800000 */
[----:B------:R-:W-:Y:S01]  /*5990*/  MUFU.TANH R8, R8 ;  /* 0x0000000800087308 */ /* 0x000fe20000002400 */
[----:B------:R-:W-:Y:S01]  /*59a0*/  FSEL R236, R125, -INF , !P0 ;  /* 0xff8000007dec7808 */ /* 0x000fe20004000000 */
[----:B------:R-:W-:Y:S01]  /*59b0*/  FMUL.FTZ R11, R11, UR28 ;  /* 0x0000001c0b0b7c20 */ /* 0x000fe20008410000 */
[----:B------:R-:W-:-:S02]  /*59c0*/  FSEL R230, R157, -INF , !P4 ;  /* 0xff8000009de67808 */ /* 0x000fc40006000000 */
[C---:B------:R-:W-:Y:S02]  /*59d0*/  ISETP.GE.AND P3, PT, R5.reuse, R21, PT ;  /* 0x000000150500720c */ /* 0x040fe40003f66270 */
[C---:B------:R-:W-:Y:S01]  /*59e0*/  ISETP.GE.AND P1, PT, R5.reuse, R20, PT ;  /* 0x000000140500720c */ /* 0x040fe20003f26270 */
[----:B------:R-:W-:Y:S01]  /*59f0*/  MUFU.TANH R7, R7 ;  /* 0x0000000700077308 */ /* 0x000fe20000002400 */
[----:B------:R-:W-:Y:S01]  /*5a00*/  ISETP.GE.AND P0, PT, R5, R23, PT ;  /* 0x000000170500720c */ /* 0x000fe20003f06270 */
[----:B-----5:R-:W-:Y:S01]  /*5a10*/  FMUL.FTZ R6, R55, UR28 ;  /* 0x0000001c37067c20 */ /* 0x020fe20008410000 */
[----:B------:R-:W-:Y:S01]  /*5a20*/  ISETP.GE.AND P4, PT, R5, R22, PT ;  /* 0x000000160500720c */ /* 0x000fe20003f86270 */
[----:B------:R-:W-:Y:S01]  /*5a30*/  VIADD R5, R0, 0x59 ;  /* 0x0000005900057836 */ /* 0x000fe20000000000 */
[----:B------:R-:W-:Y:S02]  /*5a40*/  FSEL R232, R129, -INF , !P2 ;  /* 0xff80000081e87808 */ /* 0x000fe40005000000 */
[----:B------:R-:W-:Y:S01]  /*5a50*/  FSEL R213, R126, -INF , !P6 ;  /* 0xff8000007ed57808 */ /* 0x000fe20007000000 */
[----:B------:R5:W-:Y:S01]  /*5a60*/  MUFU.TANH R32, R6 ;  /* 0x0000000600207308 */ /* 0x000be20000002400 */
[----:B------:R-:W-:-:S02]  /*5a70*/  FSEL R233, R124, -INF , !P5 ;  /* 0xff8000007ce97808 */ /* 0x000fc40006800000 */
[----:B------:R-:W-:Y:S02]  /*5a80*/  FSEL R214, R123, -INF , !P3 ;  /* 0xff8000007bd67808 */ /* 0x000fe40005800000 */
[C---:B------:R-:W-:Y:S02]  /*5a90*/  ISETP.GE.AND P2, PT, R5.reuse, R21, PT ;  /* 0x000000150500720c */ /* 0x040fe40003f46270 */
[C---:B------:R-:W-:Y:S01]  /*5aa0*/  ISETP.GE.AND P6, PT, R5.reuse, R20, PT ;  /* 0x000000140500720c */ /* 0x040fe20003fc6270 */
[----:B------:R-:W-:Y:S01]  /*5ab0*/  MUFU.TANH R53, R53 ;  /* 0x0000003500357308 */ /* 0x000fe20000002400 */
[C---:B------:R-:W-:Y:S02]  /*5ac0*/  ISETP.GE.AND P5, PT, R5.reuse, R23, PT ;  /* 0x000000170500720c */ /* 0x040fe40003fa6270 */
[----:B------:R-:W-:Y:S01]  /*5ad0*/  ISETP.GE.AND P3, PT, R5, R22, PT ;  /* 0x000000160500720c */ /* 0x000fe20003f66270 */
[----:B------:R-:W-:Y:S01]  /*5ae0*/  VIADD R5, R0, 0x60 ;  /* 0x0000006000057836 */ /* 0x000fe20000000000 */
[----:B------:R-:W-:-:S02]  /*5af0*/  FSEL R227, R110, -INF , !P1 ;  /* 0xff8000006ee37808 */ /* 0x000fc40004800000 */
[----:B------:R-:W-:Y:S01]  /*5b00*/  FSEL R210, R95, -INF , !P0 ;  /* 0xff8000005fd27808 */ /* 0x000fe20004000000 */
[----:B------:R-:W-:Y:S01]  /*5b10*/  MUFU.TANH R28, R28 ;  /* 0x0000001c001c7308 */ /* 0x000fe20000002400 */
[----:B------:R-:W-:Y:S01]  /*5b20*/  FSEL R231, R88, -INF , !P4 ;  /* 0xff80000058e77808 */ /* 0x000fe20006000000 */
[----:B-----5:R-:W-:Y:S01]  /*5b30*/  FMUL.FTZ R6, R29, UR28 ;  /* 0x0000001c1d067c20 */ /* 0x020fe20008410000 */
[----:B------:R-:W-:Y:S02]  /*5b40*/  FSEL R208, R122, -INF , !P2 ;  /* 0xff8000007ad07808 */ /* 0x000fe40005000000 */
[C---:B------:R-:W-:Y:S02]  /*5b50*/  ISETP.GE.AND P1, PT, R5.reuse, R21, PT ;  /* 0x000000150500720c */ /* 0x040fe40003f26270 */
[C---:B------:R-:W-:Y:S01]  /*5b60*/  ISETP.GE.AND P0, PT, R5.reuse, R20, PT ;  /* 0x000000140500720c */ /* 0x040fe20003f06270 */
[----:B------:R5:W-:Y:S01]  /*5b70*/  MUFU.TANH R25, R6 ;  /* 0x0000000600197308 */ /* 0x000be20000002400 */
[----:B------:R-:W-:-:S02]  /*5b80*/  ISETP.GE.AND P4, PT, R5, R23, PT ;  /* 0x000000170500720c */ /* 0x000fc40003f86270 */
[----:B------:R-:W-:Y:S01]  /*5b90*/  ISETP.GE.AND P2, PT, R5, R22, PT ;  /* 0x000000160500720c */ /* 0x000fe20003f46270 */
[----:B------:R-:W-:Y:S01]  /*5ba0*/  VIADD R5, R0, 0x61 ;  /* 0x0000006100057836 */ /* 0x000fe20000000000 */
[----:B------:R-:W-:Y:S02]  /*5bb0*/  FSEL R207, R121, -INF , !P6 ;  /* 0xff80000079cf7808 */ /* 0x000fe40007000000 */
[----:B------:R-:W-:Y:S01]  /*5bc0*/  FSEL R204, R103, -INF , !P5 ;  /* 0xff80000067cc7808 */ /* 0x000fe20006800000 */
[----:B------:R-:W-:Y:S01]  /*5bd0*/  MUFU.TANH R12, R12 ;  /* 0x0000000c000c7308 */ /* 0x000fe20000002400 */
[----:B------:R-:W-:Y:S02]  /*5be0*/  FSEL R215, R89, -INF , !P3 ;  /* 0xff80000059d77808 */ /* 0x000fe40005800000 */
[----:B------:R-:W-:Y:S02]  /*5bf0*/  FSEL R194, R87, -INF , !P1 ;  /* 0xff80000057c27808 */ /* 0x000fe40004800000 */
[----:B------:R-:W-:-:S02]  /*5c00*/  ISETP.GE.AND P6, PT, R5, R21, PT ;  /* 0x000000150500720c */ /* 0x000fc40003fc6270 */
[C---:B------:R-:W-:Y:S01]  /*5c10*/  ISETP.GE.AND P5, PT, R5.reuse, R20, PT ;  /* 0x000000140500720c */ /* 0x040fe20003fa6270 */
[----:B------:R-:W-:Y:S01]  /*5c20*/  MUFU.TANH R14, R14 ;  /* 0x0000000e000e7308 */ /* 0x000fe20000002400 */
[C---:B------:R-:W-:Y:S01]  /*5c30*/  ISETP.GE.AND P3, PT, R5.reuse, R23, PT ;  /* 0x000000170500720c */ /* 0x040fe20003f66270 */
[----:B-----5:R-:W-:Y:S01]  /*5c40*/  FMUL.FTZ R6, R30, UR28 ;  /* 0x0000001c1e067c20 */ /* 0x020fe20008410000 */
[----:B------:R-:W-:Y:S01]  /*5c50*/  ISETP.GE.AND P1, PT, R5, R22, PT ;  /* 0x000000160500720c */ /* 0x000fe20003f26270 */
[----:B------:R-:W-:Y:S01]  /*5c60*/  VIADD R5, R0, 0x68 ;  /* 0x0000006800057836 */ /* 0x000fe20000000000 */
[----:B------:R-:W-:Y:S02]  /*5c70*/  FSEL R196, R85, -INF , !P0 ;  /* 0xff80000055c47808 */ /* 0x000fe40004000000 */
[----:B------:R-:W-:Y:S01]  /*5c80*/  FSEL R202, R68, -INF , !P4 ;  /* 0xff80000044ca7808 */ /* 0x000fe20006000000 */
[----:B------:R5:W4:Y:S01]  /*5c90*/  MUFU.TANH R24, R6 ;  /* 0x0000000600187308 */ /* 0x000b220000002400 */
[----:B------:R-:W-:-:S02]  /*5ca0*/  FSEL R226, R70, -INF , !P2 ;  /* 0xff80000046e27808 */ /* 0x000fc40005000000 */
[----:B------:R-:W-:Y:S02]  /*5cb0*/  FSEL R186, R86, -INF , !P6 ;  /* 0xff80000056ba7808 */ /* 0x000fe40007000000 */
[C---:B------:R-:W-:Y:S02]  /*5cc0*/  ISETP.GE.AND P0, PT, R5.reuse, R21, PT ;  /* 0x000000150500720c */ /* 0x040fe40003f06270 */
[C---:B------:R-:W-:Y:S01]  /*5cd0*/  ISETP.GE.AND P4, PT, R5.reuse, R20, PT ;  /* 0x000000140500720c */ /* 0x040fe20003f86270 */
[----:B------:R-:W4:Y:S01]  /*5ce0*/  MUFU.TANH R10, R10 ;  /* 0x0000000a000a7308 */ /* 0x000f220000002400 */
[C---:B------:R-:W-:Y:S02]  /*5cf0*/  ISETP.GE.AND P2, PT, R5.reuse, R23, PT ;  /* 0x000000170500720c */ /* 0x040fe40003f46270 */
[----:B------:R-:W-:Y:S01]  /*5d00*/  ISETP.GE.AND P6, PT, R5, R22, PT ;  /* 0x000000160500720c */ /* 0x000fe20003fc6270 */
[----:B------:R-:W-:Y:S01]  /*5d10*/  VIADD R5, R0, 0x69 ;  /* 0x0000006900057836 */ /* 0x000fe20000000000 */
[----:B------:R-:W-:-:S02]  /*5d20*/  FSEL R192, R84, -INF , !P5 ;  /* 0xff80000054c07808 */ /* 0x000fc40006800000 */
[----:B------:R-:W-:Y:S01]  /*5d30*/  FSEL R195, R69, -INF , !P3 ;  /* 0xff80000045c37808 */ /* 0x000fe20005800000 */
[----:B------:R-:W4:Y:S01]  /*5d40*/  MUFU.TANH R13, R13 ;  /* 0x0000000d000d7308 */ /* 0x000f220000002400 */
[----:B--2---:R-:W-:Y:S01]  /*5d50*/  FSEL R212, R71, -INF , !P1 ;  /* 0xff80000047d47808 */ /* 0x004fe20004800000 */
[----:B-----5:R-:W-:Y:S01]  /*5d60*/  VIADD R6, R0, 0x71 ;  /* 0x0000007100067836 */ /* 0x020fe20000000000 */
[----:B------:R-:W-:Y:S02]  /*5d70*/  FSEL R181, R64, -INF , !P0 ;  /* 0xff80000040b57808 */ /* 0x000fe40004000000 */
[C---:B------:R-:W-:Y:S02]  /*5d80*/  ISETP.GE.AND P5, PT, R5.reuse, R21, PT ;  /* 0x000000150500720c */ /* 0x040fe40003fa6270 */
[C---:B------:R-:W-:Y:S01]  /*5d90*/  ISETP.GE.AND P3, PT, R5.reuse, R20, PT ;  /* 0x000000140500720c */ /* 0x040fe20003f66270 */
[----:B------:R-:W2:Y:S01]  /*5da0*/  MUFU.TANH R15, R15 ;  /* 0x0000000f000f7308 */ /* 0x000ea20000002400 */
[----:B------:R-:W-:-:S02]  /*5db0*/  ISETP.GE.AND P1, PT, R5, R23, PT ;  /* 0x000000170500720c */ /* 0x000fc40003f26270 */
[----:B------:R-:W-:Y:S01]  /*5dc0*/  ISETP.GE.AND P0, PT, R5, R22, PT ;  /* 0x000000160500720c */ /* 0x000fe20003f06270 */
[----:B------:R-:W-:Y:S01]  /*5dd0*/  VIADD R5, R0, 0x70 ;  /* 0x0000007000057836 */ /* 0x000fe20000000000 */
[----:B-1----:R-:W-:Y:S02]  /*5de0*/  FSEL R183, R66, -INF , !P4 ;  /* 0xff80000042b77808 */ /* 0x002fe40006000000 */
[----:B------:R-:W-:Y:S01]  /*5df0*/  FSEL R187, R60, -INF , !P2 ;  /* 0xff8000003cbb7808 */ /* 0x000fe20005000000 */
[----:B------:R-:W-:Y:S01]  /*5e00*/  MUFU.TANH R11, R11 ;  /* 0x0000000b000b7308 */ /* 0x000fe20000002400 */
[----:B------:R-:W-:Y:S02]  /*5e10*/  FSEL R203, R62, -INF , !P6 ;  /* 0xff8000003ecb7808 */ /* 0x000fe40007000000 */
[----:B------:R-:W-:Y:S01]  /*5e20*/  FSEL R169, R65, -INF , !P5 ;  /* 0xff80000041a97808 */ /* 0x000fe20006800000 */
[----:B------:R-:W-:Y:S01]  /*5e30*/  BAR.SYNC.DEFER_BLOCKING 0x0 ;  /* 0x0000000000007b1d */ /* 0x000fe20000010000 */
[----:B------:R-:W-:-:S02]  /*5e40*/  ISETP.GE.AND P4, PT, R5, R21, PT ;  /* 0x000000150500720c */ /* 0x000fc40003f86270 */
[C---:B------:R-:W-:Y:S02]  /*5e50*/  ISETP.GE.AND P2, PT, R5.reuse, R20, PT ;  /* 0x000000140500720c */ /* 0x040fe40003f46270 */
[C---:B------:R-:W-:Y:S02]  /*5e60*/  ISETP.GE.AND P6, PT, R5.reuse, R23, PT ;  /* 0x000000170500720c */ /* 0x040fe40003fc6270 */
[----:B------:R-:W-:Y:S01]  /*5e70*/  ISETP.GE.AND P5, PT, R5, R22, PT ;  /* 0x000000160500720c */ /* 0x000fe20003fa6270 */
[----:B------:R-:W-:Y:S01]  /*5e80*/  VIADD R5, R0, 0x78 ;  /* 0x0000007800057836 */ /* 0x000fe20000000000 */
[----:B---3--:R-:W-:Y:S02]  /*5e90*/  FSEL R175, R67, -INF , !P3 ;  /* 0xff80000043af7808 */ /* 0x008fe40005800000 */
[----:B----4-:R-:W-:Y:S02]  /*5ea0*/  FSEL R182, R61, -INF , !P1 ;  /* 0xff8000003db67808 */ /* 0x010fe40004800000 */
[----:B------:R-:W-:-:S02]  /*5eb0*/  FSEL R198, R63, -INF , !P0 ;  /* 0xff8000003fc67808 */ /* 0x000fc40004000000 */
[----:B------:R-:W-:Y:S02]  /*5ec0*/  FSEL R157, R36, -INF , !P4 ;  /* 0xff800000249d7808 */ /* 0x000fe40006000000 */
[----:B------:R-:W-:Y:S02]  /*5ed0*/  FSEL R193, R24, -INF , !P5 ;  /* 0xff80000018c17808 */ /* 0x000fe40006800000 */
[C---:B------:R-:W-:Y:S02]  /*5ee0*/  ISETP.GE.AND P3, PT, R6.reuse, R21, PT ;  /* 0x000000150600720c */ /* 0x040fe40003f66270 */
[C---:B------:R-:W-:Y:S02]  /*5ef0*/  ISETP.GE.AND P1, PT, R6.reuse, R20, PT ;  /* 0x000000140600720c */ /* 0x040fe40003f26270 */
[CC--:B------:R-:W-:Y:S02]  /*5f00*/  ISETP.GE.AND P0, PT, R6.reuse, R23.reuse, PT ;  /* 0x000000170600720c */ /* 0x0c0fe40003f06270 */
[----:B------:R-:W-:Y:S01]  /*5f10*/  ISETP.GE.AND P4, PT, R6, R22, PT ;  /* 0x000000160600720c */ /* 0x000fe20003f86270 */
[----:B------:R-:W-:Y:S01]  /*5f20*/  VIADD R6, R216, 0x800 ;  /* 0x00000800d8067836 */ /* 0x000fe20000000000 */
[----:B------:R-:W-:-:S02]  /*5f30*/  ISETP.GE.AND P5, PT, R5, R23, PT ;  /* 0x000000170500720c */ /* 0x000fc40003fa6270 */
[----:B------:R-:W-:Y:S01]  /*5f40*/  FSEL R189, R7, -INF , !P4 ;  /* 0xff80000007bd7808 */ /* 0x000fe20006000000 */
[----:B------:R-:W-:Y:S01]  /*5f50*/  VIADD R7, R216, 0x1800 ;  /* 0x00001800d8077836 */ /* 0x000fe20000000000 */
[----:B------:R-:W-:Y:S01]  /*5f60*/  FSEL R167, R8, -INF , !P5 ;  /* 0xff80000008a77808 */ /* 0x000fe20006800000 */
[----:B------:R-:W-:Y:S01]  /*5f70*/  VIADD R8, R216, 0x1000 ;  /* 0x00001000d8087836 */ /* 0x000fe20000000000 */
[----:B------:R1:W-:Y:S01]  /*5f80*/  STL [R1+0xc8], R6 ;  /* 0x0000c80601007387 */ /* 0x0003e20000100800 */
[----:B------:R-:W-:Y:S02]  /*5f90*/  FSEL R172, R33, -INF , !P2 ;  /* 0xff80000021ac7808 */ /* 0x000fe40005000000 */
[----:B------:R-:W-:Y:S01]  /*5fa0*/  FSEL R174, R28, -INF , !P6 ;  /* 0xff8000001cae7808 */ /* 0x000fe20007000000 */
[----:B------:R3:W-:Y:S01]  /*5fb0*/  STL [R1+0xcc], R8 ;  /* 0x0000cc0801007387 */ /* 0x0007e20000100800 */
[----:B------:R-:W-:Y:S02]  /*5fc0*/  FSEL R75, R53, -INF , !P3 ;  /* 0xff800000354b7808 */ /* 0x000fe40005800000 */
[C---:B------:R-:W-:Y:S01]  /*5fd0*/  ISETP.GE.AND P2, PT, R5.reuse, R21, PT ;  /* 0x000000150500720c */ /* 0x040fe20003f46270 */
[----:B------:R4:W-:Y:S01]  /*5fe0*/  STL [R1+0xd8], R7 ;  /* 0x0000d80701007387 */ /* 0x0009e20000100800 */
[----:B------:R-:W-:-:S02]  /*5ff0*/  ISETP.GE.AND P6, PT, R5, R20, PT ;  /* 0x000000140500720c */ /* 0x000fc40003fc6270 */
[----:B------:R-:W-:Y:S01]  /*6000*/  ISETP.GE.AND P3, PT, R5, R22, PT ;  /* 0x000000160500720c */ /* 0x000fe20003f66270 */
[----:B------:R-:W-:Y:S01]  /*6010*/  FMUL.FTZ R5, R9, UR28 ;  /* 0x0000001c09057c20 */ /* 0x000fe20008410000 */
[----:B------:R-:W-:Y:S02]  /*6020*/  FSEL R171, R25, -INF , !P0 ;  /* 0xff80000019ab7808 */ /* 0x000fe40004000000 */
[----:B------:R-:W-:Y:S02]  /*6030*/  ISETP.GE.AND P0, PT, R0, R20, PT ;  /* 0x000000140000720c */ /* 0x000fe40003f06270 */
[----:B------:R-:W-:Y:S01]  /*6040*/  FSEL R165, R32, -INF , !P1 ;  /* 0xff80000020a57808 */ /* 0x000fe20004800000 */
[----:B------:R-:W5:Y:S01]  /*6050*/  MUFU.TANH R5, R5 ;  /* 0x0000000500057308 */ /* 0x000f620000002400 */
[----:B------:R-:W-:Y:S02]  /*6060*/  FSEL R42, R221, -INF , !P0 ;  /* 0xff800000dd2a7808 */ /* 0x000fe40004000000 */
[----:B------:R-:W-:-:S02]  /*6070*/  PLOP3.LUT P0, PT, PT, PT, UP0, 0x80, 0x0 ;  /* 0x000000000000781c */ /* 0x000fc40003f0f008 */
[----:B------:R-:W-:Y:S01]  /*6080*/  FSEL R69, R12, -INF , !P2 ;  /* 0xff8000000c457808 */ /* 0x000fe20005000000 */
[----:B-1----:R-:W-:Y:S01]  /*6090*/  VIADD R6, R216, 0x2000 ;  /* 0x00002000d8067836 */ /* 0x002fe20000000000 */
[C---:B------:R-:W-:Y:S02]  /*60a0*/  ISETP.GE.AND P1, PT, R0.reuse, R21, PT ;  /* 0x000000150000720c */ /* 0x040fe40003f26270 */
[----:B------:R-:W-:Y:S01]  /*60b0*/  ISETP.GE.AND P4, PT, R0, R23, PT ;  /* 0x000000170000720c */ /* 0x000fe20003f86270 */
[----:B---3--:R-:W-:Y:S01]  /*60c0*/  VIADD R8, R216, 0x2800 ;  /* 0x00002800d8087836 */ /* 0x008fe20000000000 */
[----:B------:R1:W-:Y:S01]  /*60d0*/  STL [R1+0xdc], R6 ;  /* 0x0000dc0601007387 */ /* 0x0003e20000100800 */
[C---:B------:R-:W-:Y:S01]  /*60e0*/  ISETP.GE.AND P2, PT, R0.reuse, R22, PT ;  /* 0x000000160000720c */ /* 0x040fe20003f46270 */
[----:B------:R-:W-:Y:S01]  /*60f0*/  VIADD R0, R0, 0x79 ;  /* 0x0000007900007836 */ /* 0x000fe20000000000 */
[----:B------:R-:W-:Y:S01]  /*6100*/  FSEL R161, R14, -INF , !P6 ;  /* 0xff8000000ea17808 */ /* 0x000fe20007000000 */
[----:B----4-:R-:W-:Y:S01]  /*6110*/  VIADD R7, R216, 0x3000 ;  /* 0x00003000d8077836 */ /* 0x010fe20000000000 */
[----:B------:R3:W-:Y:S01]  /*6120*/  STL [R1+0xe0], R8 ;  /* 0x0000e00801007387 */ /* 0x0007e20000100800 */
[----:B------:R-:W-:-:S02]  /*6130*/  FSEL R184, R10, -INF , !P3 ;  /* 0xff8000000ab87808 */ /* 0x000fc40005800000 */
[----:B------:R-:W-:Y:S01]  /*6140*/  FSEL R41, R237, -INF , !P1 ;  /* 0xff800000ed297808 */ /* 0x000fe20004800000 */
[----:B------:R3:W-:Y:S01]  /*6150*/  STL [R1+0xe4], R7 ;  /* 0x0000e40701007387 */ /* 0x0007e20000100800 */
[C---:B------:R-:W-:Y:S02]  /*6160*/  ISETP.GE.AND P6, PT, R0.reuse, R21, PT ;  /* 0x000000150000720c */ /* 0x040fe40003fc6270 */
[C---:B------:R-:W-:Y:S02]  /*6170*/  ISETP.GE.AND P5, PT, R0.reuse, R20, PT ;  /* 0x000000140000720c */ /* 0x040fe40003fa6270 */
[C---:B------:R-:W-:Y:S02]  /*6180*/  ISETP.GE.AND P3, PT, R0.reuse, R23, PT ;  /* 0x000000170000720c */ /* 0x040fe40003f66270 */
[----:B------:R-:W-:Y:S01]  /*6190*/  ISETP.GE.AND P1, PT, R0, R22, PT ;  /* 0x000000160000720c */ /* 0x000fe20003f26270 */
[----:B------:R-:W-:Y:S01]  /*61a0*/  IMAD.IADD R0, R218, 0x1, R178 ;  /* 0x00000001da007824 */ /* 0x000fe200078e02b2 */
[----:B------:R-:W-:-:S02]  /*61b0*/  FSEL R43, R220, -INF , !P4 ;  /* 0xff800000dc2b7808 */ /* 0x000fc40006000000 */
[----:B------:R-:W-:Y:S02]  /*61c0*/  FSEL R44, R219, -INF , !P2 ;  /* 0xff800000db2c7808 */ /* 0x000fe40005000000 */
[----:B------:R-:W-:Y:S02]  /*61d0*/  FSEL R68, R13, -INF , !P6 ;  /* 0xff8000000d447808 */ /* 0x000fe40007000000 */
[----:B--2---:R-:W-:Y:S01]  /*61e0*/  FSEL R70, R15, -INF , !P5 ;  /* 0xff8000000f467808 */ /* 0x004fe20006800000 */
[----:B-1----:R-:W-:Y:S01]  /*61f0*/  VIADD R6, R216, 0x3800 ;  /* 0x00003800d8067836 */ /* 0x002fe20000000000 */
[----:B-----5:R-:W-:Y:S02]  /*6200*/  FSEL R164, R5, -INF , !P3 ;  /* 0xff80000005a47808 */ /* 0x020fe40005800000 */
[----:B------:R-:W-:Y:S02]  /*6210*/  FSEL R178, R11, -INF , !P1 ;  /* 0xff8000000bb27808 */ /* 0x000fe40004800000 */
[----:B------:R3:W-:Y:S01]  /*6220*/  STL [R1+0xe8], R6 ;  /* 0x0000e80601007387 */ /* 0x0007e20000100800 */
[----:B------:R-:W-:Y:S05]  /*6230*/  @!P0 BRA `(.L_x_337) ;  /* 0x0000000400c08947 */ /* 0x000fea0003800000 */
[----:B------:R-:W-:Y:S01]  /*6240*/  ULDC UR20, c[0x0][0x2d0] ;  /* 0x0000b40000147ab9 */ /* 0x000fe20000000800 */
[----:B------:R-:W-:Y:S01]  /*6250*/  UIADD3 UR21, UR23, -0x2, URZ ;  /* 0xfffffffe17157890 */ /* 0x000fe2000fffe03f */
[----:B------:R-:W-:Y:S01]  /*6260*/  ISETP.GE.AND P1, PT, R132, UR20, PT ;  /* 0x0000001484007c0c */ /* 0x000fe2000bf26270 */
[----:B------:R-:W-:Y:S01]  /*6270*/  IMAD.U32 R5, RZ, RZ, UR8 ;  /* 0x00000008ff057e24 */ /* 0x000fe2000f8e00ff */
[----:B------:R-:W-:Y:S01]  /*6280*/  BSSY B0, `(.L_x_338) ;  /* 0x000006a000007945 */ /* 0x000fe20003800000 */
[----:B------:R-:W-:Y:S01]  /*6290*/  USHF.R.S32.HI UR20, URZ, 0x1f, UR21 ;  /* 0x0000001f3f147899 */ /* 0x000fe20008011415 */
[----:B---3--:R-:W-:Y:S02]  /*62a0*/  IMAD.U32 R6, RZ, RZ, UR8 ;  /* 0x00000008ff067e24 */ /* 0x008fe4000f8e00ff */
        /* <DEDUP_REMOVED lines=103> */
.L_x_339:
[----:B------:R-:W-:Y:S05]  /*6920*/  BSYNC B0 ;  /* 0x0000000000007941 */ /* 0x000fea0003800000 */
.L_x_338:
[----:B------:R-:W0:Y:S02]  /*6930*/  LDGDEPBAR ;  /* 0x00000000000079af */ /* 0x000e240000000000 */
.L_x_337:
[----:B------:R-:W-:Y:S01]  /*6940*/  FMNMX.FTZ R5, R41, R98, !PT ;  /* 0x0000006229057209 */ /* 0x000fe20007810000 */
        /* <DEDUP_REMOVED lines=28> */
[----:B---3--:R-:W-:Y:S02]  /*6b10*/  FMNMX.FTZ R6, R152, R5, !PT ;  /* 0x0000000598067209 */ /* 0x008fe40007810000 */
        /* <DEDUP_REMOVED lines=72> */
[----:B------:R-:W-:Y:S01]  /*6fa0*/  FMNMX.FTZ R5, R116, R5, !PT ;  /* 0x0000000574057209 */ /* 0x000fe20007810000 */
[----:B------:R-:W2:Y:S01]  /*6fb0*/  SHFL.BFLY PT, R73, R8, 0x1, 0x1f ;  /* 0x0c201f0008497f89 */ /* 0x000ea200000e0000 */
[----:B------:R-:W-:Y:S02]  /*6fc0*/  FMNMX.FTZ R6, R177, R6, !PT ;  /* 0x00000006b1067209 */ /* 0x000fe40007810000 */
[----:B------:R-:W-:Y:S02]  /*6fd0*/  FMNMX.FTZ R7, R161, R7, !PT ;  /* 0x00000007a1077209 */ /* 0x000fe40007810000 */
[----:B------:R-:W-:-:S02]  /*6fe0*/  FMNMX.FTZ R5, R149, R5, !PT ;  /* 0x0000000595057209 */ /* 0x000fc40007810000 */
[----:B------:R-:W-:Y:S02]  /*6ff0*/  FMNMX.FTZ R6, R229, R6, !PT ;  /* 0x00000006e5067209 */ /* 0x000fe40007810000 */
[----:B------:R-:W-:Y:S02]  /*7000*/  FMNMX.FTZ R7, R70, R7, !PT ;  /* 0x0000000746077209 */ /* 0x000fe40007810000 */
[----:B------:R-:W-:Y:S02]  /*7010*/  FMNMX.FTZ R5, R148, R5, !PT ;  /* 0x0000000594057209 */ /* 0x000fe40007810000 */
[----:B------:R-:W-:Y:S01]  /*7020*/  FMNMX.FTZ R6, R213, R6, !PT ;  /* 0x00000006d5067209 */ /* 0x000fe20007810000 */
[----:B------:R-:W3:Y:S01]  /*7030*/  SHFL.BFLY PT, R72, R7, 0x2, 0x1f ;  /* 0x0c401f0007487f89 */ /* 0x000ee200000e0000 */
        /* <DEDUP_REMOVED lines=11> */
[----:B------:R-:W-:Y:S01]  /*70f0*/  FMUL.FTZ R8, R73, UR22 ;  /* 0x0000001649087c20 */ /* 0x000fe20008410000 */
[----:B------:R-:W-:Y:S01]  /*7100*/  FMNMX.FTZ R5, R153, R5, !PT ;  /* 0x0000000599057209 */ /* 0x000fe20007810000 */
[----:B------:R-:W-:Y:S01]  /*7110*/  STL [R1+0x134], R73 ;  /* 0x0001344901007387 */ /* 0x000fe20000100800 */
[----:B------:R-:W-:Y:S02]  /*7120*/  FSETP.NEU.FTZ.AND P1, PT, R73, -INF , PT ;  /* 0xff8000004900780b */ /* 0x000fe40003f3d000 */
[----:B------:R-:W-:-:S02]  /*7130*/  FMNMX.FTZ R71, R182, R71, !PT ;  /* 0x00000047b6477209 */ /* 0x000fc40007810000 */
[----:B------:R-:W-:Y:S02]  /*7140*/  FMNMX.FTZ R5, R211, R5, !PT ;  /* 0x00000005d3057209 */ /* 0x000fe40007810000 */
[----:B---3--:R-:W-:Y:S02]  /*7150*/  FMNMX.FTZ R72, R7, R72, !PT ;  /* 0x0000004807487209 */ /* 0x008fe40007810000 */
[----:B------:R-:W-:Y:S02]  /*7160*/  FSEL R8, R8, RZ, P1 ;  /* 0x000000ff08087208 */ /* 0x000fe40000800000 */
[----:B------:R-:W-:Y:S01]  /*7170*/  FMNMX.FTZ R71, R174, R71, !PT ;  /* 0x00000047ae477209 */ /* 0x000fe20007810000 */
[----:B------:R-:W2:Y:S01]  /*7180*/  SHFL.BFLY PT, R7, R72, 0x1, 0x1f ;  /* 0x0c201f0048077f89 */ /* 0x000ea200000e0000 */
[----:B------:R-:W-:Y:S01]  /*7190*/  FMNMX.FTZ R5, R201, R5, !PT ;  /* 0x00000005c9057209 */ /* 0x000fe20007810000 */
[----:B------:R-:W-:Y:S01]  /*71a0*/  FFMA.FTZ R6, R41, UR22, -R8 ;  /* 0x0000001629067c23 */ /* 0x000fe20008010808 */
[----:B------:R-:W-:-:S02]  /*71b0*/  FMNMX.FTZ R71, R171, R71, !PT ;  /* 0x00000047ab477209 */ /* 0x000fc40007810000 */
[----:B------:R-:W-:Y:S01]  /*71c0*/  FMNMX.FTZ R5, R191, R5, !PT ;  /* 0x00000005bf057209 */ /* 0x000fe20007810000 */
[----:B------:R3:W-:Y:S01]  /*71d0*/  MUFU.EX2 R247, R6 ;  /* 0x0000000600f77308 */ /* 0x0007e20000000800 */
[----:B------:R-:W-:Y:S02]  /*71e0*/  FMNMX.FTZ R71, R167, R71, !PT ;  /* 0x00000047a7477209 */ /* 0x000fe40007810000 */
[----:B------:R-:W-:Y:S02]  /*71f0*/  FMNMX.FTZ R5, R180, R5, !PT ;  /* 0x00000005b4057209 */ /* 0x000fe40007810000 */
[----:B------:R-:W-:Y:S02]  /*7200*/  FMNMX.FTZ R71, R164, R71, !PT ;  /* 0x00000047a4477209 */ /* 0x000fe40007810000 */
[----:B------:R-:W-:-:S03]  /*7210*/  FMNMX.FTZ R5, R236, R5, !PT ;  /* 0x00000005ec057209 */ /* 0x000fc60007810000 */
[----:B------:R-:W4:Y:S01]  /*7220*/  SHFL.BFLY PT, R9, R71, 0x2, 0x1f ;  /* 0x0c401f0047097f89 */ /* 0x000f2200000e0000 */
[----:B------:R-:W-:-:S04]  /*7230*/  FMNMX.FTZ R5, R233, R5, !PT ;  /* 0x00000005e9057209 */ /* 0x000fc80007810000 */
[----:B------:R-:W-:Y:S01]  /*7240*/  FMNMX.FTZ R5, R231, R5, !PT ;  /* 0x00000005e7057209 */ /* 0x000fe20007810000 */
[----:B---3--:R-:W-:Y:S01]  /*7250*/  FFMA.FTZ R6, R98, UR22, -R8 ;  /* 0x0000001662067c23 */ /* 0x008fe20008010808 */
[----:B--2---:R-:W-:Y:S02]  /*7260*/  FMNMX.FTZ R72, R72, R7, !PT ;  /* 0x0000000748487209 */ /* 0x004fe40007810000 */
[----:B------:R-:W-:Y:S01]  /*7270*/  FMNMX.FTZ R5, R215, R5, !PT ;  /* 0x00000005d7057209 */ /* 0x000fe20007810000 */
[----:B------:R2:W-:Y:S01]  /*7280*/  MUFU.EX2 R237, R6 ;  /* 0x0000000600ed7308 */ /* 0x0005e20000000800 */
[C---:B------:R-:W-:Y:S01]  /*7290*/  FSETP.NEU.FTZ.AND P1, PT, R72.reuse, -INF , PT ;  /* 0xff8000004800780b */ /* 0x040fe20003f3d000 */
[----:B------:R-:W-:Y:S01]  /*72a0*/  FMUL.FTZ R7, R72, UR22 ;  /* 0x0000001648077c20 */ /* 0x000fe20008410000 */
[----:B------:R-:W-:-:S04]  /*72b0*/  FMNMX.FTZ R5, R226, R5, !PT ;  /* 0x00000005e2057209 */ /* 0x000fc80007810000 */
[----:B------:R-:W-:Y:S02]  /*72c0*/  FMNMX.FTZ R5, R212, R5, !PT ;  /* 0x00000005d4057209 */ /* 0x000fe40007810000 */
[----:B------:R-:W-:Y:S02]  /*72d0*/  FSEL R7, R7, RZ, P1 ;  /* 0x000000ff07077208 */ /* 0x000fe40000800000 */
[----:B------:R-:W-:Y:S02]  /*72e0*/  FMNMX.FTZ R5, R203, R5, !PT ;  /* 0x00000005cb057209 */ /* 0x000fe40007810000 */
[----:B----4-:R-:W-:Y:S02]  /*72f0*/  FMNMX.FTZ R71, R71, R9, !PT ;  /* 0x0000000947477209 */ /* 0x010fe40007810000 */
[----:B------:R-:W-:Y:S01]  /*7300*/  FMNMX.FTZ R74, R198, R5, !PT ;  /* 0x00000005c64a7209 */ /* 0x000fe20007810000 */
[----:B------:R-:W-:Y:S01]  /*7310*/  FFMA.FTZ R5, R42, UR22, -R7 ;  /* 0x000000162a057c23 */ /* 0x000fe20008010807 */
[----:B--2---:R-:W-:-:S02]  /*7320*/  FFMA.FTZ R6, R100, UR22, -R8 ;  /* 0x0000001664067c23 */ /* 0x004fc40008010808 */
[----:B------:R-:W-:Y:S01]  /*7330*/  FMNMX.FTZ R74, R193, R74, !PT ;  /* 0x0000004ac14a7209 */ /* 0x000fe20007810000 */
[----:B------:R2:W-:Y:S03]  /*7340*/  MUFU.EX2 R244, R5 ;  /* 0x0000000500f47308 */ /* 0x0005e60000000800 */
[----:B------:R-:W-:-:S04]  /*7350*/  FMNMX.FTZ R74, R189, R74, !PT ;  /* 0x0000004abd4a7209 */ /* 0x000fc80007810000 */
[----:B------:R-:W-:Y:S01]  /*7360*/  FMNMX.FTZ R74, R184, R74, !PT ;  /* 0x0000004ab84a7209 */ /* 0x000fe20007810000 */
[----:B-1----:R1:W3:Y:S03]  /*7370*/  MUFU.EX2 R16, R6 ;  /* 0x0000000600107308 */ /* 0x0022e60000000800 */
[----:B------:R-:W-:-:S05]  /*7380*/  FMNMX.FTZ R74, R178, R74, !PT ;  /* 0x0000004ab24a7209 */ /* 0x000fca0007810000 */
[----:B------:R-:W4:Y:S01]  /*7390*/  SHFL.BFLY PT, R9, R74, 0x2, 0x1f ;  /* 0x0c401f004a097f89 */ /* 0x000f2200000e0000 */
[----:B--2---:R-:W-:-:S04]  /*73a0*/  FFMA.FTZ R5, R107, UR22, -R7 ;  /* 0x000000166b057c23 */ /* 0x004fc80008010807 */
[----:B------:R2:W-:Y:S01]  /*73b0*/  MUFU.EX2 R243, R5 ;  /* 0x0000000500f37308 */ /* 0x0005e20000000800 */
[--C-:B-1----:R-:W-:Y:S01]  /*73c0*/  FFMA.FTZ R6, R99, UR22, -R8.reuse ;  /* 0x0000001663067c23 */ /* 0x102fe20008010808 */
[----:B---3--:R-:W-:Y:S06]  /*73d0*/  STL [R1+0x8c], R16 ;  /* 0x00008c1001007387 */ /* 0x008fec0000100800 */
[----:B------:R1:W3:Y:S01]  /*73e0*/  MUFU.EX2 R2, R6 ;  /* 0x0000000600027308 */ /* 0x0002e20000000800 */
[----:B--2---:R-:W-:Y:S01]  /*73f0*/  FFMA.FTZ R5, R109, UR22, -R7 ;  /* 0x000000166d057c23 */ /* 0x004fe20008010807 */
[--C-:B-1----:R-:W-:Y:S01]  /*7400*/  FFMA.FTZ R6, R96, UR22, -R8.reuse ;  /* 0x0000001660067c23 */ /* 0x102fe20008010808 */
[----:B---3--:R1:W-:Y:S05]  /*7410*/  STL [R1+0x88], R2 ;  /* 0x0000880201007387 */ /* 0x0083ea0000100800 */
[----:B------:R2:W-:Y:S01]  /*7420*/  MUFU.EX2 R228, R6 ;  /* 0x0000000600e47308 */ /* 0x0005e20000000800 */
[----:B------:R3:W-:Y:S01]  /*7430*/  STL [R1+0x138], R72 ;  /* 0x0001384801007387 */ /* 0x0007e20000100800 */
[----:B--2---:R-:W-:-:S06]  /*7440*/  FFMA.FTZ R6, R93, UR22, -R8 ;  /* 0x000000165d067c23 */ /* 0x004fcc0008010808 */
[----:B------:R2:W-:Y:S08]  /*7450*/  MUFU.EX2 R222, R6 ;  /* 0x0000000600de7308 */ /* 0x0005f00000000800 */
[----:B-1----:R-:W1:Y:S01]  /*7460*/  MUFU.EX2 R2, R5 ;  /* 0x0000000500027308 */ /* 0x002e620000000800 */
[----:B--2---:R-:W-:-:S07]  /*7470*/  FFMA.FTZ R6, R92, UR22, -R8 ;  /* 0x000000165c067c23 */ /* 0x004fce0008010808 */
[----:B------:R2:W-:Y:S01]  /*7480*/  MUFU.EX2 R133, R6 ;  /* 0x0000000600857308 */ /* 0x0005e20000000800 */
[----:B-1----:R-:W-:Y:S01]  /*7490*/  STL [R1+0x4c], R2 ;  /* 0x00004c0201007387 */ /* 0x002fe20000100800 */
[----:B------:R-:W-:-:S06]  /*74a0*/  FFMA.FTZ R5, R108, UR22, -R7 ;  /* 0x000000166c057c23 */ /* 0x000fcc0008010807 */
[----:B---3--:R1:W3:Y:S01]  /*74b0*/  MUFU.EX2 R72, R5 ;  /* 0x0000000500487308 */ /* 0x0082e20000000800 */
[----:B--2---:R-:W-:-:S07]  /*74c0*/  FFMA.FTZ R6, R90, UR22, -R8 ;  /* 0x000000165a067c23 */ /* 0x004fce0008010808 */
[----:B------:R2:W-:Y:S01]  /*74d0*/  MUFU.EX2 R239, R6 ;  /* 0x0000000600ef7308 */ /* 0x0005e20000000800 */
[----:B-1----:R-:W-:-:S07]  /*74e0*/  FFMA.FTZ R5, R104, UR22, -R7 ;  /* 0x0000001668057c23 */ /* 0x002fce0008010807 */
[----:B------:R1:W-:Y:S01]  /*74f0*/  MUFU.EX2 R225, R5 ;  /* 0x0000000500e17308 */ /* 0x0003e20000000800 */
[----:B--2---:R-:W2:Y:S01]  /*7500*/  SHFL.BFLY PT, R6, R71, 0x1, 0x1f ;  /* 0x0c201f0047067f89 */ /* 0x004ea200000e0000 */
[----:B----4-:R-:W-:Y:S01]  /*7510*/  FMNMX.FTZ R74, R74, R9, !PT ;  /* 0x000000094a4a7209 */ /* 0x010fe20007810000 */
[----:B-1----:R-:W-:-:S05]  /*7520*/  FFMA.FTZ R5, R101, UR22, -R7 ;  /* 0x0000001665057c23 */ /* 0x002fca0008010807 */
[----:B------:R1:W4:Y:S01]  /*7530*/  MUFU.EX2 R217, R5 ;  /* 0x0000000500d97308 */ /* 0x0003220000000800 */
[----:B--2---:R-:W-:-:S04]  /*7540*/  FMNMX.FTZ R71, R71, R6, !PT ;  /* 0x0000000647477209 */ /* 0x004fc80007810000 */
[C---:B------:R-:W-:Y:S01]  /*7550*/  FSETP.NEU.FTZ.AND P1, PT, R71.reuse, -INF , PT ;  /* 0xff8000004700780b */ /* 0x040fe20003f3d000 */
[----:B------:R-:W-:Y:S01]  /*7560*/  FMUL.FTZ R6, R71, UR22 ;  /* 0x0000001647067c20 */ /* 0x000fe20008410000 */
[----:B------:R2:W-:Y:S01]  /*7570*/  STL [R1+0x13c], R71 ;  /* 0x00013c4701007387 */ /* 0x0005e20000100800 */
[----:B-1----:R-:W-:-:S03]  /*7580*/  FFMA.FTZ R5, R94, UR22, -R7 ;  /* 0x000000165e057c23 */ /* 0x002fc60008010807 */
[----:B--2---:R-:W2:Y:S01]  /*7590*/  LDL.LU R71, [R1+0x88] ;  /* 0x0000880001477983 */ /* 0x004ea20000300800 */
[----:B------:R1:W-:Y:S01]  /*75a0*/  MUFU.EX2 R245, R5 ;  /* 0x0000000500f57308 */ /* 0x0003e20000000800 */
[----:B------:R-:W-:Y:S02]  /*75b0*/  FSEL R6, R6, RZ, P1 ;  /* 0x000000ff06067208 */ /* 0x000fe40000800000 */
[----:B------:R-:W4:Y:S01]  /*75c0*/  SHFL.BFLY PT, R9, R74, 0x1, 0x1f ;  /* 0x0c201f004a097f89 */ /* 0x000f2200000e0000 */
[----:B------:R-:W-:Y:S02]  /*75d0*/  LEA R218, R0, UR4, 0x1 ;  /* 0x0000000400da7c11 */ /* 0x000fe4000f8e08ff */
[----:B------:R-:W-:Y:S02]  /*75e0*/  F2FP.F16.F32.PACK_AB R28, R237, R247 ;  /* 0x000000f7ed1c723e */ /* 0x000fe400000000ff */
[----:B------:R-:W-:Y:S01]  /*75f0*/  LEA R221, R3, R218, 0x1 ;  /* 0x000000da03dd7211 */ /* 0x000fe200078e08ff */
[----:B------:R-:W4:Y:S01]  /*7600*/  LDSM.16.MT88.4 R12, [R218+0x8000] ;  /* 0x00800000da0c783b */ /* 0x000f220000004200 */
[----:B------:R-:W-:Y:S01]  /*7610*/  IMAD R219, R4, 0x2, R218 ;  /* 0x0000000204db7824 */ /* 0x000fe200078e02da */
[----:B------:R-:W-:-:S02]  /*7620*/  F2FP.F16.F32.PACK_AB R29, R243, R244 ;  /* 0x000000f4f31d723e */ /* 0x000fc400000000ff */
[----:B------:R-:W-:Y:S01]  /*7630*/  LDSM.16.MT88.4 R48, [R218+0x8800] ;  /* 0x00880000da30783b */ /* 0x000fe20000004200 */
[----:B---3--:R-:W-:Y:S02]  /*7640*/  F2FP.F16.F32.PACK_AB R31, R72, R2 ;  /* 0x00000002481f723e */ /* 0x008fe400000000ff */
[----:B------:R-:W-:Y:S01]  /*7650*/  LEA R220, R3, R219, 0x1 ;  /* 0x000000db03dc7211 */ /* 0x000fe200078e08ff */
[----:B-1----:R-:W-:Y:S01]  /*7660*/  FFMA.FTZ R5, R91, UR22, -R7 ;  /* 0x000000165b057c23 */ /* 0x002fe20008010807 */
[----:B------:R-:W1:Y:S01]  /*7670*/  LDSM.16.MT88.4 R36, [R221+0x8000] ;  /* 0x00800000dd24783b */ /* 0x000e620000004200 */
[----:B----4-:R-:W-:Y:S02]  /*7680*/  F2FP.F16.F32.PACK_AB R17, R217, R225 ;  /* 0x000000e1d911723e */ /* 0x010fe400000000ff */
[----:B------:R3:W4:Y:S01]  /*7690*/  MUFU.EX2 R240, R5 ;  /* 0x0000000500f07308 */ /* 0x0007220000000800 */
[----:B------:R-:W-:Y:S01]  /*76a0*/  F2FP.F16.F32.PACK_AB R18, R239, R133 ;  /* 0x00000085ef12723e */ /* 0x000fe200000000ff */
[----:B------:R-:W-:Y:S01]  /*76b0*/  LDSM.16.MT88.4 R32, [R221+0x8800] ;  /* 0x00880000dd20783b */ /* 0x000fe20000004200 */
[----:B------:R-:W-:Y:S01]  /*76c0*/  FMNMX.FTZ R74, R74, R9, !PT ;  /* 0x000000094a4a7209 */ /* 0x000fe20007810000 */
[----:B------:R-:W-:-:S03]  /*76d0*/  FFMA.FTZ R9, R105, UR22, -R6 ;  /* 0x0000001669097c23 */ /* 0x000fc60008010806 */
[----:B------:R-:W-:Y:S01]  /*76e0*/  FSETP.NEU.FTZ.AND P1, PT, R74, -INF , PT ;  /* 0xff8000004a00780b */ /* 0x000fe20003f3d000 */
[----:B------:R1:W-:Y:S01]  /*76f0*/  STL [R1+0x140], R74 ;  /* 0x0001404a01007387 */ /* 0x0003e20000100800 */
[----:B------:R1:W-:Y:S01]  /*7700*/  MUFU.EX2 R248, R9 ;  /* 0x0000000900f87308 */ /* 0x0003e20000000800 */
[--C-:B---3--:R-:W-:Y:S01]  /*7710*/  FFMA.FTZ R5, R43, UR22, -R6.reuse ;  /* 0x000000162b057c23 */ /* 0x108fe20008010806 */
[----:B----4-:R-:W-:Y:S01]  /*7720*/  F2FP.F16.F32.PACK_AB R19, R240, R245 ;  /* 0x000000f5f013723e */ /* 0x010fe200000000ff */
[----:B------:R-:W-:Y:S05]  /*7730*/  LDSM.16.MT88.4 R40, [R220+0x8000] ;  /* 0x00800000dc28783b */ /* 0x000fea0000004200 */
[----:B------:R3:W-:Y:S01]  /*7740*/  MUFU.EX2 R11, R5 ;  /* 0x00000005000b7308 */ /* 0x0007e20000000800 */
[----:B-1----:R-:W-:-:S07]  /*7750*/  FFMA.FTZ R9, R97, UR22, -R6 ;  /* 0x0000001661097c23 */ /* 0x002fce0008010806 */
[----:B------:R-:W-:Y:S01]  /*7760*/  MUFU.EX2 R23, R9 ;  /* 0x0000000900177308 */ /* 0x000fe20000000800 */
[----:B---3--:R-:W-:-:S07]  /*7770*/  FFMA.FTZ R5, R112, UR22, -R6 ;  /* 0x0000001670057c23 */ /* 0x008fce0008010806 */
[----:B------:R1:W3:Y:S02]  /*7780*/  MUFU.EX2 R10, R5 ;  /* 0x00000005000a7308 */ /* 0x0002e40000000800 */
[----:B-1----:R-:W-:Y:S01]  /*7790*/  FFMA.FTZ R5, R114, UR22, -R6 ;  /* 0x0000001672057c23 */ /* 0x002fe20008010806 */
[----:B---3--:R-:W-:-:S05]  /*77a0*/  F2FP.F16.F32.PACK_AB R24, R10, R11 ;  /* 0x0000000b0a18723e */ /* 0x008fca00000000ff */
[----:B------:R1:W-:Y:S02]  /*77b0*/  MUFU.EX2 R251, R5 ;  /* 0x0000000500fb7308 */ /* 0x0003e40000000800 */
[----:B-1----:R-:W-:-:S06]  /*77c0*/  FFMA.FTZ R5, R111, UR22, -R6 ;  /* 0x000000166f057c23 */ /* 0x002fcc0008010806 */
[----:B------:R1:W3:Y:S02]  /*77d0*/  MUFU.EX2 R73, R5 ;  /* 0x0000000500497308 */ /* 0x0002e40000000800 */
[----:B-1----:R-:W-:Y:S01]  /*77e0*/  FFMA.FTZ R5, R106, UR22, -R6 ;  /* 0x000000166a057c23 */ /* 0x002fe20008010806 */
[----:B---3--:R-:W-:-:S05]  /*77f0*/  F2FP.F16.F32.PACK_AB R26, R73, R251 ;  /* 0x000000fb491a723e */ /* 0x008fca00000000ff */
[----:B------:R1:W-:Y:S02]  /*7800*/  MUFU.EX2 R242, R5 ;  /* 0x0000000500f27308 */ /* 0x0003e40000000800 */
[----:B-1----:R-:W-:-:S05]  /*7810*/  FMUL.FTZ R5, R74, UR22 ;  /* 0x000000164a057c20 */ /* 0x002fca0008410000 */
[----:B------:R-:W-:-:S05]  /*7820*/  FSEL R5, R5, RZ, P1 ;  /* 0x000000ff05057208 */ /* 0x000fca0000800000 */
[--C-:B------:R-:W-:Y:S02]  /*7830*/  FFMA.FTZ R0, R44, UR22, -R5.reuse ;  /* 0x000000162c007c23 */ /* 0x100fe40008010805 */
[----:B------:R-:W1:Y:S02]  /*7840*/  LDSM.16.MT88.4 R44, [R219+0x8000] ;  /* 0x00800000db2c783b */ /* 0x000e640000004200 */
[----:B------:R3:W-:Y:S02]  /*7850*/  MUFU.EX2 R250, R0 ;  /* 0x0000000000fa7308 */ /* 0x0007e40000000800 */
[----:B---3--:R-:W-:-:S06]  /*7860*/  FFMA.FTZ R0, R119, UR22, -R5 ;  /* 0x0000001677007c23 */ /* 0x008fcc0008010805 */
[----:B------:R3:W4:Y:S02]  /*7870*/  MUFU.EX2 R224, R0 ;  /* 0x0000000000e07308 */ /* 0x0007240000000800 */
[----:B---3--:R-:W-:Y:S01]  /*7880*/  FFMA.FTZ R0, R120, UR22, -R5 ;  /* 0x0000001678007c23 */ /* 0x008fe20008010805 */
[----:B----4-:R-:W-:-:S05]  /*7890*/  F2FP.F16.F32.PACK_AB R25, R224, R250 ;  /* 0x000000fae019723e */ /* 0x010fca00000000ff */
[----:B------:R3:W-:Y:S02]  /*78a0*/  MUFU.EX2 R74, R0 ;  /* 0x00000000004a7308 */ /* 0x0007e40000000800 */
[----:B---3--:R-:W-:-:S06]  /*78b0*/  FFMA.FTZ R0, R118, UR22, -R5 ;  /* 0x0000001676007c23 */ /* 0x008fcc0008010805 */
[----:B------:R3:W4:Y:S02]  /*78c0*/  MUFU.EX2 R238, R0 ;  /* 0x0000000000ee7308 */ /* 0x0007240000000800 */
[----:B---3--:R-:W-:Y:S01]  /*78d0*/  FFMA.FTZ R0, R102, UR22, -R6 ;  /* 0x0000001666007c23 */ /* 0x008fe20008010806 */
[----:B----4-:R-:W-:-:S05]  /*78e0*/  F2FP.F16.F32.PACK_AB R27, R238, R74 ;  /* 0x0000004aee1b723e */ /* 0x010fca00000000ff */
[----:B------:R3:W-:Y:S02]  /*78f0*/  MUFU.EX2 R9, R0 ;  /* 0x0000000000097308 */ /* 0x0007e40000000800 */
[C---:B------:R-:W-:Y:S06]  /*7900*/  HMMA.16816.F32 R64, R24.reuse, R12, RZ ;  /* 0x0000000c1840723c */ /* 0x040fec00000018ff */
[C---:B------:R-:W-:Y:S06]  /*7910*/  HMMA.16816.F32 R56, R24.reuse, R14, RZ ;  /* 0x0000000e1838723c */ /* 0x040fec00000018ff */
[----:B------:R-:W-:Y:S01]  /*7920*/  HMMA.16816.F32 R84, R24, R36, RZ ;  /* 0x000000241854723c */ /* 0x000fe200000018ff */
[----:B---3--:R-:W-:-:S04]  /*7930*/  FFMA.FTZ R0, R115, UR22, -R5 ;  /* 0x0000001673007c23 */ /* 0x008fc80008010805 */
[----:B------:R3:W-:Y:S01]  /*7940*/  MUFU.EX2 R223, R0 ;  /* 0x0000000000df7308 */ /* 0x0007e20000000800 */
[----:B------:R-:W-:Y:S01]  /*7950*/  HMMA.16816.F32 R80, R24, R38, RZ ;  /* 0x000000261850723c */ /* 0x000fe200000018ff */
[----:B---3--:R-:W-:-:S06]  /*7960*/  FFMA.FTZ R0, R113, UR22, -R5 ;  /* 0x0000001671007c23 */ /* 0x008fcc0008010805 */
[----:B------:R3:W4:Y:S01]  /*7970*/  MUFU.EX2 R249, R0 ;  /* 0x0000000000f97308 */ /* 0x0007220000000800 */
[----:B--2---:R-:W-:Y:S01]  /*7980*/  F2FP.F16.F32.PACK_AB R30, R71, R16 ;  /* 0x00000010471e723e */ /* 0x004fe200000000ff */
[----:B---3--:R-:W-:Y:S01]  /*7990*/  FFMA.FTZ R0, R117, UR22, -R5 ;  /* 0x0000001675007c23 */ /* 0x008fe20008010805 */
[----:B------:R-:W-:Y:S01]  /*79a0*/  F2FP.F16.F32.PACK_AB R16, R222, R228 ;  /* 0x000000e4de10723e */ /* 0x000fe200000000ff */
[----:B------:R-:W-:Y:S04]  /*79b0*/  STL [R1+0x144], R71 ;  /* 0x0001444701007387 */ /* 0x000fe80000100800 */
[----:B------:R2:W-:Y:S01]  /*79c0*/  MUFU.EX2 R22, R0 ;  /* 0x0000000000167308 */ /* 0x0005e20000000800 */
[C---:B------:R-:W-:Y:S06]  /*79d0*/  HMMA.16816.F32 R60, R28.reuse, R12, RZ ;  /* 0x0000000c1c3c723c */ /* 0x040fec00000018ff */
[----:B------:R-:W-:Y:S01]  /*79e0*/  HMMA.16816.F32 R52, R28, R14, RZ ;  /* 0x0000000e1c34723c */ /* 0x000fe200000018ff */
[----:B------:R-:W-:-:S02]  /*79f0*/  F2FP.F16.F32.PACK_AB R12, R248, R242 ;  /* 0x000000f2f80c723e */ /* 0x000fc400000000ff */
[----:B----4-:R-:W-:-:S03]  /*7a00*/  F2FP.F16.F32.PACK_AB R13, R249, R223 ;  /* 0x000000dff90d723e */ /* 0x010fc600000000ff */
[----:B------:R-:W-:Y:S01]  /*7a10*/  HMMA.16816.F32 R88, R28, R36, RZ ;  /* 0x000000241c58723c */ /* 0x000fe200000018ff */
[----:B------:R-:W-:Y:S01]  /*7a20*/  F2FP.F16.F32.PACK_AB R14, R9, R23 ;  /* 0x00000017090e723e */ /* 0x000fe200000000ff */
[----:B--2---:R-:W-:-:S04]  /*7a30*/  FFMA.FTZ R0, R116, UR22, -R5 ;  /* 0x0000001674007c23 */ /* 0x004fc80008010805 */
[----:B------:R-:W-:Y:S01]  /*7a40*/  HMMA.16816.F32 R76, R28, R38, RZ ;  /* 0x000000261c4c723c */ /* 0x000fe200000018ff */
[----:B------:R2:W3:Y:S05]  /*7a50*/  MUFU.EX2 R246, R0 ;  /* 0x0000000000f67308 */ /* 0x0004ea0000000800 */
[C---:B------:R-:W-:Y:S06]  /*7a60*/  HMMA.16816.F32 R120, R16.reuse, R48, R60 ;  /* 0x000000301078723c */ /* 0x040fec000000183c */
[----:B------:R-:W-:Y:S01]  /*7a70*/  HMMA.16816.F32 R116, R16, R50, R52 ;  /* 0x000000321074723c */ /* 0x000fe20000001834 */
[----:B--2---:R-:W-:Y:S01]  /*7a80*/  FFMA.FTZ R0, R147, UR22, -R8 ;  /* 0x0000001693007c23 */ /* 0x004fe20008010808 */
[----:B---3--:R-:W-:-:S04]  /*7a90*/  F2FP.F16.F32.PACK_AB R15, R246, R22 ;  /* 0x00000016f60f723e */ /* 0x008fc800000000ff */
[----:B-1----:R-:W-:Y:S01]  /*7aa0*/  HMMA.16816.F32 R60, R24, R46, RZ ;  /* 0x0000002e183c723c */ /* 0x002fe200000018ff */
[----:B------:R1:W-:Y:S05]  /*7ab0*/  MUFU.EX2 R20, R0 ;  /* 0x0000000000147308 */ /* 0x0003ea0000000800 */
[C---:B------:R-:W-:Y:S06]  /*7ac0*/  HMMA.16816.F32 R128, R12.reuse, R48, R64 ;  /* 0x000000300c80723c */ /* 0x040fec0000001840 */
[----:B------:R-:W-:Y:S06]  /*7ad0*/  HMMA.16816.F32 R124, R12, R50, R56 ;  /* 0x000000320c7c723c */ /* 0x000fec0000001838 */
[----:B------:R-:W-:Y:S01]  /*7ae0*/  HMMA.16816.F32 R64, R24, R44, RZ ;  /* 0x0000002c1840723c */ /* 0x000fe200000018ff */
[----:B-1----:R-:W-:-:S04]  /*7af0*/  FFMA.FTZ R0, R142, UR22, -R8 ;  /* 0x000000168e007c23 */ /* 0x002fc80008010808 */
[----:B------:R1:W-:Y:S01]  /*7b00*/  MUFU.EX2 R132, R0 ;  /* 0x0000000000847308 */ /* 0x0003e20000000800 */
[C---:B------:R-:W-:Y:S06]  /*7b10*/  HMMA.16816.F32 R56, R24.reuse, R40, RZ ;  /* 0x000000281838723c */ /* 0x040fec00000018ff */
[----:B------:R-:W-:Y:S01]  /*7b20*/  HMMA.16816.F32 R52, R24, R42, RZ ;  /* 0x0000002a1834723c */ /* 0x000fe200000018ff */
[----:B------:R-:W2:Y:S05]  /*7b30*/  LDSM.16.MT88.4 R24, [R220+0x8800] ;  /* 0x00880000dc18783b */ /* 0x000eaa0000004200 */
[----:B------:R-:W-:Y:S01]  /*7b40*/  HMMA.16816.F32 R36, R28, R40, RZ ;  /* 0x000000281c24723c */ /* 0x000fe200000018ff */
[----:B-1----:R-:W-:-:S05]  /*7b50*/  FFMA.FTZ R0, R139, UR22, -R8 ;  /* 0x000000168b007c23 */ /* 0x002fca0008010808 */
[C---:B------:R-:W-:Y:S01]  /*7b60*/  HMMA.16816.F32 R40, R28.reuse, R42, RZ ;  /* 0x0000002a1c28723c */ /* 0x040fe200000018ff */
[----:B------:R1:W-:Y:S05]  /*7b70*/  MUFU.EX2 R216, R0 ;  /* 0x0000000000d87308 */ /* 0x0003ea0000000800 */
[C---:B------:R-:W-:Y:S06]  /*7b80*/  HMMA.16816.F32 R48, R28.reuse, R44, RZ ;  /* 0x0000002c1c30723c */ /* 0x040fec00000018ff */
[----:B------:R-:W-:Y:S01]  /*7b90*/  HMMA.16816.F32 R44, R28, R46, RZ ;  /* 0x0000002e1c2c723c */ /* 0x000fe200000018ff */
[----:B------:R-:W3:Y:S05]  /*7ba0*/  LDSM.16.MT88.4 R28, [R219+0x8800] ;  /* 0x00880000db1c783b */ /* 0x000eea0000004200 */
[----:B------:R-:W-:Y:S01]  /*7bb0*/  HMMA.16816.F32 R108, R16, R32, R88 ;  /* 0x00000020106c723c */ /* 0x000fe20000001858 */
[----:B-1----:R-:W-:-:S04]  /*7bc0*/  FFMA.FTZ R0, R136, UR22, -R8 ;  /* 0x0000001688007c23 */ /* 0x002fc80008010808 */
[----:B------:R1:W-:Y:S01]  /*7bd0*/  MUFU.EX2 R21, R0 ;  /* 0x0000000000157308 */ /* 0x0003e20000000800 */
[C---:B------:R-:W-:Y:S06]  /*7be0*/  HMMA.16816.F32 R100, R12.reuse, R32, R84 ;  /* 0x000000200c64723c */ /* 0x040fec0000001854 */
[C---:B--2---:R-:W-:Y:S06]  /*7bf0*/  HMMA.16816.F32 R88, R12.reuse, R26, R52 ;  /* 0x0000001a0c58723c */ /* 0x044fec0000001834 */
[----:B------:R-:W-:Y:S01]  /*7c00*/  HMMA.16816.F32 R92, R12, R24, R56 ;  /* 0x000000180c5c723c */ /* 0x000fe20000001838 */
[----:B-1----:R-:W-:-:S05]  /*7c10*/  FFMA.FTZ R0, R145, UR22, -R7 ;  /* 0x0000001691007c23 */ /* 0x002fca0008010807 */
[C---:B------:R-:W-:Y:S01]  /*7c20*/  HMMA.16816.F32 R52, R16.reuse, R24, R36 ;  /* 0x000000181034723c */ /* 0x040fe20000001824 */
[----:B------:R1:W-:Y:S05]  /*7c30*/  MUFU.EX2 R71, R0 ;  /* 0x0000000000477308 */ /* 0x0003ea0000000800 */
[----:B------:R-:W-:Y:S01]  /*7c40*/  HMMA.16816.F32 R40, R16, R26, R40 ;  /* 0x0000001a1028723c */ /* 0x000fe20000001828 */
[----:B------:R-:W2:Y:S05]  /*7c50*/  LDSM.16.MT88.4 R24, [R218+0x9000] ;  /* 0x00900000da18783b */ /* 0x000eaa0000004200 */
[C---:B------:R-:W-:Y:S06]  /*7c60*/  HMMA.16816.F32 R96, R12.reuse, R34, R80 ;  /* 0x000000220c60723c */ /* 0x040fec0000001850 */
[----:B---3--:R-:W-:Y:S01]  /*7c70*/  HMMA.16816.F32 R104, R12, R30, R60 ;  /* 0x0000001e0c68723c */ /* 0x008fe2000000183c */
[----:B-1----:R-:W-:-:S04]  /*7c80*/  FFMA.FTZ R0, R143, UR22, -R7 ;  /* 0x000000168f007c23 */ /* 0x002fc80008010807 */
[----:B------:R1:W-:Y:S01]  /*7c90*/  MUFU.EX2 R241, R0 ;  /* 0x0000000000f17308 */ /* 0x0003e20000000800 */
[----:B------:R-:W-:Y:S06]  /*7ca0*/  HMMA.16816.F32 R84, R16, R34, R76 ;  /* 0x000000221054723c */ /* 0x000fec000000184c */
[-C--:B------:R-:W-:Y:S06]  /*7cb0*/  HMMA.16816.F32 R112, R12, R28.reuse, R64 ;  /* 0x0000001c0c70723c */ /* 0x080fec0000001840 */
[----:B------:R-:W-:Y:S01]  /*7cc0*/  HMMA.16816.F32 R80, R16, R28, R48 ;  /* 0x0000001c1050723c */ /* 0x000fe20000001830 */
[----:B-1----:R-:W-:-:S05]  /*7cd0*/  FFMA.FTZ R0, R138, UR22, -R7 ;  /* 0x000000168a007c23 */ /* 0x002fca0008010807 */
[----:B------:R-:W-:Y:S01]  /*7ce0*/  HMMA.16816.F32 R60, R16, R30, R44 ;  /* 0x0000001e103c723c */ /* 0x000fe2000000182c */
[----:B------:R-:W1:Y:S01]  /*7cf0*/  LDSM.16.MT88.4 R28, [R219+0x9000] ;  /* 0x00900000db1c783b */ /* 0x000e620000004200 */
[----:B------:R3:W-:Y:S02]  /*7d00*/  MUFU.EX2 R143, R0 ;  /* 0x00000000008f7308 */ /* 0x0007e40000000800 */
[----:B---3--:R-:W-:-:S06]  /*7d10*/  FFMA.FTZ R0, R134, UR22, -R7 ;  /* 0x0000001686007c23 */ /* 0x008fcc0008010807 */
[----:B------:R3:W4:Y:S02]  /*7d20*/  MUFU.EX2 R252, R0 ;  /* 0x0000000000fc7308 */ /* 0x0007240000000800 */
[----:B---3--:R-:W-:Y:S01]  /*7d30*/  FFMA.FTZ R0, R146, UR22, -R6 ;  /* 0x0000001692007c23 */ /* 0x008fe20008010806 */
[----:B----4-:R-:W-:-:S05]  /*7d40*/  F2FP.F16.F32.PACK_AB R19, R252, R143 ;  /* 0x0000008ffc13723e */ /* 0x010fca00000000ff */
[----:B------:R3:W-:Y:S02]  /*7d50*/  MUFU.EX2 R2, R0 ;  /* 0x0000000000027308 */ /* 0x0007e40000000800 */
[----:B---3--:R-:W-:Y:S01]  /*7d60*/  FFMA.FTZ R0, R144, UR22, -R6 ;  /* 0x0000001690007c23 */ /* 0x008fe20008010806 */
[----:B------:R-:W-:-:S05]  /*7d70*/  IMAD.MOV.U32 R144, RZ, RZ, R241 ;  /* 0x000000ffff907224 */ /* 0x000fca00078e00f1 */
[----:B------:R3:W4:Y:S02]  /*7d80*/  MUFU.EX2 R146, R0 ;  /* 0x0000000000927308 */ /* 0x0007240000000800 */
[----:B---3--:R-:W-:Y:S01]  /*7d90*/  FFMA.FTZ R0, R140, UR22, -R6 ;  /* 0x000000168c007c23 */ /* 0x008fe20008010806 */
[----:B------:R-:W-:Y:S02]  /*7da0*/  MOV R140, R71 ;  /* 0x00000047008c7202 */ /* 0x000fe40000000f00 */
[----:B----4-:R-:W-:-:S03]  /*7db0*/  F2FP.F16.F32.PACK_AB R12, R146, R2 ;  /* 0x00000002920c723e */ /* 0x010fc600000000ff */
[----:B------:R3:W-:Y:S01]  /*7dc0*/  MUFU.EX2 R134, R0 ;  /* 0x0000000000867308 */ /* 0x0007e20000000800 */
[----:B------:R-:W-:Y:S01]  /*7dd0*/  F2FP.F16.F32.PACK_AB R17, R144, R140 ;  /* 0x0000008c9011723e */ /* 0x000fe200000000ff */
[----:B---3--:R-:W-:Y:S01]  /*7de0*/  FFMA.FTZ R0, R135, UR22, -R6 ;  /* 0x0000001687007c23 */ /* 0x008fe20008010806 */
[----:B------:R-:W-:-:S05]  /*7df0*/  IMAD.MOV.U32 R135, RZ, RZ, R21 ;  /* 0x000000ffff877224 */ /* 0x000fca00078e0015 */
[----:B------:R3:W4:Y:S01]  /*7e00*/  MUFU.EX2 R71, R0 ;  /* 0x0000000000477308 */ /* 0x0007220000000800 */
[----:B------:R-:W-:Y:S01]  /*7e10*/  F2FP.F16.F32.PACK_AB R18, R135, R216 ;  /* 0x000000d88712723e */ /* 0x000fe200000000ff */
[----:B---3--:R-:W-:Y:S01]  /*7e20*/  FFMA.FTZ R0, R149, UR22, -R5 ;  /* 0x0000001695007c23 */ /* 0x008fe20008010805 */
[----:B----4-:R-:W-:-:S05]  /*7e30*/  F2FP.F16.F32.PACK_AB R14, R71, R134 ;  /* 0x00000086470e723e */ /* 0x010fca00000000ff */
[----:B------:R3:W-:Y:S02]  /*7e40*/  MUFU.EX2 R149, R0 ;  /* 0x0000000000957308 */ /* 0x0007e40000000800 */
[----:B---3--:R-:W-:Y:S01]  /*7e50*/  FFMA.FTZ R0, R148, UR22, -R5 ;  /* 0x0000001694007c23 */ /* 0x008fe20008010805 */
[----:B------:R-:W-:-:S05]  /*7e60*/  MOV R148, R20 ;  /* 0x0000001400947202 */ /* 0x000fca0000000f00 */
[----:B------:R3:W4:Y:S01]  /*7e70*/  MUFU.EX2 R136, R0 ;  /* 0x0000000000887308 */ /* 0x0007220000000800 */
[----:B------:R-:W-:-:S07]  /*7e80*/  F2FP.F16.F32.PACK_AB R16, R132, R148 ;  /* 0x000000948410723e */ /* 0x000fce00000000ff */
[C---:B--2---:R-:W-:Y:S06]  /*7e90*/  HMMA.16816.F32 R36, R16.reuse, R24, R120 ;  /* 0x000000181024723c */ /* 0x044fec0000001878 */
[----:B------:R-:W-:Y:S01]  /*7ea0*/  HMMA.16816.F32 R32, R16, R26, R116 ;  /* 0x0000001a1020723c */ /* 0x000fe20000001874 */
[----:B---3--:R-:W-:Y:S01]  /*7eb0*/  FFMA.FTZ R0, R141, UR22, -R5 ;  /* 0x000000168d007c23 */ /* 0x008fe20008010805 */
[----:B----4-:R-:W-:-:S03]  /*7ec0*/  F2FP.F16.F32.PACK_AB R13, R136, R149 ;  /* 0x00000095880d723e */ /* 0x010fc600000000ff */
[----:B------:R2:W-:Y:S02]  /*7ed0*/  MUFU.EX2 R141, R0 ;  /* 0x00000000008d7308 */ /* 0x0005e40000000800 */
[----:B--2---:R-:W-:Y:S01]  /*7ee0*/  FFMA.FTZ R0, R137, UR22, -R5 ;  /* 0x0000001689007c23 */ /* 0x004fe20008010805 */
[----:B------:R-:W-:-:S05]  /*7ef0*/  IMAD.MOV.U32 R137, RZ, RZ, R246 ;  /* 0x000000ffff897224 */ /* 0x000fca00078e00f6 */
[----:B------:R-:W2:Y:S02]  /*7f00*/  MUFU.EX2 R138, R0 ;  /* 0x00000000008a7308 */ /* 0x000ea40000000800 */
[----:B--2---:R-:W-:Y:S01]  /*7f10*/  F2FP.F16.F32.PACK_AB R15, R138, R141 ;  /* 0x0000008d8a0f723e */ /* 0x004fe200000000ff */
[----:B------:R-:W-:-:S05]  /*7f20*/  FFMA.FTZ R0, R170, UR22, -R8 ;  /* 0x00000016aa007c23 */ /* 0x000fca0008010808 */
[----:B------:R2:W-:Y:S01]  /*7f30*/  MUFU.EX2 R139, R0 ;  /* 0x00000000008b7308 */ /* 0x0005e20000000800 */
[C---:B------:R-:W-:Y:S06]  /*7f40*/  HMMA.16816.F32 R48, R12.reuse, R24, R128 ;  /* 0x000000180c30723c */ /* 0x040fec0000001880 */
[C---:B------:R-:W-:Y:S01]  /*7f50*/  HMMA.16816.F32 R44, R12.reuse, R26, R124 ;  /* 0x0000001a0c2c723c */ /* 0x040fe2000000187c */
[----:B------:R-:W3:Y:S01]  /*7f60*/  LDSM.16.MT88.4 R24, [R221+0x9000] ;  /* 0x00900000dd18783b */ /* 0x000ee20000004200 */
[----:B------:R-:W-:Y:S02]  /*7f70*/  IMAD.MOV.U32 R129, RZ, RZ, R249 ;  /* 0x000000ffff817224 */ /* 0x000fe400078e00f9 */
[----:B------:R-:W-:Y:S01]  /*7f80*/  IMAD.MOV.U32 R131, RZ, RZ, R136 ;  /* 0x000000ffff837224 */ /* 0x000fe200078e0088 */
[----:B------:R-:W-:Y:S01]  /*7f90*/  MOV R136, R243 ;  /* 0x000000f300887202 */ /* 0x000fe20000000f00 */
[----:B-1----:R-:W-:Y:S01]  /*7fa0*/  HMMA.16816.F32 R124, R12, R28, R112 ;  /* 0x0000001c0c7c723c */ /* 0x002fe20000001870 */
[----:B--2---:R-:W-:Y:S01]  /*7fb0*/  FFMA.FTZ R0, R162, UR22, -R8 ;  /* 0x00000016a2007c23 */ /* 0x004fe20008010808 */
[----:B------:R-:W-:-:S04]  /*7fc0*/  IMAD.MOV.U32 R162, RZ, RZ, R140 ;  /* 0x000000ffffa27224 */ /* 0x000fc800078e008c */
[----:B------:R-:W-:Y:S01]  /*7fd0*/  HMMA.16816.F32 R120, R12, R30, R104 ;  /* 0x0000001e0c78723c */ /* 0x000fe20000001868 */
[----:B------:R1:W-:Y:S01]  /*7fe0*/  MUFU.EX2 R21, R0 ;  /* 0x0000000000157308 */ /* 0x0003e20000000800 */
[----:B------:R-:W-:Y:S02]  /*7ff0*/  IMAD.MOV.U32 R140, RZ, RZ, R242 ;  /* 0x000000ffff8c7224 */ /* 0x000fe400078e00f2 */
[----:B-1----:R-:W-:Y:S01]  /*8000*/  FFMA.FTZ R0, R155, UR22, -R8 ;  /* 0x000000169b007c23 */ /* 0x002fe20008010808 */
[----:B------:R-:W-:Y:S02]  /*8010*/  IMAD.MOV.U32 R155, RZ, RZ, R143 ;  /* 0x000000ffff9b7224 */ /* 0x000fe400078e008f */
[----:B------:R-:W-:Y:S02]  /*8020*/  IMAD.MOV.U32 R143, RZ, RZ, R136 ;  /* 0x000000ffff8f7224 */ /* 0x000fe400078e0088 */
[----:B------:R1:W-:Y:S01]  /*8030*/  MUFU.EX2 R241, R0 ;  /* 0x0000000000f17308 */ /* 0x0003e20000000800 */
[-C--:B---3--:R-:W-:Y:S06]  /*8040*/  HMMA.16816.F32 R56, R16, R24.reuse, R108 ;  /* 0x000000181038723c */ /* 0x088fec000000186c */
[----:B------:R-:W-:Y:S01]  /*8050*/  HMMA.16816.F32 R64, R12, R24, R100 ;  /* 0x000000180c40723c */ /* 0x000fe20000001864 */
[----:B-1----:R-:W-:Y:S01]  /*8060*/  FFMA.FTZ R0, R152, UR22, -R8 ;  /* 0x0000001698007c23 */ /* 0x002fe20008010808 */
[----:B------:R-:W-:-:S04]  /*8070*/  MOV R152, R134 ;  /* 0x0000008600987202 */ /* 0x000fc80000000f00 */
[-C--:B------:R-:W-:Y:S01]  /*8080*/  HMMA.16816.F32 R76, R12, R26.reuse, R96 ;  /* 0x0000001a0c4c723c */ /* 0x080fe20000001860 */
[----:B------:R1:W2:Y:S05]  /*8090*/  MUFU.EX2 R147, R0 ;  /* 0x0000000000937308 */ /* 0x0002aa0000000800 */
[----:B------:R-:W-:Y:S01]  /*80a0*/  HMMA.16816.F32 R84, R16, R26, R84 ;  /* 0x0000001a1054723c */ /* 0x000fe20000001854 */
[----:B------:R-:W3:Y:S01]  /*80b0*/  LDSM.16.MT88.4 R24, [R220+0x9000] ;  /* 0x00900000dc18783b */ /* 0x000ee20000004200 */
[----:B-1----:R-:W-:-:S04]  /*80c0*/  FFMA.FTZ R0, R166, UR22, -R7 ;  /* 0x00000016a6007c23 */ /* 0x002fc80008010807 */
[----:B------:R1:W4:Y:S02]  /*80d0*/  MUFU.EX2 R142, R0 ;  /* 0x00000000008e7308 */ /* 0x0003240000000800 */
[----:B-1----:R-:W-:Y:S01]  /*80e0*/  FFMA.FTZ R0, R159, UR22, -R7 ;  /* 0x000000169f007c23 */ /* 0x002fe20008010807 */
[----:B------:R-:W-:-:S05]  /*80f0*/  MOV R159, R149 ;  /* 0x00000095009f7202 */ /* 0x000fca0000000f00 */
[----:B------:R1:W-:Y:S01]  /*8100*/  MUFU.EX2 R20, R0 ;  /* 0x0000000000147308 */ /* 0x0003e20000000800 */
[C---:B---3--:R-:W-:Y:S06]  /*8110*/  HMMA.16816.F32 R116, R12.reuse, R24, R92 ;  /* 0x000000180c74723c */ /* 0x048fec000000185c */
[----:B------:R-:W-:Y:S06]  /*8120*/  HMMA.16816.F32 R112, R12, R26, R88 ;  /* 0x0000001a0c70723c */ /* 0x000fec0000001858 */
[----:B------:R-:W-:Y:S01]  /*8130*/  HMMA.16816.F32 R92, R16, R28, R80 ;  /* 0x0000001c105c723c */ /* 0x000fe20000001850 */
[----:B-1----:R-:W-:Y:S01]  /*8140*/  FFMA.FTZ R0, R154, UR22, -R7 ;  /* 0x000000169a007c23 */ /* 0x002fe20008010807 */
[----:B------:R-:W-:-:S03]  /*8150*/  IMAD.MOV.U32 R154, RZ, RZ, R148 ;  /* 0x000000ffff9a7224 */ /* 0x000fc600078e0094 */
[----:B------:R1:W-:Y:S01]  /*8160*/  MUFU.EX2 R130, R0 ;  /* 0x0000000000827308 */ /* 0x0003e20000000800 */
[C---:B------:R-:W-:Y:S06]  /*8170*/  HMMA.16816.F32 R80, R16.reuse, R24, R52 ;  /* 0x000000181050723c */ /* 0x040fec0000001834 */
[C---:B------:R-:W-:Y:S01]  /*8180*/  HMMA.16816.F32 R96, R16.reuse, R26, R40 ;  /* 0x0000001a1060723c */ /* 0x040fe20000001828 */
[----:B------:R-:W3:Y:S05]  /*8190*/  LDSM.16.MT88.4 R24, [R218+0x9800] ;  /* 0x00980000da18783b */ /* 0x000eea0000004200 */
[----:B------:R-:W-:Y:S01]  /*81a0*/  HMMA.16816.F32 R88, R16, R30, R60 ;  /* 0x0000001e1058723c */ /* 0x000fe2000000183c */
[----:B------:R-:W3:Y:S01]  /*81b0*/  LDSM.16.MT88.4 R28, [R219+0x9800] ;  /* 0x00980000db1c783b */ /* 0x000ee20000004200 */
[----:B-1----:R-:W-:-:S05]  /*81c0*/  FFMA.FTZ R0, R150, UR22, -R7 ;  /* 0x0000001696007c23 */ /* 0x002fca0008010807 */
[----:B--2---:R-:W-:Y:S01]  /*81d0*/  F2FP.F16.F32.PACK_AB R18, R147, R241 ;  /* 0x000000f19312723e */ /* 0x004fe200000000ff */
[----:B------:R1:W2:Y:S02]  /*81e0*/  MUFU.EX2 R145, R0 ;  /* 0x0000000000917308 */ /* 0x0002a40000000800 */
[----:B-1----:R-:W-:Y:S01]  /*81f0*/  FFMA.FTZ R0, R168, UR22, -R6 ;  /* 0x00000016a8007c23 */ /* 0x002fe20008010806 */
[----:B----4-:R-:W-:Y:S01]  /*8200*/  IMAD.MOV.U32 R168, RZ, RZ, R142 ;  /* 0x000000ffffa87224 */ /* 0x010fe200078e008e */
[----:B--2---:R-:W-:-:S04]  /*8210*/  F2FP.F16.F32.PACK_AB R19, R145, R130 ;  /* 0x000000829113723e */ /* 0x004fc800000000ff */
[----:B------:R1:W-:Y:S01]  /*8220*/  MUFU.EX2 R170, R0 ;  /* 0x0000000000aa7308 */ /* 0x0003e20000000800 */
[----:B------:R-:W-:Y:S02]  /*8230*/  MOV R142, R247 ;  /* 0x000000f7008e7202 */ /* 0x000fe40000000f00 */
[----:B------:R-:W-:Y:S01]  /*8240*/  F2FP.F16.F32.PACK_AB R17, R20, R168 ;  /* 0x000000a81411723e */ /* 0x000fe200000000ff */
[----:B-1----:R-:W-:Y:S01]  /*8250*/  FFMA.FTZ R0, R160, UR22, -R6 ;  /* 0x00000016a0007c23 */ /* 0x002fe20008010806 */
[----:B------:R-:W-:-:S03]  /*8260*/  MOV R160, R21 ;  /* 0x0000001500a07202 */ /* 0x000fc60000000f00 */
[----:B------:R1:W-:Y:S01]  /*8270*/  MUFU.EX2 R12, R0 ;  /* 0x00000000000c7308 */ /* 0x0003e20000000800 */
[----:B------:R-:W-:-:S07]  /*8280*/  F2FP.F16.F32.PACK_AB R16, R160, R139 ;  /* 0x0000008ba010723e */ /* 0x000fce00000000ff */
[C---:B---3--:R-:W-:Y:S06]  /*8290*/  HMMA.16816.F32 R108, R16.reuse, R24, R36 ;  /* 0x00000018106c723c */ /* 0x048fec0000001824 */
[----:B------:R-:W-:Y:S01]  /*82a0*/  HMMA.16816.F32 R40, R16, R26, R32 ;  /* 0x0000001a1028723c */ /* 0x000fe20000001820 */
[----:B-1----:R-:W-:Y:S01]  /*82b0*/  FFMA.FTZ R0, R156, UR22, -R6 ;  /* 0x000000169c007c23 */ /* 0x002fe20008010806 */
[----:B------:R-:W-:-:S04]  /*82c0*/  MOV R156, R137 ;  /* 0x00000089009c7202 */ /* 0x000fc80000000f00 */
[C---:B------:R-:W-:Y:S01]  /*82d0*/  HMMA.16816.F32 R92, R16.reuse, R28, R92 ;  /* 0x0000001c105c723c */ /* 0x040fe2000000185c */
[----:B------:R1:W-:Y:S05]  /*82e0*/  MUFU.EX2 R13, R0 ;  /* 0x00000000000d7308 */ /* 0x0003ea0000000800 */
[----:B------:R-:W-:Y:S01]  /*82f0*/  HMMA.16816.F32 R88, R16, R30, R88 ;  /* 0x0000001e1058723c */ /* 0x000fe20000001858 */
[----:B-1----:R-:W-:-:S04]  /*8300*/  FFMA.FTZ R0, R151, UR22, -R6 ;  /* 0x0000001697007c23 */ /* 0x002fc80008010806 */
[----:B------:R1:W2:Y:S02]  /*8310*/  MUFU.EX2 R14, R0 ;  /* 0x00000000000e7308 */ /* 0x0002a40000000800 */
[----:B-1----:R-:W-:Y:S01]  /*8320*/  FFMA.FTZ R0, R173, UR22, -R5 ;  /* 0x00000016ad007c23 */ /* 0x002fe20008010805 */
[----:B--2---:R-:W-:-:S05]  /*8330*/  IMAD.MOV.U32 R173, RZ, RZ, R14 ;  /* 0x000000ffffad7224 */ /* 0x004fca00078e000e */
[----:B------:R1:W-:Y:S02]  /*8340*/  MUFU.EX2 R21, R0 ;  /* 0x0000000000157308 */ /* 0x0003e40000000800 */
[----:B-1----:R-:W-:-:S06]  /*8350*/  FFMA.FTZ R0, R163, UR22, -R5 ;  /* 0x00000016a3007c23 */ /* 0x002fcc0008010805 */
[----:B------:R1:W2:Y:S02]  /*8360*/  MUFU.EX2 R128, R0 ;  /* 0x0000000000807308 */ /* 0x0002a40000000800 */
[----:B-1----:R-:W-:Y:S01]  /*8370*/  FFMA.FTZ R0, R158, UR22, -R5 ;  /* 0x000000169e007c23 */ /* 0x002fe20008010805 */
[----:B------:R-:W-:Y:S02]  /*8380*/  MOV R158, R13 ;  /* 0x0000000d009e7202 */ /* 0x000fe40000000f00 */
[----:B--2---:R-:W-:-:S03]  /*8390*/  F2FP.F16.F32.PACK_AB R13, R128, R21 ;  /* 0x00000015800d723e */ /* 0x004fc600000000ff */
[----:B------:R1:W-:Y:S01]  /*83a0*/  MUFU.EX2 R163, R0 ;  /* 0x0000000000a37308 */ /* 0x0003e20000000800 */
[----:B------:R-:W-:Y:S01]  /*83b0*/  F2FP.F16.F32.PACK_AB R14, R173, R158 ;  /* 0x0000009ead0e723e */ /* 0x000fe200000000ff */
[----:B-1----:R-:W-:Y:S01]  /*83c0*/  FFMA.FTZ R0, R153, UR22, -R5 ;  /* 0x0000001699007c23 */ /* 0x002fe20008010805 */
[----:B------:R-:W-:-:S05]  /*83d0*/  IMAD.MOV.U32 R153, RZ, RZ, R12 ;  /* 0x000000ffff997224 */ /* 0x000fca00078e000c */
[----:B------:R-:W1:Y:S01]  /*83e0*/  MUFU.EX2 R0, R0 ;  /* 0x0000000000007308 */ /* 0x000e620000000800 */
[----:B------:R-:W-:Y:S02]  /*83f0*/  F2FP.F16.F32.PACK_AB R12, R153, R170 ;  /* 0x000000aa990c723e */ /* 0x000fe400000000ff */
[----:B-1----:R-:W-:-:S07]  /*8400*/  F2FP.F16.F32.PACK_AB R15, R0, R163 ;  /* 0x000000a3000f723e */ /* 0x002fce00000000ff */
[C---:B------:R-:W-:Y:S06]  /*8410*/  HMMA.16816.F32 R104, R12.reuse, R24, R48 ;  /* 0x000000180c68723c */ /* 0x040fec0000001830 */
[----:B------:R-:W-:Y:S01]  /*8420*/  HMMA.16816.F32 R100, R12, R26, R44 ;  /* 0x0000001a0c64723c */ /* 0x000fe2000000182c */
[----:B------:R-:W1:Y:S05]  /*8430*/  LDSM.16.MT88.4 R24, [R221+0x9800] ;  /* 0x00980000dd18783b */ /* 0x000e6a0000004200 */
[-C--:B-1----:R-:W-:Y:S06]  /*8440*/  HMMA.16816.F32 R52, R16, R24.reuse, R56 ;  /* 0x000000181034723c */ /* 0x082fec0000001838 */
[C---:B------:R-:W-:Y:S06]  /*8450*/  HMMA.16816.F32 R48, R12.reuse, R24, R64 ;  /* 0x000000180c30723c */ /* 0x040fec0000001840 */
[-C--:B------:R-:W-:Y:S06]  /*8460*/  HMMA.16816.F32 R44, R12, R26.reuse, R76 ;  /* 0x0000001a0c2c723c */ /* 0x080fec000000184c */
[----:B------:R-:W-:Y:S01]  /*8470*/  HMMA.16816.F32 R36, R16, R26, R84 ;  /* 0x0000001a1024723c */ /* 0x000fe20000001854 */
[----:B------:R-:W1:Y:S01]  /*8480*/  LDSM.16.MT88.4 R24, [R220+0x9800] ;  /* 0x00980000dc18783b */ /* 0x000e620000004200 */
[----:B------:R-:W-:Y:S01]  /*8490*/  MOV R78, R241 ;  /* 0x000000f1004e7202 */ /* 0x000fe20000000f00 */
[----:B------:R-:W-:Y:S01]  /*84a0*/  IMAD.MOV.U32 R77, RZ, RZ, R131 ;  /* 0x000000ffff4d7224 */ /* 0x000fe200078e0083 */
[----:B------:R-:W-:-:S02]  /*84b0*/  MOV R79, R130 ;  /* 0x00000082004f7202 */ /* 0x000fc40000000f00 */
[C---:B------:R-:W-:Y:S06]  /*84c0*/  HMMA.16816.F32 R56, R12.reuse, R28, R124 ;  /* 0x0000001c0c38723c */ /* 0x040fec000000187c */
[C---:B------:R-:W-:Y:S01]  /*84d0*/  HMMA.16816.F32 R64, R12.reuse, R30, R120 ;  /* 0x0000001e0c40723c */ /* 0x040fe20000001878 */
[----:B------:R-:W-:Y:S05]  /*84e0*/  LDSM.16.MT88.4 R28, [R219+0xa000] ;  /* 0x00a00000db1c783b */ /* 0x000fea0000004200 */
[C---:B-1----:R-:W-:Y:S06]  /*84f0*/  HMMA.16816.F32 R84, R12.reuse, R26, R112 ;  /* 0x0000001a0c54723c */ /* 0x042fec0000001870 */
[-C--:B------:R-:W-:Y:S01]  /*8500*/  HMMA.16816.F32 R60, R12, R24.reuse, R116 ;  /* 0x000000180c3c723c */ /* 0x080fe20000001874 */
[----:B------:R-:W-:Y:S01]  /*8510*/  MOV R113, R0 ;  /* 0x0000000000717202 */ /* 0x000fe20000000f00 */
[----:B------:R-:W-:Y:S01]  /*8520*/  FFMA.FTZ R0, R209, UR22, -R8 ;  /* 0x00000016d1007c23 */ /* 0x000fe20008010808 */
[----:B------:R-:W-:Y:S01]  /*8530*/  IMAD.MOV.U32 R209, RZ, RZ, R251 ;  /* 0x000000ffffd17224 */ /* 0x000fe200078e00fb */
[----:B------:R-:W-:Y:S01]  /*8540*/  MOV R115, R139 ;  /* 0x0000008b00737202 */ /* 0x000fe20000000f00 */
[----:B------:R-:W-:Y:S01]  /*8550*/  IMAD.MOV.U32 R114, RZ, RZ, R138 ;  /* 0x000000ffff727224 */ /* 0x000fe200078e008a */
[----:B------:R1:W-:Y:S01]  /*8560*/  MUFU.EX2 R251, R0 ;  /* 0x0000000000fb7308 */ /* 0x0003e20000000800 */
[----:B------:R-:W-:Y:S01]  /*8570*/  MOV R138, R248 ;  /* 0x000000f8008a7202 */ /* 0x000fe20000000f00 */
[----:B------:R-:W-:Y:S01]  /*8580*/  IMAD.MOV.U32 R139, RZ, RZ, R244 ;  /* 0x000000ffff8b7224 */ /* 0x000fe200078e00f4 */
[----:B------:R-:W-:Y:S02]  /*8590*/  HMMA.16816.F32 R80, R16, R24, R80 ;  /* 0x000000181050723c */ /* 0x000fe40000001850 */
[----:B------:R-:W-:-:S02]  /*85a0*/  MOV R166, R138 ;  /* 0x0000008a00a67202 */ /* 0x000fc40000000f00 */
[----:B------:R-:W-:Y:S02]  /*85b0*/  MOV R134, R139 ;  /* 0x0000008b00867202 */ /* 0x000fe40000000f00 */
[----:B------:R-:W-:Y:S01]  /*85c0*/  HMMA.16816.F32 R32, R16, R26, R96 ;  /* 0x0000001a1020723c */ /* 0x000fe20000001860 */
[----:B------:R-:W2:Y:S01]  /*85d0*/  LDSM.16.MT88.4 R24, [R218+0xa000] ;  /* 0x00a00000da18783b */ /* 0x000ea20000004200 */
[----:B-1----:R-:W-:Y:S01]  /*85e0*/  FFMA.FTZ R0, R200, UR22, -R8 ;  /* 0x00000016c8007c23 */ /* 0x002fe20008010808 */
[----:B------:R-:W-:-:S03]  /*85f0*/  MOV R200, R252 ;  /* 0x000000fc00c87202 */ /* 0x000fc60000000f00 */
[----:B------:R1:W3:Y:S02]  /*8600*/  MUFU.EX2 R252, R0 ;  /* 0x0000000000fc7308 */ /* 0x0002e40000000800 */
[----:B-1----:R-:W-:Y:S01]  /*8610*/  FFMA.FTZ R0, R190, UR22, -R8 ;  /* 0x00000016be007c23 */ /* 0x002fe20008010808 */
[----:B------:R-:W-:Y:S01]  /*8620*/  IMAD.MOV.U32 R190, RZ, RZ, R224 ;  /* 0x000000ffffbe7224 */ /* 0x000fe200078e00e0 */
[----:B---3--:R-:W-:-:S04]  /*8630*/  F2FP.F16.F32.PACK_AB R16, R252, R251 ;  /* 0x000000fbfc10723e */ /* 0x008fc800000000ff */
[----:B------:R1:W-:Y:S02]  /*8640*/  MUFU.EX2 R112, R0 ;  /* 0x0000000000707308 */ /* 0x0003e40000000800 */
[----:B-1----:R-:W-:Y:S01]  /*8650*/  FFMA.FTZ R0, R179, UR22, -R8 ;  /* 0x00000016b3007c23 */ /* 0x002fe20008010808 */
[----:B------:R-:W-:Y:S02]  /*8660*/  MOV R179, R160 ;  /* 0x000000a000b37202 */ /* 0x000fe40000000f00 */
[----:B------:R-:W-:-:S03]  /*8670*/  MOV R160, R159 ;  /* 0x0000009f00a07202 */ /* 0x000fc60000000f00 */
[----:B------:R1:W3:Y:S01]  /*8680*/  MUFU.EX2 R224, R0 ;  /* 0x0000000000e07308 */ /* 0x0002e20000000800 */
[----:B------:R-:W-:Y:S01]  /*8690*/  FFMA.FTZ R159, R70, UR22, -R7 ;  /* 0x00000016469f7c23 */ /* 0x000fe20008010807 */
[----:B------:R-:W-:Y:S01]  /*86a0*/  FFMA.FTZ R70, R203, UR22, -R5 ;  /* 0x00000016cb467c23 */ /* 0x000fe20008010805 */
[--C-:B-1----:R-:W-:Y:S01]  /*86b0*/  FFMA.FTZ R0, R205, UR22, -R7.reuse ;  /* 0x00000016cd007c23 */ /* 0x102fe20008010807 */
[----:B------:R-:W-:Y:S02]  /*86c0*/  MOV R205, R250 ;  /* 0x000000fa00cd7202 */ /* 0x000fe40000000f00 */
[----:B---3--:R-:W-:Y:S02]  /*86d0*/  F2FP.F16.F32.PACK_AB R18, R224, R112 ;  /* 0x00000070e012723e */ /* 0x008fe400000000ff */
[----:B------:R1:W-:Y:S02]  /*86e0*/  MUFU.EX2 R247, R0 ;  /* 0x0000000000f77308 */ /* 0x0003e40000000800 */
[----:B-1----:R-:W-:Y:S01]  /*86f0*/  FFMA.FTZ R0, R197, UR22, -R7 ;  /* 0x00000016c5007c23 */ /* 0x002fe20008010807 */
[----:B------:R-:W-:-:S02]  /*8700*/  IMAD.MOV.U32 R197, RZ, RZ, R156 ;  /* 0x000000ffffc57224 */ /* 0x000fc400078e009c */
[--C-:B------:R-:W-:Y:S01]  /*8710*/  FFMA.FTZ R156, R172, UR22, -R7.reuse ;  /* 0x00000016ac9c7c23 */ /* 0x100fe20008010807 */
[----:B------:R-:W-:Y:S02]  /*8720*/  IMAD.MOV.U32 R172, RZ, RZ, R190 ;  /* 0x000000ffffac7224 */ /* 0x000fe400078e00be */
[----:B------:R1:W3:Y:S02]  /*8730*/  MUFU.EX2 R248, R0 ;  /* 0x0000000000f87308 */ /* 0x0002e40000000800 */
[----:B-1----:R-:W-:Y:S01]  /*8740*/  FFMA.FTZ R0, R185, UR22, -R7 ;  /* 0x00000016b9007c23 */ /* 0x002fe20008010807 */
[----:B---3--:R-:W-:Y:S02]  /*8750*/  F2FP.F16.F32.PACK_AB R17, R248, R247 ;  /* 0x000000f7f811723e */ /* 0x008fe400000000ff */
[----:B------:R-:W-:-:S03]  /*8760*/  MOV R185, R163 ;  /* 0x000000a300b97202 */ /* 0x000fc60000000f00 */
[----:B------:R1:W-:Y:S01]  /*8770*/  MUFU.EX2 R249, R0 ;  /* 0x0000000000f97308 */ /* 0x0003e20000000800 */
[----:B------:R-:W-:Y:S02]  /*8780*/  IMAD.MOV.U32 R163, RZ, RZ, R154 ;  /* 0x000000ffffa37224 */ /* 0x000fe400078e009a */
[----:B------:R-:W-:Y:S02]  /*8790*/  IMAD.MOV.U32 R154, RZ, RZ, R135 ;  /* 0x000000ffff9a7224 */ /* 0x000fe400078e0087 */
[----:B------:R-:W-:Y:S01]  /*87a0*/  FFMA.FTZ R135, R164, UR22, -R6 ;  /* 0x00000016a4877c23 */ /* 0x000fe20008010806 */
[--C-:B-1----:R-:W-:Y:S01]  /*87b0*/  FFMA.FTZ R0, R176, UR22, -R7.reuse ;  /* 0x00000016b0007c23 */ /* 0x102fe20008010807 */
[----:B------:R-:W-:Y:S02]  /*87c0*/  IMAD.MOV.U32 R176, RZ, RZ, R158 ;  /* 0x000000ffffb07224 */ /* 0x000fe400078e009e */
[----:B------:R-:W-:Y:S01]  /*87d0*/  FFMA.FTZ R158, R161, UR22, -R7 ;  /* 0x00000016a19e7c23 */ /* 0x000fe20008010807 */
[----:B------:R1:W3:Y:S02]  /*87e0*/  MUFU.EX2 R250, R0 ;  /* 0x0000000000fa7308 */ /* 0x0002e40000000800 */
[----:B-1----:R-:W-:Y:S01]  /*87f0*/  FFMA.FTZ R0, R206, UR22, -R6 ;  /* 0x00000016ce007c23 */ /* 0x002fe20008010806 */
[----:B------:R-:W-:-:S02]  /*8800*/  MOV R206, R245 ;  /* 0x000000f500ce7202 */ /* 0x000fc40000000f00 */
[----:B---3--:R-:W-:-:S03]  /*8810*/  F2FP.F16.F32.PACK_AB R19, R250, R249 ;  /* 0x000000f9fa13723e */ /* 0x008fc600000000ff */
[----:B------:R1:W-:Y:S04]  /*8820*/  MUFU.EX2 R243, R0 ;  /* 0x0000000000f37308 */ /* 0x0003e80000000800 */
[C---:B--2---:R-:W-:Y:S06]  /*8830*/  HMMA.16816.F32 R124, R16.reuse, R26, R40 ;  /* 0x0000001a107c723c */ /* 0x044fec0000001828 */
[C---:B------:R-:W-:Y:S01]  /*8840*/  HMMA.16816.F32 R96, R16.reuse, R28, R92 ;  /* 0x0000001c1060723c */ /* 0x040fe2000000185c */
[--C-:B------:R-:W-:Y:S01]  /*8850*/  FFMA.FTZ R43, R202, UR22, -R6.reuse ;  /* 0x00000016ca2b7c23 */ /* 0x100fe20008010806 */
[--C-:B------:R-:W-:Y:S01]  /*8860*/  FFMA.FTZ R42, R195, UR22, -R6.reuse ;  /* 0x00000016c32a7c23 */ /* 0x100fe20008010806 */
[----:B------:R-:W-:Y:S01]  /*8870*/  FFMA.FTZ R41, R187, UR22, -R6 ;  /* 0x00000016bb297c23 */ /* 0x000fe20008010806 */
[----:B------:R-:W-:Y:S01]  /*8880*/  FFMA.FTZ R40, R235, UR22, -R8 ;  /* 0x00000016eb287c23 */ /* 0x000fe20008010808 */
[--C-:B-1----:R-:W-:Y:S01]  /*8890*/  FFMA.FTZ R0, R199, UR22, -R6.reuse ;  /* 0x00000016c7007c23 */ /* 0x102fe20008010806 */
[----:B------:R-:W-:Y:S01]  /*88a0*/  MOV R199, R79 ;  /* 0x0000004f00c77202 */ /* 0x000fe20000000f00 */
[----:B------:R-:W-:Y:S01]  /*88b0*/  HMMA.16816.F32 R92, R16, R30, R88 ;  /* 0x0000001e105c723c */ /* 0x000fe20000001858 */
[----:B------:R-:W-:Y:S01]  /*88c0*/  MOV R235, R112 ;  /* 0x0000007000eb7202 */ /* 0x000fe20000000f00 */
[----:B------:R1:W2:Y:S08]  /*88d0*/  MUFU.EX2 R244, R0 ;  /* 0x0000000000f47308 */ /* 0x0002b00000000800 */
[----:B------:R-:W-:Y:S01]  /*88e0*/  MUFU.EX2 R202, R40 ;  /* 0x0000002800ca7308 */ /* 0x000fe20000000800 */
[----:B-1----:R-:W-:Y:S01]  /*88f0*/  FFMA.FTZ R0, R188, UR22, -R6 ;  /* 0x00000016bc007c23 */ /* 0x002fe20008010806 */
[----:B------:R-:W-:Y:S01]  /*8900*/  IMAD.MOV.U32 R188, RZ, RZ, R239 ;  /* 0x000000ffffbc7224 */ /* 0x000fe200078e00ef */
[----:B--2---:R-:W-:-:S05]  /*8910*/  F2FP.F16.F32.PACK_AB R12, R244, R243 ;  /* 0x000000f3f40c723e */ /* 0x004fca00000000ff */
[----:B------:R1:W-:Y:S02]  /*8920*/  MUFU.EX2 R245, R0 ;  /* 0x0000000000f57308 */ /* 0x0003e40000000800 */
[----:B-1----:R-:W-:Y:S01]  /*8930*/  FFMA.FTZ R0, R177, UR22, -R6 ;  /* 0x00000016b1007c23 */ /* 0x002fe20008010806 */
[----:B------:R-:W-:-:S05]  /*8940*/  IMAD.MOV.U32 R177, RZ, RZ, R78 ;  /* 0x000000ffffb17224 */ /* 0x000fca00078e004e */
[----:B------:R1:W2:Y:S02]  /*8950*/  MUFU.EX2 R246, R0 ;  /* 0x0000000000f67308 */ /* 0x0002a40000000800 */
[----:B-1----:R-:W-:Y:S01]  /*8960*/  FFMA.FTZ R0, R211, UR22, -R5 ;  /* 0x00000016d3007c23 */ /* 0x002fe20008010805 */
[----:B--2---:R-:W-:-:S05]  /*8970*/  F2FP.F16.F32.PACK_AB R14, R246, R245 ;  /* 0x000000f5f60e723e */ /* 0x004fca00000000ff */
        /* <DEDUP_REMOVED lines=9> */
[----:B------:R-:W-:Y:S02]  /*8a10*/  IMAD.MOV.U32 R180, RZ, RZ, R128 ;  /* 0x000000ffffb47224 */ /* 0x000fe400078e0080 */
[----:B------:R-:W-:Y:S03]  /*8a20*/  HMMA.16816.F32 R128, R16, R24, R108 ;  /* 0x000000181080723c */ /* 0x000fe6000000186c */
[----:B------:R-:W1:Y:S04]  /*8a30*/  MUFU.EX2 R242, R0 ;  /* 0x0000000000f27308 */ /* 0x000e680000000800 */
[--C-:B------:R-:W-:Y:S01]  /*8a40*/  FFMA.FTZ R110, R174, UR22, -R6.reuse ;  /* 0x00000016ae6e7c23 */ /* 0x100fe20008010806 */
[----:B------:R-:W-:Y:S01]  /*8a50*/  FFMA.FTZ R111, R171, UR22, -R6 ;  /* 0x00000016ab6f7c23 */ /* 0x000fe20008010806 */
[--C-:B------:R-:W-:Y:S01]  /*8a60*/  FFMA.FTZ R109, R175, UR22, -R7.reuse ;  /* 0x00000016af6d7c23 */ /* 0x100fe20008010807 */
[----:B------:R-:W-:Y:S01]  /*8a70*/  MOV R175, R205 ;  /* 0x000000cd00af7202 */ /* 0x000fe20000000f00 */
[----:B------:R-:W-:Y:S01]  /*8a80*/  FFMA.FTZ R108, R183, UR22, -R7 ;  /* 0x00000016b76c7c23 */ /* 0x000fe20008010807 */
[----:B------:R-:W-:-:S02]  /*8a90*/  MOV R205, R200 ;  /* 0x000000c800cd7202 */ /* 0x000fc40000000f00 */
[----:B-1----:R-:W-:Y:S01]  /*8aa0*/  F2FP.F16.F32.PACK_AB R15, R242, R241 ;  /* 0x000000f1f20f723e */ /* 0x002fe200000000ff */
[----:B------:R-:W-:-:S06]  /*8ab0*/  FFMA.FTZ R0, R229, UR22, -R6 ;  /* 0x00000016e5007c23 */ /* 0x000fcc0008010806 */
[C---:B------:R-:W-:Y:S06]  /*8ac0*/  HMMA.16816.F32 R136, R12.reuse, R24, R104 ;  /* 0x000000180c88723c */ /* 0x040fec0000001868 */
[C---:B------:R-:W-:Y:S01]  /*8ad0*/  HMMA.16816.F32 R148, R12.reuse, R26, R100 ;  /* 0x0000001a0c94723c */ /* 0x040fe20000001864 */
[----:B------:R-:W1:Y:S05]  /*8ae0*/  LDSM.16.MT88.4 R24, [R221+0xa000] ;  /* 0x00a00000dd18783b */ /* 0x000e6a0000004200 */
[----:B------:R-:W-:Y:S07]  /*8af0*/  HMMA.16816.F32 R64, R12, R30, R64 ;  /* 0x0000001e0c40723c */ /* 0x000fee0000001840 */
[--C-:B------:R-:W-:Y:S01]  /*8b00*/  FFMA.FTZ R31, R234, UR22, -R7.reuse ;  /* 0x00000016ea1f7c23 */ /* 0x100fe20008010807 */
[----:B------:R-:W-:Y:S01]  /*8b10*/  FFMA.FTZ R30, R232, UR22, -R7 ;  /* 0x00000016e81e7c23 */ /* 0x000fe20008010807 */
[----:B------:R-:W-:Y:S01]  /*8b20*/  IMAD.MOV.U32 R234, RZ, RZ, R113 ;  /* 0x000000ffffea7224 */ /* 0x000fe200078e0071 */
[----:B------:R-:W-:Y:S01]  /*8b30*/  MOV R232, R114 ;  /* 0x0000007200e87202 */ /* 0x000fe20000000f00 */
[----:B------:R-:W-:Y:S01]  /*8b40*/  MUFU.EX2 R200, R31 ;  /* 0x0000001f00c87308 */ /* 0x000fe20000000800 */
[-C--:B-1----:R-:W-:Y:S06]  /*8b50*/  HMMA.16816.F32 R120, R16, R24.reuse, R52 ;  /* 0x000000181078723c */ /* 0x082fec0000001834 */
[C---:B------:R-:W-:Y:S01]  /*8b60*/  HMMA.16816.F32 R104, R12.reuse, R24, R48 ;  /* 0x000000180c68723c */ /* 0x040fe20000001830 */
[----:B------:R-:W-:Y:S01]  /*8b70*/  MOV R53, R77 ;  /* 0x0000004d00357202 */ /* 0x000fe20000000f00 */
[----:B------:R-:W-:Y:S01]  /*8b80*/  IMAD.MOV.U32 R54, RZ, RZ, R166 ;  /* 0x000000ffff367224 */ /* 0x000fe200078e00a6 */
[----:B------:R-:W-:Y:S01]  /*8b90*/  MOV R166, R141 ;  /* 0x0000008d00a67202 */ /* 0x000fe20000000f00 */
[--C-:B------:R-:W-:Y:S01]  /*8ba0*/  FFMA.FTZ R141, R189, UR22, -R5.reuse ;  /* 0x00000016bd8d7c23 */ /* 0x100fe20008010805 */
[----:B------:R-:W-:Y:S01]  /*8bb0*/  MOV R55, R140 ;  /* 0x0000008c00377202 */ /* 0x000fe20000000f00 */
[-C--:B------:R-:W-:Y:S01]  /*8bc0*/  HMMA.16816.F32 R100, R12, R26.reuse, R44 ;  /* 0x0000001a0c64723c */ /* 0x080fe2000000182c */
[--C-:B------:R-:W-:Y:S01]  /*8bd0*/  FFMA.FTZ R48, R69, UR22, -R8.reuse ;  /* 0x0000001645307c23 */ /* 0x100fe20008010808 */
[--C-:B------:R-:W-:Y:S01]  /*8be0*/  FFMA.FTZ R69, R198, UR22, -R5.reuse ;  /* 0x00000016c6457c23 */ /* 0x100fe20008010805 */
[--C-:B------:R-:W-:Y:S01]  /*8bf0*/  FFMA.FTZ R140, R193, UR22, -R5.reuse ;  /* 0x00000016c18c7c23 */ /* 0x100fe20008010805 */
[--C-:B------:R-:W-:Y:S01]  /*8c00*/  FFMA.FTZ R52, R181, UR22, -R8.reuse ;  /* 0x00000016b5347c23 */ /* 0x100fe20008010808 */
[--C-:B------:R-:W-:Y:S01]  /*8c10*/  FFMA.FTZ R51, R169, UR22, -R8.reuse ;  /* 0x00000016a9337c23 */ /* 0x100fe20008010808 */
[----:B------:R-:W-:Y:S01]  /*8c20*/  HMMA.16816.F32 R116, R16, R26, R36 ;  /* 0x0000001a1074723c */ /* 0x000fe20000001824 */
[----:B------:R-:W1:Y:S01]  /*8c30*/  LDSM.16.MT88.4 R24, [R220+0xa000] ;  /* 0x00a00000dc18783b */ /* 0x000e620000004200 */
[--C-:B------:R-:W-:Y:S01]  /*8c40*/  FFMA.FTZ R47, R68, UR22, -R8.reuse ;  /* 0x00000016442f7c23 */ /* 0x100fe20008010808 */
[----:B------:R-:W-:Y:S01]  /*8c50*/  FFMA.FTZ R68, R212, UR22, -R5 ;  /* 0x00000016d4447c23 */ /* 0x000fe20008010805 */
[--C-:B------:R-:W-:Y:S01]  /*8c60*/  FFMA.FTZ R44, R194, UR22, -R8.reuse ;  /* 0x00000016c22c7c23 */ /* 0x100fe20008010808 */
[--C-:B------:R-:W-:Y:S01]  /*8c70*/  FFMA.FTZ R45, R186, UR22, -R8.reuse ;  /* 0x00000016ba2d7c23 */ /* 0x100fe20008010808 */
[----:B------:R-:W-:Y:S01]  /*8c80*/  HMMA.16816.F32 R76, R12, R28, R56 ;  /* 0x0000001c0c4c723c */ /* 0x000fe20000001838 */
[--C-:B------:R-:W-:Y:S01]  /*8c90*/  FFMA.FTZ R39, R230, UR22, -R8.reuse ;  /* 0x00000016e6277c23 */ /* 0x100fe20008010808 */
[----:B------:R-:W-:Y:S01]  /*8ca0*/  FFMA.FTZ R38, R214, UR22, -R8 ;  /* 0x00000016d6267c23 */ /* 0x000fe20008010808 */
[----:B------:R-:W-:Y:S01]  /*8cb0*/  FFMA.FTZ R37, R182, UR22, -R6 ;  /* 0x00000016b6257c23 */ /* 0x000fe20008010806 */
[--C-:B------:R-:W-:Y:S01]  /*8cc0*/  FFMA.FTZ R36, R208, UR22, -R8.reuse ;  /* 0x00000016d0247c23 */ /* 0x100fe20008010808 */
[--C-:B------:R-:W-:Y:S01]  /*8cd0*/  FFMA.FTZ R50, R157, UR22, -R8.reuse ;  /* 0x000000169d327c23 */ /* 0x100fe20008010808 */
[----:B------:R-:W-:Y:S01]  /*8ce0*/  FFMA.FTZ R49, R75, UR22, -R8 ;  /* 0x000000164b317c23 */ /* 0x000fe20008010808 */
[--C-:B------:R-:W-:Y:S01]  /*8cf0*/  FFMA.FTZ R29, R227, UR22, -R7.reuse ;  /* 0x00000016e31d7c23 */ /* 0x100fe20008010807 */
[--C-:B------:R-:W-:Y:S01]  /*8d00*/  FFMA.FTZ R28, R207, UR22, -R7.reuse ;  /* 0x00000016cf1c7c23 */ /* 0x100fe20008010807 */
[----:B------:R-:W-:Y:S01]  /*8d10*/  MOV R207, R9 ;  /* 0x0000000900cf7202 */ /* 0x000fe20000000f00 */
[--C-:B------:R-:W-:Y:S01]  /*8d20*/  FFMA.FTZ R46, R196, UR22, -R7.reuse ;  /* 0x00000016c42e7c23 */ /* 0x100fe20008010807 */
[--C-:B------:R-:W-:Y:S01]  /*8d30*/  FFMA.FTZ R75, R192, UR22, -R7.reuse ;  /* 0x00000016c04b7c23 */ /* 0x100fe20008010807 */
[----:B------:R-:W-:Y:S01]  /*8d40*/  FFMA.FTZ R157, R165, UR22, -R7 ;  /* 0x00000016a59d7c23 */ /* 0x000fe20008010807 */
[----:B------:R-:W-:Y:S01]  /*8d50*/  IMAD.MOV.U32 R192, RZ, RZ, R115 ;  /* 0x000000ffffc07224 */ /* 0x000fe200078e0073 */
[----:B------:R-:W-:Y:S01]  /*8d60*/  MOV R196, R168 ;  /* 0x000000a800c47202 */ /* 0x000fe20000000f00 */
[----:B------:R-:W-:Y:S01]  /*8d70*/  IMAD.MOV.U32 R186, RZ, RZ, R170 ;  /* 0x000000ffffba7224 */ /* 0x000fe200078e00aa */
[----:B------:R-:W-:Y:S01]  /*8d80*/  MUFU.EX2 R208, R38 ;  /* 0x0000002600d07308 */ /* 0x000fe20000000800 */
[----:B------:R-:W-:-:S07]  /*8d90*/  IMAD.MOV.U32 R194, RZ, RZ, R206 ;  /* 0x000000ffffc27224 */ /* 0x000fce00078e00ce */
[----:B------:R-:W-:Y:S08]  /*8da0*/  MUFU.EX2 R203, R29 ;  /* 0x0000001d00cb7308 */ /* 0x000ff00000000800 */
[----:B------:R-:W-:Y:S01]  /*8db0*/  MUFU.EX2 R206, R28 ;  /* 0x0000001c00ce7308 */ /* 0x000fe20000000800 */
[----:B-1----:R-:W-:Y:S06]  /*8dc0*/  HMMA.16816.F32 R56, R12, R26, R84 ;  /* 0x0000001a0c38723c */ /* 0x002fec0000001854 */
[-C--:B------:R-:W-:Y:S06]  /*8dd0*/  HMMA.16816.F32 R84, R16, R24.reuse, R80 ;  /* 0x000000181054723c */ /* 0x080fec0000001850 */
[----:B------:R-:W-:Y:S01]  /*8de0*/  HMMA.16816.F32 R60, R12, R24, R60 ;  /* 0x000000180c3c723c */ /* 0x000fe2000000183c */
[----:B------:R-:W-:Y:S01]  /*8df0*/  MOV R80, R237 ;  /* 0x000000ed00507202 */ /* 0x000fe20000000f00 */
[----:B------:R-:W-:Y:S01]  /*8e00*/  LDSM.16.MT88.4 R12, [R219+0xa800] ;  /* 0x00a80000db0c783b */ /* 0x000fe20000004200 */
[----:B------:R1:W-:Y:S01]  /*8e10*/  MUFU.EX2 R237, R0 ;  /* 0x0000000000ed7308 */ /* 0x0003e20000000800 */
[----:B------:R-:W-:-:S02]  /*8e20*/  IMAD.MOV.U32 R83, RZ, RZ, R134 ;  /* 0x000000ffff537224 */ /* 0x000fc400078e0086 */
[----:B------:R-:W-:Y:S01]  /*8e30*/  FFMA.FTZ R134, R167, UR22, -R6 ;  /* 0x00000016a7867c23 */ /* 0x000fe20008010806 */
[----:B------:R-:W-:Y:S01]  /*8e40*/  HMMA.16816.F32 R88, R16, R26, R32 ;  /* 0x0000001a1058723c */ /* 0x000fe20000001820 */
[----:B------:R-:W2:Y:S01]  /*8e50*/  LDSM.16.MT88.4 R24, [R218+0xa800] ;  /* 0x00a80000da18783b */ /* 0x000ea20000004200 */
[----:B------:R-:W-:Y:S01]  /*8e60*/  MOV R82, R143 ;  /* 0x0000008f00527202 */ /* 0x000fe20000000f00 */
[----:B------:R-:W-:Y:S02]  /*8e70*/  IMAD.MOV.U32 R81, RZ, RZ, R142 ;  /* 0x000000ffff517224 */ /* 0x000fe400078e008e */
[--C-:B------:R-:W-:Y:S01]  /*8e80*/  FFMA.FTZ R142, R184, UR22, -R5.reuse ;  /* 0x00000016b88e7c23 */ /* 0x100fe20008010805 */
[----:B------:R-:W3:Y:S01]  /*8e90*/  LDSM.16.MT88.4 R16, [R221+0xa800] ;  /* 0x00a80000dd10783b */ /* 0x000ee20000004200 */
[----:B------:R-:W-:Y:S01]  /*8ea0*/  FFMA.FTZ R143, R178, UR22, -R5 ;  /* 0x00000016b28f7c23 */ /* 0x000fe20008010805 */
[----:B------:R-:W-:Y:S01]  /*8eb0*/  FADD.FTZ R7, R81, R80 ;  /* 0x0000005051077221 */ /* 0x000fe20000010000 */
[----:B------:R-:W-:Y:S01]  /*8ec0*/  MOV R80, R188 ;  /* 0x000000bc00507202 */ /* 0x000fe20000000f00 */
[----:B------:R-:W4:Y:S01]  /*8ed0*/  LDSM.16.MT88.4 R32, [R220+0xa800] ;  /* 0x00a80000dc20783b */ /* 0x000f220000004200 */
[----:B------:R-:W-:-:S02]  /*8ee0*/  IMAD.MOV.U32 R81, RZ, RZ, R201 ;  /* 0x000000ffff517224 */ /* 0x000fc400078e00c9 */
[----:B------:R2:W-:Y:S01]  /*8ef0*/  MUFU.EX2 R201, R30 ;  /* 0x0000001e00c97308 */ /* 0x0005e20000000800 */
[----:B-1----:R-:W-:-:S07]  /*8f00*/  FFMA.FTZ R0, R213, UR22, -R6 ;  /* 0x00000016d5007c23 */ /* 0x002fce0008010806 */
[----:B------:R1:W1:Y:S01]  /*8f10*/  MUFU.EX2 R230, R0 ;  /* 0x0000000000e67308 */ /* 0x0002620000000800 */
[----:B------:R-:W-:Y:S01]  /*8f20*/  MOV R167, R238 ;  /* 0x000000ee00a77202 */ /* 0x000fe20000000f00 */
[----:B--2---:R-:W-:Y:S01]  /*8f30*/  LDSM.16.MT88.4 R28, [R221+0xb000] ;  /* 0x00b00000dd1c783b */ /* 0x004fe20000004200 */
[----:B-1----:R-:W-:Y:S01]  /*8f40*/  FFMA.FTZ R0, R210, UR22, -R6 ;  /* 0x00000016d2007c23 */ /* 0x002fe20008010806 */
[----:B------:R-:W-:-:S04]  /*8f50*/  F2FP.F16.F32.PACK_AB R8, R230, R237 ;  /* 0x000000ede608723e */ /* 0x000fc800000000ff */
[----:B------:R1:W-:Y:S02]  /*8f60*/  MUFU.EX2 R229, R0 ;  /* 0x0000000000e57308 */ /* 0x0003e40000000800 */
[----:B-1----:R-:W-:Y:S01]  /*8f70*/  FFMA.FTZ R0, R204, UR22, -R6 ;  /* 0x00000016cc007c23 */ /* 0x002fe20008010806 */
[----:B------:R-:W-:-:S05]  /*8f80*/  FFMA.FTZ R6, R215, UR22, -R5 ;  /* 0x00000016d7067c23 */ /* 0x000fca0008010805 */
[----:B------:R-:W-:Y:S08]  /*8f90*/  MUFU.EX2 R204, R39 ;  /* 0x0000002700cc7308 */ /* 0x000ff00000000800 */
[----:B------:R1:W-:Y:S08]  /*8fa0*/  MUFU.EX2 R227, R0 ;  /* 0x0000000000e37308 */ /* 0x0003f00000000800 */
[----:B------:R2:W-:Y:S01]  /*8fb0*/  MUFU.EX2 R211, R6 ;  /* 0x0000000600d37308 */ /* 0x0005e20000000800 */
[----:B-1----:R-:W-:Y:S01]  /*8fc0*/  FFMA.FTZ R0, R236, UR22, -R5 ;  /* 0x00000016ec007c23 */ /* 0x002fe20008010805 */
[----:B------:R-:W-:-:S06]  /*8fd0*/  IMAD.MOV.U32 R236, RZ, RZ, R209 ;  /* 0x000000ffffec7224 */ /* 0x000fcc00078e00d1 */
[----:B------:R-:W-:Y:S01]  /*8fe0*/  MUFU.EX2 R209, R36 ;  /* 0x0000002400d17308 */ /* 0x000fe20000000800 */
[----:B--2---:R-:W-:Y:S01]  /*8ff0*/  FADD.FTZ R6, R83, R82 ;  /* 0x0000005253067221 */ /* 0x004fe20000010000 */
[----:B------:R-:W-:Y:S01]  /*9000*/  IMAD.MOV.U32 R83, RZ, RZ, R180 ;  /* 0x000000ffff537224 */ /* 0x000fe200078e00b4 */
[----:B------:R-:W-:-:S05]  /*9010*/  MOV R82, R191 ;  /* 0x000000bf00527202 */ /* 0x000fca0000000f00 */
[----:B------:R1:W-:Y:S02]  /*9020*/  MUFU.EX2 R214, R0 ;  /* 0x0000000000d67308 */ /* 0x0003e40000000800 */
[----:B-1----:R-:W-:-:S06]  /*9030*/  FFMA.FTZ R0, R233, UR22, -R5 ;  /* 0x00000016e9007c23 */ /* 0x002fcc0008010805 */
[----:B------:R1:W2:Y:S02]  /*9040*/  MUFU.EX2 R213, R0 ;  /* 0x0000000000d57308 */ /* 0x0002a40000000800 */
[----:B-1----:R-:W-:Y:S01]  /*9050*/  FFMA.FTZ R0, R231, UR22, -R5 ;  /* 0x00000016e7007c23 */ /* 0x002fe20008010805 */
[----:B--2---:R-:W-:-:S05]  /*9060*/  F2FP.F16.F32.PACK_AB R9, R213, R214 ;  /* 0x000000d6d509723e */ /* 0x004fca00000000ff */
[----:B------:R1:W2:Y:S02]  /*9070*/  MUFU.EX2 R210, R0 ;  /* 0x0000000000d27308 */ /* 0x0002a40000000800 */
[----:B-1----:R-:W-:Y:S01]  /*9080*/  FFMA.FTZ R0, R226, UR22, -R5 ;  /* 0x00000016e2007c23 */ /* 0x002fe20008010805 */
[----:B------:R-:W-:Y:S01]  /*9090*/  FADD.FTZ R5, R11, R10 ;  /* 0x0000000a0b057221 */ /* 0x000fe20000010000 */
[----:B------:R-:W-:Y:S02]  /*90a0*/  F2FP.F16.F32.PACK_AB R10, R227, R229 ;  /* 0x000000e5e30a723e */ /* 0x000fe400000000ff */
[----:B--2---:R-:W-:-:S07]  /*90b0*/  F2FP.F16.F32.PACK_AB R11, R211, R210 ;  /* 0x000000d2d30b723e */ /* 0x004fce00000000ff */
[C---:B------:R-:W-:Y:S06]  /*90c0*/  HMMA.16816.F32 R136, R8.reuse, R24, R136 ;  /* 0x000000180888723c */ /* 0x040fec0000001888 */
[C---:B------:R-:W-:Y:S06]  /*90d0*/  HMMA.16816.F32 R148, R8.reuse, R26, R148 ;  /* 0x0000001a0894723c */ /* 0x040fec0000001894 */
[C---:B---3--:R-:W-:Y:S06]  /*90e0*/  HMMA.16816.F32 R104, R8.reuse, R16, R104 ;  /* 0x000000100868723c */ /* 0x048fec0000001868 */
[C---:B------:R-:W-:Y:S06]  /*90f0*/  HMMA.16816.F32 R100, R8.reuse, R18, R100 ;  /* 0x000000120864723c */ /* 0x040fec0000001864 */
[C---:B------:R-:W-:Y:S06]  /*9100*/  HMMA.16816.F32 R168, R8.reuse, R12, R76 ;  /* 0x0000000c08a8723c */ /* 0x040fec000000184c */
[C---:B------:R-:W-:Y:S06]  /*9110*/  HMMA.16816.F32 R180, R8.reuse, R14, R64 ;  /* 0x0000000e08b4723c */ /* 0x040fec0000001840 */
[C---:B----4-:R-:W-:Y:S06]  /*9120*/  HMMA.16816.F32 R188, R8.reuse, R32, R60 ;  /* 0x0000002008bc723c */ /* 0x050fec000000183c */
[----:B------:R-:W-:Y:S07]  /*9130*/  HMMA.16816.F32 R112, R8, R34, R56 ;  /* 0x000000220870723c */ /* 0x000fee0000001838 */
[----:B------:R-:W-:-:S02]  /*9140*/  FADD.FTZ R8, R175, R172 ;  /* 0x000000acaf087221 */ /* 0x000fc40000010000 */
[----:B------:R-:W2:Y:S01]  /*9150*/  LDL.LU R175, [R1+0x8c] ;  /* 0x00008c0001af7983 */ /* 0x000ea20000300800 */
[----:B------:R-:W-:Y:S02]  /*9160*/  IMAD.MOV.U32 R172, RZ, RZ, R236 ;  /* 0x000000ffffac7224 */ /* 0x000fe400078e00ec */
[----:B------:R-:W-:Y:S02]  /*9170*/  IMAD.MOV.U32 R236, RZ, RZ, R196 ;  /* 0x000000ffffec7224 */ /* 0x000fe400078e00c4 */
        /* <DEDUP_REMOVED lines=9> */
[----:B--2---:R-:W-:Y:S02]  /*9210*/  FADD.FTZ R7, R175, R7 ;  /* 0x00000007af077221 */ /* 0x004fe40000010000 */
[----:B------:R-:W2:Y:S04]  /*9220*/  LDL.LU R175, [R1+0x4c] ;  /* 0x00004c0001af7983 */ /* 0x000ea80000300800 */
[----:B------:R-:W3:Y:S01]  /*9230*/  LDL.LU R71, [R1+0x144] ;  /* 0x0001440001477983 */ /* 0x000ee20000300800 */
[----:B------:R-:W-:Y:S01]  /*9240*/  FADD.FTZ R5, R172, R5 ;  /* 0x00000005ac057221 */ /* 0x000fe20000010000 */
[----:B------:R-:W-:Y:S01]  /*9250*/  MOV R172, R236 ;  /* 0x000000ec00ac7202 */ /* 0x000fe20000000f00 */
[----:B------:R-:W-:Y:S01]  /*9260*/  FADD.FTZ R60, R74, R8 ;  /* 0x000000084a3c7221 */ /* 0x000fe20000010000 */
[----:B------:R-:W-:Y:S01]  /*9270*/  F2FP.F16.F32.PACK_AB R8, R204, R202 ;  /* 0x000000cacc08723e */ /* 0x000fe200000000ff */
[----:B------:R1:W-:Y:S01]  /*9280*/  MUFU.EX2 R61, R37 ;  /* 0x00000025003d7308 */ /* 0x0003e20000000800 */
[----:B------:R-:W-:-:S07]  /*9290*/  F2FP.F16.F32.PACK_AB R9, R201, R200 ;  /* 0x000000c8c909723e */ /* 0x000fce00000000ff */
[----:B------:R-:W-:Y:S01]  /*92a0*/  MUFU.EX2 R68, R68 ;  /* 0x0000004400447308 */ /* 0x000fe20000000800 */
[----:B------:R-:W-:-:S07]  /*92b0*/  F2FP.F16.F32.PACK_AB R10, R209, R208 ;  /* 0x000000d0d10a723e */ /* 0x000fce00000000ff */
[----:B------:R-:W-:Y:S01]  /*92c0*/  MUFU.EX2 R70, R70 ;  /* 0x0000004600467308 */ /* 0x000fe20000000800 */
[----:B------:R-:W-:Y:S01]  /*92d0*/  F2FP.F16.F32.PACK_AB R11, R206, R203 ;  /* 0x000000cbce0b723e */ /* 0x000fe200000000ff */
[----:B-1----:R-:W1:Y:S06]  /*92e0*/  LDSM.16.MT88.4 R36, [R218+0xb000] ;  /* 0x00b00000da24783b */ /* 0x002e6c0000004200 */
[----:B------:R-:W-:Y:S01]  /*92f0*/  MUFU.EX2 R69, R69 ;  /* 0x0000004500457308 */ /* 0x000fe20000000800 */
[C---:B------:R-:W-:Y:S01]  /*9300*/  HMMA.16816.F32 R76, R8.reuse, R26, R124 ;  /* 0x0000001a084c723c */ /* 0x040fe2000000187c */
[----:B------:R-:W-:Y:S01]  /*9310*/  IMAD.MOV.U32 R215, RZ, RZ, R154 ;  /* 0x000000ffffd77224 */ /* 0x000fe200078e009a */
[----:B------:R4:W5:Y:S04]  /*9320*/  LDL.LU R74, [R1+0x140] ;  /* 0x00014000014a7983 */ /* 0x0009680000300800 */
[C---:B------:R-:W-:Y:S06]  /*9330*/  HMMA.16816.F32 R64, R8.reuse, R16, R120 ;  /* 0x000000100840723c */ /* 0x040fec0000001878 */
[C---:B------:R-:W-:Y:S01]  /*9340*/  HMMA.16816.F32 R56, R8.reuse, R18, R116 ;  /* 0x000000120838723c */ /* 0x040fe20000001874 */
[----:B------:R-:W4:Y:S01]  /*9350*/  LDSM.16.MT88.4 R16, [R219+0xb000] ;  /* 0x00b00000db10783b */ /* 0x000f220000004200 */
[----:B------:R-:W-:Y:S08]  /*9360*/  MUFU.EX2 R120, R43 ;  /* 0x0000002b00787308 */ /* 0x000ff00000000800 */
[----:B------:R-:W-:Y:S08]  /*9370*/  MUFU.EX2 R62, R42 ;  /* 0x0000002a003e7308 */ /* 0x000ff00000000800 */
[----:B------:R1:W-:Y:S01]  /*9380*/  MUFU.EX2 R63, R41 ;  /* 0x00000029003f7308 */ /* 0x0003e20000000800 */
[C---:B------:R-:W-:Y:S07]  /*9390*/  HMMA.16816.F32 R88, R8.reuse, R34, R88 ;  /* 0x000000220858723c */ /* 0x040fee0000001858 */
[----:B------:R-:W-:Y:S08]  /*93a0*/  MUFU.EX2 R124, R50 ;  /* 0x00000032007c7308 */ /* 0x000ff00000000800 */
[----:B------:R-:W-:Y:S01]  /*93b0*/  MUFU.EX2 R125, R49 ;  /* 0x00000031007d7308 */ /* 0x000fe20000000800 */
[----:B-1----:R-:W-:Y:S07]  /*93c0*/  HMMA.16816.F32 R40, R8, R14, R92 ;  /* 0x0000000e0828723c */ /* 0x002fee000000185c */
[----:B------:R-:W-:Y:S08]  /*93d0*/  MUFU.EX2 R126, R48 ;  /* 0x00000030007e7308 */ /* 0x000ff00000000800 */
[----:B------:R-:W-:Y:S08]  /*93e0*/  MUFU.EX2 R122, R47 ;  /* 0x0000002f007a7308 */ /* 0x000ff00000000800 */
[----:B------:R-:W-:Y:S08]  /*93f0*/  MUFU.EX2 R121, R46 ;  /* 0x0000002e00797308 */ /* 0x000ff00000000800 */
[----:B------:R-:W-:Y:S08]  /*9400*/  MUFU.EX2 R75, R75 ;  /* 0x0000004b004b7308 */ /* 0x000ff00000000800 */
[----:B------:R-:W-:Y:S08]  /*9410*/  MUFU.EX2 R108, R108 ;  /* 0x0000006c006c7308 */ /* 0x000ff00000000800 */
[----:B------:R-:W1:Y:S02]  /*9420*/  MUFU.EX2 R109, R109 ;  /* 0x0000006d006d7308 */ /* 0x000e640000000800 */
[----:B-1----:R-:W-:Y:S01]  /*9430*/  F2FP.F16.F32.PACK_AB R15, R109, R108 ;  /* 0x0000006c6d0f723e */ /* 0x002fe200000000ff */
[----:B--2---:R-:W-:Y:S01]  /*9440*/  FADD.FTZ R6, R175, R6 ;  /* 0x00000006af067221 */ /* 0x004fe20000010000 */
[----:B------:R-:W-:-:S02]  /*9450*/  MOV R175, R192 ;  /* 0x000000c000af7202 */ /* 0x000fc40000000f00 */
[----:B------:R-:W-:-:S05]  /*9460*/  MOV R192, R207 ;  /* 0x000000cf00c07202 */ /* 0x000fca0000000f00 */
        /* <DEDUP_REMOVED lines=25> */
[----:B------:R-:W-:Y:S02]  /*9600*/  IMAD.MOV.U32 R82, RZ, RZ, R83 ;  /* 0x000000ffff527224 */ /* 0x000fe400078e0053 */
[----:B---3--:R-:W-:Y:S01]  /*9610*/  FADD.FTZ R54, R71, R7 ;  /* 0x0000000747367221 */ /* 0x008fe20000010000 */
[----:B------:R-:W-:Y:S02]  /*9620*/  MOV R187, R196 ;  /* 0x000000c400bb7202 */ /* 0x000fe40000000f00 */
[----:B------:R-:W-:Y:S02]  /*9630*/  MOV R231, R82 ;  /* 0x0000005200e77202 */ /* 0x000fe40000000f00 */
[----:B------:R-:W-:Y:S01]  /*9640*/  MOV R174, R81 ;  /* 0x0000005100ae7202 */ /* 0x000fe20000000f00 */
[----:B------:R-:W-:Y:S02]  /*9650*/  IMAD.MOV.U32 R195, RZ, RZ, R192 ;  /* 0x000000ffffc37224 */ /* 0x000fe400078e00c0 */
[----:B------:R-:W-:Y:S01]  /*9660*/  FADD.FTZ R7, R167, R60 ;  /* 0x0000003ca7077221 */ /* 0x000fe20000010000 */
[----:B------:R-:W-:Y:S01]  /*9670*/  MOV R233, R236 ;  /* 0x000000ec00e97202 */ /* 0x000fe20000000f00 */
[----:B------:R-:W-:Y:S01]  /*9680*/  IMAD.MOV.U32 R167, RZ, RZ, R231 ;  /* 0x000000ffffa77224 */ /* 0x000fe200078e00e7 */
[----:B------:R-:W-:Y:S01]  /*9690*/  MOV R231, R174 ;  /* 0x000000ae00e77202 */ /* 0x000fe20000000f00 */
[----:B------:R-:W-:Y:S01]  /*96a0*/  FADD.FTZ R53, R72, R6 ;  /* 0x0000000648357221 */ /* 0x000fe20000010000 */
[----:B------:R-:W-:Y:S01]  /*96b0*/  MOV R83, R55 ;  /* 0x0000003700537202 */ /* 0x000fe20000000f00 */
[----:B------:R-:W-:Y:S01]  /*96c0*/  MUFU.EX2 R207, R44 ;  /* 0x0000002c00cf7308 */ /* 0x000fe20000000800 */
[----:B------:R-:W-:Y:S01]  /*96d0*/  MOV R174, R187 ;  /* 0x000000bb00ae7202 */ /* 0x000fe20000000f00 */
[----:B------:R-:W-:Y:S01]  /*96e0*/  IMAD.MOV.U32 R187, RZ, RZ, R195 ;  /* 0x000000ffffbb7224 */ /* 0x000fe200078e00c3 */
[----:B------:R-:W-:Y:S01]  /*96f0*/  MOV R195, R233 ;  /* 0x000000e900c37202 */ /* 0x000fe20000000f00 */
[----:B------:R1:W5:Y:S01]  /*9700*/  LDL.LU R71, [R1+0x13c] ;  /* 0x00013c0001477983 */ /* 0x0003620000300800 */
        /* <DEDUP_REMOVED lines=8> */
[----:B------:R-:W-:Y:S01]  /*9790*/  HMMA.16816.F32 R80, R8, R24, R128 ;  /* 0x000000180850723c */ /* 0x000fe20000001880 */
[----:B------:R-:W-:Y:S01]  /*97a0*/  MUFU.EX2 R128, R52 ;  /* 0x0000003400807308 */ /* 0x000fe20000000800 */
[----:B------:R-:W-:Y:S01]  /*97b0*/  IMAD.MOV.U32 R175, RZ, RZ, R232 ;  /* 0x000000ffffaf7224 */ /* 0x000fe200078e00e8 */
[----:B------:R-:W-:Y:S01]  /*97c0*/  MOV R184, R174 ;  /* 0x000000ae00b87202 */ /* 0x000fe20000000f00 */
[----:B------:R-:W-:Y:S01]  /*97d0*/  FADD.FTZ R7, R223, R7 ;  /* 0x00000007df077221 */ /* 0x000fe20000010000 */
[----:B------:R-:W-:Y:S01]  /*97e0*/  MOV R192, R205 ;  /* 0x000000cd00c07202 */ /* 0x000fe20000000f00 */
[----:B------:R-:W2:Y:S01]  /*97f0*/  LDSM.16.MT88.4 R24, [R220+0xb000] ;  /* 0x00b00000dc18783b */ /* 0x000ea20000004200 */
[----:B------:R-:W-:-:S02]  /*9800*/  MOV R212, R233 ;  /* 0x000000e900d47202 */ /* 0x000fc40000000f00 */
[----:B------:R3:W4:Y:S01]  /*9810*/  MUFU.EX2 R52, R0 ;  /* 0x0000000000347308 */ /* 0x0007220000000800 */
        /* <DEDUP_REMOVED lines=12> */
[----:B------:R1:W5:Y:S01]  /*98e0*/  LDL.LU R72, [R1+0x138] ;  /* 0x0001380001487983 */ /* 0x0003620000300800 */
[----:B---3--:R-:W-:Y:S01]  /*98f0*/  FADD.FTZ R0, R167, R55 ;  /* 0x00000037a7007221 */ /* 0x008fe20000010000 */
[----:B------:R-:W-:-:S02]  /*9900*/  IMAD.MOV.U32 R212, RZ, RZ, R226 ;  /* 0x000000ffffd47224 */ /* 0x000fc400078e00e2 */
[----:B------:R-:W-:Y:S01]  /*9910*/  FADD.FTZ R5, R225, R53 ;  /* 0x00000035e1057221 */ /* 0x000fe20000010000 */
[----:B------:R-:W-:Y:S01]  /*9920*/  FADD.FTZ R6, R222, R6 ;  /* 0x00000006de067221 */ /* 0x000fe20000010000 */
[----:B------:R-:W-:Y:S01]  /*9930*/  FADD.FTZ R0, R231, R0 ;  /* 0x00000000e7007221 */ /* 0x000fe20000010000 */
[----:B------:R-:W-:Y:S01]  /*9940*/  MOV R231, R192 ;  /* 0x000000c000e77202 */ /* 0x000fe20000000f00 */
[----:B------:R-:W-:Y:S01]  /*9950*/  FADD.FTZ R7, R22, R7 ;  /* 0x0000000716077221 */ /* 0x000fe20000010000 */
[----:B------:R-:W-:Y:S01]  /*9960*/  MOV R192, R216 ;  /* 0x000000d800c07202 */ /* 0x000fe20000000f00 */
[----:B------:R-:W-:Y:S01]  /*9970*/  IMAD.MOV.U32 R131, RZ, RZ, R146 ;  /* 0x000000ffff837224 */ /* 0x000fe200078e0092 */
[----:B------:R-:W-:Y:S02]  /*9980*/  MOV R226, R161 ;  /* 0x000000a100e27202 */ /* 0x000fe40000000f00 */
[----:B------:R-:W-:Y:S01]  /*9990*/  MOV R130, R144 ;  /* 0x0000009000827202 */ /* 0x000fe20000000f00 */
[----:B------:R-:W3:Y:S01]  /*99a0*/  MUFU.EX2 R205, R45 ;  /* 0x0000002d00cd7308 */ /* 0x000ee20000000800 */
[----:B------:R-:W-:Y:S01]  /*99b0*/  MOV R161, R175 ;  /* 0x000000af00a17202 */ /* 0x000fe20000000f00 */
[----:B------:R-:W-:Y:S01]  /*99c0*/  IMAD.MOV.U32 R175, RZ, RZ, R236 ;  /* 0x000000ffffaf7224 */ /* 0x000fe200078e00ec */
[----:B------:R-:W-:Y:S01]  /*99d0*/  MOV R236, R192 ;  /* 0x000000c000ec7202 */ /* 0x000fe20000000f00 */
[----:B------:R-:W-:Y:S01]  /*99e0*/  IMAD.MOV.U32 R233, RZ, RZ, R165 ;  /* 0x000000ffffe97224 */ /* 0x000fe200078e00a5 */
[----:B------:R-:W-:Y:S01]  /*99f0*/  MOV R192, R196 ;  /* 0x000000c400c07202 */ /* 0x000fe20000000f00 */
[----:B------:R-:W-:Y:S01]  /*9a00*/  IMAD.MOV.U32 R196, RZ, RZ, R194 ;  /* 0x000000ffffc47224 */ /* 0x000fe200078e00c2 */
[----:B------:R-:W-:Y:S01]  /*9a10*/  MOV R194, R177 ;  /* 0x000000b100c27202 */ /* 0x000fe20000000f00 */
[----:B------:R4:W1:Y:S01]  /*9a20*/  MUFU.EX2 R129, R51 ;  /* 0x0000003300817308 */ /* 0x0008620000000800 */
        /* <DEDUP_REMOVED lines=27> */
[----:B------:R-:W-:Y:S01]  /*9be0*/  IMAD.MOV.U32 R198, RZ, RZ, R175 ;  /* 0x000000ffffc67224 */ /* 0x000fe200078e00af */
[----:B------:R-:W-:Y:S01]  /*9bf0*/  MOV R193, R236 ;  /* 0x000000ec00c17202 */ /* 0x000fe20000000f00 */
[----:B------:R-:W-:Y:S01]  /*9c00*/  IMAD.MOV.U32 R123, RZ, RZ, R127 ;  /* 0x000000ffff7b7224 */ /* 0x000fe200078e007f */
[----:B------:R-:W-:-:S02]  /*9c10*/  MOV R212, R161 ;  /* 0x000000a100d47202 */ /* 0x000fc40000000f00 */
[----:B------:R-:W-:Y:S01]  /*9c20*/  MOV R195, R172 ;  /* 0x000000ac00c37202 */ /* 0x000fe20000000f00 */
[----:B------:R-:W-:Y:S01]  /*9c30*/  FADD.FTZ R6, R117, R6 ;  /* 0x0000000675067221 */ /* 0x000fe20000010000 */
[----:B------:R-:W-:Y:S01]  /*9c40*/  MOV R127, R130 ;  /* 0x00000082007f7202 */ /* 0x000fe20000000f00 */
[----:B----4-:R-:W-:Y:S01]  /*9c50*/  HMMA.16816.F32 R48, R8, R12, R96 ;  /* 0x0000000c0830723c */ /* 0x010fe20000001860 */
[----:B------:R-:W-:Y:S01]  /*9c60*/  MOV R130, R131 ;  /* 0x0000008300827202 */ /* 0x000fe20000000f00 */
[----:B------:R-:W-:Y:S01]  /*9c70*/  IMAD.MOV.U32 R131, RZ, RZ, R184 ;  /* 0x000000ffff837224 */ /* 0x000fe200078e00b8 */
[----:B------:R-:W-:-:S03]  /*9c80*/  MOV R184, R193 ;  /* 0x000000c100b87202 */ /* 0x000fc60000000f00 */
[----:B------:R-:W-:Y:S01]  /*9c90*/  HMMA.16816.F32 R44, R8, R32, R84 ;  /* 0x00000020082c723c */ /* 0x000fe20000001854 */
        /* <DEDUP_REMOVED lines=17> */
[----:B------:R-:W-:Y:S01]  /*9db0*/  MUFU.EX2 R111, R111 ;  /* 0x0000006f006f7308 */ /* 0x000fe20000000800 */
[----:B------:R-:W-:Y:S01]  /*9dc0*/  F2FP.F16.F32.PACK_AB R10, R61, R63 ;  /* 0x0000003f3d0a723e */ /* 0x000fe200000000ff */
[----:B------:R-:W-:Y:S01]  /*9dd0*/  LDSM.16.MT88.4 R160, [R221+0xb800] ;  /* 0x00b80000dda0783b */ /* 0x000fe20000004200 */
[----:B------:R-:W-:-:S02]  /*9de0*/  F2FP.F16.F32.PACK_AB R11, R69, R70 ;  /* 0x00000046450b723e */ /* 0x000fc400000000ff */
[----:B------:R-:W-:Y:S01]  /*9df0*/  MOV R231, R174 ;  /* 0x000000ae00e77202 */ /* 0x000fe20000000f00 */
[----:B------:R4:W5:Y:S01]  /*9e00*/  LDL.LU R238, [R1+0x130] ;  /* 0x0001300001ee7983 */ /* 0x0009620000300800 */
[----:B------:R-:W-:Y:S02]  /*9e10*/  MOV R184, R193 ;  /* 0x000000c100b87202 */ /* 0x000fe40000000f00 */
[----:B------:R-:W-:Y:S01]  /*9e20*/  MOV R174, R187 ;  /* 0x000000bb00ae7202 */ /* 0x000fe20000000f00 */
[----:B------:R-:W-:Y:S01]  /*9e30*/  IMAD.MOV.U32 R187, RZ, RZ, R195 ;  /* 0x000000ffffbb7224 */ /* 0x000fe200078e00c3 */
[----:B------:R-:W-:Y:S01]  /*9e40*/  MOV R193, R198 ;  /* 0x000000c600c17202 */ /* 0x000fe20000000f00 */
[----:B------:R-:W-:Y:S01]  /*9e50*/  IMAD.MOV.U32 R198, RZ, RZ, R212 ;  /* 0x000000ffffc67224 */ /* 0x000fe200078e00d4 */
[----:B------:R-:W-:Y:S01]  /*9e60*/  MOV R195, R233 ;  /* 0x000000e900c37202 */ /* 0x000fe20000000f00 */
[----:B------:R-:W-:Y:S01]  /*9e70*/  FADD.FTZ R5, R117, R5 ;  /* 0x0000000575057221 */ /* 0x000fe20000010000 */
[----:B------:R-:W-:Y:S01]  /*9e80*/  MOV R212, R226 ;  /* 0x000000e200d47202 */ /* 0x000fe20000000f00 */
[C---:B------:R-:W-:Y:S01]  /*9e90*/  HMMA.16816.F32 R136, R8.reuse, R36, R136 ;  /* 0x000000240888723c */ /* 0x040fe20000001888 */
[----:B------:R-:W-:Y:S01]  /*9ea0*/  MOV R226, R215 ;  /* 0x000000d700e27202 */ /* 0x000fe20000000f00 */
[----:B------:R-:W-:Y:S01]  /*9eb0*/  IMAD.MOV.U32 R215, RZ, RZ, R231 ;  /* 0x000000ffffd77224 */ /* 0x000fe200078e00e7 */
[----:B------:R-:W-:Y:S01]  /*9ec0*/  MOV R233, R186 ;  /* 0x000000ba00e97202 */ /* 0x000fe20000000f00 */
[----:B------:R-:W-:Y:S01]  /*9ed0*/  IMAD.MOV.U32 R186, RZ, RZ, R21 ;  /* 0x000000ffffba7224 */ /* 0x000fe200078e0015 */
[----:B------:R-:W-:Y:S01]  /*9ee0*/  MOV R172, R153 ;  /* 0x0000009900ac7202 */ /* 0x000fe20000000f00 */
[C---:B------:R-:W-:Y:S01]  /*9ef0*/  HMMA.16816.F32 R148, R8.reuse, R38, R148 ;  /* 0x000000260894723c */ /* 0x040fe20000001894 */
[----:B------:R-:W-:Y:S01]  /*9f00*/  MOV R231, R174 ;  /* 0x000000ae00e77202 */ /* 0x000fe20000000f00 */
[----:B------:R-:W-:Y:S01]  /*9f10*/  MUFU.EX2 R134, R134 ;  /* 0x0000008600867308 */ /* 0x000fe20000000800 */
[----:B------:R-:W-:Y:S01]  /*9f20*/  MOV R174, R187 ;  /* 0x000000bb00ae7202 */ /* 0x000fe20000000f00 */
[----:B------:R-:W-:Y:S01]  /*9f30*/  IMAD.MOV.U32 R187, RZ, RZ, R195 ;  /* 0x000000ffffbb7224 */ /* 0x000fe200078e00c3 */
[----:B------:R-:W-:Y:S01]  /*9f40*/  MOV R118, R130 ;  /* 0x0000008200767202 */ /* 0x000fe20000000f00 */
[----:B------:R-:W-:Y:S01]  /*9f50*/  HMMA.16816.F32 R152, R8, R28, R104 ;  /* 0x0000001c0898723c */ /* 0x000fe20000001868 */
[----:B------:R-:W-:Y:S01]  /*9f60*/  MOV R195, R233 ;  /* 0x000000e900c37202 */ /* 0x000fe20000000f00 */
[----:B------:R-:W-:-:S04]  /*9f70*/  IMAD.MOV.U32 R130, RZ, RZ, R198 ;  /* 0x000000ffff827224 */ /* 0x000fc800078e00c6 */
[----:B------:R-:W-:Y:S01]  /*9f80*/  HMMA.16816.F32 R164, R8, R30, R100 ;  /* 0x0000001e08a4723c */ /* 0x000fe20000001864 */
[----:B------:R-:W-:Y:S01]  /*9f90*/  MOV R233, R186 ;  /* 0x000000ba00e97202 */ /* 0x000fe20000000f00 */
[----:B------:R-:W-:Y:S01]  /*9fa0*/  IMAD.MOV.U32 R198, RZ, RZ, R215 ;  /* 0x000000ffffc67224 */ /* 0x000fe200078e00d7 */
[----:B------:R-:W-:-:S03]  /*9fb0*/  MOV R175, R192 ;  /* 0x000000c000af7202 */ /* 0x000fc60000000f00 */
[----:B------:R-:W-:Y:S01]  /*9fc0*/  HMMA.16816.F32 R168, R8, R16, R168 ;  /* 0x0000001008a8723c */ /* 0x000fe200000018a8 */
[----:B------:R-:W-:-:S05]  /*9fd0*/  IMAD.MOV.U32 R186, RZ, RZ, R185 ;  /* 0x000000ffffba7224 */ /* 0x000fca00078e00b9 */
[----:B------:R-:W-:Y:S01]  /*9fe0*/  HMMA.16816.F32 R180, R8, R18, R180 ;  /* 0x0000001208b4723c */ /* 0x000fe200000018b4 */
[----:B------:R-:W-:-:S05]  /*9ff0*/  IMAD.MOV.U32 R215, RZ, RZ, R187 ;  /* 0x000000ffffd77224 */ /* 0x000fca00078e00bb */
[C---:B--2---:R-:W-:Y:S06]  /*a000*/  HMMA.16816.F32 R188, R8.reuse, R24, R188 ;  /* 0x0000001808bc723c */ /* 0x044fec00000018bc */
[----:B------:R-:W-:Y:S01]  /*a010*/  HMMA.16816.F32 R32, R8, R26, R112 ;  /* 0x0000001a0820723c */ /* 0x000fe20000001870 */
[----:B------:R-:W-:Y:S01]  /*a020*/  MOV R185, R20 ;  /* 0x0000001400b97202 */ /* 0x000fe20000000f00 */
[----:B------:R-:W-:Y:S01]  /*a030*/  MUFU.EX2 R135, R135 ;  /* 0x0000008700877308 */ /* 0x000fe20000000800 */
[----:B------:R-:W-:Y:S01]  /*a040*/  MOV R236, R194 ;  /* 0x000000c200ec7202 */ /* 0x000fe20000000f00 */
[----:B------:R4:W5:Y:S03]  /*a050*/  LDL.LU R228, [R1+0x12c] ;  /* 0x00012c0001e47983 */ /* 0x0009660000300800 */
[----:B------:R-:W-:Y:S01]  /*a060*/  FADD.FTZ R9, R119, R6 ;  /* 0x0000000677097221 */ /* 0x000fe20000010000 */
[----:B------:R-:W-:Y:S01]  /*a070*/  FADD.FTZ R8, R123, R5 ;  /* 0x000000057b087221 */ /* 0x000fe20000010000 */
[----:B------:R-:W-:Y:S01]  /*a080*/  FADD.FTZ R6, R127, R0 ;  /* 0x000000007f067221 */ /* 0x000fe20000010000 */
[----:B------:R-:W-:Y:S01]  /*a090*/  IMAD.MOV.U32 R119, RZ, RZ, R131 ;  /* 0x000000ffff777224 */ /* 0x000fe200078e0083 */
[----:B------:R-:W-:-:S02]  /*a0a0*/  MOV R123, R184 ;  /* 0x000000b8007b7202 */ /* 0x000fc40000000f00 */
[----:B------:R-:W-:Y:S02]  /*a0b0*/  MOV R116, R215 ;  /* 0x000000d700747202 */ /* 0x000fe40000000f00 */
[----:B------:R-:W-:Y:S02]  /*a0c0*/  MOV R192, R177 ;  /* 0x000000b100c07202 */ /* 0x000fe40000000f00 */
[----:B------:R-:W-:Y:S02]  /*a0d0*/  MOV R199, R147 ;  /* 0x0000009300c77202 */ /* 0x000fe40000000f00 */
[----:B------:R-:W-:Y:S02]  /*a0e0*/  MOV R197, R145 ;  /* 0x0000009100c57202 */ /* 0x000fe40000000f00 */
[----:B------:R-:W-:Y:S02]  /*a0f0*/  MOV R232, R234 ;  /* 0x000000ea00e87202 */ /* 0x000fe40000000f00 */
[----:B---3--:R-:W-:-:S02]  /*a100*/  F2FP.F16.F32.PACK_AB R12, R205, R207 ;  /* 0x000000cfcd0c723e */ /* 0x008fc400000000ff */
[----:B------:R-:W-:Y:S02]  /*a110*/  F2FP.F16.F32.PACK_AB R13, R75, R121 ;  /* 0x000000794b0d723e */ /* 0x000fe400000000ff */
[----:B-1----:R-:W-:Y:S01]  /*a120*/  F2FP.F16.F32.PACK_AB R14, R129, R128 ;  /* 0x00000080810e723e */ /* 0x002fe200000000ff */
[----:B------:R-:W-:Y:S01]  /*a130*/  MUFU.EX2 R11, R158 ;  /* 0x0000009e000b7308 */ /* 0x000fe20000000800 */
[----:B------:R-:W-:Y:S01]  /*a140*/  MOV R127, R193 ;  /* 0x000000c1007f7202 */ /* 0x000fe20000000f00 */
[----:B------:R4:W5:Y:S01]  /*a150*/  LDL.LU R225, [R1+0x128] ;  /* 0x0001280001e17983 */ /* 0x0009620000300800 */
[----:B------:R-:W-:Y:S01]  /*a160*/  MOV R131, R212 ;  /* 0x000000d400837202 */ /* 0x000fe20000000f00 */
[----:B------:R-:W-:Y:S01]  /*a170*/  FADD.FTZ R0, R118, R7 ;  /* 0x0000000776007221 */ /* 0x000fe20000010000 */
[----:B------:R-:W-:Y:S01]  /*a180*/  MOV R212, R231 ;  /* 0x000000e700d47202 */ /* 0x000fe20000000f00 */
[----:B------:R-:W-:Y:S01]  /*a190*/  FADD.FTZ R5, R119, R9 ;  /* 0x0000000977057221 */ /* 0x000fe20000010000 */
        /* <DEDUP_REMOVED lines=15> */
[----:B------:R-:W-:-:S02]  /*a290*/  IMAD.MOV.U32 R118, RZ, RZ, R174 ;  /* 0x000000ffff767224 */ /* 0x000fc400078e00ae */
        /* <DEDUP_REMOVED lines=64> */
[----:B------:R-:W1:Y:S01]  /*a6a0*/  MUFU.EX2 R25, R156 ;  /* 0x0000009c00197308 */ /* 0x000e620000000800 */
[----:B------:R-:W-:Y:S01]  /*a6b0*/  FADD.FTZ R7, R207, R7 ;  /* 0x00000007cf077221 */ /* 0x000fe20000010000 */
[----:B------:R-:W-:Y:S01]  /*a6c0*/  FADD.FTZ R6, R121, R6 ;  /* 0x0000000679067221 */ /* 0x000fe20000010000 */
[----:B------:R-:W2:Y:S01]  /*a6d0*/  LDSM.16.MT88.4 R144, [R218+0xb800] ;  /* 0x00b80000da90783b */ /* 0x000ea20000004200 */
[C---:B------:R-:W-:Y:S01]  /*a6e0*/  HMMA.16816.F32 R80, R12.reuse, R36, R80 ;  /* 0x000000240c50723c */ /* 0x040fe20000001850 */
[----:B------:R-:W-:Y:S01]  /*a6f0*/  FADD.FTZ R0, R52, R0 ;  /* 0x0000000034007221 */ /* 0x000fe20000010000 */
[----:B------:R-:W-:Y:S01]  /*a700*/  FADD.FTZ R5, R120, R5 ;  /* 0x0000000578057221 */ /* 0x000fe20000010000 */
[----:B------:R-:W3:Y:S01]  /*a710*/  LDSM.16.MT88.4 R176, [R219+0xb800] ;  /* 0x00b80000dbb0783b */ /* 0x000ee20000004200 */
[----:B------:R-:W4:Y:S01]  /*a720*/  MUFU.EX2 R37, R140 ;  /* 0x0000008c00257308 */ /* 0x000f220000000800 */
[----:B------:R-:W-:Y:S01]  /*a730*/  FADD.FTZ R7, R205, R7 ;  /* 0x00000007cd077221 */ /* 0x000fe20000010000 */
[----:B------:R-:W-:Y:S01]  /*a740*/  FADD.FTZ R6, R75, R6 ;  /* 0x000000064b067221 */ /* 0x000fe20000010000 */
[----:B------:R-:W-:Y:S01]  /*a750*/  FADD.FTZ R0, R68, R0 ;  /* 0x0000000044007221 */ /* 0x000fe20000010000 */
[----:B------:R-:W-:Y:S01]  /*a760*/  FADD.FTZ R5, R62, R5 ;  /* 0x000000053e057221 */ /* 0x000fe20000010000 */
[----:B------:R-:W-:Y:S01]  /*a770*/  HMMA.16816.F32 R64, R12, R28, R64 ;  /* 0x0000001c0c40723c */ /* 0x000fe20000001840 */
[----:B------:R1:W5:Y:S02]  /*a780*/  LDL.LU R224, [R1+0x124] ;  /* 0x0001240001e07983 */ /* 0x0003640000300800 */
[----:B------:R-:W4:Y:S01]  /*a790*/  MUFU.EX2 R24, R157 ;  /* 0x0000009d00187308 */ /* 0x000f220000000800 */
[----:B------:R-:W-:Y:S01]  /*a7a0*/  FADD.FTZ R7, R128, R7 ;  /* 0x0000000780077221 */ /* 0x000fe20000010000 */
[----:B------:R-:W-:Y:S01]  /*a7b0*/  FADD.FTZ R6, R108, R6 ;  /* 0x000000066c067221 */ /* 0x000fe20000010000 */
[----:B------:R-:W-:-:S05]  /*a7c0*/  FADD.FTZ R0, R70, R0 ;  /* 0x0000000046007221 */ /* 0x000fca0000010000 */
[----:B------:R-:W2:Y:S01]  /*a7d0*/  MUFU.EX2 R36, R141 ;  /* 0x0000008d00247308 */ /* 0x000ea20000000800 */
[----:B------:R-:W-:Y:S01]  /*a7e0*/  HMMA.16816.F32 R48, R12, R16, R48 ;  /* 0x000000100c30723c */ /* 0x000fe20000001830 */
[----:B------:R-:W-:Y:S01]  /*a7f0*/  FADD.FTZ R5, R63, R5 ;  /* 0x000000053f057221 */ /* 0x000fe20000010000 */
[----:B------:R-:W-:Y:S01]  /*a800*/  FADD.FTZ R7, R129, R7 ;  /* 0x0000000781077221 */ /* 0x000fe20000010000 */
[----:B------:R-:W-:-:S04]  /*a810*/  FADD.FTZ R6, R109, R6 ;  /* 0x000000066d067221 */ /* 0x000fc80000010000 */
[----:B------:R-:W3:Y:S01]  /*a820*/  MUFU.EX2 R29, R142 ;  /* 0x0000008e001d7308 */ /* 0x000ee20000000800 */
[----:B------:R-:W-:Y:S01]  /*a830*/  HMMA.16816.F32 R40, R12, R18, R40 ;  /* 0x000000120c28723c */ /* 0x000fe20000001828 */
[----:B------:R-:W3:Y:S01]  /*a840*/  LDSM.16.MT88.4 R16, [R220+0xb800] ;  /* 0x00b80000dc10783b */ /* 0x000ee20000004200 */
[----:B------:R-:W-:Y:S01]  /*a850*/  FADD.FTZ R0, R69, R0 ;  /* 0x0000000045007221 */ /* 0x000fe20000010000 */
[----:B------:R-:W-:-:S04]  /*a860*/  FADD.FTZ R5, R61, R5 ;  /* 0x000000053d057221 */ /* 0x000fc80000010000 */
[----:B------:R-:W3:Y:S01]  /*a870*/  MUFU.EX2 R10, R159 ;  /* 0x0000009f000a7308 */ /* 0x000ee20000000800 */
[----:B------:R-:W-:Y:S01]  /*a880*/  FADD.FTZ R7, R124, R7 ;  /* 0x000000077c077221 */ /* 0x000fe20000010000 */
[----:B-1----:R-:W-:Y:S01]  /*a890*/  FADD.FTZ R6, R25, R6 ;  /* 0x0000000619067221 */ /* 0x002fe20000010000 */
[----:B----4-:R-:W-:-:S05]  /*a8a0*/  FADD.FTZ R0, R37, R0 ;  /* 0x0000000025007221 */ /* 0x010fca0000010000 */
[----:B------:R-:W1:Y:S01]  /*a8b0*/  MUFU.EX2 R28, R143 ;  /* 0x0000008f001c7308 */ /* 0x000e620000000800 */
[----:B------:R-:W-:Y:S01]  /*a8c0*/  FADD.FTZ R5, R110, R5 ;  /* 0x000000056e057221 */ /* 0x000fe20000010000 */
[----:B------:R-:W-:Y:S01]  /*a8d0*/  FADD.FTZ R7, R125, R7 ;  /* 0x000000077d077221 */ /* 0x000fe20000010000 */
[----:B------:R-:W-:Y:S01]  /*a8e0*/  FADD.FTZ R6, R24, R6 ;  /* 0x0000000618067221 */ /* 0x000fe20000010000 */
[----:B------:R4:W5:Y:S01]  /*a8f0*/  LDL.LU R223, [R1+0x120] ;  /* 0x0001200001df7983 */ /* 0x0009620000300800 */
[----:B--2---:R-:W-:Y:S01]  /*a900*/  FADD.FTZ R0, R36, R0 ;  /* 0x0000000024007221 */ /* 0x004fe20000010000 */
[----:B------:R-:W-:Y:S01]  /*a910*/  FADD.FTZ R5, R111, R5 ;  /* 0x000000056f057221 */ /* 0x000fe20000010000 */
[----:B------:R-:W-:Y:S01]  /*a920*/  FADD.FTZ R7, R126, R7 ;  /* 0x000000077e077221 */ /* 0x000fe20000010000 */
[----:B------:R4:W5:Y:S01]  /*a930*/  LDL.LU R222, [R1+0x11c] ;  /* 0x00011c0001de7983 */ /* 0x0009620000300800 */
[----:B------:R-:W-:Y:S01]  /*a940*/  FADD.FTZ R6, R11, R6 ;  /* 0x000000060b067221 */ /* 0x000fe20000010000 */
[----:B---3--:R-:W-:-:S02]  /*a950*/  FADD.FTZ R0, R29, R0 ;  /* 0x000000001d007221 */ /* 0x008fc40000010000 */
[----:B------:R4:W5:Y:S01]  /*a960*/  LDL.LU R217, [R1+0x118] ;  /* 0x0001180001d97983 */ /* 0x0009620000300800 */
[----:B------:R-:W-:-:S03]  /*a970*/  FADD.FTZ R5, R134, R5 ;  /* 0x0000000586057221 */ /* 0x000fc60000010000 */
[----:B------:R4:W5:Y:S01]  /*a980*/  LDL.LU R216, [R1+0x114] ;  /* 0x0001140001d87983 */ /* 0x0009620000300800 */
[C---:B------:R-:W-:Y:S01]  /*a990*/  HMMA.16816.F32 R76, R12.reuse, R38, R76 ;  /* 0x000000260c4c723c */ /* 0x040fe2000000184c */
[----:B------:R-:W-:Y:S02]  /*a9a0*/  FADD.FTZ R7, R122, R7 ;  /* 0x000000077a077221 */ /* 0x000fe40000010000 */
[----:B------:R4:W5:Y:S01]  /*a9b0*/  LDL.LU R133, [R1+0x110] ;  /* 0x0001100001857983 */ /* 0x0009620000300800 */
[----:B------:R-:W-:Y:S02]  /*a9c0*/  FADD.FTZ R6, R10, R6 ;  /* 0x000000060a067221 */ /* 0x000fe40000010000 */
[----:B------:R-:W-:Y:S01]  /*a9d0*/  HMMA.16816.F32 R56, R12, R30, R56 ;  /* 0x0000001e0c38723c */ /* 0x000fe20000001838 */
[----:B------:R4:W5:Y:S01]  /*a9e0*/  LDL.LU R132, [R1+0x10c] ;  /* 0x00010c0001847983 */ /* 0x0009620000300800 */
[----:B-1----:R-:W-:-:S03]  /*a9f0*/  FADD.FTZ R0, R28, R0 ;  /* 0x000000001c007221 */ /* 0x002fc60000010000 */
[----:B------:R4:W5:Y:S01]  /*aa00*/  LDL.LU R23, [R1+0x108] ;  /* 0x0001080001177983 */ /* 0x0009620000300800 */
[----:B------:R-:W-:Y:S01]  /*aa10*/  HMMA.16816.F32 R12, R12, R26, R88 ;  /* 0x0000001a0c0c723c */ /* 0x000fe20000001858 */
[----:B------:R-:W-:Y:S02]  /*aa20*/  FADD.FTZ R5, R135, R5 ;  /* 0x0000000587057221 */ /* 0x000fe40000010000 */
        /* <DEDUP_REMOVED lines=35> */
[----:B------:R-:W-:Y:S01]  /*ac60*/  ULDC UR4, c[0x0][0x2d0] ;  /* 0x0000b40000047ab9 */ /* 0x000fe20000000800 */
[----:B------:R-:W-:Y:S01]  /*ac70*/  UIADD3 UR19, UR23, -0x2, URZ ;  /* 0xfffffffe17137890 */ /* 0x000fe2000fffe03f */
[----:B------:R-:W-:Y:S01]  /*ac80*/  IMAD.U32 R5, RZ, RZ, UR6 ;  /* 0x00000006ff057e24 */ /* 0x000fe2000f8e00ff */
[----:B------:R-:W3:Y:S01]  /*ac90*/  LDL.LU R235, [R1+0xe0] ;  /* 0x0000e00001eb7983 */ /* 0x000ee20000300800 */
[----:B------:R-:W-:Y:S01]  /*aca0*/  IMAD.U32 R26, RZ, RZ, UR6 ;  /* 0x00000006ff1a7e24 */ /* 0x000fe2000f8e00ff */
[----:B------:R-:W-:Y:S01]  /*acb0*/  MOV R9, UR6 ;  /* 0x0000000600097c02 */ /* 0x000fe20008000f00 */
[----:B------:R-:W-:Y:S01]  /*acc0*/  IMAD.U32 R8, RZ, RZ, UR7 ;  /* 0x00000007ff087e24 */ /* 0x000fe2000f8e00ff */
[----:B------:R-:W4:Y:S01]  /*acd0*/  LDL.LU R234, [R1+0xdc] ;  /* 0x0000dc0001ea7983 */ /* 0x000f220000300800 */
[----:B------:R-:W-:Y:S01]  /*ace0*/  IMAD.U32 R10, RZ, RZ, UR6 ;  /* 0x00000006ff0a7e24 */ /* 0x000fe2000f8e00ff */
[----:B------:R-:W-:-:S04]  /*acf0*/  DEPBAR.LE SB0, 0x0 ;  /* 0x000080000000791a */ /* 0x000fc80000000000 */
[----:B------:R-:W3:Y:S04]  /*ad00*/  LDL.LU R232, [R1+0xe4] ;  /* 0x0000e40001e87983 */ /* 0x000ee80000300800 */
[----:B------:R-:W4:Y:S04]  /*ad10*/  LDL.LU R236, [R1+0xe8] ;  /* 0x0000e80001ec7983 */ /* 0x000f280000300800 */
[----:B------:R-:W3:Y:S04]  /*ad20*/  LDL.LU R233, [R1+0xd8] ;  /* 0x0000d80001e97983 */ /* 0x000ee80000300800 */
[----:B------:R-:W3:Y:S04]  /*ad30*/  LDL.LU R231, [R1+0xcc] ;  /* 0x0000cc0001e77983 */ /* 0x000ee80000300800 */
[----:B------:R-:W3:Y:S01]  /*ad40*/  LDL.LU R215, [R1+0xc8] ;  /* 0x0000c80001d77983 */ /* 0x000ee20000300800 */
[----:B-----5:R-:W-:Y:S01]  /*ad50*/  ISETP.GE.AND P1, PT, R132, UR4, PT ;  /* 0x0000000484007c0c */ /* 0x020fe2000bf26270 */
[----:B------:R-:W-:Y:S01]  /*ad60*/  USHF.R.S32.HI UR20, URZ, 0x1f, UR19 ;  /* 0x0000001f3f147899 */ /* 0x000fe20008011413 */
[----:B------:R-:W-:Y:S01]  /*ad70*/  IMAD.U32 R6, RZ, RZ, UR19 ;  /* 0x00000013ff067e24 */ /* 0x000fe2000f8e00ff */
[----:B------:R-:W-:Y:S01]  /*ad80*/  UIMAD UR4, UR12, UR19, URZ ;  /* 0x000000130c0472a4 */ /* 0x000fe2000f8e023f */
[----:B------:R-:W-:Y:S01]  /*ad90*/  IMAD.U32 R0, RZ, RZ, UR7 ;  /* 0x00000007ff007e24 */ /* 0x000fe2000f8e00ff */
[----:B------:R-:W-:Y:S01]  /*ada0*/  BAR.SYNC.DEFER_BLOCKING 0x0 ;  /* 0x0000000000007b1d */ /* 0x000fe20000010000 */
[----:B------:R-:W-:Y:S01]  /*adb0*/  IMAD.U32 R17, RZ, RZ, UR6 ;  /* 0x00000006ff117e24 */ /* 0x000fe2000f8e00ff */
[----:B------:R-:W-:Y:S01]  /*adc0*/  UIMAD UR4, UR20, UR13, UR4 ;  /* 0x0000000d140472a4 */ /* 0x000fe2000f8e0204 */
[----:B------:R-:W-:-:S05]  /*add0*/  IMAD.U32 R14, RZ, RZ, UR6 ;  /* 0x00000006ff0e7e24 */ /* 0x000fca000f8e00ff */
[----:B------:R-:W1:Y:S01]  /*ade0*/  @!P1 LDC.64 R24, c[0x0][0x220] ;  /* 0x00008800ff189b82 */ /* 0x000e620000000a00 */
[----:B------:R-:W-:Y:S01]  /*adf0*/  VOTEU.ALL UP0, P1 ;  /* 0x00000000003f7886 */ /* 0x000fe20000800000 */
[----:B------:R-:W-:Y:S04]  /*ae00*/  STL [R1+0x108], R73 ;  /* 0x0001084901007387 */ /* 0x000fe80000100800 */
[----:B------:R-:W-:Y:S01]  /*ae10*/  @!UP0 UIMAD UR26, UR7, 0x30, URZ ;  /* 0x00000030071a88a4 */ /* 0x000fe2000f8e023f */
[----:B------:R-:W-:Y:S01]  /*ae20*/  STL [R1+0x104], R72 ;  /* 0x0001044801007387 */ /* 0x000fe20000100800 */
[----:B------:R-:W4:Y:S01]  /*ae30*/  @!P1 LDC.64 R32, c[0x0][0x220] ;  /* 0x00008800ff209b82 */ /* 0x000f220000000a00 */
[----:B------:R-:W-:Y:S02]  /*ae40*/  @!UP0 UIMAD UR21, UR7, 0x50, URZ ;  /* 0x00000050071588a4 */ /* 0x000fe4000f8e023f */
[----:B------:R-:W-:Y:S01]  /*ae50*/  @!UP0 UIMAD UR20, UR7, 0x60, URZ ;  /* 0x00000060071488a4 */ /* 0x000fe2000f8e023f */
[----:B------:R-:W-:Y:S04]  /*ae60*/  STL [R1+0x100], R71 ;  /* 0x0001004701007387 */ /* 0x000fe80000100800 */
[----:B------:R-:W4:Y:S01]  /*ae70*/  @!P1 LDC.64 R30, c[0x0][0x220] ;  /* 0x00008800ff1e9b82 */ /* 0x000f220000000a00 */
[----:B------:R-:W-:Y:S04]  /*ae80*/  @P1 STS.128 [R228+0x8000], RZ ;  /* 0x008000ffe4001388 */ /* 0x000fe80000000c00 */
[----:B------:R-:W-:Y:S03]  /*ae90*/  STL [R1+0xfc], R4 ;  /* 0x0000fc0401007387 */ /* 0x000fe60000100800 */
[----:B------:R-:W3:Y:S01]  /*aea0*/  @!P1 LDC.64 R28, c[0x0][0x220] ;  /* 0x00008800ff1c9b82 */ /* 0x000ee20000000a00 */
[----:B------:R-:W-:Y:S07]  /*aeb0*/  STL [R1+0xf8], R3 ;  /* 0x0000f80301007387 */ /* 0x000fee0000100800 */
[----:B------:R-:W3:Y:S08]  /*aec0*/  @!P1 LDC.64 R34, c[0x0][0x220] ;  /* 0x00008800ff229b82 */ /* 0x000ef00000000a00 */
[----:B------:R-:W3:Y:S01]  /*aed0*/  @!P1 LDC.64 R36, c[0x0][0x220] ;  /* 0x00008800ff249b82 */ /* 0x000ee20000000a00 */
[----:B--2---:R-:W-:-:S04]  /*aee0*/  IMAD.WIDE.U32 R6, R6, UR13, R130 ;  /* 0x0000000d06067c25 */ /* 0x004fc8000f8e0082 */
[----:B------:R-:W-:Y:S01]  /*aef0*/  @!P1 IMAD.MOV.U32 R12, RZ, RZ, R6 ;  /* 0x000000ffff0c9224 */ /* 0x000fe200078e0006 */
[-C--:B------:R-:W-:Y:S02]  /*af00*/  @!P1 LEA R5, P2, R5, R6.reuse, 0x5 ;  /* 0x0000000605059211 */ /* 0x080fe400078428ff */
[----:B------:R-:W-:Y:S01]  /*af10*/  IADD3 R7, R7, UR4, RZ ;  /* 0x0000000407077c10 */ /* 0x000fe2000fffe0ff */
[----:B------:R-:W-:Y:S01]  /*af20*/  @!UP0 UIMAD UR4, UR7, 0x70, URZ ;  /* 0x00000070070488a4 */ /* 0x000fe2000f8e023f */
[----:B------:R-:W-:Y:S02]  /*af30*/  @!P1 LEA R26, P0, R26, R6, 0x6 ;  /* 0x000000061a1a9211 */ /* 0x000fe400078030ff */
[-C--:B------:R-:W-:Y:S01]  /*af40*/  @!P1 LEA.HI.X R27, R9, R7.reuse, R8, 0x5, P2 ;  /* 0x00000007091b9211 */ /* 0x080fe200010f2c08 */
[--C-:B------:R-:W-:Y:S01]  /*af50*/  @!P1 IMAD.MOV.U32 R13, RZ, RZ, R7.reuse ;  /* 0x000000ffff0d9224 */ /* 0x100fe200078e0007 */
[-C--:B------:R-:W-:Y:S01]  /*af60*/  @!P1 LEA.HI.X R38, R10, R7.reuse, R0, 0x6, P0 ;  /* 0x000000070a269211 */ /* 0x080fe200000f3400 */
[----:B------:R-:W-:Y:S01]  /*af70*/  @!P1 IMAD.MOV.U32 R10, RZ, RZ, R6 ;  /* 0x000000ffff0a9224 */ /* 0x000fe200078e0006 */
[----:B------:R-:W-:Y:S01]  /*af80*/  MOV R8, UR6 ;  /* 0x0000000600087c02 */ /* 0x000fe20008000f00 */
[----:B------:R-:W-:Y:S01]  /*af90*/  IMAD.U32 R0, RZ, RZ, UR6 ;  /* 0x00000006ff007e24 */ /* 0x000fe2000f8e00ff */
[----:B------:R-:W-:Y:S01]  /*afa0*/  @!P1 MOV R11, R7 ;  /* 0x00000007000b9202 */ /* 0x000fe20000000f00 */
[----:B------:R-:W-:Y:S01]  /*afb0*/  @!P1 IMAD.MOV.U32 R9, RZ, RZ, R7 ;  /* 0x000000ffff099224 */ /* 0x000fe200078e0007 */
[----:B-1----:R-:W-:Y:S01]  /*afc0*/  @!P1 LEA R16, P2, R6, R24, 0x1 ;  /* 0x0000001806109211 */ /* 0x002fe200078408ff */
[----:B------:R-:W-:Y:S01]  /*afd0*/  @!P1 IMAD.WIDE.U32 R12, R0, 0x50, R12 ;  /* 0x00000050000c9825 */ /* 0x000fe200078e000c */
[----:B------:R-:W-:-:S02]  /*afe0*/  @!P1 IADD3 R0, P0, R6, UR15, RZ ;  /* 0x0000000f06009c10 */ /* 0x000fc4000ff1e0ff */
[----:B----4-:R-:W-:Y:S01]  /*aff0*/  MOV R251, R236 ;  /* 0x000000ec00fb7202 */ /* 0x010fe20000000f00 */
[----:B------:R-:W-:Y:S01]  /*b000*/  @!P1 IMAD.WIDE.U32 R10, R8, 0x60, R10 ;  /* 0x00000060080a9825 */ /* 0x000fe200078e000a */
[----:B------:R-:W-:Y:S02]  /*b010*/  @!P1 IADD3.X R19, R7, UR14, RZ, P0, !PT ;  /* 0x0000000e07139c10 */ /* 0x000fe400087fe4ff */
[----:B------:R-:W-:Y:S01]  /*b020*/  @!P1 LEA R18, P0, R0, R32, 0x1 ;  /* 0x0000002000129211 */ /* 0x000fe200078008ff */
[--C-:B------:R-:W-:Y:S01]  /*b030*/  @!P1 IMAD.MOV.U32 R8, RZ, RZ, R6.reuse ;  /* 0x000000ffff089224 */ /* 0x100fe200078e0006 */
[----:B------:R-:W-:Y:S01]  /*b040*/  MOV R247, R251 ;  /* 0x000000fb00f77202 */ /* 0x000fe20000000f00 */
[----:B------:R-:W-:Y:S01]  /*b050*/  @!P1 IMAD.WIDE.U32 R14, R14, 0x30, R6 ;  /* 0x000000300e0e9825 */ /* 0x000fe200078e0006 */
[----:B------:R-:W-:Y:S02]  /*b060*/  @!P1 LEA.HI.X R19, R0, R33, R19, 0x1, P0 ;  /* 0x0000002100139211 */ /* 0x000fe400000f0c13 */
[----:B------:R-:W1:Y:S01]  /*b070*/  @!P1 LDC.64 R32, c[0x0][0x220] ;  /* 0x00008800ff209b82 */ /* 0x000e620000000a00 */
[----:B------:R-:W-:Y:S01]  /*b080*/  @!P1 IMAD.WIDE.U32 R8, R17, 0x70, R8 ;  /* 0x0000007011089825 */ /* 0x000fe200078e0008 */
[----:B------:R-:W-:-:S02]  /*b090*/  @!P1 LEA.HI.X R17, R6, R25, R7, 0x1, P2 ;  /* 0x0000001906119211 */ /* 0x000fc400010f0c07 */
[----:B------:R-:W-:Y:S01]  /*b0a0*/  @!P1 LEA R6, P0, R5, R30, 0x1 ;  /* 0x0000001e05069211 */ /* 0x000fe200078008ff */
[----:B---3--:R-:W-:Y:S01]  /*b0b0*/  IMAD.MOV.U32 R226, RZ, RZ, R215 ;  /* 0x000000ffffe27224 */ /* 0x008fe200078e00d7 */
[----:B------:R-:W-:Y:S01]  /*b0c0*/  @!P1 IADD3 R0, R15, UR26, RZ ;  /* 0x0000001a0f009c10 */ /* 0x000fe2000fffe0ff */
[----:B------:R-:W-:Y:S01]  /*b0d0*/  @!PT LDS RZ, [RZ] ;  /* 0x00000000fffff984 */ /* 0x000fe20000000800 */
[----:B------:R-:W-:Y:S01]  /*b0e0*/  @!PT LDS RZ, [RZ] ;  /* 0x00000000fffff984 */ /* 0x000fe20000000800 */
[----:B------:R-:W-:Y:S01]  /*b0f0*/  @!PT LDS RZ, [RZ] ;  /* 0x00000000fffff984 */ /* 0x000fe20000000800 */
[----:B------:R1:W-:Y:S01]  /*b100*/  @!P1 LDGSTS.E.BYPASS.LTC128B.128 [R228+0x8000], desc[UR24][R16.64] ;  /* 0x0800000010e49fae */ /* 0x0003e2000b901d58 */
[----:B------:R-:W2:Y:S01]  /*b110*/  @!P1 LDC.64 R24, c[0x0][0x220] ;  /* 0x00008800ff189b82 */ /* 0x000ea20000000a00 */
[----:B------:R-:W-:Y:S01]  /*b120*/  @!P1 LEA.HI.X R7, R5, R31, R27, 0x1, P0 ;  /* 0x0000001f05079211 */ /* 0x000fe200000f0c1b */
[----:B------:R-:W-:Y:S01]  /*b130*/  @!P1 VIADD R5, R11, UR20 ;  /* 0x000000140b059c36 */ /* 0x000fe20008000000 */
[----:B------:R-:W-:Y:S01]  /*b140*/  @P1 STS.128 [R228+0x8800], RZ ;  /* 0x008800ffe4001388 */ /* 0x000fe20000000c00 */
[----:B------:R-:W-:-:S03]  /*b150*/  IMAD.MOV.U32 R236, RZ, RZ, R232 ;  /* 0x000000ffffec7224 */ /* 0x000fc600078e00e8 */
        /* <DEDUP_REMOVED lines=9> */
[----:B------:R-:W-:Y:S01]  /*b1f0*/  @P1 STS.128 [R228+0x9800], RZ ;  /* 0x009800ffe4001388 */ /* 0x000fe20000000c00 */
[----:B--2---:R-:W-:-:S02]  /*b200*/  @!P1 LEA R24, P2, R14, R24, 0x1 ;  /* 0x000000180e189211 */ /* 0x004fc400078408ff */
[----:B-1----:R-:W-:Y:S02]  /*b210*/  @!P1 LEA R16, P3, R12, R32, 0x1 ;  /* 0x000000200c109211 */ /* 0x002fe400078608ff */
[----:B------:R-:W-:Y:S01]  /*b220*/  @!P1 LEA.HI.X R25, R14, R25, R0, 0x1, P2 ;  /* 0x000000190e199211 */ /* 0x000fe200010f0c00 */
[----:B------:R-:W-:Y:S01]  /*b230*/  @!P1 VIADD R0, R13, UR21 ;  /* 0x000000150d009c36 */ /* 0x000fe20008000000 */
[----:B------:R-:W-:-:S03]  /*b240*/  @!P1 LEA R14, P2, R10, R34, 0x1 ;  /* 0x000000220a0e9211 */ /* 0x000fc600078408ff */
[----:B------:R-:W-:Y:S01]  /*b250*/  @!PT LDS RZ, [RZ] ;  /* 0x00000000fffff984 */ /* 0x000fe20000000800 */
[----:B------:R-:W-:Y:S01]  /*b260*/  @!PT LDS RZ, [RZ] ;  /* 0x00000000fffff984 */ /* 0x000fe20000000800 */
[----:B------:R-:W-:Y:S01]  /*b270*/  @!PT LDS RZ, [RZ] ;  /* 0x00000000fffff984 */ /* 0x000fe20000000800 */
[----:B------:R1:W-:Y:S01]  /*b280*/  @!P1 LDGSTS.E.BYPASS.LTC128B.128 [R228+0x9800], desc[UR24][R24.64] ;  /* 0x0980000018e49fae */ /* 0x0003e2000b901d58 */
[----:B---3--:R-:W-:Y:S02]  /*b290*/  @!P1 LEA R18, P0, R26, R28, 0x1 ;  /* 0x0000001c1a129211 */ /* 0x008fe400078008ff */
[----:B------:R-:W-:Y:S01]  /*b2a0*/  @!P1 LEA.HI.X R17, R12, R33, R0, 0x1, P3 ;  /* 0x000000210c119211 */ /* 0x000fe200018f0c00 */
[----:B------:R-:W-:Y:S01]  /*b2b0*/  @P1 STS.128 [R228+0xa000], RZ ;  /* 0x00a000ffe4001388 */ /* 0x000fe20000000c00 */
[----:B------:R-:W-:Y:S02]  /*b2c0*/  @!P1 LEA.HI.X R19, R26, R29, R38, 0x1, P0 ;  /* 0x0000001d1a139211 */ /* 0x000fe400000f0c26 */
[----:B------:R-:W-:Y:S01]  /*b2d0*/  @!P1 LEA.HI.X R15, R10, R35, R5, 0x1, P2 ;  /* 0x000000230a0f9211 */ /* 0x000fe200010f0c05 */
[----:B----4-:R-:W-:Y:S01]  /*b2e0*/  @!P1 VIADD R7, R9, UR4 ;  /* 0x0000000409079c36 */ /* 0x010fe20008000000 */
[C---:B------:R-:W-:Y:S01]  /*b2f0*/  @!P1 LEA R6, P0, R8.reuse, R36, 0x1 ;  /* 0x0000002408069211 */ /* 0x040fe200078008ff */
[----:B------:R-:W-:Y:S01]  /*b300*/  @!PT LDS RZ, [RZ] ;  /* 0x00000000fffff984 */ /* 0x000fe20000000800 */
[----:B------:R-:W-:Y:S01]  /*b310*/  @!PT LDS RZ, [RZ] ;  /* 0x00000000fffff984 */ /* 0x000fe20000000800 */
[----:B------:R-:W-:Y:S01]  /*b320*/  @!PT LDS RZ, [RZ] ;  /* 0x00000000fffff984 */ /* 0x000fe20000000800 */
[----:B------:R-:W-:Y:S03]  /*b330*/  @!P1 LDGSTS.E.BYPASS.LTC128B.128 [R228+0xa000], desc[UR24][R18.64] ;  /* 0x0a00000012e49fae */ /* 0x000fe6000b901d58 */
[----:B------:R-:W-:Y:S01]  /*b340*/  @!P1 LEA.HI.X R7, R8, R37, R7, 0x1, P0 ;  /* 0x0000002508079211 */ /* 0x000fe200000f0c07 */
[----:B------:R-:W-:Y:S04]  /*b350*/  @P1 STS.128 [R228+0xa800], RZ ;  /* 0x00a800ffe4001388 */ /* 0x000fe80000000c00 */
        /* <DEDUP_REMOVED lines=15> */
[----:B-1----:R-:W1:Y:S04]  /*b450*/  LDSM.16.M88.4 R24, [R224+0x2000] ;  /* 0x00200000e018783b */ /* 0x002e680000000200 */
[----:B------:R-:W4:Y:S04]  /*b460*/  LDSM.16.M88.4 R28, [R224] ;  /* 0x00000000e01c783b */ /* 0x000f280000000200 */
[----:B------:R-:W-:Y:S04]  /*b470*/  LDSM.16.M88.4 R8, [R223+0x4800] ;  /* 0x00480000df08783b */ /* 0x000fe80000000200 */
[----:B--2---:R-:W-:Y:S04]  /*b480*/  LDSM.16.M88.4 R12, [R238+0x2000] ;  /* 0x00200000ee0c783b */ /* 0x004fe80000000200 */
[----:B------:R-:W2:Y:S04]  /*b490*/  LDSM.16.M88.4 R32, [R217+0x5000] ;  /* 0x00500000d920783b */ /* 0x000ea80000000200 */
[----:B------:R-:W3:Y:S04]  /*b4a0*/  LDSM.16.M88.4 R16, [R238] ;  /* 0x00000000ee10783b */ /* 0x000ee80000000200 */
[----:B------:R-:W3:Y:S04]  /*b4b0*/  LDSM.16.M88.4 R60, [R223+0x5000] ;  /* 0x00500000df3c783b */ /* 0x000ee80000000200 */
[----:B------:R-:W-:Y:S04]  /*b4c0*/  LDSM.16.M88.4 R40, [R217+0x5800] ;  /* 0x00580000d928783b */ /* 0x000fe80000000200 */
[----:B------:R-:W-:Y:S04]  /*b4d0*/  LDSM.16.M88.4 R56, [R217+0x6000] ;  /* 0x00600000d938783b */ /* 0x000fe80000000200 */
[----:B------:R-:W-:Y:S01]  /*b4e0*/  LDSM.16.M88.4 R76, [R223+0x6000] ;  /* 0x00600000df4c783b */ /* 0x000fe20000000200 */
[-C--:B-1----:R-:W-:Y:S03]  /*b4f0*/  HMMA.16816.F32 R48, R24, R36.reuse, RZ ;  /* 0x000000241830723c */ /* 0x082fe600000018ff */
[----:B------:R-:W0:Y:S03]  /*b500*/  LDGDEPBAR ;  /* 0x00000000000079af */ /* 0x000e260000000000 */
[----:B----4-:R-:W-:Y:S06]  /*b510*/  HMMA.16816.F32 R52, R28, R36, RZ ;  /* 0x000000241c34723c */ /* 0x010fec00000018ff */
[----:B------:R-:W-:Y:S06]  /*b520*/  HMMA.16816.F32 R44, R24, R38, RZ ;  /* 0x00000026182c723c */ /* 0x000fec00000018ff */
[----:B--2---:R-:W-:Y:S06]  /*b530*/  HMMA.16816.F32 R80, R28, R32, RZ ;  /* 0x000000201c50723c */ /* 0x004fec00000018ff */
[----:B------:R-:W-:Y:S01]  /*b540*/  HMMA.16816.F32 R208, R12, R8, R48 ;  /* 0x000000080cd0723c */ /* 0x000fe20000001830 */
[----:B------:R1:W-:Y:S05]  /*b550*/  LDSM.16.M88.4 R48, [R226] ;  /* 0x00000000e230783b */ /* 0x0003ea0000000200 */
[C---:B------:R-:W-:Y:S06]  /*b560*/  HMMA.16816.F32 R88, R24.reuse, R32, RZ ;  /* 0x000000201858723c */ /* 0x040fec00000018ff */
[-C--:B------:R-:W-:Y:S06]  /*b570*/  HMMA.16816.F32 R84, R24, R34.reuse, RZ ;  /* 0x000000221854723c */ /* 0x080fec00000018ff */
[C---:B------:R-:W-:Y:S01]  /*b580*/  HMMA.16816.F32 R64, R28.reuse, R34, RZ ;  /* 0x000000221c40723c */ /* 0x040fe200000018ff */
[----:B------:R-:W2:Y:S05]  /*b590*/  LDSM.16.M88.4 R32, [R2] ;  /* 0x000000000220783b */ /* 0x000eaa0000000200 */
[----:B------:R-:W-:Y:S01]  /*b5a0*/  HMMA.16816.F32 R36, R28, R38, RZ ;  /* 0x000000261c24723c */ /* 0x000fe200000018ff */
[----:B-1----:R-:W-:-:S04]  /*b5b0*/  IMAD.MOV.U32 R226, RZ, RZ, R234 ;  /* 0x000000ffffe27224 */ /* 0x002fc800078e00ea */
[----:B------:R-:W-:Y:S01]  /*b5c0*/  IMAD.MOV.U32 R243, RZ, RZ, R226 ;  /* 0x000000fffff37224 */ /* 0x000fe200078e00e2 */
[----:B---3--:R-:W-:Y:S01]  /*b5d0*/  HMMA.16816.F32 R212, R16, R8, R52 ;  /* 0x0000000810d4723c */ /* 0x008fe20000001834 */
[----:B------:R-:W-:Y:S05]  /*b5e0*/  LDSM.16.M88.4 R52, [R223+0x5800] ;  /* 0x00580000df34783b */ /* 0x000fea0000000200 */
[----:B------:R-:W-:Y:S01]  /*b5f0*/  HMMA.16816.F32 R204, R12, R10, R44 ;  /* 0x0000000a0ccc723c */ /* 0x000fe2000000182c */
[----:B------:R1:W-:Y:S05]  /*b600*/  LDSM.16.M88.4 R44, [R231] ;  /* 0x00000000e72c783b */ /* 0x0003ea0000000200 */
[C---:B------:R-:W-:Y:S06]  /*b610*/  HMMA.16816.F32 R116, R16.reuse, R60, R80 ;  /* 0x0000003c1074723c */ /* 0x040fec0000001850 */
[----:B------:R-:W-:Y:S01]  /*b620*/  HMMA.16816.F32 R200, R16, R10, R36 ;  /* 0x0000000a10c8723c */ /* 0x000fe20000001824 */
[----:B------:R-:W3:Y:S04]  /*b630*/  LDSM.16.M88.4 R8, [R2+0x2000] ;  /* 0x002000000208783b */ /* 0x000ee80000000200 */
[----:B------:R4:W-:Y:S01]  /*b640*/  LDSM.16.M88.4 R36, [R233] ;  /* 0x00000000e924783b */ /* 0x0009e20000000200 */
[----:B------:R-:W-:Y:S06]  /*b650*/  HMMA.16816.F32 R108, R12, R60, R88 ;  /* 0x0000003c0c6c723c */ /* 0x000fec0000001858 */
[----:B--2---:R-:W-:Y:S01]  /*b660*/  HMMA.16816.F32 R4, R32, R48, R212 ;  /* 0x000000302004723c */ /* 0x004fe200000018d4 */
[----:B-1----:R-:W-:-:S05]  /*b670*/  IMAD.MOV.U32 R231, RZ, RZ, R235 ;  /* 0x000000ffffe77224 */ /* 0x002fca00078e00eb */
[-C--:B------:R-:W-:Y:S06]  /*b680*/  HMMA.16816.F32 R96, R28, R40.reuse, RZ ;  /* 0x000000281c60723c */ /* 0x080fec00000018ff */
[C---:B------:R-:W-:Y:S06]  /*b690*/  HMMA.16816.F32 R100, R24.reuse, R40, RZ ;  /* 0x000000281864723c */ /* 0x040fec00000018ff */
[-C--:B------:R-:W-:Y:S06]  /*b6a0*/  HMMA.16816.F32 R112, R24, R42.reuse, RZ ;  /* 0x0000002a1870723c */ /* 0x080fec00000018ff */
[----:B------:R-:W-:Y:S01]  /*b6b0*/  MOV R235, R5 ;  /* 0x0000000500eb7202 */ /* 0x000fe20000000f00 */
[----:B------:R-:W-:Y:S01]  /*b6c0*/  IMAD.MOV.U32 R234, RZ, RZ, R6 ;  /* 0x000000ffffea7224 */ /* 0x000fe200078e0006 */
[----:B------:R-:W-:Y:S01]  /*b6d0*/  HMMA.16816.F32 R120, R28, R42, RZ ;  /* 0x0000002a1c78723c */ /* 0x000fe200000018ff */
[----:B----4-:R-:W-:Y:S01]  /*b6e0*/  IMAD.MOV.U32 R233, RZ, RZ, R7 ;  /* 0x000000ffffe97224 */ /* 0x010fe200078e0007 */
[----:B------:R-:W1:Y:S01]  /*b6f0*/  LDSM.16.M88.4 R40, [R217+0x6800] ;  /* 0x00680000d928783b */ /* 0x000e620000000200 */
[----:B------:R-:W-:-:S03]  /*b700*/  IMAD.MOV.U32 R232, RZ, RZ, R4 ;  /* 0x000000ffffe87224 */ /* 0x000fc600078e0004 */
[----:B---3--:R-:W-:Y:S06]  /*b710*/  HMMA.16816.F32 R4, R8, R48, R208 ;  /* 0x000000300804723c */ /* 0x008fec00000018d0 */
[-C--:B------:R-:W-:Y:S06]  /*b720*/  HMMA.16816.F32 R128, R28, R56.reuse, RZ ;  /* 0x000000381c80723c */ /* 0x080fec00000018ff */
[----:B------:R-:W-:Y:S06]  /*b730*/  HMMA.16816.F32 R124, R24, R56, RZ ;  /* 0x00000038187c723c */ /* 0x000fec00000018ff */
[----:B------:R-:W-:Y:S06]  /*b740*/  HMMA.16816.F32 R104, R12, R62, R84 ;  /* 0x0000003e0c68723c */ /* 0x000fec0000001854 */
[----:B------:R-:W-:Y:S01]  /*b750*/  MOV R209, R5 ;  /* 0x0000000500d17202 */ /* 0x000fe20000000f00 */
[----:B------:R-:W-:Y:S01]  /*b760*/  IMAD.MOV.U32 R208, RZ, RZ, R4 ;  /* 0x000000ffffd07224 */ /* 0x000fe200078e0004 */
[----:B------:R-:W-:Y:S01]  /*b770*/  HMMA.16816.F32 R88, R16, R52, R96 ;  /* 0x000000341058723c */ /* 0x000fe20000001860 */
[----:B------:R-:W-:-:S02]  /*b780*/  IMAD.MOV.U32 R73, RZ, RZ, R6 ;  /* 0x000000ffff497224 */ /* 0x000fc400078e0006 */
[----:B------:R-:W-:-:S03]  /*b790*/  IMAD.MOV.U32 R72, RZ, RZ, R7 ;  /* 0x000000ffff487224 */ /* 0x000fc600078e0007 */
[----:B------:R-:W-:Y:S06]  /*b7a0*/  HMMA.16816.F32 R4, R8, R50, R204 ;  /* 0x000000320804723c */ /* 0x000fec00000018cc */
[C---:B------:R-:W-:Y:S06]  /*b7b0*/  HMMA.16816.F32 R84, R12.reuse, R52, R100 ;  /* 0x000000340c54723c */ /* 0x040fec0000001864 */
[-C--:B------:R-:W-:Y:S06]  /*b7c0*/  HMMA.16816.F32 R80, R12, R54.reuse, R112 ;  /* 0x000000360c50723c */ /* 0x080fec0000001870 */
[C---:B------:R-:W-:Y:S06]  /*b7d0*/  HMMA.16816.F32 R52, R16.reuse, R54, R120 ;  /* 0x000000361034723c */ /* 0x040fec0000001878 */
[----:B------:R-:W-:Y:S01]  /*b7e0*/  MOV R215, R6 ;  /* 0x0000000600d77202 */ /* 0x000fe20000000f00 */
[----:B------:R-:W-:Y:S01]  /*b7f0*/  IMAD.MOV.U32 R214, RZ, RZ, R7 ;  /* 0x000000ffffd67224 */ /* 0x000fe200078e0007 */
[----:B------:R-:W-:Y:S01]  /*b800*/  HMMA.16816.F32 R120, R16, R76, R128 ;  /* 0x0000004c1078723c */ /* 0x000fe20000001880 */
[----:B------:R-:W-:-:S02]  /*b810*/  IMAD.MOV.U32 R213, RZ, RZ, R4 ;  /* 0x000000ffffd57224 */ /* 0x000fc400078e0004 */
[----:B------:R-:W-:-:S03]  /*b820*/  IMAD.MOV.U32 R212, RZ, RZ, R5 ;  /* 0x000000ffffd47224 */ /* 0x000fc600078e0005 */
[----:B------:R-:W-:Y:S01]  /*b830*/  HMMA.16816.F32 R4, R32, R50, R200 ;  /* 0x000000322004723c */ /* 0x000fe200000018c8 */
[----:B------:R-:W2:Y:S05]  /*b840*/  LDSM.16.M88.4 R48, [R223+0x6800] ;  /* 0x00680000df30783b */ /* 0x000eaa0000000200 */
[----:B------:R-:W-:Y:S06]  /*b850*/  HMMA.16816.F32 R124, R12, R76, R124 ;  /* 0x0000004c0c7c723c */ /* 0x000fec000000187c */
[----:B------:R-:W-:Y:S01]  /*b860*/  HMMA.16816.F32 R92, R16, R62, R64 ;  /* 0x0000003e105c723c */ /* 0x000fe20000001840 */
[----:B------:R-:W-:Y:S04]  /*b870*/  LDSM.16.M88.4 R64, [R217+0x7000] ;  /* 0x00700000d940783b */ /* 0x000fe80000000200 */
[----:B------:R-:W3:Y:S01]  /*b880*/  LDSM.16.M88.4 R60, [R217+0x7800] ;  /* 0x00780000d93c783b */ /* 0x000ee20000000200 */
[-C--:B-1----:R-:W-:Y:S06]  /*b890*/  HMMA.16816.F32 R100, R24, R42.reuse, RZ ;  /* 0x0000002a1864723c */ /* 0x082fec00000018ff */
[----:B------:R-:W-:Y:S01]  /*b8a0*/  IMAD.MOV.U32 R238, RZ, RZ, R7 ;  /* 0x000000ffffee7224 */ /* 0x000fe200078e0007 */
[----:B------:R-:W-:Y:S01]  /*b8b0*/  MOV R68, R4 ;  /* 0x0000000400447202 */ /* 0x000fe20000000f00 */
[----:B------:R-:W-:Y:S01]  /*b8c0*/  IMAD.MOV.U32 R237, RZ, RZ, R6 ;  /* 0x000000ffffed7224 */ /* 0x000fe200078e0006 */
[----:B------:R-:W-:Y:S01]  /*b8d0*/  HMMA.16816.F32 R96, R28, R42, RZ ;  /* 0x0000002a1c60723c */ /* 0x000fe200000018ff */
[----:B------:R-:W-:-:S05]  /*b8e0*/  IMAD.MOV.U32 R2, RZ, RZ, R5 ;  /* 0x000000ffff027224 */ /* 0x000fca00078e0005 */
[----:B------:R-:W-:Y:S06]  /*b8f0*/  HMMA.16816.F32 R4, R32, R44, R116 ;  /* 0x0000002c2004723c */ /* 0x000fec0000001874 */
[-C--:B------:R-:W-:Y:S06]  /*b900*/  HMMA.16816.F32 R116, R24, R58.reuse, RZ ;  /* 0x0000003a1874723c */ /* 0x080fec00000018ff */
[----:B------:R-:W-:Y:S06]  /*b910*/  HMMA.16816.F32 R112, R28, R58, RZ ;  /* 0x0000003a1c70723c */ /* 0x000fec00000018ff */
[----:B--2---:R-:W-:Y:S06]  /*b920*/  HMMA.16816.F32 R100, R12, R50, R100 ;  /* 0x000000320c64723c */ /* 0x004fec0000001864 */
[----:B------:R-:W-:Y:S01]  /*b930*/  IMAD.MOV.U32 R251, RZ, RZ, R4 ;  /* 0x000000fffffb7224 */ /* 0x000fe200078e0004 */
[----:B------:R-:W-:Y:S01]  /*b940*/  MOV R249, R6 ;  /* 0x0000000600f97202 */ /* 0x000fe20000000f00 */
[----:B------:R-:W-:Y:S01]  /*b950*/  IMAD.MOV.U32 R250, RZ, RZ, R5 ;  /* 0x000000fffffa7224 */ /* 0x000fe200078e0005 */
[----:B---3--:R-:W-:Y:S01]  /*b960*/  HMMA.16816.F32 R56, R24, R60, RZ ;  /* 0x0000003c1838723c */ /* 0x008fe200000018ff */
[----:B------:R-:W-:-:S05]  /*b970*/  IMAD.MOV.U32 R248, RZ, RZ, R7 ;  /* 0x000000fffff87224 */ /* 0x000fca00078e0007 */
[----:B------:R-:W-:Y:S06]  /*b980*/  HMMA.16816.F32 R4, R8, R44, R108 ;  /* 0x0000002c0804723c */ /* 0x000fec000000186c */
[----:B------:R-:W-:Y:S06]  /*b990*/  HMMA.16816.F32 R108, R28, R40, RZ ;  /* 0x000000281c6c723c */ /* 0x000fec00000018ff */
[----:B------:R-:W-:Y:S06]  /*b9a0*/  HMMA.16816.F32 R96, R16, R50, R96 ;  /* 0x000000321060723c */ /* 0x000fec0000001860 */
[-C--:B------:R-:W-:Y:S06]  /*b9b0*/  HMMA.16816.F32 R116, R12, R78.reuse, R116 ;  /* 0x0000004e0c74723c */ /* 0x080fec0000001874 */
[----:B------:R-:W-:Y:S01]  /*b9c0*/  IMAD.MOV.U32 R241, RZ, RZ, R7 ;  /* 0x000000fffff17224 */ /* 0x000fe200078e0007 */
[----:B------:R-:W-:Y:S01]  /*b9d0*/  MOV R77, R5 ;  /* 0x00000005004d7202 */ /* 0x000fe20000000f00 */
[----:B------:R-:W-:Y:S01]  /*b9e0*/  IMAD.MOV.U32 R229, RZ, RZ, R4 ;  /* 0x000000ffffe57224 */ /* 0x000fe200078e0004 */
[----:B------:R-:W-:Y:S01]  /*b9f0*/  HMMA.16816.F32 R112, R16, R78, R112 ;  /* 0x0000004e1070723c */ /* 0x000fe20000001870 */
[----:B------:R-:W-:-:S05]  /*ba00*/  IMAD.MOV.U32 R76, RZ, RZ, R6 ;  /* 0x000000ffff4c7224 */ /* 0x000fca00078e0006 */
[----:B------:R-:W-:Y:S06]  /*ba10*/  HMMA.16816.F32 R4, R8, R46, R104 ;  /* 0x0000002e0804723c */ /* 0x000fec0000001868 */
[----:B------:R-:W-:Y:S01]  /*ba20*/  HMMA.16816.F32 R104, R24, R40, RZ ;  /* 0x000000281868723c */ /* 0x000fe200000018ff */
[----:B------:R-:W1:Y:S05]  /*ba30*/  LDSM.16.M88.4 R40, [R223+0x7000] ;  /* 0x00700000df28783b */ /* 0x000e6a0000000200 */
[----:B------:R-:W-:-:S12]  /*ba40*/  HMMA.16816.F32 R108, R16, R48, R108 ;  /* 0x00000030106c723c */ /* 0x000fd8000000186c */
[----:B------:R-:W-:Y:S01]  /*ba50*/  IMAD.MOV.U32 R240, RZ, RZ, R5 ;  /* 0x000000fffff07224 */ /* 0x000fe200078e0005 */
[----:B------:R-:W-:Y:S01]  /*ba60*/  MOV R70, R6 ;  /* 0x0000000600467202 */ /* 0x000fe20000000f00 */
[----:B------:R-:W-:Y:S02]  /*ba70*/  IMAD.MOV.U32 R239, RZ, RZ, R4 ;  /* 0x000000ffffef7224 */ /* 0x000fe400078e0004 */
[----:B------:R-:W-:Y:S02]  /*ba80*/  IMAD.MOV.U32 R69, RZ, RZ, R7 ;  /* 0x000000ffff457224 */ /* 0x000fe400078e0007 */
[----:B------:R-:W-:Y:S06]  /*ba90*/  HMMA.16816.F32 R4, R32, R46, R92 ;  /* 0x0000002e2004723c */ /* 0x000fec000000185c */
[----:B------:R-:W-:Y:S06]  /*baa0*/  HMMA.16816.F32 R44, R8, R38, R80 ;  /* 0x00000026082c723c */ /* 0x000fec0000001850 */
[C---:B------:R-:W-:Y:S06]  /*bab0*/  HMMA.16816.F32 R92, R28.reuse, R64, RZ ;  /* 0x000000401c5c723c */ /* 0x040fec00000018ff */
[----:B------:R-:W-:Y:S06]  /*bac0*/  HMMA.16816.F32 R80, R28, R66, RZ ;  /* 0x000000421c50723c */ /* 0x000fec00000018ff */
[----:B------:R-:W-:Y:S01]  /*bad0*/  IMAD.MOV.U32 R227, RZ, RZ, R7 ;  /* 0x000000ffffe37224 */ /* 0x000fe200078e0007 */
[----:B------:R-:W-:Y:S01]  /*bae0*/  MOV R205, R5 ;  /* 0x0000000500cd7202 */ /* 0x000fe20000000f00 */
[----:B------:R-:W-:Y:S01]  /*baf0*/  IMAD.MOV.U32 R134, RZ, RZ, R4 ;  /* 0x000000ffff867224 */ /* 0x000fe200078e0004 */
[----:B------:R-:W-:Y:S01]  /*bb00*/  HMMA.16816.F32 R104, R12, R48, R104 ;  /* 0x000000300c68723c */ /* 0x000fe20000001868 */
[----:B------:R-:W-:-:S02]  /*bb10*/  IMAD.MOV.U32 R204, RZ, RZ, R6 ;  /* 0x000000ffffcc7224 */ /* 0x000fc400078e0006 */
[----:B------:R-:W-:Y:S01]  /*bb20*/  IMAD.MOV.U32 R71, RZ, RZ, R44 ;  /* 0x000000ffff477224 */ /* 0x000fe200078e002c */
[----:B------:R-:W-:Y:S01]  /*bb30*/  MOV R3, R46 ;  /* 0x0000002e00037202 */ /* 0x000fe20000000f00 */
[----:B------:R-:W-:Y:S01]  /*bb40*/  IMAD.MOV.U32 R252, RZ, RZ, R47 ;  /* 0x000000fffffc7224 */ /* 0x000fe200078e002f */
[----:B------:R-:W-:Y:S06]  /*bb50*/  HMMA.16816.F32 R4, R32, R36, R88 ;  /* 0x000000242004723c */ /* 0x000fec0000001858 */
[----:B------:R-:W-:Y:S06]  /*bb60*/  HMMA.16816.F32 R88, R24, R64, RZ ;  /* 0x000000401858723c */ /* 0x000fec00000018ff */
[C---:B-1----:R-:W-:Y:S06]  /*bb70*/  HMMA.16816.F32 R128, R16.reuse, R40, R92 ;  /* 0x000000281080723c */ /* 0x042fec000000185c */
[----:B------:R-:W-:Y:S06]  /*bb80*/  HMMA.16816.F32 R92, R16, R42, R80 ;  /* 0x0000002a105c723c */ /* 0x000fec0000001850 */
[----:B------:R-:W-:Y:S01]  /*bb90*/  IMAD.MOV.U32 R230, RZ, RZ, R4 ;  /* 0x000000ffffe67224 */ /* 0x000fe200078e0004 */
[----:B------:R-:W-:Y:S01]  /*bba0*/  MOV R135, R6 ;  /* 0x0000000600877202 */ /* 0x000fe20000000f00 */
[----:B------:R-:W-:-:S02]  /*bbb0*/  IMAD.MOV.U32 R226, RZ, RZ, R5 ;  /* 0x000000ffffe27224 */ /* 0x000fc400078e0005 */
[----:B------:R-:W-:Y:S02]  /*bbc0*/  IMAD.MOV.U32 R75, RZ, RZ, R7 ;  /* 0x000000ffff4b7224 */ /* 0x000fe400078e0007 */
[----:B------:R-:W-:Y:S06]  /*bbd0*/  HMMA.16816.F32 R4, R8, R36, R84 ;  /* 0x000000240804723c */ /* 0x000fec0000001854 */
[----:B------:R-:W-:Y:S01]  /*bbe0*/  HMMA.16816.F32 R36, R32, R38, R52 ;  /* 0x000000262024723c */ /* 0x000fe20000001834 */
[----:B------:R-:W1:Y:S05]  /*bbf0*/  LDSM.16.M88.4 R52, [R223+0x7800] ;  /* 0x00780000df34783b */ /* 0x000e6a0000000200 */
[----:B------:R-:W-:Y:S06]  /*bc00*/  HMMA.16816.F32 R84, R24, R66, RZ ;  /* 0x000000421854723c */ /* 0x000fec00000018ff */
[----:B------:R-:W-:Y:S06]  /*bc10*/  HMMA.16816.F32 R64, R28, R60, RZ ;  /* 0x0000003c1c40723c */ /* 0x000fec00000018ff */
[----:B------:R-:W-:Y:S01]  /*bc20*/  IMAD.MOV.U32 R206, RZ, RZ, R4 ;  /* 0x000000ffffce7224 */ /* 0x000fe200078e0004 */
[----:B------:R-:W-:Y:S01]  /*bc30*/  MOV R207, R7 ;  /* 0x0000000700cf7202 */ /* 0x000fe20000000f00 */
[----:B------:R-:W-:Y:S01]  /*bc40*/  IMAD.MOV.U32 R4, RZ, RZ, R45 ;  /* 0x000000ffff047224 */ /* 0x000fe200078e002d */
[----:B------:R-:W-:Y:S01]  /*bc50*/  HMMA.16816.F32 R88, R12, R40, R88 ;  /* 0x000000280c58723c */ /* 0x000fe20000001858 */
[----:B------:R-:W2:Y:S01]  /*bc60*/  LDSM.16.M88.4 R44, [R217+0x4000] ;  /* 0x00400000d92c783b */ /* 0x000ea20000000200 */
[----:B------:R-:W-:Y:S01]  /*bc70*/  IMAD.MOV.U32 R211, RZ, RZ, R5 ;  /* 0x000000ffffd37224 */ /* 0x000fe200078e0005 */
[----:B------:R-:W-:Y:S01]  /*bc80*/  MOV R5, R38 ;  /* 0x0000002600057202 */ /* 0x000fe20000000f00 */
[----:B------:R-:W-:-:S02]  /*bc90*/  IMAD.MOV.U32 R210, RZ, RZ, R6 ;  /* 0x000000ffffd27224 */ /* 0x000fc400078e0006 */
[----:B------:R-:W-:Y:S02]  /*bca0*/  IMAD.MOV.U32 R7, RZ, RZ, R36 ;  /* 0x000000ffff077224 */ /* 0x000fe400078e0024 */
[----:B------:R-:W-:Y:S01]  /*bcb0*/  IMAD.MOV.U32 R6, RZ, RZ, R37 ;  /* 0x000000ffff067224 */ /* 0x000fe200078e0025 */
[----:B------:R-:W-:Y:S01]  /*bcc0*/  HMMA.16816.F32 R84, R12, R42, R84 ;  /* 0x0000002a0c54723c */ /* 0x000fe20000001854 */
[----:B------:R-:W-:Y:S02]  /*bcd0*/  IMAD.MOV.U32 R0, RZ, RZ, R39 ;  /* 0x000000ffff007224 */ /* 0x000fe400078e0027 */
[----:B------:R-:W3:Y:S03]  /*bce0*/  LDSM.16.M88.4 R36, [R243] ;  /* 0x00000000f324783b */ /* 0x000ee60000000200 */
[----:B------:R-:W-:Y:S06]  /*bcf0*/  HMMA.16816.F32 R40, R24, R62, RZ ;  /* 0x0000003e1828723c */ /* 0x000fec00000018ff */
[-C--:B-1----:R-:W-:Y:S06]  /*bd00*/  HMMA.16816.F32 R80, R12, R52.reuse, R56 ;  /* 0x000000340c50723c */ /* 0x082fec0000001838 */
[----:B------:R-:W-:Y:S06]  /*bd10*/  HMMA.16816.F32 R200, R16, R52, R64 ;  /* 0x0000003410c8723c */ /* 0x000fec0000001840 */
[----:B------:R-:W-:Y:S01]  /*bd20*/  HMMA.16816.F32 R60, R28, R62, RZ ;  /* 0x0000003e1c3c723c */ /* 0x000fe200000018ff */
[----:B------:R-:W-:-:S02]  /*bd30*/  IMAD.MOV.U32 R52, RZ, RZ, R241 ;  /* 0x000000ffff347224 */ /* 0x000fc400078e00f1 */
[----:B------:R-:W-:-:S03]  /*bd40*/  IMAD.MOV.U32 R53, RZ, RZ, R229 ;  /* 0x000000ffff357224 */ /* 0x000fc600078e00e5 */
[C---:B--2---:R-:W-:Y:S06]  /*bd50*/  HMMA.16816.F32 R56, R24.reuse, R44, RZ ;  /* 0x0000002c1838723c */ /* 0x044fec00000018ff */
[----:B------:R-:W-:Y:S06]  /*bd60*/  HMMA.16816.F32 R48, R24, R46, RZ ;  /* 0x0000002e1830723c */ /* 0x000fec00000018ff */
[----:B------:R-:W-:Y:S01]  /*bd70*/  HMMA.16816.F32 R64, R28, R44, RZ ;  /* 0x0000002c1c40723c */ /* 0x000fe200000018ff */
[----:B------:R-:W-:-:S05]  /*bd80*/  MOV R27, R231 ;  /* 0x000000e7001b7202 */ /* 0x000fca0000000f00 */
[----:B---3--:R-:W-:Y:S01]  /*bd90*/  HMMA.16816.F32 R120, R32, R36, R120 ;  /* 0x000000242078723c */ /* 0x008fe20000001878 */
[----:B------:R-:W-:Y:S01]  /*bda0*/  IMAD.MOV.U32 R44, RZ, RZ, R77 ;  /* 0x000000ffff2c7224 */ /* 0x000fe200078e004d */
[----:B------:R-:W-:Y:S01]  /*bdb0*/  LDSM.16.M88.4 R24, [R27] ;  /* 0x000000001b18783b */ /* 0x000fe20000000200 */
[----:B------:R-:W-:-:S03]  /*bdc0*/  IMAD.MOV.U32 R45, RZ, RZ, R76 ;  /* 0x000000ffff2d7224 */ /* 0x000fc600078e004c */
[----:B------:R-:W-:Y:S01]  /*bdd0*/  HMMA.16816.F32 R76, R28, R46, RZ ;  /* 0x0000002e1c4c723c */ /* 0x000fe200000018ff */
[----:B------:R-:W1:Y:S06]  /*bde0*/  LDSM.16.M88.4 R28, [R223+0x4000] ;  /* 0x00400000df1c783b */ /* 0x000e6c0000000200 */
[----:B------:R-:W-:Y:S01]  /*bdf0*/  MOV R47, R134 ;  /* 0x00000086002f7202 */ /* 0x000fe20000000f00 */
[----:B------:R-:W-:-:S10]  /*be00*/  IMAD.MOV.U32 R46, RZ, RZ, R227 ;  /* 0x000000ffff2e7224 */ /* 0x000fd400078e00e3 */
[----:B------:R-:W-:Y:S01]  /*be10*/  MOV R134, R123 ;  /* 0x0000007b00867202 */ /* 0x000fe20000000f00 */
[----:B------:R-:W-:Y:S02]  /*be20*/  IMAD.MOV.U32 R123, RZ, RZ, R240 ;  /* 0x000000ffff7b7224 */ /* 0x000fe400078e00f0 */
[----:B------:R-:W-:Y:S01]  /*be30*/  HMMA.16816.F32 R240, R8, R36, R124 ;  /* 0x0000002408f0723c */ /* 0x000fe2000000187c */
        /* <DEDUP_REMOVED lines=9> */
[-C--:B------:R-:W-:Y:S01]  /*bed0*/  HMMA.16816.F32 R244, R32, R38.reuse, R112 ;  /* 0x0000002620f4723c */ /* 0x080fe20000001870 */
[----:B------:R-:W-:Y:S01]  /*bee0*/  IMAD.MOV.U32 R121, RZ, RZ, R238 ;  /* 0x000000ffff797224 */ /* 0x000fe200078e00ee */
[----:B------:R-:W-:Y:S01]  /*bef0*/  MOV R127, R214 ;  /* 0x000000d6007f7202 */ /* 0x000fe20000000f00 */
[----:B------:R-:W-:Y:S02]  /*bf00*/  IMAD.MOV.U32 R124, RZ, RZ, R233 ;  /* 0x000000ffff7c7224 */ /* 0x000fe400078e00e9 */
[----:B------:R-:W-:Y:S01]  /*bf10*/  IMAD.MOV.U32 R125, RZ, RZ, R232 ;  /* 0x000000ffff7d7224 */ /* 0x000fe200078e00e8 */
[----:B------:R-:W-:Y:S01]  /*bf20*/  HMMA.16816.F32 R236, R8, R38, R116 ;  /* 0x0000002608ec723c */ /* 0x000fe20000001874 */
[----:B------:R-:W-:Y:S01]  /*bf30*/  IMAD.MOV.U32 R112, RZ, RZ, R46 ;  /* 0x000000ffff707224 */ /* 0x000fe200078e002e */
[----:B------:R-:W-:Y:S01]  /*bf40*/  MOV R115, R45 ;  /* 0x0000002d00737202 */ /* 0x000fe20000000f00 */
[----:B------:R-:W-:-:S02]  /*bf50*/  IMAD.MOV.U32 R113, RZ, RZ, R47 ;  /* 0x000000ffff717224 */ /* 0x000fc400078e002f */
[----:B------:R-:W-:Y:S01]  /*bf60*/  IMAD.MOV.U32 R114, RZ, RZ, R44 ;  /* 0x000000ffff727224 */ /* 0x000fe200078e002c */
[C---:B-1----:R-:W-:Y:S01]  /*bf70*/  HMMA.16816.F32 R56, R12.reuse, R28, R56 ;  /* 0x0000001c0c38723c */ /* 0x042fe20000001838 */
        /* <DEDUP_REMOVED lines=8> */
[----:B------:R-:W-:Y:S01]  /*c000*/  HMMA.16816.F32 R48, R12, R30, R48 ;  /* 0x0000001e0c30723c */ /* 0x000fe20000001830 */
[----:B------:R-:W1:Y:S04]  /*c010*/  LDSM.16.M88.4 R12, [R36] ;  /* 0x00000000240c783b */ /* 0x000e680000000200 */
[----:B------:R-:W2:Y:S01]  /*c020*/  LDSM.16.M88.4 R36, [R37] ;  /* 0x000000002524783b */ /* 0x000ea20000000200 */
[----:B------:R-:W-:Y:S06]  /*c030*/  HMMA.16816.F32 R40, R16, R28, R64 ;  /* 0x0000001c1028723c */ /* 0x000fec0000001840 */
[C---:B------:R-:W-:Y:S01]  /*c040*/  HMMA.16816.F32 R232, R32.reuse, R24, R108 ;  /* 0x0000001820e8723c */ /* 0x040fe2000000186c */
[----:B------:R-:W-:Y:S01]  /*c050*/  IMAD.MOV.U32 R28, RZ, RZ, R211 ;  /* 0x000000ffff1c7224 */ /* 0x000fe200078e00d3 */
[----:B------:R-:W-:Y:S01]  /*c060*/  MOV R29, R210 ;  /* 0x000000d2001d7202 */ /* 0x000fe20000000f00 */
        /* <DEDUP_REMOVED lines=8> */
[C---:B------:R-:W-:Y:S01]  /*c0f0*/  HMMA.16816.F32 R204, R8.reuse, R26, R100 ;  /* 0x0000001a08cc723c */ /* 0x040fe20000001864 */
[----:B------:R-:W-:Y:S01]  /*c100*/  IMAD.MOV.U32 R109, RZ, RZ, R28 ;  /* 0x000000ffff6d7224 */ /* 0x000fe200078e001c */
[----:B------:R-:W-:Y:S01]  /*c110*/  MOV R97, R125 ;  /* 0x0000007d00617202 */ /* 0x000fe20000000f00 */
[----:B------:R-:W-:Y:S02]  /*c120*/  IMAD.MOV.U32 R65, RZ, RZ, R114 ;  /* 0x000000ffff417224 */ /* 0x000fe400078e0072 */
[----:B------:R-:W-:Y:S01]  /*c130*/  IMAD.MOV.U32 R98, RZ, RZ, R118 ;  /* 0x000000ffff627224 */ /* 0x000fe200078e0076 */
[----:B------:R-:W-:Y:S01]  /*c140*/  HMMA.16816.F32 R208, R8, R24, R104 ;  /* 0x0000001808d0723c */ /* 0x000fe20000001868 */
[----:B------:R-:W3:Y:S01]  /*c150*/  LDSM.16.M88.4 R24, [R216] ;  /* 0x00000000d818783b */ /* 0x000ee20000000200 */
[----:B------:R-:W-:Y:S01]  /*c160*/  IMAD.MOV.U32 R103, RZ, RZ, R110 ;  /* 0x000000ffff677224 */ /* 0x000fe200078e006e */
[----:B------:R-:W-:Y:S01]  /*c170*/  MOV R102, R111 ;  /* 0x0000006f00667202 */ /* 0x000fe20000000f00 */
[----:B------:R-:W-:-:S02]  /*c180*/  IMAD.MOV.U32 R110, RZ, RZ, R29 ;  /* 0x000000ffff6e7224 */ /* 0x000fc400078e001d */
[----:B------:R-:W-:Y:S01]  /*c190*/  HMMA.16816.F32 R28, R16, R30, R76 ;  /* 0x0000001e101c723c */ /* 0x000fe2000000184c */
[----:B------:R-:W-:Y:S01]  /*c1a0*/  IMAD.MOV.U32 R111, RZ, RZ, R64 ;  /* 0x000000ffff6f7224 */ /* 0x000fe200078e0040 */
[----:B------:R-:W-:Y:S01]  /*c1b0*/  MOV R104, R113 ;  /* 0x0000007100687202 */ /* 0x000fe20000000f00 */
[----:B------:R-:W-:Y:S01]  /*c1c0*/  IMAD.MOV.U32 R105, RZ, RZ, R66 ;  /* 0x000000ffff697224 */ /* 0x000fe200078e0042 */
[----:B------:R-:W-:Y:S01]  /*c1d0*/  MOV R64, R117 ;  /* 0x0000007500407202 */ /* 0x000fe20000000f00 */
[----:B------:R-:W-:Y:S01]  /*c1e0*/  IMAD.MOV.U32 R106, RZ, RZ, R67 ;  /* 0x000000ffff6a7224 */ /* 0x000fe200078e0043 */
[----:B-1----:R-:W-:Y:S01]  /*c1f0*/  HMMA.16816.F32 R128, R32, R12, R128 ;  /* 0x0000000c2080723c */ /* 0x002fe20000001880 */
        /* <DEDUP_REMOVED lines=8> */
[C---:B--2---:R-:W-:Y:S01]  /*c280*/  HMMA.16816.F32 R112, R8.reuse, R38, R44 ;  /* 0x000000260870723c */ /* 0x044fe2000000182c */
[----:B------:R-:W-:Y:S01]  /*c290*/  IMAD.MOV.U32 R18, RZ, RZ, R68 ;  /* 0x000000ffff127224 */ /* 0x000fe200078e0044 */
[----:B------:R-:W-:Y:S01]  /*c2a0*/  MOV R19, R2 ;  /* 0x0000000200137202 */ /* 0x000fe20000000f00 */
        /* <DEDUP_REMOVED lines=8> */
[----:B------:R-:W-:Y:S01]  /*c330*/  IMAD.MOV.U32 R82, RZ, RZ, R76 ;  /* 0x000000ffff527224 */ /* 0x000fe200078e004c */
[----:B------:R-:W-:Y:S01]  /*c340*/  MOV R83, R77 ;  /* 0x0000004d00537202 */ /* 0x000fe20000000f00 */
[----:B------:R-:W-:Y:S01]  /*c350*/  IMAD.MOV.U32 R77, RZ, RZ, R250 ;  /* 0x000000ffff4d7224 */ /* 0x000fe200078e00fa */
[----:B------:R-:W-:Y:S01]  /*c360*/  MOV R76, R251 ;  /* 0x000000fb004c7202 */ /* 0x000fe20000000f00 */
[----:B------:R-:W-:Y:S01]  /*c370*/  IMAD.MOV.U32 R80, RZ, RZ, R18 ;  /* 0x000000ffff507224 */ /* 0x000fe200078e0012 */
[----:B---3--:R-:W-:Y:S01]  /*c380*/  HMMA.16816.F32 R44, R32, R24, R40 ;  /* 0x00000018202c723c */ /* 0x008fe20000001828 */
        /* <DEDUP_REMOVED lines=8> */
[----:B------:R-:W-:Y:S01]  /*c410*/  LDSM.16.M88.4 R16, [R222+0x1000] ;  /* 0x00100000de10783b */ /* 0x000fe20000000200 */
[C---:B------:R-:W-:Y:S01]  /*c420*/  HMMA.16816.F32 R56, R8.reuse, R24, R56 ;  /* 0x000000180838723c */ /* 0x040fe20000001838 */
[----:B------:R-:W-:Y:S02]  /*c430*/  IMAD.MOV.U32 R62, RZ, RZ, R70 ;  /* 0x000000ffff3e7224 */ /* 0x000fe400078e0046 */
[----:B------:R-:W-:Y:S02]  /*c440*/  IMAD.MOV.U32 R63, RZ, RZ, R69 ;  /* 0x000000ffff3f7224 */ /* 0x000fe400078e0045 */
[----:B------:R-:W-:Y:S01]  /*c450*/  IMAD.MOV.U32 R70, RZ, RZ, R128 ;  /* 0x000000ffff467224 */ /* 0x000fe200078e0080 */
[----:B------:R-:W-:Y:S01]  /*c460*/  HMMA.16816.F32 R48, R8, R26, R48 ;  /* 0x0000001a0830723c */ /* 0x000fe20000001830 */
[----:B------:R-:W-:Y:S01]  /*c470*/  LDSM.16.M88.4 R8, [R225+0x2000] ;  /* 0x00200000e108783b */ /* 0x000fe20000000200 */
[----:B------:R-:W-:-:S02]  /*c480*/  IMAD.MOV.U32 R69, RZ, RZ, R129 ;  /* 0x000000ffff457224 */ /* 0x000fc400078e0081 */
[----:B------:R-:W-:Y:S02]  /*c490*/  IMAD.MOV.U32 R68, RZ, RZ, R130 ;  /* 0x000000ffff447224 */ /* 0x000fe400078e0082 */
[C---:B------:R-:W-:Y:S01]  /*c4a0*/  HMMA.16816.F32 R40, R32.reuse, R26, R28 ;  /* 0x0000001a2028723c */ /* 0x040fe2000000181c */
[----:B------:R-:W1:Y:S01]  /*c4b0*/  LDSM.16.M88.4 R28, [R222] ;  /* 0x00000000de1c783b */ /* 0x000e620000000200 */
[----:B------:R-:W-:Y:S02]  /*c4c0*/  IMAD.MOV.U32 R88, RZ, RZ, R102 ;  /* 0x000000ffff587224 */ /* 0x000fe400078e0066 */
[----:B------:R-:W-:Y:S01]  /*c4d0*/  IMAD.MOV.U32 R89, RZ, RZ, R103 ;  /* 0x000000ffff597224 */ /* 0x000fe200078e0067 */
[----:B------:R-:W-:Y:S01]  /*c4e0*/  LDSM.16.M88.4 R24, [R222+0x800] ;  /* 0x00080000de18783b */ /* 0x000fe20000000200 */
[C---:B------:R-:W-:Y:S06]  /*c4f0*/  HMMA.16816.F32 R248, R32.reuse, R14, R92 ;  /* 0x0000000e20f8723c */ /* 0x040fec000000185c */
[----:B------:R-:W-:Y:S01]  /*c500*/  HMMA.16816.F32 R200, R32, R36, R200 ;  /* 0x0000002420c8723c */ /* 0x000fe200000018c8 */
[----:B------:R-:W2:Y:S01]  /*c510*/  LDSM.16.M88.4 R12, [R225] ;  /* 0x00000000e10c783b */ /* 0x000ea20000000200 */
[----:B------:R-:W-:-:S02]  /*c520*/  IMAD.MOV.U32 R101, RZ, RZ, R71 ;  /* 0x000000ffff657224 */ /* 0x000fc400078e0047 */
[----:B------:R-:W-:Y:S02]  /*c530*/  IMAD.MOV.U32 R86, RZ, RZ, R96 ;  /* 0x000000ffff567224 */ /* 0x000fe400078e0060 */
[----:B------:R-:W-:Y:S01]  /*c540*/  HMMA.16816.F32 R128, R32, R38, R52 ;  /* 0x000000262080723c */ /* 0x000fe20000001834 */
[----:B------:R-:W-:Y:S01]  /*c550*/  MOV R36, R104 ;  /* 0x0000006800247202 */ /* 0x000fe20000000f00 */
[----:B------:R-:W-:Y:S02]  /*c560*/  IMAD.MOV.U32 R37, RZ, RZ, R105 ;  /* 0x000000ffff257224 */ /* 0x000fe400078e0069 */
[----:B------:R-:W-:Y:S02]  /*c570*/  IMAD.MOV.U32 R102, RZ, RZ, R4 ;  /* 0x000000ffff667224 */ /* 0x000fe400078e0004 */
[----:B------:R-:W-:Y:S01]  /*c580*/  IMAD.MOV.U32 R103, RZ, RZ, R3 ;  /* 0x000000ffff677224 */ /* 0x000fe200078e0003 */
[----:B------:R-:W-:Y:S01]  /*c590*/  MOV R92, R97 ;  /* 0x00000061005c7202 */ /* 0x000fe20000000f00 */
[----:B------:R-:W-:Y:S01]  /*c5a0*/  IMAD.MOV.U32 R38, RZ, RZ, R106 ;  /* 0x000000ffff267224 */ /* 0x000fe200078e006a */
[----:B------:R-:W-:Y:S01]  /*c5b0*/  LDSM.16.M88.4 R32, [R222+0x1800] ;  /* 0x00180000de20783b */ /* 0x000fe20000000200 */
[----:B------:R-:W-:Y:S01]  /*c5c0*/  IMAD.MOV.U32 R39, RZ, RZ, R107 ;  /* 0x000000ffff277224 */ /* 0x000fe200078e006b */
[----:B------:R-:W-:Y:S01]  /*c5d0*/  MOV R52, R108 ;  /* 0x0000006c00347202 */ /* 0x000fe20000000f00 */
[----:B------:R-:W-:-:S02]  /*c5e0*/  IMAD.MOV.U32 R53, RZ, RZ, R109 ;  /* 0x000000ffff357224 */ /* 0x000fc400078e006d */
[----:B------:R-:W-:Y:S02]  /*c5f0*/  IMAD.MOV.U32 R54, RZ, RZ, R110 ;  /* 0x000000ffff367224 */ /* 0x000fe400078e006e */
[----:B------:R-:W-:Y:S02]  /*c600*/  IMAD.MOV.U32 R55, RZ, RZ, R111 ;  /* 0x000000ffff377224 */ /* 0x000fe400078e006f */
[----:B------:R-:W-:Y:S02]  /*c610*/  IMAD.MOV.U32 R90, RZ, RZ, R73 ;  /* 0x000000ffff5a7224 */ /* 0x000fe400078e0049 */
[----:B------:R-:W-:Y:S01]  /*c620*/  IMAD.MOV.U32 R93, RZ, RZ, R98 ;  /* 0x000000ffff5d7224 */ /* 0x000fe200078e0062 */
[----:B------:R-:W-:Y:S01]  /*c630*/  MOV R91, R72 ;  /* 0x00000048005b7202 */ /* 0x000fe20000000f00 */
[----:B------:R-:W-:Y:S01]  /*c640*/  IMAD.MOV.U32 R94, RZ, RZ, R99 ;  /* 0x000000ffff5e7224 */ /* 0x000fe200078e0063 */
[-C--:B-1----:R-:W-:Y:S01]  /*c650*/  HMMA.16816.F32 R108, R8, R28.reuse, R56 ;  /* 0x0000001c086c723c */ /* 0x082fe20000001838 */
[----:B------:R-:W-:Y:S01]  /*c660*/  IMAD.MOV.U32 R95, RZ, RZ, R100 ;  /* 0x000000ffff5f7224 */ /* 0x000fe200078e0064 */
[----:B------:R1:W5:Y:S04]  /*c670*/  LDL.LU R73, [R1+0x108] ;  /* 0x0001080001497983 */ /* 0x0003680000300800 */
[C---:B--2---:R-:W-:Y:S01]  /*c680*/  HMMA.16816.F32 R104, R12.reuse, R28, R44 ;  /* 0x0000001c0c68723c */ /* 0x044fe2000000182c */
[----:B------:R1:W5:Y:S04]  /*c690*/  LDL.LU R72, [R1+0x104] ;  /* 0x0001040001487983 */ /* 0x0003680000300800 */
[----:B------:R1:W5:Y:S01]  /*c6a0*/  LDL.LU R71, [R1+0x100] ;  /* 0x0001000001477983 */ /* 0x0003620000300800 */
[C---:B------:R-:W-:Y:S03]  /*c6b0*/  HMMA.16816.F32 R56, R12.reuse, R18, R36 ;  /* 0x000000120c38723c */ /* 0x040fe60000001824 */
[----:B------:R-:W2:Y:S01]  /*c6c0*/  LDSM.16.M88.4 R36, [R222+0x3800] ;  /* 0x00380000de24783b */ /* 0x000ea20000000200 */
[----:B------:R-:W-:Y:S01]  /*c6d0*/  MOV R44, R101 ;  /* 0x00000065002c7202 */ /* 0x000fe20000000f00 */
[----:B------:R-:W-:Y:S01]  /*c6e0*/  IMAD.MOV.U32 R45, RZ, RZ, R102 ;  /* 0x000000ffff2d7224 */ /* 0x000fe200078e0066 */
[-C--:B------:R-:W-:Y:S01]  /*c6f0*/  HMMA.16816.F32 R96, R12, R30.reuse, R40 ;  /* 0x0000001e0c60723c */ /* 0x080fe20000001828 */
[----:B------:R-:W-:Y:S01]  /*c700*/  IMAD.MOV.U32 R46, RZ, RZ, R103 ;  /* 0x000000ffff2e7224 */ /* 0x000fe200078e0067 */
[----:B------:R1:W5:Y:S04]  /*c710*/  LDL.LU R4, [R1+0xfc] ;  /* 0x0000fc0001047983 */ /* 0x0003680000300800 */
[----:B------:R-:W-:Y:S01]  /*c720*/  HMMA.16816.F32 R100, R8, R30, R48 ;  /* 0x0000001e0864723c */ /* 0x000fe20000001830 */
[----:B------:R-:W3:Y:S05]  /*c730*/  LDSM.16.M88.4 R28, [R222+0x2000] ;  /* 0x00200000de1c783b */ /* 0x000eea0000000200 */
[-C--:B------:R-:W-:Y:S06]  /*c740*/  HMMA.16816.F32 R92, R12, R24.reuse, R92 ;  /* 0x000000180c5c723c */ /* 0x080fec000000185c */
[C---:B------:R-:W-:Y:S06]  /*c750*/  HMMA.16816.F32 R88, R8.reuse, R24, R88 ;  /* 0x000000180858723c */ /* 0x040fec0000001858 */
[-C--:B------:R-:W-:Y:S06]  /*c760*/  HMMA.16816.F32 R84, R8, R26.reuse, R84 ;  /* 0x0000001a0854723c */ /* 0x080fec0000001854 */
[C---:B------:R-:W-:Y:S01]  /*c770*/  HMMA.16816.F32 R80, R12.reuse, R26, R80 ;  /* 0x0000001a0c50723c */ /* 0x040fe20000001850 */
[----:B------:R-:W4:Y:S05]  /*c780*/  LDSM.16.M88.4 R24, [R222+0x2800] ;  /* 0x00280000de18783b */ /* 0x000f2a0000000200 */
[-C--:B------:R-:W-:Y:S06]  /*c790*/  HMMA.16816.F32 R76, R12, R16.reuse, R76 ;  /* 0x000000100c4c723c */ /* 0x080fec000000184c */
[C---:B------:R-:W-:Y:S06]  /*c7a0*/  HMMA.16816.F32 R64, R8.reuse, R16, R64 ;  /* 0x000000100840723c */ /* 0x040fec0000001840 */
[C---:B------:R-:W-:Y:S01]  /*c7b0*/  HMMA.16816.F32 R60, R8.reuse, R18, R60 ;  /* 0x00000012083c723c */ /* 0x040fe2000000183c */
[----:B------:R-:W1:Y:S05]  /*c7c0*/  LDSM.16.M88.4 R16, [R222+0x3000] ;  /* 0x00300000de10783b */ /* 0x000e6a0000000200 */
[C---:B--2---:R-:W-:Y:S01]  /*c7d0*/  HMMA.16816.F32 R116, R8.reuse, R36, R116 ;  /* 0x000000240874723c */ /* 0x044fe20000001874 */
[----:B------:R-:W-:Y:S01]  /*c7e0*/  IMAD.MOV.U32 R47, RZ, RZ, R252 ;  /* 0x000000ffff2f7224 */ /* 0x000fe200078e00fc */
[----:B------:R-:W-:Y:S01]  /*c7f0*/  MOV R40, R230 ;  /* 0x000000e600287202 */ /* 0x000fe20000000f00 */
[----:B------:R-:W-:Y:S01]  /*c800*/  IMAD.MOV.U32 R43, RZ, RZ, R75 ;  /* 0x000000ffff2b7224 */ /* 0x000fe200078e004b */
[----:B------:R2:W5:Y:S01]  /*c810*/  LDL.LU R3, [R1+0xf8] ;  /* 0x0000f80001037983 */ /* 0x0005620000300800 */
[----:B------:R-:W-:Y:S01]  /*c820*/  IMAD.MOV.U32 R41, RZ, RZ, R226 ;  /* 0x000000ffff297224 */ /* 0x000fe200078e00e2 */
[----:B------:R-:W-:Y:S01]  /*c830*/  HMMA.16816.F32 R52, R8, R32, R52 ;  /* 0x000000200834723c */ /* 0x000fe20000001834 */
[----:B------:R-:W-:Y:S01]  /*c840*/  IMAD.MOV.U32 R42, RZ, RZ, R135 ;  /* 0x000000ffff2a7224 */ /* 0x000fe200078e0087 */
[----:B------:R-:W-:Y:S01]  /*c850*/  UISETP.GE.AND UP1, UPT, UR23, 0x3, UPT ;  /* 0x000000031700788c */ /* 0x000fe2000bf26270 */
[----:B------:R-:W-:-:S04]  /*c860*/  DEPBAR.LE SB0, 0x0 ;  /* 0x000080000000791a */ /* 0x000fc80000000000 */
[C---:B------:R-:W-:Y:S06]  /*c870*/  HMMA.16816.F32 R48, R8.reuse, R34, R44 ;  /* 0x000000220830723c */ /* 0x040fec000000182c */
[C---:B---3--:R-:W-:Y:S05]  /*c880*/  HMMA.16816.F32 R44, R8.reuse, R28, R240 ;  /* 0x0000001c082c723c */ /* 0x048fea00000018f0 */
[----:B------:R-:W-:Y:S01]  /*c890*/  IMAD.MOV.U32 R75, RZ, RZ, R119 ;  /* 0x000000ffff4b7224 */ /* 0x000fe200078e0077 */
        /* <DEDUP_REMOVED lines=8> */
[----:B------:R-:W-:Y:S01]  /*c920*/  FMUL.FTZ R0, R104, UR28 ;  /* 0x0000001c68007c20 */ /* 0x000fe20008410000 */
[----:B------:R-:W-:Y:S01]  /*c930*/  IMAD.MOV.U32 R117, RZ, RZ, R229 ;  /* 0x000000ffff757224 */ /* 0x000fe200078e00e5 */
[----:B------:R-:W-:Y:S01]  /*c940*/  MOV R112, R7 ;  /* 0x0000000700707202 */ /* 0x000fe20000000f00 */
[----:B------:R-:W-:Y:S01]  /*c950*/  IMAD.MOV.U32 R118, RZ, RZ, R227 ;  /* 0x000000ffff767224 */ /* 0x000fe200078e00e3 */
[----:B------:R3:W-:Y:S01]  /*c960*/  MUFU.TANH R134, R0 ;  /* 0x0000000000867308 */ /* 0x0007e20000002400 */
[----:B----4-:R-:W-:Y:S01]  /*c970*/  HMMA.16816.F32 R208, R8, R24, R208 ;  /* 0x0000001808d0723c */ /* 0x010fe200000018d0 */
[----:B------:R-:W-:Y:S02]  /*c980*/  IMAD.MOV.U32 R113, RZ, RZ, R6 ;  /* 0x000000ffff717224 */ /* 0x000fe400078e0006 */
[----:B------:R-:W-:-:S03]  /*c990*/  IMAD.MOV.U32 R114, RZ, RZ, R5 ;  /* 0x000000ffff727224 */ /* 0x000fc600078e0005 */
[C---:B------:R-:W-:Y:S06]  /*c9a0*/  HMMA.16816.F32 R204, R8.reuse, R26, R204 ;  /* 0x0000001a08cc723c */ /* 0x040fec00000018cc */
[----:B-1----:R-:W-:Y:S01]  /*c9b0*/  HMMA.16816.F32 R124, R8, R16, R124 ;  /* 0x00000010087c723c */ /* 0x002fe2000000187c */
[----:B---3--:R-:W-:-:S05]  /*c9c0*/  FMUL.FTZ R0, R105, UR28 ;  /* 0x0000001c69007c20 */ /* 0x008fca0008410000 */
[----:B------:R-:W-:Y:S01]  /*c9d0*/  HMMA.16816.F32 R120, R8, R18, R120 ;  /* 0x000000120878723c */ /* 0x000fe20000001878 */
[----:B------:R1:W-:Y:S05]  /*c9e0*/  MUFU.TANH R105, R0 ;  /* 0x0000000000697308 */ /* 0x0003ea0000002400 */
[C---:B------:R-:W-:Y:S06]  /*c9f0*/  HMMA.16816.F32 R8, R12.reuse, R28, R116 ;  /* 0x0000001c0c08723c */ /* 0x040fec0000001874 */
[C---:B------:R-:W-:Y:S06]  /*ca00*/  HMMA.16816.F32 R116, R12.reuse, R26, R212 ;  /* 0x0000001a0c74723c */ /* 0x040fec00000018d4 */
[----:B------:R-:W-:Y:S01]  /*ca10*/  HMMA.16816.F32 R28, R12, R30, R244 ;  /* 0x0000001e0c1c723c */ /* 0x000fe200000018f4 */
[----:B-1----:R-:W-:-:S04]  /*ca20*/  FMUL.FTZ R0, R106, UR28 ;  /* 0x0000001c6a007c20 */ /* 0x002fc80008410000 */
[----:B------:R1:W-:Y:S01]  /*ca30*/  MUFU.TANH R227, R0 ;  /* 0x0000000000e37308 */ /* 0x0003e20000002400 */
[C---:B------:R-:W-:Y:S06]  /*ca40*/  HMMA.16816.F32 R40, R12.reuse, R32, R40 ;  /* 0x000000200c28723c */ /* 0x040fec0000001828 */
[C---:B------:R-:W-:Y:S06]  /*ca50*/  HMMA.16816.F32 R32, R12.reuse, R34, R112 ;  /* 0x000000220c20723c */ /* 0x040fec0000001870 */
[----:B------:R-:W-:Y:S01]  /*ca60*/  HMMA.16816.F32 R112, R12, R24, R232 ;  /* 0x000000180c70723c */ /* 0x000fe200000018e8 */
[----:B-1----:R-:W-:-:S06]  /*ca70*/  FMUL.FTZ R0, R107, UR28 ;  /* 0x0000001c6b007c20 */ /* 0x002fcc0008410000 */
[----:B------:R-:W-:Y:S01]  /*ca80*/  MOV R232, R226 ;  /* 0x000000e200e87202 */ /* 0x000fe20000000f00 */
        /* <DEDUP_REMOVED lines=40> */
[----:B------:R1:W3:Y:S02]  /*cd10*/  MUFU.TANH R234, R0 ;  /* 0x0000000000ea7308 */ /* 0x0002e40000002400 */
[----:B-1----:R-:W-:-:S06]  /*cd20*/  FMUL.FTZ R0, R80, UR28 ;  /* 0x0000001c50007c20 */ /* 0x002fcc0008410000 */
[----:B------:R1:W-:Y:S02]  /*cd30*/  MUFU.TANH R25, R0 ;  /* 0x0000000000197308 */ /* 0x0003e40000002400 */
[----:B-1----:R-:W-:Y:S01]  /*cd40*/  FMUL.FTZ R0, R81, UR28 ;  /* 0x0000001c51007c20 */ /* 0x002fe20008410000 */
[----:B---3--:R-:W-:Y:S01]  /*cd50*/  MOV R81, R234 ;  /* 0x000000ea00517202 */ /* 0x008fe20000000f00 */
[----:B------:R-:W-:-:S04]  /*cd60*/  IMAD.MOV.U32 R234, RZ, RZ, R75 ;  /* 0x000000ffffea7224 */ /* 0x000fc800078e004b */
[----:B------:R1:W-:Y:S02]  /*cd70*/  MUFU.TANH R26, R0 ;  /* 0x00000000001a7308 */ /* 0x0003e40000002400 */
[----:B-1----:R-:W-:Y:S01]  /*cd80*/  FMUL.FTZ R0, R82, UR28 ;  /* 0x0000001c52007c20 */ /* 0x002fe20008410000 */
[----:B------:R-:W-:Y:S02]  /*cd90*/  IMAD.MOV.U32 R82, RZ, RZ, R235 ;  /* 0x000000ffff527224 */ /* 0x000fe400078e00eb */
[----:B------:R-:W-:-:S03]  /*cda0*/  IMAD.MOV.U32 R235, RZ, RZ, R230 ;  /* 0x000000ffffeb7224 */ /* 0x000fc600078e00e6 */
[----:B------:R1:W-:Y:S02]  /*cdb0*/  MUFU.TANH R97, R0 ;  /* 0x0000000000617308 */ /* 0x0003e40000002400 */
[----:B-1----:R-:W-:-:S06]  /*cdc0*/  FMUL.FTZ R0, R83, UR28 ;  /* 0x0000001c53007c20 */ /* 0x002fcc0008410000 */
[----:B------:R1:W-:Y:S02]  /*cdd0*/  MUFU.TANH R95, R0 ;  /* 0x00000000005f7308 */ /* 0x0003e40000002400 */
[----:B-1----:R-:W-:Y:S01]  /*cde0*/  FMUL.FTZ R0, R84, UR28 ;  /* 0x0000001c54007c20 */ /* 0x002fe20008410000 */
[----:B------:R-:W-:-:S05]  /*cdf0*/  IMAD.MOV.U32 R84, RZ, RZ, R6 ;  /* 0x000000ffff547224 */ /* 0x000fca00078e0006 */
[----:B------:R1:W-:Y:S02]  /*ce00*/  MUFU.TANH R108, R0 ;  /* 0x00000000006c7308 */ /* 0x0003e40000002400 */
[----:B-1----:R-:W-:-:S06]  /*ce10*/  FMUL.FTZ R0, R85, UR28 ;  /* 0x0000001c55007c20 */ /* 0x002fcc0008410000 */
[----:B------:R1:W-:Y:S02]  /*ce20*/  MUFU.TANH R6, R0 ;  /* 0x0000000000067308 */ /* 0x0003e40000002400 */
[----:B-1----:R-:W-:Y:S01]  /*ce30*/  FMUL.FTZ R0, R86, UR28 ;  /* 0x0000001c56007c20 */ /* 0x002fe20008410000 */
[----:B------:R-:W-:-:S05]  /*ce40*/  IMAD.MOV.U32 R86, RZ, RZ, R246 ;  /* 0x000000ffff567224 */ /* 0x000fca00078e00f6 */
[----:B------:R1:W-:Y:S02]  /*ce50*/  MUFU.TANH R246, R0 ;  /* 0x0000000000f67308 */ /* 0x0003e40000002400 */
[----:B-1----:R-:W-:Y:S01]  /*ce60*/  FMUL.FTZ R0, R87, UR28 ;  /* 0x0000001c57007c20 */ /* 0x002fe20008410000 */
[----:B------:R-:W-:-:S05]  /*ce70*/  MOV R87, R5 ;  /* 0x0000000500577202 */ /* 0x000fca0000000f00 */
        /* <DEDUP_REMOVED lines=11> */
[----:B-1----:R-:W-:Y:S01]  /*cf30*/  FMUL.FTZ R0, R65, UR28 ;  /* 0x0000001c41007c20 */ /* 0x002fe20008410000 */
[----:B------:R-:W-:-:S05]  /*cf40*/  IMAD.MOV.U32 R65, RZ, RZ, R244 ;  /* 0x000000ffff417224 */ /* 0x000fca00078e00f4 */
[----:B------:R1:W-:Y:S02]  /*cf50*/  MUFU.TANH R85, R0 ;  /* 0x0000000000557308 */ /* 0x0003e40000002400 */
[----:B-1----:R-:W-:Y:S01]  /*cf60*/  FMUL.FTZ R0, R66, UR28 ;  /* 0x0000001c42007c20 */ /* 0x002fe20008410000 */
[----:B------:R-:W-:-:S05]  /*cf70*/  IMAD.MOV.U32 R66, RZ, RZ, R245 ;  /* 0x000000ffff427224 */ /* 0x000fca00078e00f5 */
[----:B------:R1:W3:Y:S02]  /*cf80*/  MUFU.TANH R64, R0 ;  /* 0x0000000000407308 */ /* 0x0002e40000002400 */
[----:B-1----:R-:W-:Y:S01]  /*cf90*/  FMUL.FTZ R0, R67, UR28 ;  /* 0x0000001c43007c20 */ /* 0x002fe20008410000 */
[----:B---3--:R-:W-:-:S05]  /*cfa0*/  IMAD.MOV.U32 R67, RZ, RZ, R64 ;  /* 0x000000ffff437224 */ /* 0x008fca00078e0040 */
[----:B------:R1:W3:Y:S02]  /*cfb0*/  MUFU.TANH R76, R0 ;  /* 0x00000000004c7308 */ /* 0x0002e40000002400 */
[----:B-1----:R-:W-:-:S06]  /*cfc0*/  FMUL.FTZ R0, R56, UR28 ;  /* 0x0000001c38007c20 */ /* 0x002fcc0008410000 */
        /* <DEDUP_REMOVED lines=11> */
[----:B---3--:R-:W-:-:S05]  /*d080*/  IMAD.MOV.U32 R61, RZ, RZ, R76 ;  /* 0x000000ffff3d7224 */ /* 0x008fca00078e004c */
[----:B------:R1:W-:Y:S02]  /*d090*/  MUFU.TANH R244, R0 ;  /* 0x0000000000f47308 */ /* 0x0003e40000002400 */
[----:B-1----:R-:W-:Y:S01]  /*d0a0*/  FMUL.FTZ R0, R62, UR28 ;  /* 0x0000001c3e007c20 */ /* 0x002fe20008410000 */
[----:B------:R-:W-:-:S05]  /*d0b0*/  IMAD.MOV.U32 R62, RZ, RZ, R231 ;  /* 0x000000ffff3e7224 */ /* 0x000fca00078e00e7 */
        /* <DEDUP_REMOVED lines=8> */
[----:B------:R-:W-:-:S05]  /*d140*/  MOV R41, R69 ;  /* 0x0000004500297202 */ /* 0x000fca0000000f00 */
[----:B------:R1:W2:Y:S02]  /*d150*/  MUFU.TANH R56, R0 ;  /* 0x0000000000387308 */ /* 0x0002a40000002400 */
[----:B-1----:R-:W-:Y:S01]  /*d160*/  FMUL.FTZ R0, R42, UR28 ;  /* 0x0000001c2a007c20 */ /* 0x002fe20008410000 */
[----:B------:R-:W-:-:S05]  /*d170*/  IMAD.MOV.U32 R42, RZ, RZ, R68 ;  /* 0x000000ffff2a7224 */ /* 0x000fca00078e0044 */
[----:B------:R1:W-:Y:S02]  /*d180*/  MUFU.TANH R91, R0 ;  /* 0x00000000005b7308 */ /* 0x0003e40000002400 */
[----:B-1----:R-:W-:Y:S01]  /*d190*/  FMUL.FTZ R0, R43, UR28 ;  /* 0x0000001c2b007c20 */ /* 0x002fe20008410000 */
[----:B------:R-:W-:Y:S02]  /*d1a0*/  IMAD.MOV.U32 R43, RZ, RZ, R2 ;  /* 0x000000ffff2b7224 */ /* 0x000fe400078e0002 */
[----:B------:R-:W-:Y:S01]  /*d1b0*/  FMUL.FTZ R2, R236, UR28 ;  /* 0x0000001cec027c20 */ /* 0x000fe20008410000 */
[----:B------:R-:W-:Y:S02]  /*d1c0*/  IMAD.MOV.U32 R236, RZ, RZ, R67 ;  /* 0x000000ffffec7224 */ /* 0x000fe400078e0043 */
        /* <DEDUP_REMOVED lines=9> */
[----:B------:R-:W1:Y:S03]  /*d260*/  S2R R40, SR_TID.X ;  /* 0x0000000000287919 */ /* 0x000e660000002100 */
[----:B------:R4:W-:Y:S02]  /*d270*/  MUFU.TANH R226, R0 ;  /* 0x0000000000e27308 */ /* 0x0009e40000002400 */
[----:B----4-:R-:W-:-:S06]  /*d280*/  FMUL.FTZ R0, R32, UR28 ;  /* 0x0000001c20007c20 */ /* 0x010fcc0008410000 */
[----:B------:R4:W-:-:S12]  /*d290*/  MUFU.TANH R70, R0 ;  /* 0x0000000000467308 */ /* 0x0009d80000002400 */
[----:B------:R-:W-:Y:S01]  /*d2a0*/  FMUL.FTZ R54, R54, UR28 ;  /* 0x0000001c36367c20 */ /* 0x000fe20008410000 */
[----:B-1----:R-:W-:-:S05]  /*d2b0*/  IMAD.SHL.U32 R40, R40, 0x2, RZ ;  /* 0x0000000228287824 */ /* 0x002fca00078e00ff */
[----:B------:R-:W-:Y:S01]  /*d2c0*/  LOP3.LUT R40, R40, 0x6, RZ, 0xc0, !PT ;  /* 0x0000000628287812 */ /* 0x000fe200078ec0ff */
[----:B----4-:R-:W-:-:S04]  /*d2d0*/  FMUL.FTZ R0, R33, UR28 ;  /* 0x0000001c21007c20 */ /* 0x010fc80008410000 */
        /* <DEDUP_REMOVED lines=12> */
[----:B------:R-:W-:Y:S04]  /*d3a0*/  HMMA.16816.F32 R48, R12, R18, R248 ;  /* 0x000000120c30723c */ /* 0x000fe800000018f8 */
[----:B------:R1:W-:Y:S03]  /*d3b0*/  MUFU.TANH R106, R0 ;  /* 0x00000000006a7308 */ /* 0x0003e60000002400 */
[----:B------:R-:W-:Y:S01]  /*d3c0*/  IMAD.MOV.U32 R251, RZ, RZ, R63 ;  /* 0x000000fffffb7224 */ /* 0x000fe200078e003f */
[----:B------:R-:W-:Y:S01]  /*d3d0*/  MOV R249, R108 ;  /* 0x0000006c00f97202 */ /* 0x000fe20000000f00 */
[----:B------:R-:W-:-:S02]  /*d3e0*/  IMAD.MOV.U32 R248, RZ, RZ, R84 ;  /* 0x000000fffff87224 */ /* 0x000fc400078e0054 */
[----:B------:R-:W-:Y:S02]  /*d3f0*/  IMAD.MOV.U32 R250, RZ, RZ, R7 ;  /* 0x000000fffffa7224 */ /* 0x000fe400078e0007 */
[----:B------:R-:W-:-:S06]  /*d400*/  FMUL.FTZ R7, R113, UR28 ;  /* 0x0000001c71077c20 */ /* 0x000fcc0008410000 */
[----:B------:R-:W4:Y:S01]  /*d410*/  MUFU.TANH R7, R7 ;  /* 0x0000000700077308 */ /* 0x000f220000002400 */
[----:B-1----:R-:W-:Y:S01]  /*d420*/  FMUL.FTZ R0, R8, UR28 ;  /* 0x0000001c08007c20 */ /* 0x002fe20008410000 */
[----:B------:R-:W-:-:S03]  /*d430*/  FMUL.FTZ R8, R115, UR28 ;  /* 0x0000001c73087c20 */ /* 0x000fc60008410000 */
[----:B------:R-:W-:-:S03]  /*d440*/  FMUL.FTZ R50, R50, UR28 ;  /* 0x0000001c32327c20 */ /* 0x000fc60008410000 */
[----:B------:R1:W4:Y:S02]  /*d450*/  MUFU.TANH R59, R0 ;  /* 0x00000000003b7308 */ /* 0x0003240000002400 */
[----:B-1----:R-:W-:-:S06]  /*d460*/  FMUL.FTZ R0, R9, UR28 ;  /* 0x0000001c09007c20 */ /* 0x002fcc0008410000 */
[----:B------:R1:W4:Y:S02]  /*d470*/  MUFU.TANH R58, R0 ;  /* 0x00000000003a7308 */ /* 0x0003240000002400 */
[----:B-1----:R-:W-:Y:S01]  /*d480*/  FMUL.FTZ R0, R10, UR28 ;  /* 0x0000001c0a007c20 */ /* 0x002fe20008410000 */
[----:B------:R-:W-:Y:S01]  /*d490*/  MOV R10, R5 ;  /* 0x00000005000a7202 */ /* 0x000fe20000000f00 */
[----:B------:R-:W-:-:S04]  /*d4a0*/  FMUL.FTZ R5, R112, UR28 ;  /* 0x0000001c70057c20 */ /* 0x000fc80008410000 */
[----:B------:R1:W-:Y:S02]  /*d4b0*/  MUFU.TANH R80, R0 ;  /* 0x0000000000507308 */ /* 0x0003e40000002400 */
[----:B-1----:R-:W-:Y:S01]  /*d4c0*/  FMUL.FTZ R0, R11, UR28 ;  /* 0x0000001c0b007c20 */ /* 0x002fe20008410000 */
[----:B------:R-:W-:Y:S02]  /*d4d0*/  IMAD.MOV.U32 R11, RZ, RZ, R6 ;  /* 0x000000ffff0b7224 */ /* 0x000fe400078e0006 */
[----:B------:R-:W-:-:S03]  /*d4e0*/  FMUL.FTZ R6, R114, UR28 ;  /* 0x0000001c72067c20 */ /* 0x000fc60008410000 */
[----:B------:R1:W-:Y:S08]  /*d4f0*/  MUFU.TANH R77, R0 ;  /* 0x00000000004d7308 */ /* 0x0003f00000002400 */
[----:B------:R-:W-:Y:S01]  /*d500*/  MUFU.TANH R63, R6 ;  /* 0x00000006003f7308 */ /* 0x000fe20000002400 */
[----:B-1----:R-:W-:-:S07]  /*d510*/  FMUL.FTZ R0, R44, UR28 ;  /* 0x0000001c2c007c20 */ /* 0x002fce0008410000 */
        /* <DEDUP_REMOVED lines=8> */
[----:B------:R-:W-:-:S02]  /*d5a0*/  IMAD.MOV.U32 R203, RZ, RZ, R82 ;  /* 0x000000ffffcb7224 */ /* 0x000fc400078e0052 */
[----:B------:R-:W-:-:S03]  /*d5b0*/  IMAD.MOV.U32 R202, RZ, RZ, R81 ;  /* 0x000000ffffca7224 */ /* 0x000fc600078e0051 */
[----:B------:R3:W-:Y:S01]  /*d5c0*/  MUFU.TANH R82, R2 ;  /* 0x0000000200527308 */ /* 0x0007e20000002400 */
[----:B------:R-:W-:Y:S02]  /*d5d0*/  IMAD.MOV.U32 R200, RZ, RZ, R66 ;  /* 0x000000ffffc87224 */ /* 0x000fe400078e0042 */
[----:B------:R-:W-:-:S05]  /*d5e0*/  IMAD.MOV.U32 R201, RZ, RZ, R62 ;  /* 0x000000ffffc97224 */ /* 0x000fca00078e003e */
[----:B------:R-:W-:Y:S01]  /*d5f0*/  MUFU.TANH R62, R8 ;  /* 0x00000008003e7308 */ /* 0x000fe20000002400 */
[----:B-1----:R-:W-:-:S03]  /*d600*/  FMUL.FTZ R0, R28, UR28 ;  /* 0x0000001c1c007c20 */ /* 0x002fc60008410000 */
[----:B------:R-:W-:-:S04]  /*d610*/  FMUL.FTZ R47, R47, UR28 ;  /* 0x0000001c2f2f7c20 */ /* 0x000fc80008410000 */
[----:B------:R1:W-:Y:S01]  /*d620*/  MUFU.TANH R9, R0 ;  /* 0x0000000000097308 */ /* 0x0003e20000002400 */
[----:B---3--:R-:W-:-:S07]  /*d630*/  FMUL.FTZ R2, R237, UR28 ;  /* 0x0000001ced027c20 */ /* 0x008fce0008410000 */
[----:B------:R3:W-:Y:S01]  /*d640*/  MUFU.TANH R81, R2 ;  /* 0x0000000200517308 */ /* 0x0007e20000002400 */
[----:B-1----:R-:W-:-:S07]  /*d650*/  FMUL.FTZ R0, R29, UR28 ;  /* 0x0000001c1d007c20 */ /* 0x002fce0008410000 */
[----:B------:R1:W-:Y:S01]  /*d660*/  MUFU.TANH R60, R0 ;  /* 0x00000000003c7308 */ /* 0x0003e20000002400 */
[----:B---3--:R-:W-:-:S07]  /*d670*/  FMUL.FTZ R2, R116, UR28 ;  /* 0x0000001c74027c20 */ /* 0x008fce0008410000 */
[----:B------:R3:W-:Y:S01]  /*d680*/  MUFU.TANH R6, R2 ;  /* 0x0000000200067308 */ /* 0x0007e20000002400 */
[----:B-1----:R-:W-:-:S07]  /*d690*/  FMUL.FTZ R0, R30, UR28 ;  /* 0x0000001c1e007c20 */ /* 0x002fce0008410000 */
[----:B------:R1:W-:Y:S01]  /*d6a0*/  MUFU.TANH R75, R0 ;  /* 0x00000000004b7308 */ /* 0x0003e20000002400 */
[----:B---3--:R-:W-:Y:S01]  /*d6b0*/  FMUL.FTZ R2, R117, UR28 ;  /* 0x0000001c75027c20 */ /* 0x008fe20008410000 */
[----:B-1----:R-:W-:-:S06]  /*d6c0*/  FMUL.FTZ R0, R31, UR28 ;  /* 0x0000001c1f007c20 */ /* 0x002fcc0008410000 */
[----:B------:R1:W-:Y:S02]  /*d6d0*/  MUFU.TANH R68, R0 ;  /* 0x0000000000447308 */ /* 0x0003e40000002400 */
[----:B-1----:R-:W-:-:S05]  /*d6e0*/  MOV R0, UR19 ;  /* 0x0000001300007c02 */ /* 0x002fca0008000f00 */
[----:B------:R-:W-:Y:S02]  /*d6f0*/  IMAD R0, R0, 0x80, R40 ;  /* 0x0000008000007824 */ /* 0x000fe400078e0228 */
[----:B------:R-:W-:Y:S01]  /*d700*/  HMMA.16816.F32 R40, R12, R38, R128 ;  /* 0x000000260c28723c */ /* 0x000fe20000001880 */
[----:B------:R1:W-:Y:S01]  /*d710*/  MUFU.TANH R39, R5 ;  /* 0x0000000500277308 */ /* 0x0003e20000002400 */
[C---:B------:R-:W-:Y:S01]  /*d720*/  VIADD R35, R0.reuse, 0x10 ;  /* 0x0000001000237836 */ /* 0x040fe20000000000 */
[CC--:B------:R-:W-:Y:S01]  /*d730*/  ISETP.GE.AND P3, PT, R0.reuse, R21.reuse, PT ;  /* 0x000000150000720c */ /* 0x0c0fe20003f66270 */
[C---:B------:R-:W-:Y:S01]  /*d740*/  VIADD R32, R0.reuse, 0x19 ;  /* 0x0000001900207836 */ /* 0x040fe20000000000 */
[C---:B------:R-:W-:Y:S01]  /*d750*/  IADD3 R33, R0.reuse, 0x18, RZ ;  /* 0x0000001800217810 */ /* 0x040fe20007ffe0ff */
[C---:B------:R-:W-:Y:S01]  /*d760*/  VIADD R37, R0.reuse, 0x8 ;  /* 0x0000000800257836 */ /* 0x040fe20000000000 */
[----:B------:R-:W-:Y:S01]  /*d770*/  ISETP.GE.AND P6, PT, R35, R21, PT ;  /* 0x000000152300720c */ /* 0x000fe20003fc6270 */
[----:B------:R-:W-:Y:S01]  /*d780*/  VIADD R38, R0, 0x1 ;  /* 0x0000000100267836 */ /* 0x000fe20000000000 */
[----:B------:R-:W-:Y:S01]  /*d790*/  MOV R15, R65 ;  /* 0x00000041000f7202 */ /* 0x000fe20000000f00 */
[----:B------:R-:W-:Y:S01]  /*d7a0*/  IMAD.MOV.U32 R129, RZ, RZ, R64 ;  /* 0x000000ffff817224 */ /* 0x000fe200078e0040 */
[----:B------:R-:W-:Y:S01]  /*d7b0*/  FSEL R64, R134, -INF , !P3 ;  /* 0xff80000086407808 */ /* 0x000fe20005800000 */
[----:B------:R-:W-:Y:S01]  /*d7c0*/  IMAD.MOV.U32 R131, RZ, RZ, R57 ;  /* 0x000000ffff837224 */ /* 0x000fe200078e0039 */
[-C--:B------:R-:W-:Y:S01]  /*d7d0*/  ISETP.GE.AND P5, PT, R38, R21.reuse, PT ;  /* 0x000000152600720c */ /* 0x080fe20003fa6270 */
[----:B------:R-:W-:Y:S01]  /*d7e0*/  IMAD.MOV.U32 R128, RZ, RZ, R87 ;  /* 0x000000ffff807224 */ /* 0x000fe200078e0057 */
[-C--:B------:R-:W-:Y:S01]  /*d7f0*/  ISETP.GE.AND P3, PT, R33, R21.reuse, PT ;  /* 0x000000152100720c */ /* 0x080fe20003f66270 */
[----:B------:R3:W4:Y:S01]  /*d800*/  MUFU.TANH R57, R2 ;  /* 0x0000000200397308 */ /* 0x0007220000002400 */
[----:B------:R-:W-:Y:S01]  /*d810*/  FSEL R65, R105, -INF , !P5 ;  /* 0xff80000069417808 */ /* 0x000fe20006800000 */
[C---:B------:R-:W-:Y:S01]  /*d820*/  VIADD R31, R0.reuse, 0x20 ;  /* 0x00000020001f7836 */ /* 0x040fe20000000000 */
[----:B------:R-:W-:Y:S01]  /*d830*/  FSEL R84, R27, -INF , !P6 ;  /* 0xff8000001b547808 */ /* 0x000fe20007000000 */
[----:B------:R-:W-:Y:S01]  /*d840*/  VIADD R34, R0, 0x11 ;  /* 0x0000001100227836 */ /* 0x000fe20000000000 */
[----:B------:R-:W-:Y:S01]  /*d850*/  ISETP.GE.AND P5, PT, R32, R21, PT ;  /* 0x000000152000720c */ /* 0x000fe20003fa6270 */
[C---:B------:R-:W-:Y:S01]  /*d860*/  VIADD R29, R0.reuse, 0x28 ;  /* 0x00000028001d7836 */ /* 0x040fe20000000000 */
[C---:B------:R-:W-:Y:S01]  /*d870*/  IADD3 R27, R0.reuse, 0x30, RZ ;  /* 0x00000030001b7810 */ /* 0x040fe20007ffe0ff */
[----:B------:R-:W-:Y:S01]  /*d880*/  VIADD R28, R0, 0x29 ;  /* 0x00000029001c7836 */ /* 0x000fe20000000000 */
[----:B------:R-:W-:Y:S01]  /*d890*/  MOV R13, R85 ;  /* 0x00000055000d7202 */ /* 0x000fe20000000f00 */
[----:B-1----:R-:W-:Y:S01]  /*d8a0*/  FMUL.FTZ R5, R52, UR28 ;  /* 0x0000001c34057c20 */ /* 0x002fe20008410000 */
[----:B------:R-:W-:Y:S01]  /*d8b0*/  FSEL R87, R25, -INF , !P3 ;  /* 0xff80000019577808 */ /* 0x000fe20005800000 */
[----:B------:R-:W-:Y:S01]  /*d8c0*/  VIADD R25, R0, 0x38 ;  /* 0x0000003800197836 */ /* 0x000fe20000000000 */
[----:B------:R-:W-:Y:S01]  /*d8d0*/  ISETP.GE.AND P3, PT, R27, R21, PT ;  /* 0x000000151b00720c */ /* 0x000fe20003f66270 */
[----:B------:R-:W-:Y:S01]  /*d8e0*/  IMAD.MOV.U32 R14, RZ, RZ, R86 ;  /* 0x000000ffff0e7224 */ /* 0x000fe200078e0056 */
[----:B------:R-:W-:Y:S01]  /*d8f0*/  FSEL R85, R26, -INF , !P5 ;  /* 0xff8000001a557808 */ /* 0x000fe20006800000 */
[----:B------:R-:W-:-:S02]  /*d900*/  VIADD R26, R0, 0x31 ;  /* 0x00000031001a7836 */ /* 0x000fc40000000000 */
[----:B---3--:R-:W-:Y:S01]  /*d910*/  FMUL.FTZ R2, R118, UR28 ;  /* 0x0000001c76027c20 */ /* 0x008fe20008410000 */
[----:B------:R-:W-:Y:S01]  /*d920*/  MOV R130, R61 ;  /* 0x0000003d00827202 */ /* 0x000fe20000000f00 */
[----:B------:R-:W-:Y:S01]  /*d930*/  VIADD R19, R0, 0x40 ;  /* 0x0000004000137836 */ /* 0x000fe20000000000 */
[-C--:B------:R-:W-:Y:S01]  /*d940*/  ISETP.GE.AND P2, PT, R37, R21.reuse, PT ;  /* 0x000000152500720c */ /* 0x080fe20003f46270 */
[----:B------:R1:W-:Y:S01]  /*d950*/  MUFU.TANH R61, R2 ;  /* 0x00000002003d7308 */ /* 0x0003e20000002400 */
[-C--:B------:R-:W-:Y:S01]  /*d960*/  ISETP.GE.AND P5, PT, R26, R21.reuse, PT ;  /* 0x000000151a00720c */ /* 0x080fe20003fa6270 */
[----:B------:R-:W-:Y:S01]  /*d970*/  VIADD R18, R0, 0x41 ;  /* 0x0000004100127836 */ /* 0x000fe20000000000 */
[----:B------:R-:W-:Y:S01]  /*d980*/  FSEL R66, R104, -INF , !P2 ;  /* 0xff80000068427808 */ /* 0x000fe20005000000 */
[----:B------:R-:W-:Y:S01]  /*d990*/  VIADD R16, R0, 0x49 ;  /* 0x0000004900107836 */ /* 0x000fe20000000000 */
[-C--:B------:R-:W-:Y:S01]  /*d9a0*/  ISETP.GE.AND P2, PT, R31, R21.reuse, PT ;  /* 0x000000151f00720c */ /* 0x080fe20003f46270 */
[----:B------:R-:W-:Y:S01]  /*d9b0*/  IMAD.MOV.U32 R12, RZ, RZ, R15 ;  /* 0x000000ffff0c7224 */ /* 0x000fe200078e000f */
[-C--:B------:R-:W-:Y:S01]  /*d9c0*/  ISETP.GE.AND P4, PT, R34, R21.reuse, PT ;  /* 0x000000152200720c */ /* 0x080fe20003f86270 */
[----:B------:R-:W-:Y:S01]  /*d9d0*/  VIADD R15, R0, 0x50 ;  /* 0x00000050000f7836 */ /* 0x000fe20000000000 */
[----:B------:R-:W-:Y:S01]  /*d9e0*/  FSEL R115, R24, -INF , !P2 ;  /* 0xff80000018737808 */ /* 0x000fe20005000000 */
[----:B------:R-:W-:Y:S01]  /*d9f0*/  IMAD.MOV.U32 R112, RZ, RZ, R13 ;  /* 0x000000ffff707224 */ /* 0x000fe200078e000d */
[-C--:B------:R-:W-:Y:S01]  /*da00*/  ISETP.GE.AND P2, PT, R25, R21.reuse, PT ;  /* 0x000000151900720c */ /* 0x080fe20003f46270 */
[----:B------:R-:W-:Y:S01]  /*da10*/  VIADD R13, R0, 0x58 ;  /* 0x00000058000d7836 */ /* 0x000fe20000000000 */
[-C--:B------:R-:W-:Y:S01]  /*da20*/  ISETP.GE.AND P6, PT, R29, R21.reuse, PT ;  /* 0x000000151d00720c */ /* 0x080fe20003fc6270 */
[----:B------:R-:W-:Y:S01]  /*da30*/  IMAD.MOV.U32 R104, RZ, RZ, R249 ;  /* 0x000000ffff687224 */ /* 0x000fe200078e00f9 */
[----:B------:R-:W-:Y:S01]  /*da40*/  FSEL R86, R92, -INF , !P4 ;  /* 0xff8000005c567808 */ /* 0x000fe20006000000 */
[----:B------:R-:W-:Y:S01]  /*da50*/  IMAD.MOV.U32 R105, RZ, RZ, R250 ;  /* 0x000000ffff697224 */ /* 0x000fe200078e00fa */
[----:B-1----:R-:W-:Y:S01]  /*da60*/  FSEL R2, R76, -INF , !P3 ;  /* 0xff8000004c027808 */ /* 0x002fe20005800000 */
[----:B------:R-:W-:Y:S01]  /*da70*/  IMAD.MOV.U32 R249, RZ, RZ, R10 ;  /* 0x000000fffff97224 */ /* 0x000fe200078e000a */
[-C--:B------:R-:W-:Y:S01]  /*da80*/  ISETP.GE.AND P4, PT, R28, R21.reuse, PT ;  /* 0x000000151c00720c */ /* 0x080fe20003f86270 */
[----:B------:R-:W-:Y:S01]  /*da90*/  VIADD R10, R0, 0x61 ;  /* 0x00000061000a7836 */ /* 0x000fe20000000000 */
[----:B------:R-:W-:Y:S01]  /*daa0*/  FSEL R113, R79, -INF , !P6 ;  /* 0xff8000004f717808 */ /* 0x000fe20007000000 */
[----:B------:R2:W-:Y:S01]  /*dab0*/  STL [R1+0x4c], R2 ;  /* 0x00004c0201007387 */ /* 0x0005e20000100800 */
[-C--:B------:R-:W-:Y:S01]  /*dac0*/  ISETP.GE.AND P6, PT, R19, R21.reuse, PT ;  /* 0x000000151300720c */ /* 0x080fe20003fc6270 */
[----:B------:R-:W-:Y:S01]  /*dad0*/  IMAD.MOV.U32 R92, RZ, RZ, R131 ;  /* 0x000000ffff5c7224 */ /* 0x000fe200078e0083 */
[----:B------:R-:W-:Y:S01]  /*dae0*/  FSEL R108, R78, -INF , !P4 ;  /* 0xff8000004e6c7808 */ /* 0x000fe20006000000 */
[----:B------:R-:W-:Y:S01]  /*daf0*/  IMAD.MOV.U32 R131, RZ, RZ, R245 ;  /* 0x000000ffff837224 */ /* 0x000fe200078e00f5 */
[----:B------:R-:W-:-:S02]  /*db00*/  ISETP.GE.AND P4, PT, R18, R21, PT ;  /* 0x000000151200720c */ /* 0x000fc40003f86270 */
[C---:B------:R-:W-:Y:S02]  /*db10*/  IADD3 R17, R0.reuse, 0x48, RZ ;  /* 0x0000004800117810 */ /* 0x040fe40007ffe0ff */
[----:B------:R-:W-:Y:S02]  /*db20*/  IADD3 R36, R0, 0x9, RZ ;  /* 0x0000000900247810 */ /* 0x000fe40007ffe0ff */
[-C--:B------:R-:W-:Y:S02]  /*db30*/  ISETP.GE.AND P3, PT, R17, R21.reuse, PT ;  /* 0x000000151100720c */ /* 0x080fe40003f66270 */
[-C--:B------:R-:W-:Y:S02]  /*db40*/  ISETP.GE.AND P0, PT, R36, R21.reuse, PT ;  /* 0x000000152400720c */ /* 0x080fe40003f06270 */
[----:B------:R-:W-:Y:S02]  /*db50*/  IADD3 R30, R0, 0x21, RZ ;  /* 0x00000021001e7810 */ /* 0x000fe40007ffe0ff */
[----:B------:R-:W-:Y:S01]  /*db60*/  FSEL R67, R96, -INF , !P0 ;  /* 0xff80000060437808 */ /* 0x000fe20004000000 */
[----:B------:R-:W-:Y:S01]  /*db70*/  IMAD.MOV.U32 R96, RZ, RZ, R105 ;  /* 0x000000ffff607224 */ /* 0x000fe200078e0069 */
[----:B------:R-:W-:Y:S01]  /*db80*/  BAR.SYNC.DEFER_BLOCKING 0x0 ;  /* 0x0000000000007b1d */ /* 0x000fe20000010000 */
[----:B------:R-:W-:-:S02]  /*db90*/  ISETP.GE.AND P0, PT, R30, R21, PT ;  /* 0x000000151e00720c */ /* 0x000fc40003f06270 */
[----:B------:R-:W-:Y:S02]  /*dba0*/  IADD3 R24, R0, 0x39, RZ ;  /* 0x0000003900187810 */ /* 0x000fe40007ffe0ff */
[----:B------:R-:W-:Y:S02]  /*dbb0*/  FSEL R114, R83, -INF , !P0 ;  /* 0xff80000053727808 */ /* 0x000fe40004000000 */
[----:B--2---:R-:W-:Y:S02]  /*dbc0*/  FSEL R2, R56, -INF , !P5 ;  /* 0xff80000038027808 */ /* 0x004fe40006800000 */
[----:B------:R1:W2:Y:S01]  /*dbd0*/  MUFU.TANH R56, R5 ;  /* 0x0000000500387308 */ /* 0x0002a20000002400 */
[-C--:B------:R-:W-:Y:S02]  /*dbe0*/  ISETP.GE.AND P5, PT, R16, R21.reuse, PT ;  /* 0x000000151000720c */ /* 0x080fe40003fa6270 */
[----:B------:R3:W-:Y:S01]  /*dbf0*/  STL [R1+0x48], R2 ;  /* 0x0000480201007387 */ /* 0x0007e20000100800 */
[----:B------:R-:W-:-:S02]  /*dc00*/  ISETP.GE.AND P0, PT, R24, R21, PT ;  /* 0x000000151800720c */ /* 0x000fc40003f06270 */
[----:B------:R-:W-:Y:S02]  /*dc10*/  MOV R237, R14 ;  /* 0x0000000e00ed7202 */ /* 0x000fe40000000f00 */
[----:B------:R-:W-:Y:S02]  /*dc20*/  IADD3 R14, R0, 0x51, RZ ;  /* 0x00000051000e7810 */ /* 0x000fe40007ffe0ff */
[----:B----4-:R-:W-:Y:S01]  /*dc30*/  FSEL R69, R69, -INF , !P0 ;  /* 0xff80000045457808 */ /* 0x010fe20004000000 */
[----:B------:R-:W-:Y:S01]  /*dc40*/  IMAD.MOV.U32 R134, RZ, RZ, R237 ;  /* 0x000000ffff867224 */ /* 0x000fe200078e00ed */
[----:B------:R-:W-:Y:S02]  /*dc50*/  ISETP.GE.AND P0, PT, R14, R21, PT ;  /* 0x000000150e00720c */ /* 0x000fe40003f06270 */
[----:B------:R-:W-:Y:S01]  /*dc60*/  MOV R237, R12 ;  /* 0x0000000c00ed7202 */ /* 0x000fe20000000f00 */
[----:B------:R-:W-:Y:S01]  /*dc70*/  VIADD R12, R0, 0x59 ;  /* 0x00000059000c7836 */ /* 0x000fe20000000000 */
[----:B------:R-:W-:Y:S01]  /*dc80*/  FSEL R7, R7, -INF , !P0 ;  /* 0xff80000007077808 */ /* 0x000fe20004000000 */
[----:B------:R-:W-:Y:S01]  /*dc90*/  IMAD.MOV.U32 R105, RZ, RZ, R134 ;  /* 0x000000ffff697224 */ /* 0x000fe200078e0086 */
[----:B-1----:R-:W-:-:S02]  /*dca0*/  FSEL R5, R70, -INF , !P2 ;  /* 0xff80000046057808 */ /* 0x002fc40005000000 */
[----:B------:R-:W-:Y:S02]  /*dcb0*/  ISETP.GE.AND P2, PT, R15, R21, PT ;  /* 0x000000150f00720c */ /* 0x000fe40003f46270 */
[----:B------:R-:W-:Y:S01]  /*dcc0*/  MOV R250, R11 ;  /* 0x0000000b00fa7202 */ /* 0x000fe20000000f00 */
[----:B------:R1:W-:Y:S01]  /*dcd0*/  STL [R1+0x44], R5 ;  /* 0x0000440501007387 */ /* 0x0003e20000100800 */
[C---:B------:R-:W-:Y:S02]  /*dce0*/  IADD3 R11, R0.reuse, 0x60, RZ ;  /* 0x00000060000b7810 */ /* 0x040fe40007ffe0ff */
[----:B------:R-:W-:Y:S01]  /*dcf0*/  IADD3 R8, R0, 0x69, RZ ;  /* 0x0000006900087810 */ /* 0x000fe20007ffe0ff */
[----:B------:R-:W-:Y:S02]  /*dd00*/  IMAD.MOV.U32 R118, RZ, RZ, R250 ;  /* 0x000000ffff767224 */ /* 0x000fe400078e00fa */
[----:B---3--:R-:W-:Y:S01]  /*dd10*/  FMUL.FTZ R2, R53, UR28 ;  /* 0x0000001c35027c20 */ /* 0x008fe20008410000 */
[----:B------:R-:W-:-:S02]  /*dd20*/  MOV R134, R112 ;  /* 0x0000007000867202 */ /* 0x000fc40000000f00 */
[----:B------:R-:W-:Y:S01]  /*dd30*/  ISETP.GE.AND P0, PT, R8, R21, PT ;  /* 0x000000150800720c */ /* 0x000fe20003f06270 */
[----:B------:R3:W4:Y:S01]  /*dd40*/  MUFU.TANH R52, R2 ;  /* 0x0000000200347308 */ /* 0x0007220000002400 */
[----:B------:R-:W-:Y:S02]  /*dd50*/  MOV R116, R249 ;  /* 0x000000f900747202 */ /* 0x000fe40000000f00 */
[----:B-1----:R-:W-:Y:S01]  /*dd60*/  FSEL R5, R59, -INF , !P6 ;  /* 0xff8000003b057808 */ /* 0x002fe20007000000 */
[----:B---3--:R-:W-:Y:S01]  /*dd70*/  FMUL.FTZ R2, R48, UR28 ;  /* 0x0000001c30027c20 */ /* 0x008fe20008410000 */
[----:B------:R-:W-:Y:S01]  /*dd80*/  ISETP.GE.AND P6, PT, R13, R21, PT ;  /* 0x000000150d00720c */ /* 0x000fe20003fc6270 */
[----:B------:R-:W-:Y:S01]  /*dd90*/  FMUL.FTZ R48, R46, UR28 ;  /* 0x0000001c2e307c20 */ /* 0x000fe20008410000 */
[----:B------:R-:W-:Y:S01]  /*dda0*/  FMUL.FTZ R46, R43, UR28 ;  /* 0x0000001c2b2e7c20 */ /* 0x000fe20008410000 */
[----:B------:R1:W3:Y:S01]  /*ddb0*/  MUFU.TANH R59, R2 ;  /* 0x00000002003b7308 */ /* 0x0002e20000002400 */
[----:B------:R2:W-:Y:S01]  /*ddc0*/  STL [R1+0x3c], R5 ;  /* 0x00003c0501007387 */ /* 0x0005e20000100800 */
[----:B-1----:R-:W-:-:S02]  /*ddd0*/  FSEL R2, R58, -INF , !P4 ;  /* 0xff8000003a027808 */ /* 0x002fc40006000000 */
[----:B------:R-:W-:-:S03]  /*dde0*/  ISETP.GE.AND P4, PT, R12, R21, PT ;  /* 0x000000150c00720c */ /* 0x000fc60003f86270 */
[----:B------:R1:W-:Y:S01]  /*ddf0*/  STL [R1+0x38], R2 ;  /* 0x0000380201007387 */ /* 0x0003e20000100800 */
[----:B------:R-:W-:Y:S02]  /*de00*/  FSEL R83, R57, -INF , !P4 ;  /* 0xff80000039537808 */ /* 0x000fe40006000000 */
[----:B------:R-:W-:Y:S01]  /*de10*/  MOV R57, R104 ;  /* 0x0000006800397202 */ /* 0x000fe20000000f00 */
[----:B--2---:R-:W-:Y:S01]  /*de20*/  FMUL.FTZ R5, R49, UR28 ;  /* 0x0000001c31057c20 */ /* 0x004fe20008410000 */
[----:B------:R-:W-:-:S03]  /*de30*/  FMUL.FTZ R49, R55, UR28 ;  /* 0x0000001c37317c20 */ /* 0x000fc60008410000 */
[----:B------:R2:W-:Y:S01]  /*de40*/  MUFU.TANH R58, R5 ;  /* 0x00000005003a7308 */ /* 0x0005e20000002400 */
[----:B-1----:R-:W-:Y:S01]  /*de50*/  FSEL R2, R9, -INF , !P3 ;  /* 0xff80000009027808 */ /* 0x002fe20005800000 */
[----:B------:R-:W-:Y:S01]  /*de60*/  VIADD R9, R0, 0x68 ;  /* 0x0000006800097836 */ /* 0x000fe20000000000 */
[----:B--2---:R-:W-:Y:S01]  /*de70*/  FSEL R5, R60, -INF , !P5 ;  /* 0xff8000003c057808 */ /* 0x004fe20006800000 */
[----:B------:R-:W-:Y:S01]  /*de80*/  IMAD.MOV.U32 R60, RZ, RZ, R200 ;  /* 0x000000ffff3c7224 */ /* 0x000fe200078e00c8 */
[-C--:B------:R-:W-:Y:S01]  /*de90*/  ISETP.GE.AND P3, PT, R11, R21.reuse, PT ;  /* 0x000000150b00720c */ /* 0x080fe20003f66270 */
[----:B------:R1:W-:Y:S01]  /*dea0*/  STL [R1+0x34], R2 ;  /* 0x0000340201007387 */ /* 0x0003e20000100800 */
[----:B------:R-:W-:Y:S01]  /*deb0*/  ISETP.GE.AND P5, PT, R10, R21, PT ;  /* 0x000000150a00720c */ /* 0x000fe20003fa6270 */
[----:B------:R-:W-:Y:S01]  /*dec0*/  IMAD.MOV.U32 R200, RZ, RZ, R251 ;  /* 0x000000ffffc87224 */ /* 0x000fe200078e00fb */
[----:B------:R-:W-:Y:S01]  /*ded0*/  FSEL R112, R56, -INF , !P3 ;  /* 0xff80000038707808 */ /* 0x000fe20005800000 */
[----:B------:R2:W-:Y:S01]  /*dee0*/  STL [R1+0x30], R5 ;  /* 0x0000300501007387 */ /* 0x0005e20000100800 */
[----:B------:R-:W-:-:S02]  /*def0*/  IMAD.MOV.U32 R56, RZ, RZ, R246 ;  /* 0x000000ffff387224 */ /* 0x000fc400078e00f6 */
[----:B-1----:R-:W-:-:S04]  /*df00*/  FMUL.FTZ R2, R44, UR28 ;  /* 0x0000001c2c027c20 */ /* 0x002fc80008410000 */
[----:B------:R1:W3:Y:S01]  /*df10*/  MUFU.TANH R53, R2 ;  /* 0x0000000200357308 */ /* 0x0002e20000002400 */
[----:B--2---:R-:W-:Y:S01]  /*df20*/  FMUL.FTZ R5, R40, UR28 ;  /* 0x0000001c28057c20 */ /* 0x004fe20008410000 */
[----:B----4-:R-:W-:-:S06]  /*df30*/  FSEL R40, R52, -INF , !P5 ;  /* 0xff80000034287808 */ /* 0x010fcc0006800000 */
[----:B------:R2:W-:Y:S01]  /*df40*/  MUFU.TANH R44, R5 ;  /* 0x00000005002c7308 */ /* 0x0005e20000002400 */
[----:B-1----:R-:W-:Y:S02]  /*df50*/  FSEL R2, R39, -INF , !P2 ;  /* 0xff80000027027808 */ /* 0x002fe40005000000 */
[----:B------:R-:W-:-:S03]  /*df60*/  ISETP.GE.AND P2, PT, R9, R21, PT ;  /* 0x000000150900720c */ /* 0x000fc60003f46270 */
[----:B------:R1:W-:Y:S01]  /*df70*/  STL [R1+0x2c], R2 ;  /* 0x00002c0201007387 */ /* 0x0003e20000100800 */
[----:B--2---:R-:W-:-:S03]  /*df80*/  IADD3 R5, R0, 0x78, RZ ;  /* 0x0000007800057810 */ /* 0x004fc60007ffe0ff */
[----:B------:R2:W-:Y:S01]  /*df90*/  STL [R1+0x28], R7 ;  /* 0x0000280701007387 */ /* 0x0005e20000100800 */
[----:B------:R-:W-:Y:S01]  /*dfa0*/  ISETP.GE.AND P3, PT, R5, R21, PT ;  /* 0x000000150500720c */ /* 0x000fe20003f66270 */
[----:B-1----:R-:W-:Y:S01]  /*dfb0*/  FMUL.FTZ R2, R45, UR28 ;  /* 0x0000001c2d027c20 */ /* 0x002fe20008410000 */
[----:B------:R-:W-:Y:S01]  /*dfc0*/  FMUL.FTZ R45, R42, UR28 ;  /* 0x0000001c2a2d7c20 */ /* 0x000fe20008410000 */
[----:B---3--:R-:W-:Y:S01]  /*dfd0*/  FSEL R42, R59, -INF , !P2 ;  /* 0xff8000003b2a7808 */ /* 0x008fe20005000000 */
[----:B------:R-:W-:Y:S01]  /*dfe0*/  IMAD.MOV.U32 R59, RZ, RZ, R248 ;  /* 0x000000ffff3b7224 */ /* 0x000fe200078e00f8 */
[----:B------:R1:W-:Y:S01]  /*dff0*/  MUFU.TANH R39, R2 ;  /* 0x0000000200277308 */ /* 0x0003e20000002400 */
[C---:B--2---:R-:W-:Y:S01]  /*e000*/  VIADD R7, R0.reuse, 0x70 ;  /* 0x0000007000077836 */ /* 0x044fe20000000000 */
[----:B------:R-:W-:-:S06]  /*e010*/  ISETP.GE.AND P2, PT, R0, R20, PT ;  /* 0x000000140000720c */ /* 0x000fcc0003f46270 */
[----:B------:R-:W-:Y:S01]  /*e020*/  MUFU.TANH R45, R45 ;  /* 0x0000002d002d7308 */ /* 0x000fe20000002400 */
[----:B-1----:R-:W-:Y:S01]  /*e030*/  FSEL R2, R6, -INF , !P6 ;  /* 0xff80000006027808 */ /* 0x002fe20007000000 */
[----:B------:R-:W-:Y:S01]  /*e040*/  VIADD R6, R0, 0x71 ;  /* 0x0000007100067836 */ /* 0x000fe20000000000 */
[----:B------:R-:W-:-:S03]  /*e050*/  ISETP.GE.AND P6, PT, R7, R21, PT ;  /* 0x000000150700720c */ /* 0x000fc60003fc6270 */
[----:B------:R1:W-:Y:S01]  /*e060*/  STL [R1+0x24], R2 ;  /* 0x0000240201007387 */ /* 0x0003e20000100800 */
[----:B------:R-:W-:Y:S02]  /*e070*/  ISETP.GE.AND P4, PT, R6, R21, PT ;  /* 0x000000150600720c */ /* 0x000fe40003f86270 */
[----:B------:R-:W-:Y:S01]  /*e080*/  FSEL R43, R53, -INF , !P6 ;  /* 0xff800000352b7808 */ /* 0x000fe20007000000 */
[----:B------:R2:W-:Y:S01]  /*e090*/  STL [R1+0x18], R40 ;  /* 0x0000182801007387 */ /* 0x0005e20000100800 */
[----:B------:R-:W-:-:S03]  /*e0a0*/  ISETP.GE.AND P6, PT, R37, R20, PT ;  /* 0x000000142500720c */ /* 0x000fc60003fc6270 */
[----:B------:R3:W-:Y:S01]  /*e0b0*/  STL [R1+0x14], R42 ;  /* 0x0000142a01007387 */ /* 0x0007e20000100800 */
[----:B-1----:R-:W-:Y:S02]  /*e0c0*/  VIADD R2, R0, 0x79 ;  /* 0x0000007900027836 */ /* 0x002fe40000000000 */
[----:B--2---:R-:W-:-:S03]  /*e0d0*/  FMUL.FTZ R40, R119, UR28 ;  /* 0x0000001c77287c20 */ /* 0x004fc60008410000 */
[----:B------:R-:W-:Y:S01]  /*e0e0*/  ISETP.GE.AND P5, PT, R2, R21, PT ;  /* 0x000000150200720c */ /* 0x000fe20003fa6270 */
[----:B------:R-:W-:Y:S01]  /*e0f0*/  FMUL.FTZ R21, R41, UR28 ;  /* 0x0000001c29157c20 */ /* 0x000fe20008410000 */
[----:B------:R-:W-:Y:S01]  /*e100*/  FMUL.FTZ R41, R51, UR28 ;  /* 0x0000001c33297c20 */ /* 0x000fe20008410000 */
[----:B---3--:R-:W-:Y:S01]  /*e110*/  FSEL R42, R58, -INF , !P0 ;  /* 0xff8000003a2a7808 */ /* 0x008fe20004000000 */
[----:B------:R-:W-:Y:S01]  /*e120*/  IMAD.MOV.U32 R58, RZ, RZ, R237 ;  /* 0x000000ffff3a7224 */ /* 0x000fe200078e00ed */
[-C--:B------:R-:W-:Y:S01]  /*e130*/  ISETP.GE.AND P0, PT, R38, R20.reuse, PT ;  /* 0x000000142600720c */ /* 0x080fe20003f06270 */
[----:B------:R-:W-:Y:S01]  /*e140*/  MUFU.TANH R40, R40 ;  /* 0x0000002800287308 */ /* 0x000fe20000002400 */
[----:B------:R-:W-:Y:S01]  /*e150*/  FSEL R51, R227, -INF , !P2 ;  /* 0xff800000e3337808 */ /* 0x000fe20005000000 */
[----:B------:R1:W-:Y:S01]  /*e160*/  STL [R1+0x10], R42 ;  /* 0x0000102a01007387 */ /* 0x0003e20000100800 */
[----:B------:R-:W-:Y:S02]  /*e170*/  FSEL R52, R215, -INF , !P0 ;  /* 0xff800000d7347808 */ /* 0x000fe40004000000 */
[-C--:B------:R-:W-:Y:S01]  /*e180*/  ISETP.GE.AND P2, PT, R33, R20.reuse, PT ;  /* 0x000000142100720c */ /* 0x080fe20003f46270 */
[----:B------:R2:W-:Y:S01]  /*e190*/  STL [R1+0xc], R43 ;  /* 0x00000c2b01007387 */ /* 0x0005e20000100800 */
[-C--:B------:R-:W-:Y:S01]  /*e1a0*/  ISETP.GE.AND P0, PT, R32, R20.reuse, PT ;  /* 0x000000142000720c */ /* 0x080fe20003f06270 */
[----:B------:R-:W3:Y:S01]  /*e1b0*/  MUFU.TANH R21, R21 ;  /* 0x0000001500157308 */ /* 0x000ee20000002400 */
[----:B------:R-:W-:Y:S01]  /*e1c0*/  FSEL R78, R97, -INF , !P2 ;  /* 0xff800000614e7808 */ /* 0x000fe20005000000 */
[----:B------:R-:W-:Y:S01]  /*e1d0*/  IMAD.MOV.U32 R97, RZ, RZ, R252 ;  /* 0x000000ffff617224 */ /* 0x000fe200078e00fc */
[----:B------:R-:W-:Y:S01]  /*e1e0*/  FSEL R79, R95, -INF , !P0 ;  /* 0xff8000005f4f7808 */ /* 0x000fe20004000000 */
[----:B------:R-:W-:Y:S01]  /*e1f0*/  IMAD.MOV.U32 R95, RZ, RZ, R105 ;  /* 0x000000ffff5f7224 */ /* 0x000fe200078e0069 */
[----:B------:R-:W-:-:S02]  /*e200*/  ISETP.GE.AND P2, PT, R27, R20, PT ;  /* 0x000000141b00720c */ /* 0x000fc40003f46270 */
[-C--:B------:R-:W-:Y:S01]  /*e210*/  ISETP.GE.AND P0, PT, R26, R20.reuse, PT ;  /* 0x000000141a00720c */ /* 0x080fe20003f06270 */
[----:B------:R-:W-:Y:S01]  /*e220*/  MUFU.TANH R41, R41 ;  /* 0x0000002900297308 */ /* 0x000fe20000002400 */
[----:B------:R-:W-:Y:S02]  /*e230*/  FSEL R55, R91, -INF , !P2 ;  /* 0xff8000005b377808 */ /* 0x000fe40005000000 */
[----:B------:R-:W-:Y:S02]  /*e240*/  FSEL R252, R90, -INF , !P0 ;  /* 0xff8000005afc7808 */ /* 0x000fe40004000000 */
[-C--:B------:R-:W-:Y:S02]  /*e250*/  ISETP.GE.AND P2, PT, R17, R20.reuse, PT ;  /* 0x000000141100720c */ /* 0x080fe40003f46270 */
[----:B------:R-:W-:Y:S02]  /*e260*/  ISETP.GE.AND P0, PT, R16, R20, PT ;  /* 0x000000141000720c */ /* 0x000fe40003f06270 */
[----:B---3--:R-:W-:-:S02]  /*e270*/  FSEL R21, R21, -INF , !P5 ;  /* 0xff80000015157808 */ /* 0x008fc40006800000 */
[----:B-1----:R-:W-:Y:S02]  /*e280*/  FSEL R42, R39, -INF , !P4 ;  /* 0xff800000272a7808 */ /* 0x002fe40006000000 */
[----:B------:R1:W3:Y:S01]  /*e290*/  MUFU.TANH R39, R54 ;  /* 0x0000003600277308 */ /* 0x0002e20000002400 */
[-C--:B------:R-:W-:Y:S02]  /*e2a0*/  ISETP.GE.AND P4, PT, R36, R20.reuse, PT ;  /* 0x000000142400720c */ /* 0x080fe40003f86270 */
[----:B------:R4:W-:Y:S01]  /*e2b0*/  STL [R1+0x8], R42 ;  /* 0x0000082a01007387 */ /* 0x0009e20000100800 */
[-C--:B------:R-:W-:Y:S02]  /*e2c0*/  ISETP.GE.AND P5, PT, R34, R20.reuse, PT ;  /* 0x000000142200720c */ /* 0x080fe40003fa6270 */
[----:B------:R-:W-:Y:S01]  /*e2d0*/  FSEL R53, R213, -INF , !P4 ;  /* 0xff800000d5357808 */ /* 0x000fe20006000000 */
[----:B------:R3:W-:Y:S01]  /*e2e0*/  STL [R1+0x4], R21 ;  /* 0x0000041501007387 */ /* 0x0007e20000100800 */
[----:B------:R-:W-:Y:S01]  /*e2f0*/  FSEL R76, R99, -INF , !P5 ;  /* 0xff800000634c7808 */ /* 0x000fe20006800000 */
[----:B--2---:R-:W-:Y:S01]  /*e300*/  MUFU.TANH R43, R47 ;  /* 0x0000002f002b7308 */ /* 0x004fe20000002400 */
[----:B------:R-:W-:-:S02]  /*e310*/  ISETP.GE.AND P4, PT, R30, R20, PT ;  /* 0x000000141e00720c */ /* 0x000fc40003f86270 */
[-C--:B------:R-:W-:Y:S02]  /*e320*/  ISETP.GE.AND P5, PT, R28, R20.reuse, PT ;  /* 0x000000141c00720c */ /* 0x080fe40003fa6270 */
[----:B------:R-:W-:Y:S01]  /*e330*/  FSEL R104, R93, -INF , !P4 ;  /* 0xff8000005d687808 */ /* 0x000fe20006000000 */
[----:B------:R-:W-:Y:S01]  /*e340*/  IMAD.MOV.U32 R93, RZ, RZ, R229 ;  /* 0x000000ffff5d7224 */ /* 0x000fe200078e00e5 */
[----:B------:R-:W-:Y:S02]  /*e350*/  FSEL R107, R107, -INF , !P5 ;  /* 0xff8000006b6b7808 */ /* 0x000fe40006800000 */
[----:B-1----:R-:W-:Y:S02]  /*e360*/  FSEL R54, R44, -INF , !P3 ;  /* 0xff8000002c367808 */ /* 0x002fe40005800000 */
[-C--:B------:R-:W-:Y:S01]  /*e370*/  ISETP.GE.AND P3, PT, R35, R20.reuse, PT ;  /* 0x000000142300720c */ /* 0x080fe20003f66270 */
[----:B------:R-:W-:Y:S01]  /*e380*/  MUFU.TANH R44, R48 ;  /* 0x00000030002c7308 */ /* 0x000fe20000002400 */
[----:B------:R-:W-:-:S02]  /*e390*/  ISETP.GE.AND P4, PT, R24, R20, PT ;  /* 0x000000141800720c */ /* 0x000fc40003f86270 */
[----:B------:R-:W-:Y:S01]  /*e3a0*/  FSEL R70, R100, -INF , !P3 ;  /* 0xff80000064467808 */ /* 0x000fe20005800000 */
[----:B------:R-:W-:Y:S01]  /*e3b0*/  IMAD.MOV.U32 R100, RZ, RZ, R96 ;  /* 0x000000ffff647224 */ /* 0x000fe200078e0060 */
[-C--:B------:R-:W-:Y:S02]  /*e3c0*/  ISETP.GE.AND P3, PT, R29, R20.reuse, PT ;  /* 0x000000141d00720c */ /* 0x080fe40003f66270 */
[-C--:B------:R-:W-:Y:S01]  /*e3d0*/  ISETP.GE.AND P5, PT, R18, R20.reuse, PT ;  /* 0x000000141200720c */ /* 0x080fe20003fa6270 */
[----:B----4-:R1:W-:Y:S01]  /*e3e0*/  MUFU.TANH R42, R50 ;  /* 0x00000032002a7308 */ /* 0x0103e20000002400 */
[----:B------:R-:W-:Y:S02]  /*e3f0*/  FSEL R102, R102, -INF , !P3 ;  /* 0xff80000066667808 */ /* 0x000fe40005800000 */
[----:B------:R-:W-:Y:S02]  /*e400*/  ISETP.GE.AND P3, PT, R19, R20, PT ;  /* 0x000000141300720c */ /* 0x000fe40003f66270 */
[----:B------:R-:W-:-:S02]  /*e410*/  MOV R213, R247 ;  /* 0x000000f700d57202 */ /* 0x000fc40000000f00 */
[----:B------:R-:W-:Y:S01]  /*e420*/  FSEL R250, R88, -INF , !P4 ;  /* 0xff80000058fa7808 */ /* 0x000fe20006000000 */
[----:B---3--:R2:W3:Y:S01]  /*e430*/  MUFU.TANH R21, R49 ;  /* 0x0000003100157308 */ /* 0x0084e20000002400 */
[----:B------:R-:W-:Y:S02]  /*e440*/  FSEL R249, R80, -INF , !P3 ;  /* 0xff80000050f97808 */ /* 0x000fe40005800000 */
[----:B------:R-:W-:Y:S02]  /*e450*/  FSEL R248, R77, -INF , !P5 ;  /* 0xff8000004df87808 */ /* 0x000fe40006800000 */
[----:B------:R-:W-:Y:S02]  /*e460*/  FSEL R247, R75, -INF , !P2 ;  /* 0xff8000004bf77808 */ /* 0x000fe40005000000 */
[----:B------:R-:W-:Y:S02]  /*e470*/  FSEL R246, R68, -INF , !P0 ;  /* 0xff80000044f67808 */ /* 0x000fe40004000000 */
[-C--:B------:R-:W-:Y:S01]  /*e480*/  ISETP.GE.AND P4, PT, R14, R20.reuse, PT ;  /* 0x000000140e00720c */ /* 0x080fe20003f86270 */
[----:B-1----:R-:W-:Y:S01]  /*e490*/  IMAD.MOV.U32 R50, RZ, RZ, R201 ;  /* 0x000000ffff327224 */ /* 0x002fe200078e00c9 */
[----:B------:R-:W-:-:S02]  /*e4a0*/  ISETP.GE.AND P3, PT, R13, R20, PT ;  /* 0x000000140d00720c */ /* 0x000fc40003f66270 */
[-C--:B------:R-:W-:Y:S02]  /*e4b0*/  ISETP.GE.AND P5, PT, R12, R20.reuse, PT ;  /* 0x000000140c00720c */ /* 0x080fe40003fa6270 */
[-C--:B------:R-:W-:Y:S02]  /*e4c0*/  ISETP.GE.AND P2, PT, R11, R20.reuse, PT ;  /* 0x000000140b00720c */ /* 0x080fe40003f46270 */
[----:B--2---:R-:W-:Y:S02]  /*e4d0*/  FSEL R49, R214, -INF , !P6 ;  /* 0xff800000d6317808 */ /* 0x004fe40007000000 */
[-C--:B------:R-:W-:Y:S02]  /*e4e0*/  ISETP.GE.AND P6, PT, R31, R20.reuse, PT ;  /* 0x000000141f00720c */ /* 0x080fe40003fc6270 */
[-C--:B------:R-:W-:Y:S02]  /*e4f0*/  ISETP.GE.AND P0, PT, R10, R20.reuse, PT ;  /* 0x000000140a00720c */ /* 0x080fe40003f06270 */
[----:B------:R-:W-:Y:S01]  /*e500*/  FSEL R96, R94, -INF , !P6 ;  /* 0xff8000005e607808 */ /* 0x000fe20007000000 */
[----:B------:R-:W-:Y:S01]  /*e510*/  IMAD.MOV.U32 R94, RZ, RZ, R203 ;  /* 0x000000ffff5e7224 */ /* 0x000fe200078e00cb */
[----:B------:R-:W-:Y:S01]  /*e520*/  ISETP.GE.AND P6, PT, R25, R20, PT ;  /* 0x000000141900720c */ /* 0x000fe20003fc6270 */
[----:B------:R-:W-:Y:S01]  /*e530*/  IMAD.MOV.U32 R203, RZ, RZ, R235 ;  /* 0x000000ffffcb7224 */ /* 0x000fe200078e00eb */
[----:B------:R-:W-:Y:S01]  /*e540*/  MOV R99, R128 ;  /* 0x0000008000637202 */ /* 0x000fe20000000f00 */
[----:B------:R-:W-:Y:S01]  /*e550*/  IMAD.MOV.U32 R128, RZ, RZ, R130 ;  /* 0x000000ffff807224 */ /* 0x000fe200078e0082 */
[----:B------:R-:W-:-:S02]  /*e560*/  FSEL R251, R89, -INF , !P6 ;  /* 0xff80000059fb7808 */ /* 0x000fc40007000000 */
[----:B------:R-:W-:Y:S02]  /*e570*/  ISETP.GE.AND P6, PT, R15, R20, PT ;  /* 0x000000140f00720c */ /* 0x000fe40003fc6270 */
[----:B------:R-:W-:Y:S01]  /*e580*/  MOV R119, R202 ;  /* 0x000000ca00777202 */ /* 0x000fe20000000f00 */
[----:B------:R-:W-:Y:S01]  /*e590*/  IMAD.MOV.U32 R202, RZ, RZ, R234 ;  /* 0x000000ffffca7224 */ /* 0x000fe200078e00ea */
[----:B------:R-:W-:Y:S02]  /*e5a0*/  MOV R105, R236 ;  /* 0x000000ec00697202 */ /* 0x000fe40000000f00 */
[----:B------:R-:W-:Y:S02]  /*e5b0*/  MOV R130, R244 ;  /* 0x000000f400827202 */ /* 0x000fe40000000f00 */
[----:B------:R-:W-:Y:S02]  /*e5c0*/  FSEL R245, R63, -INF , !P6 ;  /* 0xff8000003ff57808 */ /* 0x000fe40007000000 */
[----:B------:R-:W-:-:S02]  /*e5d0*/  FSEL R244, R62, -INF , !P4 ;  /* 0xff8000003ef47808 */ /* 0x000fc40006000000 */
[----:B------:R-:W-:Y:S02]  /*e5e0*/  FSEL R237, R61, -INF , !P3 ;  /* 0xff8000003ded7808 */ /* 0x000fe40005800000 */
[----:B------:R-:W-:Y:S02]  /*e5f0*/  FSEL R236, R40, -INF , !P5 ;  /* 0xff80000028ec7808 */ /* 0x000fe40006800000 */
[----:B------:R-:W-:Y:S02]  /*e600*/  FSEL R235, R39, -INF , !P2 ;  /* 0xff80000027eb7808 */ /* 0x000fe40005000000 */
[----:B---3--:R-:W-:Y:S01]  /*e610*/  FSEL R234, R21, -INF , !P0 ;  /* 0xff80000015ea7808 */ /* 0x008fe20004000000 */
[----:B------:R-:W-:Y:S01]  /*e620*/  FMUL.FTZ R21, R238, UR28 ;  /* 0x0000001cee157c20 */ /* 0x000fe20008410000 */
[-C--:B------:R-:W-:Y:S02]  /*e630*/  ISETP.GE.AND P6, PT, R9, R20.reuse, PT ;  /* 0x000000140900720c */ /* 0x080fe40003fc6270 */
[----:B------:R-:W-:-:S02]  /*e640*/  ISETP.GE.AND P4, PT, R8, R20, PT ;  /* 0x000000140800720c */ /* 0x000fc40003f86270 */
[-C--:B------:R-:W-:Y:S02]  /*e650*/  ISETP.GE.AND P3, PT, R7, R20.reuse, PT ;  /* 0x000000140700720c */ /* 0x080fe40003f66270 */
[-C--:B------:R-:W-:Y:S02]  /*e660*/  ISETP.GE.AND P5, PT, R6, R20.reuse, PT ;  /* 0x000000140600720c */ /* 0x080fe40003fa6270 */
[-C--:B------:R-:W-:Y:S02]  /*e670*/  ISETP.GE.AND P2, PT, R5, R20.reuse, PT ;  /* 0x000000140500720c */ /* 0x080fe40003f46270 */
[----:B------:R-:W-:Y:S02]  /*e680*/  ISETP.GE.AND P0, PT, R2, R20, PT ;  /* 0x000000140200720c */ /* 0x000fe40003f06270 */
[----:B------:R-:W1:Y:S01]  /*e690*/  MUFU.TANH R20, R46 ;  /* 0x0000002e00147308 */ /* 0x000e620000002400 */
[----:B------:R-:W-:Y:S02]  /*e6a0*/  MOV R201, R232 ;  /* 0x000000e800c97202 */ /* 0x000fe40000000f00 */
[----:B------:R-:W-:-:S02]  /*e6b0*/  FSEL R232, R42, -INF , !P6 ;  /* 0xff8000002ae87808 */ /* 0x000fc40007000000 */
[----:B------:R-:W-:Y:S02]  /*e6c0*/  FSEL R117, R41, -INF , !P4 ;  /* 0xff80000029757808 */ /* 0x000fe40006000000 */
[CC--:B------:R-:W-:Y:S01]  /*e6d0*/  ISETP.GE.AND P6, PT, R0.reuse, R23.reuse, PT ;  /* 0x000000170000720c */ /* 0x0c0fe20003fc6270 */
[----:B------:R-:W2:Y:S01]  /*e6e0*/  MUFU.TANH R46, R21 ;  /* 0x00000015002e7308 */ /* 0x000ea20000002400 */
[----:B------:R-:W-:Y:S01]  /*e6f0*/  ISETP.GE.AND P4, PT, R0, R22, PT ;  /* 0x000000160000720c */ /* 0x000fe20003f86270 */
[----:B------:R-:W-:Y:S01]  /*e700*/  FMUL.FTZ R0, R239, UR28 ;  /* 0x0000001cef007c20 */ /* 0x000fe20008410000 */
[----:B------:R-:W-:Y:S02]  /*e710*/  FSEL R229, R44, -INF , !P3 ;  /* 0xff8000002ce57808 */ /* 0x000fe40005800000 */
[----:B------:R-:W-:Y:S02]  /*e720*/  FSEL R227, R43, -INF , !P5 ;  /* 0xff8000002be37808 */ /* 0x000fe40006800000 */
[----:B------:R-:W-:-:S02]  /*e730*/  ISETP.GE.AND P3, PT, R38, R23, PT ;  /* 0x000000172600720c */ /* 0x000fc40003f66270 */
[-C--:B------:R-:W-:Y:S02]  /*e740*/  ISETP.GE.AND P5, PT, R38, R22.reuse, PT ;  /* 0x000000162600720c */ /* 0x080fe40003fa6270 */
[----:B------:R3:W-:Y:S01]  /*e750*/  MUFU.TANH R38, R0 ;  /* 0x0000000000267308 */ /* 0x0007e20000002400 */
[----:B------:R-:W-:Y:S02]  /*e760*/  FSEL R215, R45, -INF , !P2 ;  /* 0xff8000002dd77808 */ /* 0x000fe40005000000 */
[----:B-1----:R-:W-:Y:S02]  /*e770*/  FSEL R214, R20, -INF , !P0 ;  /* 0xff80000014d67808 */ /* 0x002fe40004000000 */
[C---:B------:R-:W-:Y:S02]  /*e780*/  ISETP.GE.AND P2, PT, R37.reuse, R23, PT ;  /* 0x000000172500720c */ /* 0x040fe40003f46270 */
[----:B------:R-:W-:Y:S02]  /*e790*/  ISETP.GE.AND P0, PT, R37, R22, PT ;  /* 0x000000162500720c */ /* 0x000fe40003f06270 */
[----:B------:R-:W-:-:S02]  /*e7a0*/  FSEL R39, R93, -INF , !P6 ;  /* 0xff8000005d277808 */ /* 0x000fc40007000000 */
[----:B------:R-:W-:Y:S02]  /*e7b0*/  FSEL R40, R94, -INF , !P4 ;  /* 0xff8000005e287808 */ /* 0x000fe40006000000 */
[CC--:B------:R-:W-:Y:S02]  /*e7c0*/  ISETP.GE.AND P6, PT, R36.reuse, R23.reuse, PT ;  /* 0x000000172400720c */ /* 0x0c0fe40003fc6270 */
[----:B------:R-:W-:Y:S01]  /*e7d0*/  ISETP.GE.AND P4, PT, R36, R22, PT ;  /* 0x000000162400720c */ /* 0x000fe20003f86270 */
[----:B---3--:R-:W-:Y:S01]  /*e7e0*/  FMUL.FTZ R0, R208, UR28 ;  /* 0x0000001cd0007c20 */ /* 0x008fe20008410000 */
[----:B------:R-:W-:Y:S02]  /*e7f0*/  FSEL R43, R95, -INF , !P3 ;  /* 0xff8000005f2b7808 */ /* 0x000fe40005800000 */
[----:B------:R-:W-:Y:S01]  /*e800*/  FSEL R47, R97, -INF , !P5 ;  /* 0xff800000612f7808 */ /* 0x000fe20006800000 */
[----:B------:R1:W-:Y:S01]  /*e810*/  MUFU.TANH R37, R0 ;  /* 0x0000000000257308 */ /* 0x0003e20000002400 */
[----:B------:R-:W-:-:S02]  /*e820*/  ISETP.GE.AND P3, PT, R35, R23, PT ;  /* 0x000000172300720c */ /* 0x000fc40003f66270 */
[-C--:B------:R-:W-:Y:S02]  /*e830*/  ISETP.GE.AND P5, PT, R35, R22.reuse, PT ;  /* 0x000000162300720c */ /* 0x080fe40003fa6270 */
[----:B------:R-:W-:Y:S02]  /*e840*/  FSEL R42, R50, -INF , !P2 ;  /* 0xff800000322a7808 */ /* 0x000fe40005000000 */
[----:B------:R-:W-:Y:S02]  /*e850*/  FSEL R45, R99, -INF , !P0 ;  /* 0xff800000632d7808 */ /* 0x000fe40004000000 */
[C---:B------:R-:W-:Y:S02]  /*e860*/  ISETP.GE.AND P2, PT, R34.reuse, R23, PT ;  /* 0x000000172200720c */ /* 0x040fe40003f46270 */
[----:B------:R-:W-:Y:S02]  /*e870*/  ISETP.GE.AND P0, PT, R34, R22, PT ;  /* 0x000000162200720c */ /* 0x000fe40003f06270 */
[----:B------:R-:W-:-:S02]  /*e880*/  FSEL R41, R100, -INF , !P6 ;  /* 0xff80000064297808 */ /* 0x000fc40007000000 */
[----:B------:R-:W-:Y:S01]  /*e890*/  FSEL R44, R213, -INF , !P4 ;  /* 0xff800000d52c7808 */ /* 0x000fe20006000000 */
[----:B-1----:R-:W-:Y:S01]  /*e8a0*/  FMUL.FTZ R0, R209, UR28 ;  /* 0x0000001cd1007c20 */ /* 0x002fe20008410000 */
[CC--:B------:R-:W-:Y:S02]  /*e8b0*/  ISETP.GE.AND P6, PT, R33.reuse, R23.reuse, PT ;  /* 0x000000172100720c */ /* 0x0c0fe40003fc6270 */
[----:B------:R-:W-:Y:S01]  /*e8c0*/  ISETP.GE.AND P4, PT, R33, R22, PT ;  /* 0x000000162100720c */ /* 0x000fe20003f86270 */
[----:B------:R1:W-:Y:S01]  /*e8d0*/  MUFU.TANH R36, R0 ;  /* 0x0000000000247308 */ /* 0x0003e20000002400 */
[----:B------:R-:W-:Y:S02]  /*e8e0*/  FSEL R59, R59, -INF , !P3 ;  /* 0xff8000003b3b7808 */ /* 0x000fe40005800000 */
[----:B------:R-:W-:Y:S02]  /*e8f0*/  FSEL R60, R60, -INF , !P5 ;  /* 0xff8000003c3c7808 */ /* 0x000fe40006800000 */
[----:B------:R-:W-:-:S02]  /*e900*/  ISETP.GE.AND P3, PT, R32, R23, PT ;  /* 0x000000172000720c */ /* 0x000fc40003f66270 */
[-C--:B------:R-:W-:Y:S02]  /*e910*/  ISETP.GE.AND P5, PT, R32, R22.reuse, PT ;  /* 0x000000162000720c */ /* 0x080fe40003fa6270 */
[----:B------:R-:W-:Y:S02]  /*e920*/  FSEL R58, R58, -INF , !P2 ;  /* 0xff8000003a3a7808 */ /* 0x000fe40005000000 */
[----:B------:R-:W-:Y:S02]  /*e930*/  FSEL R61, R119, -INF , !P0 ;  /* 0xff800000773d7808 */ /* 0x000fe40004000000 */
[C---:B------:R-:W-:Y:S02]  /*e940*/  ISETP.GE.AND P2, PT, R31.reuse, R23, PT ;  /* 0x000000171f00720c */ /* 0x040fe40003f46270 */
[----:B------:R-:W-:Y:S01]  /*e950*/  ISETP.GE.AND P0, PT, R31, R22, PT ;  /* 0x000000161f00720c */ /* 0x000fe20003f06270 */
[----:B-1----:R-:W-:Y:S01]  /*e960*/  FMUL.FTZ R0, R210, UR28 ;  /* 0x0000001cd2007c20 */ /* 0x002fe20008410000 */
[----:B------:R-:W-:-:S02]  /*e970*/  FSEL R57, R57, -INF , !P6 ;  /* 0xff80000039397808 */ /* 0x000fc40007000000 */
[----:B------:R-:W-:Y:S01]  /*e980*/  FSEL R62, R56, -INF , !P4 ;  /* 0xff800000383e7808 */ /* 0x000fe20006000000 */
[----:B------:R1:W-:Y:S01]  /*e990*/  MUFU.TANH R35, R0 ;  /* 0x0000000000237308 */ /* 0x0003e20000002400 */
[CC--:B------:R-:W-:Y:S02]  /*e9a0*/  ISETP.GE.AND P6, PT, R30.reuse, R23.reuse, PT ;  /* 0x000000171e00720c */ /* 0x0c0fe40003fc6270 */
[----:B------:R-:W-:Y:S02]  /*e9b0*/  ISETP.GE.AND P4, PT, R30, R22, PT ;  /* 0x000000161e00720c */ /* 0x000fe40003f86270 */
[----:B------:R-:W-:Y:S02]  /*e9c0*/  FSEL R56, R118, -INF , !P3 ;  /* 0xff80000076387808 */ /* 0x000fe40005800000 */
[----:B------:R-:W-:Y:S02]  /*e9d0*/  FSEL R63, R116, -INF , !P5 ;  /* 0xff800000743f7808 */ /* 0x000fe40006800000 */
[----:B------:R-:W-:-:S02]  /*e9e0*/  ISETP.GE.AND P3, PT, R29, R23, PT ;  /* 0x000000171d00720c */ /* 0x000fc40003f66270 */
[-C--:B------:R-:W-:Y:S02]  /*e9f0*/  ISETP.GE.AND P5, PT, R29, R22.reuse, PT ;  /* 0x000000161d00720c */ /* 0x080fe40003fa6270 */
[----:B------:R-:W-:Y:S02]  /*ea00*/  FSEL R91, R92, -INF , !P2 ;  /* 0xff8000005c5b7808 */ /* 0x000fe40005000000 */
[----:B------:R-:W-:Y:S01]  /*ea10*/  FSEL R94, R105, -INF , !P0 ;  /* 0xff800000695e7808 */ /* 0x000fe20004000000 */
[----:B-1----:R-:W-:Y:S01]  /*ea20*/  FMUL.FTZ R0, R211, UR28 ;  /* 0x0000001cd3007c20 */ /* 0x002fe20008410000 */
[C---:B------:R-:W-:Y:S02]  /*ea30*/  ISETP.GE.AND P2, PT, R28.reuse, R23, PT ;  /* 0x000000171c00720c */ /* 0x040fe40003f46270 */
[----:B------:R-:W-:Y:S01]  /*ea40*/  ISETP.GE.AND P0, PT, R28, R22, PT ;  /* 0x000000161c00720c */ /* 0x000fe20003f06270 */
[----:B------:R1:W3:Y:S01]  /*ea50*/  MUFU.TANH R34, R0 ;  /* 0x0000000000227308 */ /* 0x0002e20000002400 */
[----:B------:R-:W-:-:S02]  /*ea60*/  FSEL R90, R134, -INF , !P6 ;  /* 0xff800000865a7808 */ /* 0x000fc40007000000 */
[----:B------:R-:W-:Y:S02]  /*ea70*/  FSEL R93, R128, -INF , !P4 ;  /* 0xff800000805d7808 */ /* 0x000fe40006000000 */
[CC--:B------:R-:W-:Y:S02]  /*ea80*/  ISETP.GE.AND P6, PT, R27.reuse, R23.reuse, PT ;  /* 0x000000171b00720c */ /* 0x0c0fe40003fc6270 */
[----:B------:R-:W-:Y:S02]  /*ea90*/  ISETP.GE.AND P4, PT, R27, R22, PT ;  /* 0x000000161b00720c */ /* 0x000fe40003f86270 */
[----:B------:R-:W-:Y:S02]  /*eaa0*/  FSEL R89, R129, -INF , !P3 ;  /* 0xff80000081597808 */ /* 0x000fe40005800000 */
[----:B------:R-:W-:Y:S02]  /*eab0*/  FSEL R92, R233, -INF , !P5 ;  /* 0xff800000e95c7808 */ /* 0x000fe40006800000 */
[----:B------:R-:W-:-:S02]  /*eac0*/  ISETP.GE.AND P3, PT, R26, R23, PT ;  /* 0x000000171a00720c */ /* 0x000fc40003f66270 */
[----:B------:R-:W-:Y:S01]  /*ead0*/  ISETP.GE.AND P5, PT, R26, R22, PT ;  /* 0x000000161a00720c */ /* 0x000fe20003fa6270 */
[----:B-1----:R-:W-:Y:S01]  /*eae0*/  FMUL.FTZ R0, R204, UR28 ;  /* 0x0000001ccc007c20 */ /* 0x002fe20008410000 */
[----:B------:R-:W-:Y:S02]  /*eaf0*/  FSEL R105, R103, -INF , !P4 ;  /* 0xff80000067697808 */ /* 0x000fe40006000000 */
[----:B------:R-:W-:Y:S01]  /*eb00*/  FSEL R100, R230, -INF , !P6 ;  /* 0xff800000e6647808 */ /* 0x000fe20007000000 */
[----:B------:R1:W-:Y:S01]  /*eb10*/  MUFU.TANH R33, R0 ;  /* 0x0000000000217308 */ /* 0x0003e20000002400 */
[----:B------:R-:W-:Y:S02]  /*eb20*/  FSEL R99, R231, -INF , !P3 ;  /* 0xff800000e7637808 */ /* 0x000fe40005800000 */
[----:B------:R-:W-:Y:S02]  /*eb30*/  FSEL R103, R226, -INF , !P5 ;  /* 0xff800000e2677808 */ /* 0x000fe40006800000 */
[----:B------:R-:W-:-:S02]  /*eb40*/  ISETP.GE.AND P6, PT, R24, R23, PT ;  /* 0x000000171800720c */ /* 0x000fc40003fc6270 */
[-C--:B------:R-:W-:Y:S02]  /*eb50*/  ISETP.GE.AND P4, PT, R24, R22.reuse, PT ;  /* 0x000000161800720c */ /* 0x080fe40003f86270 */
[CC--:B------:R-:W-:Y:S02]  /*eb60*/  ISETP.GE.AND P3, PT, R19.reuse, R23.reuse, PT ;  /* 0x000000171300720c */ /* 0x0c0fe40003f66270 */
[----:B------:R-:W-:Y:S02]  /*eb70*/  ISETP.GE.AND P5, PT, R19, R22, PT ;  /* 0x000000161300720c */ /* 0x000fe40003fa6270 */
[----:B------:R-:W-:Y:S02]  /*eb80*/  FSEL R97, R212, -INF , !P6 ;  /* 0xff800000d4617808 */ /* 0x000fe40007000000 */
[----:B------:R-:W-:Y:S01]  /*eb90*/  FSEL R106, R106, -INF , !P4 ;  /* 0xff8000006a6a7808 */ /* 0x000fe20006000000 */
[----:B-1----:R-:W-:Y:S01]  /*eba0*/  FMUL.FTZ R0, R205, UR28 ;  /* 0x0000001ccd007c20 */ /* 0x002fe20008410000 */
[----:B------:R-:W-:-:S02]  /*ebb0*/  ISETP.GE.AND P6, PT, R17, R23, PT ;  /* 0x000000171100720c */ /* 0x000fc40003fc6270 */
[----:B------:R-:W-:Y:S01]  /*ebc0*/  ISETP.GE.AND P4, PT, R17, R22, PT ;  /* 0x000000161100720c */ /* 0x000fe20003f86270 */
[----:B------:R1:W-:Y:S01]  /*ebd0*/  MUFU.TANH R32, R0 ;  /* 0x0000000000207308 */ /* 0x0003e20000002400 */
[----:B------:R-:W-:Y:S01]  /*ebe0*/  FSEL R95, R131, -INF , !P0 ;  /* 0xff800000835f7808 */ /* 0x000fe20004000000 */
[----:B------:R-:W-:Y:S01]  /*ebf0*/  IMAD.MOV.U32 R131, RZ, RZ, R202 ;  /* 0x000000ffff837224 */ /* 0x000fe200078e00ca */
[----:B------:R-:W-:Y:S02]  /*ec00*/  FSEL R202, R135, -INF , !P3 ;  /* 0xff80000087ca7808 */ /* 0x000fe40005800000 */
[----:B------:R-:W-:Y:S02]  /*ec10*/  ISETP.GE.AND P3, PT, R16, R23, PT ;  /* 0x000000171000720c */ /* 0x000fe40003f66270 */
[----:B------:R-:W-:Y:S02]  /*ec20*/  FSEL R88, R130, -INF , !P2 ;  /* 0xff80000082587808 */ /* 0x000fe40005000000 */
[----:B------:R-:W-:-:S02]  /*ec30*/  MOV R130, R201 ;  /* 0x000000c900827202 */ /* 0x000fc40000000f00 */
[----:B------:R-:W-:Y:S02]  /*ec40*/  FSEL R135, R81, -INF , !P3 ;  /* 0xff80000051877808 */ /* 0x000fe40005800000 */
[-C--:B------:R-:W-:Y:S02]  /*ec50*/  ISETP.GE.AND P0, PT, R25, R22.reuse, PT ;  /* 0x000000161900720c */ /* 0x080fe40003f06270 */
[----:B------:R-:W-:Y:S01]  /*ec60*/  ISETP.GE.AND P3, PT, R13, R23, PT ;  /* 0x000000170d00720c */ /* 0x000fe20003f66270 */
[----:B-1----:R-:W-:Y:S01]  /*ec70*/  FMUL.FTZ R0, R206, UR28 ;  /* 0x0000001cce007c20 */ /* 0x002fe20008410000 */
[----:B--2---:R-:W-:Y:S02]  /*ec80*/  FSEL R206, R46, -INF , !P4 ;  /* 0xff8000002ece7808 */ /* 0x004fe40006000000 */
[----:B------:R-:W-:Y:S01]  /*ec90*/  ISETP.GE.AND P4, PT, R14, R22, PT ;  /* 0x000000160e00720c */ /* 0x000fe20003f86270 */
[----:B------:R1:W-:Y:S01]  /*eca0*/  MUFU.TANH R31, R0 ;  /* 0x00000000001f7308 */ /* 0x0003e20000002400 */
[----:B------:R-:W-:-:S02]  /*ecb0*/  FSEL R101, R101, -INF , !P0 ;  /* 0xff80000065657808 */ /* 0x000fc40004000000 */
[-C--:B------:R-:W-:Y:S02]  /*ecc0*/  ISETP.GE.AND P0, PT, R18, R22.reuse, PT ;  /* 0x000000161200720c */ /* 0x080fe40003f06270 */
[----:B------:R-:W-:Y:S02]  /*ecd0*/  ISETP.GE.AND P2, PT, R25, R23, PT ;  /* 0x000000171900720c */ /* 0x000fe40003f46270 */
[----:B------:R-:W-:Y:S02]  /*ece0*/  FSEL R204, R109, -INF , !P0 ;  /* 0xff8000006dcc7808 */ /* 0x000fe40004000000 */
[----:B------:R-:W-:Y:S02]  /*ecf0*/  ISETP.GE.AND P0, PT, R15, R22, PT ;  /* 0x000000160f00720c */ /* 0x000fe40003f06270 */
[----:B---3--:R-:W-:Y:S02]  /*ed00*/  FSEL R233, R34, -INF , !P4 ;  /* 0xff80000022e97808 */ /* 0x008fe40006000000 */
[----:B------:R-:W-:-:S02]  /*ed10*/  FSEL R238, R35, -INF , !P0 ;  /* 0xff80000023ee7808 */ /* 0x000fc40004000000 */
[----:B------:R-:W-:Y:S01]  /*ed20*/  FSEL R98, R98, -INF , !P2 ;  /* 0xff80000062627808 */ /* 0x000fe20005000000 */
[----:B-1----:R-:W-:Y:S01]  /*ed30*/  FMUL.FTZ R0, R207, UR28 ;  /* 0x0000001ccf007c20 */ /* 0x002fe20008410000 */
[-C--:B------:R-:W-:Y:S02]  /*ed40*/  ISETP.GE.AND P0, PT, R12, R22.reuse, PT ;  /* 0x000000160c00720c */ /* 0x080fe40003f06270 */
[----:B------:R-:W-:Y:S01]  /*ed50*/  ISETP.GE.AND P4, PT, R11, R22, PT ;  /* 0x000000160b00720c */ /* 0x000fe20003f86270 */
[----:B------:R1:W2:Y:S01]  /*ed60*/  MUFU.TANH R30, R0 ;  /* 0x00000000001e7308 */ /* 0x0002a20000002400 */
[----:B------:R-:W-:-:S04]  /*ed70*/  ISETP.GE.AND P2, PT, R18, R23, PT ;  /* 0x000000171200720c */ /* 0x000fc80003f46270 */
[----:B------:R-:W-:Y:S02]  /*ed80*/  FSEL R201, R111, -INF , !P2 ;  /* 0xff8000006fc97808 */ /* 0x000fe40005000000 */
[----:B------:R-:W-:-:S04]  /*ed90*/  ISETP.GE.AND P2, PT, R15, R23, PT ;  /* 0x000000170f00720c */ /* 0x000fc80003f46270 */
[----:B------:R-:W-:Y:S02]  /*eda0*/  FSEL R134, R37, -INF , !P2 ;  /* 0xff80000025867808 */ /* 0x000fe40005000000 */
[-C--:B------:R-:W-:Y:S01]  /*edb0*/  ISETP.GE.AND P2, PT, R12, R23.reuse, PT ;  /* 0x000000170c00720c */ /* 0x080fe20003f46270 */
[----:B-1----:R-:W-:Y:S01]  /*edc0*/  FMUL.FTZ R0, R124, UR28 ;  /* 0x0000001c7c007c20 */ /* 0x002fe20008410000 */
[----:B--2---:R-:W-:Y:S02]  /*edd0*/  FSEL R230, R30, -INF , !P0 ;  /* 0xff8000001ee67808 */ /* 0x004fe40004000000 */
[C---:B------:R-:W-:Y:S01]  /*ede0*/  ISETP.GE.AND P0, PT, R9.reuse, R22, PT ;  /* 0x000000160900720c */ /* 0x040fe20003f06270 */
[----:B------:R1:W-:Y:S01]  /*edf0*/  MUFU.TANH R29, R0 ;  /* 0x00000000001d7308 */ /* 0x0003e20000002400 */
[----:B------:R-:W-:Y:S02]  /*ee00*/  FSEL R129, R32, -INF , !P2 ;  /* 0xff80000020817808 */ /* 0x000fe40005000000 */
[----:B------:R-:W-:Y:S01]  /*ee10*/  ISETP.GE.AND P2, PT, R9, R23, PT ;  /* 0x000000170900720c */ /* 0x000fe20003f46270 */
[----:B-1----:R-:W-:-:S04]  /*ee20*/  FMUL.FTZ R0, R125, UR28 ;  /* 0x0000001c7d007c20 */ /* 0x002fc80008410000 */
[----:B------:R1:W-:Y:S02]  /*ee30*/  MUFU.TANH R28, R0 ;  /* 0x00000000001c7308 */ /* 0x0003e40000002400 */
[----:B-1----:R-:W-:-:S06]  /*ee40*/  FMUL.FTZ R0, R126, UR28 ;  /* 0x0000001c7e007c20 */ /* 0x002fcc0008410000 */
[----:B------:R1:W2:Y:S02]  /*ee50*/  MUFU.TANH R27, R0 ;  /* 0x00000000001b7308 */ /* 0x0002a40000002400 */
[----:B-1----:R-:W-:Y:S01]  /*ee60*/  FMUL.FTZ R0, R127, UR28 ;  /* 0x0000001c7f007c20 */ /* 0x002fe20008410000 */
[----:B--2---:R-:W-:Y:S02]  /*ee70*/  FSEL R226, R27, -INF , !P4 ;  /* 0xff8000001be27808 */ /* 0x004fe40006000000 */
[----:B------:R-:W-:-:S03]  /*ee80*/  ISETP.GE.AND P4, PT, R8, R22, PT ;  /* 0x000000160800720c */ /* 0x000fc60003f86270 */
        /* <DEDUP_REMOVED lines=12> */
[----:B------:R1:W2:Y:S02]  /*ef50*/  MUFU.TANH R17, R0 ;  /* 0x0000000000117308 */ /* 0x0002a40000002400 */
[----:B-1----:R-:W-:Y:S01]  /*ef60*/  FMUL.FTZ R0, R203, UR28 ;  /* 0x0000001ccb007c20 */ /* 0x002fe20008410000 */
[----:B------:R-:W-:Y:S02]  /*ef70*/  FSEL R203, R110, -INF , !P5 ;  /* 0xff8000006ecb7808 */ /* 0x000fe40006800000 */
[----:B------:R-:W-:-:S03]  /*ef80*/  ISETP.GE.AND P5, PT, R16, R22, PT ;  /* 0x000000161000720c */ /* 0x000fc60003fa6270 */
[----:B------:R1:W-:Y:S01]  /*ef90*/  MUFU.TANH R16, R0 ;  /* 0x0000000000107308 */ /* 0x0003e20000002400 */
[----:B--2---:R-:W-:Y:S02]  /*efa0*/  FSEL R211, R17, -INF , !P4 ;  /* 0xff80000011d37808 */ /* 0x004fe40006000000 */
[----:B------:R-:W-:Y:S02]  /*efb0*/  FSEL R205, R38, -INF , !P5 ;  /* 0xff80000026cd7808 */ /* 0x000fe40006800000 */
[-C--:B------:R-:W-:Y:S02]  /*efc0*/  ISETP.GE.AND P5, PT, R13, R22.reuse, PT ;  /* 0x000000160d00720c */ /* 0x080fe40003fa6270 */
[-C--:B------:R-:W-:Y:S02]  /*efd0*/  ISETP.GE.AND P4, PT, R6, R22.reuse, PT ;  /* 0x000000160600720c */ /* 0x080fe40003f86270 */
[----:B------:R-:W-:Y:S02]  /*efe0*/  FSEL R231, R31, -INF , !P5 ;  /* 0xff8000001fe77808 */ /* 0x000fe40006800000 */
[----:B------:R-:W-:-:S04]  /*eff0*/  ISETP.GE.AND P5, PT, R10, R22, PT ;  /* 0x000000160a00720c */ /* 0x000fc80003fa6270 */
[----:B------:R-:W-:Y:S01]  /*f000*/  FSEL R213, R26, -INF , !P5 ;  /* 0xff8000001ad57808 */ /* 0x000fe20006800000 */
[----:B-1----:R-:W-:Y:S01]  /*f010*/  FMUL.FTZ R0, R200, UR28 ;  /* 0x0000001cc8007c20 */ /* 0x002fe20008410000 */
[----:B------:R-:W-:Y:S02]  /*f020*/  FSEL R200, R82, -INF , !P6 ;  /* 0xff80000052c87808 */ /* 0x000fe40007000000 */
[-C--:B------:R-:W-:Y:S02]  /*f030*/  ISETP.GE.AND P6, PT, R14, R23.reuse, PT ;  /* 0x000000170e00720c */ /* 0x080fe40003fc6270 */
[----:B------:R1:W2:Y:S01]  /*f040*/  MUFU.TANH R14, R0 ;  /* 0x00000000000e7308 */ /* 0x0002a20000002400 */
[----:B------:R-:W-:Y:S01]  /*f050*/  ISETP.GE.AND P5, PT, R7, R22, PT ;  /* 0x000000160700720c */ /* 0x000fe20003fa6270 */
[----:B-1----:R-:W-:Y:S01]  /*f060*/  FMUL.FTZ R0, R130, UR28 ;  /* 0x0000001c82007c20 */ /* 0x002fe20008410000 */
[----:B------:R-:W-:Y:S02]  /*f070*/  FSEL R130, R33, -INF , !P3 ;  /* 0xff80000021827808 */ /* 0x000fe40005800000 */
[----:B------:R-:W-:Y:S01]  /*f080*/  ISETP.GE.AND P3, PT, R10, R23, PT ;  /* 0x000000170a00720c */ /* 0x000fe20003f66270 */
[----:B------:R-:W-:-:S02]  /*f090*/  FMUL.FTZ R10, R240, UR28 ;  /* 0x0000001cf00a7c20 */ /* 0x000fc40008410000 */
[----:B------:R1:W3:Y:S01]  /*f0a0*/  MUFU.TANH R13, R0 ;  /* 0x00000000000d7308 */ /* 0x0002e20000002400 */
[----:B--2---:R-:W-:Y:S02]  /*f0b0*/  FSEL R120, R14, -INF , !P2 ;  /* 0xff8000000e787808 */ /* 0x004fe40005000000 */
[----:B------:R-:W-:Y:S02]  /*f0c0*/  FSEL R127, R28, -INF , !P3 ;  /* 0xff8000001c7f7808 */ /* 0x000fe40005800000 */
[----:B------:R-:W-:Y:S01]  /*f0d0*/  ISETP.GE.AND P3, PT, R7, R23, PT ;  /* 0x000000170700720c */ /* 0x000fe20003f66270 */
[----:B------:R-:W-:Y:S01]  /*f0e0*/  FMUL.FTZ R7, R242, UR28 ;  /* 0x0000001cf2077c20 */ /* 0x000fe20008410000 */
[-C--:B------:R-:W-:Y:S01]  /*f0f0*/  ISETP.GE.AND P2, PT, R2, R22.reuse, PT ;  /* 0x000000160200720c */ /* 0x080fe20003f46270 */
[----:B------:R-:W2:Y:S01]  /*f100*/  MUFU.TANH R10, R10 ;  /* 0x0000000a000a7308 */ /* 0x000ea20000002400 */
[----:B------:R-:W-:Y:S02]  /*f110*/  FSEL R118, R16, -INF , !P3 ;  /* 0xff80000010767808 */ /* 0x000fe40005800000 */
[----:B------:R-:W-:-:S05]  /*f120*/  ISETP.GE.AND P3, PT, R5, R22, PT ;  /* 0x000000160500720c */ /* 0x000fca0003f66270 */
[----:B------:R-:W4:Y:S01]  /*f130*/  MUFU.TANH R7, R7 ;  /* 0x0000000700077308 */ /* 0x000f220000002400 */
[----:B-1----:R-:W-:Y:S01]  /*f140*/  FMUL.FTZ R0, R131, UR28 ;  /* 0x0000001c83007c20 */ /* 0x002fe20008410000 */
[----:B------:R-:W-:Y:S02]  /*f150*/  FSEL R131, R36, -INF , !P6 ;  /* 0xff80000024837808 */ /* 0x000fe40007000000 */
[-C--:B------:R-:W-:Y:S02]  /*f160*/  ISETP.GE.AND P6, PT, R11, R23.reuse, PT ;  /* 0x000000170b00720c */ /* 0x080fe40003fc6270 */
[----:B---3--:R-:W-:Y:S02]  /*f170*/  FSEL R210, R13, -INF , !P5 ;  /* 0xff8000000dd27808 */ /* 0x008fe40006800000 */
[----:B------:R1:W3:Y:S01]  /*f180*/  MUFU.TANH R11, R0 ;  /* 0x00000000000b7308 */ /* 0x0002e20000002400 */
[----:B------:R-:W-:Y:S02]  /*f190*/  FSEL R128, R29, -INF , !P6 ;  /* 0xff8000001d807808 */ /* 0x000fe40007000000 */
[----:B------:R-:W-:-:S02]  /*f1a0*/  ISETP.GE.AND P6, PT, R8, R23, PT ;  /* 0x000000170800720c */ /* 0x000fc40003fc6270 */
[----:B--2---:R-:W-:Y:S02]  /*f1b0*/  FSEL R121, R10, -INF , !P0 ;  /* 0xff8000000a797808 */ /* 0x004fe40004000000 */
[----:B------:R-:W-:Y:S02]  /*f1c0*/  PLOP3.LUT P0, PT, PT, PT, UP1, 0x80, 0x0 ;  /* 0x000000000000781c */ /* 0x000fe40003f0f018 */
[----:B------:R-:W-:Y:S02]  /*f1d0*/  FSEL R116, R20, -INF , !P6 ;  /* 0xff80000014747808 */ /* 0x000fe40007000000 */
[----:B------:R-:W-:Y:S02]  /*f1e0*/  ISETP.GE.AND P6, PT, R2, R23, PT ;  /* 0x000000170200720c */ /* 0x000fe40003fc6270 */
[----:B----4-:R-:W-:Y:S01]  /*f1f0*/  FSEL R208, R7, -INF , !P3 ;  /* 0xff80000007d07808 */ /* 0x010fe20005800000 */
[----:B-1----:R-:W-:Y:S01]  /*f200*/  FMUL.FTZ R0, R241, UR28 ;  /* 0x0000001cf1007c20 */ /* 0x002fe20008410000 */
[----:B---3--:R-:W-:-:S03]  /*f210*/  FSEL R209, R11, -INF , !P4 ;  /* 0xff8000000bd17808 */ /* 0x008fc60006000000 */
[----:B------:R1:W2:Y:S02]  /*f220*/  MUFU.TANH R8, R0 ;  /* 0x0000000000087308 */ /* 0x0002a40000002400 */
[----:B-1----:R-:W-:Y:S01]  /*f230*/  FMUL.FTZ R0, R243, UR28 ;  /* 0x0000001cf3007c20 */ /* 0x002fe20008410000 */
[----:B--2---:R-:W-:-:S05]  /*f240*/  FSEL R122, R8, -INF , !P6 ;  /* 0xff800000087a7808 */ /* 0x004fca0007000000 */
[----:B------:R-:W1:Y:S02]  /*f250*/  MUFU.TANH R0, R0 ;  /* 0x0000000000007308 */ /* 0x000e640000002400 */
[----:B-1----:R-:W-:Y:S01]  /*f260*/  FSEL R207, R0, -INF , !P2 ;  /* 0xff80000000cf7808 */ /* 0x002fe20005000000 */
[----:B------:R-:W-:Y:S06]  /*f270*/  @!P0 BRA `(.L_x_341) ;  /* 0x0000000400c08947 */ /* 0x000fec0003800000 */
[----:B------:R-:W2:Y:S04]  /*f280*/  LDL.64 R24, [R1+0xc0] ;  /* 0x0000c00001187983 */ /* 0x000ea80000100a00 */
[----:B------:R-:W3:Y:S01]  /*f290*/  LDL.64 R124, [R1+0xb8] ;  /* 0x0000b800017c7983 */ /* 0x000ee20000100a00 */
[----:B------:R-:W-:Y:S01]  /*f2a0*/  UIADD3 UR20, UR23, -0x3, URZ ;  /* 0xfffffffd17147890 */ /* 0x000fe2000fffe03f */
[----:B------:R-:W1:Y:S01]  /*f2b0*/  @!P1 LDC.64 R16, c[0x0][0x218] ;  /* 0x00008600ff109b82 */ /* 0x000e620000000a00 */
[----:B------:R-:W-:Y:S01]  /*f2c0*/  IMAD.U32 R10, RZ, RZ, UR8 ;  /* 0x00000008ff0a7e24 */ /* 0x000fe2000f8e00ff */
[----:B------:R4:W-:Y:S01]  /*f2d0*/  @P1 STS.128 [R228+0x4000], RZ ;  /* 0x004000ffe4001388 */ /* 0x0009e20000000c00 */
[----:B------:R-:W-:Y:S01]  /*f2e0*/  USHF.R.S32.HI UR4, URZ, 0x1f, UR20 ;  /* 0x0000001f3f047899 */ /* 0x000fe20008011414 */
[----:B------:R-:W-:Y:S01]  /*f2f0*/  IMAD.U32 R5, RZ, RZ, UR8 ;  /* 0x00000008ff057e24 */ /* 0x000fe2000f8e00ff */
[----:B------:R-:W-:Y:S01]  /*f300*/  UIMAD.WIDE.U32 UR26, UR20, UR8, URZ ;  /* 0x00000008141a72a5 */ /* 0x000fe2000f8e003f */
[----:B------:R-:W-:Y:S01]  /*f310*/  BSSY B0, `(.L_x_342) ;  /* 0x0000065000007945 */ /* 0x000fe20003800000 */
        /* <DEDUP_REMOVED lines=30> */
[----:B------:R-:W1:Y:S01]  /*f500*/  @!P1 LDC.64 R20, c[0x0][0x218] ;  /* 0x00008600ff149b82 */ /* 0x000e620000000a00 */
[----:B------:R-:W-:Y:S01]  /*f510*/  @!P1 IADD3.X R2, R7, UR10, RZ, P3, !PT ;  /* 0x0000000a07029c10 */ /* 0x000fe20009ffe4ff */
[----:B------:R-:W-:Y:S01]  /*f520*/  @!PT LDS RZ, [RZ] ;  /* 0x00000000fffff984 */ /* 0x000fe20000000800 */
[----:B------:R-:W-:Y:S01]  /*f530*/  @!PT LDS RZ, [RZ] ;  /* 0x00000000fffff984 */ /* 0x000fe20000000800 */
[----:B------:R-:W-:Y:S01]  /*f540*/  @!PT LDS RZ, [RZ] ;  /* 0x00000000fffff984 */ /* 0x000fe20000000800 */
[----:B------:R2:W-:Y:S03]  /*f550*/  @!P1 LDGSTS.E.BYPASS.LTC128B.128 [R228+0x4000], desc[UR24][R8.64] ;  /* 0x0400000008e49fae */ /* 0x0005e6000b901d58 */
[----:B------:R-:W-:Y:S01]  /*f560*/  @!P1 LEA.HI.X R11, R0, R19, R2, 0x1, P2 ;  /* 0x00000013000b9211 */ /* 0x000fe200010f0c02 */
[----:B------:R-:W-:Y:S01]  /*f570*/  IMAD.U32 R2, RZ, RZ, UR9 ;  /* 0x00000009ff027e24 */ /* 0x000fe2000f8e00ff */
[----:B------:R3:W-:Y:S01]  /*f580*/  @P1 STS.128 [R228+0x4800], RZ ;  /* 0x004800ffe4001388 */ /* 0x0007e20000000c00 */
[----:B------:R-:W4:Y:S03]  /*f590*/  @!P1 LDC.64 R18, c[0x0][0x218] ;  /* 0x00008600ff129b82 */ /* 0x000f260000000a00 */
[----:B------:R-:W-:Y:S01]  /*f5a0*/  @!PT LDS RZ, [RZ] ;  /* 0x00000000fffff984 */ /* 0x000fe20000000800 */
[----:B------:R-:W-:Y:S01]  /*f5b0*/  @!PT LDS RZ, [RZ] ;  /* 0x00000000fffff984 */ /* 0x000fe20000000800 */
[----:B------:R-:W-:Y:S01]  /*f5c0*/  @!PT LDS RZ, [RZ] ;  /* 0x00000000fffff984 */ /* 0x000fe20000000800 */
[----:B------:R3:W-:Y:S04]  /*f5d0*/  @!P1 LDGSTS.E.BYPASS.LTC128B.128 [R228+0x4800], desc[UR24][R10.64] ;  /* 0x048000000ae49fae */ /* 0x0007e8000b901d58 */
[----:B------:R1:W-:Y:S01]  /*f5e0*/  @P1 STS.128 [R228+0x5000], RZ ;  /* 0x005000ffe4001388 */ /* 0x0003e20000000c00 */
[----:B--2---:R-:W-:-:S05]  /*f5f0*/  IMAD.U32 R8, RZ, RZ, UR8 ;  /* 0x00000008ff087e24 */ /* 0x004fca000f8e00ff */
[----:B------:R-:W-:-:S04]  /*f600*/  @!P1 LEA R0, P2, R8, R6, 0x5 ;  /* 0x0000000608009211 */ /* 0x000fc800078428ff */
[----:B------:R-:W-:Y:S01]  /*f610*/  @!P1 LEA.HI.X R2, R5, R7, R2, 0x5, P2 ;  /* 0x0000000705029211 */ /* 0x000fe200010f2c02 */
[----:B---3--:R-:W-:Y:S01]  /*f620*/  IMAD.U32 R10, RZ, RZ, UR8 ;  /* 0x00000008ff0a7e24 */ /* 0x008fe2000f8e00ff */
[----:B------:R-:W-:-:S04]  /*f630*/  @!P1 LEA R8, P2, R0, R12, 0x1 ;  /* 0x0000000c00089211 */ /* 0x000fc800078408ff */
[----:B------:R-:W-:Y:S01]  /*f640*/  @!P1 LEA.HI.X R9, R0, R13, R2, 0x1, P2 ;  /* 0x0000000d00099211 */ /* 0x000fe200010f0c02 */
[----:B------:R-:W-:Y:S02]  /*f650*/  IMAD.U32 R0, RZ, RZ, UR8 ;  /* 0x00000008ff007e24 */ /* 0x000fe4000f8e00ff */
[----:B------:R-:W-:Y:S02]  /*f660*/  IMAD.U32 R2, RZ, RZ, UR9 ;  /* 0x00000009ff027e24 */ /* 0x000fe4000f8e00ff */
[----:B------:R-:W-:Y:S01]  /*f670*/  @!PT LDS RZ, [RZ] ;  /* 0x00000000fffff984 */ /* 0x000fe20000000800 */
[----:B------:R-:W-:Y:S01]  /*f680*/  @!PT LDS RZ, [RZ] ;  /* 0x00000000fffff984 */ /* 0x000fe20000000800 */
[----:B------:R-:W-:Y:S01]  /*f690*/  @!PT LDS RZ, [RZ] ;  /* 0x00000000fffff984 */ /* 0x000fe20000000800 */
[----:B------:R2:W-:Y:S01]  /*f6a0*/  @!P1 LDGSTS.E.BYPASS.LTC128B.128 [R228+0x5000], desc[UR24][R8.64] ;  /* 0x0500000008e49fae */ /* 0x0005e2000b901d58 */
[----:B------:R-:W-:-:S03]  /*f6b0*/  @!P1 LEA R0, P2, R0, R6, 0x6 ;  /* 0x0000000600009211 */ /* 0x000fc600078430ff */
[----:B------:R3:W-:Y:S01]  /*f6c0*/  @P1 STS.128 [R228+0x5800], RZ ;  /* 0x005800ffe4001388 */ /* 0x0007e20000000c00 */
[----:B------:R-:W-:Y:S02]  /*f6d0*/  @!P1 LEA.HI.X R2, R5, R7, R2, 0x6, P2 ;  /* 0x0000000705029211 */ /* 0x000fe400010f3402 */
        /* <DEDUP_REMOVED lines=15> */
[----:B------:R3:W-:Y:S01]  /*f7d0*/  @!P1 LDGSTS.E.BYPASS.LTC128B.128 [R228+0x6800], desc[UR24][R14.64] ;  /* 0x068000000ee49fae */ /* 0x0007e2000b901d58 */
[----:B--2---:R-:W-:-:S03]  /*f7e0*/  @!P1 IMAD.MOV.U32 R8, RZ, RZ, R6 ;  /* 0x000000ffff089224 */ /* 0x004fc600078e0006 */
[----:B------:R3:W-:Y:S01]  /*f7f0*/  @P1 STS.128 [R228+0x7000], RZ ;  /* 0x007000ffe4001388 */ /* 0x0007e20000000c00 */
[----:B------:R-:W-:Y:S02]  /*f800*/  @!P1 IMAD.MOV.U32 R9, RZ, RZ, R7 ;  /* 0x000000ffff099224 */ /* 0x000fe400078e0007 */
[----:B------:R-:W-:-:S04]  /*f810*/  @!P1 IMAD.WIDE.U32 R8, R10, 0x60, R8 ;  /* 0x000000600a089825 */ /* 0x000fc800078e0008 */
[----:B------:R-:W-:Y:S01]  /*f820*/  @!P1 VIADD R0, R9, UR4 ;  /* 0x0000000409009c36 */ /* 0x000fe20008000000 */
[----:B----4-:R-:W-:-:S04]  /*f830*/  @!P1 LEA R10, P2, R8, R18, 0x1 ;  /* 0x00000012080a9211 */ /* 0x010fc800078408ff */
[----:B------:R-:W-:-:S05]  /*f840*/  @!P1 LEA.HI.X R11, R8, R19, R0, 0x1, P2 ;  /* 0x00000013080b9211 */ /* 0x000fca00010f0c00 */
        /* <DEDUP_REMOVED lines=17> */
.L_x_343:
[----:B------:R-:W-:Y:S05]  /*f960*/  BSYNC B0 ;  /* 0x0000000000007941 */ /* 0x000fea0003800000 */
.L_x_342:
[----:B------:R-:W0:Y:S02]  /*f970*/  LDGDEPBAR ;  /* 0x00000000000079af */ /* 0x000e240000000000 */
.L_x_341:
[----:B------:R-:W-:Y:S04]  /*f980*/  STL [R1+0x120], R228 ;  /* 0x000120e401007387 */ /* 0x000fe80000100800 */
[----:B------:R-:W-:Y:S04]  /*f990*/  STL [R1+0x11c], R225 ;  /* 0x00011ce101007387 */ /* 0x000fe80000100800 */
[----:B------:R-:W-:Y:S04]  /*f9a0*/  STL [R1+0x118], R224 ;  /* 0x000118e001007387 */ /* 0x000fe80000100800 */
[----:B------:R2:W-:Y:S01]  /*f9b0*/  STL [R1+0x114], R223 ;  /* 0x000114df01007387 */ /* 0x0005e20000100800 */
[----:B-----5:R-:W-:-:S02]  /*f9c0*/  FMNMX.FTZ R0, R73, R64, !PT ;  /* 0x0000004049007209 */ /* 0x020fc40007810000 */
[----:B---3--:R-:W-:Y:S01]  /*f9d0*/  MOV R17, R112 ;  /* 0x0000007000117202 */ /* 0x008fe20000000f00 */
[----:B------:R-:W-:Y:S04]  /*f9e0*/  LDSM.16.MT88.4 R20, [R219+0x8000] ;  /* 0x00800000db14783b */ /* 0x000fe80000004200 */
[----:B------:R-:W-:Y:S04]  /*f9f0*/  LDSM.16.MT88.4 R24, [R220+0x8000] ;  /* 0x00800000dc18783b */ /* 0x000fe80000004200 */
[----:B--2---:R-:W2:Y:S04]  /*fa00*/  LDL.LU R223, [R1+0x4c] ;  /* 0x00004c0001df7983 */ /* 0x004ea80000300800 */
[----:B------:R-:W-:Y:S04]  /*fa10*/  STL [R1+0x110], R222 ;  /* 0x000110de01007387 */ /* 0x000fe80000100800 */
[----:B------:R-:W-:Y:S04]  /*fa20*/  STL [R1+0x10c], R217 ;  /* 0x00010cd901007387 */ /* 0x000fe80000100800 */
[----:B------:R-:W-:Y:S04]  /*fa30*/  STL [R1+0x108], R216 ;  /* 0x000108d801007387 */ /* 0x000fe80000100800 */
[----:B------:R-:W-:Y:S04]  /*fa40*/  STL [R1+0x104], R133 ;  /* 0x0001048501007387 */ /* 0x000fe80000100800 */
[----:B------:R-:W-:Y:S04]  /*fa50*/  STL [R1+0x100], R132 ;  /* 0x0001008401007387 */ /* 0x000fe80000100800 */
[----:B------:R-:W-:Y:S04]  /*fa60*/  STL [R1+0xfc], R4 ;  /* 0x0000fc0401007387 */ /* 0x000fe80000100800 */
[----:B------:R3:W-:Y:S04]  /*fa70*/  STL [R1+0xf8], R3 ;  /* 0x0000f80301007387 */ /* 0x0007e80000100800 */
[----:B---3--:R-:W3:Y:S04]  /*fa80*/  LDL.LU R3, [R1+0x28] ;  /* 0x0000280001037983 */ /* 0x008ee80000300800 */
[----:B------:R-:W4:Y:S04]  /*fa90*/  LDL.LU R224, [R1+0x44] ;  /* 0x0000440001e07983 */ /* 0x000f280000300800 */
[----:B------:R-:W3:Y:S01]  /*faa0*/  LDL.LU R216, [R1+0x4] ;  /* 0x0000040001d87983 */ /* 0x000ee20000300800 */
[----:B------:R-:W-:-:S02]  /*fab0*/  FMNMX.FTZ R0, R65, R0, !PT ;  /* 0x0000000041007209 */ /* 0x000fc40007810000 */
[----:B------:R-:W-:Y:S01]  /*fac0*/  MOV R132, R54 ;  /* 0x0000003600847202 */ /* 0x000fe20000000f00 */
[----:B------:R-:W4:Y:S04]  /*fad0*/  LDL.LU R14, [R1+0x48] ;  /* 0x00004800010e7983 */ /* 0x000f280000300800 */
[----:B------:R-:W3:Y:S04]  /*fae0*/  LDL.LU R217, [R1+0x34] ;  /* 0x0000340001d97983 */ /* 0x000ee80000300800 */
[----:B------:R-:W3:Y:S04]  /*faf0*/  LDL.LU R133, [R1+0xc] ;  /* 0x00000c0001857983 */ /* 0x000ee80000300800 */
[----:B------:R-:W3:Y:S04]  /*fb00*/  LDL.LU R4, [R1+0x14] ;  /* 0x0000140001047983 */ /* 0x000ee80000300800 */
[----:B-1----:R-:W3:Y:S04]  /*fb10*/  LDL.LU R228, [R1+0x18] ;  /* 0x0000180001e47983 */ /* 0x002ee80000300800 */
[----:B------:R-:W3:Y:S04]  /*fb20*/  LDL.LU R225, [R1+0x38] ;  /* 0x0000380001e17983 */ /* 0x000ee80000300800 */
[----:B------:R-:W3:Y:S04]  /*fb30*/  LDL.LU R81, [R1+0x10] ;  /* 0x0000100001517983 */ /* 0x000ee80000300800 */
[----:B------:R-:W3:Y:S04]  /*fb40*/  LDL.LU R12, [R1+0x2c] ;  /* 0x00002c00010c7983 */ /* 0x000ee80000300800 */
[----:B------:R-:W3:Y:S04]  /*fb50*/  LDL.LU R13, [R1+0x24] ;  /* 0x00002400010d7983 */ /* 0x000ee80000300800 */
[----:B------:R-:W3:Y:S04]  /*fb60*/  LDL.LU R15, [R1+0x3c] ;  /* 0x00003c00010f7983 */ /* 0x000ee80000300800 */
[----:B------:R-:W3:Y:S04]  /*fb70*/  LDL.LU R16, [R1+0x8] ;  /* 0x0000080001107983 */ /* 0x000ee80000300800 */
[----:B------:R-:W3:Y:S01]  /*fb80*/  LDL.LU R11, [R1+0x30] ;  /* 0x00003000010b7983 */ /* 0x000ee20000300800 */
[----:B------:R-:W-:-:S04]  /*fb90*/  FMNMX.FTZ R0, R66, R0, !PT ;  /* 0x0000000042007209 */ /* 0x000fc80007810000 */
[----:B------:R-:W-:-:S04]  /*fba0*/  FMNMX.FTZ R0, R67, R0, !PT ;  /* 0x0000000043007209 */ /* 0x000fc80007810000 */
        /* <DEDUP_REMOVED lines=15> */
[----:B------:R-:W-:-:S04]  /*fca0*/  FMNMX.FTZ R0, R43, R0, !PT ;  /* 0x000000002b007209 */ /* 0x000fc80007810000 */
[----:B------:R-:W-:-:S04]  /*fcb0*/  FMNMX.FTZ R0, R42, R0, !PT ;  /* 0x000000002a007209 */ /* 0x000fc80007810000 */
[----:B------:R-:W-:Y:S02]  /*fcc0*/  FMNMX.FTZ R0, R41, R0, !PT ;  /* 0x0000000029007209 */ /* 0x000fe40007810000 */
[----:B--2---:R-:W-:Y:S02]  /*fcd0*/  FMNMX.FTZ R6, R223, R5, !PT ;  /* 0x00000005df067209 */ /* 0x004fe40007810000 */
        /* <DEDUP_REMOVED lines=8> */
[----:B------:R-:W-:-:S04]  /*fd60*/  FMNMX.FTZ R0, R45, R0, !PT ;  /* 0x000000002d007209 */ /* 0x000fc80007810000 */
        /* <DEDUP_REMOVED lines=10> */
[----:B------:R-:W-:Y:S02]  /*fe10*/  FMNMX.FTZ R0, R103, R0, !PT ;  /* 0x0000000067007209 */ /* 0x000fe40007810000 */
[----:B----4-:R-:W-:-:S04]  /*fe20*/  FMNMX.FTZ R6, R14, R6, !PT ;  /* 0x000000060e067209 */ /* 0x010fc80007810000 */
[----:B------:R-:W-:-:S04]  /*fe30*/  FMNMX.FTZ R6, R224, R6, !PT ;  /* 0x00000006e0067209 */ /* 0x000fc80007810000 */
[----:B------:R-:W-:-:S04]  /*fe40*/  FMNMX.FTZ R6, R69, R6, !PT ;  /* 0x0000000645067209 */ /* 0x000fc80007810000 */
[----:B---3--:R-:W-:Y:S02]  /*fe50*/  FMNMX.FTZ R7, R15, R6, !PT ;  /* 0x000000060f077209 */ /* 0x008fe40007810000 */
        /* <DEDUP_REMOVED lines=64> */
[----:B------:R-:W-:Y:S02]  /*10260*/  FMNMX.FTZ R5, R215, R7, !PT ;  /* 0x00000007d7057209 */ /* 0x000fe40007810000 */
[----:B------:R-:W-:Y:S01]  /*10270*/  FMNMX.FTZ R6, R233, R6, !PT ;  /* 0x00000006e9067209 */ /* 0x000fe20007810000 */
[----:B------:R-:W1:Y:S01]  /*10280*/  SHFL.BFLY PT, R8, R0, 0x1, 0x1f ;  /* 0x0c201f0000087f89 */ /* 0x000e6200000e0000 */
[----:B------:R-:W-:-:S02]  /*10290*/  FMNMX.FTZ R7, R119, R2, !PT ;  /* 0x0000000277077209 */ /* 0x000fc40007810000 */
[----:B------:R-:W-:Y:S02]  /*102a0*/  FMNMX.FTZ R2, R214, R5, !PT ;  /* 0x00000005d6027209 */ /* 0x000fe40007810000 */
        /* <DEDUP_REMOVED lines=12> */
[----:B-1----:R-:W-:Y:S01]  /*10370*/  FMNMX.FTZ R112, R0, R8, !PT ;  /* 0x0000000800707209 */ /* 0x002fe20007810000 */
[----:B------:R-:W-:Y:S01]  /*10380*/  SHFL.BFLY PT, R10, R7, 0x2, 0x1f ;  /* 0x0c401f00070a7f89 */ /* 0x000fe200000e0000 */
[----:B------:R-:W-:Y:S02]  /*10390*/  FMNMX.FTZ R0, R210, R5, !PT ;  /* 0x00000005d2007209 */ /* 0x000fe40007810000 */
[C---:B------:R-:W-:Y:S01]  /*103a0*/  FSETP.NEU.FTZ.AND P4, PT, R112.reuse, -INF , PT ;  /* 0xff8000007000780b */ /* 0x040fe20003f9d000 */
[----:B------:R-:W-:Y:S01]  /*103b0*/  FMUL.FTZ R5, R112, UR22 ;  /* 0x0000001670057c20 */ /* 0x000fe20008410000 */
[----:B------:R-:W-:Y:S02]  /*103c0*/  FMNMX.FTZ R0, R209, R0, !PT ;  /* 0x00000000d1007209 */ /* 0x000fe40007810000 */
[----:B--2---:R-:W-:Y:S02]  /*103d0*/  FMNMX.FTZ R2, R2, R6, !PT ;  /* 0x0000000602027209 */ /* 0x004fe40007810000 */
[----:B------:R-:W-:-:S02]  /*103e0*/  FMNMX.FTZ R0, R208, R0, !PT ;  /* 0x00000000d0007209 */ /* 0x000fc40007810000 */
[----:B------:R-:W-:Y:S01]  /*103f0*/  FSEL R5, R5, RZ, P4 ;  /* 0x000000ff05057208 */ /* 0x000fe20002000000 */
[----:B------:R-:W1:Y:S01]  /*10400*/  SHFL.BFLY PT, R9, R2, 0x1, 0x1f ;  /* 0x0c201f0002097f89 */ /* 0x000e6200000e0000 */
[----:B------:R-:W-:-:S03]  /*10410*/  FMNMX.FTZ R6, R207, R0, !PT ;  /* 0x00000000cf067209 */ /* 0x000fc60007810000 */
[--C-:B------:R-:W-:Y:S01]  /*10420*/  FFMA.FTZ R0, R64, UR22, -R5.reuse ;  /* 0x0000001640007c23 */ /* 0x100fe20008010805 */
[----:B------:R-:W-:Y:S01]  /*10430*/  MOV R64, R17 ;  /* 0x0000001100407202 */ /* 0x000fe20000000f00 */
[----:B------:R-:W2:Y:S02]  /*10440*/  SHFL.BFLY PT, R8, R6, 0x2, 0x1f ;  /* 0x0c401f0006087f89 */ /* 0x000ea400000e0000 */
[----:B------:R3:W-:Y:S01]  /*10450*/  MUFU.EX2 R123, R0 ;  /* 0x00000000007b7308 */ /* 0x0007e20000000800 */
[----:B-1----:R-:W-:Y:S02]  /*10460*/  FMNMX.FTZ R111, R2, R9, !PT ;  /* 0x00000009026f7209 */ /* 0x002fe40007810000 */
[----:B---3--:R-:W-:Y:S01]  /*10470*/  FMNMX.FTZ R0, R7, R10, !PT ;  /* 0x0000000a07007209 */ /* 0x008fe20007810000 */
[----:B------:R-:W-:Y:S01]  /*10480*/  FFMA.FTZ R7, R65, UR22, -R5 ;  /* 0x0000001641077c23 */ /* 0x000fe20008010805 */
[----:B------:R-:W-:Y:S02]  /*10490*/  IMAD.MOV.U32 R65, RZ, RZ, R11 ;  /* 0x000000ffff417224 */ /* 0x000fe400078e000b */
[C---:B------:R-:W-:Y:S01]  /*104a0*/  FMUL.FTZ R2, R111.reuse, UR22 ;  /* 0x000000166f027c20 */ /* 0x040fe20008410000 */
[----:B--2---:R-:W-:Y:S01]  /*104b0*/  FMNMX.FTZ R6, R6, R8, !PT ;  /* 0x0000000806067209 */ /* 0x004fe20007810000 */
[----:B------:R-:W1:Y:S01]  /*104c0*/  SHFL.BFLY PT, R10, R0, 0x1, 0x1f ;  /* 0x0c201f00000a7f89 */ /* 0x000e6200000e0000 */
[----:B------:R2:W3:Y:S01]  /*104d0*/  MUFU.EX2 R11, R7 ;  /* 0x00000007000b7308 */ /* 0x0004e20000000800 */
[----:B------:R-:W-:-:S02]  /*104e0*/  FSETP.NEU.FTZ.AND P3, PT, R111, -INF , PT ;  /* 0xff8000006f00780b */ /* 0x000fc40003f7d000 */
[----:B------:R-:W4:Y:S02]  /*104f0*/  SHFL.BFLY PT, R8, R6, 0x1, 0x1f ;  /* 0x0c201f0006087f89 */ /* 0x000f2400000e0000 */
[----:B------:R-:W-:Y:S01]  /*10500*/  FSEL R2, R2, RZ, P3 ;  /* 0x000000ff02027208 */ /* 0x000fe20001800000 */
[----:B--2---:R-:W-:Y:S01]  /*10510*/  FFMA.FTZ R7, R66, UR22, -R5 ;  /* 0x0000001642077c23 */ /* 0x004fe20008010805 */
[----:B------:R-:W-:Y:S02]  /*10520*/  MOV R66, R16 ;  /* 0x0000001000427202 */ /* 0x000fe40000000f00 */
[----:B------:R-:W-:Y:S01]  /*10530*/  LDSM.16.MT88.4 R16, [R221+0x8000] ;  /* 0x00800000dd10783b */ /* 0x000fe20000004200 */
[----:B------:R2:W-:Y:S01]  /*10540*/  MUFU.EX2 R126, R7 ;  /* 0x00000007007e7308 */ /* 0x0005e20000000800 */
[----:B-1----:R-:W-:Y:S01]  /*10550*/  FMNMX.FTZ R110, R0, R10, !PT ;  /* 0x0000000a006e7209 */ /* 0x002fe20007810000 */
[----:B------:R-:W-:-:S03]  /*10560*/  FFMA.FTZ R0, R52, UR22, -R2 ;  /* 0x0000001634007c23 */ /* 0x000fc60008010802 */
[----:B------:R-:W-:Y:S01]  /*10570*/  FSETP.NEU.FTZ.AND P2, PT, R110, -INF , PT ;  /* 0xff8000006e00780b */ /* 0x000fe20003f5d000 */
[----:B------:R-:W-:Y:S02]  /*10580*/  STL [R1+0x128], R110 ;  /* 0x0001286e01007387 */ /* 0x000fe40000100800 */
[----:B------:R1:W-:Y:S01]  /*10590*/  MUFU.EX2 R75, R0 ;  /* 0x00000000004b7308 */ /* 0x0003e20000000800 */
[----:B----4-:R-:W-:Y:S01]  /*105a0*/  FMNMX.FTZ R109, R6, R8, !PT ;  /* 0x00000008066d7209 */ /* 0x010fe20007810000 */
[----:B------:R4:W-:Y:S03]  /*105b0*/  STL [R1+0x12c], R112 ;  /* 0x00012c7001007387 */ /* 0x0009e60000100800 */
[----:B------:R-:W-:Y:S01]  /*105c0*/  FSETP.NEU.FTZ.AND P1, PT, R109, -INF , PT ;  /* 0xff8000006d00780b */ /* 0x000fe20003f3d000 */
[----:B------:R-:W-:Y:S01]  /*105d0*/  STL [R1+0x130], R109 ;  /* 0x0001306d01007387 */ /* 0x000fe20000100800 */
[----:B--2---:R-:W-:Y:S01]  /*105e0*/  FFMA.FTZ R7, R67, UR22, -R5 ;  /* 0x0000001643077c23 */ /* 0x004fe20008010805 */
[----:B------:R-:W-:-:S02]  /*105f0*/  MOV R67, R15 ;  /* 0x0000000f00437202 */ /* 0x000fc40000000f00 */
[----:B------:R3:W-:Y:S01]  /*10600*/  STL [R1+0x134], R111 ;  /* 0x0001346f01007387 */ /* 0x0007e20000100800 */
[----:B------:R2:W-:Y:S01]  /*10610*/  MUFU.EX2 R241, R7 ;  /* 0x0000000700f17308 */ /* 0x0005e20000000800 */
[----:B-1----:R-:W-:-:S05]  /*10620*/  FMUL.FTZ R0, R110, UR22 ;  /* 0x000000166e007c20 */ /* 0x002fca0008410000 */
[----:B------:R-:W-:-:S05]  /*10630*/  FSEL R0, R0, RZ, P2 ;  /* 0x000000ff00007208 */ /* 0x000fca0001000000 */
[----:B------:R-:W-:Y:S01]  /*10640*/  FFMA.FTZ R6, R43, UR22, -R0 ;  /* 0x000000162b067c23 */ /* 0x000fe20008010800 */
[----:B--2---:R-:W-:-:S03]  /*10650*/  FFMA.FTZ R7, R51, UR22, -R2 ;  /* 0x0000001633077c23 */ /* 0x004fc60008010802 */
[----:B------:R1:W-:Y:S08]  /*10660*/  MUFU.EX2 R222, R6 ;  /* 0x0000000600de7308 */ /* 0x0003f00000000800 */
[----:B------:R2:W-:Y:S01]  /*10670*/  MUFU.EX2 R38, R7 ;  /* 0x0000000700267308 */ /* 0x0005e20000000800 */
[----:B-1----:R-:W-:-:S05]  /*10680*/  FMUL.FTZ R6, R109, UR22 ;  /* 0x000000166d067c20 */ /* 0x002fca0008410000 */
[----:B------:R-:W-:Y:S01]  /*10690*/  FSEL R6, R6, RZ, P1 ;  /* 0x000000ff06067208 */ /* 0x000fe20000800000 */
[----:B--2---:R-:W-:-:S04]  /*106a0*/  FFMA.FTZ R7, R49, UR22, -R2 ;  /* 0x0000001631077c23 */ /* 0x004fc80008010802 */
[----:B------:R-:W-:Y:S01]  /*106b0*/  FFMA.FTZ R8, R44, UR22, -R6 ;  /* 0x000000162c087c23 */ /* 0x000fe20008010806 */
[----:B------:R1:W-:Y:S08]  /*106c0*/  MUFU.EX2 R239, R7 ;  /* 0x0000000700ef7308 */ /* 0x0003f00000000800 */
[----:B------:R2:W-:Y:S01]  /*106d0*/  MUFU.EX2 R80, R8 ;  /* 0x0000000800507308 */ /* 0x0005e20000000800 */
[----:B-1----:R-:W-:-:S07]  /*106e0*/  FFMA.FTZ R7, R53, UR22, -R2 ;  /* 0x0000001635077c23 */ /* 0x002fce0008010802 */
[----:B------:R1:W-:Y:S01]  /*106f0*/  MUFU.EX2 R242, R7 ;  /* 0x0000000700f27308 */ /* 0x0003e20000000800 */
[----:B--2---:R-:W-:Y:S02]  /*10700*/  FSEL R8, R112, RZ, P4 ;  /* 0x000000ff70087208 */ /* 0x004fe40002000000 */
[----:B----4-:R-:W-:-:S03]  /*10710*/  MOV R112, R69 ;  /* 0x0000004500707202 */ /* 0x010fc60000000f00 */
[----:B------:R-:W-:-:S04]  /*10720*/  FADD.FTZ R8, R73, -R8 ;  /* 0x8000000849087221 */ /* 0x000fc80000010000 */
[----:B------:R-:W-:Y:S01]  /*10730*/  FMUL.FTZ R8, R8, UR22 ;  /* 0x0000001608087c20 */ /* 0x000fe20008410000 */
[----:B-1----:R-:W-:Y:S01]  /*10740*/  FFMA.FTZ R7, R39, UR22, -R0 ;  /* 0x0000001627077c23 */ /* 0x002fe20008010800 */
[----:B------:R-:W-:Y:S02]  /*10750*/  IMAD.MOV.U32 R39, RZ, RZ, R13 ;  /* 0x000000ffff277224 */ /* 0x000fe400078e000d */
[----:B------:R1:W2:Y:S08]  /*10760*/  MUFU.EX2 R37, R8 ;  /* 0x0000000800257308 */ /* 0x0002b00000000800 */
[----:B------:R4:W4:Y:S01]  /*10770*/  MUFU.EX2 R125, R7 ;  /* 0x00000007007d7308 */ /* 0x0009220000000800 */
[----:B-1----:R-:W-:Y:S01]  /*10780*/  FSEL R8, R111, RZ, P3 ;  /* 0x000000ff6f087208 */ /* 0x002fe20001800000 */
[----:B---3--:R-:W-:-:S02]  /*10790*/  IMAD.MOV.U32 R111, RZ, RZ, R11 ;  /* 0x000000ffff6f7224 */ /* 0x008fc400078e000b */
[-C--:B--2---:R-:W-:Y:S01]  /*107a0*/  FMUL.FTZ R140, R140, R37.reuse ;  /* 0x000000258c8c7220 */ /* 0x084fe20000410000 */
[-C--:B------:R-:W-:Y:S01]  /*107b0*/  FMUL.FTZ R141, R141, R37.reuse ;  /* 0x000000258d8d7220 */ /* 0x080fe20000410000 */
[-C--:B------:R-:W-:Y:S01]  /*107c0*/  FMUL.FTZ R144, R144, R37.reuse ;  /* 0x0000002590907220 */ /* 0x080fe20000410000 */
[----:B------:R-:W-:Y:S01]  /*107d0*/  FADD.FTZ R8, R72, -R8 ;  /* 0x8000000848087221 */ /* 0x000fe20000010000 */
[-C--:B------:R-:W-:Y:S01]  /*107e0*/  FMUL.FTZ R145, R145, R37.reuse ;  /* 0x0000002591917220 */ /* 0x080fe20000410000 */
[-C--:B------:R-:W-:Y:S01]  /*107f0*/  FMUL.FTZ R156, R156, R37.reuse ;  /* 0x000000259c9c7220 */ /* 0x080fe20000410000 */
[--C-:B----4-:R-:W-:Y:S01]  /*10800*/  FFMA.FTZ R7, R42, UR22, -R0.reuse ;  /* 0x000000162a077c23 */ /* 0x110fe20008010800 */
[----:B------:R-:W-:Y:S01]  /*10810*/  FMUL.FTZ R8, R8, UR22 ;  /* 0x0000001608087c20 */ /* 0x000fe20008410000 */
[-C--:B------:R-:W-:Y:S01]  /*10820*/  FMUL.FTZ R157, R157, R37.reuse ;  /* 0x000000259d9d7220 */ /* 0x080fe20000410000 */
[-C--:B------:R-:W-:Y:S01]  /*10830*/  FMUL.FTZ R160, R160, R37.reuse ;  /* 0x00000025a0a07220 */ /* 0x080fe20000410000 */
[----:B------:R1:W-:Y:S01]  /*10840*/  MUFU.EX2 R77, R7 ;  /* 0x00000007004d7308 */ /* 0x0003e20000000800 */
[-C--:B------:R-:W-:Y:S01]  /*10850*/  FMUL.FTZ R161, R161, R37.reuse ;  /* 0x00000025a1a17220 */ /* 0x080fe20000410000 */
[-C--:B------:R-:W-:Y:S01]  /*10860*/  FMUL.FTZ R172, R172, R37.reuse ;  /* 0x00000025acac7220 */ /* 0x080fe20000410000 */
[-C--:B------:R-:W-:Y:S01]  /*10870*/  FMUL.FTZ R173, R173, R37.reuse ;  /* 0x00000025adad7220 */ /* 0x080fe20000410000 */
[-C--:B------:R-:W-:Y:S01]  /*10880*/  FMUL.FTZ R176, R176, R37.reuse ;  /* 0x00000025b0b07220 */ /* 0x080fe20000410000 */
[-C--:B------:R-:W-:Y:S01]  /*10890*/  FMUL.FTZ R177, R177, R37.reuse ;  /* 0x00000025b1b17220 */ /* 0x080fe20000410000 */
[-C--:B------:R-:W-:Y:S01]  /*108a0*/  FMUL.FTZ R192, R192, R37.reuse ;  /* 0x00000025c0c07220 */ /* 0x080fe20000410000 */
[-C--:B------:R-:W-:Y:S01]  /*108b0*/  FMUL.FTZ R193, R193, R37.reuse ;  /* 0x00000025c1c17220 */ /* 0x080fe20000410000 */
[----:B------:R2:W3:Y:S01]  /*108c0*/  MUFU.EX2 R36, R8 ;  /* 0x0000000800247308 */ /* 0x0004e20000000800 */
[-C--:B------:R-:W-:Y:S01]  /*108d0*/  FMUL.FTZ R196, R196, R37.reuse ;  /* 0x00000025c4c47220 */ /* 0x080fe20000410000 */
[----:B------:R-:W-:Y:S01]  /*108e0*/  FMUL.FTZ R197, R197, R37 ;  /* 0x00000025c5c57220 */ /* 0x000fe20000410000 */
[----:B-1----:R-:W-:-:S05]  /*108f0*/  FFMA.FTZ R7, R41, UR22, -R0 ;  /* 0x0000001629077c23 */ /* 0x002fca0008010800 */
[----:B------:R1:W4:Y:S01]  /*10900*/  MUFU.EX2 R243, R7 ;  /* 0x0000000700f37308 */ /* 0x0003220000000800 */
[----:B--2---:R-:W-:Y:S01]  /*10910*/  F2FP.F16.F32.PACK_AB R8, R222, R125 ;  /* 0x0000007dde08723e */ /* 0x004fe200000000ff */
[-C--:B---3--:R-:W-:Y:S01]  /*10920*/  FMUL.FTZ R142, R142, R36.reuse ;  /* 0x000000248e8e7220 */ /* 0x088fe20000410000 */
        /* <DEDUP_REMOVED lines=11> */
[--C-:B-1----:R-:W-:Y:S01]  /*109e0*/  FFMA.FTZ R7, R40, UR22, -R6.reuse ;  /* 0x0000001628077c23 */ /* 0x102fe20008010806 */
[----:B----4-:R-:W-:Y:S01]  /*109f0*/  F2FP.F16.F32.PACK_AB R10, R243, R77 ;  /* 0x0000004df30a723e */ /* 0x010fe200000000ff */
[-C--:B------:R-:W-:Y:S01]  /*10a00*/  FMUL.FTZ R194, R194, R36.reuse ;  /* 0x00000024c2c27220 */ /* 0x080fe20000410000 */
[-C--:B------:R-:W-:Y:S01]  /*10a10*/  FMUL.FTZ R195, R195, R36.reuse ;  /* 0x00000024c3c37220 */ /* 0x080fe20000410000 */
[----:B------:R1:W-:Y:S01]  /*10a20*/  MUFU.EX2 R124, R7 ;  /* 0x00000007007c7308 */ /* 0x0003e20000000800 */
[-C--:B------:R-:W-:Y:S01]  /*10a30*/  FMUL.FTZ R198, R198, R36.reuse ;  /* 0x00000024c6c67220 */ /* 0x080fe20000410000 */
[----:B------:R-:W-:Y:S01]  /*10a40*/  FMUL.FTZ R199, R199, R36 ;  /* 0x00000024c7c77220 */ /* 0x000fe20000410000 */
[----:B-1----:R-:W-:-:S05]  /*10a50*/  FFMA.FTZ R7, R47, UR22, -R6 ;  /* 0x000000162f077c23 */ /* 0x002fca0008010806 */
[----:B------:R1:W2:Y:S02]  /*10a60*/  MUFU.EX2 R82, R7 ;  /* 0x0000000700527308 */ /* 0x0002a40000000800 */
[----:B-1----:R-:W-:Y:S01]  /*10a70*/  FFMA.FTZ R7, R45, UR22, -R6 ;  /* 0x000000162d077c23 */ /* 0x002fe20008010806 */
[----:B--2---:R-:W-:-:S05]  /*10a80*/  F2FP.F16.F32.PACK_AB R9, R82, R124 ;  /* 0x0000007c5209723e */ /* 0x004fca00000000ff */
[----:B------:R1:W2:Y:S02]  /*10a90*/  MUFU.EX2 R240, R7 ;  /* 0x0000000700f07308 */ /* 0x0002a40000000800 */
[----:B-1----:R-:W-:Y:S02]  /*10aa0*/  FSEL R7, R110, RZ, P2 ;  /* 0x000000ff6e077208 */ /* 0x002fe40001000000 */
[----:B------:R-:W-:Y:S02]  /*10ab0*/  MOV R110, R14 ;  /* 0x0000000e006e7202 */ /* 0x000fe40000000f00 */
[----:B--2---:R-:W-:Y:S01]  /*10ac0*/  F2FP.F16.F32.PACK_AB R11, R80, R240 ;  /* 0x000000f0500b723e */ /* 0x004fe200000000ff */
[----:B------:R-:W-:Y:S01]  /*10ad0*/  FADD.FTZ R7, R71, -R7 ;  /* 0x8000000747077221 */ /* 0x000fe20000010000 */
[----:B------:R-:W-:Y:S02]  /*10ae0*/  MOV R71, R12 ;  /* 0x0000000c00477202 */ /* 0x000fe40000000f00 */
[----:B------:R-:W1:Y:S01]  /*10af0*/  LDSM.16.MT88.4 R12, [R218+0x8000] ;  /* 0x00800000da0c783b */ /* 0x000e620000004200 */
[----:B------:R-:W-:-:S04]  /*10b00*/  FMUL.FTZ R7, R7, UR22 ;  /* 0x0000001607077c20 */ /* 0x000fc80008410000 */
[----:B------:R2:W3:Y:S02]  /*10b10*/  MUFU.EX2 R69, R7 ;  /* 0x0000000700457308 */ /* 0x0004e40000000800 */
[----:B--2---:R-:W-:Y:S01]  /*10b20*/  FSEL R7, R109, RZ, P1 ;  /* 0x000000ff6d077208 */ /* 0x004fe20000800000 */
[-C--:B---3--:R-:W-:Y:S01]  /*10b30*/  FMUL.FTZ R168, R168, R69.reuse ;  /* 0x00000045a8a87220 */ /* 0x088fe20000410000 */
        /* <DEDUP_REMOVED lines=11> */
[----:B------:R-:W2:Y:S01]  /*10bf0*/  MUFU.EX2 R68, R7 ;  /* 0x0000000700447308 */ /* 0x000ea20000000800 */
[-C--:B------:R-:W-:Y:S01]  /*10c00*/  FMUL.FTZ R164, R164, R69.reuse ;  /* 0x00000045a4a47220 */ /* 0x080fe20000410000 */
[-C--:B------:R-:W-:Y:S01]  /*10c10*/  FMUL.FTZ R165, R165, R69.reuse ;  /* 0x00000045a5a57220 */ /* 0x080fe20000410000 */
[-C--:B------:R-:W-:Y:S01]  /*10c20*/  FMUL.FTZ R180, R180, R69.reuse ;  /* 0x00000045b4b47220 */ /* 0x080fe20000410000 */
[-C--:B------:R-:W-:Y:S01]  /*10c30*/  FMUL.FTZ R181, R181, R69.reuse ;  /* 0x00000045b5b57220 */ /* 0x080fe20000410000 */
[-C--:B------:R-:W-:Y:S01]  /*10c40*/  FMUL.FTZ R184, R184, R69.reuse ;  /* 0x00000045b8b87220 */ /* 0x080fe20000410000 */
[----:B------:R-:W-:Y:S01]  /*10c50*/  FMUL.FTZ R185, R185, R69 ;  /* 0x00000045b9b97220 */ /* 0x000fe20000410000 */
[----:B------:R-:W-:Y:S01]  /*10c60*/  MOV R109, R55 ;  /* 0x00000037006d7202 */ /* 0x000fe20000000f00 */
[-C--:B--2---:R-:W-:Y:S01]  /*10c70*/  FMUL.FTZ R170, R170, R68.reuse ;  /* 0x00000044aaaa7220 */ /* 0x084fe20000410000 */
        /* <DEDUP_REMOVED lines=15> */
[----:B------:R-:W-:Y:S01]  /*10d70*/  HMMA.16816.F32 R44, R8, R20, R168 ;  /* 0x00000014082c723c */ /* 0x000fe200000018a8 */
[----:B------:R-:W-:-:S05]  /*10d80*/  FFMA.FTZ R7, R84, UR22, -R5 ;  /* 0x0000001654077c23 */ /* 0x000fca0008010805 */
[----:B-1----:R-:W-:Y:S01]  /*10d90*/  HMMA.16816.F32 R28, R8, R14, R148 ;  /* 0x0000000e081c723c */ /* 0x002fe20000001894 */
[----:B------:R-:W-:-:S05]  /*10da0*/  MOV R168, R75 ;  /* 0x0000004b00a87202 */ /* 0x000fca0000000f00 */
[C---:B------:R-:W-:Y:S01]  /*10db0*/  HMMA.16816.F32 R72, R8.reuse, R24, R188 ;  /* 0x000000180848723c */ /* 0x040fe200000018bc */
[----:B------:R-:W-:Y:S01]  /*10dc0*/  MOV R149, R66 ;  /* 0x0000004200957202 */ /* 0x000fe20000000f00 */
[----:B------:R-:W-:Y:S01]  /*10dd0*/  IMAD.MOV.U32 R148, RZ, RZ, R65 ;  /* 0x000000ffff947224 */ /* 0x000fe200078e0041 */
[----:B------:R-:W-:Y:S01]  /*10de0*/  MOV R151, R109 ;  /* 0x0000006d00977202 */ /* 0x000fe20000000f00 */
[----:B------:R-:W-:Y:S02]  /*10df0*/  IMAD.MOV.U32 R150, RZ, RZ, R112 ;  /* 0x000000ffff967224 */ /* 0x000fe400078e0070 */
[----:B------:R-:W-:Y:S01]  /*10e00*/  HMMA.16816.F32 R52, R8, R16, R152 ;  /* 0x000000100834723c */ /* 0x000fe20000001898 */
[----:B------:R-:W-:-:S05]  /*10e10*/  MOV R188, R111 ;  /* 0x0000006f00bc7202 */ /* 0x000fca0000000f00 */
[C---:B------:R-:W-:Y:S01]  /*10e20*/  HMMA.16816.F32 R32, R8.reuse, R12, R136 ;  /* 0x0000000c0820723c */ /* 0x040fe20000001888 */
[----:B------:R-:W-:Y:S02]  /*10e30*/  MOV R153, R67 ;  /* 0x0000004300997202 */ /* 0x000fe40000000f00 */
[----:B------:R-:W-:Y:S02]  /*10e40*/  MOV R152, R64 ;  /* 0x0000004000987202 */ /* 0x000fe40000000f00 */
[----:B------:R-:W-:Y:S01]  /*10e50*/  MOV R155, R82 ;  /* 0x00000052009b7202 */ /* 0x000fe20000000f00 */
[C---:B------:R-:W-:Y:S01]  /*10e60*/  HMMA.16816.F32 R48, R8.reuse, R18, R164 ;  /* 0x000000120830723c */ /* 0x040fe200000018a4 */
[----:B------:R-:W-:Y:S01]  /*10e70*/  MOV R154, R81 ;  /* 0x00000051009a7202 */ /* 0x000fe20000000f00 */
[----:B------:R-:W-:Y:S01]  /*10e80*/  IMAD.MOV.U32 R136, RZ, RZ, R83 ;  /* 0x000000ffff887224 */ /* 0x000fe200078e0053 */
[----:B------:R-:W-:Y:S02]  /*10e90*/  MOV R138, R80 ;  /* 0x00000050008a7202 */ /* 0x000fe40000000f00 */
[----:B------:R-:W-:Y:S01]  /*10ea0*/  MOV R139, R110 ;  /* 0x0000006e008b7202 */ /* 0x000fe20000000f00 */
[----:B------:R-:W-:Y:S01]  /*10eb0*/  HMMA.16816.F32 R40, R8, R22, R180 ;  /* 0x000000160828723c */ /* 0x000fe200000018b4 */
[----:B------:R-:W-:Y:S01]  /*10ec0*/  IMAD.MOV.U32 R164, RZ, RZ, R153 ;  /* 0x000000ffffa47224 */ /* 0x000fe200078e0099 */
[----:B------:R-:W-:-:S02]  /*10ed0*/  MOV R153, R225 ;  /* 0x000000e100997202 */ /* 0x000fc40000000f00 */
[----:B------:R-:W-:Y:S02]  /*10ee0*/  MOV R137, R77 ;  /* 0x0000004d00897202 */ /* 0x000fe40000000f00 */
[----:B------:R-:W-:Y:S01]  /*10ef0*/  HMMA.16816.F32 R64, R8, R26, R184 ;  /* 0x0000001a0840723c */ /* 0x000fe200000018b8 */
[----:B------:R-:W-:Y:S01]  /*10f00*/  MOV R165, R152 ;  /* 0x0000009800a57202 */ /* 0x000fe20000000f00 */
[----:B------:R-:W-:Y:S01]  /*10f10*/  IMAD.MOV.U32 R152, RZ, RZ, R223 ;  /* 0x000000ffff987224 */ /* 0x000fe200078e00df */
[----:B------:R-:W-:Y:S02]  /*10f20*/  MOV R166, R150 ;  /* 0x0000009600a67202 */ /* 0x000fe40000000f00 */
[----:B------:R-:W-:Y:S02]  /*10f30*/  MOV R150, R71 ;  /* 0x0000004700967202 */ /* 0x000fe40000000f00 */
[----:B------:R-:W-:Y:S02]  /*10f40*/  F2FP.F16.F32.PACK_AB R8, R188, R123 ;  /* 0x0000007bbc08723e */ /* 0x000fe400000000ff */
[----:B------:R-:W-:-:S02]  /*10f50*/  F2FP.F16.F32.PACK_AB R9, R168, R38 ;  /* 0x00000026a809723e */ /* 0x000fc400000000ff */
[----:B------:R-:W-:Y:S02]  /*10f60*/  F2FP.F16.F32.PACK_AB R10, R241, R126 ;  /* 0x0000007ef10a723e */ /* 0x000fe400000000ff */
[----:B------:R-:W-:Y:S02]  /*10f70*/  F2FP.F16.F32.PACK_AB R11, R242, R239 ;  /* 0x000000eff20b723e */ /* 0x000fe400000000ff */
[----:B------:R-:W-:Y:S02]  /*10f80*/  MOV R71, R228 ;  /* 0x000000e400477202 */ /* 0x000fe40000000f00 */
[----:B------:R-:W-:-:S03]  /*10f90*/  MOV R167, R222 ;  /* 0x000000de00a77202 */ /* 0x000fc60000000f00 */
[C---:B------:R-:W-:Y:S01]  /*10fa0*/  HMMA.16816.F32 R80, R8.reuse, R12, R140 ;  /* 0x0000000c0850723c */ /* 0x040fe2000000188c */
[----:B------:R1:W-:Y:S05]  /*10fb0*/  MUFU.EX2 R142, R7 ;  /* 0x00000007008e7308 */ /* 0x0003ea0000000800 */
[C---:B------:R-:W-:Y:S01]  /*10fc0*/  HMMA.16816.F32 R144, R8.reuse, R14, R144 ;  /* 0x0000000e0890723c */ /* 0x040fe20000001890 */
[----:B------:R-:W-:Y:S05]  /*10fd0*/  LDSM.16.MT88.4 R12, [R219+0x8800] ;  /* 0x00880000db0c783b */ /* 0x000fea0000004200 */
[----:B------:R-:W-:Y:S01]  /*10fe0*/  HMMA.16816.F32 R156, R8, R16, R156 ;  /* 0x00000010089c723c */ /* 0x000fe2000000189c */
[----:B-1----:R-:W-:-:S05]  /*10ff0*/  FFMA.FTZ R7, R86, UR22, -R5 ;  /* 0x0000001656077c23 */ /* 0x002fca0008010805 */
[C---:B------:R-:W-:Y:S01]  /*11000*/  HMMA.16816.F32 R160, R8.reuse, R18, R160 ;  /* 0x0000001208a0723c */ /* 0x040fe200000018a0 */
[----:B------:R-:W-:Y:S01]  /*11010*/  LDSM.16.MT88.4 R16, [R221+0x8800] ;  /* 0x00880000dd10783b */ /* 0x000fe20000004200 */
[----:B------:R1:W-:Y:S04]  /*11020*/  MUFU.EX2 R186, R7 ;  /* 0x0000000700ba7308 */ /* 0x0003e80000000800 */
[C---:B------:R-:W-:Y:S06]  /*11030*/  HMMA.16816.F32 R172, R8.reuse, R20, R172 ;  /* 0x0000001408ac723c */ /* 0x040fec00000018ac */
[C---:B------:R-:W-:Y:S01]  /*11040*/  HMMA.16816.F32 R176, R8.reuse, R22, R176 ;  /* 0x0000001608b0723c */ /* 0x040fe200000018b0 */
[----:B------:R-:W2:Y:S05]  /*11050*/  LDSM.16.MT88.4 R20, [R218+0x8800] ;  /* 0x00880000da14783b */ /* 0x000eaa0000004200 */
[----:B------:R-:W-:Y:S01]  /*11060*/  HMMA.16816.F32 R192, R8, R24, R192 ;  /* 0x0000001808c0723c */ /* 0x000fe200000018c0 */
[----:B-1----:R-:W-:-:S04]  /*11070*/  FFMA.FTZ R7, R87, UR22, -R5 ;  /* 0x0000001657077c23 */ /* 0x002fc80008010805 */
[----:B------:R1:W-:Y:S01]  /*11080*/  MUFU.EX2 R187, R7 ;  /* 0x0000000700bb7308 */ /* 0x0003e20000000800 */
[----:B------:R-:W-:Y:S01]  /*11090*/  HMMA.16816.F32 R196, R8, R26, R196 ;  /* 0x0000001a08c4723c */ /* 0x000fe200000018c4 */
[----:B------:R-:W3:Y:S06]  /*110a0*/  LDSM.16.MT88.4 R24, [R220+0x8800] ;  /* 0x00880000dc18783b */ /* 0x000eec0000004200 */
[----:B------:R-:W-:-:S04]  /*110b0*/  FFMA.FTZ R8, R63, UR22, -R6 ;  /* 0x000000163f087c23 */ /* 0x000fc80008010806 */
[----:B------:R-:W-:Y:S01]  /*110c0*/  MUFU.EX2 R110, R8 ;  /* 0x00000008006e7308 */ /* 0x000fe20000000800 */
[----:B-1----:R-:W-:-:S07]  /*110d0*/  FFMA.FTZ R7, R85, UR22, -R5 ;  /* 0x0000001655077c23 */ /* 0x002fce0008010805 */
        /* <DEDUP_REMOVED lines=9> */
[----:B-1----:R-:W-:Y:S01]  /*11170*/  FFMA.FTZ R7, R57, UR22, -R0 ;  /* 0x0000001639077c23 */ /* 0x002fe20008010800 */
[----:B----4-:R-:W-:-:S05]  /*11180*/  F2FP.F16.F32.PACK_AB R8, R183, R140 ;  /* 0x0000008cb708723e */ /* 0x010fca00000000ff */
        /* <DEDUP_REMOVED lines=10> */
[----:B------:R1:W4:Y:S02]  /*11230*/  MUFU.EX2 R111, R7 ;  /* 0x00000007006f7308 */ /* 0x0003240000000800 */
[----:B-1----:R-:W-:Y:S01]  /*11240*/  FFMA.FTZ R7, R78, UR22, -R2 ;  /* 0x000000164e077c23 */ /* 0x002fe20008010802 */
[----:B----4-:R-:W-:-:S05]  /*11250*/  F2FP.F16.F32.PACK_AB R11, R110, R111 ;  /* 0x0000006f6e0b723e */ /* 0x010fca00000000ff */
[----:B------:R1:W-:Y:S02]  /*11260*/  MUFU.EX2 R180, R7 ;  /* 0x0000000700b47308 */ /* 0x0003e40000000800 */
[C---:B--2---:R-:W-:Y:S06]  /*11270*/  HMMA.16816.F32 R32, R8.reuse, R20, R32 ;  /* 0x000000140820723c */ /* 0x044fec0000001820 */
[C---:B------:R-:W-:Y:S06]  /*11280*/  HMMA.16816.F32 R28, R8.reuse, R22, R28 ;  /* 0x00000016081c723c */ /* 0x040fec000000181c */
[----:B------:R-:W-:Y:S01]  /*11290*/  HMMA.16816.F32 R52, R8, R16, R52 ;  /* 0x000000100834723c */ /* 0x000fe20000001834 */
[----:B-1----:R-:W-:-:S04]  /*112a0*/  FFMA.FTZ R7, R79, UR22, -R2 ;  /* 0x000000164f077c23 */ /* 0x002fc80008010802 */
[----:B------:R1:W2:Y:S01]  /*112b0*/  MUFU.EX2 R109, R7 ;  /* 0x00000007006d7308 */ /* 0x0002a20000000800 */
[C---:B------:R-:W-:Y:S06]  /*112c0*/  HMMA.16816.F32 R48, R8.reuse, R18, R48 ;  /* 0x000000120830723c */ /* 0x040fec0000001830 */
        /* <DEDUP_REMOVED lines=14> */
[C---:B------:R-:W-:Y:S01]  /*113b0*/  HMMA.16816.F32 R144, R8.reuse, R22, R144 ;  /* 0x000000160890723c */ /* 0x040fe20000001890 */
[--C-:B-1----:R-:W-:Y:S01]  /*113c0*/  FFMA.FTZ R7, R113, UR22, -R5.reuse ;  /* 0x0000001671077c23 */ /* 0x102fe20008010805 */
[----:B------:R-:W-:Y:S04]  /*113d0*/  LDSM.16.MT88.4 R20, [R219+0x9000] ;  /* 0x00900000db14783b */ /* 0x000fe80000004200 */
[C---:B------:R-:W-:Y:S01]  /*113e0*/  HMMA.16816.F32 R156, R8.reuse, R16, R156 ;  /* 0x00000010089c723c */ /* 0x040fe2000000189c */
[----:B------:R-:W1:Y:S05]  /*113f0*/  MUFU.EX2 R7, R7 ;  /* 0x0000000700077308 */ /* 0x000e6a0000000800 */
[C---:B------:R-:W-:Y:S01]  /*11400*/  HMMA.16816.F32 R160, R8.reuse, R18, R160 ;  /* 0x0000001208a0723c */ /* 0x040fe200000018a0 */
[----:B------:R-:W2:Y:S05]  /*11410*/  LDSM.16.MT88.4 R16, [R218+0x9000] ;  /* 0x00900000da10783b */ /* 0x000eaa0000004200 */
[C---:B------:R-:W-:Y:S01]  /*11420*/  HMMA.16816.F32 R172, R8.reuse, R12, R172 ;  /* 0x0000000c08ac723c */ /* 0x040fe200000018ac */
[----:B-1----:R1:W-:Y:S05]  /*11430*/  STL [R1+0xb4], R7 ;  /* 0x0000b40701007387 */ /* 0x0023ea0000100800 */
[C---:B------:R-:W-:Y:S01]  /*11440*/  HMMA.16816.F32 R176, R8.reuse, R14, R176 ;  /* 0x0000000e08b0723c */ /* 0x040fe200000018b0 */
[----:B------:R-:W3:Y:S05]  /*11450*/  LDSM.16.MT88.4 R12, [R221+0x9000] ;  /* 0x00900000dd0c783b */ /* 0x000eea0000004200 */
        /* <DEDUP_REMOVED lines=11> */
[----:B------:R-:W-:Y:S02]  /*11510*/  MOV R171, R164 ;  /* 0x000000a400ab7202 */ /* 0x000fe40000000f00 */
[----:B--2---:R-:W-:-:S03]  /*11520*/  F2FP.F16.F32.PACK_AB R8, R195, R193 ;  /* 0x000000c1c308723e */ /* 0x004fc600000000ff */
[----:B------:R1:W2:Y:S02]  /*11530*/  MUFU.EX2 R56, R7 ;  /* 0x0000000700387308 */ /* 0x0002a40000000800 */
[----:B-1----:R-:W-:Y:S01]  /*11540*/  FFMA.FTZ R7, R88, UR22, -R0 ;  /* 0x0000001658077c23 */ /* 0x002fe20008010800 */
[----:B--2---:R-:W-:Y:S05]  /*11550*/  STL [R1+0xb0], R56 ;  /* 0x0000b03801007387 */ /* 0x004fea0000100800 */
        /* <DEDUP_REMOVED lines=8> */
[----:B--2---:R-:W-:Y:S01]  /*115e0*/  STL [R1+0xa8], R57 ;  /* 0x0000a83901007387 */ /* 0x004fe20000100800 */
[----:B------:R-:W-:-:S04]  /*115f0*/  MOV R165, R136 ;  /* 0x0000008800a57202 */ /* 0x000fc80000000f00 */
[----:B------:R1:W-:Y:S01]  /*11600*/  MUFU.EX2 R228, R7 ;  /* 0x0000000700e47308 */ /* 0x0003e20000000800 */
[----:B------:R-:W-:Y:S01]  /*11610*/  F2FP.F16.F32.PACK_AB R9, R57, R192 ;  /* 0x000000c03909723e */ /* 0x000fe200000000ff */
[----:B-1----:R-:W-:-:S06]  /*11620*/  FFMA.FTZ R7, R95, UR22, -R6 ;  /* 0x000000165f077c23 */ /* 0x002fcc0008010806 */
[----:B------:R1:W2:Y:S02]  /*11630*/  MUFU.EX2 R222, R7 ;  /* 0x0000000700de7308 */ /* 0x0002a40000000800 */
[----:B-1----:R-:W-:-:S06]  /*11640*/  FFMA.FTZ R7, R104, UR22, -R2 ;  /* 0x0000001668077c23 */ /* 0x002fcc0008010802 */
[----:B------:R1:W-:Y:S02]  /*11650*/  MUFU.EX2 R143, R7 ;  /* 0x00000007008f7308 */ /* 0x0003e40000000800 */
[----:B-1----:R-:W-:-:S06]  /*11660*/  FFMA.FTZ R7, R102, UR22, -R2 ;  /* 0x0000001666077c23 */ /* 0x002fcc0008010802 */
[----:B------:R-:W1:Y:S01]  /*11670*/  MUFU.EX2 R70, R7 ;  /* 0x0000000700467308 */ /* 0x000e620000000800 */
[----:B--2---:R-:W-:Y:S01]  /*11680*/  F2FP.F16.F32.PACK_AB R11, R222, R228 ;  /* 0x000000e4de0b723e */ /* 0x004fe200000000ff */
[----:B-1----:R-:W-:Y:S04]  /*11690*/  STL [R1+0x9c], R70 ;  /* 0x00009c4601007387 */ /* 0x002fe80000100800 */
[----:B------:R-:W2:Y:S04]  /*116a0*/  LDL.LU R169, [R1+0x58] ;  /* 0x0000580001a97983 */ /* 0x000ea80000300800 */
[----:B------:R-:W2:Y:S01]  /*116b0*/  LDL.LU R170, [R1+0x5c] ;  /* 0x00005c0001aa7983 */ /* 0x000ea20000300800 */
[----:B------:R-:W-:-:S03]  /*116c0*/  MOV R136, R224 ;  /* 0x000000e000887202 */ /* 0x000fc60000000f00 */
[----:B------:R1:W-:Y:S04]  /*116d0*/  STL [R1+0x124], R222 ;  /* 0x000124de01007387 */ /* 0x0003e80000100800 */
[----:B-1----:R-:W2:Y:S01]  /*116e0*/  LDL.LU R222, [R1+0xb4] ;  /* 0x0000b40001de7983 */ /* 0x002ea20000300800 */
[----:B------:R-:W-:Y:S01]  /*116f0*/  FFMA.FTZ R7, R107, UR22, -R2 ;  /* 0x000000166b077c23 */ /* 0x000fe20008010802 */
[C---:B------:R-:W-:Y:S01]  /*11700*/  HMMA.16816.F32 R60, R8.reuse, R16, R32 ;  /* 0x00000010083c723c */ /* 0x040fe20000001820 */
[----:B------:R-:W-:Y:S01]  /*11710*/  IMAD.MOV.U32 R84, RZ, RZ, R164 ;  /* 0x000000ffff547224 */ /* 0x000fe200078e00a4 */
[----:B------:R-:W-:Y:S01]  /*11720*/  MOV R86, R171 ;  /* 0x000000ab00567202 */ /* 0x000fe20000000f00 */
[----:B------:R1:W4:Y:S01]  /*11730*/  MUFU.EX2 R224, R7 ;  /* 0x0000000700e07308 */ /* 0x0003220000000800 */
[----:B------:R-:W-:Y:S01]  /*11740*/  IMAD.MOV.U32 R164, RZ, RZ, R152 ;  /* 0x000000ffffa47224 */ /* 0x000fe200078e0098 */
[----:B------:R-:W-:Y:S01]  /*11750*/  MOV R171, R167 ;  /* 0x000000a700ab7202 */ /* 0x000fe20000000f00 */
[----:B------:R-:W-:Y:S01]  /*11760*/  HMMA.16816.F32 R56, R8, R18, R28 ;  /* 0x000000120838723c */ /* 0x000fe2000000181c */
[----:B------:R-:W-:Y:S01]  /*11770*/  IMAD.MOV.U32 R152, RZ, RZ, R133 ;  /* 0x000000ffff987224 */ /* 0x000fe200078e0085 */
[----:B------:R-:W-:Y:S01]  /*11780*/  MOV R167, R4 ;  /* 0x0000000400a77202 */ /* 0x000fe20000000f00 */
[----:B------:R-:W-:Y:S01]  /*11790*/  IMAD.MOV.U32 R115, RZ, RZ, R138 ;  /* 0x000000ffff737224 */ /* 0x000fe200078e008a */
[----:B------:R-:W-:-:S02]  /*117a0*/  MOV R108, R188 ;  /* 0x000000bc006c7202 */ /* 0x000fc40000000f00 */
[----:B---3--:R-:W-:Y:S01]  /*117b0*/  HMMA.16816.F32 R52, R8, R12, R52 ;  /* 0x0000000c0834723c */ /* 0x008fe20000001834 */
[----:B------:R-:W-:Y:S02]  /*117c0*/  MOV R96, R168 ;  /* 0x000000a800607202 */ /* 0x000fe40000000f00 */
[----:B------:R-:W-:-:S03]  /*117d0*/  MOV R114, R137 ;  /* 0x0000008900727202 */ /* 0x000fc60000000f00 */
[----:B------:R-:W-:Y:S01]  /*117e0*/  HMMA.16816.F32 R48, R8, R14, R48 ;  /* 0x0000000e0830723c */ /* 0x000fe20000001830 */
[----:B-1----:R-:W-:-:S05]  /*117f0*/  FFMA.FTZ R7, R100, UR22, -R0 ;  /* 0x0000001664077c23 */ /* 0x002fca0008010800 */
[C---:B------:R-:W-:Y:S06]  /*11800*/  HMMA.16816.F32 R44, R8.reuse, R20, R44 ;  /* 0x00000014082c723c */ /* 0x040fec000000182c */
[C---:B------:R-:W-:Y:S06]  /*11810*/  HMMA.16816.F32 R40, R8.reuse, R22, R40 ;  /* 0x000000160828723c */ /* 0x040fec0000001828 */
[C---:B----4-:R-:W-:Y:S06]  /*11820*/  HMMA.16816.F32 R32, R8.reuse, R24, R72 ;  /* 0x000000180820723c */ /* 0x050fec0000001848 */
[----:B------:R-:W-:Y:S01]  /*11830*/  HMMA.16816.F32 R28, R8, R26, R64 ;  /* 0x0000001a081c723c */ /* 0x000fe20000001840 */
[----:B------:R-:W-:Y:S01]  /*11840*/  LDSM.16.MT88.4 R64, [R220+0x9800] ;  /* 0x00980000dc40783b */ /* 0x000fe20000004200 */
[----:B------:R-:W-:-:S02]  /*11850*/  MOV R74, R150 ;  /* 0x00000096004a7202 */ /* 0x000fc40000000f00 */
[----:B------:R-:W-:-:S03]  /*11860*/  MOV R73, R151 ;  /* 0x0000009700497202 */ /* 0x000fc60000000f00 */
[----:B------:R-:W-:Y:S02]  /*11870*/  F2FP.F16.F32.PACK_AB R8, R189, R190 ;  /* 0x000000bebd08723e */ /* 0x000fe400000000ff */
[----:B------:R-:W-:Y:S02]  /*11880*/  F2FP.F16.F32.PACK_AB R9, R143, R194 ;  /* 0x000000c28f09723e */ /* 0x000fe400000000ff */
[----:B------:R-:W-:Y:S01]  /*11890*/  F2FP.F16.F32.PACK_AB R11, R224, R70 ;  /* 0x00000046e00b723e */ /* 0x000fe200000000ff */
[----:B--2---:R-:W-:Y:S01]  /*118a0*/  FFMA.FTZ R104, R169, R37, R123 ;  /* 0x00000025a9687223 */ /* 0x004fe2000001007b */
[----:B------:R-:W-:Y:S02]  /*118b0*/  MOV R169, R165 ;  /* 0x000000a500a97202 */ /* 0x000fe40000000f00 */
[----:B------:R-:W-:Y:S01]  /*118c0*/  MOV R165, R153 ;  /* 0x0000009900a57202 */ /* 0x000fe20000000f00 */
[----:B------:R-:W-:Y:S01]  /*118d0*/  FFMA.FTZ R102, R170, R36, R38 ;  /* 0x00000024aa667223 */ /* 0x000fe20000010026 */
[----:B------:R-:W-:-:S02]  /*118e0*/  MOV R170, R166 ;  /* 0x000000a600aa7202 */ /* 0x000fc40000000f00 */
[----:B------:R-:W-:Y:S02]  /*118f0*/  MOV R166, R71 ;  /* 0x0000004700a67202 */ /* 0x000fe40000000f00 */
[----:B------:R1:W-:Y:S01]  /*11900*/  MUFU.EX2 R71, R7 ;  /* 0x0000000700477308 */ /* 0x0003e20000000800 */
[----:B------:R-:W-:Y:S01]  /*11910*/  MOV R153, R217 ;  /* 0x000000d900997202 */ /* 0x000fe20000000f00 */
[----:B-1----:R-:W-:-:S06]  /*11920*/  FFMA.FTZ R7, R99, UR22, -R0 ;  /* 0x0000001663077c23 */ /* 0x002fcc0008010800 */
[----:B------:R1:W2:Y:S01]  /*11930*/  MUFU.EX2 R217, R7 ;  /* 0x0000000700d97308 */ /* 0x0002a20000000800 */
[----:B------:R-:W-:-:S07]  /*11940*/  F2FP.F16.F32.PACK_AB R10, R225, R222 ;  /* 0x000000dee10a723e */ /* 0x000fce00000000ff */
[C---:B------:R-:W-:Y:S06]  /*11950*/  HMMA.16816.F32 R156, R8.reuse, R12, R156 ;  /* 0x0000000c089c723c */ /* 0x040fec000000189c */
[C---:B------:R-:W-:Y:S01]  /*11960*/  HMMA.16816.F32 R80, R8.reuse, R16, R80 ;  /* 0x000000100850723c */ /* 0x040fe20000001850 */
[----:B-1----:R-:W-:Y:S01]  /*11970*/  FFMA.FTZ R7, R98, UR22, -R0 ;  /* 0x0000001662077c23 */ /* 0x002fe20008010800 */
[----:B------:R-:W-:Y:S01]  /*11980*/  FFMA.FTZ R12, R101, UR22, -R6 ;  /* 0x00000016650c7c23 */ /* 0x000fe20008010806 */
[----:B------:R-:W-:Y:S02]  /*11990*/  MOV R101, R39 ;  /* 0x0000002700657202 */ /* 0x000fe40000000f00 */
[----:B------:R1:W-:Y:S01]  /*119a0*/  MUFU.EX2 R133, R7 ;  /* 0x0000000700857308 */ /* 0x0003e20000000800 */
[----:B------:R-:W3:Y:S01]  /*119b0*/  LDSM.16.MT88.4 R36, [R219+0x9800] ;  /* 0x00980000db24783b */ /* 0x000ee20000004200 */
[C---:B------:R-:W-:Y:S03]  /*119c0*/  HMMA.16816.F32 R144, R8.reuse, R18, R144 ;  /* 0x000000120890723c */ /* 0x040fe60000001890 */
[----:B------:R-:W4:Y:S03]  /*119d0*/  LDSM.16.MT88.4 R16, [R218+0x9800] ;  /* 0x00980000da10783b */ /* 0x000f260000004200 */
[C---:B------:R-:W-:Y:S06]  /*119e0*/  HMMA.16816.F32 R172, R8.reuse, R20, R172 ;  /* 0x0000001408ac723c */ /* 0x040fec00000018ac */
[----:B------:R-:W-:Y:S01]  /*119f0*/  HMMA.16816.F32 R176, R8, R22, R176 ;  /* 0x0000001608b0723c */ /* 0x000fe200000018b0 */
[----:B------:R-:W4:Y:S01]  /*11a00*/  LDSM.16.MT88.4 R20, [R221+0x9800] ;  /* 0x00980000dd14783b */ /* 0x000f220000004200 */
[----:B-1----:R-:W-:Y:S01]  /*11a10*/  FFMA.FTZ R7, R97, UR22, -R0 ;  /* 0x0000001661077c23 */ /* 0x002fe20008010800 */
[----:B------:R-:W-:-:S03]  /*11a20*/  IMAD.MOV.U32 R97, RZ, RZ, R3 ;  /* 0x000000ffff617224 */ /* 0x000fc600078e0003 */
[C---:B------:R-:W-:Y:S01]  /*11a30*/  HMMA.16816.F32 R160, R8.reuse, R14, R160 ;  /* 0x0000000e08a0723c */ /* 0x040fe200000018a0 */
[----:B------:R1:W3:Y:S05]  /*11a40*/  MUFU.EX2 R4, R7 ;  /* 0x0000000700047308 */ /* 0x0002ea0000000800 */
[C---:B------:R-:W-:Y:S06]  /*11a50*/  HMMA.16816.F32 R196, R8.reuse, R26, R196 ;  /* 0x0000001a08c4723c */ /* 0x040fec00000018c4 */
[----:B------:R-:W-:Y:S01]  /*11a60*/  HMMA.16816.F32 R76, R8, R24, R76 ;  /* 0x00000018084c723c */ /* 0x000fe2000000184c */
        /* <DEDUP_REMOVED lines=11> */
[----:B--2---:R-:W-:-:S02]  /*11b20*/  F2FP.F16.F32.PACK_AB R8, R217, R71 ;  /* 0x00000047d908723e */ /* 0x004fc400000000ff */
[----:B------:R2:W-:Y:S01]  /*11b30*/  MUFU.EX2 R132, R12 ;  /* 0x0000000c00847308 */ /* 0x0005e20000000800 */
[----:B------:R-:W-:Y:S02]  /*11b40*/  MOV R188, R152 ;  /* 0x0000009800bc7202 */ /* 0x000fe40000000f00 */
[----:B---3--:R-:W-:Y:S02]  /*11b50*/  F2FP.F16.F32.PACK_AB R10, R4, R133 ;  /* 0x00000085040a723e */ /* 0x008fe400000000ff */
[----:B------:R-:W-:Y:S02]  /*11b60*/  MOV R24, R136 ;  /* 0x0000008800187202 */ /* 0x000fe40000000f00 */
[----:B------:R-:W-:Y:S01]  /*11b70*/  MOV R25, R84 ;  /* 0x0000005400197202 */ /* 0x000fe20000000f00 */
[----:B-1----:R-:W-:Y:S01]  /*11b80*/  FFMA.FTZ R7, R103, UR22, -R6 ;  /* 0x0000001667077c23 */ /* 0x002fe20008010806 */
[----:B------:R-:W-:Y:S02]  /*11b90*/  MOV R103, R169 ;  /* 0x000000a900677202 */ /* 0x000fe40000000f00 */
[----:B------:R-:W-:-:S02]  /*11ba0*/  MOV R169, R171 ;  /* 0x000000ab00a97202 */ /* 0x000fc40000000f00 */
[----:B------:R-:W-:Y:S02]  /*11bb0*/  MOV R171, R165 ;  /* 0x000000a500ab7202 */ /* 0x000fe40000000f00 */
        /* <DEDUP_REMOVED lines=8> */
[----:B------:R1:W3:Y:S01]  /*11c40*/  MUFU.EX2 R216, R7 ;  /* 0x0000000700d87308 */ /* 0x0002e20000000800 */
[----:B------:R-:W-:-:S02]  /*11c50*/  MOV R98, R171 ;  /* 0x000000ab00627202 */ /* 0x000fc40000000f00 */
[----:B------:R-:W-:Y:S01]  /*11c60*/  MOV R14, R167 ;  /* 0x000000a7000e7202 */ /* 0x000fe20000000f00 */
[----:B------:R-:W-:Y:S01]  /*11c70*/  IMAD.MOV.U32 R75, RZ, RZ, R149 ;  /* 0x000000ffff4b7224 */ /* 0x000fe200078e0095 */
[----:B--2---:R-:W-:Y:S02]  /*11c80*/  MOV R12, R86 ;  /* 0x00000056000c7202 */ /* 0x004fe40000000f00 */
[----:B------:R-:W-:Y:S02]  /*11c90*/  MOV R99, R164 ;  /* 0x000000a400637202 */ /* 0x000fe40000000f00 */
[----:B------:R-:W-:Y:S02]  /*11ca0*/  MOV R15, R166 ;  /* 0x000000a6000f7202 */ /* 0x000fe40000000f00 */
[----:B------:R-:W-:Y:S02]  /*11cb0*/  MOV R13, R154 ;  /* 0x0000009a000d7202 */ /* 0x000fe40000000f00 */
[----:B------:R-:W-:-:S02]  /*11cc0*/  MOV R123, R155 ;  /* 0x0000009b007b7202 */ /* 0x000fc40000000f00 */
[----:B------:R-:W-:Y:S01]  /*11cd0*/  MOV R72, R148 ;  /* 0x0000009400487202 */ /* 0x000fe20000000f00 */
[----:B-1----:R-:W-:Y:S01]  /*11ce0*/  FFMA.FTZ R7, R106, UR22, -R6 ;  /* 0x000000166a077c23 */ /* 0x002fe20008010806 */
[----:B------:R-:W-:Y:S02]  /*11cf0*/  MOV R106, R170 ;  /* 0x000000aa006a7202 */ /* 0x000fe40000000f00 */
[----:B---3--:R-:W-:Y:S01]  /*11d00*/  F2FP.F16.F32.PACK_AB R9, R216, R70 ;  /* 0x00000046d809723e */ /* 0x008fe200000000ff */
[----:B------:R1:W2:Y:S02]  /*11d10*/  MUFU.EX2 R3, R7 ;  /* 0x0000000700037308 */ /* 0x0002a40000000800 */
[----:B-1----:R-:W-:Y:S01]  /*11d20*/  FFMA.FTZ R7, R106, UR22, -R5 ;  /* 0x000000166a077c23 */ /* 0x002fe20008010805 */
[----:B--2---:R-:W-:Y:S02]  /*11d30*/  F2FP.F16.F32.PACK_AB R11, R3, R132 ;  /* 0x00000084030b723e */ /* 0x004fe400000000ff */
[----:B------:R-:W-:-:S02]  /*11d40*/  MOV R106, R98 ;  /* 0x00000062006a7202 */ /* 0x000fc40000000f00 */
[----:B------:R-:W-:Y:S02]  /*11d50*/  MOV R98, R14 ;  /* 0x0000000e00627202 */ /* 0x000fe40000000f00 */
[----:B------:R-:W-:Y:S01]  /*11d60*/  MOV R14, R188 ;  /* 0x000000bc000e7202 */ /* 0x000fe20000000f00 */
[C---:B------:R-:W-:Y:S01]  /*11d70*/  HMMA.16816.F32 R168, R8.reuse, R36, R44 ;  /* 0x0000002408a8723c */ /* 0x040fe2000000182c */
[----:B------:R1:W-:Y:S05]  /*11d80*/  MUFU.EX2 R188, R7 ;  /* 0x0000000700bc7308 */ /* 0x0003ea0000000800 */
[C---:B----4-:R-:W-:Y:S06]  /*11d90*/  HMMA.16816.F32 R136, R8.reuse, R16, R60 ;  /* 0x000000100888723c */ /* 0x050fec000000183c */
[----:B------:R-:W-:Y:S01]  /*11da0*/  HMMA.16816.F32 R148, R8, R18, R56 ;  /* 0x000000120894723c */ /* 0x000fe20000001838 */
[----:B-1----:R-:W-:-:S05]  /*11db0*/  FFMA.FTZ R7, R27, UR22, -R5 ;  /* 0x000000161b077c23 */ /* 0x002fca0008010805 */
[C---:B------:R-:W-:Y:S01]  /*11dc0*/  HMMA.16816.F32 R152, R8.reuse, R20, R52 ;  /* 0x000000140898723c */ /* 0x040fe20000001834 */
[----:B------:R1:W-:Y:S05]  /*11dd0*/  MUFU.EX2 R46, R7 ;  /* 0x00000007002e7308 */ /* 0x0003ea0000000800 */
[C---:B------:R-:W-:Y:S06]  /*11de0*/  HMMA.16816.F32 R164, R8.reuse, R22, R48 ;  /* 0x0000001608a4723c */ /* 0x040fec0000001830 */
[C---:B------:R-:W-:Y:S06]  /*11df0*/  HMMA.16816.F32 R84, R8.reuse, R38, R40 ;  /* 0x000000260854723c */ /* 0x040fec0000001828 */
[----:B------:R-:W-:Y:S01]  /*11e00*/  HMMA.16816.F32 R92, R8, R64, R32 ;  /* 0x00000040085c723c */ /* 0x000fe20000001820 */
[----:B-1----:R-:W-:-:S05]  /*11e10*/  FFMA.FTZ R7, R24, UR22, -R5 ;  /* 0x0000001618077c23 */ /* 0x002fca0008010805 */
[----:B------:R-:W-:Y:S01]  /*11e20*/  HMMA.16816.F32 R88, R8, R66, R28 ;  /* 0x000000420858723c */ /* 0x000fe2000000181c */
[----:B------:R1:W-:Y:S02]  /*11e30*/  MUFU.EX2 R11, R7 ;  /* 0x00000007000b7308 */ /* 0x0003e40000000800 */
[----:B-1----:R-:W-:-:S06]  /*11e40*/  FFMA.FTZ R7, R25, UR22, -R5 ;  /* 0x0000001619077c23 */ /* 0x002fcc0008010805 */
[----:B------:R1:W2:Y:S02]  /*11e50*/  MUFU.EX2 R10, R7 ;  /* 0x00000007000a7308 */ /* 0x0002a40000000800 */
[----:B-1----:R-:W-:-:S06]  /*11e60*/  FFMA.FTZ R7, R12, UR22, -R5 ;  /* 0x000000160c077c23 */ /* 0x002fcc0008010805 */
[----:B------:R1:W-:Y:S02]  /*11e70*/  MUFU.EX2 R35, R7 ;  /* 0x0000000700237308 */ /* 0x0003e40000000800 */
[----:B-1----:R-:W-:-:S06]  /*11e80*/  FFMA.FTZ R7, R106, UR22, -R5 ;  /* 0x000000166a077c23 */ /* 0x002fcc0008010805 */
[----:B------:R1:W3:Y:S02]  /*11e90*/  MUFU.EX2 R25, R7 ;  /* 0x0000000700197308 */ /* 0x0002e40000000800 */
[----:B-1----:R-:W-:-:S06]  /*11ea0*/  FFMA.FTZ R7, R98, UR22, -R5 ;  /* 0x0000001662077c23 */ /* 0x002fcc0008010805 */
[----:B------:R1:W-:Y:S02]  /*11eb0*/  MUFU.EX2 R98, R7 ;  /* 0x0000000700627308 */ /* 0x0003e40000000800 */
[----:B-1----:R-:W-:Y:S01]  /*11ec0*/  FFMA.FTZ R7, R13, UR22, -R5 ;  /* 0x000000160d077c23 */ /* 0x002fe20008010805 */
[----:B------:R-:W-:Y:S01]  /*11ed0*/  IMAD.MOV.U32 R13, RZ, RZ, R123 ;  /* 0x000000ffff0d7224 */ /* 0x000fe200078e007b */
[----:B------:R-:W-:-:S04]  /*11ee0*/  MOV R123, R72 ;  /* 0x00000048007b7202 */ /* 0x000fc80000000f00 */
[----:B------:R1:W-:Y:S01]  /*11ef0*/  MUFU.EX2 R24, R7 ;  /* 0x0000000700187308 */ /* 0x0003e20000000800 */
[----:B------:R-:W-:Y:S01]  /*11f00*/  MOV R72, R75 ;  /* 0x0000004b00487202 */ /* 0x000fe20000000f00 */
[--C-:B-1----:R-:W-:Y:S02]  /*11f10*/  FFMA.FTZ R7, R74, UR22, -R5.reuse ;  /* 0x000000164a077c23 */ /* 0x102fe40008010805 */
[----:B------:R-:W4:Y:S04]  /*11f20*/  LDL.LU R74, [R1+0x60] ;  /* 0x00006000014a7983 */ /* 0x000f280000300800 */
[----:B------:R-:W4:Y:S01]  /*11f30*/  LDL.LU R75, [R1+0x64] ;  /* 0x00006400014b7983 */ /* 0x000f220000300800 */
[----:B------:R1:W-:Y:S01]  /*11f40*/  MUFU.EX2 R34, R7 ;  /* 0x0000000700227308 */ /* 0x0003e20000000800 */
        /* <DEDUP_REMOVED lines=15> */
[----:B------:R-:W-:Y:S01]  /*12040*/  FFMA.FTZ R43, R134, UR22, -R0 ;  /* 0x00000016862b7c23 */ /* 0x000fe20008010800 */
[----:B-1----:R-:W-:Y:S01]  /*12050*/  FFMA.FTZ R7, R97, UR22, -R5 ;  /* 0x0000001661077c23 */ /* 0x002fe20008010805 */
[----:B------:R-:W-:Y:S01]  /*12060*/  IMAD.MOV.U32 R58, RZ, RZ, R106 ;  /* 0x000000ffff3a7224 */ /* 0x000fe200078e006a */
[----:B------:R-:W-:Y:S01]  /*12070*/  MOV R96, R108 ;  /* 0x0000006c00607202 */ /* 0x000fe20000000f00 */
[--C-:B------:R-:W-:Y:S01]  /*12080*/  FFMA.FTZ R108, R116, UR22, -R0.reuse ;  /* 0x00000016746c7c23 */ /* 0x100fe20008010800 */
[----:B------:R1:W-:Y:S01]  /*12090*/  MUFU.EX2 R97, R7 ;  /* 0x0000000700617308 */ /* 0x0003e20000000800 */
[----:B------:R-:W-:Y:S01]  /*120a0*/  MOV R106, R107 ;  /* 0x0000006b006a7202 */ /* 0x000fe20000000f00 */
[----:B------:R-:W-:Y:S01]  /*120b0*/  FFMA.FTZ R107, R119, UR22, -R0 ;  /* 0x00000016776b7c23 */ /* 0x000fe20008010800 */
[----:B--2---:R-:W-:Y:S01]  /*120c0*/  IMAD.MOV.U32 R116, RZ, RZ, R10 ;  /* 0x000000ffff747224 */ /* 0x004fe200078e000a */
[----:B------:R-:W-:Y:S01]  /*120d0*/  MOV R119, R11 ;  /* 0x0000000b00777202 */ /* 0x000fe20000000f00 */
[--C-:B------:R-:W-:Y:S01]  /*120e0*/  FFMA.FTZ R42, R131, UR22, -R0.reuse ;  /* 0x00000016832a7c23 */ /* 0x100fe20008010800 */
[----:B------:R-:W-:Y:S01]  /*120f0*/  MOV R54, R114 ;  /* 0x0000007200367202 */ /* 0x000fe20000000f00 */
[----:B------:R-:W-:Y:S01]  /*12100*/  IMAD.MOV.U32 R114, RZ, RZ, R241 ;  /* 0x000000ffff727224 */ /* 0x000fe200078e00f1 */
[----:B------:R-:W-:Y:S01]  /*12110*/  F2FP.F16.F32.PACK_AB R10, R116, R119 ;  /* 0x00000077740a723e */ /* 0x000fe200000000ff */
[----:B------:R-:W-:Y:S01]  /*12120*/  MUFU.EX2 R241, R9 ;  /* 0x0000000900f17308 */ /* 0x000fe20000000800 */
[--C-:B------:R-:W-:Y:S01]  /*12130*/  FFMA.FTZ R41, R130, UR22, -R0.reuse ;  /* 0x0000001682297c23 */ /* 0x100fe20008010800 */
[--C-:B------:R-:W-:Y:S01]  /*12140*/  FFMA.FTZ R118, R118, UR22, -R0.reuse ;  /* 0x0000001676767c23 */ /* 0x100fe20008010800 */
[--C-:B------:R-:W-:Y:S01]  /*12150*/  FFMA.FTZ R120, R120, UR22, -R0.reuse ;  /* 0x0000001678787c23 */ /* 0x100fe20008010800 */
[--C-:B------:R-:W-:Y:S01]  /*12160*/  FFMA.FTZ R121, R121, UR22, -R0.reuse ;  /* 0x0000001679797c23 */ /* 0x100fe20008010800 */
[----:B------:R-:W-:Y:S01]  /*12170*/  FFMA.FTZ R122, R122, UR22, -R0 ;  /* 0x000000167a7a7c23 */ /* 0x000fe20008010800 */
[----:B------:R-:W-:Y:S01]  /*12180*/  MOV R134, R96 ;  /* 0x0000006000867202 */ /* 0x000fe20000000f00 */
[----:B------:R-:W-:Y:S01]  /*12190*/  FFMA.FTZ R96, R226, UR22, -R6 ;  /* 0x00000016e2607c23 */ /* 0x000fe20008010806 */
[----:B-1----:R-:W-:Y:S01]  /*121a0*/  FFMA.FTZ R7, R101, UR22, -R5 ;  /* 0x0000001665077c23 */ /* 0x002fe20008010805 */
[----:B------:R-:W-:Y:S01]  /*121b0*/  FFMA.FTZ R101, R128, UR22, -R0 ;  /* 0x0000001680657c23 */ /* 0x000fe20008010800 */
[----:B---3--:R-:W-:Y:S01]  /*121c0*/  MOV R128, R25 ;  /* 0x0000001900807202 */ /* 0x008fe20000000f00 */
[----:B------:R-:W-:Y:S01]  /*121d0*/  IMAD.MOV.U32 R130, RZ, RZ, R71 ;  /* 0x000000ffff827224 */ /* 0x000fe200078e0047 */
[----:B------:R1:W-:Y:S01]  /*121e0*/  MUFU.EX2 R45, R7 ;  /* 0x00000007002d7308 */ /* 0x0003e20000000800 */
[----:B------:R-:W-:-:S07]  /*121f0*/  IMAD.MOV.U32 R200, RZ, RZ, R59 ;  /* 0x000000ffffc87224 */ /* 0x000fce00078e003b */
[----:B------:R-:W-:Y:S08]  /*12200*/  MUFU.EX2 R117, R117 ;  /* 0x0000007500757308 */ /* 0x000ff00000000800 */
[----:B------:R-:W-:Y:S01]  /*12210*/  MUFU.EX2 R101, R101 ;  /* 0x0000006500657308 */ /* 0x000fe20000000800 */
[----:B-1----:R-:W-:Y:S01]  /*12220*/  FFMA.FTZ R7, R103, UR22, -R5 ;  /* 0x0000001667077c23 */ /* 0x002fe20008010805 */
[----:B------:R-:W-:-:S06]  /*12230*/  MOV R103, R242 ;  /* 0x000000f200677202 */ /* 0x000fcc0000000f00 */
[----:B------:R1:W-:Y:S08]  /*12240*/  MUFU.EX2 R44, R7 ;  /* 0x00000007002c7308 */ /* 0x0003f00000000800 */
[----:B------:R-:W-:Y:S08]  /*12250*/  MUFU.EX2 R107, R107 ;  /* 0x0000006b006b7308 */ /* 0x000ff00000000800 */
[----:B------:R-:W-:Y:S01]  /*12260*/  MUFU.EX2 R108, R108 ;  /* 0x0000006c006c7308 */ /* 0x000fe20000000800 */
[----:B-1----:R-:W-:Y:S01]  /*12270*/  FFMA.FTZ R7, R105, UR22, -R5 ;  /* 0x0000001669077c23 */ /* 0x002fe20008010805 */
[----:B------:R-:W-:Y:S01]  /*12280*/  FFMA.FTZ R105, R127, UR22, -R0 ;  /* 0x000000167f697c23 */ /* 0x000fe20008010800 */
[----:B------:R-:W-:-:S05]  /*12290*/  MOV R127, R46 ;  /* 0x0000002e007f7202 */ /* 0x000fca0000000f00 */
[----:B------:R1:W2:Y:S08]  /*122a0*/  MUFU.EX2 R26, R7 ;  /* 0x00000007001a7308 */ /* 0x0002b00000000800 */
[----:B------:R-:W-:Y:S08]  /*122b0*/  MUFU.EX2 R105, R105 ;  /* 0x0000006900697308 */ /* 0x000ff00000000800 */
[----:B------:R-:W-:Y:S01]  /*122c0*/  MUFU.EX2 R96, R96 ;  /* 0x0000006000607308 */ /* 0x000fe20000000800 */
[----:B-1----:R-:W-:Y:S01]  /*122d0*/  FFMA.FTZ R7, R99, UR22, -R5 ;  /* 0x0000001663077c23 */ /* 0x002fe20008010805 */
[----:B------:R-:W-:Y:S01]  /*122e0*/  FFMA.FTZ R99, R234, UR22, -R2 ;  /* 0x00000016ea637c23 */ /* 0x000fe20008010802 */
[----:B--2---:R-:W-:-:S05]  /*122f0*/  MOV R131, R26 ;  /* 0x0000001a00837202 */ /* 0x004fca0000000f00 */
[----:B------:R1:W-:Y:S08]  /*12300*/  MUFU.EX2 R27, R7 ;  /* 0x00000007001b7308 */ /* 0x0003f00000000800 */
[----:B------:R-:W-:Y:S08]  /*12310*/  MUFU.EX2 R99, R99 ;  /* 0x0000006300637308 */ /* 0x000ff00000000800 */
[----:B------:R-:W-:Y:S01]  /*12320*/  MUFU.EX2 R118, R118 ;  /* 0x0000007600767308 */ /* 0x000fe20000000800 */
[----:B-1----:R-:W-:Y:S01]  /*12330*/  FFMA.FTZ R7, R100, UR22, -R5 ;  /* 0x0000001664077c23 */ /* 0x002fe20008010805 */
[----:B------:R-:W-:-:S06]  /*12340*/  FFMA.FTZ R100, R232, UR22, -R2 ;  /* 0x00000016e8647c23 */ /* 0x000fcc0008010802 */
[----:B------:R1:W-:Y:S08]  /*12350*/  MUFU.EX2 R28, R7 ;  /* 0x00000007001c7308 */ /* 0x0003f00000000800 */
[----:B------:R-:W-:Y:S08]  /*12360*/  MUFU.EX2 R100, R100 ;  /* 0x0000006400647308 */ /* 0x000ff00000000800 */
[----:B------:R-:W-:Y:S01]  /*12370*/  MUFU.EX2 R120, R120 ;  /* 0x0000007800787308 */ /* 0x000fe20000000800 */
[----:B-1----:R-:W-:Y:S01]  /*12380*/  FFMA.FTZ R7, R14, UR22, -R5 ;  /* 0x000000160e077c23 */ /* 0x002fe20008010805 */
[----:B------:R-:W-:-:S06]  /*12390*/  FFMA.FTZ R14, R202, UR22, -R0 ;  /* 0x00000016ca0e7c23 */ /* 0x000fcc0008010800 */
[----:B------:R1:W2:Y:S08]  /*123a0*/  MUFU.EX2 R29, R7 ;  /* 0x00000007001d7308 */ /* 0x0002b00000000800 */
[----:B------:R-:W-:Y:S08]  /*123b0*/  MUFU.EX2 R202, R40 ;  /* 0x0000002800ca7308 */ /* 0x000ff00000000800 */
[----:B------:R-:W-:Y:S01]  /*123c0*/  MUFU.EX2 R121, R121 ;  /* 0x0000007900797308 */ /* 0x000fe20000000800 */
[----:B-1----:R-:W-:Y:S01]  /*123d0*/  FFMA.FTZ R7, R15, UR22, -R5 ;  /* 0x000000160f077c23 */ /* 0x002fe20008010805 */
[----:B------:R-:W-:Y:S01]  /*123e0*/  FFMA.FTZ R15, R237, UR22, -R2 ;  /* 0x00000016ed0f7c23 */ /* 0x000fe20008010802 */
[----:B--2---:R-:W-:-:S05]  /*123f0*/  MOV R247, R29 ;  /* 0x0000001d00f77202 */ /* 0x004fca0000000f00 */
[----:B------:R1:W-:Y:S08]  /*12400*/  MUFU.EX2 R30, R7 ;  /* 0x00000007001e7308 */ /* 0x0003f00000000800 */
[----:B------:R2:W-:Y:S08]  /*12410*/  MUFU.EX2 R237, R8 ;  /* 0x0000000800ed7308 */ /* 0x0005f00000000800 */
[----:B------:R-:W-:Y:S01]  /*12420*/  MUFU.EX2 R122, R122 ;  /* 0x0000007a007a7308 */ /* 0x000fe20000000800 */
[----:B-1----:R-:W-:Y:S01]  /*12430*/  FFMA.FTZ R7, R13, UR22, -R5 ;  /* 0x000000160d077c23 */ /* 0x002fe20008010805 */
[----:B------:R-:W-:-:S06]  /*12440*/  FFMA.FTZ R13, R201, UR22, -R0 ;  /* 0x00000016c90d7c23 */ /* 0x000fcc0008010800 */
[----:B------:R1:W-:Y:S01]  /*12450*/  MUFU.EX2 R31, R7 ;  /* 0x00000007001f7308 */ /* 0x0003e20000000800 */
[----:B--2---:R-:W-:-:S07]  /*12460*/  F2FP.F16.F32.PACK_AB R8, R127, R188 ;  /* 0x000000bc7f08723e */ /* 0x004fce00000000ff */
[----:B------:R2:W-:Y:S01]  /*12470*/  MUFU.EX2 R234, R13 ;  /* 0x0000000d00ea7308 */ /* 0x0005e20000000800 */
[--C-:B-1----:R-:W-:Y:S01]  /*12480*/  FFMA.FTZ R7, R123, UR22, -R5.reuse ;  /* 0x000000167b077c23 */ /* 0x102fe20008010805 */
[----:B------:R-:W-:Y:S01]  /*12490*/  FFMA.FTZ R5, R72, UR22, -R5 ;  /* 0x0000001648057c23 */ /* 0x000fe20008010805 */
[--C-:B------:R-:W-:Y:S01]  /*124a0*/  FFMA.FTZ R72, R235, UR22, -R2.reuse ;  /* 0x00000016eb487c23 */ /* 0x100fe20008010802 */
[----:B------:R-:W-:-:S04]  /*124b0*/  FFMA.FTZ R123, R229, UR22, -R2 ;  /* 0x00000016e57b7c23 */ /* 0x000fc80008010802 */
[----:B------:R1:W-:Y:S01]  /*124c0*/  MUFU.EX2 R32, R7 ;  /* 0x0000000700207308 */ /* 0x0003e20000000800 */
[----:B--2---:R-:W-:-:S07]  /*124d0*/  MOV R13, R57 ;  /* 0x00000039000d7202 */ /* 0x004fce0000000f00 */
[----:B------:R2:W3:Y:S08]  /*124e0*/  MUFU.EX2 R33, R5 ;  /* 0x0000000500217308 */ /* 0x0004f00000000800 */
[----:B------:R3:W-:Y:S01]  /*124f0*/  MUFU.EX2 R229, R14 ;  /* 0x0000000e00e57308 */ /* 0x0007e20000000800 */
[----:B-1----:R-:W-:Y:S01]  /*12500*/  FFMA.FTZ R7, R245, UR22, -R2 ;  /* 0x00000016f5077c23 */ /* 0x002fe20008010802 */
[----:B------:R-:W-:-:S06]  /*12510*/  MOV R245, R28 ;  /* 0x0000001c00f57202 */ /* 0x000fcc0000000f00 */
[----:B------:R1:W-:Y:S01]  /*12520*/  MUFU.EX2 R236, R7 ;  /* 0x0000000700ec7308 */ /* 0x0003e20000000800 */
[----:B--2---:R-:W-:Y:S01]  /*12530*/  FFMA.FTZ R5, R73, UR22, -R2 ;  /* 0x0000001649057c23 */ /* 0x004fe20008010802 */
[----:B------:R-:W-:Y:S01]  /*12540*/  FFMA.FTZ R73, R129, UR22, -R0 ;  /* 0x0000001681497c23 */ /* 0x000fe20008010800 */
[----:B------:R-:W-:-:S05]  /*12550*/  MOV R129, R70 ;  /* 0x0000004600817202 */ /* 0x000fca0000000f00 */
[----:B------:R2:W-:Y:S01]  /*12560*/  MUFU.EX2 R239, R5 ;  /* 0x0000000500ef7308 */ /* 0x0005e20000000800 */
[----:B---3--:R-:W-:-:S07]  /*12570*/  MOV R14, R55 ;  /* 0x00000037000e7202 */ /* 0x008fce0000000f00 */
[----:B------:R-:W-:Y:S01]  /*12580*/  MUFU.EX2 R201, R72 ;  /* 0x0000004800c97308 */ /* 0x000fe20000000800 */
[----:B-1----:R-:W-:Y:S01]  /*12590*/  FFMA.FTZ R7, R231, UR22, -R6 ;  /* 0x00000016e7077c23 */ /* 0x002fe20008010806 */
[----:B--2---:R-:W-:Y:S01]  /*125a0*/  FFMA.FTZ R5, R252, UR22, -R2 ;  /* 0x00000016fc057c23 */ /* 0x004fe20008010802 */
[----:B------:R-:W-:-:S05]  /*125b0*/  MOV R252, R33 ;  /* 0x0000002100fc7202 */ /* 0x000fca0000000f00 */
[----:B------:R1:W2:Y:S01]  /*125c0*/  MUFU.EX2 R240, R5 ;  /* 0x0000000500f07308 */ /* 0x0002a20000000800 */
[----:B----4-:R-:W-:Y:S01]  /*125d0*/  FFMA.FTZ R74, R74, R69, R125 ;  /* 0x000000454a4a7223 */ /* 0x010fe2000001007d */
[----:B------:R-:W-:Y:S01]  /*125e0*/  FFMA.FTZ R125, R215, UR22, -R2 ;  /* 0x00000016d77d7c23 */ /* 0x000fe20008010802 */
[----:B------:R-:W-:Y:S01]  /*125f0*/  FFMA.FTZ R75, R75, R68, R124 ;  /* 0x000000444b4b7223 */ /* 0x000fe2000001007c */
[--C-:B------:R-:W-:Y:S01]  /*12600*/  FFMA.FTZ R124, R227, UR22, -R2.reuse ;  /* 0x00000016e37c7c23 */ /* 0x100fe20008010802 */
[----:B-1----:R-:W-:Y:S01]  /*12610*/  FFMA.FTZ R5, R251, UR22, -R2 ;  /* 0x00000016fb057c23 */ /* 0x002fe20008010802 */
[----:B--2---:R-:W-:Y:S02]  /*12620*/  F2FP.F16.F32.PACK_AB R9, R240, R239 ;  /* 0x000000eff009723e */ /* 0x004fe400000000ff */
[----:B------:R-:W-:Y:S01]  /*12630*/  MUFU.EX2 R227, R12 ;  /* 0x0000000c00e37308 */ /* 0x000fe20000000800 */
[----:B------:R-:W-:Y:S01]  /*12640*/  MOV R251, R32 ;  /* 0x0000002000fb7202 */ /* 0x000fe20000000f00 */
[----:B------:R-:W-:-:S06]  /*12650*/  FADD.FTZ R113, R113, R75 ;  /* 0x0000004b71717221 */ /* 0x000fcc0000010000 */
[----:B------:R1:W-:Y:S02]  /*12660*/  MUFU.EX2 R242, R5 ;  /* 0x0000000500f27308 */ /* 0x0003e40000000800 */
[----:B-1----:R-:W-:Y:S01]  /*12670*/  FFMA.FTZ R5, R250, UR22, -R2 ;  /* 0x00000016fa057c23 */ /* 0x002fe20008010802 */
[----:B------:R-:W-:-:S05]  /*12680*/  MOV R250, R31 ;  /* 0x0000001f00fa7202 */ /* 0x000fca0000000f00 */
[----:B------:R1:W2:Y:S02]  /*12690*/  MUFU.EX2 R243, R5 ;  /* 0x0000000500f37308 */ /* 0x0002a40000000800 */
[----:B-1----:R-:W-:Y:S01]  /*126a0*/  FFMA.FTZ R5, R249, UR22, -R2 ;  /* 0x00000016f9057c23 */ /* 0x002fe20008010802 */
[----:B--2---:R-:W-:-:S05]  /*126b0*/  F2FP.F16.F32.PACK_AB R11, R243, R242 ;  /* 0x000000f2f30b723e */ /* 0x004fca00000000ff */
[----:B------:R1:W-:Y:S02]  /*126c0*/  MUFU.EX2 R249, R5 ;  /* 0x0000000500f97308 */ /* 0x0003e40000000800 */
[C---:B------:R-:W-:Y:S06]  /*126d0*/  HMMA.16816.F32 R60, R8.reuse, R16, R80 ;  /* 0x00000010083c723c */ /* 0x040fec0000001850 */
[----:B------:R-:W-:Y:S01]  /*126e0*/  HMMA.16816.F32 R68, R8, R64, R76 ;  /* 0x000000400844723c */ /* 0x000fe2000000184c */
[----:B------:R-:W-:Y:S02]  /*126f0*/  MOV R82, R45 ;  /* 0x0000002d00527202 */ /* 0x000fe40000000f00 */
[----:B------:R-:W-:-:S02]  /*12700*/  MOV R81, R44 ;  /* 0x0000002c00517202 */ /* 0x000fc40000000f00 */
[----:B------:R-:W-:Y:S01]  /*12710*/  MOV R80, R54 ;  /* 0x0000003600507202 */ /* 0x000fe20000000f00 */
[C---:B------:R-:W-:Y:S01]  /*12720*/  HMMA.16816.F32 R44, R8.reuse, R18, R144 ;  /* 0x00000012082c723c */ /* 0x040fe20000001890 */
[----:B-1----:R-:W-:Y:S01]  /*12730*/  FFMA.FTZ R5, R248, UR22, -R2 ;  /* 0x00000016f8057c23 */ /* 0x002fe20008010802 */
[----:B------:R-:W-:Y:S01]  /*12740*/  IMAD.MOV.U32 R248, RZ, RZ, R30 ;  /* 0x000000fffff87224 */ /* 0x000fe200078e001e */
[----:B------:R-:W-:Y:S01]  /*12750*/  LDSM.16.MT88.4 R16, [R220+0xa000] ;  /* 0x00a00000dc10783b */ /* 0x000fe20000004200 */
[----:B------:R-:W-:Y:S01]  /*12760*/  MOV R83, R34 ;  /* 0x0000002200537202 */ /* 0x000fe20000000f00 */
[----:B------:R1:W-:Y:S01]  /*12770*/  MUFU.EX2 R246, R5 ;  /* 0x0000000500f67308 */ /* 0x0003e20000000800 */
[----:B------:R-:W-:Y:S01]  /*12780*/  HMMA.16816.F32 R48, R8, R22, R160 ;  /* 0x000000160830723c */ /* 0x000fe200000018a0 */
[----:B------:R-:W2:Y:S01]  /*12790*/  LDSM.16.MT88.4 R28, [R218+0xa000] ;  /* 0x00a00000da1c783b */ /* 0x000ea20000004200 */
[----:B------:R-:W-:Y:S02]  /*127a0*/  MOV R146, R35 ;  /* 0x0000002300927202 */ /* 0x000fe40000000f00 */
[----:B------:R-:W-:-:S02]  /*127b0*/  MOV R145, R24 ;  /* 0x0000001800917202 */ /* 0x000fc40000000f00 */
[----:B------:R-:W-:Y:S01]  /*127c0*/  MOV R147, R58 ;  /* 0x0000003a00937202 */ /* 0x000fe20000000f00 */
[C---:B------:R-:W-:Y:S01]  /*127d0*/  HMMA.16816.F32 R32, R8.reuse, R20, R156 ;  /* 0x000000140820723c */ /* 0x040fe2000000189c */
[----:B------:R-:W-:Y:S01]  /*127e0*/  MOV R226, R145 ;  /* 0x0000009100e27202 */ /* 0x000fe20000000f00 */
[----:B------:R-:W-:Y:S01]  /*127f0*/  IMAD.MOV.U32 R145, RZ, RZ, R146 ;  /* 0x000000ffff917224 */ /* 0x000fe200078e0092 */
[----:B------:R-:W-:Y:S01]  /*12800*/  MOV R146, R147 ;  /* 0x0000009300927202 */ /* 0x000fe20000000f00 */
[----:B------:R-:W-:Y:S01]  /*12810*/  LDSM.16.MT88.4 R20, [R219+0xa000] ;  /* 0x00a00000db14783b */ /* 0x000fe20000004200 */
[----:B------:R-:W-:Y:S01]  /*12820*/  MOV R147, R13 ;  /* 0x0000000d00937202 */ /* 0x000fe20000000f00 */
[C---:B------:R-:W-:Y:S01]  /*12830*/  HMMA.16816.F32 R52, R8.reuse, R36, R172 ;  /* 0x000000240834723c */ /* 0x040fe200000018ac */
[----:B------:R-:W-:Y:S01]  /*12840*/  MOV R13, R14 ;  /* 0x0000000e000d7202 */ /* 0x000fe20000000f00 */
[----:B-1----:R-:W-:Y:S01]  /*12850*/  FFMA.FTZ R5, R244, UR22, -R2 ;  /* 0x00000016f4057c23 */ /* 0x002fe20008010802 */
[----:B------:R-:W-:Y:S01]  /*12860*/  FFMA.FTZ R2, R135, UR22, -R0 ;  /* 0x0000001687027c23 */ /* 0x000fe20008010800 */
[----:B------:R-:W-:Y:S01]  /*12870*/  FFMA.FTZ R0, R203, UR22, -R6 ;  /* 0x00000016cb007c23 */ /* 0x000fe20008010806 */
[----:B------:R-:W-:Y:S01]  /*12880*/  MOV R244, R27 ;  /* 0x0000001b00f47202 */ /* 0x000fe20000000f00 */
[----:B------:R-:W-:Y:S01]  /*12890*/  IMAD.MOV.U32 R135, RZ, RZ, R56 ;  /* 0x000000ffff877224 */ /* 0x000fe200078e0038 */
[----:B------:R-:W-:Y:S01]  /*128a0*/  MOV R14, R80 ;  /* 0x00000050000e7202 */ /* 0x000fe20000000f00 */
[----:B------:R1:W-:Y:S01]  /*128b0*/  MUFU.EX2 R215, R0 ;  /* 0x0000000000d77308 */ /* 0x0003e20000000800 */
[----:B------:R-:W3:Y:S01]  /*128c0*/  LDSM.16.MT88.4 R24, [R221+0xa000] ;  /* 0x00a00000dd18783b */ /* 0x000ee20000004200 */
[----:B------:R-:W-:Y:S01]  /*128d0*/  IMAD.MOV.U32 R80, RZ, RZ, R81 ;  /* 0x000000ffff507224 */ /* 0x000fe200078e0051 */
[----:B------:R-:W-:Y:S01]  /*128e0*/  MOV R81, R82 ;  /* 0x0000005200517202 */ /* 0x000fe20000000f00 */
[----:B------:R-:W-:Y:S01]  /*128f0*/  FADD.FTZ R13, R13, R104 ;  /* 0x000000680d0d7221 */ /* 0x000fe20000010000 */
[----:B------:R-:W-:Y:S01]  /*12900*/  MOV R82, R97 ;  /* 0x0000006100527202 */ /* 0x000fe20000000f00 */
[--C-:B------:R-:W-:Y:S01]  /*12910*/  FFMA.FTZ R97, R213, UR22, -R6.reuse ;  /* 0x00000016d5617c23 */ /* 0x100fe20008010806 */
[----:B------:R-:W-:Y:S01]  /*12920*/  MOV R213, R98 ;  /* 0x0000006200d57202 */ /* 0x000fe20000000f00 */
[----:B------:R4:W-:Y:S01]  /*12930*/  MUFU.EX2 R232, R2 ;  /* 0x0000000200e87308 */ /* 0x0009e20000000800 */
[----:B------:R-:W-:Y:S01]  /*12940*/  FFMA.FTZ R98, R212, UR22, -R6 ;  /* 0x00000016d4627c23 */ /* 0x000fe20008010806 */
[----:B------:R-:W-:Y:S01]  /*12950*/  MOV R212, R128 ;  /* 0x0000008000d47202 */ /* 0x000fe20000000f00 */
[----:B------:R-:W-:Y:S01]  /*12960*/  IMAD.MOV.U32 R128, RZ, RZ, R129 ;  /* 0x000000ffff807224 */ /* 0x000fe200078e0081 */
[----:B------:R-:W-:Y:S01]  /*12970*/  MOV R12, R14 ;  /* 0x0000000e000c7202 */ /* 0x000fe20000000f00 */
[----:B------:R-:W-:Y:S01]  /*12980*/  IMAD.MOV.U32 R144, RZ, RZ, R80 ;  /* 0x000000ffff907224 */ /* 0x000fe200078e0050 */
[----:B------:R-:W-:Y:S01]  /*12990*/  MOV R129, R130 ;  /* 0x0000008200817202 */ /* 0x000fe20000000f00 */
[C---:B------:R-:W-:Y:S01]  /*129a0*/  HMMA.16816.F32 R56, R8.reuse, R38, R176 ;  /* 0x000000260838723c */ /* 0x040fe200000018b0 */
[----:B------:R-:W-:Y:S01]  /*129b0*/  MOV R130, R131 ;  /* 0x0000008300827202 */ /* 0x000fe20000000f00 */
[----:B-1----:R-:W-:Y:S01]  /*129c0*/  FFMA.FTZ R0, R204, UR22, -R6 ;  /* 0x00000016cc007c23 */ /* 0x002fe20008010806 */
[----:B------:R-:W-:Y:S01]  /*129d0*/  MOV R131, R134 ;  /* 0x0000008600837202 */ /* 0x000fe20000000f00 */
[----:B------:R-:W-:Y:S01]  /*129e0*/  IMAD.MOV.U32 R159, RZ, RZ, R12 ;  /* 0x000000ffff9f7224 */ /* 0x000fe200078e000c */
[----:B------:R-:W-:Y:S01]  /*129f0*/  MOV R134, R200 ;  /* 0x000000c800867202 */ /* 0x000fe20000000f00 */
[----:B------:R1:W2:Y:S01]  /*12a00*/  MUFU.EX2 R214, R0 ;  /* 0x0000000000d67308 */ /* 0x0002a20000000800 */
[----:B------:R-:W-:Y:S01]  /*12a10*/  MOV R157, R147 ;  /* 0x00000093009d7202 */ /* 0x000fe20000000f00 */
[----:B------:R-:W-:Y:S01]  /*12a20*/  IMAD.MOV.U32 R200, RZ, RZ, R103 ;  /* 0x000000ffffc87224 */ /* 0x000fe200078e0067 */
[----:B------:R-:W-:Y:S01]  /*12a30*/  MOV R158, R146 ;  /* 0x00000092009e7202 */ /* 0x000fe20000000f00 */
[----:B------:R-:W-:Y:S01]  /*12a40*/  FFMA.FTZ R103, R211, UR22, -R6 ;  /* 0x00000016d3677c23 */ /* 0x000fe20008010806 */
[----:B------:R-:W-:Y:S01]  /*12a50*/  MOV R147, R83 ;  /* 0x0000005300937202 */ /* 0x000fe20000000f00 */
[----:B------:R-:W-:Y:S01]  /*12a60*/  FADD.FTZ R12, R135, R102 ;  /* 0x00000066870c7221 */ /* 0x000fe20000010000 */
[----:B------:R-:W-:Y:S01]  /*12a70*/  MOV R14, R116 ;  /* 0x00000074000e7202 */ /* 0x000fe20000000f00 */
[----:B------:R2:W-:Y:S01]  /*12a80*/  MUFU.EX2 R235, R5 ;  /* 0x0000000500eb7308 */ /* 0x0005e20000000800 */
[----:B------:R-:W-:Y:S01]  /*12a90*/  MOV R146, R82 ;  /* 0x0000005200927202 */ /* 0x000fe20000000f00 */
[----:B------:R-:W-:Y:S01]  /*12aa0*/  HMMA.16816.F32 R64, R8, R66, R196 ;  /* 0x000000420840723c */ /* 0x000fe200000018c4 */
[----:B------:R-:W-:Y:S01]  /*12ab0*/  MOV R211, R145 ;  /* 0x0000009100d37202 */ /* 0x000fe20000000f00 */
[----:B------:R-:W-:Y:S01]  /*12ac0*/  IMAD.MOV.U32 R80, RZ, RZ, R119 ;  /* 0x000000ffff507224 */ /* 0x000fe200078e0077 */
[----:B------:R-:W-:Y:S01]  /*12ad0*/  MOV R82, R128 ;  /* 0x0000008000527202 */ /* 0x000fe20000000f00 */
[----:B------:R-:W-:Y:S01]  /*12ae0*/  IMAD.MOV.U32 R128, RZ, RZ, R131 ;  /* 0x000000ffff807224 */ /* 0x000fe200078e0083 */
[----:B------:R-:W-:Y:S01]  /*12af0*/  MOV R83, R129 ;  /* 0x0000008100537202 */ /* 0x000fe20000000f00 */
[--C-:B----4-:R-:W-:Y:S01]  /*12b00*/  FFMA.FTZ R2, R233, UR22, -R6.reuse ;  /* 0x00000016e9027c23 */ /* 0x110fe20008010806 */
[--C-:B-1----:R-:W-:Y:S01]  /*12b10*/  FFMA.FTZ R0, R206, UR22, -R6.reuse ;  /* 0x00000016ce007c23 */ /* 0x102fe20008010806 */
[----:B------:R-:W-:Y:S01]  /*12b20*/  MOV R129, R134 ;  /* 0x0000008600817202 */ /* 0x000fe20000000f00 */
[--C-:B------:R-:W-:Y:S01]  /*12b30*/  FFMA.FTZ R116, R208, UR22, -R6.reuse ;  /* 0x00000016d0747c23 */ /* 0x100fe20008010806 */
[----:B------:R-:W-:Y:S01]  /*12b40*/  MOV R131, R114 ;  /* 0x0000007200837202 */ /* 0x000fe20000000f00 */
[----:B------:R1:W-:Y:S01]  /*12b50*/  MUFU.EX2 R204, R0 ;  /* 0x0000000000cc7308 */ /* 0x0003e20000000800 */
[----:B------:R-:W-:Y:S01]  /*12b60*/  MOV R134, R115 ;  /* 0x0000007300867202 */ /* 0x000fe20000000f00 */
[--C-:B------:R-:W-:Y:S01]  /*12b70*/  FFMA.FTZ R114, R210, UR22, -R6.reuse ;  /* 0x00000016d2727c23 */ /* 0x100fe20008010806 */
[----:B------:R-:W-:Y:S01]  /*12b80*/  F2FP.F16.F32.PACK_AB R8, R234, R229 ;  /* 0x000000e5ea08723e */ /* 0x000fe200000000ff */
[--C-:B--2---:R-:W-:Y:S01]  /*12b90*/  FFMA.FTZ R5, R230, UR22, -R6.reuse ;  /* 0x00000016e6057c23 */ /* 0x104fe20008010806 */
[----:B------:R-:W-:Y:S01]  /*12ba0*/  MOV R230, R147 ;  /* 0x0000009300e67202 */ /* 0x000fe20000000f00 */
[--C-:B------:R-:W-:Y:S01]  /*12bb0*/  FFMA.FTZ R115, R209, UR22, -R6.reuse ;  /* 0x00000016d1737c23 */ /* 0x100fe20008010806 */
[----:B------:R-:W-:Y:S01]  /*12bc0*/  F2FP.F16.F32.PACK_AB R9, R214, R215 ;  /* 0x000000d7d609723e */ /* 0x000fe200000000ff */
[----:B------:R-:W-:Y:S01]  /*12bd0*/  FFMA.FTZ R119, R207, UR22, -R6 ;  /* 0x00000016cf777c23 */ /* 0x000fe20008010806 */
[----:B------:R-:W-:Y:S01]  /*12be0*/  F2FP.F16.F32.PACK_AB R10, R232, R227 ;  /* 0x000000e3e80a723e */ /* 0x000fe200000000ff */
[----:B------:R-:W-:Y:S01]  /*12bf0*/  FADD.FTZ R104, R158, R13 ;  /* 0x0000000d9e687221 */ /* 0x000fe20000010000 */
[----:B------:R-:W-:Y:S01]  /*12c00*/  FADD.FTZ R106, R106, R12 ;  /* 0x0000000c6a6a7221 */ /* 0x000fe20000010000 */
[----:B------:R-:W-:Y:S01]  /*12c10*/  IMAD.MOV.U32 R147, RZ, RZ, R14 ;  /* 0x000000ffff937224 */ /* 0x000fe200078e000e */
[----:B------:R-:W-:Y:S01]  /*12c20*/  MOV R145, R81 ;  /* 0x0000005100917202 */ /* 0x000fe20000000f00 */
[----:B------:R-:W-:Y:S01]  /*12c30*/  IMAD.MOV.U32 R161, RZ, RZ, R134 ;  /* 0x000000ffffa17224 */ /* 0x000fe200078e0086 */
[----:B------:R-:W-:Y:S01]  /*12c40*/  F2FP.F16.F32.PACK_AB R12, R212, R211 ;  /* 0x000000d3d40c723e */ /* 0x000fe200000000ff */
[----:B------:R-:W-:Y:S01]  /*12c50*/  MUFU.EX2 R135, R42 ;  /* 0x0000002a00877308 */ /* 0x000fe20000000800 */
[----:B-1----:R-:W-:Y:S01]  /*12c60*/  FFMA.FTZ R0, R205, UR22, -R6 ;  /* 0x00000016cd007c23 */ /* 0x002fe20008010806 */
[----:B------:R-:W-:Y:S01]  /*12c70*/  F2FP.F16.F32.PACK_AB R13, R246, R249 ;  /* 0x000000f9f60d723e */ /* 0x000fe200000000ff */
[----:B------:R-:W-:Y:S01]  /*12c80*/  LDSM.16.MT88.4 R36, [R221+0xa800] ;  /* 0x00a80000dd24783b */ /* 0x000fe20000004200 */
[----:B------:R-:W-:-:S02]  /*12c90*/  F2FP.F16.F32.PACK_AB R14, R226, R213 ;  /* 0x000000d5e20e723e */ /* 0x000fc400000000ff */
[----:B------:R-:W-:Y:S01]  /*12ca0*/  MOV R81, R127 ;  /* 0x0000007f00517202 */ /* 0x000fe20000000f00 */
[----:B------:R-:W-:Y:S01]  /*12cb0*/  LDSM.16.MT88.4 R176, [R219+0xb800] ;  /* 0x00b80000dbb0783b */ /* 0x000fe20000004200 */
[----:B------:R-:W1:Y:S01]  /*12cc0*/  MUFU.EX2 R203, R0 ;  /* 0x0000000000cb7308 */ /* 0x000e620000000800 */
[----:B------:R-:W-:Y:S02]  /*12cd0*/  MOV R233, R145 ;  /* 0x0000009100e97202 */ /* 0x000fe40000000f00 */
[----:B------:R-:W-:Y:S02]  /*12ce0*/  MOV R231, R146 ;  /* 0x0000009200e77202 */ /* 0x000fe40000000f00 */
[----:B------:R-:W-:Y:S02]  /*12cf0*/  MOV R146, R80 ;  /* 0x0000005000927202 */ /* 0x000fe40000000f00 */
[----:B------:R-:W-:Y:S01]  /*12d00*/  MOV R145, R81 ;  /* 0x0000005100917202 */ /* 0x000fe20000000f00 */
[----:B------:R2:W-:Y:S01]  /*12d10*/  MUFU.EX2 R205, R15 ;  /* 0x0000000f00cd7308 */ /* 0x0005e20000000800 */
[----:B------:R-:W-:Y:S01]  /*12d20*/  MOV R162, R131 ;  /* 0x0000008300a27202 */ /* 0x000fe20000000f00 */
[----:B------:R-:W-:Y:S01]  /*12d30*/  IMAD.MOV.U32 R175, RZ, RZ, R146 ;  /* 0x000000ffffaf7224 */ /* 0x000fe200078e0092 */
[----:B------:R-:W-:-:S02]  /*12d40*/  MOV R127, R130 ;  /* 0x00000082007f7202 */ /* 0x000fc40000000f00 */
[----:B------:R-:W-:Y:S02]  /*12d50*/  MOV R130, R200 ;  /* 0x000000c800827202 */ /* 0x000fe40000000f00 */
[----:B------:R-:W-:Y:S01]  /*12d60*/  MOV R156, R129 ;  /* 0x00000081009c7202 */ /* 0x000fe20000000f00 */
[----:B------:R4:W-:Y:S01]  /*12d70*/  MUFU.EX2 R131, R73 ;  /* 0x0000004900837308 */ /* 0x0009e20000000800 */
[----:B-1----:R-:W-:Y:S01]  /*12d80*/  F2FP.F16.F32.PACK_AB R11, R203, R204 ;  /* 0x000000cccb0b723e */ /* 0x002fe200000000ff */
[----:B------:R-:W-:Y:S01]  /*12d90*/  FFMA.FTZ R0, R238, UR22, -R6 ;  /* 0x00000016ee007c23 */ /* 0x000fe20008010806 */
[----:B------:R-:W-:Y:S01]  /*12da0*/  FADD.FTZ R6, R157, R74 ;  /* 0x0000004a9d067221 */ /* 0x000fe20000010000 */
[----:B------:R-:W-:Y:S01]  /*12db0*/  MOV R238, R144 ;  /* 0x0000009000ee7202 */ /* 0x000fe20000000f00 */
[----:B------:R-:W-:Y:S01]  /*12dc0*/  IMAD.MOV.U32 R158, RZ, RZ, R127 ;  /* 0x000000ffff9e7224 */ /* 0x000fe200078e007f */
[----:B------:R-:W-:Y:S01]  /*12dd0*/  MOV R144, R82 ;  /* 0x0000005200907202 */ /* 0x000fe20000000f00 */
[----:B------:R-:W-:Y:S01]  /*12de0*/  FADD.FTZ R102, R159, R6 ;  /* 0x000000069f667221 */ /* 0x000fe20000010000 */
[----:B------:R-:W-:Y:S01]  /*12df0*/  MOV R159, R83 ;  /* 0x00000053009f7202 */ /* 0x000fe20000000f00 */
[C---:B------:R-:W-:Y:S01]  /*12e00*/  HMMA.16816.F32 R136, R8.reuse, R28, R136 ;  /* 0x0000001c0888723c */ /* 0x040fe20000001888 */
[----:B--2---:R-:W-:Y:S01]  /*12e10*/  F2FP.F16.F32.PACK_AB R15, R237, R241 ;  /* 0x000000f1ed0f723e */ /* 0x004fe200000000ff */
[----:B------:R-:W1:Y:S01]  /*12e20*/  MUFU.EX2 R200, R43 ;  /* 0x0000002b00c87308 */ /* 0x000e620000000800 */
[----:B------:R-:W-:Y:S01]  /*12e30*/  MOV R157, R128 ;  /* 0x00000080009d7202 */ /* 0x000fe20000000f00 */
[----:B------:R-:W-:Y:S01]  /*12e40*/  FADD.FTZ R6, R161, R113 ;  /* 0x00000071a1067221 */ /* 0x000fe20000010000 */
[----:B------:R-:W-:Y:S01]  /*12e50*/  MOV R163, R130 ;  /* 0x0000008200a37202 */ /* 0x000fe20000000f00 */
[C---:B------:R-:W-:Y:S01]  /*12e60*/  HMMA.16816.F32 R80, R8.reuse, R16, R92 ;  /* 0x000000100850723c */ /* 0x040fe2000000185c */
[----:B------:R-:W-:Y:S01]  /*12e70*/  MOV R199, R191 ;  /* 0x000000bf00c77202 */ /* 0x000fe20000000f00 */
[----:B------:R-:W-:Y:S01]  /*12e80*/  FADD.FTZ R6, R157, R6 ;  /* 0x000000069d067221 */ /* 0x000fe20000010000 */
[----:B------:R-:W-:Y:S01]  /*12e90*/  MOV R206, R158 ;  /* 0x0000009e00ce7202 */ /* 0x000fe20000000f00 */
[----:B------:R-:W-:Y:S01]  /*12ea0*/  MUFU.EX2 R134, R41 ;  /* 0x0000002900867308 */ /* 0x000fe20000000800 */
[----:B------:R-:W-:Y:S01]  /*12eb0*/  MOV R172, R190 ;  /* 0x000000be00ac7202 */ /* 0x000fe20000000f00 */
[----:B------:R-:W-:Y:S01]  /*12ec0*/  HMMA.16816.F32 R148, R8, R30, R148 ;  /* 0x0000001e0894723c */ /* 0x000fe20000001894 */
[----:B------:R-:W-:Y:S01]  /*12ed0*/  FADD.FTZ R6, R181, R6 ;  /* 0x00000006b5067221 */ /* 0x000fe20000010000 */
[----:B------:R-:W-:-:S02]  /*12ee0*/  MOV R173, R189 ;  /* 0x000000bd00ad7202 */ /* 0x000fc40000000f00 */
[----:B------:R-:W-:Y:S01]  /*12ef0*/  MOV R158, R159 ;  /* 0x0000009f009e7202 */ /* 0x000fe20000000f00 */
[----:B------:R-:W-:Y:S01]  /*12f00*/  FADD.FTZ R6, R182, R6 ;  /* 0x00000006b6067221 */ /* 0x000fe20000010000 */
[----:B----4-:R-:W-:Y:S01]  /*12f10*/  HMMA.16816.F32 R72, R12, R28, R60 ;  /* 0x0000001c0c48723c */ /* 0x010fe2000000183c */
[----:B------:R2:W-:Y:S01]  /*12f20*/  MUFU.EX2 R130, R0 ;  /* 0x0000000000827308 */ /* 0x0005e20000000800 */
[----:B------:R-:W-:-:S07]  /*12f30*/  IMAD.MOV.U32 R159, RZ, RZ, R188 ;  /* 0x000000ffff9f7224 */ /* 0x000fce00078e00bc */
[----:B------:R-:W-:Y:S01]  /*12f40*/  MUFU.EX2 R97, R97 ;  /* 0x0000006100617308 */ /* 0x000fe20000000800 */
[C---:B------:R-:W-:Y:S01]  /*12f50*/  HMMA.16816.F32 R92, R12.reuse, R30, R44 ;  /* 0x0000001e0c5c723c */ /* 0x040fe2000000182c */
[----:B------:R-:W4:Y:S06]  /*12f60*/  LDSM.16.MT88.4 R28, [R218+0xa800] ;  /* 0x00a80000da1c783b */ /* 0x000f2c0000004200 */
[----:B------:R-:W-:Y:S01]  /*12f70*/  MUFU.EX2 R98, R98 ;  /* 0x0000006200627308 */ /* 0x000fe20000000800 */
[----:B---3--:R-:W-:Y:S01]  /*12f80*/  HMMA.16816.F32 R60, R12, R24, R32 ;  /* 0x000000180c3c723c */ /* 0x008fe20000001820 */
[----:B------:R-:W3:Y:S01]  /*12f90*/  LDSM.16.MT88.4 R32, [R219+0xa800] ;  /* 0x00a80000db20783b */ /* 0x000ee20000004200 */
[----:B--2---:R-:W-:-:S05]  /*12fa0*/  FADD.FTZ R0, R156, R102 ;  /* 0x000000669c007221 */ /* 0x004fca0000010000 */
[----:B------:R-:W-:Y:S01]  /*12fb0*/  MUFU.EX2 R103, R103 ;  /* 0x0000006700677308 */ /* 0x000fe20000000800 */
[----:B------:R-:W2:Y:S01]  /*12fc0*/  LDSM.16.MT88.4 R40, [R220+0xa800] ;  /* 0x00a80000dc28783b */ /* 0x000ea20000004200 */
[C---:B------:R-:W-:Y:S01]  /*12fd0*/  HMMA.16816.F32 R76, R8.reuse, R18, R88 ;  /* 0x00000012084c723c */ /* 0x040fe20000001858 */
[----:B------:R-:W-:Y:S01]  /*12fe0*/  FADD.FTZ R0, R140, R0 ;  /* 0x000000008c007221 */ /* 0x000fe20000010000 */
[----:B------:R-:W-:Y:S02]  /*12ff0*/  F2FP.F16.F32.PACK_AB R196, R250, R248 ;  /* 0x000000f8fac4723e */ /* 0x000fe400000000ff */
[----:B------:R-:W-:Y:S01]  /*13000*/  F2FP.F16.F32.PACK_AB R198, R252, R251 ;  /* 0x000000fbfcc6723e */ /* 0x000fe200000000ff */
[----:B------:R-:W-:Y:S01]  /*13010*/  FADD.FTZ R0, R183, R0 ;  /* 0x00000000b7007221 */ /* 0x000fe20000010000 */
[----:B------:R1:W4:Y:S01]  /*13020*/  MUFU.EX2 R127, R2 ;  /* 0x00000002007f7308 */ /* 0x0003220000000800 */
[----:B------:R-:W-:Y:S01]  /*13030*/  HMMA.16816.F32 R168, R8, R20, R168 ;  /* 0x0000001408a8723c */ /* 0x000fe200000018a8 */
[----:B------:R-:W-:-:S02]  /*13040*/  MOV R157, R144 ;  /* 0x00000090009d7202 */ /* 0x000fc40000000f00 */
[----:B------:R-:W-:Y:S02]  /*13050*/  MOV R156, R145 ;  /* 0x00000091009c7202 */ /* 0x000fe40000000f00 */
[----:B------:R-:W-:Y:S01]  /*13060*/  MOV R174, R147 ;  /* 0x0000009300ae7202 */ /* 0x000fe20000000f00 */
[----:B------:R-:W-:Y:S01]  /*13070*/  HMMA.16816.F32 R84, R8, R22, R84 ;  /* 0x000000160854723c */ /* 0x000fe20000001854 */
[----:B------:R-:W-:Y:S05]  /*13080*/  MUFU.EX2 R128, R7 ;  /* 0x0000000700807308 */ /* 0x000fea0000000800 */
[----:B------:R-:W-:Y:S03]  /*13090*/  HMMA.16816.F32 R88, R12, R26, R48 ;  /* 0x0000001a0c58723c */ /* 0x000fe60000001830 */
[----:B------:R4:W3:Y:S01]  /*130a0*/  MUFU.EX2 R129, R5 ;  /* 0x0000000500817308 */ /* 0x0008e20000000800 */
[----:B-1----:R-:W-:-:S02]  /*130b0*/  FADD.FTZ R2, R163, R106 ;  /* 0x0000006aa3027221 */ /* 0x002fc40000010000 */
[C---:B------:R-:W-:Y:S05]  /*130c0*/  HMMA.16816.F32 R52, R12.reuse, R20, R52 ;  /* 0x000000140c34723c */ /* 0x040fea0000001834 */
[----:B------:R-:W-:Y:S01]  /*130d0*/  MUFU.EX2 R114, R114 ;  /* 0x0000007200727308 */ /* 0x000fe20000000800 */
[----:B------:R-:W-:Y:S01]  /*130e0*/  HMMA.16816.F32 R44, R12, R22, R56 ;  /* 0x000000160c2c723c */ /* 0x000fe20000001838 */
[----:B------:R-:W-:Y:S01]  /*130f0*/  LDSM.16.MT88.4 R20, [R221+0xb000] ;  /* 0x00b00000dd14783b */ /* 0x000fe20000004200 */
[----:B------:R-:W-:-:S04]  /*13100*/  FADD.FTZ R2, R141, R2 ;  /* 0x000000028d027221 */ /* 0x000fc80000010000 */
[C---:B------:R-:W-:Y:S01]  /*13110*/  HMMA.16816.F32 R152, R8.reuse, R24, R152 ;  /* 0x000000180898723c */ /* 0x040fe20000001898 */
[----:B------:R-:W-:Y:S01]  /*13120*/  FADD.FTZ R2, R184, R2 ;  /* 0x00000002b8027221 */ /* 0x000fe20000010000 */
[----:B----4-:R-:W-:Y:S01]  /*13130*/  FADD.FTZ R5, R162, R104 ;  /* 0x00000068a2057221 */ /* 0x010fe20000010000 */
[----:B------:R-:W1:Y:S03]  /*13140*/  MUFU.EX2 R115, R115 ;  /* 0x0000007300737308 */ /* 0x000e660000000800 */
[----:B------:R-:W-:Y:S01]  /*13150*/  HMMA.16816.F32 R164, R8, R26, R164 ;  /* 0x0000001a08a4723c */ /* 0x000fe200000018a4 */
[----:B------:R-:W4:Y:S01]  /*13160*/  LDSM.16.MT88.4 R24, [R218+0xb000] ;  /* 0x00b00000da18783b */ /* 0x000f220000004200 */
[----:B------:R-:W-:-:S03]  /*13170*/  FADD.FTZ R5, R142, R5 ;  /* 0x000000058e057221 */ /* 0x000fc60000010000 */
[----:B------:R-:W-:Y:S01]  /*13180*/  MUFU.EX2 R116, R116 ;  /* 0x0000007400747308 */ /* 0x000fe20000000800 */
[C---:B------:R-:W-:Y:S01]  /*13190*/  HMMA.16816.F32 R48, R12.reuse, R16, R68 ;  /* 0x000000100c30723c */ /* 0x040fe20000001844 */
[----:B------:R-:W-:Y:S01]  /*131a0*/  F2FP.F16.F32.PACK_AB R8, R135, R200 ;  /* 0x000000c88708723e */ /* 0x000fe200000000ff */
[----:B------:R-:W-:Y:S01]  /*131b0*/  FADD.FTZ R5, R186, R5 ;  /* 0x00000005ba057221 */ /* 0x000fe20000010000 */
[----:B------:R-:W-:Y:S01]  /*131c0*/  F2FP.F16.F32.PACK_AB R9, R127, R130 ;  /* 0x000000827f09723e */ /* 0x000fe200000000ff */
[----:B------:R-:W-:Y:S01]  /*131d0*/  LDSM.16.MT88.4 R144, [R218+0xb800] ;  /* 0x00b80000da90783b */ /* 0x000fe20000004200 */
[----:B------:R-:W-:Y:S01]  /*131e0*/  F2FP.F16.F32.PACK_AB R10, R131, R134 ;  /* 0x00000086830a723e */ /* 0x000fe200000000ff */
[----:B------:R-:W-:Y:S01]  /*131f0*/  HMMA.16816.F32 R56, R12, R18, R64 ;  /* 0x000000120c38723c */ /* 0x000fe20000001840 */
[----:B---3--:R-:W-:Y:S01]  /*13200*/  F2FP.F16.F32.PACK_AB R11, R129, R128 ;  /* 0x00000080810b723e */ /* 0x008fe200000000ff */
[----:B------:R-:W3:Y:S01]  /*13210*/  LDSM.16.MT88.4 R16, [R219+0xb000] ;  /* 0x00b00000db10783b */ /* 0x000ee20000004200 */
[----:B------:R-:W-:Y:S01]  /*13220*/  FADD.FTZ R7, R187, R5 ;  /* 0x00000005bb077221 */ /* 0x000fe20000010000 */
[----:B------:R-:W-:Y:S01]  /*13230*/  FADD.FTZ R5, R180, R2 ;  /* 0x00000002b4057221 */ /* 0x000fe20000010000 */
[----:B------:R-:W-:Y:S01]  /*13240*/  FADD.FTZ R2, R185, R0 ;  /* 0x00000000b9027221 */ /* 0x000fe20000010000 */
[----:B------:R-:W-:Y:S01]  /*13250*/  FADD.FTZ R0, R111, R6 ;  /* 0x000000066f007221 */ /* 0x000fe20000010000 */
[----:B------:R-:W-:Y:S01]  /*13260*/  F2FP.F16.F32.PACK_AB R12, R231, R230 ;  /* 0x000000e6e70c723e */ /* 0x000fe200000000ff */
[C---:B------:R-:W-:Y:S01]  /*13270*/  HMMA.16816.F32 R136, R8.reuse, R28, R136 ;  /* 0x0000001c0888723c */ /* 0x040fe20000001888 */
[----:B------:R-:W-:Y:S01]  /*13280*/  F2FP.F16.F32.PACK_AB R13, R235, R236 ;  /* 0x000000eceb0d723e */ /* 0x000fe200000000ff */
[----:B------:R-:W1:Y:S01]  /*13290*/  MUFU.EX2 R119, R119 ;  /* 0x0000007700777308 */ /* 0x000e620000000800 */
[----:B------:R-:W-:Y:S01]  /*132a0*/  F2FP.F16.F32.PACK_AB R14, R238, R233 ;  /* 0x000000e9ee0e723e */ /* 0x000fe200000000ff */
[----:B------:R-:W-:Y:S01]  /*132b0*/  LDSM.16.MT88.4 R160, [R221+0xb800] ;  /* 0x00b80000dda0783b */ /* 0x000fe20000004200 */
[----:B------:R-:W-:Y:S01]  /*132c0*/  F2FP.F16.F32.PACK_AB R15, R202, R205 ;  /* 0x000000cdca0f723e */ /* 0x000fe200000000ff */
[C---:B------:R-:W-:Y:S06]  /*132d0*/  HMMA.16816.F32 R148, R8.reuse, R30, R148 ;  /* 0x0000001e0894723c */ /* 0x040fec0000001894 */
[C---:B------:R-:W-:Y:S06]  /*132e0*/  HMMA.16816.F32 R168, R8.reuse, R32, R168 ;  /* 0x0000002008a8723c */ /* 0x040fec00000018a8 */
[C---:B------:R-:W-:Y:S06]  /*132f0*/  HMMA.16816.F32 R84, R8.reuse, R34, R84 ;  /* 0x000000220854723c */ /* 0x040fec0000001854 */
[C---:B------:R-:W-:Y:S06]  /*13300*/  HMMA.16816.F32 R152, R8.reuse, R36, R152 ;  /* 0x000000240898723c */ /* 0x040fec0000001898 */
[C---:B------:R-:W-:Y:S06]  /*13310*/  HMMA.16816.F32 R164, R8.reuse, R38, R164 ;  /* 0x0000002608a4723c */ /* 0x040fec00000018a4 */
[C---:B--2---:R-:W-:Y:S06]  /*13320*/  HMMA.16816.F32 R80, R8.reuse, R40, R80 ;  /* 0x000000280850723c */ /* 0x044fec0000001850 */
[----:B------:R-:W-:Y:S01]  /*13330*/  HMMA.16816.F32 R76, R8, R42, R76 ;  /* 0x0000002a084c723c */ /* 0x000fe2000000184c */
[----:B------:R-:W-:Y:S01]  /*13340*/  FADD.FTZ R7, R199, R7 ;  /* 0x00000007c7077221 */ /* 0x000fe20000010000 */
[----:B------:R-:W2:Y:S04]  /*13350*/  LDL.LU R111, [R1+0x134] ;  /* 0x00013400016f7983 */ /* 0x000ea80000300800 */
[----:B------:R-:W-:Y:S01]  /*13360*/  HMMA.16816.F32 R72, R12, R28, R72 ;  /* 0x0000001c0c48723c */ /* 0x000fe20000001848 */
[----:B------:R-:W-:-:S05]  /*13370*/  FADD.FTZ R6, R109, R5 ;  /* 0x000000056d067221 */ /* 0x000fca0000010000 */
[C---:B------:R-:W-:Y:S01]  /*13380*/  HMMA.16816.F32 R64, R12.reuse, R30, R92 ;  /* 0x0000001e0c40723c */ /* 0x040fe2000000185c */
[----:B------:R-:W1:Y:S05]  /*13390*/  LDSM.16.MT88.4 R28, [R220+0xb000] ;  /* 0x00b00000dc1c783b */ /* 0x000e6a0000004200 */
[C---:B------:R-:W-:Y:S01]  /*133a0*/  HMMA.16816.F32 R52, R12.reuse, R32, R52 ;  /* 0x000000200c34723c */ /* 0x040fe20000001834 */
[----:B------:R-:W2:Y:S05]  /*133b0*/  LDL.LU R109, [R1+0x130] ;  /* 0x00013000016d7983 */ /* 0x000eaa0000300800 */
[----:B------:R-:W-:Y:S01]  /*133c0*/  HMMA.16816.F32 R44, R12, R34, R44 ;  /* 0x000000220c2c723c */ /* 0x000fe2000000182c */
[----:B------:R-:W-:Y:S01]  /*133d0*/  FADD.FTZ R0, R110, R0 ;  /* 0x000000006e007221 */ /* 0x000fe20000010000 */
[----:B------:R-:W-:-:S02]  /*133e0*/  F2FP.F16.F32.PACK_AB R8, R105, R101 ;  /* 0x000000656908723e */ /* 0x000fc400000000ff */
[----:B------:R-:W-:Y:S02]  /*133f0*/  F2FP.F16.F32.PACK_AB R9, R97, R96 ;  /* 0x000000606109723e */ /* 0x000fe400000000ff */
[----:B------:R-:W-:Y:S01]  /*13400*/  HMMA.16816.F32 R60, R12, R36, R60 ;  /* 0x000000240c3c723c */ /* 0x000fe2000000183c */
[----:B------:R-:W-:Y:S02]  /*13410*/  F2FP.F16.F32.PACK_AB R10, R108, R107 ;  /* 0x0000006b6c0a723e */ /* 0x000fe400000000ff */
[----:B------:R-:W-:-:S03]  /*13420*/  F2FP.F16.F32.PACK_AB R11, R103, R98 ;  /* 0x00000062670b723e */ /* 0x000fc600000000ff */
[C---:B------:R-:W-:Y:S06]  /*13430*/  HMMA.16816.F32 R32, R12.reuse, R40, R48 ;  /* 0x000000280c20723c */ /* 0x040fec0000001830 */
[C---:B------:R-:W-:Y:S06]  /*13440*/  HMMA.16816.F32 R36, R12.reuse, R38, R88 ;  /* 0x000000260c24723c */ /* 0x040fec0000001858 */
[----:B------:R-:W-:Y:S01]  /*13450*/  HMMA.16816.F32 R40, R12, R42, R56 ;  /* 0x0000002a0c28723c */ /* 0x000fe20000001838 */
[----:B------:R-:W-:Y:S01]  /*13460*/  FADD.FTZ R5, R112, R2 ;  /* 0x0000000270057221 */ /* 0x000fe20000010000 */
[----:B------:R-:W-:Y:S01]  /*13470*/  FADD.FTZ R2, R172, R7 ;  /* 0x00000007ac027221 */ /* 0x000fe20000010000 */
[----:B------:R-:W2:Y:S01]  /*13480*/  LDL.LU R112, [R1+0x12c] ;  /* 0x00012c0001707983 */ /* 0x000ea20000300800 */
[----:B------:R-:W-:-:S02]  /*13490*/  FADD.FTZ R6, R194, R6 ;  /* 0x00000006c2067221 */ /* 0x000fc40000010000 */
[C---:B----4-:R-:W-:Y:S01]  /*134a0*/  HMMA.16816.F32 R136, R8.reuse, R24, R136 ;  /* 0x000000180888723c */ /* 0x050fe20000001888 */
[----:B------:R-:W-:Y:S01]  /*134b0*/  F2FP.F16.F32.PACK_AB R12, R244, R206 ;  /* 0x000000cef40c723e */ /* 0x000fe200000000ff */
[----:B------:R-:W4:Y:S01]  /*134c0*/  LDL.LU R110, [R1+0x128] ;  /* 0x00012800016e7983 */ /* 0x000f220000300800 */
[----:B------:R-:W-:Y:S02]  /*134d0*/  F2FP.F16.F32.PACK_AB R13, R99, R201 ;  /* 0x000000c9630d723e */ /* 0x000fe400000000ff */
[----:B------:R-:W-:Y:S01]  /*134e0*/  F2FP.F16.F32.PACK_AB R14, R247, R245 ;  /* 0x000000f5f70e723e */ /* 0x000fe200000000ff */
[----:B------:R-:W2:Y:S01]  /*134f0*/  LDL.LU R104, [R1+0xa8] ;  /* 0x0000a80001687983 */ /* 0x000ea20000300800 */
[----:B------:R-:W-:Y:S01]  /*13500*/  F2FP.F16.F32.PACK_AB R15, R117, R100 ;  /* 0x00000064750f723e */ /* 0x000fe200000000ff */
[----:B------:R-:W-:Y:S02]  /*13510*/  HMMA.16816.F32 R148, R8, R26, R148 ;  /* 0x0000001a0894723c */ /* 0x000fe40000001894 */
[----:B------:R-:W4:Y:S04]  /*13520*/  LDL.LU R113, [R1+0x9c] ;  /* 0x00009c0001717983 */ /* 0x000f280000300800 */
[----:B------:R-:W-:Y:S01]  /*13530*/  HMMA.16816.F32 R72, R12, R24, R72 ;  /* 0x000000180c48723c */ /* 0x000fe20000001848 */
[----:B------:R-:W4:Y:S01]  /*13540*/  LDL.LU R68, [R1+0xb0] ;  /* 0x0000b00001447983 */ /* 0x000f220000300800 */
[----:B------:R-:W-:-:S04]  /*13550*/  FADD.FTZ R7, R143, R6 ;  /* 0x000000068f077221 */ /* 0x000fc80000010000 */
[C---:B------:R-:W-:Y:S06]  /*13560*/  HMMA.16816.F32 R64, R12.reuse, R26, R64 ;  /* 0x0000001a0c40723c */ /* 0x040fec0000001840 */
[C---:B------:R-:W-:Y:S06]  /*13570*/  HMMA.16816.F32 R60, R12.reuse, R20, R60 ;  /* 0x000000140c3c723c */ /* 0x040fec000000183c */
[C---:B------:R-:W-:Y:S06]  /*13580*/  HMMA.16816.F32 R36, R12.reuse, R22, R36 ;  /* 0x000000160c24723c */ /* 0x040fec0000001824 */
[C---:B---3--:R-:W-:Y:S06]  /*13590*/  HMMA.16816.F32 R52, R12.reuse, R16, R52 ;  /* 0x000000100c34723c */ /* 0x048fec0000001834 */
[C---:B------:R-:W-:Y:S06]  /*135a0*/  HMMA.16816.F32 R44, R12.reuse, R18, R44 ;  /* 0x000000120c2c723c */ /* 0x040fec000000182c */
[C---:B-1----:R-:W-:Y:S06]  /*135b0*/  HMMA.16816.F32 R32, R12.reuse, R28, R32 ;  /* 0x0000001c0c20723c */ /* 0x042fec0000001820 */
[----:B------:R-:W-:Y:S06]  /*135c0*/  HMMA.16816.F32 R40, R12, R30, R40 ;  /* 0x0000001e0c28723c */ /* 0x000fec0000001828 */
[----:B------:R-:W-:Y:S01]  /*135d0*/  HMMA.16816.F32 R152, R8, R20, R152 ;  /* 0x000000140898723c */ /* 0x000fe20000001898 */
[----:B------:R-:W-:-:S04]  /*135e0*/  FADD.FTZ R12, R173, R2 ;  /* 0x00000002ad0c7221 */ /* 0x000fc80000010000 */
[----:B------:R-:W-:Y:S01]  /*135f0*/  FADD.FTZ R6, R222, R12 ;  /* 0x0000000cde067221 */ /* 0x000fe20000010000 */
[C---:B------:R-:W-:Y:S01]  /*13600*/  HMMA.16816.F32 R164, R8.reuse, R22, R164 ;  /* 0x0000001608a4723c */ /* 0x040fe200000018a4 */
[----:B------:R-:W3:Y:S05]  /*13610*/  LDL.LU R222, [R1+0x124] ;  /* 0x0001240001de7983 */ /* 0x000eea0000300800 */
[C---:B------:R-:W-:Y:S01]  /*13620*/  HMMA.16816.F32 R168, R8.reuse, R16, R168 ;  /* 0x0000001008a8723c */ /* 0x040fe200000018a8 */
[----:B------:R-:W-:Y:S05]  /*13630*/  MUFU.EX2 R17, R123 ;  /* 0x0000007b00117308 */ /* 0x000fea0000000800 */
[C---:B------:R-:W-:Y:S06]  /*13640*/  HMMA.16816.F32 R180, R8.reuse, R18, R84 ;  /* 0x0000001208b4723c */ /* 0x040fec0000001854 */
[C---:B------:R-:W-:Y:S06]  /*13650*/  HMMA.16816.F32 R188, R8.reuse, R28, R80 ;  /* 0x0000001c08bc723c */ /* 0x040fec0000001850 */
[----:B------:R-:W-:Y:S01]  /*13660*/  HMMA.16816.F32 R76, R8, R30, R76 ;  /* 0x0000001e084c723c */ /* 0x000fe2000000184c */
[----:B------:R-:W1:Y:S01]  /*13670*/  LDSM.16.MT88.4 R8, [R220+0xb800] ;  /* 0x00b80000dc08783b */ /* 0x000e620000004200 */
[----:B------:R-:W1:Y:S08]  /*13680*/  MUFU.EX2 R16, R124 ;  /* 0x0000007c00107308 */ /* 0x000e700000000800 */
[----:B------:R-:W-:Y:S08]  /*13690*/  MUFU.EX2 R14, R125 ;  /* 0x0000007d000e7308 */ /* 0x000ff00000000800 */
[----:B------:R-:W1:Y:S01]  /*136a0*/  MUFU.EX2 R13, R126 ;  /* 0x0000007e000d7308 */ /* 0x000e620000000800 */
[----:B------:R-:W-:Y:S01]  /*136b0*/  FADD.FTZ R5, R193, R5 ;  /* 0x00000005c1057221 */ /* 0x000fe20000010000 */
[----:B------:R-:W-:Y:S01]  /*136c0*/  FADD.FTZ R0, R192, R0 ;  /* 0x00000000c0007221 */ /* 0x000fe20000010000 */
[----:B------:R-:W-:-:S02]  /*136d0*/  F2FP.F16.F32.PACK_AB R184, R120, R118 ;  /* 0x0000007678b8723e */ /* 0x000fc400000000ff */
[----:B------:R-:W-:Y:S02]  /*136e0*/  F2FP.F16.F32.PACK_AB R185, R115, R114 ;  /* 0x0000007273b9723e */ /* 0x000fe400000000ff */
[----:B------:R-:W-:Y:S02]  /*136f0*/  F2FP.F16.F32.PACK_AB R186, R122, R121 ;  /* 0x000000797aba723e */ /* 0x000fe400000000ff */
[----:B------:R-:W-:Y:S02]  /*13700*/  F2FP.F16.F32.PACK_AB R187, R119, R116 ;  /* 0x0000007477bb723e */ /* 0x000fe400000000ff */
[----:B-1----:R-:W-:Y:S01]  /*13710*/  F2FP.F16.F32.PACK_AB R197, R16, R17 ;  /* 0x0000001110c5723e */ /* 0x002fe200000000ff */
[----:B------:R-:W-:Y:S01]  /*13720*/  FADD.FTZ R2, R195, R5 ;  /* 0x00000005c3027221 */ /* 0x000fe20000010000 */
[----:B------:R-:W-:Y:S02]  /*13730*/  F2FP.F16.F32.PACK_AB R199, R13, R14 ;  /* 0x0000000e0dc7723e */ /* 0x000fe400000000ff */
[----:B------:R-:W-:Y:S01]  /*13740*/  MOV R69, R159 ;  /* 0x0000009f00457202 */ /* 0x000fe20000000f00 */
[----:B------:R-:W-:Y:S01]  /*13750*/  IMAD.MOV.U32 R70, RZ, RZ, R158 ;  /* 0x000000ffff467224 */ /* 0x000fe200078e009e */
[----:B------:R-:W-:Y:S01]  /*13760*/  HMMA.16816.F32 R188, R184, R8, R188 ;  /* 0x00000008b8bc723c */ /* 0x000fe200000018bc */
[----:B------:R-:W-:-:S05]  /*13770*/  MOV R207, R157 ;  /* 0x0000009d00cf7202 */ /* 0x000fca0000000f00 */
[----:B------:R-:W-:Y:S01]  /*13780*/  HMMA.16816.F32 R192, R196, R8, R32 ;  /* 0x00000008c4c0723c */ /* 0x000fe20000001820 */
[----:B------:R-:W-:-:S06]  /*13790*/  MOV R208, R156 ;  /* 0x0000009c00d07202 */ /* 0x000fcc0000000f00 */
[----:B------:R-:W-:Y:S01]  /*137a0*/  FADD.FTZ R8, R225, R6 ;  /* 0x00000006e1087221 */ /* 0x000fe20000010000 */
[----:B------:R-:W-:Y:S02]  /*137b0*/  MOV R209, R175 ;  /* 0x000000af00d17202 */ /* 0x000fe40000000f00 */
[----:B------:R-:W-:Y:S01]  /*137c0*/  MOV R210, R174 ;  /* 0x000000ae00d27202 */ /* 0x000fe20000000f00 */
[----:B------:R-:W-:Y:S01]  /*137d0*/  HMMA.16816.F32 R136, R184, R144, R136 ;  /* 0x00000090b888723c */ /* 0x000fe20000001888 */
[----:B------:R-:W-:-:S05]  /*137e0*/  @UP1 UIADD3 UR23, UR23, -0x3, URZ ;  /* 0xfffffffd17171890 */ /* 0x000fca000fffe03f */
[C---:B------:R-:W-:Y:S06]  /*137f0*/  HMMA.16816.F32 R148, R184.reuse, R146, R148 ;  /* 0x00000092b894723c */ /* 0x040fec0000001894 */
[C---:B------:R-:W-:Y:S06]  /*13800*/  HMMA.16816.F32 R152, R184.reuse, R160, R152 ;  /* 0x000000a0b898723c */ /* 0x040fec0000001898 */
[C---:B------:R-:W-:Y:S06]  /*13810*/  HMMA.16816.F32 R164, R184.reuse, R162, R164 ;  /* 0x000000a2b8a4723c */ /* 0x040fec00000018a4 */
[C---:B------:R-:W-:Y:S06]  /*13820*/  HMMA.16816.F32 R168, R184.reuse, R176, R168 ;  /* 0x000000b0b8a8723c */ /* 0x040fec00000018a8 */
[----:B------:R-:W-:Y:S06]  /*13830*/  HMMA.16816.F32 R180, R184, R178, R180 ;  /* 0x000000b2b8b4723c */ /* 0x000fec00000018b4 */
[C---:B------:R-:W-:Y:S06]  /*13840*/  HMMA.16816.F32 R140, R196.reuse, R144, R72 ;  /* 0x00000090c48c723c */ /* 0x040fec0000001848 */
[C---:B------:R-:W-:Y:S06]  /*13850*/  HMMA.16816.F32 R156, R196.reuse, R160, R60 ;  /* 0x000000a0c49c723c */ /* 0x040fec000000183c */
[----:B------:R-:W-:Y:S01]  /*13860*/  HMMA.16816.F32 R172, R196, R176, R52 ;  /* 0x000000b0c4ac723c */ /* 0x000fe20000001834 */
[----:B--2---:R-:W-:Y:S01]  /*13870*/  FADD.FTZ R0, R104, R0 ;  /* 0x0000000068007221 */ /* 0x004fe20000010000 */
[----:B----4-:R-:W-:-:S03]  /*13880*/  FADD.FTZ R5, R113, R7 ;  /* 0x0000000771057221 */ /* 0x010fc60000010000 */
[----:B------:R-:W-:Y:S02]  /*13890*/  FADD.FTZ R0, R228, R0 ;  /* 0x00000000e4007221 */ /* 0x000fe40000010000 */
[----:B------:R1:W5:Y:S01]  /*138a0*/  LDL.LU R228, [R1+0x120] ;  /* 0x0001200001e47983 */ /* 0x0003620000300800 */
        /* <DEDUP_REMOVED lines=14> */
[----:B------:R-:W-:-:S02]  /*13990*/  FADD.FTZ R8, R210, R5 ;  /* 0x00000005d2087221 */ /* 0x000fc40000010000 */
[----:B------:R-:W-:Y:S01]  /*139a0*/  FADD.FTZ R7, R133, R7 ;  /* 0x0000000785077221 */ /* 0x000fe20000010000 */
[----:B------:R-:W-:Y:S01]  /*139b0*/  FADD.FTZ R2, R243, R2 ;  /* 0x00000002f3027221 */ /* 0x000fe20000010000 */
[----:B---3--:R-:W-:Y:S02]  /*139c0*/  FADD.FTZ R0, R222, R0 ;  /* 0x00000000de007221 */ /* 0x008fe40000010000 */
[----:B------:R1:W5:Y:S02]  /*139d0*/  LDL.LU R222, [R1+0x110] ;  /* 0x0001100001de7983 */ /* 0x0003640000300800 */
[----:B------:R-:W-:Y:S02]  /*139e0*/  FADD.FTZ R0, R207, R0 ;  /* 0x00000000cf007221 */ /* 0x000fe40000010000 */
[----:B------:R1:W5:Y:S02]  /*139f0*/  LDL.LU R217, [R1+0x10c] ;  /* 0x00010c0001d97983 */ /* 0x0003640000300800 */
[----:B------:R-:W-:-:S02]  /*13a00*/  FADD.FTZ R0, R216, R0 ;  /* 0x00000000d8007221 */ /* 0x000fc40000010000 */
[----:B------:R1:W5:Y:S02]  /*13a10*/  LDL.LU R216, [R1+0x108] ;  /* 0x0001080001d87983 */ /* 0x0003640000300800 */
        /* <DEDUP_REMOVED lines=71> */
[----:B------:R1:W-:Y:S04]  /*13e90*/  STL [R1+0x58], R6 ;  /* 0x0000580601007387 */ /* 0x0003e80000100800 */
[----:B------:R1:W-:Y:S04]  /*13ea0*/  STL [R1+0x5c], R5 ;  /* 0x00005c0501007387 */ /* 0x0003e80000100800 */
[----:B------:R1:W-:Y:S04]  /*13eb0*/  STL [R1+0x60], R2 ;  /* 0x0000600201007387 */ /* 0x0003e80000100800 */
[----:B------:R1:W-:Y:S01]  /*13ec0*/  STL [R1+0x64], R0 ;  /* 0x0000640001007387 */ /* 0x0003e20000100800 */
[----:B------:R-:W-:Y:S01]  /*13ed0*/  HMMA.16816.F32 R144, R196, R146, R64 ;  /* 0x00000092c490723c */ /* 0x000fe20000001840 */
[----:B------:R-:W-:Y:S01]  /*13ee0*/  MOV R72, R111 ;  /* 0x0000006f00487202 */ /* 0x000fe20000000f00 */
[----:B------:R-:W-:Y:S01]  /*13ef0*/  IMAD.MOV.U32 R71, RZ, RZ, R110 ;  /* 0x000000ffff477224 */ /* 0x000fe200078e006e */
[----:B------:R-:W-:-:S03]  /*13f00*/  MOV R73, R112 ;  /* 0x0000007000497202 */ /* 0x000fc60000000f00 */
[----:B------:R-:W-:Y:S01]  /*13f10*/  HMMA.16816.F32 R160, R196, R162, R36 ;  /* 0x000000a2c4a0723c */ /* 0x000fe20000001824 */
[----:B------:R-:W-:-:S05]  /*13f20*/  MOV R74, R109 ;  /* 0x0000006d004a7202 */ /* 0x000fca0000000f00 */
[----:B------:R-:W-:Y:S01]  /*13f30*/  HMMA.16816.F32 R176, R196, R178, R44 ;  /* 0x000000b2c4b0723c */ /* 0x000fe2000000182c */
[----:B------:R-:W-:Y:S02]  /*13f40*/  @P0 MOV R72, R111 ;  /* 0x0000006f00480202 */ /* 0x000fe40000000f00 */
[----:B------:R-:W-:-:S03]  /*13f50*/  @P0 MOV R73, R112 ;  /* 0x0000007000490202 */ /* 0x000fc60000000f00 */
[----:B------:R-:W-:Y:S01]  /*13f60*/  HMMA.16816.F32 R184, R184, R10, R76 ;  /* 0x0000000ab8b8723c */ /* 0x000fe2000000184c */
[----:B------:R-:W-:Y:S02]  /*13f70*/  @P0 MOV R74, R109 ;  /* 0x0000006d004a0202 */ /* 0x000fe40000000f00 */
[----:B------:R-:W-:-:S03]  /*13f80*/  @P0 MOV R71, R110 ;  /* 0x0000006e00470202 */ /* 0x000fc60000000f00 */
[----:B------:R-:W-:Y:S01]  /*13f90*/  HMMA.16816.F32 R196, R196, R10, R40 ;  /* 0x0000000ac4c4723c */ /* 0x000fe20000001828 */
[----:B------:R-:W-:-:S08]  /*13fa0*/  NOP ;  /* 0x0000000000007918 */ /* 0x000fd00000000000 */
[----:B-1----:R-:W-:-:S15]  /*13fb0*/  @P0 BRA `(.L_x_344) ;  /* 0x0000000000040947 */ /* 0x002fde0003800000 */
.L_x_340:
[----:B------:R-:W-:-:S12]  /*13fc0*/  UIADD3 UR23, UR19, -0x1, URZ ;  /* 0xffffffff13177890 */ /* 0x000fd8000fffe03f */
.L_x_344:
[----:B------:R-:W-:-:S13]  /*13fd0*/  ISETP.LE.AND P0, PT, RZ, UR23, PT ;  /* 0x00000017ff007c0c */ /* 0x000fda000bf03270 */
[----:B------:R-:W-:Y:S05]  /*13fe0*/  @!P0 BRA `(.L_x_345) ;  /* 0x0000006400d88947 */ /* 0x000fea0003800000 */
[----:B------:R-:W-:Y:S01]  /*13ff0*/  ULDC UR4, c[0x0][0x2d0] ;  /* 0x0000b40000047ab9 */ /* 0x000fe20000000800 */
[----:B------:R-:W-:Y:S01]  /*14000*/  UIMAD.WIDE.U32 UR34, UR6, 0x30, URZ ;  /* 0x00000030062278a5 */ /* 0x000fe2000f8e003f */
[----:B-----5:R-:W-:Y:S01]  /*14010*/  ISETP.GE.AND P0, PT, R132, UR4, PT ;  /* 0x0000000484007c0c */ /* 0x020fe2000bf06270 */
[----:B------:R-:W-:Y:S01]  /*14020*/  UIMAD UR36, UR7, 0x30, URZ ;  /* 0x00000030072478a4 */ /* 0x000fe2000f8e023f */
[----:B------:R-:W-:Y:S01]  /*14030*/  LEA R227, R3, R224, 0x1 ;  /* 0x000000e003e37211 */ /* 0x000fe200078e08ff */
[----:B------:R-:W-:Y:S01]  /*14040*/  UIMAD.WIDE.U32 UR32, UR6, 0x50, URZ ;  /* 0x00000050062078a5 */ /* 0x000fe2000f8e003f */
[----:B------:R-:W-:Y:S01]  /*14050*/  IMAD.MOV.U32 R132, RZ, RZ, R72 ;  /* 0x000000ffff847224 */ /* 0x000fe200078e0048 */
[----:B------:R-:W-:Y:S01]  /*14060*/  UIMAD UR37, UR7, 0x50, URZ ;  /* 0x00000050072578a4 */ /* 0x000fe2000f8e023f */
[----:B------:R-:W-:Y:S01]  /*14070*/  IMAD.MOV.U32 R135, RZ, RZ, R73 ;  /* 0x000000ffff877224 */ /* 0x000fe200078e0049 */
[----:B------:R-:W-:Y:S01]  /*14080*/  UIMAD.WIDE.U32 UR26, UR6, 0x60, URZ ;  /* 0x00000060061a78a5 */ /* 0x000fe2000f8e003f */
[----:B------:R-:W-:Y:S01]  /*14090*/  MOV R134, R74 ;  /* 0x0000004a00867202 */ /* 0x000fe20000000f00 */
[----:B------:R-:W-:Y:S01]  /*140a0*/  UIMAD UR38, UR7, 0x60, URZ ;  /* 0x00000060072678a4 */ /* 0x000fe2000f8e023f */
[----:B------:R-:W-:Y:S01]  /*140b0*/  IMAD.MOV.U32 R133, RZ, RZ, R71 ;  /* 0x000000ffff857224 */ /* 0x000fe200078e0047 */
[----:B------:R-:W-:-:S02]  /*140c0*/  UIMAD.WIDE.U32 UR46, UR6, 0x70, URZ ;  /* 0x00000070062e78a5 */ /* 0x000fc4000f8e003f */
[----:B------:R-:W1:Y:S01]  /*140d0*/  @!P0 LDC.64 R8, c[0x0][0x220] ;  /* 0x00008800ff088b82 */ /* 0x000e620000000a00 */
[----:B------:R-:W-:Y:S01]  /*140e0*/  UIMAD UR39, UR7, 0x70, URZ ;  /* 0x00000070072778a4 */ /* 0x000fe2000f8e023f */
[----:B------:R-:W-:Y:S01]  /*140f0*/  IMAD R226, R4, 0x2, R224 ;  /* 0x0000000204e27824 */ /* 0x000fe200078e02e0 */
[----:B------:R-:W-:Y:S02]  /*14100*/  UIMAD.WIDE.U32 UR52, UR8, 0x30, URZ ;  /* 0x00000030083478a5 */ /* 0x000fe4000f8e003f */
[----:B------:R-:W-:Y:S02]  /*14110*/  UIMAD UR40, UR9, 0x30, URZ ;  /* 0x00000030092878a4 */ /* 0x000fe4000f8e023f */
[----:B------:R-:W-:Y:S01]  /*14120*/  UIMAD.WIDE.U32 UR50, UR8, 0x50, URZ ;  /* 0x00000050083278a5 */ /* 0x000fe2000f8e003f */
[----:B------:R-:W2:Y:S01]  /*14130*/  @!P0 LDC.64 R6, c[0x0][0x220] ;  /* 0x00008800ff068b82 */ /* 0x000ea20000000a00 */
[----:B------:R-:W-:Y:S02]  /*14140*/  UIMAD UR41, UR9, 0x50, URZ ;  /* 0x00000050092978a4 */ /* 0x000fe4000f8e023f */
[----:B------:R-:W-:-:S02]  /*14150*/  UIMAD.WIDE.U32 UR48, UR8, 0x60, URZ ;  /* 0x00000060083078a5 */ /* 0x000fc4000f8e003f */
[----:B------:R-:W-:Y:S02]  /*14160*/  UIMAD UR42, UR9, 0x60, URZ ;  /* 0x00000060092a78a4 */ /* 0x000fe4000f8e023f */
[----:B------:R-:W-:Y:S01]  /*14170*/  UIMAD.WIDE.U32 UR54, UR8, 0x70, URZ ;  /* 0x00000070083678a5 */ /* 0x000fe2000f8e003f */
[----:B------:R-:W3:Y:S01]  /*14180*/  @!P0 LDC.64 R10, c[0x0][0x220] ;  /* 0x00008800ff0a8b82 */ /* 0x000ee20000000a00 */
[----:B------:R-:W-:Y:S02]  /*14190*/  UIMAD UR43, UR9, 0x70, URZ ;  /* 0x00000070092b78a4 */ /* 0x000fe4000f8e023f */
[----:B------:R-:W-:Y:S02]  /*141a0*/  USHF.L.U64.HI UR19, UR6, 0x5, UR7 ;  /* 0x0000000506137899 */ /* 0x000fe40008010207 */
[----:B------:R-:W-:Y:S02]  /*141b0*/  USHF.L.U32 UR20, UR6, 0x5, URZ ;  /* 0x0000000506147899 */ /* 0x000fe4000800063f */
[----:B------:R-:W-:Y:S01]  /*141c0*/  USHF.L.U64.HI UR21, UR6, 0x6, UR7 ;  /* 0x0000000606157899 */ /* 0x000fe20008010207 */
[----:B-1----:R1:W-:Y:S01]  /*141d0*/  @!P0 STL.64 [R1+0xa8], R8 ;  /* 0x0000a80801008387 */ /* 0x0023e20000100a00 */
[----:B------:R-:W-:-:S02]  /*141e0*/  USHF.L.U32 UR22, UR6, 0x6, URZ ;  /* 0x0000000606167899 */ /* 0x000fc4000800063f */
[----:B------:R-:W-:Y:S02]  /*141f0*/  USHF.L.U64.HI UR28, UR8, 0x5, UR9 ;  /* 0x00000005081c7899 */ /* 0x000fe40008010209 */
[----:B------:R-:W-:Y:S02]  /*14200*/  USHF.L.U32 UR29, UR8, 0x5, URZ ;  /* 0x00000005081d7899 */ /* 0x000fe4000800063f */
[----:B------:R-:W-:Y:S01]  /*14210*/  USHF.L.U64.HI UR30, UR8, 0x6, UR9 ;  /* 0x00000006081e7899 */ /* 0x000fe20008010209 */
[----:B--2---:R2:W-:Y:S01]  /*14220*/  @!P0 STL.64 [R1+0xa0], R6 ;  /* 0x0000a00601008387 */ /* 0x0045e20000100a00 */
[----:B------:R-:W-:Y:S02]  /*14230*/  USHF.L.U32 UR31, UR8, 0x6, URZ ;  /* 0x00000006081f7899 */ /* 0x000fe4000800063f */
[----:B------:R-:W-:Y:S02]  /*14240*/  UIADD3 UR36, UR36, UR35, URZ ;  /* 0x0000002324247290 */ /* 0x000fe4000fffe03f */
[----:B------:R-:W-:-:S02]  /*14250*/  UIADD3 UR37, UR37, UR33, URZ ;  /* 0x0000002125257290 */ /* 0x000fc4000fffe03f */
[----:B------:R-:W-:Y:S01]  /*14260*/  UIADD3 UR38, UR38, UR27, URZ ;  /* 0x0000001b26267290 */ /* 0x000fe2000fffe03f */
[----:B---3--:R3:W-:Y:S01]  /*14270*/  @!P0 STL.64 [R1+0x98], R10 ;  /* 0x0000980a01008387 */ /* 0x0087e20000100a00 */
[----:B------:R-:W-:Y:S02]  /*14280*/  UIADD3 UR39, UR39, UR47, URZ ;  /* 0x0000002f27277290 */ /* 0x000fe4000fffe03f */
[----:B------:R-:W-:Y:S02]  /*14290*/  UIADD3 UR40, UR40, UR53, URZ ;  /* 0x0000003528287290 */ /* 0x000fe4000fffe03f */
[----:B------:R-:W-:Y:S02]  /*142a0*/  UIADD3 UR41, UR41, UR51, URZ ;  /* 0x0000003329297290 */ /* 0x000fe4000fffe03f */
[----:B------:R-:W-:Y:S02]  /*142b0*/  UIADD3 UR42, UR42, UR49, URZ ;  /* 0x000000312a2a7290 */ /* 0x000fe4000fffe03f */
[----:B------:R-:W-:Y:S01]  /*142c0*/  UIADD3 UR43, UR43, UR55, URZ ;  /* 0x000000372b2b7290 */ /* 0x000fe2000fffe03f */
[----:B-1----:R-:W1:Y:S01]  /*142d0*/  @!P0 LDC.64 R8, c[0x0][0x220] ;  /* 0x00008800ff088b82 */ /* 0x002e620000000a00 */
[----:B------:R-:W-:Y:S01]  /*142e0*/  ULDC UR8, c[0x0][0x39c] ;  /* 0x0000e70000087ab9 */ /* 0x000fe20000000800 */
[----:B------:R-:W-:Y:S01]  /*142f0*/  ULDC UR4, c[0x0][0x2ec] ;  /* 0x0000bb0000047ab9 */ /* 0x000fe20000000800 */
[----:B------:R-:W-:-:S05]  /*14300*/  ULDC.64 UR6, c[0x0][0x248] ;  /* 0x0000920000067ab9 */ /* 0x000fca0000000a00 */
[----:B--2---:R-:W2:Y:S08]  /*14310*/  @!P0 LDC.64 R6, c[0x0][0x220] ;  /* 0x00008800ff068b82 */ /* 0x004eb00000000a00 */
[----:B---3--:R-:W3:Y:S01]  /*14320*/  @!P0 LDC.64 R10, c[0x0][0x220] ;  /* 0x00008800ff0a8b82 */ /* 0x008ee20000000a00 */
[----:B-1----:R1:W-:Y:S04]  /*14330*/  @!P0 STL.64 [R1+0x90], R8 ;  /* 0x0000900801008387 */ /* 0x0023e80000100a00 */
[----:B--2---:R2:W-:Y:S04]  /*14340*/  @!P0 STL.64 [R1+0x88], R6 ;  /* 0x0000880601008387 */ /* 0x0045e80000100a00 */
[----:B---3--:R-:W-:Y:S01]  /*14350*/  @!P0 STL.64 [R1+0x80], R10 ;  /* 0x0000800a01008387 */ /* 0x008fe20000100a00 */
[----:B-1----:R-:W1:Y:S08]  /*14360*/  @!P0 LDC.64 R8, c[0x0][0x220] ;  /* 0x00008800ff088b82 */ /* 0x002e700000000a00 */
[----:B--2---:R-:W2:Y:S01]  /*14370*/  @!P0 LDC.64 R6, c[0x0][0x220] ;  /* 0x00008800ff068b82 */ /* 0x004ea20000000a00 */
[----:B-1----:R1:W-:Y:S04]  /*14380*/  @!P0 STL.64 [R1+0x78], R8 ;  /* 0x0000780801008387 */ /* 0x0023e80000100a00 */
[----:B--2---:R2:W-:Y:S04]  /*14390*/  @!P0 STL.64 [R1+0x70], R6 ;  /* 0x0000700601008387 */ /* 0x0045e80000100a00 */
[----:B-1----:R-:W3:Y:S04]  /*143a0*/  LDL.LU.64 R8, [R1+0xd0] ;  /* 0x0000d00001087983 */ /* 0x002ee80000300a00 */
[----:B--2---:R-:W2:Y:S01]  /*143b0*/  LDL.LU.64 R6, [R1+0xf0] ;  /* 0x0000f00001067983 */ /* 0x004ea20000300a00 */
[----:B---3--:R-:W-:-:S02]  /*143c0*/  MOV R3, R9 ;  /* 0x0000000900037202 */ /* 0x008fc40000000f00 */
[----:B--2---:R-:W-:-:S05]  /*143d0*/  MOV R2, R6 ;  /* 0x0000000600027202 */ /* 0x004fca0000000f00 */
[----:B------:R1:W-:Y:S01]  /*143e0*/  STL.64 [R1+0x68], R2 ;  /* 0x0000680201007387 */ /* 0x0003e20000100a00 */
[----:B------:R-:W-:Y:S05]  /*143f0*/  BRA `(.L_x_346) ;  /* 0x0000000400747947 */ /* 0x000fea0003800000 */
.L_x_348:
[----:B------:R-:W2:Y:S01]  /*14400*/  LDL.64 R16, [R1+0xc0] ;  /* 0x0000c00001107983 */ /* 0x000ea20000100a00 */
[----:B------:R-:W3:Y:S01]  /*14410*/  @!P0 LDC.64 R8, c[0x0][0x218] ;  /* 0x00008600ff088b82 */ /* 0x000ee20000000a00 */
[----:B------:R-:W-:Y:S02]  /*14420*/  UIADD3 UR44, UR23, -0x1, URZ ;  /* 0xffffffff172c7890 */ /* 0x000fe4000fffe03f */
[----:B------:R-:W4:Y:S02]  /*14430*/  LDL.64 R14, [R1+0xb8] ;  /* 0x0000b800010e7983 */ /* 0x000f240000100a00 */
[----:B------:R-:W-:Y:S02]  /*14440*/  USHF.R.S32.HI UR9, URZ, 0x1f, UR44 ;  /* 0x0000001f3f097899 */ /* 0x000fe4000801142c */
[----:B------:R1:W-:Y:S01]  /*14450*/  @P0 STS.128 [R228+0x4000], RZ ;  /* 0x004000ffe4000388 */ /* 0x0003e20000000c00 */
[----:B------:R-:W5:Y:S01]  /*14460*/  @!P0 LDC.64 R10, c[0x0][0x218] ;  /* 0x00008600ff0a8b82 */ /* 0x000f620000000a00 */
[----:B------:R-:W-:Y:S02]  /*14470*/  UIMAD UR9, UR9, UR6, URZ ;  /* 0x00000006090972a4 */ /* 0x000fe4000f8e023f */
[----:B------:R-:W-:Y:S02]  /*14480*/  UIMAD.WIDE.U32 UR56, UR44, UR6, URZ ;  /* 0x000000062c3872a5 */ /* 0x000fe4000f8e003f */
[----:B------:R-:W-:Y:S03]  /*14490*/  UIMAD UR9, UR44, UR7, UR9 ;  /* 0x000000072c0972a4 */ /* 0x000fe6000f8e0209 */
[----:B------:R-:W1:Y:S01]  /*144a0*/  @!P0 LDC.64 R12, c[0x0][0x218] ;  /* 0x00008600ff0c8b82 */ /* 0x000e620000000a00 */
[----:B------:R-:W-:Y:S01]  /*144b0*/  UIADD3 UR9, UR57, UR9, URZ ;  /* 0x0000000939097290 */ /* 0x000fe2000fffe03f */
[----:B------:R-:W-:Y:S02]  /*144c0*/  IMAD.U32 R2, RZ, RZ, UR56 ;  /* 0x00000038ff027e24 */ /* 0x000fe4000f8e00ff */
[----:B------:R-:W-:Y:S03]  /*144d0*/  IMAD.U32 R5, RZ, RZ, UR56 ;  /* 0x00000038ff057e24 */ /* 0x000fe6000f8e00ff */
[----:B------:R-:W-:Y:S01]  /*144e0*/  IMAD.U32 R3, RZ, RZ, UR9 ;  /* 0x00000009ff037e24 */ /* 0x000fe2000f8e00ff */
[----:B------:R-:W1:Y:S08]  /*144f0*/  @!P0 LDC.64 R20, c[0x0][0x218] ;  /* 0x00008600ff148b82 */ /* 0x000e700000000a00 */
[----:B------:R-:W1:Y:S01]  /*14500*/  @!P0 LDC.64 R18, c[0x0][0x218] ;  /* 0x00008600ff128b82 */ /* 0x000e620000000a00 */
[----:B--2---:R-:W-:Y:S07]  /*14510*/  LEA R2, P3, R2, R16, 0x7 ;  /* 0x0000001002027211 */ /* 0x004fee00078638ff */
[----:B------:R-:W2:Y:S01]  /*14520*/  @!P0 LDC.64 R16, c[0x0][0x218] ;  /* 0x00008600ff108b82 */ /* 0x000ea20000000a00 */
[----:B----4-:R-:W-:Y:S02]  /*14530*/  LEA.HI.X R3, R5, R15, R3, 0x7, P3 ;  /* 0x0000000f05037211 */ /* 0x010fe400018f3c03 */
[C---:B---3--:R-:W-:Y:S02]  /*14540*/  @!P0 LEA R8, P4, R2.reuse, R8, 0x1 ;  /* 0x0000000802088211 */ /* 0x048fe400078808ff */
[C---:B------:R-:W-:Y:S02]  /*14550*/  @!P0 IADD3 R4, P2, R2.reuse, UR11, RZ ;  /* 0x0000000b02048c10 */ /* 0x040fe4000ff5e0ff */
[----:B------:R-:W-:Y:S01]  /*14560*/  @!P0 LEA.HI.X R9, R2, R9, R3, 0x1, P4 ;  /* 0x0000000902098211 */ /* 0x000fe200020f0c03 */
[----:B------:R-:W3:Y:S01]  /*14570*/  @!P0 LDC.64 R14, c[0x0][0x218] ;  /* 0x00008600ff0e8b82 */ /* 0x000ee20000000a00 */
[----:B-----5:R-:W-:Y:S02]  /*14580*/  @!P0 LEA R6, P3, R4, R10, 0x1 ;  /* 0x0000000a04068211 */ /* 0x020fe400078608ff */
[----:B------:R-:W-:Y:S01]  /*14590*/  @!P0 IADD3.X R7, R3, UR10, RZ, P2, !PT ;  /* 0x0000000a03078c10 */ /* 0x000fe200097fe4ff */
[----:B------:R-:W-:Y:S01]  /*145a0*/  @!PT LDS RZ, [RZ] ;  /* 0x00000000fffff984 */ /* 0x000fe20000000800 */
[----:B------:R-:W-:Y:S01]  /*145b0*/  @!PT LDS RZ, [RZ] ;  /* 0x00000000fffff984 */ /* 0x000fe20000000800 */
[----:B------:R-:W-:Y:S01]  /*145c0*/  @!PT LDS RZ, [RZ] ;  /* 0x00000000fffff984 */ /* 0x000fe20000000800 */
[----:B------:R-:W-:Y:S01]  /*145d0*/  @!P0 LDGSTS.E.BYPASS.LTC128B.128 [R228+0x4000], desc[UR24][R8.64] ;  /* 0x0400000008e48fae */ /* 0x000fe2000b901d58 */
[----:B------:R-:W-:Y:S02]  /*145e0*/  @!P0 IADD3 R5, P2, R2, UR29, RZ ;  /* 0x0000001d02058c10 */ /* 0x000fe4000ff5e0ff */
[----:B------:R-:W-:Y:S01]  /*145f0*/  @!P0 LEA.HI.X R7, R4, R11, R7, 0x1, P3 ;  /* 0x0000000b04078211 */ /* 0x000fe200018f0c07 */
[----:B------:R4:W-:Y:S01]  /*14600*/  @P0 STS.128 [R228+0x4800], RZ ;  /* 0x004800ffe4000388 */ /* 0x0009e20000000c00 */
[----:B-1----:R-:W-:Y:S02]  /*14610*/  @!P0 LEA R4, P3, R5, R12, 0x1 ;  /* 0x0000000c05048211 */ /* 0x002fe400078608ff */
        /* <DEDUP_REMOVED lines=8> */
[----:B------:R-:W5:Y:S03]  /*146a0*/  @!P0 LDC.64 R12, c[0x0][0x218] ;  /* 0x00008600ff0c8b82 */ /* 0x000f660000000a00 */
[----:B------:R-:W-:Y:S01]  /*146b0*/  @!PT LDS RZ, [RZ] ;  /* 0x00000000fffff984 */ /* 0x000fe20000000800 */
[----:B------:R-:W-:Y:S01]  /*146c0*/  @!PT LDS RZ, [RZ] ;  /* 0x00000000fffff984 */ /* 0x000fe20000000800 */
[----:B------:R-:W-:Y:S01]  /*146d0*/  @!PT LDS RZ, [RZ] ;  /* 0x00000000fffff984 */ /* 0x000fe20000000800 */
[----:B------:R4:W-:Y:S04]  /*146e0*/  @!P0 LDGSTS.E.BYPASS.LTC128B.128 [R228+0x5000], desc[UR24][R4.64] ;  /* 0x0500000004e48fae */ /* 0x0009e8000b901d58 */
[----:B------:R2:W-:Y:S01]  /*146f0*/  @P0 STS.128 [R228+0x5800], RZ ;  /* 0x005800ffe4000388 */ /* 0x0005e20000000c00 */
[----:B-1----:R-:W-:Y:S04]  /*14700*/  @!P0 IADD3 R6, P3, R2, UR52, RZ ;  /* 0x0000003402068c10 */ /* 0x002fe8000ff7e0ff */
[C---:B----4-:R-:W-:Y:S02]  /*14710*/  @!P0 LEA R4, P2, R6.reuse, R20, 0x1 ;  /* 0x0000001406048211 */ /* 0x050fe400078408ff */
[C---:B------:R-:W-:Y:S04]  /*14720*/  @!P0 IADD3.X R5, R3.reuse, UR40, RZ, P3, !PT ;  /* 0x0000002803058c10 */ /* 0x040fe80009ffe4ff */
[----:B------:R-:W-:Y:S02]  /*14730*/  @!P0 LEA.HI.X R5, R6, R21, R5, 0x1, P2 ;  /* 0x0000001506058211 */ /* 0x000fe400010f0c05 */
[----:B------:R-:W-:Y:S03]  /*14740*/  @!P0 IADD3 R6, P2, R2, UR31, RZ ;  /* 0x0000001f02068c10 */ /* 0x000fe6000ff5e0ff */
[----:B------:R-:W-:Y:S01]  /*14750*/  @!PT LDS RZ, [RZ] ;  /* 0x00000000fffff984 */ /* 0x000fe20000000800 */
[----:B------:R-:W-:Y:S01]  /*14760*/  @!PT LDS RZ, [RZ] ;  /* 0x00000000fffff984 */ /* 0x000fe20000000800 */
[----:B------:R-:W-:Y:S01]  /*14770*/  @!PT LDS RZ, [RZ] ;  /* 0x00000000fffff984 */ /* 0x000fe20000000800 */
[----:B------:R1:W-:Y:S01]  /*14780*/  @!P0 LDGSTS.E.BYPASS.LTC128B.128 [R228+0x5800], desc[UR24][R4.64] ;  /* 0x0580000004e48fae */ /* 0x0003e2000b901d58 */
[C---:B---3--:R-:W-:Y:S02]  /*14790*/  @!P0 LEA R8, P3, R6.reuse, R14, 0x1 ;  /* 0x0000000e06088211 */ /* 0x048fe400078608ff */
[----:B------:R-:W-:Y:S01]  /*147a0*/  @!P0 IADD3.X R7, R3, UR30, RZ, P2, !PT ;  /* 0x0000001e03078c10 */ /* 0x000fe200097fe4ff */
[----:B------:R3:W-:Y:S03]  /*147b0*/  @P0 STS.128 [R228+0x6000], RZ ;  /* 0x006000ffe4000388 */ /* 0x0007e60000000c00 */
[----:B------:R-:W-:Y:S02]  /*147c0*/  @!P0 LEA.HI.X R9, R6, R15, R7, 0x1, P3 ;  /* 0x0000000f06098211 */ /* 0x000fe400018f0c07 */
[C---:B------:R-:W-:Y:S03]  /*147d0*/  @!P0 IADD3 R10, P3, R2.reuse, UR54, RZ ;  /* 0x00000036020a8c10 */ /* 0x040fe6000ff7e0ff */
[----:B------:R-:W-:Y:S01]  /*147e0*/  @!PT LDS RZ, [RZ] ;  /* 0x00000000fffff984 */ /* 0x000fe20000000800 */
[----:B------:R-:W-:Y:S01]  /*147f0*/  @!PT LDS RZ, [RZ] ;  /* 0x00000000fffff984 */ /* 0x000fe20000000800 */
[----:B------:R-:W-:Y:S01]  /*14800*/  @!PT LDS RZ, [RZ] ;  /* 0x00000000fffff984 */ /* 0x000fe20000000800 */
[----:B------:R3:W-:Y:S04]  /*14810*/  @!P0 LDGSTS.E.BYPASS.LTC128B.128 [R228+0x6000], desc[UR24][R8.64] ;  /* 0x0600000008e48fae */ /* 0x0007e8000b901d58 */
[----:B------:R3:W-:Y:S01]  /*14820*/  @P0 STS.128 [R228+0x6800], RZ ;  /* 0x006800ffe4000388 */ /* 0x0007e20000000c00 */
[----:B-1----:R-:W-:Y:S02]  /*14830*/  @!P0 IADD3 R5, P2, R2, UR50, RZ ;  /* 0x0000003202058c10 */ /* 0x002fe4000ff5e0ff */
[----:B------:R-:W-:Y:S02]  /*14840*/  @!P0 LEA R4, P4, R11, R18, 0x1 ;  /* 0x000000120b048211 */ /* 0x000fe400078808ff */
[----:B-----5:R-:W-:Y:S02]  /*14850*/  @!P0 LEA R6, P6, R5, R12, 0x1 ;  /* 0x0000000c05068211 */ /* 0x020fe400078c08ff */
[C---:B------:R-:W-:Y:S02]  /*14860*/  @!P0 IADD3.X R7, R3.reuse, UR41, RZ, P2, !PT ;  /* 0x0000002903078c10 */ /* 0x040fe400097fe4ff */
[----:B------:R-:W-:Y:S02]  /*14870*/  @!P0 IADD3.X R12, R3, UR42, RZ, P5, !PT ;  /* 0x0000002a030c8c10 */ /* 0x000fe4000affe4ff */
[----:B------:R-:W-:Y:S02]  /*14880*/  @!P0 LEA.HI.X R7, R5, R13, R7, 0x1, P6 ;  /* 0x0000000d05078211 */ /* 0x000fe400030f0c07 */
[----:B------:R-:W-:Y:S02]  /*14890*/  @!P0 LEA.HI.X R5, R11, R19, R12, 0x1, P4 ;  /* 0x000000130b058211 */ /* 0x000fe400020f0c0c */
[C---:B--2---:R-:W-:Y:S01]  /*148a0*/  @!P0 LEA R2, P2, R10.reuse, R16, 0x1 ;  /* 0x000000100a028211 */ /* 0x044fe200078408ff */
[----:B------:R-:W-:Y:S01]  /*148b0*/  @!PT LDS RZ, [RZ] ;  /* 0x00000000fffff984 */ /* 0x000fe20000000800 */
[----:B------:R-:W-:Y:S01]  /*148c0*/  @!PT LDS RZ, [RZ] ;  /* 0x00000000fffff984 */ /* 0x000fe20000000800 */
[----:B------:R-:W-:Y:S01]  /*148d0*/  @!PT LDS RZ, [RZ] ;  /* 0x00000000fffff984 */ /* 0x000fe20000000800 */
[----:B------:R3:W-:Y:S01]  /*148e0*/  @!P0 LDGSTS.E.BYPASS.LTC128B.128 [R228+0x6800], desc[UR24][R6.64] ;  /* 0x0680000006e48fae */ /* 0x0007e2000b901d58 */
[----:B------:R-:W-:Y:S03]  /*148f0*/  @!P0 IADD3.X R3, R3, UR43, RZ, P3, !PT ;  /* 0x0000002b03038c10 */ /* 0x000fe60009ffe4ff */
[----:B------:R3:W-:Y:S01]  /*14900*/  @P0 STS.128 [R228+0x7000], RZ ;  /* 0x007000ffe4000388 */ /* 0x0007e20000000c00 */
[----:B------:R-:W-:Y:S03]  /*14910*/  @!P0 LEA.HI.X R3, R10, R17, R3, 0x1, P2 ;  /* 0x000000110a038211 */ /* 0x000fe600010f0c03 */
        /* <DEDUP_REMOVED lines=11> */
.L_x_346:
[----:B--2---:R-:W2:Y:S01]  /*149d0*/  LDL.64 R12, [R1+0x68] ;  /* 0x00006800010c7983 */ /* 0x004ea20000100a00 */
[----:B------:R-:W-:Y:S04]  /*149e0*/  DEPBAR.LE SB0, 0x0 ;  /* 0x000080000000791a */ /* 0x000fe80000000000 */
[----:B-1----:R-:W-:Y:S01]  /*149f0*/  MOV R2, UR23 ;  /* 0x0000001700027c02 */ /* 0x002fe20008000f00 */
[----:B------:R-:W3:Y:S01]  /*14a00*/  LDL R4, [R1+0xa0] ;  /* 0x0000a00001047983 */ /* 0x000ee20000100800 */
[----:B------:R-:W-:Y:S02]  /*14a10*/  USHF.R.S32.HI UR44, URZ, 0x1f, UR23 ;  /* 0x0000001f3f2c7899 */ /* 0x000fe40008011417 */
[----:B------:R-:W-:Y:S01]  /*14a20*/  UIMAD UR9, UR12, UR23, URZ ;  /* 0x000000170c0972a4 */ /* 0x000fe2000f8e023f */
[----:B------:R-:W4:Y:S03]  /*14a30*/  LDL R11, [R1+0xa4] ;  /* 0x0000a400010b7983 */ /* 0x000f260000100800 */
[----:B------:R-:W-:Y:S01]  /*14a40*/  UIMAD UR9, UR44, UR13, UR9 ;  /* 0x0000000d2c0972a4 */ /* 0x000fe2000f8e0209 */
[----:B------:R-:W5:Y:S04]  /*14a50*/  LDL R7, [R1+0xa8] ;  /* 0x0000a80001077983 */ /* 0x000f680000100800 */
        /* <DEDUP_REMOVED lines=12> */
[----:B------:R-:W5:Y:S01]  /*14b20*/  LDL R22, [R1+0x74] ;  /* 0x0000740001167983 */ /* 0x000f620000100800 */
[----:B------:R-:W-:Y:S06]  /*14b30*/  BAR.SYNC.DEFER_BLOCKING 0x0 ;  /* 0x0000000000007b1d */ /* 0x000fec0000010000 */
[----:B------:R-:W-:Y:S01]  /*14b40*/  @P0 STS.128 [R228+0x8000], RZ ;  /* 0x008000ffe4000388 */ /* 0x000fe20000000c00 */
[----:B--2---:R-:W-:Y:S05]  /*14b50*/  IMAD.WIDE.U32 R2, R2, UR13, R12 ;  /* 0x0000000d02027c25 */ /* 0x004fea000f8e000c */
[----:B------:R-:W-:Y:S02]  /*14b60*/  IADD3 R0, R3, UR9, RZ ;  /* 0x0000000903007c10 */ /* 0x000fe4000fffe0ff */
[C---:B------:R-:W-:Y:S02]  /*14b70*/  @!P0 IADD3 R3, P1, R2.reuse, UR15, RZ ;  /* 0x0000000f02038c10 */ /* 0x040fe4000ff3e0ff */
[----:B------:R-:W-:Y:S02]  /*14b80*/  @!P0 IADD3 R5, P5, R2, UR34, RZ ;  /* 0x0000002202058c10 */ /* 0x000fe4000ffbe0ff */
[----:B------:R-:W-:Y:S02]  /*14b90*/  @!P0 IADD3.X R6, R0, UR14, RZ, P1, !PT ;  /* 0x0000000e00068c10 */ /* 0x000fe40008ffe4ff */
[C---:B---3--:R-:W-:Y:S02]  /*14ba0*/  @!P0 LEA R16, P1, R3.reuse, R4, 0x1 ;  /* 0x0000000403108211 */ /* 0x048fe400078208ff */
[C---:B------:R-:W-:Y:S02]  /*14bb0*/  @!P0 IADD3 R4, P6, R2.reuse, UR20, RZ ;  /* 0x0000001402048c10 */ /* 0x040fe4000ffde0ff */
[----:B----4-:R-:W-:Y:S02]  /*14bc0*/  @!P0 LEA.HI.X R17, R3, R11, R6, 0x1, P1 ;  /* 0x0000000b03118211 */ /* 0x010fe400008f0c06 */
[----:B-----5:R-:W-:Y:S02]  /*14bd0*/  @!P0 LEA R14, P1, R2, R7, 0x1 ;  /* 0x00000007020e8211 */ /* 0x020fe400078208ff */
[----:B------:R-:W-:Y:S02]  /*14be0*/  @!P0 IADD3.X R6, R0, UR19, RZ, P6, !PT ;  /* 0x0000001300068c10 */ /* 0x000fe4000b7fe4ff */
[----:B------:R-:W-:Y:S02]  /*14bf0*/  @!P0 LEA.HI.X R15, R2, R29, R0, 0x1, P1 ;  /* 0x0000001d020f8211 */ /* 0x000fe400008f0c00 */
[----:B------:R-:W-:Y:S02]  /*14c00*/  @!P0 LEA R12, P6, R4, R8, 0x1 ;  /* 0x00000008040c8211 */ /* 0x000fe400078c08ff */
[----:B------:R-:W-:Y:S01]  /*14c10*/  @!P0 IADD3.X R8, R0, UR36, RZ, P5, !PT ;  /* 0x0000002400088c10 */ /* 0x000fe2000affe4ff */
[----:B------:R-:W-:Y:S01]  /*14c20*/  @!PT LDS RZ, [RZ] ;  /* 0x00000000fffff984 */ /* 0x000fe20000000800 */
[----:B------:R-:W-:Y:S01]  /*14c30*/  @!PT LDS RZ, [RZ] ;  /* 0x00000000fffff984 */ /* 0x000fe20000000800 */
[----:B------:R-:W-:Y:S01]  /*14c40*/  @!PT LDS RZ, [RZ] ;  /* 0x00000000fffff984 */ /* 0x000fe20000000800 */
[----:B------:R-:W-:Y:S01]  /*14c50*/  @!P0 LDGSTS.E.BYPASS.LTC128B.128 [R228+0x8000], desc[UR24][R14.64] ;  /* 0x080000000ee48fae */ /* 0x000fe2000b901d58 */
[----:B------:R-:W-:Y:S02]  /*14c60*/  @!P0 LEA.HI.X R13, R4, R21, R6, 0x1, P6 ;  /* 0x00000015040d8211 */ /* 0x000fe400030f0c06 */
[C---:B------:R-:W-:Y:S02]  /*14c70*/  @!P0 LEA R10, P5, R5.reuse, R10, 0x1 ;  /* 0x0000000a050a8211 */ /* 0x040fe400078a08ff */
[----:B------:R-:W-:Y:S02]  /*14c80*/  @!P0 IADD3 R7, P4, R2, UR22, RZ ;  /* 0x0000001602078c10 */ /* 0x000fe4000ff9e0ff */
[----:B------:R-:W-:Y:S01]  /*14c90*/  @!P0 LEA.HI.X R11, R5, R20, R8, 0x1, P5 ;  /* 0x00000014050b8211 */ /* 0x000fe200028f0c08 */
[----:B------:R-:W-:Y:S01]  /*14ca0*/  @P0 STS.128 [R228+0x8800], RZ ;  /* 0x008800ffe4000388 */ /* 0x000fe20000000c00 */
[----:B------:R-:W-:Y:S02]  /*14cb0*/  @!P0 IADD3.X R5, R0, UR21, RZ, P4, !PT ;  /* 0x0000001500058c10 */ /* 0x000fe4000a7fe4ff */
[C---:B------:R-:W-:Y:S02]  /*14cc0*/  @!P0 LEA R8, P4, R7.reuse, R9, 0x1 ;  /* 0x0000000907088211 */ /* 0x040fe400078808ff */
[----:B------:R-:W-:Y:S02]  /*14cd0*/  @!P0 IADD3 R18, P3, R2, UR32, RZ ;  /* 0x0000002002128c10 */ /* 0x000fe4000ff7e0ff */
[----:B------:R-:W-:Y:S01]  /*14ce0*/  @!P0 LEA.HI.X R9, R7, R25, R5, 0x1, P4 ;  /* 0x0000001907098211 */ /* 0x000fe200020f0c05 */
[----:B------:R-:W-:Y:S01]  /*14cf0*/  @!PT LDS RZ, [RZ] ;  /* 0x00000000fffff984 */ /* 0x000fe20000000800 */
[----:B------:R-:W-:Y:S01]  /*14d00*/  @!PT LDS RZ, [RZ] ;  /* 0x00000000fffff984 */ /* 0x000fe20000000800 */
[----:B------:R-:W-:Y:S01]  /*14d10*/  @!PT LDS RZ, [RZ] ;  /* 0x00000000fffff984 */ /* 0x000fe20000000800 */
[----:B------:R1:W-:Y:S01]  /*14d20*/  @!P0 LDGSTS.E.BYPASS.LTC128B.128 [R228+0x8800], desc[UR24][R16.64] ;  /* 0x0880000010e48fae */ /* 0x0003e2000b901d58 */
[----:B------:R-:W-:Y:S02]  /*14d30*/  @!P0 IADD3.X R20, R0, UR37, RZ, P3, !PT ;  /* 0x0000002500148c10 */ /* 0x000fe40009ffe4ff */
[----:B------:R-:W-:Y:S02]  /*14d40*/  @!P0 LEA R6, P3, R18, R28, 0x1 ;  /* 0x0000001c12068211 */ /* 0x000fe400078608ff */
        /* <DEDUP_REMOVED lines=10> */
[----:B------:R-:W-:Y:S01]  /*14df0*/  @!P0 LDGSTS.E.BYPASS.LTC128B.128 [R228+0x9000], desc[UR24][R12.64] ;  /* 0x090000000ce48fae */ /* 0x000fe2000b901d58 */
[----:B------:R-:W-:Y:S02]  /*14e00*/  @!P0 IADD3.X R0, R0, UR39, RZ, P1, !PT ;  /* 0x0000002700008c10 */ /* 0x000fe40008ffe4ff */
[C---:B------:R-:W-:Y:S04]  /*14e10*/  @!P0 LEA R2, P1, R3.reuse, R26, 0x1 ;  /* 0x0000001a03028211 */ /* 0x040fe800078208ff */
[----:B------:R-:W-:Y:S01]  /*14e20*/  @!P0 LEA.HI.X R3, R3, R22, R0, 0x1, P1 ;  /* 0x0000001603038211 */ /* 0x000fe200008f0c00 */
[----:B------:R-:W-:Y:S01]  /*14e30*/  @P0 STS.128 [R228+0x9800], RZ ;  /* 0x009800ffe4000388 */ /* 0x000fe20000000c00 */
[----:B------:R-:W-:Y:S07]  /*14e40*/  ISETP.LT.AND P1, PT, RZ, UR23, PT ;  /* 0x00000017ff007c0c */ /* 0x000fee000bf21270 */
[----:B------:R-:W-:Y:S01]  /*14e50*/  @!PT LDS RZ, [RZ] ;  /* 0x00000000fffff984 */ /* 0x000fe20000000800 */
[----:B------:R-:W-:Y:S01]  /*14e60*/  @!PT LDS RZ, [RZ] ;  /* 0x00000000fffff984 */ /* 0x000fe20000000800 */
[----:B------:R-:W-:Y:S01]  /*14e70*/  @!PT LDS RZ, [RZ] ;  /* 0x00000000fffff984 */ /* 0x000fe20000000800 */
[----:B------:R-:W-:Y:S08]  /*14e80*/  @!P0 LDGSTS.E.BYPASS.LTC128B.128 [R228+0x9800], desc[UR24][R10.64] ;  /* 0x098000000ae48fae */ /* 0x000ff0000b901d58 */
[----:B------:R-:W-:Y:S08]  /*14e90*/  @P0 STS.128 [R228+0xa000], RZ ;  /* 0x00a000ffe4000388 */ /* 0x000ff00000000c00 */
        /* <DEDUP_REMOVED lines=13> */
[----:B------:R2:W-:Y:S08]  /*14f70*/  @!P0 LDGSTS.E.BYPASS.LTC128B.128 [R228+0xb000], desc[UR24][R4.64] ;  /* 0x0b00000004e48fae */ /* 0x0005f0000b901d58 */
[----:B------:R-:W-:Y:S08]  /*14f80*/  @P0 STS.128 [R228+0xb800], RZ ;  /* 0x00b800ffe4000388 */ /* 0x000ff00000000c00 */
[----:B------:R-:W-:Y:S01]  /*14f90*/  @!PT LDS RZ, [RZ] ;  /* 0x00000000fffff984 */ /* 0x000fe20000000800 */
[----:B------:R-:W-:Y:S01]  /*14fa0*/  @!PT LDS RZ, [RZ] ;  /* 0x00000000fffff984 */ /* 0x000fe20000000800 */
[----:B------:R-:W-:Y:S01]  /*14fb0*/  @!PT LDS RZ, [RZ] ;  /* 0x00000000fffff984 */ /* 0x000fe20000000800 */
[----:B------:R3:W-:Y:S08]  /*14fc0*/  @!P0 LDGSTS.E.BYPASS.LTC128B.128 [R228+0xb800], desc[UR24][R2.64] ;  /* 0x0b80000002e48fae */ /* 0x0007f0000b901d58 */
[----:B------:R-:W-:Y:S08]  /*14fd0*/  LDSM.16.M88.4 R128, [R224] ;  /* 0x00000000e080783b */ /* 0x000ff00000000200 */
[----:B-1----:R-:W2:Y:S08]  /*14fe0*/  LDSM.16.M88.4 R16, [R217+0x4000] ;  /* 0x00400000d910783b */ /* 0x002eb00000000200 */
[----:B------:R-:W1:Y:S08]  /*14ff0*/  LDSM.16.M88.4 R124, [R224+0x2000] ;  /* 0x00200000e07c783b */ /* 0x000e700000000200 */
[----:B------:R-:W4:Y:S08]  /*15000*/  LDSM.16.M88.4 R32, [R217+0x4800] ;  /* 0x00480000d920783b */ /* 0x000f300000000200 */
[----:B------:R-:W5:Y:S08]  /*15010*/  LDSM.16.M88.4 R48, [R217+0x5000] ;  /* 0x00500000d930783b */ /* 0x000f700000000200 */
[----:B------:R-:W3:Y:S01]  /*15020*/  LDSM.16.M88.4 R64, [R217+0x5800] ;  /* 0x00580000d940783b */ /* 0x000ee20000000200 */
[-C--:B--2---:R-:W-:Y:S07]  /*15030*/  HMMA.16816.F32 R4, R128, R16.reuse, RZ ;  /* 0x000000108004723c */ /* 0x084fee00000018ff */
[----:B------:R-:W2:Y:S01]  /*15040*/  LDSM.16.M88.4 R80, [R217+0x6000] ;  /* 0x00600000d950783b */ /* 0x000ea20000000200 */
[C---:B-1----:R-:W-:Y:S07]  /*15050*/  HMMA.16816.F32 R8, R124.reuse, R16, RZ ;  /* 0x000000107c08723c */ /* 0x042fee00000018ff */
[----:B------:R-:W1:Y:S01]  /*15060*/  LDSM.16.M88.4 R96, [R217+0x6800] ;  /* 0x00680000d960783b */ /* 0x000e620000000200 */
[-C--:B------:R-:W-:Y:S07]  /*15070*/  HMMA.16816.F32 R12, R124, R18.reuse, RZ ;  /* 0x000000127c0c723c */ /* 0x080fee00000018ff */
[----:B------:R-:W1:Y:S01]  /*15080*/  LDSM.16.M88.4 R112, [R217+0x7000] ;  /* 0x00700000d970783b */ /* 0x000e620000000200 */
[C---:B------:R-:W-:Y:S07]  /*15090*/  HMMA.16816.F32 R16, R128.reuse, R18, RZ ;  /* 0x000000128010723c */ /* 0x040fee00000018ff */
[----:B------:R-:W1:Y:S01]  /*150a0*/  LDSM.16.M88.4 R200, [R217+0x7800] ;  /* 0x00780000d9c8783b */ /* 0x000e620000000200 */
[-C--:B----4-:R-:W-:Y:S06]  /*150b0*/  HMMA.16816.F32 R20, R128, R32.reuse, RZ ;  /* 0x000000208014723c */ /* 0x090fec00000018ff */
[C---:B------:R-:W-:Y:S01]  /*150c0*/  HMMA.16816.F32 R24, R124.reuse, R32, RZ ;  /* 0x000000207c18723c */ /* 0x040fe200000018ff */
[----:B------:R-:W-:Y:S05]  /*150d0*/  LDSM.16.M88.4 R204, [R227] ;  /* 0x00000000e3cc783b */ /* 0x000fea0000000200 */
[-C--:B------:R-:W-:Y:S03]  /*150e0*/  HMMA.16816.F32 R28, R124, R34.reuse, RZ ;  /* 0x000000227c1c723c */ /* 0x080fe600000018ff */
[----:B------:R-:W4:Y:S03]  /*150f0*/  LDSM.16.M88.4 R208, [R223+0x4000] ;  /* 0x00400000dfd0783b */ /* 0x000f260000000200 */
[C---:B------:R-:W-:Y:S05]  /*15100*/  HMMA.16816.F32 R32, R128.reuse, R34, RZ ;  /* 0x000000228020723c */ /* 0x040fea00000018ff */
[----:B------:R-:W4:Y:S01]  /*15110*/  LDSM.16.M88.4 R212, [R227+0x2000] ;  /* 0x00200000e3d4783b */ /* 0x000f220000000200 */
[-C--:B-----5:R-:W-:Y:S06]  /*15120*/  HMMA.16816.F32 R36, R128, R48.reuse, RZ ;  /* 0x000000308024723c */ /* 0x0a0fec00000018ff */
[C---:B------:R-:W-:Y:S01]  /*15130*/  HMMA.16816.F32 R40, R124.reuse, R48, RZ ;  /* 0x000000307c28723c */ /* 0x040fe200000018ff */
[----:B------:R-:W0:Y:S05]  /*15140*/  LDGDEPBAR ;  /* 0x00000000000079af */ /* 0x000e2a0000000000 */
[-C--:B------:R-:W-:Y:S06]  /*15150*/  HMMA.16816.F32 R44, R124, R50.reuse, RZ ;  /* 0x000000327c2c723c */ /* 0x080fec00000018ff */
[C---:B------:R-:W-:Y:S06]  /*15160*/  HMMA.16816.F32 R48, R128.reuse, R50, RZ ;  /* 0x000000328030723c */ /* 0x040fec00000018ff */
[-C--:B---3--:R-:W-:Y:S06]  /*15170*/  HMMA.16816.F32 R52, R128, R64.reuse, RZ ;  /* 0x000000408034723c */ /* 0x088fec00000018ff */
[C---:B------:R-:W-:Y:S06]  /*15180*/  HMMA.16816.F32 R56, R124.reuse, R64, RZ ;  /* 0x000000407c38723c */ /* 0x040fec00000018ff */
[-C--:B------:R-:W-:Y:S06]  /*15190*/  HMMA.16816.F32 R60, R124, R66.reuse, RZ ;  /* 0x000000427c3c723c */ /* 0x080fec00000018ff */
[C---:B------:R-:W-:Y:S06]  /*151a0*/  HMMA.16816.F32 R64, R128.reuse, R66, RZ ;  /* 0x000000428040723c */ /* 0x040fec00000018ff */
[-C--:B--2---:R-:W-:Y:S06]  /*151b0*/  HMMA.16816.F32 R68, R128, R80.reuse, RZ ;  /* 0x000000508044723c */ /* 0x084fec00000018ff */
[C---:B------:R-:W-:Y:S06]  /*151c0*/  HMMA.16816.F32 R72, R124.reuse, R80, RZ ;  /* 0x000000507c48723c */ /* 0x040fec00000018ff */
[-C--:B------:R-:W-:Y:S06]  /*151d0*/  HMMA.16816.F32 R76, R124, R82.reuse, RZ ;  /* 0x000000527c4c723c */ /* 0x080fec00000018ff */
[C---:B------:R-:W-:Y:S06]  /*151e0*/  HMMA.16816.F32 R80, R128.reuse, R82, RZ ;  /* 0x000000528050723c */ /* 0x040fec00000018ff */
[-C--:B-1----:R-:W-:Y:S06]  /*151f0*/  HMMA.16816.F32 R84, R128, R96.reuse, RZ ;  /* 0x000000608054723c */ /* 0x082fec00000018ff */
        /* <DEDUP_REMOVED lines=12> */
[-C--:B----4-:R-:W-:Y:S06]  /*152c0*/  HMMA.16816.F32 R4, R204, R208.reuse, R4 ;  /* 0x000000d0cc04723c */ /* 0x090fec0000001804 */
        /* <DEDUP_REMOVED lines=33> */
[----:B------:R-:W-:Y:S05]  /*154e0*/  LDSM.16.M88.4 R208, [R226] ;  /* 0x00000000e2d0783b */ /* 0x000fea0000000200 */
[-C--:B-1----:R-:W-:Y:S06]  /*154f0*/  HMMA.16816.F32 R116, R204, R200.reuse, R116 ;  /* 0x000000c8cc74723c */ /* 0x082fec0000001874 */
[C---:B------:R-:W-:Y:S06]  /*15500*/  HMMA.16816.F32 R120, R212.reuse, R200, R120 ;  /* 0x000000c8d478723c */ /* 0x040fec0000001878 */
[-C--:B------:R-:W-:Y:S01]  /*15510*/  HMMA.16816.F32 R124, R212, R202.reuse, R124 ;  /* 0x000000cad47c723c */ /* 0x080fe2000000187c */
[----:B------:R-:W1:Y:S05]  /*15520*/  LDSM.16.M88.4 R212, [R216] ;  /* 0x00000000d8d4783b */ /* 0x000e6a0000000200 */
[----:B------:R-:W-:Y:S03]  /*15530*/  HMMA.16816.F32 R128, R204, R202, R128 ;  /* 0x000000cacc80723c */ /* 0x000fe60000001880 */
[----:B------:R-:W2:Y:S04]  /*15540*/  LDSM.16.M88.4 R200, [R226+0x2000] ;  /* 0x00200000e2c8783b */ /* 0x000ea80000000200 */
[C---:B------:R-:W-:Y:S06]  /*15550*/  IADD3 R204, R216.reuse, 0x800, RZ ;  /* 0x00000800d8cc7810 */ /* 0x040fec0007ffe0ff */
[----:B------:R-:W3:Y:S01]  /*15560*/  LDSM.16.M88.4 R204, [R204] ;  /* 0x00000000cccc783b */ /* 0x000ee20000000200 */
[-C--:B-1----:R-:W-:Y:S06]  /*15570*/  HMMA.16816.F32 R4, R208, R212.reuse, R4 ;  /* 0x000000d4d004723c */ /* 0x082fec0000001804 */
[C---:B--2---:R-:W-:Y:S06]  /*15580*/  HMMA.16816.F32 R8, R200.reuse, R212, R8 ;  /* 0x000000d4c808723c */ /* 0x044fec0000001808 */
[-C--:B------:R-:W-:Y:S05]  /*15590*/  HMMA.16816.F32 R12, R200, R214.reuse, R12 ;  /* 0x000000d6c80c723c */ /* 0x080fea000000180c */
[C---:B------:R-:W-:Y:S01]  /*155a0*/  IADD3 R212, R216.reuse, 0x1000, RZ ;  /* 0x00001000d8d47810 */ /* 0x040fe20007ffe0ff */
[C---:B------:R-:W-:Y:S05]  /*155b0*/  HMMA.16816.F32 R16, R208.reuse, R214, R16 ;  /* 0x000000d6d010723c */ /* 0x040fea0000001810 */
[----:B------:R-:W1:Y:S01]  /*155c0*/  LDSM.16.M88.4 R212, [R212] ;  /* 0x00000000d4d4783b */ /* 0x000e620000000200 */
[-C--:B---3--:R-:W-:Y:S06]  /*155d0*/  HMMA.16816.F32 R20, R208, R204.reuse, R20 ;  /* 0x000000ccd014723c */ /* 0x088fec0000001814 */
[C---:B------:R-:W-:Y:S06]  /*155e0*/  HMMA.16816.F32 R24, R200.reuse, R204, R24 ;  /* 0x000000ccc818723c */ /* 0x040fec0000001818 */
[-C--:B------:R-:W-:Y:S05]  /*155f0*/  HMMA.16816.F32 R28, R200, R206.reuse, R28 ;  /* 0x000000cec81c723c */ /* 0x080fea000000181c */
[C---:B------:R-:W-:Y:S01]  /*15600*/  IADD3 R204, R216.reuse, 0x1800, RZ ;  /* 0x00001800d8cc7810 */ /* 0x040fe20007ffe0ff */
[C---:B------:R-:W-:Y:S05]  /*15610*/  HMMA.16816.F32 R32, R208.reuse, R206, R32 ;  /* 0x000000ced020723c */ /* 0x040fea0000001820 */
[----:B------:R-:W2:Y:S01]  /*15620*/  LDSM.16.M88.4 R204, [R204] ;  /* 0x00000000cccc783b */ /* 0x000ea20000000200 */
[-C--:B-1----:R-:W-:Y:S06]  /*15630*/  HMMA.16816.F32 R36, R208, R212.reuse, R36 ;  /* 0x000000d4d024723c */ /* 0x082fec0000001824 */
[C---:B------:R-:W-:Y:S06]  /*15640*/  HMMA.16816.F32 R40, R200.reuse, R212, R40 ;  /* 0x000000d4c828723c */ /* 0x040fec0000001828 */
[-C--:B------:R-:W-:Y:S05]  /*15650*/  HMMA.16816.F32 R44, R200, R214.reuse, R44 ;  /* 0x000000d6c82c723c */ /* 0x080fea000000182c */
[C---:B------:R-:W-:Y:S01]  /*15660*/  IADD3 R212, R216.reuse, 0x2000, RZ ;  /* 0x00002000d8d47810 */ /* 0x040fe20007ffe0ff */
[C---:B------:R-:W-:Y:S05]  /*15670*/  HMMA.16816.F32 R48, R208.reuse, R214, R48 ;  /* 0x000000d6d030723c */ /* 0x040fea0000001830 */
[----:B------:R-:W1:Y:S01]  /*15680*/  LDSM.16.M88.4 R212, [R212] ;  /* 0x00000000d4d4783b */ /* 0x000e620000000200 */
[-C--:B--2---:R-:W-:Y:S06]  /*15690*/  HMMA.16816.F32 R52, R208, R204.reuse, R52 ;  /* 0x000000ccd034723c */ /* 0x084fec0000001834 */
        /* <DEDUP_REMOVED lines=14> */
[----:B------:R-:W-:Y:S01]  /*15780*/  IADD3 R204, R216, 0x3800, RZ ;  /* 0x00003800d8cc7810 */ /* 0x000fe20007ffe0ff */
        /* <DEDUP_REMOVED lines=11> */
[----:B------:R-:W-:Y:S03]  /*15840*/  HMMA.16816.F32 R128, R208, R206, R128 ;  /* 0x000000ced080723c */ /* 0x000fe60000001880 */
[----:B------:R-:W2:Y:S03]  /*15850*/  LDSM.16.M88.4 R204, [R225+0x2000] ;  /* 0x00200000e1cc783b */ /* 0x000ea60000000200 */
        /* <DEDUP_REMOVED lines=8> */
[----:B------:R-:W-:Y:S01]  /*158e0*/  MUFU.TANH R247, R4 ;  /* 0x0000000400f77308 */ /* 0x000fe20000002400 */
[----:B------:R-:W-:Y:S01]  /*158f0*/  FMUL.FTZ R9, R9, UR8 ;  /* 0x0000000809097c20 */ /* 0x000fe20008410000 */
[----:B------:R-:W-:Y:S01]  /*15900*/  FMUL.FTZ R11, R11, UR8 ;  /* 0x000000080b0b7c20 */ /* 0x000fe20008410000 */
[----:B------:R-:W-:Y:S01]  /*15910*/  FMUL.FTZ R8, R8, UR8 ;  /* 0x0000000808087c20 */ /* 0x000fe20008410000 */
[----:B------:R-:W-:Y:S06]  /*15920*/  FMUL.FTZ R10, R10, UR8 ;  /* 0x000000080a0a7c20 */ /* 0x000fec0008410000 */
[----:B------:R-:W1:Y:S01]  /*15930*/  MUFU.TANH R2, R9 ;  /* 0x0000000900027308 */ /* 0x000e620000002400 */
[----:B------:R-:W-:Y:S01]  /*15940*/  FMUL.FTZ R12, R12, UR8 ;  /* 0x000000080c0c7c20 */ /* 0x000fe20008410000 */
[----:B------:R-:W-:Y:S01]  /*15950*/  FMUL.FTZ R14, R14, UR8 ;  /* 0x000000080e0e7c20 */ /* 0x000fe20008410000 */
[----:B------:R-:W-:Y:S01]  /*15960*/  FMUL.FTZ R13, R13, UR8 ;  /* 0x000000080d0d7c20 */ /* 0x000fe20008410000 */
[----:B------:R-:W-:Y:S01]  /*15970*/  FMUL.FTZ R15, R15, UR8 ;  /* 0x000000080f0f7c20 */ /* 0x000fe20008410000 */
[----:B------:R-:W-:Y:S05]  /*15980*/  FMUL.FTZ R16, R16, UR8 ;  /* 0x0000000810107c20 */ /* 0x000fea0008410000 */
[----:B------:R-:W2:Y:S01]  /*15990*/  MUFU.TANH R0, R11 ;  /* 0x0000000b00007308 */ /* 0x000ea20000002400 */
[----:B------:R-:W-:Y:S01]  /*159a0*/  FMUL.FTZ R18, R18, UR8 ;  /* 0x0000000812127c20 */ /* 0x000fe20008410000 */
[----:B------:R-:W-:Y:S01]  /*159b0*/  FMUL.FTZ R17, R17, UR8 ;  /* 0x0000000811117c20 */ /* 0x000fe20008410000 */
[----:B------:R-:W-:Y:S07]  /*159c0*/  FMUL.FTZ R19, R19, UR8 ;  /* 0x0000000813137c20 */ /* 0x000fee0008410000 */
[----:B------:R-:W-:Y:S01]  /*159d0*/  MUFU.TANH R241, R6 ;  /* 0x0000000600f17308 */ /* 0x000fe20000002400 */
[----:B-1----:R1:W-:Y:S09]  /*159e0*/  STL [R1], R2 ;  /* 0x0000000201007387 */ /* 0x0023f20000100800 */
[----:B------:R-:W-:Y:S01]  /*159f0*/  MUFU.TANH R246, R5 ;  /* 0x0000000500f67308 */ /* 0x000fe20000002400 */
[----:B--2---:R2:W-:Y:S09]  /*15a00*/  STL [R1+0x18], R0 ;  /* 0x0000180001007387 */ /* 0x0045f20000100800 */
[----:B------:R3:W-:Y:S10]  /*15a10*/  MUFU.TANH R249, R7 ;  /* 0x0000000700f97308 */ /* 0x0007f40000002400 */
[----:B------:R-:W-:Y:S10]  /*15a20*/  MUFU.TANH R251, R8 ;  /* 0x0000000800fb7308 */ /* 0x000ff40000002400 */
[----:B------:R4:W-:Y:S01]  /*15a30*/  MUFU.TANH R250, R10 ;  /* 0x0000000a00fa7308 */ /* 0x0009e20000002400 */
[----:B---3--:R-:W3:Y:S09]  /*15a40*/  LDSM.16.M88.4 R4, [R222+0x800] ;  /* 0x00080000de04783b */ /* 0x008ef20000000200 */
[----:B-1----:R-:W1:Y:S10]  /*15a50*/  MUFU.TANH R2, R12 ;  /* 0x0000000c00027308 */ /* 0x002e740000002400 */
[----:B--2---:R-:W2:Y:S01]  /*15a60*/  MUFU.TANH R0, R14 ;  /* 0x0000000e00007308 */ /* 0x004ea20000002400 */
[----:B----4-:R-:W4:Y:S09]  /*15a70*/  LDSM.16.M88.4 R8, [R222+0x1000] ;  /* 0x00100000de08783b */ /* 0x010f320000000200 */
[----:B------:R-:W-:Y:S01]  /*15a80*/  MUFU.TANH R237, R16 ;  /* 0x0000001000ed7308 */ /* 0x000fe20000002400 */
[----:B-1----:R1:W-:Y:S09]  /*15a90*/  STL [R1+0x14], R2 ;  /* 0x0000140201007387 */ /* 0x0023f20000100800 */
[----:B------:R-:W-:Y:S01]  /*15aa0*/  MUFU.TANH R244, R18 ;  /* 0x0000001200f47308 */ /* 0x000fe20000002400 */
[----:B--2---:R2:W-:Y:S09]  /*15ab0*/  STL [R1+0x10], R0 ;  /* 0x0000100001007387 */ /* 0x0045f20000100800 */
[----:B------:R-:W-:Y:S01]  /*15ac0*/  MUFU.TANH R236, R17 ;  /* 0x0000001100ec7308 */ /* 0x000fe20000002400 */
[-C--:B---3--:R-:W-:Y:S06]  /*15ad0*/  HMMA.16816.F32 R20, R212, R4.reuse, R20 ;  /* 0x00000004d414723c */ /* 0x088fec0000001814 */
[C---:B------:R-:W-:Y:S03]  /*15ae0*/  HMMA.16816.F32 R24, R204.reuse, R4, R24 ;  /* 0x00000004cc18723c */ /* 0x040fe60000001818 */
[----:B------:R-:W-:Y:S03]  /*15af0*/  MUFU.TANH R242, R19 ;  /* 0x0000001300f27308 */ /* 0x000fe60000002400 */
[-C--:B------:R-:W-:Y:S07]  /*15b00*/  HMMA.16816.F32 R28, R204, R6.reuse, R28 ;  /* 0x00000006cc1c723c */ /* 0x080fee000000181c */
[----:B-1----:R-:W1:Y:S01]  /*15b10*/  MUFU.TANH R2, R13 ;  /* 0x0000000d00027308 */ /* 0x002e620000002400 */
[C---:B------:R-:W-:Y:S01]  /*15b20*/  HMMA.16816.F32 R32, R212.reuse, R6, R32 ;  /* 0x00000006d420723c */ /* 0x040fe20000001820 */
[----:B------:R-:W3:Y:S08]  /*15b30*/  LDSM.16.M88.4 R4, [R222+0x1800] ;  /* 0x00180000de04783b */ /* 0x000ef00000000200 */
[----:B--2---:R-:W2:Y:S01]  /*15b40*/  MUFU.TANH R0, R15 ;  /* 0x0000000f00007308 */ /* 0x004ea20000002400 */
[-C--:B----4-:R-:W-:Y:S03]  /*15b50*/  HMMA.16816.F32 R36, R212, R8.reuse, R36 ;  /* 0x00000008d424723c */ /* 0x090fe60000001824 */
[----:B------:R-:W-:Y:S03]  /*15b60*/  FMUL.FTZ R23, R23, UR8 ;  /* 0x0000000817177c20 */ /* 0x000fe60008410000 */
[C---:B------:R-:W-:Y:S01]  /*15b70*/  HMMA.16816.F32 R40, R204.reuse, R8, R40 ;  /* 0x00000008cc28723c */ /* 0x040fe20000001828 */
[----:B-1----:R-:W-:Y:S02]  /*15b80*/  STL [R1+0xc], R2 ;  /* 0x00000c0201007387 */ /* 0x002fe40000100800 */
[----:B------:R-:W-:Y:S02]  /*15b90*/  MUFU.TANH R238, R23 ;  /* 0x0000001700ee7308 */ /* 0x000fe40000002400 */
[----:B------:R-:W-:Y:S01]  /*15ba0*/  FMUL.FTZ R26, R26, UR8 ;  /* 0x000000081a1a7c20 */ /* 0x000fe20008410000 */
[-C--:B------:R-:W-:Y:S01]  /*15bb0*/  HMMA.16816.F32 R44, R204, R10.reuse, R44 ;  /* 0x0000000acc2c723c */ /* 0x080fe2000000182c */
[----:B--2---:R1:W-:Y:S04]  /*15bc0*/  STL [R1+0x8], R0 ;  /* 0x0000080001007387 */ /* 0x0043e80000100800 */
[----:B------:R-:W-:Y:S01]  /*15bd0*/  FMUL.FTZ R27, R27, UR8 ;  /* 0x000000081b1b7c20 */ /* 0x000fe20008410000 */
[C---:B------:R-:W-:Y:S01]  /*15be0*/  HMMA.16816.F32 R48, R212.reuse, R10, R48 ;  /* 0x0000000ad430723c */ /* 0x040fe20000001830 */
[----:B------:R-:W2:Y:S04]  /*15bf0*/  LDSM.16.M88.4 R8, [R222+0x2000] ;  /* 0x00200000de08783b */ /* 0x000ea80000000200 */
[----:B------:R-:W-:Y:S01]  /*15c00*/  FMUL.FTZ R30, R30, UR8 ;  /* 0x000000081e1e7c20 */ /* 0x000fe20008410000 */
[----:B------:R-:W-:Y:S01]  /*15c10*/  FMUL.FTZ R31, R31, UR8 ;  /* 0x000000081f1f7c20 */ /* 0x000fe20008410000 */
[----:B------:R-:W-:Y:S01]  /*15c20*/  FMUL.FTZ R29, R29, UR8 ;  /* 0x000000081d1d7c20 */ /* 0x000fe20008410000 */
[----:B------:R-:W-:Y:S03]  /*15c30*/  FMUL.FTZ R34, R34, UR8 ;  /* 0x0000000822227c20 */ /* 0x000fe60008410000 */
[----:B------:R-:W-:Y:S01]  /*15c40*/  MUFU.TANH R240, R29 ;  /* 0x0000001d00f07308 */ /* 0x000fe20000002400 */
[----:B------:R-:W-:Y:S01]  /*15c50*/  FMUL.FTZ R42, R42, UR8 ;  /* 0x000000082a2a7c20 */ /* 0x000fe20008410000 */
[----:B------:R-:W-:Y:S01]  /*15c60*/  FMUL.FTZ R41, R41, UR8 ;  /* 0x0000000829297c20 */ /* 0x000fe20008410000 */
[----:B------:R-:W-:Y:S01]  /*15c70*/  FMUL.FTZ R37, R37, UR8 ;  /* 0x0000000825257c20 */ /* 0x000fe20008410000 */
[----:B------:R-:W-:Y:S01]  /*15c80*/  FMUL.FTZ R40, R40, UR8 ;  /* 0x0000000828287c20 */ /* 0x000fe20008410000 */
[----:B------:R-:W-:Y:S01]  /*15c90*/  FMUL.FTZ R43, R43, UR8 ;  /* 0x000000082b2b7c20 */ /* 0x000fe20008410000 */
[-C--:B---3--:R-:W-:Y:S04]  /*15ca0*/  HMMA.16816.F32 R52, R212, R4.reuse, R52 ;  /* 0x00000004d434723c */ /* 0x088fe80000001834 */
[----:B------:R-:W-:Y:S01]  /*15cb0*/  MUFU.TANH R232, R41 ;  /* 0x0000002900e87308 */ /* 0x000fe20000002400 */
[----:B------:R-:W-:Y:S01]  /*15cc0*/  FMUL.FTZ R47, R47, UR8 ;  /* 0x000000082f2f7c20 */ /* 0x000fe20008410000 */
[----:B------:R-:W-:Y:S01]  /*15cd0*/  FMUL.FTZ R44, R44, UR8 ;  /* 0x000000082c2c7c20 */ /* 0x000fe20008410000 */
[----:B------:R-:W-:Y:S01]  /*15ce0*/  FMUL.FTZ R24, R24, UR8 ;  /* 0x0000000818187c20 */ /* 0x000fe20008410000 */
[C---:B------:R-:W-:Y:S06]  /*15cf0*/  HMMA.16816.F32 R56, R204.reuse, R4, R56 ;  /* 0x00000004cc38723c */ /* 0x040fec0000001838 */
[----:B-1----:R-:W1:Y:S01]  /*15d00*/  MUFU.TANH R0, R26 ;  /* 0x0000001a00007308 */ /* 0x002e620000002400 */
[----:B------:R-:W-:Y:S01]  /*15d10*/  FMUL.FTZ R48, R48, UR8 ;  /* 0x0000000830307c20 */ /* 0x000fe20008410000 */
[-C--:B------:R-:W-:Y:S03]  /*15d20*/  HMMA.16816.F32 R60, R204, R6.reuse, R60 ;  /* 0x00000006cc3c723c */ /* 0x080fe6000000183c */
[----:B------:R-:W-:Y:S05]  /*15d30*/  FMUL.FTZ R50, R50, UR8 ;  /* 0x0000000832327c20 */ /* 0x000fea0008410000 */
[----:B------:R-:W-:Y:S01]  /*15d40*/  MUFU.TANH R229, R44 ;  /* 0x0000002c00e57308 */ /* 0x000fe20000002400 */
[C---:B------:R-:W-:Y:S01]  /*15d50*/  HMMA.16816.F32 R64, R212.reuse, R6, R64 ;  /* 0x00000006d440723c */ /* 0x040fe20000001840 */
[----:B------:R-:W3:Y:S03]  /*15d60*/  LDSM.16.M88.4 R4, [R222+0x2800] ;  /* 0x00280000de04783b */ /* 0x000ee60000000200 */
[----:B------:R-:W-:Y:S01]  /*15d70*/  FMUL.FTZ R25, R25, UR8 ;  /* 0x0000000819197c20 */ /* 0x000fe20008410000 */
[----:B------:R-:W-:Y:S01]  /*15d80*/  FMUL.FTZ R28, R28, UR8 ;  /* 0x000000081c1c7c20 */ /* 0x000fe20008410000 */
[-C--:B--2---:R-:W-:Y:S03]  /*15d90*/  HMMA.16816.F32 R68, R212, R8.reuse, R68 ;  /* 0x00000008d444723c */ /* 0x084fe60000001844 */
[----:B------:R-:W-:Y:S01]  /*15da0*/  MUFU.TANH R231, R34 ;  /* 0x0000002200e77308 */ /* 0x000fe20000002400 */
[----:B-1----:R1:W-:Y:S01]  /*15db0*/  STL [R1+0x40], R0 ;  /* 0x0000400001007387 */ /* 0x0023e20000100800 */
[----:B------:R-:W-:Y:S01]  /*15dc0*/  FMUL.FTZ R58, R58, UR8 ;  /* 0x000000083a3a7c20 */ /* 0x000fe20008410000 */
[C---:B------:R-:W-:Y:S07]  /*15dd0*/  HMMA.16816.F32 R72, R204.reuse, R8, R72 ;  /* 0x00000008cc48723c */ /* 0x040fee0000001848 */
[----:B------:R-:W-:Y:S01]  /*15de0*/  MUFU.TANH R203, R37 ;  /* 0x0000002500cb7308 */ /* 0x000fe20000002400 */
[----:B------:R-:W-:Y:S01]  /*15df0*/  FMUL.FTZ R32, R32, UR8 ;  /* 0x0000000820207c20 */ /* 0x000fe20008410000 */
[-C--:B------:R-:W-:Y:S08]  /*15e00*/  HMMA.16816.F32 R76, R204, R10.reuse, R76 ;  /* 0x0000000acc4c723c */ /* 0x080ff0000000184c */
[----:B------:R-:W-:Y:S01]  /*15e10*/  MUFU.TANH R233, R40 ;  /* 0x0000002800e97308 */ /* 0x000fe20000002400 */
[C---:B------:R-:W-:Y:S01]  /*15e20*/  HMMA.16816.F32 R80, R212.reuse, R10, R80 ;  /* 0x0000000ad450723c */ /* 0x040fe20000001850 */
[----:B------:R-:W2:Y:S03]  /*15e30*/  LDSM.16.M88.4 R8, [R222+0x3000] ;  /* 0x00300000de08783b */ /* 0x000ea60000000200 */
[----:B------:R-:W-:Y:S01]  /*15e40*/  FMUL.FTZ R33, R33, UR8 ;  /* 0x0000000821217c20 */ /* 0x000fe20008410000 */
[----:B------:R-:W-:Y:S04]  /*15e50*/  FMUL.FTZ R35, R35, UR8 ;  /* 0x0000000823237c20 */ /* 0x000fe80008410000 */
[----:B------:R-:W-:Y:S02]  /*15e60*/  MUFU.TANH R41, R43 ;  /* 0x0000002b00297308 */ /* 0x000fe40000002400 */
[----:B------:R-:W-:Y:S01]  /*15e70*/  FMUL.FTZ R36, R36, UR8 ;  /* 0x0000000824247c20 */ /* 0x000fe20008410000 */
[----:B------:R-:W-:Y:S01]  /*15e80*/  FMUL.FTZ R38, R38, UR8 ;  /* 0x0000000826267c20 */ /* 0x000fe20008410000 */
[----:B------:R-:W-:Y:S01]  /*15e90*/  FMUL.FTZ R39, R39, UR8 ;  /* 0x0000000827277c20 */ /* 0x000fe20008410000 */
[----:B------:R-:W-:Y:S01]  /*15ea0*/  FMUL.FTZ R49, R49, UR8 ;  /* 0x0000000831317c20 */ /* 0x000fe20008410000 */
[----:B------:R-:W-:Y:S04]  /*15eb0*/  FMUL.FTZ R51, R51, UR8 ;  /* 0x0000000833337c20 */ /* 0x000fe80008410000 */
[----:B-1----:R-:W1:Y:S01]  /*15ec0*/  MUFU.TANH R0, R27 ;  /* 0x0000001b00007308 */ /* 0x002e620000002400 */
[----:B------:R-:W-:Y:S01]  /*15ed0*/  FMUL.FTZ R52, R52, UR8 ;  /* 0x0000000834347c20 */ /* 0x000fe20008410000 */
[-C--:B---3--:R-:W-:Y:S03]  /*15ee0*/  HMMA.16816.F32 R84, R212, R4.reuse, R84 ;  /* 0x00000004d454723c */ /* 0x088fe60000001854 */
        /* <DEDUP_REMOVED lines=9> */
[----:B-1----:R1:W-:Y:S01]  /*15f80*/  STL [R1+0x54], R0 ;  /* 0x0000540001007387 */ /* 0x0023e20000100800 */
[----:B------:R-:W-:Y:S01]  /*15f90*/  FMUL.FTZ R59, R59, UR8 ;  /* 0x000000083b3b7c20 */ /* 0x000fe20008410000 */
[C---:B------:R-:W-:Y:S02]  /*15fa0*/  HMMA.16816.F32 R96, R212.reuse, R6, R96 ;  /* 0x00000006d460723c */ /* 0x040fe40000001860 */
[----:B------:R-:W3:Y:S04]  /*15fb0*/  LDSM.16.M88.4 R4, [R222+0x3800] ;  /* 0x00380000de04783b */ /* 0x000ee80000000200 */
[----:B------:R-:W-:Y:S04]  /*15fc0*/  DEPBAR.LE SB0, 0x0 ;  /* 0x000080000000791a */ /* 0x000fe80000000000 */
[----:B------:R-:W-:Y:S01]  /*15fd0*/  MUFU.TANH R248, R24 ;  /* 0x0000001800f87308 */ /* 0x000fe20000002400 */
[-C--:B--2---:R-:W-:Y:S05]  /*15fe0*/  HMMA.16816.F32 R100, R212, R8.reuse, R100 ;  /* 0x00000008d464723c */ /* 0x084fea0000001864 */
[----:B------:R-:W-:Y:S01]  /*15ff0*/  FMUL.FTZ R64, R64, UR8 ;  /* 0x0000000840407c20 */ /* 0x000fe20008410000 */
[----:B------:R-:W-:Y:S03]  /*16000*/  FMUL.FTZ R66, R66, UR8 ;  /* 0x0000000842427c20 */ /* 0x000fe60008410000 */
[----:B------:R-:W-:Y:S01]  /*16010*/  MUFU.TANH R245, R25 ;  /* 0x0000001900f57308 */ /* 0x000fe20000002400 */
[----:B------:R-:W-:Y:S01]  /*16020*/  BAR.SYNC.DEFER_BLOCKING 0x0 ;  /* 0x0000000000007b1d */ /* 0x000fe20000010000 */
[C---:B------:R-:W-:Y:S04]  /*16030*/  HMMA.16816.F32 R104, R204.reuse, R8, R104 ;  /* 0x00000008cc68723c */ /* 0x040fe80000001868 */
[----:B------:R-:W-:Y:S01]  /*16040*/  FMUL.FTZ R65, R65, UR8 ;  /* 0x0000000841417c20 */ /* 0x000fe20008410000 */
[----:B------:R-:W-:Y:S03]  /*16050*/  FMUL.FTZ R67, R67, UR8 ;  /* 0x0000000843437c20 */ /* 0x000fe60008410000 */
[----:B-1----:R-:W1:Y:S01]  /*16060*/  MUFU.TANH R0, R30 ;  /* 0x0000001e00007308 */ /* 0x002e620000002400 */
[-C--:B------:R-:W-:Y:S03]  /*16070*/  HMMA.16816.F32 R108, R204, R10.reuse, R108 ;  /* 0x0000000acc6c723c */ /* 0x080fe6000000186c */
[----:B------:R-:W-:Y:S01]  /*16080*/  FMUL.FTZ R76, R76, UR8 ;  /* 0x000000084c4c7c20 */ /* 0x000fe20008410000 */
[----:B------:R-:W-:Y:S02]  /*16090*/  FMUL.FTZ R77, R77, UR8 ;  /* 0x000000084d4d7c20 */ /* 0x000fe40008410000 */
[C---:B------:R-:W-:Y:S03]  /*160a0*/  HMMA.16816.F32 R112, R212.reuse, R10, R112 ;  /* 0x0000000ad470723c */ /* 0x040fe60000001870 */
[----:B------:R-:W-:Y:S02]  /*160b0*/  MUFU.TANH R243, R28 ;  /* 0x0000001c00f37308 */ /* 0x000fe40000002400 */
[----:B------:R-:W-:Y:S01]  /*160c0*/  FMUL.FTZ R80, R80, UR8 ;  /* 0x0000000850507c20 */ /* 0x000fe20008410000 */
[----:B------:R-:W-:Y:S01]  /*160d0*/  FMUL.FTZ R82, R82, UR8 ;  /* 0x0000000852527c20 */ /* 0x000fe20008410000 */
[----:B------:R-:W-:Y:S01]  /*160e0*/  FMUL.FTZ R81, R81, UR8 ;  /* 0x0000000851517c20 */ /* 0x000fe20008410000 */
[----:B------:R-:W-:Y:S05]  /*160f0*/  FMUL.FTZ R83, R83, UR8 ;  /* 0x0000000853537c20 */ /* 0x000fea0008410000 */
[----:B------:R-:W-:Y:S01]  /*16100*/  MUFU.TANH R29, R33 ;  /* 0x00000021001d7308 */ /* 0x000fe20000002400 */
[----:B-1----:R1:W-:Y:S01]  /*16110*/  STL [R1+0x50], R0 ;  /* 0x0000500001007387 */ /* 0x0023e20000100800 */
[----:B------:R-:W-:Y:S01]  /*16120*/  FMUL.FTZ R84, R84, UR8 ;  /* 0x0000000854547c20 */ /* 0x000fe20008410000 */
[-C--:B---3--:R-:W-:Y:S03]  /*16130*/  HMMA.16816.F32 R116, R212, R4.reuse, R116 ;  /* 0x00000004d474723c */ /* 0x088fe60000001874 */
[----:B------:R-:W-:Y:S01]  /*16140*/  FMUL.FTZ R86, R86, UR8 ;  /* 0x0000000856567c20 */ /* 0x000fe20008410000 */
[----:B------:R-:W-:Y:S03]  /*16150*/  FMUL.FTZ R85, R85, UR8 ;  /* 0x0000000855557c20 */ /* 0x000fe60008410000 */
[----:B------:R-:W-:Y:S01]  /*16160*/  MUFU.TANH R230, R35 ;  /* 0x0000002300e67308 */ /* 0x000fe20000002400 */
[C---:B------:R-:W-:Y:S04]  /*16170*/  HMMA.16816.F32 R120, R204.reuse, R4, R120 ;  /* 0x00000004cc78723c */ /* 0x040fe80000001878 */
[----:B------:R-:W-:Y:S02]  /*16180*/  FMUL.FTZ R87, R87, UR8 ;  /* 0x0000000857577c20 */ /* 0x000fe40008410000 */
[-C--:B------:R-:W-:Y:S03]  /*16190*/  HMMA.16816.F32 R124, R204, R6.reuse, R124 ;  /* 0x00000006cc7c723c */ /* 0x080fe6000000187c */
[----:B------:R-:W-:Y:S02]  /*161a0*/  MUFU.TANH R208, R36 ;  /* 0x0000002400d07308 */ /* 0x000fe40000002400 */
[----:B------:R-:W-:Y:S01]  /*161b0*/  FMUL.FTZ R88, R88, UR8 ;  /* 0x0000000858587c20 */ /* 0x000fe20008410000 */
[----:B------:R-:W-:Y:S01]  /*161c0*/  FMUL.FTZ R94, R94, UR8 ;  /* 0x000000085e5e7c20 */ /* 0x000fe20008410000 */
[----:B------:R-:W-:Y:S01]  /*161d0*/  FMUL.FTZ R93, R93, UR8 ;  /* 0x000000085d5d7c20 */ /* 0x000fe20008410000 */
[----:B------:R-:W-:Y:S05]  /*161e0*/  FMUL.FTZ R95, R95, UR8 ;  /* 0x000000085f5f7c20 */ /* 0x000fea0008410000 */
[----:B------:R-:W-:Y:S01]  /*161f0*/  MUFU.TANH R210, R38 ;  /* 0x0000002600d27308 */ /* 0x000fe20000002400 */
[----:B------:R-:W-:Y:S04]  /*16200*/  HMMA.16816.F32 R128, R212, R6, R128 ;  /* 0x00000006d480723c */ /* 0x000fe80000001880 */
[----:B------:R-:W-:Y:S01]  /*16210*/  FMUL.FTZ R96, R96, UR8 ;  /* 0x0000000860607c20 */ /* 0x000fe20008410000 */
[----:B------:R-:W-:Y:S01]  /*16220*/  FMUL.FTZ R98, R98, UR8 ;  /* 0x0000000862627c20 */ /* 0x000fe20008410000 */
[----:B------:R-:W-:Y:S03]  /*16230*/  FMUL.FTZ R97, R97, UR8 ;  /* 0x0000000861617c20 */ /* 0x000fe60008410000 */
[----:B-1----:R-:W1:Y:S02]  /*16240*/  MUFU.TANH R0, R31 ;  /* 0x0000001f00007308 */ /* 0x002e640000002400 */
        /* <DEDUP_REMOVED lines=63> */
[----:B------:R-:W-:Y:S08]  /*16640*/  FMUL.FTZ R131, R131, UR8 ;  /* 0x0000000883837c20 */ /* 0x000ff00008410000 */
[----:B------:R-:W-:Y:S10]  /*16650*/  MUFU.TANH R201, R57 ;  /* 0x0000003900c97308 */ /* 0x000ff40000002400 */
[----:B------:R-:W-:Y:S10]  /*16660*/  MUFU.TANH R37, R88 ;  /* 0x0000005800257308 */ /* 0x000ff40000002400 */
[----:B------:R-:W-:Y:S10]  /*16670*/  MUFU.TANH R50, R94 ;  /* 0x0000005e00327308 */ /* 0x000ff40000002400 */
[----:B-1----:R-:W1:Y:S10]  /*16680*/  MUFU.TANH R0, R47 ;  /* 0x0000002f00007308 */ /* 0x002e740000002400 */
[----:B------:R-:W-:Y:S10]  /*16690*/  MUFU.TANH R47, R59 ;  /* 0x0000003b002f7308 */ /* 0x000ff40000002400 */
[----:B------:R-:W-:Y:S01]  /*166a0*/  MUFU.TANH R34, R93 ;  /* 0x0000005d00227308 */ /* 0x000fe20000002400 */
[----:B-1----:R1:W-:Y:S09]  /*166b0*/  STL [R1+0x24], R0 ;  /* 0x0000240001007387 */ /* 0x0023f20000100800 */
[----:B------:R-:W-:Y:S10]  /*166c0*/  MUFU.TANH R235, R20 ;  /* 0x0000001400eb7308 */ /* 0x000ff40000002400 */
[----:B------:R2:W-:Y:S10]  /*166d0*/  MUFU.TANH R239, R22 ;  /* 0x0000001600ef7308 */ /* 0x0005f40000002400 */
[----:B------:R-:W-:Y:S10]  /*166e0*/  MUFU.TANH R234, R21 ;  /* 0x0000001500ea7308 */ /* 0x000ff40000002400 */
[----:B-1----:R-:W1:Y:S01]  /*166f0*/  MUFU.TANH R0, R58 ;  /* 0x0000003a00007308 */ /* 0x002e620000002400 */
[----:B--2---:R-:W-:Y:S09]  /*16700*/  FMNMX.FTZ R22, R247, R135, !PT ;  /* 0x00000087f7167209 */ /* 0x004ff20007810000 */
[----:B------:R-:W2:Y:S10]  /*16710*/  MUFU.TANH R42, R46 ;  /* 0x0000002e002a7308 */ /* 0x000eb40000002400 */
[----:B------:R-:W3:Y:S01]  /*16720*/  MUFU.TANH R211, R45 ;  /* 0x0000002d00d37308 */ /* 0x000ee20000002400 */
[----:B-1----:R1:W-:Y:S09]  /*16730*/  STL [R1+0x1c], R0 ;  /* 0x00001c0001007387 */ /* 0x0023f20000100800 */
[----:B------:R-:W4:Y:S10]  /*16740*/  MUFU.TANH R53, R53 ;  /* 0x0000003500357308 */ /* 0x000f340000002400 */
[----:B------:R-:W2:Y:S10]  /*16750*/  MUFU.TANH R55, R55 ;  /* 0x0000003700377308 */ /* 0x000eb40000002400 */
[----:B------:R-:W2:Y:S01]  /*16760*/  MUFU.TANH R200, R60 ;  /* 0x0000003c00c87308 */ /* 0x000ea20000002400 */
[----:B-1----:R-:W-:Y:S09]  /*16770*/  FMUL.FTZ R0, R127, UR8 ;  /* 0x000000087f007c20 */ /* 0x002ff20008410000 */
[----:B------:R-:W1:Y:S10]  /*16780*/  MUFU.TANH R51, R62 ;  /* 0x0000003e00337308 */ /* 0x000e740000002400 */
[----:B------:R-:W1:Y:S10]  /*16790*/  MUFU.TANH R54, R61 ;  /* 0x0000003d00367308 */ /* 0x000e740000002400 */
[----:B------:R-:W1:Y:S10]  /*167a0*/  MUFU.TANH R33, R63 ;  /* 0x0000003f00217308 */ /* 0x000e740000002400 */
[----:B------:R-:W1:Y:S10]  /*167b0*/  MUFU.TANH R64, R64 ;  /* 0x0000004000407308 */ /* 0x000e740000002400 */
[----:B------:R-:W1:Y:S10]  /*167c0*/  MUFU.TANH R66, R66 ;  /* 0x0000004200427308 */ /* 0x000e740000002400 */
[----:B------:R-:W1:Y:S10]  /*167d0*/  MUFU.TANH R65, R65 ;  /* 0x0000004100417308 */ /* 0x000e740000002400 */
[----:B------:R-:W1:Y:S10]  /*167e0*/  MUFU.TANH R67, R67 ;  /* 0x0000004300437308 */ /* 0x000e740000002400 */
[----:B------:R-:W1:Y:S10]  /*167f0*/  MUFU.TANH R25, R68 ;  /* 0x0000004400197308 */ /* 0x000e740000002400 */
[----:B------:R5:W1:Y:S10]  /*16800*/  MUFU.TANH R38, R70 ;  /* 0x0000004600267308 */ /* 0x000a740000002400 */
[----:B------:R1:W1:Y:S10]  /*16810*/  MUFU.TANH R24, R69 ;  /* 0x0000004500187308 */ /* 0x0002740000002400 */
[----:B------:R1:W1:Y:S01]  /*16820*/  MUFU.TANH R30, R71 ;  /* 0x00000047001e7308 */ /* 0x0002620000002400 */
[----:B-----5:R-:W-:Y:S09]  /*16830*/  FMUL.FTZ R70, R126, UR8 ;  /* 0x000000087e467c20 */ /* 0x020ff20008410000 */
[----:B------:R1:W1:Y:S10]  /*16840*/  MUFU.TANH R52, R72 ;  /* 0x0000004800347308 */ /* 0x0002740000002400 */
[----:B------:R1:W1:Y:S10]  /*16850*/  MUFU.TANH R49, R74 ;  /* 0x0000004a00317308 */ /* 0x0002740000002400 */
[----:B------:R1:W1:Y:S10]  /*16860*/  MUFU.TANH R39, R73 ;  /* 0x0000004900277308 */ /* 0x0002740000002400 */
[----:B------:R1:W1:Y:S10]  /*16870*/  MUFU.TANH R32, R75 ;  /* 0x0000004b00207308 */ /* 0x0002740000002400 */
[----:B------:R-:W1:Y:S10]  /*16880*/  MUFU.TANH R76, R76 ;  /* 0x0000004c004c7308 */ /* 0x000e740000002400 */
[----:B------:R1:W1:Y:S10]  /*16890*/  MUFU.TANH R57, R78 ;  /* 0x0000004e00397308 */ /* 0x0002740000002400 */
[----:B------:R-:W1:Y:S10]  /*168a0*/  MUFU.TANH R77, R77 ;  /* 0x0000004d004d7308 */ /* 0x000e740000002400 */
[----:B------:R1:W1:Y:S10]  /*168b0*/  MUFU.TANH R59, R79 ;  /* 0x0000004f003b7308 */ /* 0x0002740000002400 */
        /* <DEDUP_REMOVED lines=10> */
[----:B------:R1:W1:Y:S10]  /*16960*/  MUFU.TANH R88, R91 ;  /* 0x0000005b00587308 */ /* 0x0002740000002400 */
[----:B------:R1:W1:Y:S10]  /*16970*/  MUFU.TANH R35, R92 ;  /* 0x0000005c00237308 */ /* 0x0002740000002400 */
        /* <DEDUP_REMOVED lines=8> */
[----:B------:R-:W1:Y:S10]  /*16a00*/  MUFU.TANH R103, R103 ;  /* 0x0000006700677308 */ /* 0x000e740000002400 */
[----:B------:R-:W1:Y:S10]  /*16a10*/  MUFU.TANH R104, R104 ;  /* 0x0000006800687308 */ /* 0x000e740000002400 */
[----:B------:R1:W1:Y:S10]  /*16a20*/  MUFU.TANH R93, R106 ;  /* 0x0000006a005d7308 */ /* 0x0002740000002400 */
[----:B------:R-:W1:Y:S10]  /*16a30*/  MUFU.TANH R105, R105 ;  /* 0x0000006900697308 */ /* 0x000e740000002400 */
[----:B------:R1:W1:Y:S10]  /*16a40*/  MUFU.TANH R94, R107 ;  /* 0x0000006b005e7308 */ /* 0x0002740000002400 */
[----:B------:R-:W1:Y:S10]  /*16a50*/  MUFU.TANH R108, R108 ;  /* 0x0000006c006c7308 */ /* 0x000e740000002400 */
[----:B------:R1:W1:Y:S10]  /*16a60*/  MUFU.TANH R252, R110 ;  /* 0x0000006e00fc7308 */ /* 0x0002740000002400 */
[----:B------:R-:W1:Y:S10]  /*16a70*/  MUFU.TANH R109, R109 ;  /* 0x0000006d006d7308 */ /* 0x000e740000002400 */
[----:B------:R1:W1:Y:S10]  /*16a80*/  MUFU.TANH R204, R111 ;  /* 0x0000006f00cc7308 */ /* 0x0002740000002400 */
[----:B------:R-:W1:Y:S10]  /*16a90*/  MUFU.TANH R112, R112 ;  /* 0x0000007000707308 */ /* 0x000e740000002400 */
[----:B------:R-:W1:Y:S10]  /*16aa0*/  MUFU.TANH R113, R113 ;  /* 0x0000007100717308 */ /* 0x000e740000002400 */
[----:B------:R-:W1:Y:S01]  /*16ab0*/  MUFU.TANH R114, R114 ;  /* 0x0000007200727308 */ /* 0x000e620000002400 */
[----:B--234-:R-:W-:Y:S05]  /*16ac0*/  @P1 BRA `(.L_x_348) ;  /* 0xffffffd8004c1947 */ /* 0x01cfea000383ffff */
.L_x_347:
[----:B------:R-:W2:Y:S01]  /*16ad0*/  MUFU.TANH R116, R116 ;  /* 0x0000007400747308 */ /* 0x000ea20000002400 */
[----:B-1----:R-:W4:Y:S01]  /*16ae0*/  LDL.LU R111, [R1+0x8] ;  /* 0x00000800016f7983 */ /* 0x002f220000300800 */
[----:B------:R-:W-:Y:S01]  /*16af0*/  MOV R91, R59 ;  /* 0x0000003b005b7202 */ /* 0x000fe20000000f00 */
[----:B------:R-:W-:Y:S01]  /*16b00*/  UIADD3 UR23, UR23, -0x1, URZ ;  /* 0xffffffff17177890 */ /* 0x000fe2000fffe03f */
[----:B---3--:R-:W-:Y:S01]  /*16b10*/  FMNMX.FTZ R6, R246, R22, !PT ;  /* 0x00000016f6067209 */ /* 0x008fe20007810000 */
[----:B------:R-:W3:Y:S01]  /*16b20*/  LDL.LU R106, [R1+0x10] ;  /* 0x00001000016a7983 */ /* 0x000ee20000300800 */
[----:B------:R-:W-:Y:S04]  /*16b30*/  FMNMX.FTZ R3, R241, R132, !PT ;  /* 0x00000084f1037209 */ /* 0x000fe80007810000 */
[----:B------:R-:W1:Y:S01]  /*16b40*/  MUFU.TANH R115, R115 ;  /* 0x0000007300737308 */ /* 0x000e620000002400 */
[----:B------:R-:W5:Y:S01]  /*16b50*/  LDL.LU R58, [R1+0xc] ;  /* 0x00000c00013a7983 */ /* 0x000f620000300800 */
[----:B------:R-:W-:Y:S02]  /*16b60*/  FMNMX.FTZ R2, R251, R133, !PT ;  /* 0x00000085fb027209 */ /* 0x000fe40007810000 */
[----:B------:R-:W-:Y:S01]  /*16b70*/  FMNMX.FTZ R4, R250, R134, !PT ;  /* 0x00000086fa047209 */ /* 0x000fe20007810000 */
[----:B------:R-:W2:Y:S01]  /*16b80*/  LDL.LU R46, [R1+0x14] ;  /* 0x00001400012e7983 */ /* 0x000ea20000300800 */
[----:B------:R-:W-:Y:S04]  /*16b90*/  FMNMX.FTZ R5, R249, R3, !PT ;  /* 0x00000003f9057209 */ /* 0x000fe80007810000 */
[----:B------:R-:W1:Y:S01]  /*16ba0*/  MUFU.TANH R20, R117 ;  /* 0x0000007500147308 */ /* 0x000e620000002400 */
[----:B------:R-:W4:Y:S01]  /*16bb0*/  LDL.LU R45, [R1+0x18] ;  /* 0x00001800012d7983 */ /* 0x000f220000300800 */
[----:B------:R-:W-:Y:S02]  /*16bc0*/  FMNMX.FTZ R6, R237, R6, !PT ;  /* 0x00000006ed067209 */ /* 0x000fe40007810000 */
[----:B------:R-:W-:Y:S01]  /*16bd0*/  MOV R79, R51 ;  /* 0x00000033004f7202 */ /* 0x000fe20000000f00 */
[----:B------:R-:W5:Y:S01]  /*16be0*/  LDL.LU R78, [R1+0x40] ;  /* 0x00004000014e7983 */ /* 0x000f620000300800 */
[----:B------:R-:W-:Y:S04]  /*16bf0*/  MOV R212, R33 ;  /* 0x0000002100d47202 */ /* 0x000fe80000000f00 */
[----:B------:R-:W1:Y:S01]  /*16c00*/  MUFU.TANH R21, R118 ;  /* 0x0000007600157308 */ /* 0x000e620000002400 */
[----:B------:R-:W5:Y:S01]  /*16c10*/  LDL.LU R90, [R1+0x1c] ;  /* 0x00001c00015a7983 */ /* 0x000f620000300800 */
[----:B------:R-:W-:Y:S02]  /*16c20*/  MOV R127, R49 ;  /* 0x00000031007f7202 */ /* 0x000fe40000000f00 */
[----:B------:R-:W-:Y:S01]  /*16c30*/  MOV R215, R32 ;  /* 0x0000002000d77202 */ /* 0x000fe20000000f00 */
[----:B------:R-:W5:Y:S01]  /*16c40*/  LDL.LU R206, [R1+0x54] ;  /* 0x0000540001ce7983 */ /* 0x000f620000300800 */
[----:B------:R-:W-:Y:S04]  /*16c50*/  MOV R107, R50 ;  /* 0x00000032006b7202 */ /* 0x000fe80000000f00 */
[----:B------:R-:W1:Y:S01]  /*16c60*/  MUFU.TANH R14, R128 ;  /* 0x00000080000e7308 */ /* 0x000e620000002400 */
[----:B------:R-:W5:Y:S04]  /*16c70*/  LDL.LU R89, [R1+0x20] ;  /* 0x0000200001597983 */ /* 0x000f680000300800 */
[----:B------:R-:W5:Y:S05]  /*16c80*/  LDL.LU R92, [R1+0x24] ;  /* 0x00002400015c7983 */ /* 0x000f6a0000300800 */
[----:B------:R-:W1:Y:S01]  /*16c90*/  MUFU.TANH R18, R119 ;  /* 0x0000007700127308 */ /* 0x000e620000002400 */
[----:B------:R-:W5:Y:S04]  /*16ca0*/  LDL.LU R59, [R1+0x48] ;  /* 0x00004800013b7983 */ /* 0x000f680000300800 */
[----:B------:R-:W5:Y:S05]  /*16cb0*/  LDL.LU R110, [R1+0x50] ;  /* 0x00005000016e7983 */ /* 0x000f6a0000300800 */
[----:B------:R1:W5:Y:S01]  /*16cc0*/  MUFU.TANH R13, R129 ;  /* 0x00000081000d7308 */ /* 0x0003620000002400 */
[----:B------:R-:W3:Y:S09]  /*16cd0*/  LDL.LU R22, [R1] ;  /* 0x0000000001167983 */ /* 0x000ef20000300800 */
[----:B------:R-:W5:Y:S10]  /*16ce0*/  MUFU.TANH R12, R130 ;  /* 0x00000082000c7308 */ /* 0x000f740000002400 */
[----:B------:R-:W5:Y:S01]  /*16cf0*/  MUFU.TANH R19, R120 ;  /* 0x0000007800137308 */ /* 0x000f620000002400 */
[----:B-1----:R-:W-:Y:S09]  /*16d00*/  MOV R129, R107 ;  /* 0x0000006b00817202 */ /* 0x002ff20000000f00 */
[----:B------:R-:W1:Y:S10]  /*16d10*/  MUFU.TANH R7, R131 ;  /* 0x0000008300077308 */ /* 0x000e740000002400 */
[----:B------:R-:W1:Y:S10]  /*16d20*/  MUFU.TANH R17, R121 ;  /* 0x0000007900117308 */ /* 0x000e740000002400 */
[----:B------:R-:W1:Y:S10]  /*16d30*/  MUFU.TANH R16, R124 ;  /* 0x0000007c00107308 */ /* 0x000e740000002400 */
[----:B------:R-:W1:Y:S10]  /*16d40*/  MUFU.TANH R15, R125 ;  /* 0x0000007d000f7308 */ /* 0x000e740000002400 */
[----:B------:R-:W1:Y:S10]  /*16d50*/  MUFU.TANH R122, R122 ;  /* 0x0000007a007a7308 */ /* 0x000e740000002400 */
[----:B------:R1:W-:Y:S10]  /*16d60*/  MUFU.TANH R69, R0 ;  /* 0x0000000000457308 */ /* 0x0003f40000002400 */
[----:B------:R-:W1:Y:S10]  /*16d70*/  MUFU.TANH R123, R123 ;  /* 0x0000007b007b7308 */ /* 0x000e740000002400 */
[----:B------:R-:W1:Y:S01]  /*16d80*/  MUFU.TANH R70, R70 ;  /* 0x0000004600467308 */ /* 0x000e620000002400 */
[----:B---3--:R-:W-:Y:S02]  /*16d90*/  FMNMX.FTZ R3, R22, R2, !PT ;  /* 0x0000000216037209 */ /* 0x008fe40007810000 */
[----:B----4-:R-:W-:Y:S02]  /*16da0*/  FMNMX.FTZ R2, R45, R4, !PT ;  /* 0x000000042d027209 */ /* 0x010fe40007810000 */
[----:B------:R-:W-:Y:S02]  /*16db0*/  FMNMX.FTZ R4, R244, R5, !PT ;  /* 0x00000005f4047209 */ /* 0x000fe40007810000 */
[----:B------:R-:W-:Y:S02]  /*16dc0*/  FMNMX.FTZ R2, R106, R2, !PT ;  /* 0x000000026a027209 */ /* 0x000fe40007810000 */
[----:B--2---:R-:W-:Y:S02]  /*16dd0*/  FMNMX.FTZ R3, R46, R3, !PT ;  /* 0x000000032e037209 */ /* 0x004fe40007810000 */
[----:B------:R-:W-:Y:S02]  /*16de0*/  FMNMX.FTZ R5, R236, R6, !PT ;  /* 0x00000006ec057209 */ /* 0x000fe40007810000 */
[----:B------:R-:W-:Y:S02]  /*16df0*/  FMNMX.FTZ R4, R242, R4, !PT ;  /* 0x00000004f2047209 */ /* 0x000fe40007810000 */
[----:B-----5:R-:W-:Y:S02]  /*16e00*/  FMNMX.FTZ R3, R58, R3, !PT ;  /* 0x000000033a037209 */ /* 0x020fe40007810000 */
        /* <DEDUP_REMOVED lines=101> */
[----:B------:R-:W2:Y:S01]  /*17460*/  SHFL.BFLY PT, R5, R73, 0x2, 0x1f ;  /* 0x0c401f0049057f89 */ /* 0x000ea200000e0000 */
[----:B------:R-:W-:Y:S02]  /*17470*/  FMNMX.FTZ R3, R19, R3, !PT ;  /* 0x0000000313037209 */ /* 0x000fe40007810000 */
[----:B-1----:R-:W-:Y:S02]  /*17480*/  FMNMX.FTZ R72, R7, R72, !PT ;  /* 0x0000004807487209 */ /* 0x002fe40007810000 */
[----:B------:R-:W-:Y:S02]  /*17490*/  FMNMX.FTZ R2, R94, R6, !PT ;  /* 0x000000065e027209 */ /* 0x000fe40007810000 */
[----:B------:R-:W-:Y:S01]  /*174a0*/  FMNMX.FTZ R71, R17, R3, !PT ;  /* 0x0000000311477209 */ /* 0x000fe20007810000 */
[----:B------:R-:W1:Y:S01]  /*174b0*/  SHFL.BFLY PT, R4, R72, 0x2, 0x1f ;  /* 0x0c401f0048047f89 */ /* 0x000e6200000e0000 */
[----:B------:R-:W-:Y:S02]  /*174c0*/  FMNMX.FTZ R2, R252, R2, !PT ;  /* 0x00000002fc027209 */ /* 0x000fe40007810000 */
[----:B------:R-:W-:Y:S02]  /*174d0*/  FMNMX.FTZ R71, R16, R71, !PT ;  /* 0x0000004710477209 */ /* 0x000fe40007810000 */
[----:B------:R-:W-:Y:S02]  /*174e0*/  FMNMX.FTZ R2, R204, R2, !PT ;  /* 0x00000002cc027209 */ /* 0x000fe40007810000 */
[----:B------:R-:W-:Y:S02]  /*174f0*/  FMNMX.FTZ R71, R15, R71, !PT ;  /* 0x000000470f477209 */ /* 0x000fe40007810000 */
[----:B------:R-:W-:Y:S03]  /*17500*/  FMNMX.FTZ R0, R122, R2, !PT ;  /* 0x000000027a007209 */ /* 0x000fe60007810000 */
[----:B------:R-:W3:Y:S01]  /*17510*/  SHFL.BFLY PT, R3, R71, 0x2, 0x1f ;  /* 0x0c401f0047037f89 */ /* 0x000ee200000e0000 */
[----:B------:R-:W-:Y:S02]  /*17520*/  FMNMX.FTZ R0, R123, R0, !PT ;  /* 0x000000007b007209 */ /* 0x000fe40007810000 */
[----:B--2---:R-:W-:Y:S02]  /*17530*/  FMNMX.FTZ R73, R73, R5, !PT ;  /* 0x0000000549497209 */ /* 0x004fe40007810000 */
[----:B------:R-:W-:Y:S03]  /*17540*/  FMNMX.FTZ R0, R70, R0, !PT ;  /* 0x0000000046007209 */ /* 0x000fe60007810000 */
[----:B------:R-:W2:Y:S01]  /*17550*/  SHFL.BFLY PT, R6, R73, 0x1, 0x1f ;  /* 0x0c201f0049067f89 */ /* 0x000ea200000e0000 */
[----:B------:R-:W-:Y:S02]  /*17560*/  FMNMX.FTZ R0, R69, R0, !PT ;  /* 0x0000000045007209 */ /* 0x000fe40007810000 */
[----:B-1----:R-:W-:Y:S05]  /*17570*/  FMNMX.FTZ R72, R72, R4, !PT ;  /* 0x0000000448487209 */ /* 0x002fea0007810000 */
[----:B------:R-:W1:Y:S08]  /*17580*/  SHFL.BFLY PT, R2, R0, 0x2, 0x1f ;  /* 0x0c401f0000027f89 */ /* 0x000e7000000e0000 */
[----:B------:R-:W4:Y:S01]  /*17590*/  SHFL.BFLY PT, R4, R72, 0x1, 0x1f ;  /* 0x0c201f0048047f89 */ /* 0x000f2200000e0000 */
[----:B---3--:R-:W-:Y:S07]  /*175a0*/  FMNMX.FTZ R71, R71, R3, !PT ;  /* 0x0000000347477209 */ /* 0x008fee0007810000 */
[----:B------:R-:W3:Y:S01]  /*175b0*/  SHFL.BFLY PT, R5, R71, 0x1, 0x1f ;  /* 0x0c201f0047057f89 */ /* 0x000ee200000e0000 */
[----:B--2---:R-:W-:Y:S04]  /*175c0*/  FMNMX.FTZ R73, R73, R6, !PT ;  /* 0x0000000649497209 */ /* 0x004fe80007810000 */
[C---:B------:R-:W-:Y:S02]  /*175d0*/  FSETP.NEU.FTZ.AND P2, PT, R73.reuse, -INF , PT ;  /* 0xff8000004900780b */ /* 0x040fe40003f5d000 */
[----:B-1----:R-:W-:Y:S01]  /*175e0*/  FMNMX.FTZ R2, R0, R2, !PT ;  /* 0x0000000200027209 */ /* 0x002fe20007810000 */
[----:B------:R-:W-:Y:S01]  /*175f0*/  FADD.FTZ R0, -R73, R135 ;  /* 0x0000008749007221 */ /* 0x000fe20000010100 */
[----:B------:R-:W-:Y:S02]  /*17600*/  MOV R135, R110 ;  /* 0x0000006e00877202 */ /* 0x000fe40000000f00 */
[----:B----4-:R-:W-:Y:S01]  /*17610*/  FMNMX.FTZ R72, R72, R4, !PT ;  /* 0x0000000448487209 */ /* 0x010fe20007810000 */
[----:B------:R-:W-:Y:S01]  /*17620*/  FMUL.FTZ R4, R0, UR4 ;  /* 0x0000000400047c20 */ /* 0x000fe20008410000 */
[----:B------:R-:W1:Y:S03]  /*17630*/  SHFL.BFLY PT, R3, R2, 0x1, 0x1f ;  /* 0x0c201f0002037f89 */ /* 0x000e6600000e0000 */
[----:B------:R2:W-:Y:S01]  /*17640*/  MUFU.EX2 R68, R4 ;  /* 0x0000000400447308 */ /* 0x0005e20000000800 */
[C---:B------:R-:W-:Y:S01]  /*17650*/  FMUL.FTZ R8, R72.reuse, UR4 ;  /* 0x0000000448087c20 */ /* 0x040fe20008410000 */
[----:B------:R-:W-:Y:S01]  /*17660*/  FADD.FTZ R0, -R72, R132 ;  /* 0x0000008448007221 */ /* 0x000fe20000010100 */
[----:B---3--:R-:W-:Y:S01]  /*17670*/  FMNMX.FTZ R71, R71, R5, !PT ;  /* 0x0000000547477209 */ /* 0x008fe20007810000 */
[----:B------:R-:W-:Y:S02]  /*17680*/  FMUL.FTZ R5, R73, UR4 ;  /* 0x0000000449057c20 */ /* 0x000fe40008410000 */
[----:B------:R-:W-:Y:S01]  /*17690*/  FMUL.FTZ R0, R0, UR4 ;  /* 0x0000000400007c20 */ /* 0x000fe20008410000 */
[C---:B------:R-:W-:Y:S01]  /*176a0*/  FSETP.NEU.FTZ.AND P3, PT, R71.reuse, -INF , PT ;  /* 0xff8000004700780b */ /* 0x040fe20003f7d000 */
[----:B------:R-:W-:Y:S01]  /*176b0*/  FMUL.FTZ R6, R71, UR4 ;  /* 0x0000000447067c20 */ /* 0x000fe20008410000 */
[----:B------:R-:W-:Y:S02]  /*176c0*/  FSEL R5, R5, RZ, P2 ;  /* 0x000000ff05057208 */ /* 0x000fe40001000000 */
[----:B------:R-:W-:Y:S02]  /*176d0*/  FSETP.NEU.FTZ.AND P2, PT, R72, -INF , PT ;  /* 0xff8000004800780b */ /* 0x000fe40003f5d000 */
[----:B------:R-:W-:Y:S01]  /*176e0*/  FSEL R6, R6, RZ, P3 ;  /* 0x000000ff06067208 */ /* 0x000fe20001800000 */
[--C-:B------:R-:W-:Y:S01]  /*176f0*/  FFMA.FTZ R9, R236, UR4, -R5.reuse ;  /* 0x00000004ec097c23 */ /* 0x100fe20008010805 */
[--C-:B--2---:R-:W-:Y:S01]  /*17700*/  FFMA.FTZ R4, R247, UR4, -R5.reuse ;  /* 0x00000004f7047c23 */ /* 0x104fe20008010805 */
[--C-:B------:R-:W-:Y:S01]  /*17710*/  FFMA.FTZ R214, R20, UR4, -R5.reuse ;  /* 0x0000000414d67c23 */ /* 0x100fe20008010805 */
[--C-:B------:R-:W-:Y:S01]  /*17720*/  FFMA.FTZ R31, R31, UR4, -R5.reuse ;  /* 0x000000041f1f7c23 */ /* 0x100fe20008010805 */
[----:B------:R-:W-:Y:S01]  /*17730*/  FFMA.FTZ R29, R29, UR4, -R5 ;  /* 0x000000041d1d7c23 */ /* 0x000fe20008010805 */
[----:B------:R2:W-:Y:S01]  /*17740*/  MUFU.EX2 R102, R4 ;  /* 0x0000000400667308 */ /* 0x0005e20000000800 */
[----:B-1----:R-:W-:Y:S01]  /*17750*/  FMNMX.FTZ R74, R2, R3, !PT ;  /* 0x00000003024a7209 */ /* 0x002fe20007810000 */
[----:B------:R-:W-:Y:S01]  /*17760*/  FADD.FTZ R2, -R71, R133 ;  /* 0x0000008547027221 */ /* 0x000fe20000010100 */
[--C-:B------:R-:W-:Y:S01]  /*17770*/  FFMA.FTZ R10, R237, UR4, -R5.reuse ;  /* 0x00000004ed0a7c23 */ /* 0x100fe20008010805 */
[--C-:B------:R-:W-:Y:S01]  /*17780*/  FFMA.FTZ R133, R23, UR4, -R5.reuse ;  /* 0x0000000417857c23 */ /* 0x100fe20008010805 */
[--C-:B------:R-:W-:Y:S01]  /*17790*/  FFMA.FTZ R51, R208, UR4, -R5.reuse ;  /* 0x00000004d0337c23 */ /* 0x100fe20008010805 */
[--C-:B------:R-:W-:Y:S01]  /*177a0*/  FFMA.FTZ R50, R203, UR4, -R5.reuse ;  /* 0x00000004cb327c23 */ /* 0x100fe20008010805 */
[--C-:B------:R-:W-:Y:S03]  /*177b0*/  FFMA.FTZ R48, R48, UR4, -R5.reuse ;  /* 0x0000000430307c23 */ /* 0x100fe60008010805 */
[----:B------:R1:W3:Y:S01]  /*177c0*/  MUFU.EX2 R3, R0 ;  /* 0x0000000000037308 */ /* 0x0002e20000000800 */
        /* <DEDUP_REMOVED lines=8> */
[----:B--2---:R-:W-:Y:S01]  /*17850*/  FSEL R4, R8, RZ, P2 ;  /* 0x000000ff08047208 */ /* 0x004fe20001000000 */
        /* <DEDUP_REMOVED lines=16> */
[----:B------:R-:W-:Y:S01]  /*17960*/  FFMA.FTZ R207, R113, UR4, -R5 ;  /* 0x0000000471cf7c23 */ /* 0x000fe20008010805 */
[--C-:B------:R-:W-:Y:S01]  /*17970*/  FFMA.FTZ R5, R244, UR4, -R4.reuse ;  /* 0x00000004f4057c23 */ /* 0x100fe20008010804 */
[--C-:B------:R-:W-:Y:S01]  /*17980*/  FFMA.FTZ R84, R66, UR4, -R4.reuse ;  /* 0x0000000442547c23 */ /* 0x100fe20008010804 */
[----:B------:R-:W-:Y:S01]  /*17990*/  FFMA.FTZ R85, R67, UR4, -R4 ;  /* 0x0000000443557c23 */ /* 0x000fe20008010804 */
[----:B------:R-:W-:Y:S01]  /*179a0*/  MOV R81, R56 ;  /* 0x0000003800517202 */ /* 0x000fe20000000f00 */
[----:B------:R-:W-:Y:S03]  /*179b0*/  FFMA.FTZ R97, R76, UR4, -R6 ;  /* 0x000000044c617c23 */ /* 0x000fe60008010806 */
[----:B------:R2:W-:Y:S01]  /*179c0*/  MUFU.EX2 R244, R5 ;  /* 0x0000000500f47308 */ /* 0x0005e20000000800 */
[----:B------:R-:W-:Y:S01]  /*179d0*/  FFMA.FTZ R11, R241, UR4, -R4 ;  /* 0x00000004f10b7c23 */ /* 0x000fe20008010804 */
[----:B------:R-:W-:Y:S01]  /*179e0*/  FFMA.FTZ R96, R77, UR4, -R6 ;  /* 0x000000044d607c23 */ /* 0x000fe20008010806 */
[--C-:B------:R-:W-:Y:S01]  /*179f0*/  FFMA.FTZ R116, R98, UR4, -R4.reuse ;  /* 0x0000000462747c23 */ /* 0x100fe20008010804 */
[----:B------:R-:W-:Y:S01]  /*17a00*/  MOV R80, R45 ;  /* 0x0000002d00507202 */ /* 0x000fe20000000f00 */
[--C-:B------:R-:W-:Y:S01]  /*17a10*/  FFMA.FTZ R44, R44, UR4, -R4.reuse ;  /* 0x000000042c2c7c23 */ /* 0x100fe20008010804 */
[----:B------:R-:W-:Y:S01]  /*17a20*/  MOV R208, R106 ;  /* 0x0000006a00d07202 */ /* 0x000fe20000000f00 */
[--C-:B------:R-:W-:Y:S03]  /*17a30*/  FFMA.FTZ R106, R38, UR4, -R4.reuse ;  /* 0x00000004266a7c23 */ /* 0x100fe60008010804 */
[----:B------:R4:W-:Y:S01]  /*17a40*/  MUFU.EX2 R241, R8 ;  /* 0x0000000800f17308 */ /* 0x0009e20000000800 */
[C---:B------:R-:W-:Y:S01]  /*17a50*/  FMUL.FTZ R75, R74.reuse, UR4 ;  /* 0x000000044a4b7c20 */ /* 0x040fe20008410000 */
[----:B------:R-:W-:Y:S01]  /*17a60*/  FSETP.NEU.FTZ.AND P2, PT, R74, -INF , PT ;  /* 0xff8000004a00780b */ /* 0x000fe20003f5d000 */
[--C-:B------:R-:W-:Y:S01]  /*17a70*/  FFMA.FTZ R110, R82, UR4, -R4.reuse ;  /* 0x00000004526e7c23 */ /* 0x100fe20008010804 */
[----:B------:R-:W-:Y:S01]  /*17a80*/  MOV R82, R79 ;  /* 0x0000004f00527202 */ /* 0x000fe20000000f00 */
[--C-:B------:R-:W-:Y:S01]  /*17a90*/  FFMA.FTZ R107, R83, UR4, -R4.reuse ;  /* 0x00000004536b7c23 */ /* 0x100fe20008010804 */
[----:B------:R-:W-:Y:S01]  /*17aa0*/  FSEL R75, R75, RZ, P2 ;  /* 0x000000ff4b4b7208 */ /* 0x000fe20001000000 */
[----:B------:R-:W-:Y:S03]  /*17ab0*/  FFMA.FTZ R203, R114, UR4, -R4 ;  /* 0x0000000472cb7c23 */ /* 0x000fe60008010804 */
[----:B------:R5:W-:Y:S01]  /*17ac0*/  MUFU.EX2 R101, R11 ;  /* 0x0000000b00657308 */ /* 0x000be20000000800 */
[----:B------:R-:W-:Y:S01]  /*17ad0*/  MOV R65, R46 ;  /* 0x0000002e00417202 */ /* 0x000fe20000000f00 */
[----:B-1----:R-:W-:Y:S01]  /*17ae0*/  FADD.FTZ R0, -R74, R134 ;  /* 0x000000864a007221 */ /* 0x002fe20000010100 */
[--C-:B--2---:R-:W-:Y:S01]  /*17af0*/  FFMA.FTZ R5, R250, UR4, -R75.reuse ;  /* 0x00000004fa057c23 */ /* 0x104fe2000801084b */
[----:B------:R-:W-:Y:S01]  /*17b00*/  MOV R83, R94 ;  /* 0x0000005e00537202 */ /* 0x000fe20000000f00 */
[--C-:B------:R-:W-:Y:S01]  /*17b10*/  FFMA.FTZ R94, R39, UR4, -R6.reuse ;  /* 0x00000004275e7c23 */ /* 0x100fe20008010806 */
[----:B------:R-:W-:Y:S01]  /*17b20*/  FFMA.FTZ R114, R37, UR4, -R6 ;  /* 0x0000000425727c23 */ /* 0x000fe20008010806 */
[----:B------:R-:W-:Y:S03]  /*17b30*/  MOV R53, R111 ;  /* 0x0000006f00357202 */ /* 0x000fe60000000f00 */
[----:B------:R1:W-:Y:S01]  /*17b40*/  MUFU.EX2 R98, R5 ;  /* 0x0000000500627308 */ /* 0x0003e20000000800 */
[--C-:B----4-:R-:W-:Y:S01]  /*17b50*/  FFMA.FTZ R8, R249, UR4, -R4.reuse ;  /* 0x00000004f9087c23 */ /* 0x110fe20008010804 */
[----:B------:R-:W-:Y:S01]  /*17b60*/  MOV R249, R212 ;  /* 0x000000d400f97202 */ /* 0x000fe20000000f00 */
[--C-:B------:R-:W-:Y:S01]  /*17b70*/  FFMA.FTZ R46, R210, UR4, -R4.reuse ;  /* 0x00000004d22e7c23 */ /* 0x100fe20008010804 */
[--C-:B------:R-:W-:Y:S01]  /*17b80*/  FFMA.FTZ R210, R21, UR4, -R4.reuse ;  /* 0x0000000415d27c23 */ /* 0x100fe20008010804 */
[----:B------:R-:W-:Y:S01]  /*17b90*/  MOV R134, R59 ;  /* 0x0000003b00867202 */ /* 0x000fe20000000f00 */
[--C-:B------:R-:W-:Y:S01]  /*17ba0*/  FFMA.FTZ R59, R40, UR4, -R4.reuse ;  /* 0x00000004283b7c23 */ /* 0x100fe20008010804 */
[--C-:B------:R-:W-:Y:S03]  /*17bb0*/  FFMA.FTZ R212, R18, UR4, -R4.reuse ;  /* 0x0000000412d47c23 */ /* 0x100fe60008010804 */
[----:B------:R2:W-:Y:S01]  /*17bc0*/  MUFU.EX2 R235, R8 ;  /* 0x0000000800eb7308 */ /* 0x0005e20000000800 */
[----:B-----5:R-:W-:Y:S01]  /*17bd0*/  MOV R11, R206 ;  /* 0x000000ce000b7202 */ /* 0x020fe20000000f00 */
[--C-:B------:R-:W-:Y:S01]  /*17be0*/  FFMA.FTZ R27, R230, UR4, -R4.reuse ;  /* 0x00000004e61b7c23 */ /* 0x100fe20008010804 */
[----:B------:R-:W-:Y:S01]  /*17bf0*/  MOV R247, R215 ;  /* 0x000000d700f77202 */ /* 0x000fe20000000f00 */
[--C-:B------:R-:W-:Y:S01]  /*17c00*/  FFMA.FTZ R206, R115, UR4, -R4.reuse ;  /* 0x0000000473ce7c23 */ /* 0x100fe20008010804 */
[----:B------:R-:W-:Y:S01]  /*17c10*/  MOV R64, R58 ;  /* 0x0000003a00407202 */ /* 0x000fe20000000f00 */
        /* <DEDUP_REMOVED lines=19> */
[--C-:B-1----:R-:W-:Y:S01]  /*17d50*/  FFMA.FTZ R5, R208, UR4, -R75.reuse ;  /* 0x00000004d0057c23 */ /* 0x102fe2000801084b */
[--C-:B--2---:R-:W-:Y:S01]  /*17d60*/  FFMA.FTZ R8, R22, UR4, -R6.reuse ;  /* 0x0000000416087c23 */ /* 0x104fe20008010806 */
[----:B------:R-:W-:Y:S01]  /*17d70*/  MOV R55, R249 ;  /* 0x000000f900377202 */ /* 0x000fe20000000f00 */
[----:B------:R-:W1:Y:S01]  /*17d80*/  LDSM.16.MT88.4 R20, [R218+0x8000] ;  /* 0x00800000da14783b */ /* 0x000e620000004200 */
[----:B------:R-:W-:Y:S01]  /*17d90*/  MOV R80, R41 ;  /* 0x0000002900507202 */ /* 0x000fe20000000f00 */
[--C-:B------:R-:W-:Y:S01]  /*17da0*/  FFMA.FTZ R115, R36, UR4, -R6.reuse ;  /* 0x0000000424737c23 */ /* 0x100fe20008010806 */
[----:B---3--:R-:W-:Y:S03]  /*17db0*/  FMUL.FTZ R18, R3, R146 ;  /* 0x0000009203127220 */ /* 0x008fe60000410000 */
[----:B------:R2:W3:Y:S01]  /*17dc0*/  MUFU.EX2 R208, R4 ;  /* 0x0000000400d07308 */ /* 0x0004e20000000800 */
[--C-:B------:R-:W-:Y:S01]  /*17dd0*/  FFMA.FTZ R7, R64, UR4, -R6.reuse ;  /* 0x0000000440077c23 */ /* 0x100fe20008010806 */
[--C-:B------:R-:W-:Y:S01]  /*17de0*/  FFMA.FTZ R56, R229, UR4, -R6.reuse ;  /* 0x00000004e5387c23 */ /* 0x100fe20008010806 */
[--C-:B------:R-:W-:Y:S01]  /*17df0*/  FFMA.FTZ R9, R251, UR4, -R6.reuse ;  /* 0x00000004fb097c23 */ /* 0x100fe20008010806 */
[----:B------:R-:W4:Y:S01]  /*17e00*/  LDSM.16.MT88.4 R36, [R221+0x8000] ;  /* 0x00800000dd24783b */ /* 0x000f220000004200 */
[--C-:B------:R-:W-:Y:S01]  /*17e10*/  FFMA.FTZ R41, R243, UR4, -R6.reuse ;  /* 0x00000004f3297c23 */ /* 0x100fe20008010806 */
[----:B------:R-:W-:Y:S01]  /*17e20*/  MOV R103, R247 ;  /* 0x000000f700677202 */ /* 0x000fe20000000f00 */
[--C-:B------:R-:W-:Y:S03]  /*17e30*/  FFMA.FTZ R28, R248, UR4, -R6.reuse ;  /* 0x00000004f81c7c23 */ /* 0x100fe60008010806 */
[----:B------:R5:W-:Y:S01]  /*17e40*/  MUFU.EX2 R209, R8 ;  /* 0x0000000800d17308 */ /* 0x000be20000000800 */
[----:B------:R-:W-:Y:S01]  /*17e50*/  MOV R249, R47 ;  /* 0x0000002f00f97202 */ /* 0x000fe20000000f00 */
[--C-:B------:R-:W-:Y:S01]  /*17e60*/  FFMA.FTZ R47, R232, UR4, -R6.reuse ;  /* 0x00000004e82f7c23 */ /* 0x100fe20008010806 */
[----:B------:R-:W-:Y:S01]  /*17e70*/  MOV R247, R93 ;  /* 0x0000005d00f77202 */ /* 0x000fe20000000f00 */
[--C-:B------:R-:W-:Y:S01]  /*17e80*/  FFMA.FTZ R93, R54, UR4, -R6.reuse ;  /* 0x00000004365d7c23 */ /* 0x100fe20008010806 */
[----:B------:R-:W-:Y:S01]  /*17e90*/  MOV R54, R134 ;  /* 0x0000008600367202 */ /* 0x000fe20000000f00 */
[--C-:B------:R-:W-:Y:S01]  /*17ea0*/  FFMA.FTZ R30, R245, UR4, -R6.reuse ;  /* 0x00000004f51e7c23 */ /* 0x100fe20008010806 */
[----:B------:R-:W-:Y:S03]  /*17eb0*/  MOV R99, R95 ;  /* 0x0000005f00637202 */ /* 0x000fe60000000f00 */
[----:B------:R1:W-:Y:S01]  /*17ec0*/  MUFU.EX2 R232, R7 ;  /* 0x0000000700e87308 */ /* 0x0003e20000000800 */
[--C-:B--2---:R-:W-:Y:S01]  /*17ed0*/  FFMA.FTZ R4, R53, UR4, -R75.reuse ;  /* 0x0000000435047c23 */ /* 0x104fe2000801084b */
[--C-:B------:R-:W-:Y:S01]  /*17ee0*/  FFMA.FTZ R95, R52, UR4, -R6.reuse ;  /* 0x00000004345f7c23 */ /* 0x100fe20008010806 */
[----:B------:R-:W-:Y:S01]  /*17ef0*/  MOV R52, R135 ;  /* 0x0000008700347202 */ /* 0x000fe20000000f00 */
[--C-:B------:R-:W-:Y:S01]  /*17f00*/  FFMA.FTZ R40, R240, UR4, -R6.reuse ;  /* 0x00000004f0287c23 */ /* 0x100fe20008010806 */
[----:B------:R-:W-:Y:S01]  /*17f10*/  MOV R53, R11 ;  /* 0x0000000b00357202 */ /* 0x000fe20000000f00 */
[--C-:B------:R-:W-:Y:S01]  /*17f20*/  FFMA.FTZ R134, R104, UR4, -R6.reuse ;  /* 0x0000000468867c23 */ /* 0x100fe20008010806 */
[----:B------:R-:W-:Y:S03]  /*17f30*/  MOV R248, R92 ;  /* 0x0000005c00f87202 */ /* 0x000fe60000000f00 */
[----:B------:R-:W-:Y:S01]  /*17f40*/  MUFU.EX2 R231, R5 ;  /* 0x0000000500e77308 */ /* 0x000fe20000000800 */
[--C-:B------:R-:W-:Y:S01]  /*17f50*/  FFMA.FTZ R92, R200, UR4, -R6.reuse ;  /* 0x00000004c85c7c23 */ /* 0x100fe20008010806 */
[--C-:B-----5:R-:W-:Y:S01]  /*17f60*/  FFMA.FTZ R8, R65, UR4, -R6.reuse ;  /* 0x0000000441087c23 */ /* 0x120fe20008010806 */
[----:B---3--:R-:W-:Y:S01]  /*17f70*/  F2FP.F16.F32.PACK_AB R65, R208, R98 ;  /* 0x00000062d041723e */ /* 0x008fe200000000ff */
[--C-:B------:R-:W-:Y:S01]  /*17f80*/  FFMA.FTZ R135, R105, UR4, -R6.reuse ;  /* 0x0000000469877c23 */ /* 0x100fe20008010806 */
[----:B------:R-:W-:Y:S01]  /*17f90*/  MOV R105, R54 ;  /* 0x0000003600697202 */ /* 0x000fe20000000f00 */
[--C-:B------:R-:W-:Y:S01]  /*17fa0*/  FFMA.FTZ R200, R108, UR4, -R6.reuse ;  /* 0x000000046cc87c23 */ /* 0x100fe20008010806 */
[----:B------:R-:W-:Y:S03]  /*17fb0*/  MOV R108, R52 ;  /* 0x00000034006c7202 */ /* 0x000fe60000000f00 */
[----:B------:R2:W-:Y:S01]  /*17fc0*/  MUFU.EX2 R229, R4 ;  /* 0x0000000400e57308 */ /* 0x0005e20000000800 */
[----:B------:R-:W-:Y:S01]  /*17fd0*/  FMUL.FTZ R2, R2, UR4 ;  /* 0x0000000402027c20 */ /* 0x000fe20008410000 */
[----:B------:R-:W-:Y:S01]  /*17fe0*/  FMUL.FTZ R0, R0, UR4 ;  /* 0x0000000400007c20 */ /* 0x000fe20008410000 */
[----:B------:R-:W-:Y:S01]  /*17ff0*/  MOV R243, R42 ;  /* 0x0000002a00f37202 */ /* 0x000fe20000000f00 */
[--C-:B------:R-:W-:Y:S01]  /*18000*/  FFMA.FTZ R42, R233, UR4, -R6.reuse ;  /* 0x00000004e92a7c23 */ /* 0x100fe20008010806 */
[----:B-1----:R-:W-:Y:S01]  /*18010*/  FMUL.FTZ R7, R3, R143 ;  /* 0x0000008f03077220 */ /* 0x002fe20000410000 */
[----:B------:R-:W-:Y:S01]  /*18020*/  MOV R245, R89 ;  /* 0x0000005900f57202 */ /* 0x000fe20000000f00 */
[--C-:B------:R-:W-:Y:S03]  /*18030*/  FFMA.FTZ R89, R202, UR4, -R6.reuse ;  /* 0x00000004ca597c23 */ /* 0x100fe60008010806 */
[----:B------:R-:W-:Y:S01]  /*18040*/  MUFU.EX2 R2, R2 ;  /* 0x0000000200027308 */ /* 0x000fe20000000800 */
[----:B------:R-:W-:Y:S01]  /*18050*/  MOV R250, R88 ;  /* 0x0000005800fa7202 */ /* 0x000fe20000000f00 */
[--C-:B------:R-:W-:Y:S01]  /*18060*/  FFMA.FTZ R88, R201, UR4, -R6.reuse ;  /* 0x00000004c9587c23 */ /* 0x100fe20008010806 */
[----:B------:R-:W-:Y:S01]  /*18070*/  MOV R251, R57 ;  /* 0x0000003900fb7202 */ /* 0x000fe20000000f00 */
[--C-:B------:R-:W-:Y:S01]  /*18080*/  FFMA.FTZ R57, R211, UR4, -R6.reuse ;  /* 0x00000004d3397c23 */ /* 0x100fe20008010806 */
[----:B------:R-:W-:Y:S01]  /*18090*/  MOV R86, R127 ;  /* 0x0000007f00567202 */ /* 0x000fe20000000f00 */
[--C-:B------:R-:W-:Y:S01]  /*180a0*/  FFMA.FTZ R127, R35, UR4, -R6.reuse ;  /* 0x00000004237f7c23 */ /* 0x100fe20008010806 */
[----:B------:R-:W-:Y:S03]  /*180b0*/  MOV R87, R129 ;  /* 0x0000008100577202 */ /* 0x000fe60000000f00 */
[----:B------:R-:W1:Y:S01]  /*180c0*/  MUFU.EX2 R0, R0 ;  /* 0x0000000000007308 */ /* 0x000e620000000800 */
[----:B------:R-:W-:Y:S01]  /*180d0*/  MOV R35, R78 ;  /* 0x0000004e00237202 */ /* 0x000fe20000000f00 */
[--C-:B------:R-:W-:Y:S01]  /*180e0*/  FFMA.FTZ R129, R34, UR4, -R6.reuse ;  /* 0x0000000422817c23 */ /* 0x100fe20008010806 */
[----:B------:R-:W-:Y:S01]  /*180f0*/  FMUL.FTZ R34, R3, R162 ;  /* 0x000000a203227220 */ /* 0x000fe20000410000 */
[--C-:B------:R-:W-:Y:S01]  /*18100*/  FFMA.FTZ R201, R109, UR4, -R6.reuse ;  /* 0x000000046dc97c23 */ /* 0x100fe20008010806 */
[--C-:B------:R-:W-:Y:S01]  /*18110*/  FFMA.FTZ R202, R19, UR4, -R6.reuse ;  /* 0x0000000413ca7c23 */ /* 0x100fe20008010806 */
[----:B------:R-:W-:Y:S01]  /*18120*/  FMUL.FTZ R19, R3, R147 ;  /* 0x0000009303137220 */ /* 0x000fe20000410000 */
[--C-:B------:R-:W-:Y:S03]  /*18130*/  FFMA.FTZ R211, R17, UR4, -R6.reuse ;  /* 0x0000000411d37c23 */ /* 0x100fe60008010806 */
[----:B------:R-:W3:Y:S01]  /*18140*/  MUFU.EX2 R100, R9 ;  /* 0x0000000900647308 */ /* 0x000ee20000000800 */
[--C-:B------:R-:W-:Y:S01]  /*18150*/  FFMA.FTZ R238, R16, UR4, -R6.reuse ;  /* 0x0000000410ee7c23 */ /* 0x100fe20008010806 */
[----:B------:R-:W-:Y:S01]  /*18160*/  FFMA.FTZ R239, R15, UR4, -R6 ;  /* 0x000000040fef7c23 */ /* 0x000fe20008010806 */
[----:B------:R-:W-:Y:S01]  /*18170*/  FMUL.FTZ R6, R3, R142 ;  /* 0x0000008e03067220 */ /* 0x000fe20000410000 */
[----:B------:R-:W-:Y:S01]  /*18180*/  F2FP.F16.F32.PACK_AB R76, R241, R102 ;  /* 0x00000066f14c723e */ /* 0x000fe200000000ff */
[C---:B------:R-:W-:Y:S01]  /*18190*/  FMUL.FTZ R16, R68.reuse, R144 ;  /* 0x0000009044107220 */ /* 0x040fe20000410000 */
[----:B------:R-:W-:Y:S01]  /*181a0*/  F2FP.F16.F32.PACK_AB R77, R235, R101 ;  /* 0x00000065eb4d723e */ /* 0x000fe200000000ff */
[----:B------:R-:W-:Y:S03]  /*181b0*/  FMUL.FTZ R17, R68, R145 ;  /* 0x0000009144117220 */ /* 0x000fe60000410000 */
[----:B------:R-:W5:Y:S01]  /*181c0*/  MUFU.EX2 R233, R8 ;  /* 0x0000000800e97308 */ /* 0x000f620000000800 */
[----:B------:R-:W-:Y:S01]  /*181d0*/  F2FP.F16.F32.PACK_AB R78, R246, R234 ;  /* 0x000000eaf64e723e */ /* 0x000fe200000000ff */
[C---:B--2---:R-:W-:Y:S01]  /*181e0*/  FMUL.FTZ R4, R68.reuse, R140 ;  /* 0x0000008c44047220 */ /* 0x044fe20000410000 */
[----:B------:R-:W-:Y:S01]  /*181f0*/  FMUL.FTZ R5, R68, R141 ;  /* 0x0000008d44057220 */ /* 0x000fe20000410000 */
[----:B------:R-:W-:Y:S01]  /*18200*/  F2FP.F16.F32.PACK_AB R79, R242, R244 ;  /* 0x000000f4f24f723e */ /* 0x000fe200000000ff */
[C---:B-1----:R-:W-:Y:S01]  /*18210*/  FMUL.FTZ R10, R0.reuse, R138 ;  /* 0x0000008a000a7220 */ /* 0x042fe20000410000 */
[----:B------:R-:W-:Y:S01]  /*18220*/  FMUL.FTZ R11, R0, R139 ;  /* 0x0000008b000b7220 */ /* 0x000fe20000410000 */
[----:B------:R-:W-:Y:S03]  /*18230*/  F2FP.F16.F32.PACK_AB R67, R229, R231 ;  /* 0x000000e7e543723e */ /* 0x000fe600000000ff */
[----:B------:R1:W-:Y:S01]  /*18240*/  MUFU.EX2 R141, R26 ;  /* 0x0000001a008d7308 */ /* 0x0003e20000000800 */
[----:B---3--:R-:W-:Y:S01]  /*18250*/  F2FP.F16.F32.PACK_AB R64, R209, R100 ;  /* 0x00000064d140723e */ /* 0x008fe200000000ff */
[----:B------:R-:W-:Y:S01]  /*18260*/  FMUL.FTZ R9, R2, R137 ;  /* 0x0000008902097220 */ /* 0x000fe20000410000 */
[-C--:B------:R-:W-:Y:S07]  /*18270*/  HMMA.16816.F32 R4, R76, R20.reuse, R4 ;  /* 0x000000144c04723c */ /* 0x080fee0000001804 */
[----:B------:R-:W-:Y:S01]  /*18280*/  MUFU.EX2 R143, R25 ;  /* 0x00000019008f7308 */ /* 0x000fe20000000800 */
[----:B-----5:R-:W-:Y:S03]  /*18290*/  F2FP.F16.F32.PACK_AB R66, R232, R233 ;  /* 0x000000e9e842723e */ /* 0x020fe600000000ff */
[----:B------:R-:W-:Y:S01]  /*182a0*/  FMUL.FTZ R8, R2, R136 ;  /* 0x0000008802087220 */ /* 0x000fe20000410000 */
[C---:B------:R-:W-:Y:S01]  /*182b0*/  FMUL.FTZ R14, R0.reuse, R150 ;  /* 0x00000096000e7220 */ /* 0x040fe20000410000 */
[----:B------:R-:W-:Y:S01]  /*182c0*/  FMUL.FTZ R15, R0, R151 ;  /* 0x00000097000f7220 */ /* 0x000fe20000410000 */
[C---:B------:R-:W-:Y:S03]  /*182d0*/  FMUL.FTZ R12, R2.reuse, R148 ;  /* 0x00000094020c7220 */ /* 0x040fe60000410000 */
[----:B------:R2:W-:Y:S01]  /*182e0*/  MUFU.EX2 R150, R24 ;  /* 0x0000001800967308 */ /* 0x0005e20000000800 */
[----:B------:R-:W-:Y:S01]  /*182f0*/  FMUL.FTZ R13, R2, R149 ;  /* 0x00000095020d7220 */ /* 0x000fe20000410000 */
[C---:B------:R-:W-:Y:S04]  /*18300*/  HMMA.16816.F32 R8, R64.reuse, R20, R8 ;  /* 0x000000144008723c */ /* 0x040fe80000001808 */
[----:B-1----:R-:W-:Y:S01]  /*18310*/  FMUL.FTZ R26, R0, R154 ;  /* 0x0000009a001a7220 */ /* 0x002fe20000410000 */
[----:B------:R-:W-:Y:S03]  /*18320*/  MOV R104, R243 ;  /* 0x000000f300687202 */ /* 0x000fe60000000f00 */
[----:B------:R1:W-:Y:S01]  /*18330*/  MUFU.EX2 R151, R27 ;  /* 0x0000001b00977308 */ /* 0x0003e20000000800 */
[-C--:B------:R-:W-:Y:S03]  /*18340*/  HMMA.16816.F32 R12, R64, R22.reuse, R12 ;  /* 0x00000016400c723c */ /* 0x080fe6000000180c */
[C---:B------:R-:W-:Y:S01]  /*18350*/  FMUL.FTZ R20, R68.reuse, R156 ;  /* 0x0000009c44147220 */ /* 0x040fe20000410000 */
[----:B------:R-:W-:Y:S02]  /*18360*/  FMUL.FTZ R21, R68, R157 ;  /* 0x0000009d44157220 */ /* 0x000fe40000410000 */
[C---:B------:R-:W-:Y:S03]  /*18370*/  HMMA.16816.F32 R16, R76.reuse, R22, R16 ;  /* 0x000000164c10723c */ /* 0x040fe60000001810 */
[----:B------:R3:W-:Y:S02]  /*18380*/  MUFU.EX2 R144, R31 ;  /* 0x0000001f00907308 */ /* 0x0007e40000000800 */
[C---:B--2---:R-:W-:Y:S01]  /*18390*/  FMUL.FTZ R24, R2.reuse, R152 ;  /* 0x0000009802187220 */ /* 0x044fe20000410000 */
[----:B------:R-:W-:Y:S01]  /*183a0*/  FMUL.FTZ R25, R2, R153 ;  /* 0x0000009902197220 */ /* 0x000fe20000410000 */
[C---:B------:R-:W-:Y:S01]  /*183b0*/  FMUL.FTZ R22, R3.reuse, R158 ;  /* 0x0000009e03167220 */ /* 0x040fe20000410000 */
[----:B------:R-:W-:Y:S05]  /*183c0*/  FMUL.FTZ R23, R3, R159 ;  /* 0x0000009f03177220 */ /* 0x000fea0000410000 */
[----:B------:R2:W-:Y:S01]  /*183d0*/  MUFU.EX2 R240, R29 ;  /* 0x0000001d00f07308 */ /* 0x0005e20000000800 */
[----:B-1----:R-:W-:Y:S01]  /*183e0*/  FMUL.FTZ R27, R0, R155 ;  /* 0x0000009b001b7220 */ /* 0x002fe20000410000 */
[----:B------:R-:W-:Y:S01]  /*183f0*/  MOV R109, R104 ;  /* 0x00000068006d7202 */ /* 0x000fe20000000f00 */
[--C-:B------:R-:W-:Y:S01]  /*18400*/  FFMA.FTZ R122, R122, UR4, -R75.reuse ;  /* 0x000000047a7a7c23 */ /* 0x100fe2000801084b */
[----:B------:R-:W-:Y:S01]  /*18410*/  MOV R243, R245 ;  /* 0x000000f500f37202 */ /* 0x000fe20000000f00 */
[-C--:B----4-:R-:W-:Y:S05]  /*18420*/  HMMA.16816.F32 R20, R76, R36.reuse, R20 ;  /* 0x000000244c14723c */ /* 0x090fea0000001814 */
[----:B------:R1:W-:Y:S01]  /*18430*/  MUFU.EX2 R140, R28 ;  /* 0x0000001c008c7308 */ /* 0x0003e20000000800 */
[----:B---3--:R-:W-:Y:S01]  /*18440*/  FMUL.FTZ R31, R0, R167 ;  /* 0x000000a7001f7220 */ /* 0x008fe20000410000 */
[----:B------:R-:W-:Y:S01]  /*18450*/  MOV R245, R248 ;  /* 0x000000f800f57202 */ /* 0x000fe20000000f00 */
[--C-:B------:R-:W-:Y:S01]  /*18460*/  FFMA.FTZ R123, R123, UR4, -R75.reuse ;  /* 0x000000047b7b7c23 */ /* 0x100fe2000801084b */
[C---:B------:R-:W-:Y:S06]  /*18470*/  HMMA.16816.F32 R24, R64.reuse, R36, R24 ;  /* 0x000000244018723c */ /* 0x040fec0000001818 */
[----:B------:R3:W-:Y:S01]  /*18480*/  MUFU.EX2 R139, R30 ;  /* 0x0000001e008b7308 */ /* 0x0007e20000000800 */
[C---:B--2---:R-:W-:Y:S01]  /*18490*/  FMUL.FTZ R29, R2.reuse, R165 ;  /* 0x000000a5021d7220 */ /* 0x044fe20000410000 */
[----:B------:R-:W-:Y:S01]  /*184a0*/  MOV R248, R103 ;  /* 0x0000006700f87202 */ /* 0x000fe20000000f00 */
[----:B------:R-:W2:Y:S02]  /*184b0*/  LDL.LU R165, [R1+0x58] ;  /* 0x0000580001a57983 */ /* 0x000ea40000300800 */
[----:B------:R-:W-:Y:S01]  /*184c0*/  MOV R103, R55 ;  /* 0x0000003700677202 */ /* 0x000fe20000000f00 */
[--C-:B------:R-:W-:Y:S04]  /*184d0*/  FFMA.FTZ R36, R35, UR4, -R75.reuse ;  /* 0x0000000423247c23 */ /* 0x100fe8000801084b */
[----:B------:R4:W-:Y:S01]  /*184e0*/  MUFU.EX2 R136, R33 ;  /* 0x0000002100887308 */ /* 0x0009e20000000800 */
[----:B------:R-:W-:Y:S01]  /*184f0*/  FMUL.FTZ R35, R3, R163 ;  /* 0x000000a303237220 */ /* 0x000fe20000410000 */
[----:B-1----:R-:W-:Y:S01]  /*18500*/  FMUL.FTZ R28, R2, R164 ;  /* 0x000000a4021c7220 */ /* 0x002fe20000410000 */
[----:B------:R-:W-:Y:S01]  /*18510*/  FMUL.FTZ R37, R68, R173 ;  /* 0x000000ad44257220 */ /* 0x000fe20000410000 */
[----:B------:R-:W-:Y:S02]  /*18520*/  MOV R104, R243 ;  /* 0x000000f300687202 */ /* 0x000fe40000000f00 */
[----:B------:R-:W-:Y:S04]  /*18530*/  MOV R243, R245 ;  /* 0x000000f500f37202 */ /* 0x000fe80000000f00 */
[----:B------:R1:W-:Y:S01]  /*18540*/  MUFU.EX2 R142, R32 ;  /* 0x00000020008e7308 */ /* 0x0003e20000000800 */
[----:B---3--:R-:W-:Y:S01]  /*18550*/  FMUL.FTZ R30, R0, R166 ;  /* 0x000000a6001e7220 */ /* 0x008fe20000410000 */
[----:B------:R-:W-:Y:S02]  /*18560*/  MOV R245, R248 ;  /* 0x000000f800f57202 */ /* 0x000fe40000000f00 */
[----:B------:R-:W-:Y:S02]  /*18570*/  MOV R248, R103 ;  /* 0x0000006700f87202 */ /* 0x000fe40000000f00 */
[----:B------:R-:W-:Y:S04]  /*18580*/  MOV R103, R99 ;  /* 0x0000006300677202 */ /* 0x000fe80000000f00 */
[----:B------:R3:W-:Y:S01]  /*18590*/  MUFU.EX2 R137, R36 ;  /* 0x0000002400897308 */ /* 0x0007e20000000800 */
[C---:B----4-:R-:W-:Y:S01]  /*185a0*/  FMUL.FTZ R33, R68.reuse, R161 ;  /* 0x000000a144217220 */ /* 0x050fe20000410000 */
[-C--:B------:R-:W-:Y:S08]  /*185b0*/  HMMA.16816.F32 R28, R64, R38.reuse, R28 ;  /* 0x00000026401c723c */ /* 0x080ff0000000181c */
[----:B------:R4:W-:Y:S03]  /*185c0*/  MUFU.EX2 R146, R41 ;  /* 0x0000002900927308 */ /* 0x0009e60000000800 */
[----:B-1----:R-:W-:Y:S07]  /*185d0*/  FMUL.FTZ R32, R68, R160 ;  /* 0x000000a044207220 */ /* 0x002fee0000410000 */
[----:B------:R1:W-:Y:S01]  /*185e0*/  MUFU.EX2 R149, R40 ;  /* 0x0000002800957308 */ /* 0x0003e20000000800 */
[C---:B------:R-:W-:Y:S04]  /*185f0*/  HMMA.16816.F32 R32, R76.reuse, R38, R32 ;  /* 0x000000264c20723c */ /* 0x040fe80000001820 */
[--C-:B---3--:R-:W-:Y:S02]  /*18600*/  FFMA.FTZ R36, R53, UR4, -R75.reuse ;  /* 0x0000000435247c23 */ /* 0x108fe4000801084b */
[----:B------:R-:W3:Y:S03]  /*18610*/  LDSM.16.MT88.4 R52, [R219+0x8000] ;  /* 0x00800000db34783b */ /* 0x000ee60000004200 */
[----:B------:R5:W-:Y:S02]  /*18620*/  MUFU.EX2 R166, R43 ;  /* 0x0000002b00a67308 */ /* 0x000be40000000800 */
[C---:B------:R-:W-:Y:S01]  /*18630*/  FMUL.FTZ R39, R3.reuse, R175 ;  /* 0x000000af03277220 */ /* 0x040fe20000410000 */
[----:B------:R-:W-:Y:S01]  /*18640*/  MOV R175, R90 ;  /* 0x0000005a00af7202 */ /* 0x000fe20000000f00 */
[----:B------:R-:W-:Y:S01]  /*18650*/  FMUL.FTZ R38, R3, R174 ;  /* 0x000000ae03267220 */ /* 0x000fe20000410000 */
[C---:B----4-:R-:W-:Y:S01]  /*18660*/  FMUL.FTZ R41, R2.reuse, R169 ;  /* 0x000000a902297220 */ /* 0x050fe20000410000 */
[----:B------:R-:W4:Y:S04]  /*18670*/  LDL.LU R90, [R1+0x5c] ;  /* 0x00005c00015a7983 */ /* 0x000f280000300800 */
[----:B------:R3:W-:Y:S01]  /*18680*/  MUFU.EX2 R138, R36 ;  /* 0x00000024008a7308 */ /* 0x0007e20000000800 */
[----:B-1----:R-:W-:Y:S01]  /*18690*/  FMUL.FTZ R40, R2, R168 ;  /* 0x000000a802287220 */ /* 0x002fe20000410000 */
[----:B------:R-:W-:Y:S08]  /*186a0*/  MOV R174, R249 ;  /* 0x000000f900ae7202 */ /* 0x000ff00000000f00 */
[----:B------:R1:W-:Y:S01]  /*186b0*/  MUFU.EX2 R154, R42 ;  /* 0x0000002a009a7308 */ /* 0x0003e20000000800 */
[----:B-----5:R-:W-:Y:S09]  /*186c0*/  FMUL.FTZ R43, R0, R171 ;  /* 0x000000ab002b7220 */ /* 0x020ff20000410000 */
[----:B------:R5:W-:Y:S01]  /*186d0*/  MUFU.EX2 R159, R49 ;  /* 0x00000031009f7308 */ /* 0x000be20000000800 */
[--C-:B---3--:R-:W-:Y:S01]  /*186e0*/  FFMA.FTZ R36, R108, UR4, -R75.reuse ;  /* 0x000000046c247c23 */ /* 0x108fe2000801084b */
[----:B------:R-:W-:Y:S02]  /*186f0*/  MOV R108, R243 ;  /* 0x000000f3006c7202 */ /* 0x000fe40000000f00 */
[----:B------:R-:W-:Y:S02]  /*18700*/  MOV R243, R248 ;  /* 0x000000f800f37202 */ /* 0x000fe40000000f00 */
[----:B------:R-:W-:Y:S04]  /*18710*/  MOV R248, R86 ;  /* 0x0000005600f87202 */ /* 0x000fe80000000f00 */
[----:B------:R3:W-:Y:S01]  /*18720*/  MUFU.EX2 R145, R36 ;  /* 0x0000002400917308 */ /* 0x0007e20000000800 */
[----:B-1----:R-:W-:Y:S01]  /*18730*/  FMUL.FTZ R42, R0, R170 ;  /* 0x000000aa002a7220 */ /* 0x002fe20000410000 */
[----:B------:R-:W-:Y:S01]  /*18740*/  MOV R86, R250 ;  /* 0x000000fa00567202 */ /* 0x000fe20000000f00 */
[----:B------:R-:W4:Y:S01]  /*18750*/  LDL.LU R170, [R1+0x60] ;  /* 0x0000600001aa7983 */ /* 0x000f220000300800 */
[----:B------:R-:W-:Y:S02]  /*18760*/  MOV R250, R251 ;  /* 0x000000fb00fa7202 */ /* 0x000fe40000000f00 */
[----:B------:R-:W-:Y:S04]  /*18770*/  MOV R251, R81 ;  /* 0x0000005100fb7202 */ /* 0x000fe80000000f00 */
[----:B------:R1:W-:Y:S01]  /*18780*/  MUFU.EX2 R156, R46 ;  /* 0x0000002e009c7308 */ /* 0x0003e20000000800 */
[----:B------:R-:W-:Y:S01]  /*18790*/  MOV R167, R86 ;  /* 0x0000005600a77202 */ /* 0x000fe20000000f00 */
[--C-:B-----5:R-:W-:Y:S01]  /*187a0*/  FFMA.FTZ R49, R104, UR4, -R75.reuse ;  /* 0x0000000468317c23 */ /* 0x120fe2000801084b */
[----:B------:R-:W-:Y:S02]  /*187b0*/  MOV R104, R87 ;  /* 0x0000005700687202 */ /* 0x000fe40000000f00 */
[----:B------:R-:W-:Y:S02]  /*187c0*/  MOV R87, R82 ;  /* 0x0000005200577202 */ /* 0x000fe40000000f00 */
[----:B------:R-:W-:Y:S03]  /*187d0*/  MOV R173, R250 ;  /* 0x000000fa00ad7202 */ /* 0x000fe60000000f00 */
[----:B------:R5:W-:Y:S01]  /*187e0*/  MUFU.EX2 R158, R45 ;  /* 0x0000002d009e7308 */ /* 0x000be20000000800 */
[--C-:B---3--:R-:W-:Y:S01]  /*187f0*/  FFMA.FTZ R36, R105, UR4, -R75.reuse ;  /* 0x0000000469247c23 */ /* 0x108fe2000801084b */
[----:B------:R-:W-:Y:S01]  /*18800*/  MOV R105, R103 ;  /* 0x0000006700697202 */ /* 0x000fe20000000f00 */
[--C-:B------:R-:W-:Y:S01]  /*18810*/  FFMA.FTZ R104, R104, UR4, -R75.reuse ;  /* 0x0000000468687c23 */ /* 0x100fe2000801084b */
[----:B------:R-:W-:Y:S02]  /*18820*/  MOV R103, R83 ;  /* 0x0000005300677202 */ /* 0x000fe40000000f00 */
[----:B------:R-:W-:Y:S01]  /*18830*/  MOV R164, R87 ;  /* 0x0000005700a47202 */ /* 0x000fe20000000f00 */
[--C-:B------:R-:W-:Y:S03]  /*18840*/  FFMA.FTZ R105, R105, UR4, -R75.reuse ;  /* 0x0000000469697c23 */ /* 0x100fe6000801084b */
[----:B------:R3:W-:Y:S01]  /*18850*/  MUFU.EX2 R147, R36 ;  /* 0x0000002400937308 */ /* 0x0007e20000000800 */
[----:B-1----:R-:W-:Y:S01]  /*18860*/  FMUL.FTZ R46, R0, R182 ;  /* 0x000000b6002e7220 */ /* 0x002fe20000410000 */
[----:B------:R-:W-:Y:S08]  /*18870*/  MOV R169, R164 ;  /* 0x000000a400a97202 */ /* 0x000ff00000000f00 */
[----:B------:R1:W-:Y:S01]  /*18880*/  MUFU.EX2 R163, R44 ;  /* 0x0000002c00a37308 */ /* 0x0003e20000000800 */
[----:B-----5:R-:W-:Y:S09]  /*18890*/  FMUL.FTZ R45, R2, R181 ;  /* 0x000000b5022d7220 */ /* 0x020ff20000410000 */
[----:B------:R5:W-:Y:S01]  /*188a0*/  MUFU.EX2 R155, R47 ;  /* 0x0000002f009b7308 */ /* 0x000be20000000800 */
[----:B---3--:R-:W-:Y:S01]  /*188b0*/  FMUL.FTZ R36, R68, R172 ;  /* 0x000000ac44247220 */ /* 0x008fe20000410000 */
[----:B------:R-:W-:Y:S06]  /*188c0*/  MOV R172, R251 ;  /* 0x000000fb00ac7202 */ /* 0x000fec0000000f00 */
[-C--:B------:R-:W-:Y:S02]  /*188d0*/  HMMA.16816.F32 R36, R76, R52.reuse, R36 ;  /* 0x000000344c24723c */ /* 0x080fe40000001824 */
[----:B------:R3:W3:Y:S01]  /*188e0*/  MUFU.EX2 R99, R48 ;  /* 0x0000003000637308 */ /* 0x0006e20000000800 */
[----:B-1----:R-:W-:Y:S03]  /*188f0*/  FMUL.FTZ R44, R2, R180 ;  /* 0x000000b4022c7220 */ /* 0x002fe60000410000 */
[C---:B------:R-:W-:Y:S06]  /*18900*/  HMMA.16816.F32 R40, R64.reuse, R52, R40 ;  /* 0x000000344028723c */ /* 0x040fec0000001828 */
[----:B------:R1:W-:Y:S01]  /*18910*/  MUFU.EX2 R157, R50 ;  /* 0x00000032009d7308 */ /* 0x0003e20000000800 */
[----:B-----5:R-:W-:Y:S01]  /*18920*/  FMUL.FTZ R47, R0, R183 ;  /* 0x000000b7002f7220 */ /* 0x020fe20000410000 */
[--C-:B------:R-:W-:Y:S03]  /*18930*/  FFMA.FTZ R52, R80, UR4, -R75.reuse ;  /* 0x0000000450347c23 */ /* 0x100fe6000801084b */
[C---:B------:R-:W-:Y:S01]  /*18940*/  FMUL.FTZ R53, R68.reuse, R193 ;  /* 0x000000c144357220 */ /* 0x040fe20000410000 */
[----:B------:R-:W5:Y:S04]  /*18950*/  LDSM.16.MT88.4 R80, [R220+0x8000] ;  /* 0x00800000dc50783b */ /* 0x000f680000004200 */
[----:B------:R1:W-:Y:S01]  /*18960*/  MUFU.EX2 R153, R52 ;  /* 0x0000003400997308 */ /* 0x0003e20000000800 */
[-C--:B------:R-:W-:Y:S03]  /*18970*/  HMMA.16816.F32 R44, R64, R54.reuse, R44 ;  /* 0x00000036402c723c */ /* 0x080fe6000000182c */
[C---:B---3--:R-:W-:Y:S06]  /*18980*/  FMUL.FTZ R48, R68.reuse, R176 ;  /* 0x000000b044307220 */ /* 0x048fec0000410000 */
[----:B------:R3:W-:Y:S02]  /*18990*/  MUFU.EX2 R148, R51 ;  /* 0x0000003300947308 */ /* 0x0007e40000000800 */
[----:B-1----:R-:W-:Y:S08]  /*189a0*/  FMUL.FTZ R50, R3, R178 ;  /* 0x000000b203327220 */ /* 0x002ff00000410000 */
[----:B------:R1:W-:Y:S01]  /*189b0*/  MUFU.EX2 R152, R49 ;  /* 0x0000003100987308 */ /* 0x0003e20000000800 */
[--C-:B------:R-:W-:Y:S01]  /*189c0*/  FFMA.FTZ R52, R109, UR4, -R75.reuse ;  /* 0x000000046d347c23 */ /* 0x100fe2000801084b */
[----:B------:R-:W-:Y:S04]  /*189d0*/  MOV R109, R248 ;  /* 0x000000f8006d7202 */ /* 0x000fe80000000f00 */
[----:B------:R-:W-:Y:S04]  /*189e0*/  MOV R164, R109 ;  /* 0x0000006d00a47202 */ /* 0x000fe80000000f00 */
[----:B------:R5:W-:Y:S01]  /*189f0*/  MUFU.EX2 R160, R52 ;  /* 0x0000003400a07308 */ /* 0x000be20000000800 */
[C---:B---3--:R-:W-:Y:S01]  /*18a00*/  FMUL.FTZ R51, R3.reuse, R179 ;  /* 0x000000b303337220 */ /* 0x048fe20000410000 */
[----:B------:R-:W-:Y:S08]  /*18a10*/  MOV R109, R247 ;  /* 0x000000f7006d7202 */ /* 0x000ff00000000f00 */
[----:B------:R3:W-:Y:S01]  /*18a20*/  MUFU.EX2 R161, R56 ;  /* 0x0000003800a17308 */ /* 0x0007e20000000800 */
[----:B-1----:R-:W-:Y:S07]  /*18a30*/  FMUL.FTZ R49, R68, R177 ;  /* 0x000000b144317220 */ /* 0x002fee0000410000 */
[C---:B------:R-:W-:Y:S02]  /*18a40*/  HMMA.16816.F32 R48, R76.reuse, R54, R48 ;  /* 0x000000364c30723c */ /* 0x040fe40000001830 */
[----:B------:R1:W-:Y:S02]  /*18a50*/  MUFU.EX2 R162, R57 ;  /* 0x0000003900a27308 */ /* 0x0003e40000000800 */
[--C-:B-----5:R-:W-:Y:S01]  /*18a60*/  FFMA.FTZ R52, R108, UR4, -R75.reuse ;  /* 0x000000046c347c23 */ /* 0x120fe2000801084b */
[----:B------:R-:W-:Y:S02]  /*18a70*/  MOV R108, R103 ;  /* 0x00000067006c7202 */ /* 0x000fe40000000f00 */
[C---:B------:R-:W-:Y:S01]  /*18a80*/  FMUL.FTZ R54, R3.reuse, R194 ;  /* 0x000000c203367220 */ /* 0x040fe20000410000 */
[C---:B------:R-:W-:Y:S04]  /*18a90*/  FMUL.FTZ R55, R3.reuse, R195 ;  /* 0x000000c303377220 */ /* 0x040fe80000410000 */
[----:B------:R5:W-:Y:S01]  /*18aa0*/  MUFU.EX2 R178, R52 ;  /* 0x0000003400b27308 */ /* 0x000be20000000800 */
[----:B---3--:R-:W-:Y:S01]  /*18ab0*/  FMUL.FTZ R56, R2, R188 ;  /* 0x000000bc02387220 */ /* 0x008fe20000410000 */
[--C-:B------:R-:W-:Y:S08]  /*18ac0*/  FFMA.FTZ R108, R108, UR4, -R75.reuse ;  /* 0x000000046c6c7c23 */ /* 0x100ff0000801084b */
[----:B------:R3:W-:Y:S01]  /*18ad0*/  MUFU.EX2 R179, R59 ;  /* 0x0000003b00b37308 */ /* 0x0007e20000000800 */
[----:B-1----:R-:W-:Y:S09]  /*18ae0*/  FMUL.FTZ R57, R2, R189 ;  /* 0x000000bd02397220 */ /* 0x002ff20000410000 */
[----:B------:R1:W-:Y:S01]  /*18af0*/  MUFU.EX2 R103, R58 ;  /* 0x0000003a00677308 */ /* 0x0003e20000000800 */
[----:B-----5:R-:W-:Y:S07]  /*18b00*/  FMUL.FTZ R52, R68, R192 ;  /* 0x000000c044347220 */ /* 0x020fee0000410000 */
[-C--:B------:R-:W-:Y:S02]  /*18b10*/  HMMA.16816.F32 R52, R76, R80.reuse, R52 ;  /* 0x000000504c34723c */ /* 0x080fe40000001834 */
[----:B------:R5:W-:Y:S01]  /*18b20*/  MUFU.EX2 R249, R61 ;  /* 0x0000003d00f97308 */ /* 0x000be20000000800 */
[C---:B---3--:R-:W-:Y:S09]  /*18b30*/  FMUL.FTZ R59, R0.reuse, R191 ;  /* 0x000000bf003b7220 */ /* 0x048ff20000410000 */
[----:B------:R3:W-:Y:S01]  /*18b40*/  MUFU.EX2 R250, R60 ;  /* 0x0000003c00fa7308 */ /* 0x0007e20000000800 */
[----:B-1----:R-:W-:Y:S09]  /*18b50*/  FMUL.FTZ R58, R0, R190 ;  /* 0x000000be003a7220 */ /* 0x002ff20000410000 */
[----:B------:R1:W-:Y:S01]  /*18b60*/  MUFU.EX2 R180, R62 ;  /* 0x0000003e00b47308 */ /* 0x0003e20000000800 */
[C---:B------:R-:W-:Y:S04]  /*18b70*/  HMMA.16816.F32 R56, R64.reuse, R80, R56 ;  /* 0x000000504038723c */ /* 0x040fe80000001838 */
[C---:B-----5:R-:W-:Y:S01]  /*18b80*/  FMUL.FTZ R61, R2.reuse, R185 ;  /* 0x000000b9023d7220 */ /* 0x060fe20000410000 */
[----:B------:R-:W-:Y:S04]  /*18b90*/  MOV R185, R99 ;  /* 0x0000006300b97202 */ /* 0x000fe80000000f00 */
[----:B------:R5:W4:Y:S02]  /*18ba0*/  MUFU.EX2 R188, R63 ;  /* 0x0000003f00bc7308 */ /* 0x000b240000000800 */
[----:B---3--:R-:W-:Y:S01]  /*18bb0*/  FMUL.FTZ R60, R2, R184 ;  /* 0x000000b8023c7220 */ /* 0x008fe20000410000 */
[--C-:B------:R-:W-:Y:S01]  /*18bc0*/  FFMA.FTZ R80, R174, UR4, -R75.reuse ;  /* 0x00000004ae507c23 */ /* 0x100fe2000801084b */
[----:B------:R-:W-:Y:S02]  /*18bd0*/  F2FP.F16.F32.PACK_AB R81, R138, R137 ;  /* 0x000000898a51723e */ /* 0x000fe400000000ff */
[----:B------:R-:W-:Y:S04]  /*18be0*/  MOV R174, R167 ;  /* 0x000000a700ae7202 */ /* 0x000fe80000000f00 */
[----:B------:R-:W3:Y:S01]  /*18bf0*/  MUFU.EX2 R168, R84 ;  /* 0x0000005400a87308 */ /* 0x000ee20000000800 */
[C---:B-1----:R-:W-:Y:S01]  /*18c00*/  FMUL.FTZ R62, R0.reuse, R186 ;  /* 0x000000ba003e7220 */ /* 0x042fe20000410000 */
[----:B------:R-:W-:Y:S02]  /*18c10*/  MOV R167, R245 ;  /* 0x000000f500a77202 */ /* 0x000fe40000000f00 */
[----:B------:R-:W-:Y:S06]  /*18c20*/  MOV R186, R172 ;  /* 0x000000ac00ba7202 */ /* 0x000fec0000000f00 */
[----:B------:R1:W-:Y:S01]  /*18c30*/  MUFU.EX2 R251, R85 ;  /* 0x0000005500fb7308 */ /* 0x0003e20000000800 */
[----:B-----5:R-:W-:Y:S07]  /*18c40*/  FMUL.FTZ R63, R0, R187 ;  /* 0x000000bb003f7220 */ /* 0x020fee0000410000 */
[-C--:B------:R-:W-:Y:S02]  /*18c50*/  HMMA.16816.F32 R60, R64, R82.reuse, R60 ;  /* 0x00000052403c723c */ /* 0x080fe4000000183c */
[----:B------:R-:W-:Y:S05]  /*18c60*/  MUFU.EX2 R177, R89 ;  /* 0x0000005900b17308 */ /* 0x000fea0000000800 */
[C---:B------:R-:W-:Y:S01]  /*18c70*/  FMUL.FTZ R66, R3.reuse, R198 ;  /* 0x000000c603427220 */ /* 0x040fe20000410000 */
[----:B------:R-:W-:Y:S01]  /*18c80*/  FMUL.FTZ R67, R3, R199 ;  /* 0x000000c703437220 */ /* 0x000fe20000410000 */
[----:B-1----:R-:W1:Y:S03]  /*18c90*/  LDSM.16.MT88.4 R84, [R218+0x8800] ;  /* 0x00880000da54783b */ /* 0x002e660000004200 */
[----:B------:R-:W-:Y:S01]  /*18ca0*/  MUFU.EX2 R248, R88 ;  /* 0x0000005800f87308 */ /* 0x000fe20000000800 */
[--C-:B------:R-:W-:Y:S01]  /*18cb0*/  FFMA.FTZ R64, R175, UR4, -R75.reuse ;  /* 0x00000004af407c23 */ /* 0x100fe2000801084b */
[C---:B------:R-:W-:Y:S01]  /*18cc0*/  FMUL.FTZ R65, R68.reuse, R197 ;  /* 0x000000c544417220 */ /* 0x040fe20000410000 */
[----:B------:R-:W-:Y:S07]  /*18cd0*/  MOV R175, R243 ;  /* 0x000000f300af7202 */ /* 0x000fee0000000f00 */
[----:B------:R5:W-:Y:S10]  /*18ce0*/  MUFU.EX2 R176, R64 ;  /* 0x0000004000b07308 */ /* 0x000bf40000000800 */
[----:B------:R3:W-:Y:S10]  /*18cf0*/  MUFU.EX2 R247, R80 ;  /* 0x0000005000f77308 */ /* 0x0007f40000000800 */
[----:B------:R-:W-:Y:S01]  /*18d00*/  MUFU.EX2 R245, R92 ;  /* 0x0000005c00f57308 */ /* 0x000fe20000000800 */
[C---:B-----5:R-:W-:Y:S01]  /*18d10*/  FMUL.FTZ R64, R68.reuse, R196 ;  /* 0x000000c444407220 */ /* 0x060fe20000410000 */
[----:B--2---:R-:W-:Y:S01]  /*18d20*/  FFMA.FTZ R102, R68, R165, R102 ;  /* 0x000000a544667223 */ /* 0x004fe20000010066 */
[----:B------:R-:W-:Y:S04]  /*18d30*/  MOV R165, R91 ;  /* 0x0000005b00a57202 */ /* 0x000fe80000000f00 */
[----:B------:R-:W-:Y:S01]  /*18d40*/  MOV R172, R165 ;  /* 0x000000a500ac7202 */ /* 0x000fe20000000f00 */
[----:B------:R-:W-:Y:S02]  /*18d50*/  HMMA.16816.F32 R64, R76, R82, R64 ;  /* 0x000000524c40723c */ /* 0x000fe40000001840 */
[----:B------:R-:W-:Y:S02]  /*18d60*/  MUFU.EX2 R243, R93 ;  /* 0x0000005d00f37308 */ /* 0x000fe40000000800 */
[----:B---3--:R-:W-:Y:S03]  /*18d70*/  F2FP.F16.F32.PACK_AB R80, R139, R140 ;  /* 0x0000008c8b50723e */ /* 0x008fe600000000ff */
[----:B------:R-:W-:Y:S05]  /*18d80*/  F2FP.F16.F32.PACK_AB R78, R240, R144 ;  /* 0x00000090f04e723e */ /* 0x000fea00000000ff */
[----:B------:R-:W-:Y:S01]  /*18d90*/  MUFU.EX2 R165, R95 ;  /* 0x0000005f00a57308 */ /* 0x000fe20000000800 */
[----:B------:R-:W-:Y:S02]  /*18da0*/  F2FP.F16.F32.PACK_AB R76, R142, R136 ;  /* 0x000000888e4c723e */ /* 0x000fe400000000ff */
[----:B------:R-:W-:Y:S02]  /*18db0*/  F2FP.F16.F32.PACK_AB R77, R143, R141 ;  /* 0x0000008d8f4d723e */ /* 0x000fe400000000ff */
[----:B------:R-:W-:Y:S02]  /*18dc0*/  F2FP.F16.F32.PACK_AB R79, R151, R150 ;  /* 0x00000096974f723e */ /* 0x000fe400000000ff */
[----:B------:R-:W-:Y:S03]  /*18dd0*/  F2FP.F16.F32.PACK_AB R82, R149, R146 ;  /* 0x000000929552723e */ /* 0x000fe600000000ff */
[----:B------:R-:W-:Y:S01]  /*18de0*/  MUFU.EX2 R182, R96 ;  /* 0x0000006000b67308 */ /* 0x000fe20000000800 */
[----:B------:R-:W-:Y:S01]  /*18df0*/  F2FP.F16.F32.PACK_AB R83, R147, R145 ;  /* 0x000000919353723e */ /* 0x000fe200000000ff */
[-C--:B-1----:R-:W-:Y:S08]  /*18e00*/  HMMA.16816.F32 R4, R76, R84.reuse, R4 ;  /* 0x000000544c04723c */ /* 0x082ff00000001804 */
[----:B------:R1:W-:Y:S01]  /*18e10*/  MUFU.EX2 R193, R117 ;  /* 0x0000007500c17308 */ /* 0x0003e20000000800 */
[C---:B------:R-:W-:Y:S06]  /*18e20*/  HMMA.16816.F32 R8, R80.reuse, R84, R8 ;  /* 0x000000545008723c */ /* 0x040fec0000001808 */
[-C--:B------:R-:W-:Y:S03]  /*18e30*/  HMMA.16816.F32 R12, R80, R86.reuse, R12 ;  /* 0x00000056500c723c */ /* 0x080fe6000000180c */
[----:B------:R2:W-:Y:S03]  /*18e40*/  MUFU.EX2 R194, R107 ;  /* 0x0000006b00c27308 */ /* 0x0005e60000000800 */
[C---:B------:R-:W-:Y:S01]  /*18e50*/  HMMA.16816.F32 R16, R76.reuse, R86, R16 ;  /* 0x000000564c10723c */ /* 0x040fe20000001810 */
[----:B------:R-:W-:Y:S06]  /*18e60*/  LDSM.16.MT88.4 R84, [R219+0x8800] ;  /* 0x00880000db54783b */ /* 0x000fec0000004200 */
[----:B------:R3:W-:Y:S01]  /*18e70*/  MUFU.EX2 R183, R110 ;  /* 0x0000006e00b77308 */ /* 0x0007e20000000800 */
[----:B-1----:R-:W-:Y:S03]  /*18e80*/  FFMA.FTZ R117, R70, UR4, -R75 ;  /* 0x0000000446757c23 */ /* 0x002fe6000801084b */
[----:B----4-:R-:W-:Y:S02]  /*18e90*/  FFMA.FTZ R101, R3, R90, R101 ;  /* 0x0000005a03657223 */ /* 0x010fe40000010065 */
[----:B------:R-:W4:Y:S04]  /*18ea0*/  LDL.LU R3, [R1+0x64] ;  /* 0x0000640001037983 */ /* 0x000f280000300800 */
[----:B------:R-:W-:Y:S01]  /*18eb0*/  MUFU.EX2 R190, R118 ;  /* 0x0000007600be7308 */ /* 0x000fe20000000800 */
[--C-:B--2---:R-:W-:Y:S01]  /*18ec0*/  FFMA.FTZ R107, R109, UR4, -R75.reuse ;  /* 0x000000046d6b7c23 */ /* 0x104fe2000801084b */
[----:B------:R-:W1:Y:S01]  /*18ed0*/  LDSM.16.MT88.4 R88, [R221+0x8800] ;  /* 0x00880000dd58783b */ /* 0x000e620000004200 */
[--C-:B------:R-:W-:Y:S01]  /*18ee0*/  FFMA.FTZ R109, R252, UR4, -R75.reuse ;  /* 0x00000004fc6d7c23 */ /* 0x100fe2000801084b */
[----:B------:R-:W-:Y:S06]  /*18ef0*/  MOV R252, R188 ;  /* 0x000000bc00fc7202 */ /* 0x000fec0000000f00 */
[----:B------:R-:W-:Y:S01]  /*18f00*/  MUFU.EX2 R181, R111 ;  /* 0x0000006f00b57308 */ /* 0x000fe20000000800 */
[--C-:B---3--:R-:W-:Y:S01]  /*18f10*/  FFMA.FTZ R110, R204, UR4, -R75.reuse ;  /* 0x00000004cc6e7c23 */ /* 0x108fe2000801084b */
[----:B------:R-:W-:Y:S08]  /*18f20*/  MOV R204, R168 ;  /* 0x000000a800cc7202 */ /* 0x000ff00000000f00 */
[----:B------:R-:W-:Y:S01]  /*18f30*/  MUFU.EX2 R189, R120 ;  /* 0x0000007800bd7308 */ /* 0x000fe20000000800 */
[----:B------:R-:W-:Y:S01]  /*18f40*/  FFMA.FTZ R100, R2, R170, R100 ;  /* 0x000000aa02647223 */ /* 0x000fe20000010064 */
[--C-:B------:R-:W-:Y:S01]  /*18f50*/  FFMA.FTZ R2, R169, UR4, -R75.reuse ;  /* 0x00000004a9027c23 */ /* 0x100fe2000801084b */
[----:B------:R-:W-:Y:S07]  /*18f60*/  MOV R169, R174 ;  /* 0x000000ae00a97202 */ /* 0x000fee0000000f00 */
[----:B------:R-:W-:Y:S01]  /*18f70*/  MUFU.EX2 R191, R119 ;  /* 0x0000007700bf7308 */ /* 0x000fe20000000800 */
[----:B------:R-:W-:Y:S01]  /*18f80*/  FADD.FTZ R70, R209, R100 ;  /* 0x00000064d1467221 */ /* 0x000fe20000010000 */
[----:B------:R-:W-:Y:S01]  /*18f90*/  MOV R170, R166 ;  /* 0x000000a600aa7202 */ /* 0x000fe20000000f00 */
[--C-:B------:R-:W-:Y:S03]  /*18fa0*/  FFMA.FTZ R68, R169, UR4, -R75.reuse ;  /* 0x00000004a9447c23 */ /* 0x100fe6000801084b */
[----:B------:R-:W-:Y:S04]  /*18fb0*/  MOV R184, R170 ;  /* 0x000000aa00b87202 */ /* 0x000fe80000000f00 */
[----:B------:R2:W-:Y:S01]  /*18fc0*/  MUFU.EX2 R195, R2 ;  /* 0x0000000200c37308 */ /* 0x0005e20000000800 */
[-C--:B-1----:R-:W-:Y:S09]  /*18fd0*/  HMMA.16816.F32 R20, R76, R88.reuse, R20 ;  /* 0x000000584c14723c */ /* 0x082ff20000001814 */
[----:B------:R1:W-:Y:S01]  /*18fe0*/  MUFU.EX2 R174, R94 ;  /* 0x0000005e00ae7308 */ /* 0x0003e20000000800 */
[C---:B------:R-:W-:Y:S09]  /*18ff0*/  HMMA.16816.F32 R24, R80.reuse, R88, R24 ;  /* 0x000000585018723c */ /* 0x040ff20000001818 */
[----:B------:R3:W-:Y:S02]  /*19000*/  MUFU.EX2 R166, R106 ;  /* 0x0000006a00a67308 */ /* 0x0007e40000000800 */
[----:B--2---:R-:W-:Y:S01]  /*19010*/  FFMA.FTZ R2, R175, UR4, -R75 ;  /* 0x00000004af027c23 */ /* 0x004fe2000801084b */
[-C--:B------:R-:W-:Y:S07]  /*19020*/  HMMA.16816.F32 R28, R80, R90.reuse, R28 ;  /* 0x0000005a501c723c */ /* 0x080fee000000181c */
[----:B------:R-:W-:Y:S01]  /*19030*/  MUFU.EX2 R175, R97 ;  /* 0x0000006100af7308 */ /* 0x000fe20000000800 */
[C---:B------:R-:W-:Y:S01]  /*19040*/  HMMA.16816.F32 R32, R76.reuse, R90, R32 ;  /* 0x0000005a4c20723c */ /* 0x040fe20000001820 */
[----:B------:R-:W2:Y:S05]  /*19050*/  LDSM.16.MT88.4 R88, [R220+0x8800] ;  /* 0x00880000dc58783b */ /* 0x000eaa0000004200 */
[-C--:B------:R-:W-:Y:S03]  /*19060*/  HMMA.16816.F32 R36, R76, R84.reuse, R36 ;  /* 0x000000544c24723c */ /* 0x080fe60000001824 */
[----:B------:R5:W-:Y:S01]  /*19070*/  MUFU.EX2 R192, R2 ;  /* 0x0000000200c07308 */ /* 0x000be20000000800 */
[----:B-1----:R-:W-:Y:S01]  /*19080*/  LDSM.16.MT88.4 R92, [R221+0x9000] ;  /* 0x00900000dd5c783b */ /* 0x002fe20000004200 */
[----:B---3--:R-:W-:Y:S01]  /*19090*/  FADD.FTZ R106, R235, R101 ;  /* 0x00000065eb6a7221 */ /* 0x008fe20000010000 */
[C---:B------:R-:W-:Y:S07]  /*190a0*/  HMMA.16816.F32 R40, R80.reuse, R84, R40 ;  /* 0x000000545028723c */ /* 0x040fee0000001828 */
[----:B------:R-:W-:Y:S01]  /*190b0*/  MUFU.EX2 R188, R128 ;  /* 0x0000008000bc7308 */ /* 0x000fe20000000800 */
[----:B------:R-:W-:Y:S01]  /*190c0*/  MOV R235, R103 ;  /* 0x0000006700eb7202 */ /* 0x000fe20000000f00 */
[-C--:B------:R-:W-:Y:S08]  /*190d0*/  HMMA.16816.F32 R44, R80, R86.reuse, R44 ;  /* 0x00000056502c723c */ /* 0x080ff0000000182c */
[----:B------:R-:W-:Y:S01]  /*190e0*/  MUFU.EX2 R171, R121 ;  /* 0x0000007900ab7308 */ /* 0x000fe20000000800 */
[C---:B------:R-:W-:Y:S01]  /*190f0*/  HMMA.16816.F32 R48, R76.reuse, R86, R48 ;  /* 0x000000564c30723c */ /* 0x040fe20000001830 */
[----:B------:R-:W1:Y:S03]  /*19100*/  LDSM.16.MT88.4 R84, [R218+0x9000] ;  /* 0x00900000da54783b */ /* 0x000e660000004200 */
[--C-:B-----5:R-:W-:Y:S05]  /*19110*/  FFMA.FTZ R2, R164, UR4, -R75.reuse ;  /* 0x00000004a4027c23 */ /* 0x120fea000801084b */
[----:B------:R-:W-:Y:S10]  /*19120*/  MUFU.EX2 R170, R124 ;  /* 0x0000007c00aa7308 */ /* 0x000ff40000000800 */
[----:B------:R3:W-:Y:S01]  /*19130*/  MUFU.EX2 R164, R2 ;  /* 0x0000000200a47308 */ /* 0x0007e20000000800 */
[-C--:B--2---:R-:W-:Y:S06]  /*19140*/  HMMA.16816.F32 R52, R76, R88.reuse, R52 ;  /* 0x000000584c34723c */ /* 0x084fec0000001834 */
[C---:B------:R-:W-:Y:S03]  /*19150*/  HMMA.16816.F32 R56, R80.reuse, R88, R56 ;  /* 0x000000585038723c */ /* 0x040fe60000001838 */
[----:B------:R-:W-:Y:S03]  /*19160*/  MUFU.EX2 R169, R112 ;  /* 0x0000007000a97308 */ /* 0x000fe60000000800 */
[-C--:B------:R-:W-:Y:S07]  /*19170*/  HMMA.16816.F32 R60, R80, R90.reuse, R60 ;  /* 0x0000005a503c723c */ /* 0x080fee000000183c */
[----:B------:R-:W-:Y:S01]  /*19180*/  MUFU.EX2 R168, R113 ;  /* 0x0000007100a87308 */ /* 0x000fe20000000800 */
[--C-:B---3--:R-:W-:Y:S01]  /*19190*/  FFMA.FTZ R2, R167, UR4, -R75.reuse ;  /* 0x00000004a7027c23 */ /* 0x108fe2000801084b */
[----:B------:R-:W-:Y:S01]  /*191a0*/  HMMA.16816.F32 R64, R76, R90, R64 ;  /* 0x0000005a4c40723c */ /* 0x000fe20000001840 */
[----:B------:R-:W-:Y:S07]  /*191b0*/  LDSM.16.MT88.4 R88, [R221+0x9800] ;  /* 0x00980000dd58783b */ /* 0x000fee0000004200 */
[----:B------:R2:W-:Y:S03]  /*191c0*/  MUFU.EX2 R167, R2 ;  /* 0x0000000200a77308 */ /* 0x0005e60000000800 */
[----:B------:R-:W-:Y:S02]  /*191d0*/  F2FP.F16.F32.PACK_AB R82, R162, R161 ;  /* 0x000000a1a252723e */ /* 0x000fe400000000ff */
[----:B------:R-:W-:Y:S02]  /*191e0*/  F2FP.F16.F32.PACK_AB R79, R184, R163 ;  /* 0x000000a3b84f723e */ /* 0x000fe400000000ff */
[----:B------:R-:W-:Y:S02]  /*191f0*/  F2FP.F16.F32.PACK_AB R76, R157, R148 ;  /* 0x000000949d4c723e */ /* 0x000fe400000000ff */
[----:B------:R-:W-:Y:S01]  /*19200*/  F2FP.F16.F32.PACK_AB R77, R158, R156 ;  /* 0x0000009c9e4d723e */ /* 0x000fe200000000ff */
[----:B------:R-:W-:Y:S01]  /*19210*/  MUFU.EX2 R128, R116 ;  /* 0x0000007400807308 */ /* 0x000fe20000000800 */
[----:B------:R-:W-:Y:S02]  /*19220*/  F2FP.F16.F32.PACK_AB R78, R185, R159 ;  /* 0x0000009fb94e723e */ /* 0x000fe400000000ff */
[----:B------:R-:W-:Y:S02]  /*19230*/  F2FP.F16.F32.PACK_AB R83, R178, R160 ;  /* 0x000000a0b253723e */ /* 0x000fe400000000ff */
[----:B------:R-:W-:Y:S02]  /*19240*/  F2FP.F16.F32.PACK_AB R80, R155, R154 ;  /* 0x0000009a9b50723e */ /* 0x000fe400000000ff */
[----:B------:R-:W-:Y:S01]  /*19250*/  F2FP.F16.F32.PACK_AB R81, R153, R152 ;  /* 0x000000989951723e */ /* 0x000fe200000000ff */
[-C--:B-1----:R-:W-:Y:S02]  /*19260*/  HMMA.16816.F32 R4, R76, R84.reuse, R4 ;  /* 0x000000544c04723c */ /* 0x082fe40000001804 */
[----:B------:R-:W-:Y:S01]  /*19270*/  MUFU.EX2 R124, R115 ;  /* 0x00000073007c7308 */ /* 0x000fe20000000800 */
[--C-:B--2---:R-:W-:Y:S03]  /*19280*/  FFMA.FTZ R2, R173, UR4, -R75.reuse ;  /* 0x00000004ad027c23 */ /* 0x104fe6000801084b */
[C---:B------:R-:W-:Y:S06]  /*19290*/  HMMA.16816.F32 R8, R80.reuse, R84, R8 ;  /* 0x000000545008723c */ /* 0x040fec0000001808 */
[----:B------:R1:W-:Y:S01]  /*192a0*/  MUFU.EX2 R173, R2 ;  /* 0x0000000200ad7308 */ /* 0x0003e20000000800 */
[-C--:B------:R-:W-:Y:S09]  /*192b0*/  HMMA.16816.F32 R12, R80, R86.reuse, R12 ;  /* 0x00000056500c723c */ /* 0x080ff2000000180c */
[----:B------:R2:W-:Y:S01]  /*192c0*/  MUFU.EX2 R121, R68 ;  /* 0x0000004400797308 */ /* 0x0005e20000000800 */
[C---:B------:R-:W-:Y:S01]  /*192d0*/  HMMA.16816.F32 R16, R76.reuse, R86, R16 ;  /* 0x000000564c10723c */ /* 0x040fe20000001810 */
[----:B------:R-:W-:Y:S05]  /*192e0*/  LDSM.16.MT88.4 R84, [R218+0x9800] ;  /* 0x00980000da54783b */ /* 0x000fea0000004200 */
[-C--:B------:R-:W-:Y:S03]  /*192f0*/  HMMA.16816.F32 R20, R76, R92.reuse, R20 ;  /* 0x0000005c4c14723c */ /* 0x080fe60000001814 */
[----:B------:R-:W-:Y:S02]  /*19300*/  MUFU.EX2 R127, R127 ;  /* 0x0000007f007f7308 */ /* 0x000fe40000000800 */
[--C-:B-1----:R-:W-:Y:S01]  /*19310*/  FFMA.FTZ R2, R172, UR4, -R75.reuse ;  /* 0x00000004ac027c23 */ /* 0x102fe2000801084b */
[C---:B------:R-:W-:Y:S07]  /*19320*/  HMMA.16816.F32 R24, R80.reuse, R92, R24 ;  /* 0x0000005c5018723c */ /* 0x040fee0000001818 */
[----:B------:R1:W-:Y:S01]  /*19330*/  MUFU.EX2 R172, R2 ;  /* 0x0000000200ac7308 */ /* 0x0003e20000000800 */
[----:B--2---:R-:W-:Y:S01]  /*19340*/  FADD.FTZ R68, R244, R106 ;  /* 0x0000006af4447221 */ /* 0x004fe20000010000 */
[-C--:B------:R-:W-:Y:S08]  /*19350*/  HMMA.16816.F32 R28, R80, R94.reuse, R28 ;  /* 0x0000005e501c723c */ /* 0x080ff0000000181c */
[----:B------:R-:W-:Y:S01]  /*19360*/  MUFU.EX2 R106, R237 ;  /* 0x000000ed006a7308 */ /* 0x000fe20000000800 */
[C---:B------:R-:W-:Y:S01]  /*19370*/  HMMA.16816.F32 R32, R76.reuse, R94, R32 ;  /* 0x0000005e4c20723c */ /* 0x040fe20000001820 */
[----:B------:R-:W-:Y:S08]  /*19380*/  LDSM.16.MT88.4 R92, [R219+0x9800] ;  /* 0x00980000db5c783b */ /* 0x000ff00000004200 */
[----:B------:R-:W-:Y:S02]  /*19390*/  MUFU.EX2 R129, R129 ;  /* 0x0000008100817308 */ /* 0x000fe40000000800 */
[----:B-1----:R-:W-:Y:S02]  /*193a0*/  FADD.FTZ R2, R241, R102 ;  /* 0x00000066f1027221 */ /* 0x002fe40000010000 */
[----:B------:R-:W-:Y:S01]  /*193b0*/  LDSM.16.MT88.4 R100, [R220+0x9000] ;  /* 0x00900000dc64783b */ /* 0x000fe20000004200 */
[----:B------:R-:W-:Y:S05]  /*193c0*/  MOV R241, R180 ;  /* 0x000000b400f17202 */ /* 0x000fea0000000f00 */
        /* <DEDUP_REMOVED lines=12> */
[----:B------:R-:W1:Y:S01]  /*19490*/  MUFU.EX2 R105, R215 ;  /* 0x000000d700697308 */ /* 0x000e620000000800 */
[----:B----4-:R-:W-:Y:S01]  /*194a0*/  FFMA.FTZ R0, R0, R3, R98 ;  /* 0x0000000300007223 */ /* 0x010fe20000010062 */
[--C-:B------:R-:W-:Y:S01]  /*194b0*/  FFMA.FTZ R3, R186, UR4, -R75.reuse ;  /* 0x00000004ba037c23 */ /* 0x100fe2000801084b */
[----:B------:R-:W2:Y:S01]  /*194c0*/  LDSM.16.MT88.4 R96, [R219+0x9000] ;  /* 0x00900000db60783b */ /* 0x000ea20000004200 */
[----:B------:R-:W-:Y:S06]  /*194d0*/  FFMA.FTZ R75, R69, UR4, -R75 ;  /* 0x00000004454b7c23 */ /* 0x000fec000801084b */
[----:B------:R-:W-:Y:S01]  /*194e0*/  MUFU.EX2 R134, R134 ;  /* 0x0000008600867308 */ /* 0x000fe20000000800 */
[----:B------:R-:W-:Y:S01]  /*194f0*/  FADD.FTZ R0, R208, R0 ;  /* 0x00000000d0007221 */ /* 0x000fe20000010000 */
[----:B------:R-:W-:Y:S03]  /*19500*/  FADD.FTZ R69, R234, R2 ;  /* 0x00000002ea457221 */ /* 0x000fe60000010000 */
[----:B------:R-:W-:Y:S01]  /*19510*/  FADD.FTZ R2, R231, R0 ;  /* 0x00000000e7027221 */ /* 0x000fe20000010000 */
[----:B------:R-:W-:Y:S04]  /*19520*/  FADD.FTZ R0, R246, R69 ;  /* 0x00000045f6007221 */ /* 0x000fe80000010000 */
[----:B------:R-:W-:Y:S01]  /*19530*/  MUFU.EX2 R75, R75 ;  /* 0x0000004b004b7308 */ /* 0x000fe20000000800 */
[----:B-1----:R-:W-:Y:S09]  /*19540*/  F2FP.F16.F32.PACK_AB R199, R104, R105 ;  /* 0x0000006968c7723e */ /* 0x002ff200000000ff */
[----:B------:R1:W-:Y:S10]  /*19550*/  MUFU.EX2 R120, R3 ;  /* 0x0000000300787308 */ /* 0x0003f40000000800 */
[----:B------:R-:W-:Y:S10]  /*19560*/  MUFU.EX2 R135, R135 ;  /* 0x0000008700877308 */ /* 0x000ff40000000800 */
[----:B------:R-:W-:Y:S01]  /*19570*/  MUFU.EX2 R116, R107 ;  /* 0x0000006b00747308 */ /* 0x000fe20000000800 */
[----:B-1----:R-:W-:Y:S01]  /*19580*/  FADD.FTZ R3, R233, R70 ;  /* 0x00000046e9037221 */ /* 0x002fe20000010000 */
[----:B------:R-:W-:Y:S01]  /*19590*/  FADD.FTZ R70, R242, R68 ;  /* 0x00000044f2467221 */ /* 0x000fe20000010000 */
[----:B------:R-:W-:Y:S02]  /*195a0*/  FADD.FTZ R68, R136, R0 ;  /* 0x0000000088447221 */ /* 0x000fe40000010000 */
[----:B------:R-:W-:Y:S01]  /*195b0*/  FADD.FTZ R69, R232, R3 ;  /* 0x00000003e8457221 */ /* 0x000fe20000010000 */
[-C--:B--2---:R-:W-:Y:S04]  /*195c0*/  HMMA.16816.F32 R36, R76, R96.reuse, R36 ;  /* 0x000000604c24723c */ /* 0x084fe80000001824 */
[----:B------:R-:W1:Y:S01]  /*195d0*/  MUFU.EX2 R107, R236 ;  /* 0x000000ec006b7308 */ /* 0x000e620000000800 */
[----:B------:R-:W-:Y:S01]  /*195e0*/  FADD.FTZ R0, R140, R69 ;  /* 0x000000458c007221 */ /* 0x000fe20000010000 */
[----:B------:R-:W-:Y:S01]  /*195f0*/  FADD.FTZ R68, R142, R68 ;  /* 0x000000448e447221 */ /* 0x000fe20000010000 */
[----:B------:R-:W-:Y:S01]  /*19600*/  FADD.FTZ R3, R229, R2 ;  /* 0x00000002e5037221 */ /* 0x000fe20000010000 */
[C---:B------:R-:W-:Y:S06]  /*19610*/  HMMA.16816.F32 R40, R80.reuse, R96, R40 ;  /* 0x000000605028723c */ /* 0x040fec0000001828 */
[----:B------:R-:W-:Y:S01]  /*19620*/  MUFU.EX2 R115, R108 ;  /* 0x0000006c00737308 */ /* 0x000fe20000000800 */
[----:B------:R-:W-:Y:S01]  /*19630*/  FADD.FTZ R2, R141, R70 ;  /* 0x000000468d027221 */ /* 0x000fe20000010000 */
[-C--:B------:R-:W-:Y:S03]  /*19640*/  HMMA.16816.F32 R44, R80, R98.reuse, R44 ;  /* 0x00000062502c723c */ /* 0x080fe6000000182c */
[----:B------:R-:W-:Y:S03]  /*19650*/  FADD.FTZ R70, R144, R68 ;  /* 0x0000004490467221 */ /* 0x000fe60000010000 */
[C---:B------:R-:W-:Y:S01]  /*19660*/  HMMA.16816.F32 R48, R76.reuse, R98, R48 ;  /* 0x000000624c30723c */ /* 0x040fe20000001830 */
[----:B------:R-:W2:Y:S01]  /*19670*/  LDSM.16.MT88.4 R96, [R220+0x9800] ;  /* 0x00980000dc60783b */ /* 0x000ea20000004200 */
[----:B------:R-:W-:Y:S03]  /*19680*/  MUFU.EX2 R108, R212 ;  /* 0x000000d4006c7308 */ /* 0x000fe60000000800 */
[----:B------:R-:W-:Y:S01]  /*19690*/  FADD.FTZ R3, R137, R3 ;  /* 0x0000000389037221 */ /* 0x000fe20000010000 */
[-C--:B------:R-:W-:Y:S06]  /*196a0*/  HMMA.16816.F32 R52, R76, R100.reuse, R52 ;  /* 0x000000644c34723c */ /* 0x080fec0000001834 */
[----:B------:R-:W-:Y:S01]  /*196b0*/  MUFU.EX2 R200, R200 ;  /* 0x000000c800c87308 */ /* 0x000fe20000000800 */
[----:B------:R-:W-:Y:S01]  /*196c0*/  FADD.FTZ R69, R143, R2 ;  /* 0x000000028f457221 */ /* 0x000fe20000010000 */
[C---:B------:R-:W-:Y:S04]  /*196d0*/  HMMA.16816.F32 R56, R80.reuse, R100, R56 ;  /* 0x000000645038723c */ /* 0x040fe80000001838 */
[----:B------:R-:W-:Y:S02]  /*196e0*/  FADD.FTZ R0, R139, R0 ;  /* 0x000000008b007221 */ /* 0x000fe40000010000 */
[-C--:B------:R-:W-:Y:S02]  /*196f0*/  HMMA.16816.F32 R60, R80, R102.reuse, R60 ;  /* 0x00000066503c723c */ /* 0x080fe4000000183c */
[----:B------:R-:W-:Y:S03]  /*19700*/  MUFU.EX2 R201, R201 ;  /* 0x000000c900c97308 */ /* 0x000fe60000000800 */
[----:B------:R-:W-:Y:S01]  /*19710*/  FADD.FTZ R2, R138, R3 ;  /* 0x000000038a027221 */ /* 0x000fe20000010000 */
[----:B------:R-:W-:Y:S01]  /*19720*/  HMMA.16816.F32 R64, R76, R102, R64 ;  /* 0x000000664c40723c */ /* 0x000fe20000001840 */
[----:B------:R-:W-:Y:S05]  /*19730*/  LDSM.16.MT88.4 R100, [R220+0xa000] ;  /* 0x00a00000dc64783b */ /* 0x000fea0000004200 */
[----:B------:R-:W-:Y:S01]  /*19740*/  MUFU.EX2 R114, R109 ;  /* 0x0000006d00727308 */ /* 0x000fe20000000800 */
[----:B------:R-:W-:Y:S01]  /*19750*/  F2FP.F16.F32.PACK_AB R80, R248, R177 ;  /* 0x000000b1f850723e */ /* 0x000fe200000000ff */
[----:B------:R-:W-:Y:S03]  /*19760*/  FADD.FTZ R3, R146, R0 ;  /* 0x0000000092037221 */ /* 0x000fe60000010000 */
[----:B------:R-:W-:Y:S01]  /*19770*/  F2FP.F16.F32.PACK_AB R77, R235, R179 ;  /* 0x000000b3eb4d723e */ /* 0x000fe200000000ff */
[----:B------:R-:W-:Y:S01]  /*19780*/  FADD.FTZ R2, R145, R2 ;  /* 0x0000000291027221 */ /* 0x000fe20000010000 */
[----:B------:R-:W-:Y:S01]  /*19790*/  F2FP.F16.F32.PACK_AB R76, R250, R249 ;  /* 0x000000f9fa4c723e */ /* 0x000fe200000000ff */
[----:B------:R-:W-:Y:S01]  /*197a0*/  FADD.FTZ R68, R150, R69 ;  /* 0x0000004596447221 */ /* 0x000fe20000010000 */
[----:B------:R-:W-:Y:S01]  /*197b0*/  F2FP.F16.F32.PACK_AB R78, R252, R241 ;  /* 0x000000f1fc4e723e */ /* 0x000fe200000000ff */
[----:B------:R-:W-:Y:S01]  /*197c0*/  MUFU.EX2 R109, R210 ;  /* 0x000000d2006d7308 */ /* 0x000fe20000000800 */
        /* <DEDUP_REMOVED lines=8> */
[----:B------:R-:W-:Y:S01]  /*19850*/  LDSM.16.MT88.4 R144, [R218+0xb800] ;  /* 0x00b80000da90783b */ /* 0x000fe20000004200 */
[----:B------:R-:W-:Y:S01]  /*19860*/  MUFU.EX2 R113, R110 ;  /* 0x0000006e00717308 */ /* 0x000fe20000000800 */
[----:B------:R-:W-:Y:S01]  /*19870*/  FADD.FTZ R2, R156, R69 ;  /* 0x000000459c027221 */ /* 0x000fe20000010000 */
[----:B-1----:R-:W-:Y:S01]  /*19880*/  F2FP.F16.F32.PACK_AB R198, R106, R107 ;  /* 0x0000006b6ac6723e */ /* 0x002fe200000000ff */
[----:B------:R-:W-:Y:S01]  /*19890*/  FADD.FTZ R3, R152, R3 ;  /* 0x0000000398037221 */ /* 0x000fe20000010000 */
[C---:B------:R-:W-:Y:S06]  /*198a0*/  HMMA.16816.F32 R8, R80.reuse, R84, R8 ;  /* 0x000000545008723c */ /* 0x040fec0000001808 */
[----:B------:R-:W1:Y:S01]  /*198b0*/  MUFU.EX2 R110, R214 ;  /* 0x000000d6006e7308 */ /* 0x000e620000000800 */
[----:B------:R-:W-:Y:S01]  /*198c0*/  FADD.FTZ R3, R153, R3 ;  /* 0x0000000399037221 */ /* 0x000fe20000010000 */
[-C--:B------:R-:W-:Y:S03]  /*198d0*/  HMMA.16816.F32 R12, R80, R86.reuse, R12 ;  /* 0x00000056500c723c */ /* 0x080fe6000000180c */
[----:B------:R-:W-:Y:S03]  /*198e0*/  FADD.FTZ R69, R160, R3 ;  /* 0x00000003a0457221 */ /* 0x000fe60000010000 */
[C---:B------:R-:W-:Y:S01]  /*198f0*/  HMMA.16816.F32 R16, R76.reuse, R86, R16 ;  /* 0x000000564c10723c */ /* 0x040fe20000001810 */
[----:B------:R-:W3:Y:S04]  /*19900*/  LDSM.16.MT88.4 R84, [R218+0xa000] ;  /* 0x00a00000da54783b */ /* 0x000ee80000004200 */
[----:B------:R-:W-:Y:S01]  /*19910*/  FADD.FTZ R2, R158, R2 ;  /* 0x000000029e027221 */ /* 0x000fe20000010000 */
[-C--:B------:R-:W-:Y:S05]  /*19920*/  HMMA.16816.F32 R20, R76, R88.reuse, R20 ;  /* 0x000000584c14723c */ /* 0x080fea0000001814 */
[----:B------:R-:W-:Y:S01]  /*19930*/  FADD.FTZ R2, R163, R2 ;  /* 0x00000002a3027221 */ /* 0x000fe20000010000 */
[C---:B------:R-:W-:Y:S05]  /*19940*/  HMMA.16816.F32 R24, R80.reuse, R88, R24 ;  /* 0x000000585018723c */ /* 0x040fea0000001818 */
[----:B-1----:R-:W-:Y:S01]  /*19950*/  F2FP.F16.F32.PACK_AB R196, R110, R111 ;  /* 0x0000006f6ec4723e */ /* 0x002fe200000000ff */
[-C--:B------:R-:W-:Y:S05]  /*19960*/  HMMA.16816.F32 R28, R80, R90.reuse, R28 ;  /* 0x0000005a501c723c */ /* 0x080fea000000181c */
[----:B------:R-:W-:Y:S01]  /*19970*/  F2FP.F16.F32.PACK_AB R197, R108, R109 ;  /* 0x0000006d6cc5723e */ /* 0x000fe200000000ff */
[C---:B------:R-:W-:Y:S01]  /*19980*/  HMMA.16816.F32 R32, R76.reuse, R90, R32 ;  /* 0x0000005a4c20723c */ /* 0x040fe20000001820 */
[----:B------:R-:W1:Y:S04]  /*19990*/  LDSM.16.MT88.4 R88, [R221+0xa000] ;  /* 0x00a00000dd58783b */ /* 0x000e680000004200 */
[----:B------:R-:W-:Y:S01]  /*199a0*/  FADD.FTZ R0, R240, R70 ;  /* 0x00000046f0007221 */ /* 0x000fe20000010000 */
[-C--:B------:R-:W-:Y:S05]  /*199b0*/  HMMA.16816.F32 R36, R76, R92.reuse, R36 ;  /* 0x0000005c4c24723c */ /* 0x080fea0000001824 */
        /* <DEDUP_REMOVED lines=30> */
[----:B------:R-:W-:Y:S01]  /*19ba0*/  LDSM.16.MT88.4 R176, [R219+0xb800] ;  /* 0x00b80000dbb0783b */ /* 0x000fe20000004200 */
[----:B------:R-:W-:Y:S01]  /*19bb0*/  F2FP.F16.F32.PACK_AB R83, R172, R173 ;  /* 0x000000adac53723e */ /* 0x000fe200000000ff */
[-C--:B---3--:R-:W-:Y:S03]  /*19bc0*/  HMMA.16816.F32 R4, R76, R84.reuse, R4 ;  /* 0x000000544c04723c */ /* 0x088fe60000001804 */
[----:B------:R-:W-:Y:S01]  /*19bd0*/  FADD.FTZ R2, R248, R68 ;  /* 0x00000044f8027221 */ /* 0x000fe20000010000 */
[----:B------:R-:W-:Y:S01]  /*19be0*/  FADD.FTZ R3, R247, R3 ;  /* 0x00000003f7037221 */ /* 0x000fe20000010000 */
[----:B------:R-:W-:Y:S01]  /*19bf0*/  FADD.FTZ R0, R249, R70 ;  /* 0x00000046f9007221 */ /* 0x000fe20000010000 */
[C---:B------:R-:W-:Y:S05]  /*19c00*/  HMMA.16816.F32 R8, R80.reuse, R84, R8 ;  /* 0x000000545008723c */ /* 0x040fea0000001808 */
[----:B------:R-:W-:Y:S01]  /*19c10*/  FADD.FTZ R70, R250, R0 ;  /* 0x00000000fa467221 */ /* 0x000fe20000010000 */
[-C--:B------:R-:W-:Y:S05]  /*19c20*/  HMMA.16816.F32 R12, R80, R86.reuse, R12 ;  /* 0x00000056500c723c */ /* 0x080fea000000180c */
[----:B------:R-:W-:Y:S01]  /*19c30*/  FADD.FTZ R0, R235, R69 ;  /* 0x00000045eb007221 */ /* 0x000fe20000010000 */
[C---:B------:R-:W-:Y:S01]  /*19c40*/  HMMA.16816.F32 R16, R76.reuse, R86, R16 ;  /* 0x000000564c10723c */ /* 0x040fe20000001810 */
[----:B------:R-:W2:Y:S05]  /*19c50*/  LDSM.16.MT88.4 R84, [R218+0xa800] ;  /* 0x00a80000da54783b */ /* 0x000eaa0000004200 */
[-C--:B-1----:R-:W-:Y:S06]  /*19c60*/  HMMA.16816.F32 R20, R76, R88.reuse, R20 ;  /* 0x000000584c14723c */ /* 0x082fec0000001814 */
        /* <DEDUP_REMOVED lines=8> */
[----:B------:R-:W3:Y:S05]  /*19cf0*/  LDSM.16.MT88.4 R92, [R219+0xa800] ;  /* 0x00a80000db5c783b */ /* 0x000eea0000004200 */
[-C--:B------:R-:W-:Y:S06]  /*19d00*/  HMMA.16816.F32 R52, R76, R100.reuse, R52 ;  /* 0x000000644c34723c */ /* 0x080fec0000001834 */
[C---:B------:R-:W-:Y:S06]  /*19d10*/  HMMA.16816.F32 R56, R80.reuse, R100, R56 ;  /* 0x000000645038723c */ /* 0x040fec0000001838 */
[-C--:B------:R-:W-:Y:S06]  /*19d20*/  HMMA.16816.F32 R60, R80, R102.reuse, R60 ;  /* 0x00000066503c723c */ /* 0x080fec000000183c */
[----:B------:R-:W-:Y:S01]  /*19d30*/  HMMA.16816.F32 R64, R76, R102, R64 ;  /* 0x000000664c40723c */ /* 0x000fe20000001840 */
[----:B------:R-:W-:Y:S04]  /*19d40*/  LDSM.16.MT88.4 R100, [R220+0xb000] ;  /* 0x00b00000dc64783b */ /* 0x000fe80000004200 */
        /* <DEDUP_REMOVED lines=12> */
[----:B------:R-:W2:Y:S05]  /*19e10*/  LDSM.16.MT88.4 R84, [R218+0xb000] ;  /* 0x00b00000da54783b */ /* 0x000eaa0000004200 */
[-C--:B-1----:R-:W-:Y:S06]  /*19e20*/  HMMA.16816.F32 R20, R76, R88.reuse, R20 ;  /* 0x000000584c14723c */ /* 0x082fec0000001814 */
[C---:B------:R-:W-:Y:S06]  /*19e30*/  HMMA.16816.F32 R24, R80.reuse, R88, R24 ;  /* 0x000000585018723c */ /* 0x040fec0000001818 */
[-C--:B------:R-:W-:Y:S06]  /*19e40*/  HMMA.16816.F32 R28, R80, R90.reuse, R28 ;  /* 0x0000005a501c723c */ /* 0x080fec000000181c */
[C---:B------:R-:W-:Y:S01]  /*19e50*/  HMMA.16816.F32 R32, R76.reuse, R90, R32 ;  /* 0x0000005a4c20723c */ /* 0x040fe20000001820 */
[----:B------:R-:W1:Y:S05]  /*19e60*/  LDSM.16.MT88.4 R88, [R221+0xb000] ;  /* 0x00b00000dd58783b */ /* 0x000e6a0000004200 */
[-C--:B---3--:R-:W-:Y:S06]  /*19e70*/  HMMA.16816.F32 R36, R76, R92.reuse, R36 ;  /* 0x0000005c4c24723c */ /* 0x088fec0000001824 */
[C---:B------:R-:W-:Y:S06]  /*19e80*/  HMMA.16816.F32 R40, R80.reuse, R92, R40 ;  /* 0x0000005c5028723c */ /* 0x040fec0000001828 */
[-C--:B------:R-:W-:Y:S06]  /*19e90*/  HMMA.16816.F32 R44, R80, R94.reuse, R44 ;  /* 0x0000005e502c723c */ /* 0x080fec000000182c */
[C---:B------:R-:W-:Y:S01]  /*19ea0*/  HMMA.16816.F32 R48, R76.reuse, R94, R48 ;  /* 0x0000005e4c30723c */ /* 0x040fe20000001830 */
[----:B------:R-:W3:Y:S05]  /*19eb0*/  LDSM.16.MT88.4 R92, [R219+0xb000] ;  /* 0x00b00000db5c783b */ /* 0x000eea0000004200 */
[-C--:B------:R-:W-:Y:S06]  /*19ec0*/  HMMA.16816.F32 R52, R76, R96.reuse, R52 ;  /* 0x000000604c34723c */ /* 0x080fec0000001834 */
[C---:B------:R-:W-:Y:S01]  /*19ed0*/  HMMA.16816.F32 R56, R80.reuse, R96, R56 ;  /* 0x000000605038723c */ /* 0x040fe20000001838 */
[----:B------:R-:W-:Y:S05]  /*19ee0*/  MUFU.EX2 R97, R211 ;  /* 0x000000d300617308 */ /* 0x000fea0000000800 */
[-C--:B------:R-:W-:Y:S05]  /*19ef0*/  HMMA.16816.F32 R60, R80, R98.reuse, R60 ;  /* 0x00000062503c723c */ /* 0x080fea000000183c */
[----:B------:R-:W-:Y:S01]  /*19f00*/  MUFU.EX2 R96, R122 ;  /* 0x0000007a00607308 */ /* 0x000fe20000000800 */
[----:B------:R-:W-:Y:S05]  /*19f10*/  HMMA.16816.F32 R64, R76, R98, R64 ;  /* 0x000000624c40723c */ /* 0x000fea0000001840 */
[----:B------:R-:W-:Y:S04]  /*19f20*/  F2FP.F16.F32.PACK_AB R80, R135, R134 ;  /* 0x000000868750723e */ /* 0x000fe800000000ff */
[----:B------:R-:W4:Y:S02]  /*19f30*/  MUFU.EX2 R98, R202 ;  /* 0x000000ca00627308 */ /* 0x000f240000000800 */
[----:B------:R-:W-:Y:S02]  /*19f40*/  F2FP.F16.F32.PACK_AB R76, R133, R132 ;  /* 0x00000084854c723e */ /* 0x000fe400000000ff */
[----:B------:R-:W-:Y:S02]  /*19f50*/  F2FP.F16.F32.PACK_AB R77, R131, R130 ;  /* 0x00000082834d723e */ /* 0x000fe400000000ff */
[----:B------:R-:W-:Y:S02]  /*19f60*/  F2FP.F16.F32.PACK_AB R78, R207, R205 ;  /* 0x000000cdcf4e723e */ /* 0x000fe400000000ff */
[----:B------:R-:W-:Y:S02]  /*19f70*/  F2FP.F16.F32.PACK_AB R79, R112, R203 ;  /* 0x000000cb704f723e */ /* 0x000fe400000000ff */
[----:B------:R-:W-:Y:S02]  /*19f80*/  F2FP.F16.F32.PACK_AB R81, R115, R116 ;  /* 0x000000747351723e */ /* 0x000fe400000000ff */
[----:B------:R-:W-:Y:S02]  /*19f90*/  F2FP.F16.F32.PACK_AB R82, R201, R200 ;  /* 0x000000c8c952723e */ /* 0x000fe400000000ff */
[----:B------:R-:W-:Y:S01]  /*19fa0*/  F2FP.F16.F32.PACK_AB R83, R113, R114 ;  /* 0x000000727153723e */ /* 0x000fe200000000ff */
[-C--:B--2---:R-:W-:Y:S03]  /*19fb0*/  HMMA.16816.F32 R4, R76, R84.reuse, R4 ;  /* 0x000000544c04723c */ /* 0x084fe60000001804 */
[----:B----4-:R-:W-:Y:S03]  /*19fc0*/  F2FP.F16.F32.PACK_AB R184, R97, R98 ;  /* 0x0000006261b8723e */ /* 0x010fe600000000ff */
[C---:B------:R-:W-:Y:S01]  /*19fd0*/  HMMA.16816.F32 R8, R80.reuse, R84, R8 ;  /* 0x000000545008723c */ /* 0x040fe20000001808 */
[----:B------:R-:W-:Y:S05]  /*19fe0*/  MUFU.EX2 R85, R239 ;  /* 0x000000ef00557308 */ /* 0x000fea0000000800 */
[-C--:B------:R-:W-:Y:S05]  /*19ff0*/  HMMA.16816.F32 R12, R80, R86.reuse, R12 ;  /* 0x00000056500c723c */ /* 0x080fea000000180c */
[----:B------:R-:W2:Y:S01]  /*1a000*/  MUFU.EX2 R84, R117 ;  /* 0x0000007500547308 */ /* 0x000ea20000000800 */
[C---:B------:R-:W-:Y:S09]  /*1a010*/  HMMA.16816.F32 R16, R76.reuse, R86, R16 ;  /* 0x000000564c10723c */ /* 0x040ff20000001810 */
[----:B------:R-:W4:Y:S01]  /*1a020*/  MUFU.EX2 R87, R123 ;  /* 0x0000007b00577308 */ /* 0x000f220000000800 */
[-C--:B-1----:R-:W-:Y:S06]  /*1a030*/  HMMA.16816.F32 R20, R76, R88.reuse, R20 ;  /* 0x000000584c14723c */ /* 0x082fec0000001814 */
[C---:B------:R-:W-:Y:S03]  /*1a040*/  HMMA.16816.F32 R24, R80.reuse, R88, R24 ;  /* 0x000000585018723c */ /* 0x040fe60000001818 */
[----:B------:R-:W1:Y:S02]  /*1a050*/  MUFU.EX2 R86, R238 ;  /* 0x000000ee00567308 */ /* 0x000e640000000800 */
[----:B--2---:R-:W-:Y:S01]  /*1a060*/  F2FP.F16.F32.PACK_AB R187, R75, R84 ;  /* 0x000000544bbb723e */ /* 0x004fe200000000ff */
[-C--:B------:R-:W-:Y:S05]  /*1a070*/  HMMA.16816.F32 R28, R80, R90.reuse, R28 ;  /* 0x0000005a501c723c */ /* 0x080fea000000181c */
[----:B----4-:R-:W-:Y:S01]  /*1a080*/  F2FP.F16.F32.PACK_AB R185, R87, R96 ;  /* 0x0000006057b9723e */ /* 0x010fe200000000ff */
[C---:B------:R-:W-:Y:S06]  /*1a090*/  HMMA.16816.F32 R32, R76.reuse, R90, R32 ;  /* 0x0000005a4c20723c */ /* 0x040fec0000001820 */
[-C--:B---3--:R-:W-:Y:S05]  /*1a0a0*/  HMMA.16816.F32 R36, R76, R92.reuse, R36 ;  /* 0x0000005c4c24723c */ /* 0x088fea0000001824 */
[----:B-1----:R-:W-:Y:S01]  /*1a0b0*/  F2FP.F16.F32.PACK_AB R186, R85, R86 ;  /* 0x0000005655ba723e */ /* 0x002fe200000000ff */
        /* <DEDUP_REMOVED lines=22> */
[----:B------:R-:W-:Y:S02]  /*1a220*/  FADD.FTZ R8, R165, R3 ;  /* 0x00000003a5087221 */ /* 0x000fe40000010000 */
[----:B------:R-:W-:Y:S02]  /*1a230*/  FADD.FTZ R2, R193, R4 ;  /* 0x00000004c1027221 */ /* 0x000fe40000010000 */
[----:B------:R-:W1:Y:S01]  /*1a240*/  LDSM.16.MT88.4 R4, [R220+0xb800] ;  /* 0x00b80000dc04783b */ /* 0x000e620000004200 */
[----:B------:R-:W-:Y:S01]  /*1a250*/  FADD.FTZ R3, R164, R0 ;  /* 0x00000000a4037221 */ /* 0x000fe20000010000 */
        /* <DEDUP_REMOVED lines=28> */
[C---:B------:R-:W-:Y:S04]  /*1a420*/  HMMA.16816.F32 R176, R196.reuse, R178, R48 ;  /* 0x000000b2c4b0723c */ /* 0x040fe80000001830 */
[----:B------:R-:W-:Y:S01]  /*1a430*/  FADD.FTZ R3, R118, R2 ;  /* 0x0000000276037221 */ /* 0x000fe20000010000 */
[----:B------:R-:W-:Y:S01]  /*1a440*/  FADD.FTZ R8, R127, R8 ;  /* 0x000000087f087221 */ /* 0x000fe20000010000 */
[-C--:B-1----:R-:W-:Y:S05]  /*1a450*/  HMMA.16816.F32 R192, R196, R4.reuse, R52 ;  /* 0x00000004c4c0723c */ /* 0x082fea0000001834 */
[----:B------:R-:W-:Y:S01]  /*1a460*/  FADD.FTZ R3, R116, R3 ;  /* 0x0000000374037221 */ /* 0x000fe20000010000 */
[C---:B------:R-:W-:Y:S05]  /*1a470*/  HMMA.16816.F32 R188, R184.reuse, R4, R56 ;  /* 0x00000004b8bc723c */ /* 0x040fea0000001838 */
[----:B------:R-:W-:Y:S01]  /*1a480*/  FADD.FTZ R8, R129, R8 ;  /* 0x0000000881087221 */ /* 0x000fe20000010000 */
[----:B------:R-:W-:Y:S01]  /*1a490*/  FADD.FTZ R10, R132, R0 ;  /* 0x00000000840a7221 */ /* 0x000fe20000010000 */
[----:B------:R-:W-:Y:S01]  /*1a4a0*/  FADD.FTZ R9, R128, R9 ;  /* 0x0000000980097221 */ /* 0x000fe20000010000 */
[----:B------:R-:W-:Y:S01]  /*1a4b0*/  MOV R132, R72 ;  /* 0x0000004800847202 */ /* 0x000fe20000000f00 */
[-C--:B------:R-:W-:Y:S03]  /*1a4c0*/  HMMA.16816.F32 R184, R184, R6.reuse, R60 ;  /* 0x00000006b8b8723c */ /* 0x080fe6000000183c */
[----:B------:R-:W-:Y:S01]  /*1a4d0*/  FADD.FTZ R2, R134, R8 ;  /* 0x0000000886027221 */ /* 0x000fe20000010000 */
[----:B------:R-:W-:Y:S01]  /*1a4e0*/  FADD.FTZ R9, R126, R9 ;  /* 0x000000097e097221 */ /* 0x000fe20000010000 */
[----:B------:R-:W-:Y:S01]  /*1a4f0*/  MOV R134, R74 ;  /* 0x0000004a00867202 */ /* 0x000fe20000000f00 */
[----:B------:R-:W-:Y:S05]  /*1a500*/  HMMA.16816.F32 R196, R196, R6, R64 ;  /* 0x00000006c4c4723c */ /* 0x000fea0000001840 */
[----:B------:R-:W-:Y:S01]  /*1a510*/  FADD.FTZ R0, R130, R9 ;  /* 0x0000000982007221 */ /* 0x000fe20000010000 */
[----:B------:R-:W-:Y:S01]  /*1a520*/  FADD.FTZ R9, R133, R10 ;  /* 0x0000000a85097221 */ /* 0x000fe20000010000 */
[----:B------:R-:W-:Y:S04]  /*1a530*/  MOV R133, R71 ;  /* 0x0000004700857202 */ /* 0x000fe80000000f00 */
        /* <DEDUP_REMOVED lines=28> */
[----:B------:R2:W-:Y:S04]  /*1a700*/  STL [R1+0x58], R5 ;  /* 0x0000580501007387 */ /* 0x0005e80000100800 */
[----:B------:R2:W-:Y:S04]  /*1a710*/  STL [R1+0x5c], R3 ;  /* 0x00005c0301007387 */ /* 0x0005e80000100800 */
[----:B------:R2:W-:Y:S04]  /*1a720*/  STL [R1+0x60], R2 ;  /* 0x0000600201007387 */ /* 0x0005e80000100800 */
[----:B------:R2:W-:Y:S01]  /*1a730*/  STL [R1+0x64], R0 ;  /* 0x0000640001007387 */ /* 0x0005e20000100800 */
[----:B------:R-:W-:Y:S05]  /*1a740*/  @P1 BRA `(.L_x_346) ;  /* 0xffffffa000a01947 */ /* 0x000fea000383ffff */
.L_x_345:
        /* <DEDUP_REMOVED lines=59> */
.L_x_349:
        /* <DEDUP_REMOVED lines=22> */
.L_x_350:
        /* <DEDUP_REMOVED lines=250> */
.L_x_352:
[----:B------:R-:W-:Y:S05]  /*1bc00*/  BSYNC B0 ;  /* 0x0000000000007941 */ /* 0x000fea0003800000 */
.L_x_351:
        /* <DEDUP_REMOVED lines=45> */
.L_x_354:
[----:B------:R-:W-:Y:S05]  /*1bee0*/  BSYNC B0 ;  /* 0x0000000000007941 */ /* 0x000fea0003800000 */
.L_x_353:
        /* <DEDUP_REMOVED lines=18> */
.L_x_356:
[----:B------:R-:W-:Y:S05]  /*1c010*/  BSYNC B0 ;  /* 0x0000000000007941 */ /* 0x000fea0003800000 */
.L_x_355:
        /* <DEDUP_REMOVED lines=16> */
.L_x_358:
[----:B------:R-:W-:Y:S05]  /*1c120*/  BSYNC B0 ;  /* 0x0000000000007941 */ /* 0x000fea0003800000 */
.L_x_357:
        /* <DEDUP_REMOVED lines=16> */
.L_x_360:
[----:B------:R-:W-:Y:S05]  /*1c230*/  BSYNC B0 ;  /* 0x0000000000007941 */ /* 0x000fea0003800000 */
.L_x_359:
        /* <DEDUP_REMOVED lines=16> */
.L_x_362:
[----:B------:R-:W-:Y:S05]  /*1c340*/  BSYNC B0 ;  /* 0x0000000000007941 */ /* 0x000fea0003800000 */
.L_x_361:
        /* <DEDUP_REMOVED lines=16> */
.L_x_364:
[----:B------:R-:W-:Y:S05]  /*1c450*/  BSYNC B0 ;  /* 0x0000000000007941 */ /* 0x000fea0003800000 */
.L_x_363:
[----:B-1234-:R-:W1:Y:S01]  /*1c460*/  LDS.128 R228, [R228+0x3000] ;  /* 0x00300000e4e47984 */ /* 0x01ee620000000c00 */
        /* <DEDUP_REMOVED lines=15> */
.L_x_366:
[----:B------:R-:W-:Y:S05]  /*1c560*/  BSYNC B0 ;  /* 0x0000000000007941 */ /* 0x000fea0003800000 */
.L_x_365:
[----:B------:R-:W-:Y:S05]  /*1c570*/  @P1 EXIT ;  /* 0x000000000000194d */ /* 0x000fea0003800000 */
[----:B------:R-:W-:Y:S01]  /*1c580*/  IADD3 R6, P0, R6, 0x70, RZ ;  /* 0x0000007006067810 */ /* 0x000fe20007f1e0ff */
[----:B------:R-:W-:Y:S01]  /*1c590*/  ULDC.64 UR4, c[0x0][0x298] ;  /* 0x0000a60000047ab9 */ /* 0x000fe20000000a00 */
[----:B------:R-:W-:Y:S01]  /*1c5a0*/  MOV R3, R9 ;  /* 0x0000000900037202 */ /* 0x000fe20000000f00 */
[----:B------:R-:W-:Y:S02]  /*1c5b0*/  IMAD.MOV.U32 R2, RZ, RZ, R10 ;  /* 0x000000ffff027224 */ /* 0x000fe400078e000a */
[----:B------:R-:W-:Y:S02]  /*1c5c0*/  IMAD.X R0, RZ, RZ, R7, P0 ;  /* 0x000000ffff007224 */ /* 0x000fe400000e0607 */
[----:B--2---:R-:W-:-:S04]  /*1c5d0*/  IMAD.WIDE.U32 R4, R6, UR4, R2 ;  /* 0x0000000406047c25 */ /* 0x004fc8000f8e0002 */
        /* <DEDUP_REMOVED lines=8> */
.L_x_286:
        /* <DEDUP_REMOVED lines=88> */
.L_x_368:
[----:B------:R-:W-:Y:S05]  /*1cbe0*/  BSYNC B0 ;  /* 0x0000000000007941 */ /* 0x000fea0003800000 */
.L_x_367:
        /* <DEDUP_REMOVED lines=16> */
.L_x_370:
[----:B------:R-:W-:Y:S05]  /*1ccf0*/  BSYNC B0 ;  /* 0x0000000000007941 */ /* 0x000fea0003800000 */
.L_x_369:
        /* <DEDUP_REMOVED lines=16> */
.L_x_372:
[----:B------:R-:W-:Y:S05]  /*1ce00*/  BSYNC B0 ;  /* 0x0000000000007941 */ /* 0x000fea0003800000 */
.L_x_371:
        /* <DEDUP_REMOVED lines=16> */
.L_x_374:
[----:B------:R-:W-:Y:S05]  /*1cf10*/  BSYNC B0 ;  /* 0x0000000000007941 */ /* 0x000fea0003800000 */
.L_x_373:
        /* <DEDUP_REMOVED lines=16> */
.L_x_376:
[----:B------:R-:W-:Y:S05]  /*1d020*/  BSYNC B0 ;  /* 0x0000000000007941 */ /* 0x000fea0003800000 */
.L_x_375:
        /* <DEDUP_REMOVED lines=25> */
.L_x_378:
[----:B------:R-:W-:Y:S05]  /*1d1c0*/  BSYNC B0 ;  /* 0x0000000000007941 */ /* 0x000fea0003800000 */
.L_x_377:
        /* <DEDUP_REMOVED lines=19> */
.L_x_380:
[----:B------:R-:W-:Y:S05]  /*1d300*/  BSYNC B0 ;  /* 0x0000000000007941 */ /* 0x000fea0003800000 */
.L_x_379:
        /* <DEDUP_REMOVED lines=16> */
.L_x_382:
[----:B------:R-:W-:Y:S05]  /*1d410*/  BSYNC B0 ;  /* 0x0000000000007941 */ /* 0x000fea0003800000 */
.L_x_381:
        /* <DEDUP_REMOVED lines=11> */
.L_x_384:
[----:B------:R-:W-:Y:S05]  /*1d4d0*/  BSYNC B0 ;  /* 0x0000000000007941 */ /* 0x000fea0003800000 */
.L_x_383:
        /* <DEDUP_REMOVED lines=11> */
.L_x_386:
[----:B------:R-:W-:Y:S05]  /*1d590*/  BSYNC B0 ;  /* 0x0000000000007941 */ /* 0x000fea0003800000 */
.L_x_385:
        /* <DEDUP_REMOVED lines=10> */
.L_x_388:
[----:B------:R-:W-:Y:S05]  /*1d640*/  BSYNC B0 ;  /* 0x0000000000007941 */ /* 0x000fea0003800000 */
.L_x_387:
        /* <DEDUP_REMOVED lines=10> */
.L_x_390:
[----:B------:R-:W-:Y:S05]  /*1d6f0*/  BSYNC B0 ;  /* 0x0000000000007941 */ /* 0x000fea0003800000 */
.L_x_389:
        /* <DEDUP_REMOVED lines=10> */
.L_x_392:
[----:B------:R-:W-:Y:S05]  /*1d7a0*/  BSYNC B0 ;  /* 0x0000000000007941 */ /* 0x000fea0003800000 */
.L_x_391:
        /* <DEDUP_REMOVED lines=10> */
.L_x_394:
[----:B------:R-:W-:Y:S05]  /*1d850*/  BSYNC B0 ;  /* 0x0000000000007941 */ /* 0x000fea0003800000 */
.L_x_393:
        /* <DEDUP_REMOVED lines=10> */
.L_x_396:
[----:B------:R-:W-:Y:S05]  /*1d900*/  BSYNC B0 ;  /* 0x0000000000007941 */ /* 0x000fea0003800000 */
.L_x_395:
        /* <DEDUP_REMOVED lines=10> */
.L_x_397:
        /* <DEDUP_REMOVED lines=13> */
.L_x_1420:


//--------------------- .text._ZN5flash16flash_fwd_kernelI23Flash_fwd_kernel_traitsILi64ELi128ELi128ELi4ELb0ELb0EN7cutlass6half_tE19Flash_kernel_traitsILi64ELi128ELi128ELi4ES3_EELb0ELb1ELb0ELb1ELb0ELb0ELb0ELb0EEEvNS_16Flash_fwd_paramsE --------------------------
	.section	.text._ZN5flash16flash_fwd_kernelI23Flash_fwd_kernel_traitsILi64ELi128ELi128ELi4ELb0ELb0EN7cutlass6half_tE19Flash_kernel_traitsILi64ELi128ELi128ELi4ES3_EELb0ELb1ELb0ELb1ELb0ELb0ELb0ELb0EEEvNS_16Flash_fwd_paramsE,"ax",@progbits
	.align	128
        .global         _ZN5flash16flash_fwd_kernelI23Flash_fwd_kernel_traitsILi64ELi128ELi128ELi4ELb0ELb0EN7cutlass6half_tE19Flash_kernel_traitsILi64ELi128ELi128ELi4ES3_EELb0ELb1ELb0ELb1ELb0ELb0ELb0ELb0EEEvNS_16Flash_fwd_paramsE
        .type           _ZN5flash16flash_fwd_kernelI23Flash_fwd_kernel_traitsILi64ELi128ELi128ELi4ELb0ELb0EN7cutlass6half_tE19Flash_kernel_traitsILi64ELi128ELi128ELi4ES3_EELb0ELb1ELb0ELb1ELb0ELb0ELb0ELb0EEEvNS_16Flash_fwd_paramsE,@function
        .size           _ZN5flash16flash_fwd_kernelI23Flash_fwd_kernel_traitsILi64ELi128ELi128ELi4ELb0ELb0EN7cutlass6half_tE19Flash_kernel_traitsILi64ELi128ELi128ELi4ES3_EELb0ELb1ELb0ELb1ELb0ELb0ELb0ELb0EEEvNS_16Flash_fwd_paramsE,(.L_x_1421 - _ZN5flash16flash_fwd_kernelI23Flash_fwd_kernel_traitsILi64ELi128ELi128ELi4ELb0ELb0EN7cutlass6half_tE19Flash_kernel_traitsILi64ELi128ELi128ELi4ES3_EELb0ELb1ELb0ELb1ELb0ELb0ELb0ELb0EEEvNS_16Flash_fwd_paramsE)
        .other          _ZN5flash16flash_fwd_kernelI23Flash_fwd_kernel_traitsILi64ELi128ELi128ELi4ELb0ELb0EN7cutlass6half_tE19Flash_kernel_traitsILi64ELi128ELi128ELi4ES3_EELb0ELb1ELb0ELb1ELb0ELb0ELb0ELb0EEEvNS_16Flash_fwd_paramsE,@"STO_CUDA_ENTRY STV_DEFAULT"
_ZN5flash16flash_fwd_kernelI23Flash_fwd_kernel_traitsILi64ELi128ELi128ELi4ELb0ELb0EN7cutlass6half_tE19Flash_kernel_traitsILi64ELi128ELi128ELi4ES3_EELb0ELb1ELb0ELb1ELb0ELb0ELb0ELb0EEEvNS_16Flash_fwd_paramsE:
.text._ZN5flash16flash_fwd_kernelI23Flash_fwd_kernel_traitsILi64ELi128ELi128ELi4ELb0ELb0EN7cutlass6half_tE19Flash_kernel_traitsILi64ELi128ELi128ELi4ES3_EELb0ELb1ELb0ELb1ELb0ELb0ELb0ELb0EEEvNS_16Flash_fwd_paramsE:
        /* <DEDUP_REMOVED lines=55> */
.L_x_398:
[----:B------:R-:W-:-:S05]  /*0370*/  ULDC UR6, c[0x0][0x2c8] ;  /* 0x0000b20000067ab9 */ /* 0x000fca0000000800 */
.L_x_399:
        /* <DEDUP_REMOVED lines=41> */
[----:B------:R-:W-:-:S06]  /*0610*/  UISETP.NE.AND UP0, UPT, UR11, -0x1, UPT ;  /* 0xffffffff0b00788c */ /* 0x000fcc000bf05270 */
[----:B------:R-:W-:-:S03]  /*0620*/  PLOP3.LUT P0, PT, PT, PT, UP0, 0x80, 0x0 ;  /* 0x000000000000781c */ /* 0x000fc60003f0f008 */
[----:B------:R-:W-:Y:S01]  /*0630*/  @UP1 ULDC.64 UR6, c[0x0][0x240] ;  /* 0x0000900000061ab9 */ /* 0x000fe20000000a00 */
[----:B------:R-:W-:Y:S02]  /*0640*/  @!UP1 USHF.R.S32.HI UR8, URZ, 0x1f, UR30 ;  /* 0x0000001f3f089899 */ /* 0x000fe4000801141e */
[----:B------:R-:W-:Y:S02]  /*0650*/  @UP1 UIMAD.WIDE.U32 UR22, UR17, UR6, URZ ;  /* 0x00000006111612a5 */ /* 0x000fe4000f8e003f */
[----:B------:R-:W-:Y:S02]  /*0660*/  @UP0 UIADD3 UR14, UR10, UR11, URZ ;  /* 0x0000000b0a0e0290 */ /* 0x000fe4000fffe03f */
[----:B------:R-:W-:-:S03]  /*0670*/  @UP1 UIMAD UR4, UR17, UR7, UR23 ;  /* 0x00000007110412a4 */ /* 0x000fc6000f8e0217 */
[----:B------:R-:W-:Y:S01]  /*0680*/  @!UP1 ULDC.64 UR6, c[0x0][0x228] ;  /* 0x00008a0000069ab9 */ /* 0x000fe20000000a00 */
[----:B-1----:R-:W-:Y:S01]  /*0690*/  IABS R0, R16 ;  /* 0x0000001000007213 */ /* 0x002fe20000000000 */
[----:B------:R-:W-:Y:S02]  /*06a0*/  @!UP1 UIMAD UR8, UR8, UR6, URZ ;  /* 0x00000006080892a4 */ /* 0x000fe4000f8e023f */
[----:B------:R-:W-:Y:S02]  /*06b0*/  @!UP1 UIMAD.WIDE.U32 UR12, UR30, UR6, URZ ;  /* 0x000000061e0c92a5 */ /* 0x000fe4000f8e003f */
[----:B------:R-:W-:Y:S01]  /*06c0*/  IMAD.MOV.U32 R5, RZ, RZ, R0 ;  /* 0x000000ffff057224 */ /* 0x000fe200078e0000 */
[----:B------:R-:W-:-:S03]  /*06d0*/  @!UP1 UIMAD UR7, UR30, UR7, UR8 ;  /* 0x000000071e0792a4 */ /* 0x000fc6000f8e0208 */
[----:B------:R-:W1:Y:S01]  /*06e0*/  I2F.RP R2, R5 ;  /* 0x0000000500027306 */ /* 0x000e620000209400 */
[----:B--2---:R-:W-:Y:S01]  /*06f0*/  IABS R4, R4 ;  /* 0x0000000400047213 */ /* 0x004fe20000000000 */
[----:B------:R-:W-:Y:S01]  /*0700*/  @UP0 ULDC.64 UR8, c[0x0][0x248] ;  /* 0x0000920000080ab9 */ /* 0x000fe20000000a00 */
[----:B------:R-:W-:Y:S02]  /*0710*/  @!UP1 UIADD3 UR4, UR13, UR7, URZ ;  /* 0x000000070d049290 */ /* 0x000fe4000fffe03f */
[----:B------:R-:W-:Y:S02]  /*0720*/  @UP0 UIMAD.WIDE.U32 UR20, UR14, UR8, URZ ;  /* 0x000000080e1402a5 */ /* 0x000fe4000f8e003f */
[----:B------:R-:W-:Y:S01]  /*0730*/  @UP0 UIMAD UR14, UR14, UR9, URZ ;  /* 0x000000090e0e02a4 */ /* 0x000fe2000f8e023f */
[----:B------:R-:W-:-:S03]  /*0740*/  @!UP1 UMOV UR22, UR12 ;  /* 0x0000000c00169c82 */ /* 0x000fc60008000000 */
[----:B------:R-:W-:Y:S01]  /*0750*/  @UP0 UIADD3 UR14, UR21, UR14, URZ ;  /* 0x0000000e150e0290 */ /* 0x000fe2000fffe03f */
[----:B------:R-:W-:Y:S01]  /*0760*/  @UP0 UMOV UR16, UR20 ;  /* 0x0000001400100c82 */ /* 0x000fe20008000000 */
[----:B-1----:R-:W1:Y:S02]  /*0770*/  MUFU.RCP R2, R2 ;  /* 0x0000000200027308 */ /* 0x002e640000001000 */
[----:B-1----:R-:W-:-:S06]  /*0780*/  VIADD R2, R2, 0xffffffe ;  /* 0x0ffffffe02027836 */ /* 0x002fcc0000000000 */
[----:B------:R-:W1:Y:S02]  /*0790*/  F2I.FTZ.U32.TRUNC.NTZ R3, R2 ;  /* 0x0000000200037305 */ /* 0x000e64000021f000 */
[----:B-1----:R-:W-:Y:S02]  /*07a0*/  IMAD.MOV R0, RZ, RZ, -R3 ;  /* 0x000000ffff007224 */ /* 0x002fe400078e0a03 */
[----:B------:R-:W-:Y:S02]  /*07b0*/  IMAD.MOV.U32 R2, RZ, RZ, RZ ;  /* 0x000000ffff027224 */ /* 0x000fe400078e00ff */
[----:B------:R-:W-:-:S04]  /*07c0*/  IMAD R0, R0, R5, RZ ;  /* 0x0000000500007224 */ /* 0x000fc800078e02ff */
[----:B------:R-:W-:Y:S01]  /*07d0*/  IMAD.HI.U32 R2, R3, R0, R2 ;  /* 0x0000000003027227 */ /* 0x000fe200078e0002 */
[----:B------:R-:W-:Y:S02]  /*07e0*/  MOV R3, R4 ;  /* 0x0000000400037202 */ /* 0x000fe40000000f00 */
[----:B------:R-:W-:-:S03]  /*07f0*/  LEA.HI R4, R27, R221, RZ, 0x6 ;  /* 0x000000dd1b047211 */ /* 0x000fc600078f30ff */
[----:B------:R-:W-:-:S04]  /*0800*/  IMAD.HI.U32 R12, R2, R3, RZ ;  /* 0x00000003020c7227 */ /* 0x000fc800078e00ff */
[----:B------:R-:W-:-:S04]  /*0810*/  IMAD.MOV R0, RZ, RZ, -R12 ;  /* 0x000000ffff007224 */ /* 0x000fc800078e0a0c */
[----:B------:R-:W-:Y:S01]  /*0820*/  IMAD R2, R5, R0, R3 ;  /* 0x0000000005027224 */ /* 0x000fe200078e0203 */
[----:B------:R-:W-:-:S04]  /*0830*/  LEA.HI R3, R27, R221, RZ, 0x3 ;  /* 0x000000dd1b037211 */ /* 0x000fc800078f18ff */
[----:B------:R-:W-:Y:S02]  /*0840*/  SHF.R.S32.HI R14, RZ, 0x3, R3 ;  /* 0x00000003ff0e7819 */ /* 0x000fe40000011403 */
[----:B------:R-:W-:-:S03]  /*0850*/  LOP3.LUT R3, R3, 0xfffffff8, RZ, 0xc0, !PT ;  /* 0xfffffff803037812 */ /* 0x000fc600078ec0ff */
[----:B------:R-:W-:Y:S01]  /*0860*/  IMAD.SHL.U32 R0, R14, 0x40, RZ ;  /* 0x000000400e007824 */ /* 0x000fe200078e00ff */
[----:B------:R-:W-:-:S04]  /*0870*/  IADD3 R124, -R3, R221, RZ ;  /* 0x000000dd037c7210 */ /* 0x000fc80007ffe1ff */
[----:B------:R-:W-:Y:S01]  /*0880*/  LOP3.LUT R0, R0, 0x1c0, RZ, 0xc0, !PT ;  /* 0x000001c000007812 */ /* 0x000fe200078ec0ff */
[----:B------:R-:W-:-:S03]  /*0890*/  IMAD.SHL.U32 R204, R124, 0x8, RZ ;  /* 0x000000087ccc7824 */ /* 0x000fc600078e00ff */
[----:B------:R-:W-:Y:S02]  /*08a0*/  SHF.R.U32.HI R3, RZ, 0x3, R0 ;  /* 0x00000003ff037819 */ /* 0x000fe40000011600 */
[----:B------:R-:W-:Y:S01]  /*08b0*/  LOP3.LUT R0, R0, 0x38, R204, 0xf8, !PT ;  /* 0x0000003800007812 */ /* 0x000fe200078ef8cc */
        /* <DEDUP_REMOVED lines=14> */
.L_x_401:
[----:B------:R-:W-:Y:S01]  /*09a0*/  @UP0 UIADD3 UR11, UR10, UR11, URZ ;  /* 0x0000000b0a0b0290 */ /* 0x000fe2000fffe03f */
[----:B------:R-:W-:Y:S01]  /*09b0*/  LOP3.LUT R0, R0, R3, RZ, 0x3c, !PT ;  /* 0x0000000300007212 */ /* 0x000fe200078e3cff */
[----:B------:R-:W-:Y:S01]  /*09c0*/  @UP0 ULDC.64 UR6, c[0x0][0x250] ;  /* 0x0000940000060ab9 */ /* 0x000fe20000000a00 */
[----:B------:R-:W-:Y:S01]  /*09d0*/  IMAD.SHL.U32 R3, R4, 0x8, RZ ;  /* 0x0000000804037824 */ /* 0x000fe200078e00ff */
[----:B------:R-:W-:Y:S01]  /*09e0*/  @UP0 UIMAD.WIDE.U32 UR20, UR11, UR6, URZ ;  /* 0x000000060b1402a5 */ /* 0x000fe2000f8e003f */
[----:B------:R-:W-:Y:S01]  /*09f0*/  ISETP.GT.U32.AND P1, PT, R5, R2, PT ;  /* 0x000000020500720c */ /* 0x000fe20003f24070 */
[----:B------:R-:W-:Y:S02]  /*0a00*/  @UP0 UIMAD UR11, UR11, UR7, URZ ;  /* 0x000000070b0b02a4 */ /* 0x000fe4000f8e023f */
[----:B------:R-:W-:Y:S01]  /*0a10*/  USHF.R.S32.HI UR31, URZ, 0x1f, UR32 ;  /* 0x0000001f3f1f7899 */ /* 0x000fe20008011420 */
[----:B------:R-:W-:Y:S01]  /*0a20*/  LOP3.LUT R232, R0, 0xfffffe00, R3, 0xf8, !PT ;  /* 0xfffffe0000e87812 */ /* 0x000fe200078ef803 */
[----:B------:R-:W-:Y:S01]  /*0a30*/  @UP0 UIADD3 UR11, UR21, UR11, URZ ;  /* 0x0000000b150b0290 */ /* 0x000fe2000fffe03f */
[----:B------:R-:W-:Y:S01]  /*0a40*/  LOP3.LUT R0, R16, UR32, RZ, 0x3c, !PT ;  /* 0x0000002010007c12 */ /* 0x000fe2000f8e3cff */
        /* <DEDUP_REMOVED lines=13> */
.L_x_402:
[----:B------:R-:W1:Y:S01]  /*0b20*/  S2UR UR21, SR_CgaCtaId ;  /* 0x00000000001579c3 */ /* 0x000e620000008800 */
[----:B------:R-:W-:Y:S01]  /*0b30*/  @!P1 IMAD.IADD R2, R2, 0x1, -R5 ;  /* 0x0000000102029824 */ /* 0x000fe200078e0a05 */
[----:B------:R-:W-:Y:S01]  /*0b40*/  UIADD3 UR10, -UR33, UR19, URZ ;  /* 0x00000013210a7290 */ /* 0x000fe2000fffe13f */
[----:B------:R-:W-:Y:S01]  /*0b50*/  SHF.R.S32.HI R205, RZ, 0x1f, R204 ;  /* 0x0000001fffcd7819 */ /* 0x000fe200000114cc */
[----:B------:R-:W-:Y:S01]  /*0b60*/  ULDC.64 UR12, c[0x0][0x258] ;  /* 0x00009600000c7ab9 */ /* 0x000fe20000000a00 */
[----:B------:R-:W-:Y:S01]  /*0b70*/  ISETP.GE.AND P5, PT, R0, RZ, PT ;  /* 0x000000ff0000720c */ /* 0x000fe20003fa6270 */
[----:B------:R-:W-:Y:S01]  /*0b80*/  UIMAD UR15, UR31, UR12, URZ ;  /* 0x0000000c1f0f72a4 */ /* 0x000fe2000f8e023f */
[----:B------:R-:W-:Y:S01]  /*0b90*/  ISETP.GE.U32.AND P4, PT, R2, R5, PT ;  /* 0x000000050200720c */ /* 0x000fe20003f86070 */
[----:B------:R-:W-:Y:S01]  /*0ba0*/  IMAD.U32 R0, RZ, RZ, UR12 ;  /* 0x0000000cff007e24 */ /* 0x000fe2000f8e00ff */
[----:B------:R-:W-:Y:S01]  /*0bb0*/  IADD3 R2, P0, R204, UR22, RZ ;  /* 0x00000016cc027c10 */ /* 0x000fe2000ff1e0ff */
[----:B------:R-:W-:Y:S01]  /*0bc0*/  UIMAD UR13, UR32, UR13, UR15 ;  /* 0x0000000d200d72a4 */ /* 0x000fe2000f8e020f */
[C---:B------:R-:W-:Y:S01]  /*0bd0*/  ISETP.GE.AND P3, PT, R14.reuse, UR10, PT ;  /* 0x0000000a0e007c0c */ /* 0x040fe2000bf66270 */
[C---:B------:R-:W-:Y:S01]  /*0be0*/  VIADD R21, R14.reuse, 0x10 ;  /* 0x000000100e157836 */ /* 0x040fe20000000000 */
[----:B------:R-:W-:Y:S01]  /*0bf0*/  IADD3.X R3, R205, UR4, RZ, P0, !PT ;  /* 0x00000004cd037c10 */ /* 0x000fe200087fe4ff */
[----:B------:R-:W-:Y:S01]  /*0c00*/  UMOV UR4, 0x400 ;  /* 0x0000040000047882 */ /* 0x000fe20000000000 */
[----:B------:R-:W-:Y:S01]  /*0c10*/  SHF.R.S32.HI R15, RZ, 0x1f, R14 ;  /* 0x0000001fff0f7819 */ /* 0x000fe2000001140e */
[----:B------:R-:W-:Y:S01]  /*0c20*/  VIADD R20, R14, 0x20 ;  /* 0x000000200e147836 */ /* 0x000fe20000000000 */
[----:B------:R-:W-:Y:S01]  /*0c30*/  BSSY B0, `(.L_x_403) ;  /* 0x0000023000007945 */ /* 0x000fe20003800000 */
[----:B------:R-:W-:Y:S01]  /*0c40*/  IMAD.WIDE.U32 R10, R0, UR32, R2 ;  /* 0x00000020000a7c25 */ /* 0x000fe2000f8e0002 */
[----:B------:R-:W-:-:S02]  /*0c50*/  ISETP.NE.AND P6, PT, R16, RZ, PT ;  /* 0x000000ff1000720c */ /* 0x000fc40003fc5270 */
[----:B------:R-:W-:Y:S01]  /*0c60*/  ISETP.GE.AND P2, PT, R21, UR10, PT ;  /* 0x0000000a15007c0c */ /* 0x000fe2000bf46270 */
[C---:B------:R-:W-:Y:S01]  /*0c70*/  VIADD R23, R14.reuse, 0x30 ;  /* 0x000000300e177836 */ /* 0x040fe20000000000 */
[----:B-1----:R-:W-:Y:S01]  /*0c80*/  ULEA UR4, UR21, UR4, 0x18 ;  /* 0x0000000415047291 */ /* 0x002fe2000f8ec03f */
[----:B------:R-:W-:Y:S02]  /*0c90*/  VIADD R22, R14, 0x40 ;  /* 0x000000400e167836 */ /* 0x000fe40000000000 */
[----:B------:R-:W-:Y:S01]  /*0ca0*/  @!P1 VIADD R12, R12, 0x1 ;  /* 0x000000010c0c9836 */ /* 0x000fe20000000000 */
[----:B------:R-:W-:Y:S01]  /*0cb0*/  ISETP.GE.AND P1, PT, R20, UR10, PT ;  /* 0x0000000a14007c0c */ /* 0x000fe2000bf26270 */
[----:B------:R-:W-:Y:S01]  /*0cc0*/  IMAD.U32 R6, RZ, RZ, UR18 ;  /* 0x00000012ff067e24 */ /* 0x000fe2000f8e00ff */
[----:B------:R-:W-:Y:S01]  /*0cd0*/  ISETP.GE.AND P0, PT, R23, UR10, PT ;  /* 0x0000000a17007c0c */ /* 0x000fe2000bf06270 */
[----:B------:R-:W-:Y:S01]  /*0ce0*/  VIADD R9, R11, UR13 ;  /* 0x0000000d0b097c36 */ /* 0x000fe20008000000 */
[----:B------:R-:W-:Y:S01]  /*0cf0*/  LEA R232, R232, UR4, 0x1 ;  /* 0x00000004e8e87c11 */ /* 0x000fe2000f8e08ff */
[----:B------:R-:W-:Y:S01]  /*0d00*/  @P4 VIADD R12, R12, 0x1 ;  /* 0x000000010c0c4836 */ /* 0x000fe20000000000 */
[----:B------:R-:W-:Y:S01]  /*0d10*/  ISETP.GE.AND P4, PT, R22, UR10, PT ;  /* 0x0000000a16007c0c */ /* 0x000fe2000bf86270 */
[----:B------:R-:W-:-:S04]  /*0d20*/  IMAD.WIDE R6, R6, 0x80, R14 ;  /* 0x0000008006067825 */ /* 0x000fc800078e020e */
[----:B------:R-:W-:Y:S01]  /*0d30*/  VIADD R19, R14, 0x50 ;  /* 0x000000500e137836 */ /* 0x000fe20000000000 */
[----:B------:R-:W-:Y:S07]  /*0d40*/  @P3 BRA `(.L_x_404) ;  /* 0x0000000000443947 */ /* 0x000fee0003800000 */
        /* <DEDUP_REMOVED lines=17> */
.L_x_404:
[----:B------:R-:W-:Y:S05]  /*0e60*/  BSYNC B0 ;  /* 0x0000000000007941 */ /* 0x000fea0003800000 */
.L_x_403:
        /* <DEDUP_REMOVED lines=24> */
.L_x_406:
[----:B------:R-:W-:Y:S05]  /*0ff0*/  BSYNC B0 ;  /* 0x0000000000007941 */ /* 0x000fea0003800000 */
.L_x_405:
        /* <DEDUP_REMOVED lines=24> */
.L_x_408:
[----:B------:R-:W-:Y:S05]  /*1180*/  BSYNC B0 ;  /* 0x0000000000007941 */ /* 0x000fea0003800000 */
.L_x_407:
        /* <DEDUP_REMOVED lines=25> */
.L_x_410:
[----:B------:R-:W-:Y:S05]  /*1320*/  BSYNC B0 ;  /* 0x0000000000007941 */ /* 0x000fea0003800000 */
.L_x_409:
[----:B------:R-:W-:Y:S04]  /*1330*/  BSSY B0, `(.L_x_411) ;  /* 0x0000016000007945 */ /* 0x000fe80003800000 */
        /* <DEDUP_REMOVED lines=21> */
.L_x_412:
[----:B------:R-:W-:Y:S05]  /*1490*/  BSYNC B0 ;  /* 0x0000000000007941 */ /* 0x000fea0003800000 */
.L_x_411:
        /* <DEDUP_REMOVED lines=22> */
.L_x_414:
[----:B------:R-:W-:Y:S05]  /*1600*/  BSYNC B0 ;  /* 0x0000000000007941 */ /* 0x000fea0003800000 */
.L_x_413:
        /* <DEDUP_REMOVED lines=22> */
.L_x_416:
[----:B------:R-:W-:Y:S05]  /*1770*/  BSYNC B0 ;  /* 0x0000000000007941 */ /* 0x000fea0003800000 */
.L_x_415:
        /* <DEDUP_REMOVED lines=22> */
.L_x_418:
[----:B------:R-:W-:Y:S05]  /*18e0*/  BSYNC B0 ;  /* 0x0000000000007941 */ /* 0x000fea0003800000 */
.L_x_417:
[----:B------:R-:W-:Y:S01]  /*18f0*/  IMAD.IADD R10, R221, 0x1, -R13 ;  /* 0x00000001dd0a7824 */ /* 0x000fe200078e0a0d */
[----:B------:R-:W-:Y:S01]  /*1900*/  ULDC.64 UR12, c[0x0][0x260] ;  /* 0x00009800000c7ab9 */ /* 0x000fe20000000a00 */
[C---:B--2-4-:R-:W-:Y:S01]  /*1910*/  IMAD R4, R15.reuse, UR8, RZ ;  /* 0x000000080f047c24 */ /* 0x054fe2000f8e02ff */
[----:B------:R-:W-:Y:S01]  /*1920*/  UIADD3 UR22, UR26, -0x1, URZ ;  /* 0xffffffff1a167890 */ /* 0x000fe2000fffe03f */
[----:B------:R-:W-:Y:S01]  /*1930*/  IMAD.WIDE.U32 R2, R14, UR8, R204 ;  /* 0x000000080e027c25 */ /* 0x000fe2000f8e00cc */
[----:B------:R-:W-:Y:S01]  /*1940*/  SHF.R.S32.HI R6, RZ, 0x1f, R10 ;  /* 0x0000001fff067819 */ /* 0x000fe2000001140a */
[----:B------:R-:W-:Y:S01]  /*1950*/  USHF.L.U64.HI UR23, UR8, 0x7, UR9 ;  /* 0x0000000708177899 */ /* 0x000fe20008010209 */
[----:B------:R-:W-:Y:S01]  /*1960*/  BSSY B0, `(.L_x_419) ;  /* 0x000003c000007945 */ /* 0x000fe20003800000 */
[----:B------:R-:W-:Y:S01]  /*1970*/  IMAD.MOV.U32 R0, RZ, RZ, R12 ;  /* 0x000000ffff007224 */ /* 0x000fe200078e000c */
[----:B------:R-:W-:Y:S01]  /*1980*/  LEA.HI R17, R6, R10, RZ, 0x3 ;  /* 0x0000000a06117211 */ /* 0x000fe200078f18ff */
[----:B------:R-:W-:Y:S01]  /*1990*/  IMAD R5, R14, UR9, R4 ;  /* 0x000000090e057c24 */ /* 0x000fe2000f8e0204 */
[----:B------:R-:W-:Y:S01]  /*19a0*/  IADD3 R4, P0, R2, UR16, RZ ;  /* 0x0000001002047c10 */ /* 0x000fe2000ff1e0ff */
[----:B------:R-:W-:Y:S01]  /*19b0*/  @!P5 IMAD.MOV R0, RZ, RZ, -R0 ;  /* 0x000000ffff00d224 */ /* 0x000fe200078e0a00 */
[----:B------:R-:W-:Y:S01]  /*19c0*/  @!P6 LOP3.LUT R0, RZ, R16, RZ, 0x33, !PT ;  /* 0x00000010ff00e212 */ /* 0x000fe200078e33ff */
[----:B------:R-:W-:Y:S01]  /*19d0*/  IMAD R6, R15, UR6, RZ ;  /* 0x000000060f067c24 */ /* 0x000fe2000f8e02ff */
[----:B------:R-:W-:Y:S01]  /*19e0*/  IADD3.X R5, R3, UR14, R5, P0, !PT ;  /* 0x0000000e03057c10 */ /* 0x000fe200087fe405 */
[C---:B------:R-:W-:Y:S01]  /*19f0*/  IMAD.WIDE.U32 R2, R14.reuse, UR6, R204 ;  /* 0x000000060e027c25 */ /* 0x040fe2000f8e00cc */
[----:B------:R-:W-:Y:S01]  /*1a00*/  SHF.R.S32.HI R7, RZ, 0x1f, R0 ;  /* 0x0000001fff077819 */ /* 0x000fe20000011400 */
[----:B------:R-:W-:Y:S01]  /*1a10*/  UIMAD UR29, UR22, -0x80, UR28 ;  /* 0xffffff80161d78a4 */ /* 0x000fe2000f8e021c */
[----:B------:R-:W-:Y:S01]  /*1a20*/  LOP3.LUT R9, R17, 0xfffffff8, RZ, 0xc0, !PT ;  /* 0xfffffff811097812 */ /* 0x000fe200078ec0ff */
[----:B------:R-:W-:Y:S01]  /*1a30*/  IMAD R6, R14, UR7, R6 ;  /* 0x000000070e067c24 */ /* 0x000fe2000f8e0206 */
[----:B------:R-:W-:Y:S01]  /*1a40*/  IADD3 R8, P0, R2, UR20, RZ ;  /* 0x0000001402087c10 */ /* 0x000fe2000ff1e0ff */
[----:B------:R-:W-:Y:S01]  /*1a50*/  IMAD R2, R7, UR12, RZ ;  /* 0x0000000c07027c24 */ /* 0x000fe2000f8e02ff */
[----:B------:R-:W-:Y:S01]  /*1a60*/  IADD3 R16, R10, -R9, RZ ;  /* 0x800000090a107210 */ /* 0x000fe20007ffe0ff */
[----:B------:R-:W-:Y:S01]  /*1a70*/  IMAD.WIDE.U32 R30, R0, UR12, R4 ;  /* 0x0000000c001e7c25 */ /* 0x000fe2000f8e0004 */
[----:B------:R-:W-:Y:S01]  /*1a80*/  IADD3.X R9, R3, UR11, R6, P0, !PT ;  /* 0x0000000b03097c10 */ /* 0x000fe200087fe406 */
[----:B------:R-:W-:Y:S01]  /*1a90*/  USHF.L.U32 UR27, UR8, 0x7, URZ ;  /* 0x00000007081b7899 */ /* 0x000fe2000800063f */
[----:B------:R-:W-:Y:S01]  /*1aa0*/  ISETP.GE.AND P6, PT, R14, UR29, PT ;  /* 0x0000001d0e007c0c */ /* 0x000fe2000bfc6270 */
[----:B------:R-:W-:Y:S01]  /*1ab0*/  IMAD R3, R0, UR13, R2 ;  /* 0x0000000d00037c24 */ /* 0x000fe2000f8e0202 */
[----:B------:R-:W-:Y:S01]  /*1ac0*/  ULDC.64 UR12, c[0x0][0x268] ;  /* 0x00009a00000c7ab9 */ /* 0x000fe20000000a00 */
[----:B------:R2:W-:Y:S01]  /*1ad0*/  STL.64 [R1+0xf0], R30 ;  /* 0x0000f01e01007387 */ /* 0x0005e20000100a00 */
[----:B------:R-:W-:Y:S01]  /*1ae0*/  IMAD.MOV.U32 R28, RZ, RZ, R30 ;  /* 0x000000ffff1c7224 */ /* 0x000fe200078e001e */
[----:B------:R-:W-:Y:S01]  /*1af0*/  USHF.R.S32.HI UR16, URZ, 0x1f, UR22 ;  /* 0x0000001f3f107899 */ /* 0x000fe20008011416 */
[----:B------:R-:W-:Y:S01]  /*1b00*/  IMAD.IADD R29, R31, 0x1, R3 ;  /* 0x000000011f1d7824 */ /* 0x000fe200078e0203 */
[----:B------:R-:W-:Y:S01]  /*1b10*/  MOV R2, UR22 ;  /* 0x0000001600027c02 */ /* 0x000fe20008000f00 */
[----:B------:R-:W-:Y:S01]  /*1b20*/  UIMAD UR11, UR23, UR22, URZ ;  /* 0x00000016170b72a4 */ /* 0x000fe2000f8e023f */
[----:B------:R-:W-:Y:S01]  /*1b30*/  ISETP.GE.AND P5, PT, R21, UR29, PT ;  /* 0x0000001d15007c0c */ /* 0x000fe2000bfa6270 */
[----:B------:R-:W-:Y:S01]  /*1b40*/  IMAD R7, R7, UR12, RZ ;  /* 0x0000000c07077c24 */ /* 0x000fe2000f8e02ff */
[----:B------:R4:W-:Y:S01]  /*1b50*/  STL.64 [R1+0xe8], R28 ;  /* 0x0000e81c01007387 */ /* 0x0009e20000100a00 */
[----:B------:R-:W-:Y:S01]  /*1b60*/  ISETP.GE.AND P4, PT, R20, UR29, PT ;  /* 0x0000001d14007c0c */ /* 0x000fe2000bf86270 */
[----:B------:R-:W-:Y:S01]  /*1b70*/  UIMAD UR11, UR16, UR27, UR11 ;  /* 0x0000001b100b72a4 */ /* 0x000fe2000f8e020b */
[----:B------:R-:W-:-:S02]  /*1b80*/  IMAD.WIDE.U32 R2, R2, UR27, R28 ;  /* 0x0000001b02027c25 */ /* 0x000fc4000f8e001c */
[----:B------:R-:W-:Y:S02]  /*1b90*/  R2P PR, R16, 0x6 ;  /* 0x0000000610007804 */ /* 0x000fe40000000000 */
[----:B------:R-:W-:Y:S01]  /*1ba0*/  IMAD.MOV.U32 R48, RZ, RZ, 0x10 ;  /* 0x00000010ff307424 */ /* 0x000fe200078e00ff */
[----:B------:R-:W-:Y:S01]  /*1bb0*/  ISETP.GE.AND P3, PT, R23, UR29, PT ;  /* 0x0000001d17007c0c */ /* 0x000fe2000bf66270 */
[----:B------:R-:W-:Y:S01]  /*1bc0*/  IMAD.MOV.U32 R125, RZ, RZ, 0x20 ;  /* 0x00000020ff7d7424 */ /* 0x000fe200078e00ff */
[----:B------:R-:W-:Y:S01]  /*1bd0*/  ISETP.GE.AND P0, PT, R22, UR29, PT ;  /* 0x0000001d16007c0c */ /* 0x000fe2000bf06270 */
[----:B------:R-:W-:Y:S01]  /*1be0*/  IMAD R25, R0, UR13, R7 ;  /* 0x0000000d00197c24 */ /* 0x000fe2000f8e0207 */
[----:B------:R-:W-:Y:S02]  /*1bf0*/  SEL R5, R48, 0xfffffff0, !P1 ;  /* 0xfffffff030057807 */ /* 0x000fe40004800000 */
[----:B------:R-:W-:Y:S02]  /*1c00*/  SEL R6, R125, 0xffffffe0, !P2 ;  /* 0xffffffe07d067807 */ /* 0x000fe40005000000 */
[----:B------:R-:W-:-:S02]  /*1c10*/  ISETP.GE.AND P1, PT, R19, UR29, PT ;  /* 0x0000001d13007c0c */ /* 0x000fc4000bf26270 */
[----:B------:R-:W-:Y:S01]  /*1c20*/  ISETP.GE.AND P2, PT, R18, UR29, PT ;  /* 0x0000001d12007c0c */ /* 0x000fe2000bf46270 */
[----:B--2---:R-:W-:Y:S01]  /*1c30*/  IMAD.WIDE.U32 R30, R0, UR12, R8 ;  /* 0x0000000c001e7c25 */ /* 0x004fe2000f8e0008 */
[----:B------:R-:W-:-:S04]  /*1c40*/  IADD3 R9, R3, UR11, RZ ;  /* 0x0000000b03097c10 */ /* 0x000fc8000fffe0ff */
        /* <DEDUP_REMOVED lines=13> */
.L_x_420:
[----:B------:R-:W-:Y:S05]  /*1d20*/  BSYNC B0 ;  /* 0x0000000000007941 */ /* 0x000fea0003800000 */
.L_x_419:
        /* <DEDUP_REMOVED lines=18> */
.L_x_422:
[----:B------:R-:W-:Y:S05]  /*1e50*/  BSYNC B0 ;  /* 0x0000000000007941 */ /* 0x000fea0003800000 */
.L_x_421:
        /* <DEDUP_REMOVED lines=18> */
.L_x_424:
[----:B------:R-:W-:Y:S05]  /*1f80*/  BSYNC B0 ;  /* 0x0000000000007941 */ /* 0x000fea0003800000 */
.L_x_423:
        /* <DEDUP_REMOVED lines=18> */
.L_x_426:
[----:B------:R-:W-:Y:S05]  /*20b0*/  BSYNC B0 ;  /* 0x0000000000007941 */ /* 0x000fea0003800000 */
.L_x_425:
        /* <DEDUP_REMOVED lines=18> */
.L_x_428:
[----:B------:R-:W-:Y:S05]  /*21e0*/  BSYNC B0 ;  /* 0x0000000000007941 */ /* 0x000fea0003800000 */
.L_x_427:
        /* <DEDUP_REMOVED lines=19> */
.L_x_430:
[----:B------:R-:W-:Y:S05]  /*2320*/  BSYNC B0 ;  /* 0x0000000000007941 */ /* 0x000fea0003800000 */
.L_x_429:
        /* <DEDUP_REMOVED lines=19> */
.L_x_432:
[----:B------:R-:W-:Y:S05]  /*2460*/  BSYNC B0 ;  /* 0x0000000000007941 */ /* 0x000fea0003800000 */
.L_x_431:
        /* <DEDUP_REMOVED lines=18> */
.L_x_434:
[----:B------:R-:W-:Y:S05]  /*2590*/  BSYNC B0 ;  /* 0x0000000000007941 */ /* 0x000fea0003800000 */
.L_x_433:
[----:B------:R-:W-:Y:S01]  /*25a0*/  ULDC.64 UR20, c[0x0][0x3c8] ;  /* 0x0000f20000147ab9 */ /* 0x000fe20000000a00 */
[----:B------:R-:W0:Y:S01]  /*25b0*/  LDGDEPBAR ;  /* 0x00000000000079af */ /* 0x000e220000000000 */
[----:B------:R-:W-:-:S04]  /*25c0*/  UISETP.NE.U32.AND UP1, UPT, UR20, URZ, UPT ;  /* 0x0000003f1400728c */ /* 0x000fc8000bf25070 */
[----:B------:R-:W-:-:S06]  /*25d0*/  UISETP.NE.AND.EX UP1, UPT, UR21, URZ, UPT, UP1 ;  /* 0x0000003f1500728c */ /* 0x000fcc000bf25310 */
[----:B------:R-:W-:-:S05]  /*25e0*/  PLOP3.LUT P0, PT, PT, PT, UP1, 0x80, 0x0 ;  /* 0x000000000000781c */ /* 0x000fca0003f0f018 */
[----:B------:R-:W-:Y:S01]  /*25f0*/  @UP1 USHF.R.S32.HI UR13, URZ, 0x1f, UR30 ;  /* 0x0000001f3f0d1899 */ /* 0x000fe2000801141e */
[----:B------:R-:W-:Y:S01]  /*2600*/  @UP1 ULDC.64 UR14, c[0x0][0x3d0] ;  /* 0x0000f400000e1ab9 */ /* 0x000fe20000000a00 */
[----:B------:R-:W-:Y:S02]  /*2610*/  @UP1 UMOV UR34, UR32 ;  /* 0x0000002000221c82 */ /* 0x000fe40008000000 */
[----:B------:R-:W-:Y:S01]  /*2620*/  @UP1 UIMAD UR13, UR13, UR14, URZ ;  /* 0x0000000e0d0d12a4 */ /* 0x000fe2000f8e023f */
[----:B------:R-:W-:Y:S02]  /*2630*/  @UP1 UMOV UR35, UR31 ;  /* 0x0000001f00231c82 */ /* 0x000fe40008000000 */
[----:B------:R-:W-:Y:S01]  /*2640*/  @UP1 UIMAD.WIDE.U32 UR34, UR30, UR14, UR34 ;  /* 0x0000000e1e2212a5 */ /* 0x000fe2000f8e0022 */
[----:B-1----:R-:W-:Y:S01]  /*2650*/  LEA.HI R9, R27, R221, RZ, 0x5 ;  /* 0x000000dd1b097211 */ /* 0x002fe200078f28ff */
[----:B------:R-:W-:Y:S01]  /*2660*/  @UP1 UIMAD UR13, UR30, UR15, UR13 ;  /* 0x0000000f1e0d12a4 */ /* 0x000fe2000f8e020d */
[----:B------:R-:W-:Y:S01]  /*2670*/  SHF.R.S32.HI R4, RZ, 0x4, R26 ;  /* 0x00000004ff047819 */ /* 0x000fe2000001141a */
[----:B------:R-:W-:Y:S01]  /*2680*/  @UP1 ULEA UR20, UP0, UR34, UR20, 0x2 ;  /* 0x0000001422141291 */ /* 0x000fe2000f80103f */
[----:B------:R-:W-:-:S04]  /*2690*/  DEPBAR.LE SB0, 0x0 ;  /* 0x000080000000791a */ /* 0x000fc80000000000 */
[----:B------:R-:W-:Y:S01]  /*26a0*/  @UP1 UIADD3 UR13, UR35, UR13, URZ ;  /* 0x0000000d230d1290 */ /* 0x000fe2000fffe03f */
[----:B------:R-:W-:-:S03]  /*26b0*/  IMAD.U32 R2, RZ, RZ, UR20 ;  /* 0x00000014ff027e24 */ /* 0x000fc6000f8e00ff */
[----:B------:R-:W-:-:S03]  /*26c0*/  @UP1 ULEA.HI.X UR21, UR34, UR21, UR13, 0x2, UP0 ;  /* 0x0000001522151291 */ /* 0x000fc600080f140d */
[----:B------:R-:W-:-:S03]  /*26d0*/  @UP1 ULDC UR13, c[0x0][0x2e8] ;  /* 0x0000ba00000d1ab9 */ /* 0x000fc60000000800 */
[----:B------:R-:W-:-:S06]  /*26e0*/  IMAD.U32 R3, RZ, RZ, UR21 ;  /* 0x00000015ff037e24 */ /* 0x000fcc000f8e00ff */
[----:B------:R1:W5:Y:S01]  /*26f0*/  @P0 LDG.E R3, desc[UR24][R2.64] ;  /* 0x0000001802030981 */ /* 0x000362000c1e1900 */
[----:B------:R-:W-:Y:S01]  /*2700*/  LOP3.LUT R0, R9, 0xffffffe0, RZ, 0xc0, !PT ;  /* 0xffffffe009007812 */ /* 0x000fe200078ec0ff */
[----:B----4-:R-:W-:Y:S01]  /*2710*/  IMAD.IADD R29, R31, 0x1, R25 ;  /* 0x000000011f1d7824 */ /* 0x010fe200078e0219 */
[----:B------:R-:W-:Y:S01]  /*2720*/  LEA.HI R7, R26, R4, RZ, 0x1 ;  /* 0x000000041a077211 */ /* 0x000fe200078f08ff */
[----:B------:R-:W-:Y:S01]  /*2730*/  IMAD.MOV.U32 R28, RZ, RZ, R30 ;  /* 0x000000ffff1c7224 */ /* 0x000fe200078e001e */
[----:B------:R-:W-:Y:S01]  /*2740*/  SHF.R.S32.HI R9, RZ, 0x5, R9 ;  /* 0x00000005ff097819 */ /* 0x000fe20000011409 */
[----:B------:R-:W-:Y:S01]  /*2750*/  IMAD.IADD R0, R221, 0x1, -R0 ;  /* 0x00000001dd007824 */ /* 0x000fe200078e0a00 */
[----:B------:R-:W-:Y:S01]  /*2760*/  USHF.L.U32 UR14, UR6, 0x7, URZ ;  /* 0x00000007060e7899 */ /* 0x000fe2000800063f */
[----:B------:R-:W-:Y:S01]  /*2770*/  BSSY B0, `(.L_x_435) ;  /* 0x000003c000007945 */ /* 0x000fe20003800000 */
[----:B------:R-:W-:Y:S01]  /*2780*/  LEA R8, R9, UR33, 0x4 ;  /* 0x0000002109087c11 */ /* 0x000fe2000f8e20ff */
[----:B------:R4:W-:Y:S01]  /*2790*/  STL.64 [R1+0x110], R28 ;  /* 0x0001101c01007387 */ /* 0x0009e20000100a00 */
[----:B------:R-:W-:Y:S01]  /*27a0*/  BAR.SYNC.DEFER_BLOCKING 0x0 ;  /* 0x0000000000007b1d */ /* 0x000fe20000010000 */
[----:B------:R-:W-:-:S02]  /*27b0*/  ISETP.GE.AND P6, PT, R21, UR29, PT ;  /* 0x0000001d15007c0c */ /* 0x000fc4000bfc6270 */
[----:B------:R-:W-:Y:S02]  /*27c0*/  ISETP.GE.AND P5, PT, R20, UR29, PT ;  /* 0x0000001d14007c0c */ /* 0x000fe4000bfa6270 */
[----:B------:R-:W-:Y:S02]  /*27d0*/  ISETP.GE.AND P4, PT, R23, UR29, PT ;  /* 0x0000001d17007c0c */ /* 0x000fe4000bf86270 */
[----:B------:R-:W-:Y:S02]  /*27e0*/  ISETP.GE.AND P3, PT, R22, UR29, PT ;  /* 0x0000001d16007c0c */ /* 0x000fe4000bf66270 */
[----:B------:R-:W-:Y:S01]  /*27f0*/  ISETP.GE.AND P2, PT, R19, UR29, PT ;  /* 0x0000001d13007c0c */ /* 0x000fe2000bf46270 */
[----:B-1----:R-:W5:Y:S01]  /*2800*/  @P0 MUFU.RCP R2, UR13 ;  /* 0x0000000d00020d08 */ /* 0x002f620008001000 */
[----:B------:R-:W-:Y:S01]  /*2810*/  USHF.L.U64.HI UR13, UR6, 0x7, UR7 ;  /* 0x00000007060d7899 */ /* 0x000fe20008010207 */
[----:B------:R-:W-:-:S03]  /*2820*/  ISETP.GE.AND P1, PT, R18, UR29, PT ;  /* 0x0000001d12007c0c */ /* 0x000fc6000bf26270 */
[----:B------:R-:W-:-:S04]  /*2830*/  UIMAD UR20, UR13, UR22, URZ ;  /* 0x000000160d1472a4 */ /* 0x000fc8000f8e023f */
[----:B------:R-:W-:Y:S01]  /*2840*/  UIMAD UR20, UR16, UR14, UR20 ;  /* 0x0000000e101472a4 */ /* 0x000fe2000f8e0214 */
[----:B-----5:R-:W-:Y:S01]  /*2850*/  @P0 FMUL.FTZ R3, R3, R2 ;  /* 0x0000000203030220 */ /* 0x020fe20000410000 */
[----:B------:R-:W-:Y:S02]  /*2860*/  LOP3.LUT R2, R7, 0xfffffffe, RZ, 0xc0, !PT ;  /* 0xfffffffe07027812 */ /* 0x000fe400078ec0ff */
[----:B------:R-:W-:Y:S02]  /*2870*/  SHF.R.S32.HI R7, RZ, 0x1f, R0 ;  /* 0x0000001fff077819 */ /* 0x000fe40000011400 */
[----:B------:R-:W-:Y:S01]  /*2880*/  @P0 R2UR UR15, R3 ;  /* 0x00000000030f02ca */ /* 0x000fe200000e0000 */
[----:B------:R-:W-:Y:S01]  /*2890*/  IMAD.IADD R12, R4, 0x1, -R2 ;  /* 0x00000001040c7824 */ /* 0x000fe200078e0a02 */
[----:B------:R-:W-:Y:S01]  /*28a0*/  LEA.HI R0, R7, R0, RZ, 0x2 ;  /* 0x0000000007007211 */ /* 0x000fe200078f10ff */
[----:B------:R-:W-:Y:S01]  /*28b0*/  IMAD.SHL.U32 R4, R124, 0x40, RZ ;  /* 0x000000407c047824 */ /* 0x000fe200078e00ff */
[C---:B------:R-:W-:Y:S01]  /*28c0*/  ISETP.GE.AND P0, PT, R14.reuse, UR29, PT ;  /* 0x0000001d0e007c0c */ /* 0x040fe2000bf06270 */
[----:B------:R-:W-:Y:S01]  /*28d0*/  IMAD.SHL.U32 R2, R14, 0x8, RZ ;  /* 0x000000080e027824 */ /* 0x000fe200078e00ff */
[----:B------:R-:W-:Y:S01]  /*28e0*/  SHF.R.S32.HI R3, RZ, 0x2, R0 ;  /* 0x00000002ff037819 */ /* 0x000fe20000011400 */
[----:B------:R-:W-:Y:S01]  /*28f0*/  IMAD.U32 R7, RZ, RZ, UR28 ;  /* 0x0000001cff077e24 */ /* 0x000fe2000f8e00ff */
[----:B------:R-:W-:Y:S01]  /*2900*/  LOP3.LUT R0, R4, 0x1c0, RZ, 0xc0, !PT ;  /* 0x000001c004007812 */ /* 0x000fe200078ec0ff */
[----:B------:R-:W-:Y:S01]  /*2910*/  IMAD.SHL.U32 R4, R12, 0x8, RZ ;  /* 0x000000080c047824 */ /* 0x000fe200078e00ff */
[----:B------:R-:W-:Y:S01]  /*2920*/  IADD3 R8, R8, 0x1, R3 ;  /* 0x0000000108087810 */ /* 0x000fe20007ffe003 */
[----:B------:R-:W-:Y:S01]  /*2930*/  IMAD.SHL.U32 R3, R16, 0x40, RZ ;  /* 0x0000004010037824 */ /* 0x000fe200078e00ff */
[----:B------:R-:W-:-:S02]  /*2940*/  LOP3.LUT R10, R0, 0x8, R2, 0xf8, !PT ;  /* 0x00000008000a7812 */ /* 0x000fc400078ef802 */
[----:B------:R-:W-:Y:S02]  /*2950*/  SHF.R.U32.HI R0, RZ, 0x3, R0 ;  /* 0x00000003ff007819 */ /* 0x000fe40000011600 */
[----:B------:R-:W-:Y:S01]  /*2960*/  LOP3.LUT R2, R3, 0x1c0, RZ, 0xc0, !PT ;  /* 0x000001c003027812 */ /* 0x000fe200078ec0ff */
[----:B------:R4:W-:Y:S01]  /*2970*/  @P0 STS.128 [R232+0x8000], RZ ;  /* 0x008000ffe8000388 */ /* 0x0009e20000000c00 */
[----:B------:R-:W-:Y:S01]  /*2980*/  IMAD.SHL.U32 R3, R17, 0x40, RZ ;  /* 0x0000004011037824 */ /* 0x000fe200078e00ff */
[----:B------:R-:W-:Y:S02]  /*2990*/  LOP3.LUT R10, R10, R0, RZ, 0x3c, !PT ;  /* 0x000000000a0a7212 */ /* 0x000fe400078e3cff */
[----:B------:R-:W-:Y:S02]  /*29a0*/  LOP3.LUT R4, R2, 0x8, R4, 0xf8, !PT ;  /* 0x0000000802047812 */ /* 0x000fe400078ef804 */
[----:B------:R-:W-:Y:S02]  /*29b0*/  LOP3.LUT R207, R3, 0xfffffe00, RZ, 0xc0, !PT ;  /* 0xfffffe0003cf7812 */ /* 0x000fe400078ec0ff */
[----:B------:R-:W-:Y:S01]  /*29c0*/  IADD3 R3, R7, -UR19, R8 ;  /* 0x8000001307037c10 */ /* 0x000fe2000fffe008 */
[----:B------:R-:W-:Y:S01]  /*29d0*/  IMAD.U32 R8, RZ, RZ, UR22 ;  /* 0x00000016ff087e24 */ /* 0x000fe2000f8e00ff */
[----:B------:R-:W-:Y:S01]  /*29e0*/  SHF.R.U32.HI R2, RZ, 0x3, R2 ;  /* 0x00000003ff027819 */ /* 0x000fe20000011602 */
[----:B------:R-:W-:-:S02]  /*29f0*/  IMAD R0, R9, 0x400, R207 ;  /* 0x0000040009007824 */ /* 0x000fc400078e02cf */
[----:B------:R-:W-:Y:S01]  /*2a00*/  IMAD.WIDE.U32 R8, R8, UR14, R28 ;  /* 0x0000000e08087c25 */ /* 0x000fe2000f8e001c */
[----:B------:R-:W-:-:S03]  /*2a10*/  LOP3.LUT R206, R4, R2, RZ, 0x3c, !PT ;  /* 0x0000000204ce7212 */ /* 0x000fc600078e3cff */
[----:B------:R-:W-:Y:S01]  /*2a20*/  VIADD R7, R3, UR5 ;  /* 0x0000000503077c36 */ /* 0x000fe20008000000 */
[----:B------:R-:W-:Y:S01]  /*2a30*/  UMOV UR5, URZ ;  /* 0x0000003f00057c82 */ /* 0x000fe20008000000 */
[----:B------:R-:W-:Y:S01]  /*2a40*/  VIADD R11, R9, UR20 ;  /* 0x00000014090b7c36 */ /* 0x000fe20008000000 */
[----:B------:R-:W-:Y:S01]  /*2a50*/  @UP1 UMOV UR5, UR15 ;  /* 0x0000000f00051c82 */ /* 0x000fe20008000000 */
[----:B------:R-:W-:Y:S01]  /*2a60*/  IMAD.IADD R0, R206, 0x1, R0 ;  /* 0x00000001ce007824 */ /* 0x000fe200078e0200 */
        /* <DEDUP_REMOVED lines=12> */
.L_x_436:
[----:B------:R-:W-:Y:S05]  /*2b30*/  BSYNC B0 ;  /* 0x0000000000007941 */ /* 0x000fea0003800000 */
.L_x_435:
[----:B------:R2:W-:Y:S01]  /*2b40*/  @P6 STS.128 [R232+0x8800], RZ ;  /* 0x008800ffe8006388 */ /* 0x0005e20000000c00 */
[----:B-1----:R-:W-:Y:S01]  /*2b50*/  IMAD R2, R12, 0x200, R10 ;  /* 0x000002000c027824 */ /* 0x002fe200078e020a */
        /* <DEDUP_REMOVED lines=14> */
[----:B------:R-:W-:-:S04]  /*2c40*/  LEA R2, P6, R0, UR20, 0x1 ;  /* 0x0000001400027c11 */ /* 0x000fc8000f8c08ff */
[----:B------:R-:W-:-:S05]  /*2c50*/  LEA.HI.X R3, R0, UR21, R3, 0x1, P6 ;  /* 0x0000001500037c11 */ /* 0x000fca000b0f0c03 */
[----:B------:R-:W-:Y:S01]  /*2c60*/  @!PT LDS RZ, [RZ] ;  /* 0x00000000fffff984 */ /* 0x000fe20000000800 */
[----:B------:R-:W-:Y:S01]  /*2c70*/  @!PT LDS RZ, [RZ] ;  /* 0x00000000fffff984 */ /* 0x000fe20000000800 */
[----:B------:R-:W-:Y:S01]  /*2c80*/  @!PT LDS RZ, [RZ] ;  /* 0x00000000fffff984 */ /* 0x000fe20000000800 */
[----:B------:R1:W-:Y:S04]  /*2c90*/  LDGSTS.E.BYPASS.LTC128B.128 [R232+0x8800], desc[UR24][R2.64] ;  /* 0x0880000002e87fae */ /* 0x0003e8000b901d58 */
.L_x_438:
[----:B------:R-:W-:Y:S05]  /*2ca0*/  BSYNC B0 ;  /* 0x0000000000007941 */ /* 0x000fea0003800000 */
.L_x_437:
        /* <DEDUP_REMOVED lines=19> */
.L_x_440:
[----:B------:R-:W-:Y:S05]  /*2de0*/  BSYNC B0 ;  /* 0x0000000000007941 */ /* 0x000fea0003800000 */
.L_x_439:
        /* <DEDUP_REMOVED lines=19> */
.L_x_442:
[----:B------:R-:W-:Y:S05]  /*2f20*/  BSYNC B0 ;  /* 0x0000000000007941 */ /* 0x000fea0003800000 */
.L_x_441:
        /* <DEDUP_REMOVED lines=19> */
.L_x_444:
[----:B------:R-:W-:Y:S05]  /*3060*/  BSYNC B0 ;  /* 0x0000000000007941 */ /* 0x000fea0003800000 */
.L_x_443:
        /* <DEDUP_REMOVED lines=20> */
.L_x_446:
[----:B------:R-:W-:Y:S05]  /*31b0*/  BSYNC B0 ;  /* 0x0000000000007941 */ /* 0x000fea0003800000 */
.L_x_445:
        /* <DEDUP_REMOVED lines=20> */
.L_x_448:
[----:B------:R-:W-:Y:S05]  /*3300*/  BSYNC B0 ;  /* 0x0000000000007941 */ /* 0x000fea0003800000 */
.L_x_447:
        /* <DEDUP_REMOVED lines=20> */
.L_x_450:
[----:B------:R-:W-:Y:S05]  /*3450*/  BSYNC B0 ;  /* 0x0000000000007941 */ /* 0x000fea0003800000 */
.L_x_449:
[----:B-1----:R-:W-:Y:S01]  /*3460*/  LDSM.16.M88.4 R12, [R228] ;  /* 0x00000000e40c783b */ /* 0x002fe20000000200 */
[----:B------:R-:W-:Y:S01]  /*3470*/  LOP3.LUT P0, RZ, R124, 0x2, RZ, 0xc0, !PT ;  /* 0x000000027cff7812 */ /* 0x000fe2000780c0ff */
        /* <DEDUP_REMOVED lines=12> */
[----:B----4-:R-:W4:Y:S04]  /*3540*/  LDSM.16.M88.4 R28, [R220+0x6800] ;  /* 0x00680000dc1c783b */ /* 0x010f280000000200 */
[----:B------:R-:W4:Y:S04]  /*3550*/  LDSM.16.M88.4 R24, [R220+0x7000] ;  /* 0x00700000dc18783b */ /* 0x000f280000000200 */
[----:B------:R-:W4:Y:S04]  /*3560*/  LDSM.16.M88.4 R20, [R220+0x7800] ;  /* 0x00780000dc14783b */ /* 0x000f280000000200 */
[----:B------:R-:W-:Y:S01]  /*3570*/  LDSM.16.M88.4 R48, [R226+0x4800] ;  /* 0x00480000e230783b */ /* 0x000fe20000000200 */
[-C--:B-1----:R-:W-:Y:S03]  /*3580*/  HMMA.16816.F32 R172, R12, R16.reuse, RZ ;  /* 0x000000100cac723c */ /* 0x082fe600000018ff */
[----:B------:R-:W-:Y:S04]  /*3590*/  LDSM.16.M88.4 R56, [R226+0x5000] ;  /* 0x00500000e238783b */ /* 0x000fe80000000200 */
[----:B------:R-:W-:Y:S01]  /*35a0*/  LDSM.16.M88.4 R60, [R226+0x5800] ;  /* 0x00580000e23c783b */ /* 0x000fe20000000200 */
[C---:B-----5:R-:W-:Y:S03]  /*35b0*/  HMMA.16816.F32 R92, R8.reuse, R16, RZ ;  /* 0x00000010085c723c */ /* 0x060fe600000018ff */
[----:B------:R-:W-:Y:S03]  /*35c0*/  LDSM.16.M88.4 R64, [R226+0x6000] ;  /* 0x00600000e240783b */ /* 0x000fe60000000200 */
[-C--:B------:R-:W-:Y:S01]  /*35d0*/  HMMA.16816.F32 R116, R8, R18.reuse, RZ ;  /* 0x000000120874723c */ /* 0x080fe200000018ff */
[----:B------:R-:W-:Y:S04]  /*35e0*/  LDSM.16.M88.4 R68, [R226+0x6800] ;  /* 0x00680000e244783b */ /* 0x000fe80000000200 */
[----:B------:R-:W-:Y:S01]  /*35f0*/  LDSM.16.M88.4 R72, [R226+0x7000] ;  /* 0x00700000e248783b */ /* 0x000fe20000000200 */
[----:B------:R-:W-:Y:S03]  /*3600*/  HMMA.16816.F32 R208, R12, R18, RZ ;  /* 0x000000120cd0723c */ /* 0x000fe600000018ff */
[----:B------:R-:W1:Y:S03]  /*3610*/  LDSM.16.M88.4 R16, [R0+0x2000] ;  /* 0x002000000010783b */ /* 0x000e660000000200 */
[C---:B--2---:R-:W-:Y:S01]  /*3620*/  HMMA.16816.F32 R88, R8.reuse, R44, RZ ;  /* 0x0000002c0858723c */ /* 0x044fe200000018ff */
[----:B------:R-:W-:Y:S04]  /*3630*/  LDSM.16.M88.4 R76, [R226+0x7800] ;  /* 0x00780000e24c783b */ /* 0x000fe80000000200 */
[----:B------:R-:W-:Y:S01]  /*3640*/  STL [R1+0x60], R0 ;  /* 0x0000600001007387 */ /* 0x000fe20000100800 */
[C---:B---3--:R-:W-:Y:S03]  /*3650*/  HMMA.16816.F32 R84, R8.reuse, R40, RZ ;  /* 0x000000280854723c */ /* 0x048fe600000018ff */
[----:B------:R-:W2:Y:S03]  /*3660*/  LDSM.16.M88.4 R52, [R226+0x4000] ;  /* 0x00400000e234783b */ /* 0x000ea60000000200 */
[C---:B------:R-:W-:Y:S01]  /*3670*/  HMMA.16816.F32 R80, R8.reuse, R36, RZ ;  /* 0x000000240850723c */ /* 0x040fe200000018ff */
[----:B------:R-:W0:Y:S05]  /*3680*/  LDGDEPBAR ;  /* 0x00000000000079af */ /* 0x000e2a0000000000 */
[C---:B------:R-:W-:Y:S06]  /*3690*/  HMMA.16816.F32 R108, R8.reuse, R32, RZ ;  /* 0x00000020086c723c */ /* 0x040fec00000018ff */
[C---:B----4-:R-:W-:Y:S06]  /*36a0*/  HMMA.16816.F32 R104, R8.reuse, R28, RZ ;  /* 0x0000001c0868723c */ /* 0x050fec00000018ff */
[C---:B------:R-:W-:Y:S06]  /*36b0*/  HMMA.16816.F32 R100, R8.reuse, R24, RZ ;  /* 0x000000180864723c */ /* 0x040fec00000018ff */
[C---:B------:R-:W-:Y:S06]  /*36c0*/  HMMA.16816.F32 R96, R8.reuse, R20, RZ ;  /* 0x000000140860723c */ /* 0x040fec00000018ff */
[C---:B------:R-:W-:Y:S06]  /*36d0*/  HMMA.16816.F32 R112, R8.reuse, R46, RZ ;  /* 0x0000002e0870723c */ /* 0x040fec00000018ff */
[C---:B------:R-:W-:Y:S06]  /*36e0*/  HMMA.16816.F32 R120, R8.reuse, R42, RZ ;  /* 0x0000002a0878723c */ /* 0x040fec00000018ff */
[C---:B------:R-:W-:Y:S06]  /*36f0*/  HMMA.16816.F32 R164, R8.reuse, R38, RZ ;  /* 0x0000002608a4723c */ /* 0x040fec00000018ff */
[C---:B------:R-:W-:Y:S06]  /*3700*/  HMMA.16816.F32 R160, R8.reuse, R34, RZ ;  /* 0x0000002208a0723c */ /* 0x040fec00000018ff */
[C---:B------:R-:W-:Y:S06]  /*3710*/  HMMA.16816.F32 R156, R8.reuse, R30, RZ ;  /* 0x0000001e089c723c */ /* 0x040fec00000018ff */
[C---:B------:R-:W-:Y:S06]  /*3720*/  HMMA.16816.F32 R152, R8.reuse, R26, RZ ;  /* 0x0000001a0898723c */ /* 0x040fec00000018ff */
[----:B------:R-:W-:Y:S06]  /*3730*/  HMMA.16816.F32 R128, R8, R22, RZ ;  /* 0x000000160880723c */ /* 0x000fec00000018ff */
[----:B-1----:R-:W-:Y:S06]  /*3740*/  HMMA.16816.F32 R8, R16, R48, R88 ;  /* 0x000000301008723c */ /* 0x002fec0000001858 */
[C---:B------:R-:W-:Y:S06]  /*3750*/  HMMA.16816.F32 R144, R12.reuse, R44, RZ ;  /* 0x0000002c0c90723c */ /* 0x040fec00000018ff */
[C---:B------:R-:W-:Y:S06]  /*3760*/  HMMA.16816.F32 R200, R12.reuse, R46, RZ ;  /* 0x0000002e0cc8723c */ /* 0x040fec00000018ff */
[C---:B------:R-:W-:Y:S06]  /*3770*/  HMMA.16816.F32 R44, R12.reuse, R40, RZ ;  /* 0x000000280c2c723c */ /* 0x040fec00000018ff */
[----:B------:R-:W-:Y:S01]  /*3780*/  HMMA.16816.F32 R196, R12, R42, RZ ;  /* 0x0000002a0cc4723c */ /* 0x000fe200000018ff */
[----:B------:R-:W-:-:S02]  /*3790*/  IMAD.MOV.U32 R252, RZ, RZ, R10 ;  /* 0x000000fffffc7224 */ /* 0x000fc400078e000a */
[----:B------:R-:W-:-:S03]  /*37a0*/  IMAD.MOV.U32 R235, RZ, RZ, R11 ;  /* 0x000000ffffeb7224 */ /* 0x000fc600078e000b */
[C---:B------:R-:W-:Y:S06]  /*37b0*/  HMMA.16816.F32 R140, R12.reuse, R36, RZ ;  /* 0x000000240c8c723c */ /* 0x040fec00000018ff */
        /* <DEDUP_REMOVED lines=9> */
[----:B------:R-:W-:Y:S06]  /*3850*/  HMMA.16816.F32 R176, R12, R22, RZ ;  /* 0x000000160cb0723c */ /* 0x000fec00000018ff */
[----:B------:R-:W-:Y:S01]  /*3860*/  HMMA.16816.F32 R20, R16, R64, R108 ;  /* 0x000000401014723c */ /* 0x000fe2000000186c */
[----:B------:R-:W-:-:S04]  /*3870*/  IMAD.MOV.U32 R12, RZ, RZ, R9 ;  /* 0x000000ffff0c7224 */ /* 0x000fc800078e0009 */
[----:B------:R-:W-:Y:S01]  /*3880*/  IMAD.MOV.U32 R124, RZ, RZ, R12 ;  /* 0x000000ffff7c7224 */ /* 0x000fe200078e000c */
[C---:B------:R-:W-:Y:S06]  /*3890*/  HMMA.16816.F32 R8, R16.reuse, R56, R84 ;  /* 0x000000381008723c */ /* 0x040fec0000001854 */
[C---:B------:R-:W-:Y:S06]  /*38a0*/  HMMA.16816.F32 R32, R16.reuse, R72, R100 ;  /* 0x000000481020723c */ /* 0x040fec0000001864 */
[C---:B--2---:R-:W-:Y:S06]  /*38b0*/  HMMA.16816.F32 R148, R16.reuse, R52, R92 ;  /* 0x000000341094723c */ /* 0x044fec000000185c */
        /* <DEDUP_REMOVED lines=19> */
[----:B------:R-:W-:-:S03]  /*39f0*/  IMAD.MOV.U32 R100, RZ, RZ, R25 ;  /* 0x000000ffff647224 */ /* 0x000fc600078e0019 */
[C---:B------:R-:W-:Y:S06]  /*3a00*/  HMMA.16816.F32 R216, R16.reuse, R50, R112 ;  /* 0x0000003210d8723c */ /* 0x040fec0000001870 */
[----:B------:R-:W-:Y:S06]  /*3a10*/  HMMA.16816.F32 R248, R16, R70, R156 ;  /* 0x0000004610f8723c */ /* 0x000fec000000189c */
[----:B------:R-:W-:-:S02]  /*3a20*/  IMAD.MOV.U32 R223, RZ, RZ, R8 ;  /* 0x000000ffffdf7224 */ /* 0x000fc400078e0008 */
[----:B------:R-:W-:Y:S02]  /*3a30*/  IMAD.MOV.U32 R222, RZ, RZ, R9 ;  /* 0x000000ffffde7224 */ /* 0x000fe400078e0009 */
[----:B------:R-:W-:Y:S02]  /*3a40*/  IMAD.MOV.U32 R127, RZ, RZ, R10 ;  /* 0x000000ffff7f7224 */ /* 0x000fe400078e000a */
[----:B------:R-:W-:Y:S02]  /*3a50*/  IMAD.MOV.U32 R126, RZ, RZ, R11 ;  /* 0x000000ffff7e7224 */ /* 0x000fe400078e000b */
[----:B------:R1:W2:Y:S02]  /*3a60*/  LDSM.16.M88.4 R8, [R0] ;  /* 0x000000000008783b */ /* 0x0002a40000000200 */
[----:B-1----:R-:W-:Y:S02]  /*3a70*/  IMAD.MOV.U32 R0, RZ, RZ, R23 ;  /* 0x000000ffff007224 */ /* 0x002fe400078e0017 */
[----:B------:R-:W-:Y:S06]  /*3a80*/  HMMA.16816.F32 R20, R16, R68, R104 ;  /* 0x000000441014723c */ /* 0x000fec0000001868 */
[C---:B--2---:R-:W-:Y:S06]  /*3a90*/  HMMA.16816.F32 R84, R8.reuse, R52, R172 ;  /* 0x000000340854723c */ /* 0x044fec00000018ac */
[----:B------:R-:W-:-:S12]  /*3aa0*/  HMMA.16816.F32 R52, R8, R54, R208 ;  /* 0x000000360834723c */ /* 0x000fd800000018d0 */
        /* <DEDUP_REMOVED lines=9> */
[----:B------:R-:W-:Y:S02]  /*3b40*/  IMAD.MOV.U32 R20, RZ, RZ, R32 ;  /* 0x000000ffff147224 */ /* 0x000fe400078e0020 */
[----:B------:R-:W-:Y:S01]  /*3b50*/  HMMA.16816.F32 R32, R16, R76, R96 ;  /* 0x0000004c1020723c */ /* 0x000fe20000001860 */
[----:B------:R-:W-:Y:S02]  /*3b60*/  IMAD.MOV.U32 R113, RZ, RZ, R23 ;  /* 0x000000ffff717224 */ /* 0x000fe400078e0017 */
[----:B------:R-:W-:Y:S02]  /*3b70*/  IMAD.MOV.U32 R114, RZ, RZ, R22 ;  /* 0x000000ffff727224 */ /* 0x000fe400078e0016 */
[----:B------:R-:W-:Y:S02]  /*3b80*/  IMAD.MOV.U32 R115, RZ, RZ, R21 ;  /* 0x000000ffff737224 */ /* 0x000fe400078e0015 */
[----:B------:R-:W-:Y:S01]  /*3b90*/  IMAD.MOV.U32 R98, RZ, RZ, R0 ;  /* 0x000000ffff627224 */ /* 0x000fe200078e0000 */
[----:B------:R-:W-:Y:S01]  /*3ba0*/  SEL R0, R125, 0xffffffe0, !P0 ;  /* 0xffffffe07d007807 */ /* 0x000fe20004000000 */
[----:B------:R-:W-:-:S02]  /*3bb0*/  IMAD.MOV.U32 R125, RZ, RZ, R3 ;  /* 0x000000ffff7d7224 */ /* 0x000fc400078e0003 */
[----:B------:R-:W-:Y:S02]  /*3bc0*/  IMAD.MOV.U32 R97, RZ, RZ, R4 ;  /* 0x000000ffff617224 */ /* 0x000fe400078e0004 */
[----:B------:R-:W-:Y:S02]  /*3bd0*/  IMAD R3, R0, 0x2, R220 ;  /* 0x0000000200037824 */ /* 0x000fe400078e02dc */
[----:B------:R-:W-:Y:S02]  /*3be0*/  IMAD R4, R6, 0x2, R228 ;  /* 0x0000000206047824 */ /* 0x000fe400078e02e4 */
[----:B------:R-:W-:Y:S01]  /*3bf0*/  IMAD.MOV.U32 R112, RZ, RZ, R20 ;  /* 0x000000ffff707224 */ /* 0x000fe200078e0014 */
[----:B------:R-:W-:Y:S01]  /*3c00*/  LDSM.16.M88.4 R88, [R3+0x4000] ;  /* 0x004000000358783b */ /* 0x000fe20000000200 */
[----:B------:R-:W-:Y:S02]  /*3c10*/  IMAD.MOV.U32 R99, RZ, RZ, R29 ;  /* 0x000000ffff637224 */ /* 0x000fe400078e001d */
[----:B------:R-:W-:Y:S01]  /*3c20*/  IMAD.MOV.U32 R96, RZ, RZ, R24 ;  /* 0x000000ffff607224 */ /* 0x000fe200078e0018 */
[----:B------:R-:W-:Y:S01]  /*3c30*/  LDSM.16.M88.4 R92, [R3+0x4800] ;  /* 0x00480000035c783b */ /* 0x000fe20000000200 */
[----:B------:R-:W-:Y:S01]  /*3c40*/  HMMA.16816.F32 R28, R8, R64, R136 ;  /* 0x00000040081c723c */ /* 0x000fe20000001888 */
[----:B------:R-:W-:-:S02]  /*3c50*/  IMAD.MOV.U32 R15, RZ, RZ, R35 ;  /* 0x000000ffff0f7224 */ /* 0x000fc400078e0023 */
        /* <DEDUP_REMOVED lines=8> */
[----:B------:R-:W-:Y:S01]  /*3ce0*/  LDSM.16.M88.4 R116, [R3+0x6000] ;  /* 0x006000000374783b */ /* 0x000fe20000000200 */
[----:B------:R-:W-:Y:S01]  /*3cf0*/  IMAD.MOV.U32 R162, RZ, RZ, R13 ;  /* 0x000000ffffa27224 */ /* 0x000fe200078e000d */
[----:B------:R-:W-:Y:S01]  /*3d00*/  HMMA.16816.F32 R32, R8, R60, R140 ;  /* 0x0000003c0820723c */ /* 0x000fe2000000188c */
[----:B------:R-:W-:Y:S01]  /*3d10*/  IMAD.MOV.U32 R163, RZ, RZ, R12 ;  /* 0x000000ffffa37224 */ /* 0x000fe200078e000c */
[----:B------:R-:W-:Y:S01]  /*3d20*/  LDSM.16.M88.4 R148, [R3+0x6800] ;  /* 0x006800000394783b */ /* 0x000fe20000000200 */
[----:B------:R-:W-:-:S02]  /*3d30*/  IMAD.MOV.U32 R57, RZ, RZ, R96 ;  /* 0x000000ffff397224 */ /* 0x000fc400078e0060 */
[----:B------:R-:W-:Y:S01]  /*3d40*/  IMAD.MOV.U32 R96, RZ, RZ, R234 ;  /* 0x000000ffff607224 */ /* 0x000fe200078e00ea */
[----:B------:R-:W-:Y:S01]  /*3d50*/  HMMA.16816.F32 R12, R16, R74, R152 ;  /* 0x0000004a100c723c */ /* 0x000fe20000001898 */
[----:B------:R-:W-:Y:S01]  /*3d60*/  LDSM.16.M88.4 R168, [R3+0x7000] ;  /* 0x0070000003a8783b */ /* 0x000fe20000000200 */
[----:B------:R-:W-:-:S03]  /*3d70*/  IMAD.MOV.U32 R56, RZ, RZ, R125 ;  /* 0x000000ffff387224 */ /* 0x000fc600078e007d */
[----:B------:R1:W-:Y:S01]  /*3d80*/  LDSM.16.M88.4 R164, [R3+0x7800] ;  /* 0x0078000003a4783b */ /* 0x0003e20000000200 */
[C---:B------:R-:W-:Y:S03]  /*3d90*/  HMMA.16816.F32 R60, R8.reuse, R62, R192 ;  /* 0x0000003e083c723c */ /* 0x040fe600000018c0 */
[----:B------:R-:W2:Y:S03]  /*3da0*/  LDSM.16.M88.4 R20, [R4] ;  /* 0x000000000414783b */ /* 0x000ea60000000200 */
[----:B------:R-:W-:Y:S01]  /*3db0*/  HMMA.16816.F32 R64, R8, R66, R188 ;  /* 0x000000420840723c */ /* 0x000fe200000018bc */
[----:B------:R-:W-:Y:S02]  /*3dc0*/  IMAD.MOV.U32 R192, RZ, RZ, R112 ;  /* 0x000000ffffc07224 */ /* 0x000fe400078e0070 */
[----:B------:R-:W-:-:S02]  /*3dd0*/  IMAD.MOV.U32 R193, RZ, RZ, R113 ;  /* 0x000000ffffc17224 */ /* 0x000fc400078e0071 */
[----:B------:R-:W-:Y:S01]  /*3de0*/  IMAD.MOV.U32 R194, RZ, RZ, R114 ;  /* 0x000000ffffc27224 */ /* 0x000fe200078e0072 */
[----:B------:R-:W-:Y:S01]  /*3df0*/  HMMA.16816.F32 R68, R8, R70, R184 ;  /* 0x000000460844723c */ /* 0x000fe200000018b8 */
[----:B------:R-:W-:-:S05]  /*3e00*/  IMAD.MOV.U32 R195, RZ, RZ, R115 ;  /* 0x000000ffffc37224 */ /* 0x000fca00078e0073 */
[----:B------:R-:W-:Y:S01]  /*3e10*/  IMAD.MOV.U32 R122, RZ, RZ, R12 ;  /* 0x000000ffff7a7224 */ /* 0x000fe200078e000c */
[----:B------:R-:W-:Y:S01]  /*3e20*/  HMMA.16816.F32 R112, R8, R74, R180 ;  /* 0x0000004a0870723c */ /* 0x000fe200000018b4 */
[----:B------:R-:W-:Y:S02]  /*3e30*/  IMAD.MOV.U32 R121, RZ, RZ, R13 ;  /* 0x000000ffff797224 */ /* 0x000fe400078e000d */
[----:B------:R-:W-:Y:S02]  /*3e40*/  IMAD.MOV.U32 R120, RZ, RZ, R14 ;  /* 0x000000ffff787224 */ /* 0x000fe400078e000e */
[----:B-1----:R-:W-:Y:S02]  /*3e50*/  IMAD.MOV.U32 R3, RZ, RZ, R15 ;  /* 0x000000ffff037224 */ /* 0x002fe400078e000f */
[----:B------:R-:W-:Y:S01]  /*3e60*/  HMMA.16816.F32 R12, R16, R78, R128 ;  /* 0x0000004e100c723c */ /* 0x000fe20000001880 */
[----:B------:R-:W-:Y:S02]  /*3e70*/  IMAD.MOV.U32 R74, RZ, RZ, R102 ;  /* 0x000000ffff4a7224 */ /* 0x000fe400078e0066 */
[----:B------:R-:W-:-:S03]  /*3e80*/  IMAD.MOV.U32 R75, RZ, RZ, R103 ;  /* 0x000000ffff4b7224 */ /* 0x000fc600078e0067 */
[C---:B------:R-:W-:Y:S06]  /*3e90*/  HMMA.16816.F32 R16, R8.reuse, R72, R40 ;  /* 0x000000480810723c */ /* 0x040fec0000001828 */
[----:B------:R-:W-:Y:S01]  /*3ea0*/  HMMA.16816.F32 R40, R8, R58, R196 ;  /* 0x0000003a0828723c */ /* 0x000fe200000018c4 */
[----:B------:R-:W-:Y:S02]  /*3eb0*/  IMAD.MOV.U32 R72, RZ, RZ, R100 ;  /* 0x000000ffff487224 */ /* 0x000fe400078e0064 */
[----:B------:R-:W-:-:S03]  /*3ec0*/  IMAD.MOV.U32 R73, RZ, RZ, R101 ;  /* 0x000000ffff497224 */ /* 0x000fc600078e0065 */
[----:B--2---:R-:W-:Y:S01]  /*3ed0*/  HMMA.16816.F32 R140, R20, R90, R52 ;  /* 0x0000005a148c723c */ /* 0x004fe20000001834 */
[----:B------:R-:W-:Y:S02]  /*3ee0*/  IMAD.MOV.U32 R199, RZ, RZ, R3 ;  /* 0x000000ffffc77224 */ /* 0x000fe400078e0003 */
[----:B------:R-:W-:Y:S02]  /*3ef0*/  VIADD R3, R220, 0x4000 ;  /* 0x00004000dc037836 */ /* 0x000fe40000000000 */
[----:B------:R-:W-:Y:S01]  /*3f00*/  IMAD.MOV.U32 R58, RZ, RZ, R97 ;  /* 0x000000ffff3a7224 */ /* 0x000fe200078e0061 */
[----:B------:R-:W-:Y:S01]  /*3f10*/  HMMA.16816.F32 R100, R8, R78, R176 ;  /* 0x0000004e0864723c */ /* 0x000fe200000018b0 */
[----:B------:R-:W-:Y:S02]  /*3f20*/  IMAD.MOV.U32 R131, RZ, RZ, R12 ;  /* 0x000000ffff837224 */ /* 0x000fe400078e000c */
[----:B------:R-:W-:Y:S02]  /*3f30*/  IMAD.MOV.U32 R130, RZ, RZ, R13 ;  /* 0x000000ffff827224 */ /* 0x000fe400078e000d */
[----:B------:R-:W-:Y:S01]  /*3f40*/  IMAD.MOV.U32 R129, RZ, RZ, R14 ;  /* 0x000000ffff817224 */ /* 0x000fe200078e000e */
[----:B------:R-:W-:Y:S01]  /*3f50*/  HMMA.16816.F32 R188, R20, R104, R44 ;  /* 0x0000006814bc723c */ /* 0x000fe2000000182c */
[----:B------:R-:W-:-:S02]  /*3f60*/  IMAD.MOV.U32 R128, RZ, RZ, R15 ;  /* 0x000000ffff807224 */ /* 0x000fc400078e000f */
[----:B------:R-:W-:Y:S02]  /*3f70*/  IMAD.MOV.U32 R53, RZ, RZ, R227 ;  /* 0x000000ffff357224 */ /* 0x000fe400078e00e3 */
[----:B------:R-:W-:Y:S01]  /*3f80*/  IMAD R227, R0, 0x2, R3 ;  /* 0x0000000200e37824 */ /* 0x000fe200078e0203 */
[C---:B------:R-:W-:Y:S01]  /*3f90*/  HMMA.16816.F32 R12, R8.reuse, R76, R36 ;  /* 0x0000004c080c723c */ /* 0x040fe20000001824 */
[----:B------:R-:W-:Y:S01]  /*3fa0*/  IMAD.MOV.U32 R52, RZ, RZ, R229 ;  /* 0x000000ffff347224 */ /* 0x000fe200078e00e5 */
[----:B------:R-:W-:Y:S01]  /*3fb0*/  LOP3.LUT R0, R221, 0x6, RZ, 0xc0, !PT ;  /* 0x00000006dd007812 */ /* 0x000fe200078ec0ff */
[----:B------:R-:W-:Y:S02]  /*3fc0*/  IMAD.MOV.U32 R54, RZ, RZ, R225 ;  /* 0x000000ffff367224 */ /* 0x000fe400078e00e1 */
[----:B------:R-:W-:Y:S01]  /*3fd0*/  IMAD R225, R2, 0x2, R227 ;  /* 0x0000000202e17824 */ /* 0x000fe200078e02e3 */
[----:B------:R-:W-:Y:S01]  /*3fe0*/  HMMA.16816.F32 R36, R8, R50, R200 ;  /* 0x000000320824723c */ /* 0x000fe200000018c8 */
[----:B------:R-:W-:-:S02]  /*3ff0*/  IMAD R229, R5, 0x2, R4 ;  /* 0x0000000205e57824 */ /* 0x000fc400078e0204 */
[----:B------:R-:W-:Y:S01]  /*4000*/  IMAD.MOV.U32 R59, RZ, RZ, R98 ;  /* 0x000000ffff3b7224 */ /* 0x000fe200078e0062 */
[----:B------:R-:W-:Y:S01]  /*4010*/  LDSM.16.M88.4 R44, [R225] ;  /* 0x00000000e12c783b */ /* 0x000fe20000000200 */
[----:B------:R-:W-:Y:S01]  /*4020*/  IMAD.MOV.U32 R76, RZ, RZ, R99 ;  /* 0x000000ffff4c7224 */ /* 0x000fe200078e0063 */
[C---:B------:R-:W-:Y:S01]  /*4030*/  HMMA.16816.F32 R156, R20.reuse, R168, R16 ;  /* 0x000000a8149c723c */ /* 0x040fe20000001810 */
[----:B------:R-:W-:Y:S01]  /*4040*/  IMAD.MOV.U32 R97, RZ, RZ, R233 ;  /* 0x000000ffff617224 */ /* 0x000fe200078e00e9 */
[----:B------:R-:W-:Y:S01]  /*4050*/  LDSM.16.M88.4 R8, [R229] ;  /* 0x00000000e508783b */ /* 0x000fe20000000200 */
        /* <DEDUP_REMOVED lines=9> */
[C---:B------:R-:W-:Y:S01]  /*40f0*/  HMMA.16816.F32 R152, R20.reuse, R164, R12 ;  /* 0x000000a41498723c */ /* 0x040fe2000000180c */
[----:B------:R-:W1:Y:S01]  /*4100*/  LDSM.16.M88.4 R12, [R4+0x2000] ;  /* 0x00200000040c783b */ /* 0x000e620000000200 */
[----:B------:R-:W-:Y:S02]  /*4110*/  IMAD.MOV.U32 R209, RZ, RZ, R130 ;  /* 0x000000ffffd17224 */ /* 0x000fe400078e0082 */
[----:B------:R-:W-:Y:S01]  /*4120*/  IMAD.MOV.U32 R210, RZ, RZ, R129 ;  /* 0x000000ffffd27224 */ /* 0x000fe200078e0081 */
[----:B------:R-:W-:Y:S01]  /*4130*/  LDSM.16.M88.4 R144, [R225+0x3800] ;  /* 0x00380000e190783b */ /* 0x000fe20000000200 */
[----:B------:R-:W-:Y:S01]  /*4140*/  HMMA.16816.F32 R176, R20, R108, R32 ;  /* 0x0000006c14b0723c */ /* 0x000fe20000001820 */
[----:B------:R-:W-:Y:S02]  /*4150*/  IMAD.MOV.U32 R211, RZ, RZ, R128 ;  /* 0x000000ffffd37224 */ /* 0x000fe400078e0080 */
[----:B------:R-:W-:Y:S01]  /*4160*/  LDSM.16.M88.4 R32, [R225+0x1800] ;  /* 0x00180000e120783b */ /* 0x000fe20000000200 */
[----:B------:R-:W-:-:S02]  /*4170*/  IMAD.MOV.U32 R203, RZ, RZ, R123 ;  /* 0x000000ffffcb7224 */ /* 0x000fc400078e007b */
[C---:B------:R-:W-:Y:S01]  /*4180*/  HMMA.16816.F32 R172, R20.reuse, R116, R28 ;  /* 0x0000007414ac723c */ /* 0x040fe2000000181c */
[----:B------:R-:W-:Y:S01]  /*4190*/  LDSM.16.M88.4 R28, [R225+0x2000] ;  /* 0x00200000e11c783b */ /* 0x000fe20000000200 */
[----:B------:R-:W-:Y:S02]  /*41a0*/  IMAD.MOV.U32 R196, RZ, RZ, R122 ;  /* 0x000000ffffc47224 */ /* 0x000fe400078e007a */
[----:B------:R-:W-:Y:S02]  /*41b0*/  IMAD.MOV.U32 R197, RZ, RZ, R121 ;  /* 0x000000ffffc57224 */ /* 0x000fe400078e0079 */
[----:B------:R-:W-:Y:S01]  /*41c0*/  HMMA.16816.F32 R160, R20, R148, R24 ;  /* 0x0000009414a0723c */ /* 0x000fe20000001818 */
[----:B------:R-:W-:Y:S01]  /*41d0*/  LDSM.16.M88.4 R24, [R225+0x2800] ;  /* 0x00280000e118783b */ /* 0x000fe20000000200 */
[----:B------:R-:W-:Y:S02]  /*41e0*/  IMAD.MOV.U32 R198, RZ, RZ, R120 ;  /* 0x000000ffffc67224 */ /* 0x000fe400078e0078 */
[----:B------:R-:W-:-:S02]  /*41f0*/  IMAD.MOV.U32 R77, RZ, RZ, R124 ;  /* 0x000000ffff4d7224 */ /* 0x000fc400078e007c */
[C---:B------:R-:W-:Y:S01]  /*4200*/  HMMA.16816.F32 R136, R20.reuse, R94, R36 ;  /* 0x0000005e1488723c */ /* 0x040fe20000001824 */
[----:B------:R-:W-:Y:S01]  /*4210*/  LDSM.16.M88.4 R36, [R225+0x1000] ;  /* 0x00100000e124783b */ /* 0x000fe20000000200 */
[----:B------:R-:W-:Y:S02]  /*4220*/  IMAD.MOV.U32 R78, RZ, RZ, R252 ;  /* 0x000000ffff4e7224 */ /* 0x000fe400078e00fc */
[----:B------:R-:W-:Y:S02]  /*4230*/  IMAD.MOV.U32 R79, RZ, RZ, R235 ;  /* 0x000000ffff4f7224 */ /* 0x000fe400078e00eb */
[----:B------:R-:W-:Y:S01]  /*4240*/  HMMA.16816.F32 R132, R20, R106, R40 ;  /* 0x0000006a1484723c */ /* 0x000fe20000001828 */
[----:B------:R-:W2:Y:S01]  /*4250*/  LDSM.16.M88.4 R40, [R225+0x800] ;  /* 0x00080000e128783b */ /* 0x000ea20000000200 */
[----:B------:R-:W-:Y:S01]  /*4260*/  IMAD.U32 R2, RZ, RZ, UR22 ;  /* 0x00000016ff027e24 */ /* 0x000fe2000f8e00ff */
[----:B------:R-:W-:-:S04]  /*4270*/  DEPBAR.LE SB0, 0x0 ;  /* 0x000080000000791a */ /* 0x000fc80000000000 */
[----:B------:R-:W-:Y:S01]  /*4280*/  HMMA.16816.F32 R128, R20, R110, R60 ;  /* 0x0000006e1480723c */ /* 0x000fe2000000183c */
[----:B------:R-:W-:Y:S02]  /*4290*/  IMAD.MOV.U32 R55, RZ, RZ, R224 ;  /* 0x000000ffff377224 */ /* 0x000fe400078e00e0 */
[----:B------:R-:W-:-:S03]  /*42a0*/  IMAD R2, R2, 0x80, R0 ;  /* 0x0000008002027824 */ /* 0x000fc600078e0200 */
[----:B-1----:R-:W-:Y:S01]  /*42b0*/  HMMA.16816.F32 R96, R12, R88, R96 ;  /* 0x000000580c60723c */ /* 0x002fe20000001860 */
[----:B------:R-:W-:Y:S02]  /*42c0*/  IMAD.MOV.U32 R62, RZ, RZ, R127 ;  /* 0x000000ffff3e7224 */ /* 0x000fe400078e007f */
[----:B------:R-:W-:Y:S02]  /*42d0*/  IMAD.MOV.U32 R63, RZ, RZ, R126 ;  /* 0x000000ffff3f7224 */ /* 0x000fe400078e007e */
[----:B------:R-:W-:Y:S01]  /*42e0*/  IMAD.MOV.U32 R60, RZ, RZ, R223 ;  /* 0x000000ffff3c7224 */ /* 0x000fe200078e00df */
[C---:B------:R-:W-:Y:S01]  /*42f0*/  HMMA.16816.F32 R180, R20.reuse, R92, R80 ;  /* 0x0000005c14b4723c */ /* 0x040fe20000001850 */
[----:B------:R-:W-:Y:S02]  /*4300*/  IMAD.MOV.U32 R61, RZ, RZ, R222 ;  /* 0x000000ffff3d7224 */ /* 0x000fe400078e00de */
[C---:B------:R-:W-:Y:S02]  /*4310*/  VIADD R0, R2.reuse, 0x1 ;  /* 0x0000000102007836 */ /* 0x040fe40000000000 */
[----:B------:R-:W-:Y:S01]  /*4320*/  VIADD R3, R2, 0x9 ;  /* 0x0000000902037836 */ /* 0x000fe20000000000 */
[C---:B------:R-:W-:Y:S06]  /*4330*/  HMMA.16816.F32 R124, R20.reuse, R118, R64 ;  /* 0x00000076147c723c */ /* 0x040fec0000001840 */
[C---:B------:R-:W-:Y:S06]  /*4340*/  HMMA.16816.F32 R120, R20.reuse, R150, R68 ;  /* 0x000000961478723c */ /* 0x040fec0000001844 */
[C---:B------:R-:W-:Y:S06]  /*4350*/  HMMA.16816.F32 R112, R20.reuse, R170, R112 ;  /* 0x000000aa1470723c */ /* 0x040fec0000001870 */
[----:B------:R-:W-:Y:S06]  /*4360*/  HMMA.16816.F32 R100, R20, R166, R100 ;  /* 0x000000a61464723c */ /* 0x000fec0000001864 */
[----:B------:R-:W-:Y:S06]  /*4370*/  HMMA.16816.F32 R88, R12, R90, R212 ;  /* 0x0000005a0c58723c */ /* 0x000fec00000018d4 */
[-C--:B------:R-:W-:Y:S06]  /*4380*/  HMMA.16816.F32 R184, R8, R44.reuse, R184 ;  /* 0x0000002c08b8723c */ /* 0x080fec00000018b8 */
[----:B------:R-:W-:Y:S06]  /*4390*/  HMMA.16816.F32 R96, R16, R44, R96 ;  /* 0x0000002c1060723c */ /* 0x000fec0000001860 */
[C---:B------:R-:W-:Y:S06]  /*43a0*/  HMMA.16816.F32 R68, R12.reuse, R108, R60 ;  /* 0x0000006c0c44723c */ /* 0x040fec000000183c */
[C---:B------:R-:W-:Y:S06]  /*43b0*/  HMMA.16816.F32 R60, R12.reuse, R116, R56 ;  /* 0x000000740c3c723c */ /* 0x040fec0000001838 */
[C---:B------:R-:W-:Y:S06]  /*43c0*/  HMMA.16816.F32 R56, R12.reuse, R118, R244 ;  /* 0x000000760c38723c */ /* 0x040fec00000018f4 */
[----:B------:R-:W-:Y:S06]  /*43d0*/  HMMA.16816.F32 R84, R12, R92, R76 ;  /* 0x0000005c0c54723c */ /* 0x000fec000000184c */
[----:B------:R-:W-:Y:S06]  /*43e0*/  HMMA.16816.F32 R116, R8, R46, R140 ;  /* 0x0000002e0874723c */ /* 0x000fec000000188c */
        /* <DEDUP_REMOVED lines=10> */
[----:B--2---:R-:W-:Y:S01]  /*4490*/  HMMA.16816.F32 R140, R8, R40, R180 ;  /* 0x00000028088c723c */ /* 0x004fe200000018b4 */
[----:B------:R-:W-:-:S05]  /*44a0*/  I2FP.F32.S32 R12, R0 ;  /* 0x00000000000c7245 */ /* 0x000fca0000201400 */
[C---:B------:R-:W-:Y:S01]  /*44b0*/  HMMA.16816.F32 R136, R8.reuse, R42, R136 ;  /* 0x0000002a0888723c */ /* 0x040fe20000001888 */
[C---:B------:R-:W-:Y:S01]  /*44c0*/  FFMA.FTZ R13, R12.reuse, UR5, R185 ;  /* 0x000000050c0d7c23 */ /* 0x040fe200080100b9 */
[C---:B------:R-:W-:Y:S01]  /*44d0*/  FFMA.FTZ R15, R12.reuse, UR5, R187 ;  /* 0x000000050c0f7c23 */ /* 0x040fe200080100bb */
[C---:B------:R-:W-:Y:S01]  /*44e0*/  FFMA.FTZ R14, R12.reuse, UR5, R97 ;  /* 0x000000050c0e7c23 */ /* 0x040fe20008010061 */
[----:B------:R-:W-:Y:S02]  /*44f0*/  FFMA.FTZ R12, R12, UR5, R99 ;  /* 0x000000050c0c7c23 */ /* 0x000fe40008010063 */
        /* <DEDUP_REMOVED lines=12> */
[----:B------:R-:W-:Y:S01]  /*45c0*/  HMMA.16816.F32 R88, R16, R46, R88 ;  /* 0x0000002e1058723c */ /* 0x000fe20000001858 */
[----:B------:R-:W-:Y:S01]  /*45d0*/  IMAD.MOV.U32 R8, RZ, RZ, 0x8 ;  /* 0x00000008ff087424 */ /* 0x000fe200078e00ff */
[----:B------:R-:W-:Y:S01]  /*45e0*/  VIMNMX R9, R7, UR28, PT ;  /* 0x0000001c07097c48 */ /* 0x000fe2000bfe0100 */
[----:B------:R-:W-:-:S02]  /*45f0*/  IMAD.MOV.U32 R11, RZ, RZ, 0x40 ;  /* 0x00000040ff0b7424 */ /* 0x000fc400078e00ff */
[----:B------:R-:W-:Y:S01]  /*4600*/  IMAD.MOV.U32 R10, RZ, RZ, 0x48 ;  /* 0x00000048ff0a7424 */ /* 0x000fe200078e00ff */
[C---:B------:R-:W-:Y:S01]  /*4610*/  VIADDMNMX R8, R7.reuse, R8, UR28, PT ;  /* 0x0000001c07087e46 */ /* 0x040fe2000b800108 */
[C---:B------:R-:W-:Y:S01]  /*4620*/  HMMA.16816.F32 R84, R16.reuse, R40, R84 ;  /* 0x000000281054723c */ /* 0x040fe20000001854 */
[C---:B------:R-:W-:Y:S02]  /*4630*/  VIADDMNMX R11, R7.reuse, R11, UR28, PT ;  /* 0x0000001c070b7e46 */ /* 0x040fe4000b80010b */
[----:B------:R-:W-:Y:S01]  /*4640*/  VIADDMNMX R10, R7, R10, UR28, PT ;  /* 0x0000001c070a7e46 */ /* 0x000fe2000b80010a */
[----:B------:R-:W-:Y:S01]  /*4650*/  VIADD R7, R2, 0x8 ;  /* 0x0000000802077836 */ /* 0x000fe20000000000 */
[C---:B------:R-:W-:Y:S01]  /*4660*/  ISETP.GE.AND P3, PT, R0.reuse, R9, PT ;  /* 0x000000090000720c */ /* 0x040fe20003f66270 */
[----:B------:R-:W-:Y:S01]  /*4670*/  HMMA.16816.F32 R52, R16, R24, R52 ;  /* 0x000000181034723c */ /* 0x000fe20000001834 */
[----:B------:R-:W-:Y:S02]  /*4680*/  ISETP.GE.AND P4, PT, R0, R10, PT ;  /* 0x0000000a0000720c */ /* 0x000fe40003f86270 */
[----:B------:R-:W-:-:S02]  /*4690*/  FSEL R46, R13, -INF , !P3 ;  /* 0xff8000000d2e7808 */ /* 0x000fc40005800000 */
[C---:B------:R-:W-:Y:S01]  /*46a0*/  ISETP.GE.AND P2, PT, R7.reuse, R9, PT ;  /* 0x000000090700720c */ /* 0x040fe20003f46270 */
[C---:B------:R-:W-:Y:S01]  /*46b0*/  HMMA.16816.F32 R92, R16.reuse, R48, R92 ;  /* 0x00000030105c723c */ /* 0x040fe2000000185c */
[C---:B------:R-:W-:Y:S02]  /*46c0*/  ISETP.GE.AND P6, PT, R7.reuse, R8, PT ;  /* 0x000000080700720c */ /* 0x040fe40003fc6270 */
[C---:B------:R-:W-:Y:S02]  /*46d0*/  ISETP.GE.AND P5, PT, R7.reuse, R11, PT ;  /* 0x0000000b0700720c */ /* 0x040fe40003fa6270 */
[----:B------:R-:W-:Y:S01]  /*46e0*/  ISETP.GE.AND P3, PT, R7, R10, PT ;  /* 0x0000000a0700720c */ /* 0x000fe20003f66270 */
[----:B------:R-:W-:Y:S01]  /*46f0*/  HMMA.16816.F32 R104, R16, R50, R104 ;  /* 0x000000321068723c */ /* 0x000fe20000001868 */
[----:B------:R-:W-:Y:S02]  /*4700*/  I2FP.F32.S32 R7, R7 ;  /* 0x0000000700077245 */ /* 0x000fe40000201400 */
[----:B------:R-:W-:-:S02]  /*4710*/  FSEL R97, R12, -INF , !P4 ;  /* 0xff8000000c617808 */ /* 0x000fc40006000000 */
[C---:B------:R-:W-:Y:S01]  /*4720*/  ISETP.GE.AND P1, PT, R0.reuse, R8, PT ;  /* 0x000000080000720c */ /* 0x040fe20003f26270 */
[----:B------:R-:W-:Y:S01]  /*4730*/  FFMA.FTZ R13, R7, UR5, R116 ;  /* 0x00000005070d7c23 */ /* 0x000fe20008010074 */
[----:B------:R-:W-:Y:S01]  /*4740*/  ISETP.GE.AND P0, PT, R0, R11, PT ;  /* 0x0000000b0000720c */ /* 0x000fe20003f06270 */
[C---:B------:R-:W-:Y:S01]  /*4750*/  HMMA.16816.F32 R24, R16.reuse, R26, R20 ;  /* 0x0000001a1018723c */ /* 0x040fe20000001814 */
[----:B------:R-:W-:Y:S01]  /*4760*/  I2FP.F32.S32 R12, R3 ;  /* 0x00000003000c7245 */ /* 0x000fe20000201400 */
[----:B------:R-:W-:Y:S01]  /*4770*/  IMAD.IADD R0, R207, 0x1, R206 ;  /* 0x00000001cf007824 */ /* 0x000fe200078e02ce */
[----:B------:R-:W-:Y:S01]  /*4780*/  FSEL R99, R15, -INF , !P1 ;  /* 0xff8000000f637808 */ /* 0x000fe20004800000 */
[----:B------:R-:W-:Y:S01]  /*4790*/  FFMA.FTZ R15, R7, UR5, R88 ;  /* 0x00000005070f7c23 */ /* 0x000fe20008010058 */
[----:B------:R-:W-:Y:S01]  /*47a0*/  FSEL R51, R14, -INF , !P0 ;  /* 0xff8000000e337808 */ /* 0x000fe20004000000 */
[----:B------:R-:W-:Y:S01]  /*47b0*/  FFMA.FTZ R14, R12, UR5, R117 ;  /* 0x000000050c0e7c23 */ /* 0x000fe20008010075 */
[----:B------:R-:W-:Y:S01]  /*47c0*/  FSEL R49, R13, -INF , !P2 ;  /* 0xff8000000d317808 */ /* 0x000fe20005000000 */
[C---:B------:R-:W-:Y:S01]  /*47d0*/  FFMA.FTZ R20, R7.reuse, UR5, R118 ;  /* 0x0000000507147c23 */ /* 0x040fe20008010076 */
[----:B------:R-:W-:Y:S01]  /*47e0*/  FFMA.FTZ R13, R7, UR5, R90 ;  /* 0x00000005070d7c23 */ /* 0x000fe2000801005a */
[----:B------:R-:W-:Y:S01]  /*47f0*/  ISETP.GE.AND P1, PT, R3, R9, PT ;  /* 0x000000090300720c */ /* 0x000fe20003f26270 */
[----:B------:R-:W-:Y:S01]  /*4800*/  VIADD R7, R2, 0x10 ;  /* 0x0000001002077836 */ /* 0x000fe20000000000 */
[----:B------:R-:W-:Y:S01]  /*4810*/  FSEL R88, R15, -INF , !P5 ;  /* 0xff8000000f587808 */ /* 0x000fe20006800000 */
[----:B------:R-:W-:Y:S01]  /*4820*/  FFMA.FTZ R21, R12, UR5, R119 ;  /* 0x000000050c157c23 */ /* 0x000fe20008010077 */
[----:B------:R-:W-:Y:S01]  /*4830*/  FSEL R102, R20, -INF , !P6 ;  /* 0xff80000014667808 */ /* 0x000fe20007000000 */
[----:B------:R-:W-:Y:S01]  /*4840*/  HMMA.16816.F32 R80, R16, R42, R80 ;  /* 0x0000002a1050723c */ /* 0x000fe20000001850 */
[----:B------:R-:W-:-:S02]  /*4850*/  FSEL R90, R13, -INF , !P3 ;  /* 0xff8000000d5a7808 */ /* 0x000fc40005800000 */
[----:B------:R-:W-:Y:S01]  /*4860*/  FSEL R47, R14, -INF , !P1 ;  /* 0xff8000000e2f7808 */ /* 0x000fe20004800000 */
[C---:B------:R-:W-:Y:S01]  /*4870*/  FFMA.FTZ R14, R12.reuse, UR5, R89 ;  /* 0x000000050c0e7c23 */ /* 0x040fe20008010059 */
[C---:B------:R-:W-:Y:S01]  /*4880*/  ISETP.GE.AND P6, PT, R7.reuse, R9, PT ;  /* 0x000000090700720c */ /* 0x040fe20003fc6270 */
[----:B------:R-:W-:Y:S01]  /*4890*/  FFMA.FTZ R12, R12, UR5, R91 ;  /* 0x000000050c0c7c23 */ /* 0x000fe2000801005b */
[C---:B------:R-:W-:Y:S01]  /*48a0*/  ISETP.GE.AND P5, PT, R7.reuse, R8, PT ;  /* 0x000000080700720c */ /* 0x040fe20003fa6270 */
[C---:B------:R-:W-:Y:S01]  /*48b0*/  HMMA.16816.F32 R76, R16.reuse, R36, R76 ;  /* 0x00000024104c723c */ /* 0x040fe2000000184c */
[CC--:B------:R-:W-:Y:S02]  /*48c0*/  ISETP.GE.AND P3, PT, R7.reuse, R11.reuse, PT ;  /* 0x0000000b0700720c */ /* 0x0c0fe40003f66270 */
[----:B------:R-:W-:Y:S02]  /*48d0*/  ISETP.GE.AND P1, PT, R7, R10, PT ;  /* 0x0000000a0700720c */ /* 0x000fe40003f26270 */
[C---:B------:R-:W-:Y:S01]  /*48e0*/  ISETP.GE.AND P0, PT, R3.reuse, R8, PT ;  /* 0x000000080300720c */ /* 0x040fe20003f06270 */
[----:B------:R-:W-:Y:S01]  /*48f0*/  HMMA.16816.F32 R72, R16, R38, R72 ;  /* 0x000000261048723c */ /* 0x000fe20000001848 */
[----:B------:R-:W-:-:S02]  /*4900*/  ISETP.GE.AND P4, PT, R3, R11, PT ;  /* 0x0000000b0300720c */ /* 0x000fc40003f86270 */
[----:B------:R-:W-:Y:S01]  /*4910*/  ISETP.GE.AND P2, PT, R3, R10, PT ;  /* 0x0000000a0300720c */ /* 0x000fe20003f46270 */
[----:B------:R-:W-:Y:S01]  /*4920*/  VIADD R3, R2, 0x11 ;  /* 0x0000001102037836 */ /* 0x000fe20000000000 */
[----:B------:R-:W-:Y:S01]  /*4930*/  I2FP.F32.S32 R7, R7 ;  /* 0x0000000700077245 */ /* 0x000fe20000201400 */
[C---:B------:R-:W-:Y:S01]  /*4940*/  HMMA.16816.F32 R68, R16.reuse, R32, R68 ;  /* 0x000000201044723c */ /* 0x040fe20000001844 */
[----:B------:R-:W-:Y:S02]  /*4950*/  FSEL R89, R12, -INF , !P2 ;  /* 0xff8000000c597808 */ /* 0x000fe40005000000 */
[----:B------:R-:W-:Y:S01]  /*4960*/  I2FP.F32.S32 R12, R3 ;  /* 0x00000003000c7245 */ /* 0x000fe20000201400 */
[C---:B------:R-:W-:Y:S01]  /*4970*/  FFMA.FTZ R13, R7.reuse, UR5, R140 ;  /* 0x00000005070d7c23 */ /* 0x040fe2000801008c */
[----:B------:R-:W-:Y:S01]  /*4980*/  FSEL R48, R14, -INF , !P4 ;  /* 0xff8000000e307808 */ /* 0x000fe20006000000 */
[----:B------:R-:W-:Y:S01]  /*4990*/  FFMA.FTZ R20, R7, UR5, R142 ;  /* 0x0000000507147c23 */ /* 0x000fe2000801008e */
[----:B------:R-:W-:Y:S01]  /*49a0*/  FSEL R100, R21, -INF , !P0 ;  /* 0xff80000015647808 */ /* 0x000fe20004000000 */
[----:B------:R-:W-:Y:S01]  /*49b0*/  FFMA.FTZ R15, R7, UR5, R84 ;  /* 0x00000005070f7c23 */ /* 0x000fe20008010054 */
[----:B------:R-:W-:Y:S01]  /*49c0*/  FSEL R45, R13, -INF , !P6 ;  /* 0xff8000000d2d7808 */ /* 0x000fe20007000000 */
[----:B------:R-:W-:Y:S01]  /*49d0*/  FFMA.FTZ R13, R7, UR5, R86 ;  /* 0x00000005070d7c23 */ /* 0x000fe20008010056 */
        /* <DEDUP_REMOVED lines=14> */
[----:B------:R-:W-:Y:S01]  /*4ac0*/  BAR.SYNC.DEFER_BLOCKING 0x0 ;  /* 0x0000000000007b1d */ /* 0x000fe20000010000 */
        /* <DEDUP_REMOVED lines=8> */
[----:B------:R-:W-:Y:S01]  /*4b50*/  HMMA.16816.F32 R56, R16, R30, R56 ;  /* 0x0000001e1038723c */ /* 0x000fe20000001838 */
        /* <DEDUP_REMOVED lines=11> */
[----:B------:R-:W-:-:S02]  /*4c10*/  VIADD R7, R2, 0x20 ;  /* 0x0000002002077836 */ /* 0x000fc40000000000 */
[----:B------:R-:W-:Y:S01]  /*4c20*/  FFMA.FTZ R21, R12, UR5, R139 ;  /* 0x000000050c157c23 */ /* 0x000fe2000801008b */
[----:B------:R-:W-:Y:S02]  /*4c30*/  FSEL R139, R20, -INF , !P3 ;  /* 0xff800000148b7808 */ /* 0x000fe40005800000 */
[----:B------:R-:W-:Y:S02]  /*4c40*/  FSEL R113, R15, -INF , !P1 ;  /* 0xff8000000f717808 */ /* 0x000fe40004800000 */
[----:B------:R-:W-:Y:S02]  /*4c50*/  FSEL R117, R13, -INF , !P0 ;  /* 0xff8000000d757808 */ /* 0x000fe40004000000 */
[----:B------:R-:W-:Y:S01]  /*4c60*/  FSEL R91, R14, -INF , !P4 ;  /* 0xff8000000e5b7808 */ /* 0x000fe20006000000 */
[C---:B------:R-:W-:Y:S01]  /*4c70*/  FFMA.FTZ R14, R12.reuse, UR5, R81 ;  /* 0x000000050c0e7c23 */ /* 0x040fe20008010051 */
[C---:B------:R-:W-:Y:S01]  /*4c80*/  ISETP.GE.AND P3, PT, R7.reuse, R9, PT ;  /* 0x000000090700720c */ /* 0x040fe20003f66270 */
[----:B------:R-:W-:Y:S01]  /*4c90*/  FFMA.FTZ R12, R12, UR5, R83 ;  /* 0x000000050c0c7c23 */ /* 0x000fe20008010053 */
[----:B------:R-:W-:-:S02]  /*4ca0*/  ISETP.GE.AND P1, PT, R7, R8, PT ;  /* 0x000000080700720c */ /* 0x000fc40003f26270 */
[CC--:B------:R-:W-:Y:S02]  /*4cb0*/  ISETP.GE.AND P0, PT, R7.reuse, R11.reuse, PT ;  /* 0x0000000b0700720c */ /* 0x0c0fe40003f06270 */
[----:B------:R-:W-:Y:S02]  /*4cc0*/  ISETP.GE.AND P4, PT, R7, R10, PT ;  /* 0x0000000a0700720c */ /* 0x000fe40003f86270 */
[C---:B------:R-:W-:Y:S02]  /*4cd0*/  ISETP.GE.AND P2, PT, R3.reuse, R8, PT ;  /* 0x000000080300720c */ /* 0x040fe40003f46270 */
[C---:B------:R-:W-:Y:S02]  /*4ce0*/  ISETP.GE.AND P6, PT, R3.reuse, R11, PT ;  /* 0x0000000b0300720c */ /* 0x040fe40003fc6270 */
[----:B------:R-:W-:Y:S01]  /*4cf0*/  ISETP.GE.AND P5, PT, R3, R10, PT ;  /* 0x0000000a0300720c */ /* 0x000fe20003fa6270 */
[----:B------:R-:W-:Y:S01]  /*4d00*/  VIADD R3, R2, 0x21 ;  /* 0x0000002102037836 */ /* 0x000fe20000000000 */
[----:B------:R-:W-:-:S02]  /*4d10*/  I2FP.F32.S32 R7, R7 ;  /* 0x0000000700077245 */ /* 0x000fc40000201400 */
        /* <DEDUP_REMOVED lines=14> */
[----:B------:R-:W-:-:S02]  /*4e00*/  FSEL R180, R15, -INF , !P0 ;  /* 0xff8000000fb47808 */ /* 0x000fc40004000000 */
[----:B------:R-:W-:Y:S02]  /*4e10*/  FSEL R181, R13, -INF , !P4 ;  /* 0xff8000000db57808 */ /* 0x000fe40006000000 */
[----:B------:R-:W-:Y:S01]  /*4e20*/  FSEL R168, R14, -INF , !P2 ;  /* 0xff8000000ea87808 */ /* 0x000fe20005000000 */
[C---:B------:R-:W-:Y:S01]  /*4e30*/  FFMA.FTZ R14, R12.reuse, UR5, R77 ;  /* 0x000000050c0e7c23 */ /* 0x040fe2000801004d */
[C---:B------:R-:W-:Y:S01]  /*4e40*/  ISETP.GE.AND P1, PT, R7.reuse, R9, PT ;  /* 0x000000090700720c */ /* 0x040fe20003f26270 */
[----:B------:R-:W-:Y:S01]  /*4e50*/  FFMA.FTZ R12, R12, UR5, R79 ;  /* 0x000000050c0c7c23 */ /* 0x000fe2000801004f */
[C---:B------:R-:W-:Y:S02]  /*4e60*/  ISETP.GE.AND P0, PT, R7.reuse, R8, PT ;  /* 0x000000080700720c */ /* 0x040fe40003f06270 */
[C---:B------:R-:W-:Y:S02]  /*4e70*/  ISETP.GE.AND P4, PT, R7.reuse, R11, PT ;  /* 0x0000000b0700720c */ /* 0x040fe40003f86270 */
[----:B------:R-:W-:-:S02]  /*4e80*/  ISETP.GE.AND P2, PT, R7, R10, PT ;  /* 0x0000000a0700720c */ /* 0x000fc40003f46270 */
[C---:B------:R-:W-:Y:S02]  /*4e90*/  ISETP.GE.AND P6, PT, R3.reuse, R8, PT ;  /* 0x000000080300720c */ /* 0x040fe40003fc6270 */
[C---:B------:R-:W-:Y:S02]  /*4ea0*/  ISETP.GE.AND P5, PT, R3.reuse, R11, PT ;  /* 0x0000000b0300720c */ /* 0x040fe40003fa6270 */
[----:B------:R-:W-:Y:S01]  /*4eb0*/  ISETP.GE.AND P3, PT, R3, R10, PT ;  /* 0x0000000a0300720c */ /* 0x000fe20003f66270 */
[----:B------:R-:W-:Y:S01]  /*4ec0*/  VIADD R3, R2, 0x29 ;  /* 0x0000002902037836 */ /* 0x000fe20000000000 */
[----:B------:R-:W-:Y:S02]  /*4ed0*/  I2FP.F32.S32 R7, R7 ;  /* 0x0000000700077245 */ /* 0x000fe40000201400 */
        /* <DEDUP_REMOVED lines=219> */
[----:B------:R-:W-:Y:S02]  /*5c90*/  I2FP.F32.S32 R7, R7 ;  /* 0x0000000700077245 */ /* 0x000fe40000201400 */
[C---:B------:R-:W-:Y:S02]  /*5ca0*/  ISETP.GE.AND P5, PT, R3.reuse, R8, PT ;  /* 0x000000080300720c */ /* 0x040fe40003fa6270 */
[----:B------:R-:W-:Y:S01]  /*5cb0*/  ISETP.GE.AND P3, PT, R3, R11, PT ;  /* 0x0000000b0300720c */ /* 0x000fe20003f66270 */
[----:B------:R-:W-:Y:S01]  /*5cc0*/  FFMA.FTZ R13, R7, UR5, R148 ;  /* 0x00000005070d7c23 */ /* 0x000fe20008010094 */
[----:B------:R-:W-:Y:S01]  /*5cd0*/  ISETP.GE.AND P1, PT, R3, R10, PT ;  /* 0x0000000a0300720c */ /* 0x000fe20003f26270 */
[----:B------:R-:W-:Y:S01]  /*5ce0*/  VIADD R3, R2, 0x69 ;  /* 0x0000006902037836 */ /* 0x000fe20000000000 */
[----:B------:R-:W-:Y:S01]  /*5cf0*/  FSEL R246, R14, -INF , !P3 ;  /* 0xff8000000ef67808 */ /* 0x000fe20005800000 */
[----:B------:R-:W-:Y:S01]  /*5d00*/  FFMA.FTZ R15, R7, UR5, R104 ;  /* 0x00000005070f7c23 */ /* 0x000fe20008010068 */
[----:B------:R-:W-:Y:S01]  /*5d10*/  FSEL R237, R13, -INF , !P0 ;  /* 0xff8000000ded7808 */ /* 0x000fe20004000000 */
[----:B------:R-:W-:Y:S01]  /*5d20*/  FFMA.FTZ R20, R7, UR5, R150 ;  /* 0x0000000507147c23 */ /* 0x000fe20008010096 */
[----:B------:R-:W-:-:S02]  /*5d30*/  I2FP.F32.S32 R13, R3 ;  /* 0x00000003000d7245 */ /* 0x000fc40000201400 */
[----:B------:R-:W-:Y:S01]  /*5d40*/  FSEL R249, R12, -INF , !P1 ;  /* 0xff8000000cf97808 */ /* 0x000fe20004800000 */
[----:B------:R-:W-:Y:S01]  /*5d50*/  FFMA.FTZ R12, R7, UR5, R106 ;  /* 0x00000005070c7c23 */ /* 0x000fe2000801006a */
[----:B------:R-:W-:Y:S01]  /*5d60*/  FSEL R243, R21, -INF , !P5 ;  /* 0xff80000015f37808 */ /* 0x000fe20006800000 */
[----:B------:R-:W-:Y:S01]  /*5d70*/  FFMA.FTZ R14, R13, UR5, R149 ;  /* 0x000000050d0e7c23 */ /* 0x000fe20008010095 */
[----:B------:R-:W-:Y:S01]  /*5d80*/  ISETP.GE.AND P5, PT, R3, R9, PT ;  /* 0x000000090300720c */ /* 0x000fe20003fa6270 */
[----:B------:R-:W-:Y:S02]  /*5d90*/  VIADD R7, R2, 0x70 ;  /* 0x0000007002077836 */ /* 0x000fe40000000000 */
[----:B------:R-:W-:Y:S01]  /*5da0*/  FFMA.FTZ R21, R13, UR5, R151 ;  /* 0x000000050d157c23 */ /* 0x000fe20008010097 */
[----:B------:R-:W-:Y:S02]  /*5db0*/  FSEL R239, R20, -INF , !P4 ;  /* 0xff80000014ef7808 */ /* 0x000fe40006000000 */
[----:B------:R-:W-:-:S02]  /*5dc0*/  FSEL R242, R15, -INF , !P2 ;  /* 0xff8000000ff27808 */ /* 0x000fc40005000000 */
[----:B------:R-:W-:Y:S02]  /*5dd0*/  FSEL R244, R12, -INF , !P6 ;  /* 0xff8000000cf47808 */ /* 0x000fe40007000000 */
[----:B------:R-:W-:Y:S01]  /*5de0*/  FSEL R235, R14, -INF , !P5 ;  /* 0xff8000000eeb7808 */ /* 0x000fe20006800000 */
[----:B------:R-:W-:Y:S01]  /*5df0*/  FFMA.FTZ R14, R13, UR5, R105 ;  /* 0x000000050d0e7c23 */ /* 0x000fe20008010069 */
[-C--:B------:R-:W-:Y:S02]  /*5e00*/  ISETP.GE.AND P3, PT, R3, R8.reuse, PT ;  /* 0x000000080300720c */ /* 0x080fe40003f66270 */
[C---:B------:R-:W-:Y:S02]  /*5e10*/  ISETP.GE.AND P4, PT, R7.reuse, R9, PT ;  /* 0x000000090700720c */ /* 0x040fe40003f86270 */
[C---:B------:R-:W-:Y:S02]  /*5e20*/  ISETP.GE.AND P2, PT, R7.reuse, R8, PT ;  /* 0x000000080700720c */ /* 0x040fe40003f46270 */
[----:B------:R-:W-:-:S02]  /*5e30*/  ISETP.GE.AND P6, PT, R7, R11, PT ;  /* 0x0000000b0700720c */ /* 0x000fc40003fc6270 */
[-C--:B------:R-:W-:Y:S02]  /*5e40*/  ISETP.GE.AND P5, PT, R7, R10.reuse, PT ;  /* 0x0000000a0700720c */ /* 0x080fe40003fa6270 */
[----:B------:R-:W-:Y:S01]  /*5e50*/  I2FP.F32.S32 R12, R7 ;  /* 0x00000007000c7245 */ /* 0x000fe20000201400 */
[----:B------:R-:W-:Y:S01]  /*5e60*/  FFMA.FTZ R7, R13, UR5, R107 ;  /* 0x000000050d077c23 */ /* 0x000fe2000801006b */
[C---:B------:R-:W-:Y:S02]  /*5e70*/  ISETP.GE.AND P1, PT, R3.reuse, R11, PT ;  /* 0x0000000b0300720c */ /* 0x040fe40003f26270 */
[----:B------:R-:W-:Y:S01]  /*5e80*/  ISETP.GE.AND P0, PT, R3, R10, PT ;  /* 0x0000000a0300720c */ /* 0x000fe20003f06270 */
[----:B------:R-:W-:Y:S01]  /*5e90*/  VIADD R3, R2, 0x71 ;  /* 0x0000007102037836 */ /* 0x000fe20000000000 */
[----:B------:R-:W-:Y:S01]  /*5ea0*/  FSEL R236, R21, -INF , !P3 ;  /* 0xff80000015ec7808 */ /* 0x000fe20005800000 */
[C---:B------:R-:W-:Y:S01]  /*5eb0*/  FFMA.FTZ R13, R12.reuse, UR5, R152 ;  /* 0x000000050c0d7c23 */ /* 0x040fe20008010098 */
[----:B------:R-:W-:Y:S01]  /*5ec0*/  HMMA.16816.F32 R20, R16, R146, R192 ;  /* 0x000000921014723c */ /* 0x000fe200000018c0 */
[----:B------:R-:W-:Y:S01]  /*5ed0*/  FSEL R241, R7, -INF , !P0 ;  /* 0xff80000007f17808 */ /* 0x000fe20004000000 */
[----:B------:R-:W-:Y:S01]  /*5ee0*/  FFMA.FTZ R15, R12, UR5, R154 ;  /* 0x000000050c0f7c23 */ /* 0x000fe2000801009a */
[----:B------:R-:W-:-:S02]  /*5ef0*/  I2FP.F32.S32 R7, R3 ;  /* 0x0000000300077245 */ /* 0x000fc40000201400 */
[----:B------:R-:W-:Y:S01]  /*5f00*/  FSEL R238, R14, -INF , !P1 ;  /* 0xff8000000eee7808 */ /* 0x000fe20004800000 */
[C---:B------:R-:W-:Y:S01]  /*5f10*/  FFMA.FTZ R14, R12.reuse, UR5, R108 ;  /* 0x000000050c0e7c23 */ /* 0x040fe2000801006c */
[----:B------:R-:W-:Y:S01]  /*5f20*/  FSEL R230, R13, -INF , !P4 ;  /* 0xff8000000de67808 */ /* 0x000fe20006000000 */
[----:B------:R-:W-:Y:S01]  /*5f30*/  FFMA.FTZ R12, R12, UR5, R110 ;  /* 0x000000050c0c7c23 */ /* 0x000fe2000801006e */
[----:B------:R-:W-:Y:S01]  /*5f40*/  ISETP.GE.AND P3, PT, R3, R9, PT ;  /* 0x000000090300720c */ /* 0x000fe20003f66270 */
[----:B------:R-:W-:Y:S01]  /*5f50*/  FFMA.FTZ R13, R7, UR5, R153 ;  /* 0x00000005070d7c23 */ /* 0x000fe20008010099 */
[----:B------:R-:W-:Y:S01]  /*5f60*/  ISETP.GE.AND P1, PT, R3, R8, PT ;  /* 0x000000080300720c */ /* 0x000fe20003f26270 */
[----:B------:R-:W-:Y:S01]  /*5f70*/  FFMA.FTZ R17, R7, UR5, R155 ;  /* 0x0000000507117c23 */ /* 0x000fe2000801009b */
[----:B------:R-:W-:Y:S01]  /*5f80*/  ISETP.GE.AND P0, PT, R3, R11, PT ;  /* 0x0000000b0300720c */ /* 0x000fe20003f06270 */
[----:B------:R-:W-:Y:S01]  /*5f90*/  FFMA.FTZ R18, R7, UR5, R109 ;  /* 0x0000000507127c23 */ /* 0x000fe2000801006d */
[----:B------:R-:W-:Y:S01]  /*5fa0*/  ISETP.GE.AND P4, PT, R3, R10, PT ;  /* 0x0000000a0300720c */ /* 0x000fe20003f86270 */
[----:B------:R-:W-:Y:S01]  /*5fb0*/  VIADD R3, R2, 0x78 ;  /* 0x0000007802037836 */ /* 0x000fe20000000000 */
[----:B------:R-:W-:Y:S01]  /*5fc0*/  FSEL R214, R15, -INF , !P2 ;  /* 0xff8000000fd67808 */ /* 0x000fe20005000000 */
[----:B------:R-:W-:Y:S01]  /*5fd0*/  FFMA.FTZ R16, R7, UR5, R111 ;  /* 0x0000000507107c23 */ /* 0x000fe2000801006f */
[----:B------:R-:W-:-:S02]  /*5fe0*/  FSEL R218, R14, -INF , !P6 ;  /* 0xff8000000eda7808 */ /* 0x000fc40007000000 */
[----:B------:R-:W-:Y:S02]  /*5ff0*/  FSEL R233, R12, -INF , !P5 ;  /* 0xff8000000ce97808 */ /* 0x000fe40006800000 */
[----:B------:R-:W-:Y:S02]  /*6000*/  FSEL R161, R13, -INF , !P3 ;  /* 0xff8000000da17808 */ /* 0x000fe40005800000 */
[C---:B------:R-:W-:Y:S02]  /*6010*/  ISETP.GE.AND P2, PT, R3.reuse, R9, PT ;  /* 0x000000090300720c */ /* 0x040fe40003f46270 */
[C---:B------:R-:W-:Y:S02]  /*6020*/  ISETP.GE.AND P6, PT, R3.reuse, R8, PT ;  /* 0x000000080300720c */ /* 0x040fe40003fc6270 */
[C---:B------:R-:W-:Y:S02]  /*6030*/  ISETP.GE.AND P5, PT, R3.reuse, R11, PT ;  /* 0x0000000b0300720c */ /* 0x040fe40003fa6270 */
[----:B------:R-:W-:-:S02]  /*6040*/  ISETP.GE.AND P3, PT, R3, R10, PT ;  /* 0x0000000a0300720c */ /* 0x000fc40003f66270 */
[----:B------:R-:W-:Y:S02]  /*6050*/  I2FP.F32.S32 R3, R3 ;  /* 0x0000000300037245 */ /* 0x000fe40000201400 */
[----:B------:R-:W-:Y:S02]  /*6060*/  I2FP.F32.S32 R7, R2 ;  /* 0x0000000200077245 */ /* 0x000fe40000201400 */
[----:B------:R-:W-:Y:S01]  /*6070*/  FSEL R215, R18, -INF , !P0 ;  /* 0xff80000012d77808 */ /* 0x000fe20004000000 */
[----:B------:R-:W-:Y:S01]  /*6080*/  FFMA.FTZ R12, R3, UR5, R164 ;  /* 0x00000005030c7c23 */ /* 0x000fe200080100a4 */
[----:B------:R-:W-:Y:S01]  /*6090*/  ISETP.GE.AND P0, PT, R2, R8, PT ;  /* 0x000000080200720c */ /* 0x000fe20003f06270 */
[----:B------:R-:W-:Y:S01]  /*60a0*/  FFMA.FTZ R15, R7, UR5, R186 ;  /* 0x00000005070f7c23 */ /* 0x000fe200080100ba */
[----:B------:R-:W-:Y:S01]  /*60b0*/  FSEL R212, R17, -INF , !P1 ;  /* 0xff80000011d47808 */ /* 0x000fe20004800000 */
[C---:B------:R-:W-:Y:S01]  /*60c0*/  FFMA.FTZ R14, R3.reuse, UR5, R166 ;  /* 0x00000005030e7c23 */ /* 0x040fe200080100a6 */
[----:B------:R-:W-:Y:S01]  /*60d0*/  FSEL R219, R16, -INF , !P4 ;  /* 0xff80000010db7808 */ /* 0x000fe20006000000 */
[C---:B------:R-:W-:Y:S01]  /*60e0*/  FFMA.FTZ R13, R3.reuse, UR5, R20 ;  /* 0x00000005030d7c23 */ /* 0x040fe20008010014 */
[----:B------:R-:W-:Y:S01]  /*60f0*/  FSEL R149, R12, -INF , !P2 ;  /* 0xff8000000c957808 */ /* 0x000fe20005000000 */
[----:B------:R-:W-:Y:S01]  /*6100*/  FFMA.FTZ R3, R3, UR5, R22 ;  /* 0x0000000503037c23 */ /* 0x000fe20008010016 */
[C---:B------:R-:W-:Y:S01]  /*6110*/  ISETP.GE.AND P1, PT, R2.reuse, R9, PT ;  /* 0x000000090200720c */ /* 0x040fe20003f26270 */
[----:B------:R-:W-:Y:S01]  /*6120*/  FFMA.FTZ R12, R7, UR5, R184 ;  /* 0x00000005070c7c23 */ /* 0x000fe200080100b8 */
[----:B------:R-:W-:-:S02]  /*6130*/  ISETP.GE.AND P4, PT, R2, R11, PT ;  /* 0x0000000b0200720c */ /* 0x000fc40003f86270 */
[C---:B------:R-:W-:Y:S01]  /*6140*/  ISETP.GE.AND P2, PT, R2.reuse, R10, PT ;  /* 0x0000000a0200720c */ /* 0x040fe20003f46270 */
[----:B------:R-:W-:Y:S01]  /*6150*/  VIADD R2, R2, 0x79 ;  /* 0x0000007902027836 */ /* 0x000fe20000000000 */
[----:B------:R-:W-:Y:S02]  /*6160*/  FSEL R44, R15, -INF , !P0 ;  /* 0xff8000000f2c7808 */ /* 0x000fe40004000000 */
[----:B------:R-:W-:Y:S02]  /*6170*/  PLOP3.LUT P0, PT, PT, PT, UP0, 0x80, 0x0 ;  /* 0x000000000000781c */ /* 0x000fe40003f0f008 */
[----:B------:R-:W-:Y:S01]  /*6180*/  FSEL R151, R14, -INF , !P6 ;  /* 0xff8000000e977808 */ /* 0x000fe20007000000 */
[----:B------:R-:W-:Y:S01]  /*6190*/  FFMA.FTZ R14, R7, UR5, R96 ;  /* 0x00000005070e7c23 */ /* 0x000fe20008010060 */
[----:B------:R-:W-:Y:S01]  /*61a0*/  FSEL R163, R13, -INF , !P5 ;  /* 0xff8000000da37808 */ /* 0x000fe20006800000 */
[----:B------:R-:W-:Y:S01]  /*61b0*/  FFMA.FTZ R7, R7, UR5, R98 ;  /* 0x0000000507077c23 */ /* 0x000fe20008010062 */
[----:B------:R-:W-:-:S02]  /*61c0*/  FSEL R164, R3, -INF , !P3 ;  /* 0xff80000003a47808 */ /* 0x000fc40005800000 */
[----:B------:R-:W-:Y:S02]  /*61d0*/  FSEL R41, R12, -INF , !P1 ;  /* 0xff8000000c297808 */ /* 0x000fe40004800000 */
[C---:B------:R-:W-:Y:S02]  /*61e0*/  ISETP.GE.AND P6, PT, R2.reuse, R9, PT ;  /* 0x000000090200720c */ /* 0x040fe40003fc6270 */
[C---:B------:R-:W-:Y:S02]  /*61f0*/  ISETP.GE.AND P5, PT, R2.reuse, R8, PT ;  /* 0x000000080200720c */ /* 0x040fe40003fa6270 */
[C---:B------:R-:W-:Y:S02]  /*6200*/  ISETP.GE.AND P3, PT, R2.reuse, R11, PT ;  /* 0x0000000b0200720c */ /* 0x040fe40003f66270 */
[----:B------:R-:W-:Y:S02]  /*6210*/  ISETP.GE.AND P1, PT, R2, R10, PT ;  /* 0x0000000a0200720c */ /* 0x000fe40003f26270 */
[----:B------:R-:W-:-:S02]  /*6220*/  I2FP.F32.S32 R2, R2 ;  /* 0x0000000200027245 */ /* 0x000fc40000201400 */
[----:B------:R-:W-:Y:S02]  /*6230*/  FSEL R42, R14, -INF , !P4 ;  /* 0xff8000000e2a7808 */ /* 0x000fe40006000000 */
[----:B------:R-:W-:Y:S01]  /*6240*/  FSEL R43, R7, -INF , !P2 ;  /* 0xff800000072b7808 */ /* 0x000fe20005000000 */
[C---:B------:R-:W-:Y:S01]  /*6250*/  FFMA.FTZ R13, R2.reuse, UR5, R165 ;  /* 0x00000005020d7c23 */ /* 0x040fe200080100a5 */
[C---:B------:R-:W-:Y:S01]  /*6260*/  FFMA.FTZ R12, R2.reuse, UR5, R167 ;  /* 0x00000005020c7c23 */ /* 0x040fe200080100a7 */
[C---:B------:R-:W-:Y:S01]  /*6270*/  FFMA.FTZ R3, R2.reuse, UR5, R21 ;  /* 0x0000000502037c23 */ /* 0x040fe20008010015 */
[----:B------:R-:W-:Y:S02]  /*6280*/  FFMA.FTZ R2, R2, UR5, R23 ;  /* 0x0000000502027c23 */ /* 0x000fe40008010017 */
[----:B------:R-:W-:Y:S02]  /*6290*/  FSEL R146, R13, -INF , !P6 ;  /* 0xff8000000d927808 */ /* 0x000fe40007000000 */
[----:B------:R-:W-:-:S02]  /*62a0*/  FSEL R147, R12, -INF , !P5 ;  /* 0xff8000000c937808 */ /* 0x000fc40006800000 */
[----:B------:R-:W-:Y:S02]  /*62b0*/  FSEL R148, R3, -INF , !P3 ;  /* 0xff80000003947808 */ /* 0x000fe40005800000 */
[----:B------:R-:W-:Y:S01]  /*62c0*/  FSEL R150, R2, -INF , !P1 ;  /* 0xff80000002967808 */ /* 0x000fe20004800000 */
[----:B------:R-:W-:Y:S06]  /*62d0*/  @!P0 BRA `(.L_x_451) ;  /* 0x0000000400c08947 */ /* 0x000fec0003800000 */
[----:B------:R-:W2:Y:S01]  /*62e0*/  LDL.64 R36, [R1+0xe8] ;  /* 0x0000e80001247983 */ /* 0x000ea20000100a00 */
[----:B------:R-:W-:Y:S01]  /*62f0*/  ULDC UR20, c[0x0][0x2d0] ;  /* 0x0000b40000147ab9 */ /* 0x000fe20000000800 */
[----:B------:R-:W-:Y:S01]  /*6300*/  UIADD3 UR21, UR26, -0x2, URZ ;  /* 0xfffffffe1a157890 */ /* 0x000fe2000fffe03f */
[----:B------:R-:W-:Y:S01]  /*6310*/  ISETP.GE.AND P1, PT, R204, UR20, PT ;  /* 0x00000014cc007c0c */ /* 0x000fe2000bf26270 */
[----:B------:R-:W-:Y:S01]  /*6320*/  IMAD.U32 R2, RZ, RZ, UR8 ;  /* 0x00000008ff027e24 */ /* 0x000fe2000f8e00ff */
[----:B------:R-:W-:Y:S01]  /*6330*/  BSSY B0, `(.L_x_452) ;  /* 0x0000069000007945 */ /* 0x000fe20003800000 */
[----:B------:R-:W-:Y:S01]  /*6340*/  USHF.R.S32.HI UR20, URZ, 0x1f, UR21 ;  /* 0x0000001f3f147899 */ /* 0x000fe20008011415 */
[----:B------:R-:W-:Y:S02]  /*6350*/  IMAD.U32 R7, RZ, RZ, UR8 ;  /* 0x00000008ff077e24 */ /* 0x000fe4000f8e00ff */
[----:B------:R-:W-:Y:S01]  /*6360*/  IMAD.U32 R12, RZ, RZ, UR21 ;  /* 0x00000015ff0c7e24 */ /* 0x000fe2000f8e00ff */
[----:B------:R-:W-:Y:S01]  /*6370*/  UIMAD UR21, UR23, UR21, URZ ;  /* 0x00000015171572a4 */ /* 0x000fe2000f8e023f */
[----:B------:R-:W-:-:S02]  /*6380*/  IMAD.U32 R16, RZ, RZ, UR8 ;  /* 0x00000008ff107e24 */ /* 0x000fc4000f8e00ff */
[----:B------:R-:W-:Y:S01]  /*6390*/  IMAD.U32 R15, RZ, RZ, UR8 ;  /* 0x00000008ff0f7e24 */ /* 0x000fe2000f8e00ff */
[----:B------:R-:W-:Y:S01]  /*63a0*/  UIMAD UR20, UR20, UR27, UR21 ;  /* 0x0000001b141472a4 */ /* 0x000fe2000f8e0215 */
[----:B------:R-:W-:Y:S01]  /*63b0*/  IMAD.U32 R14, RZ, RZ, UR9 ;  /* 0x00000009ff0e7e24 */ /* 0x000fe2000f8e00ff */
[----:B------:R-:W1:Y:S01]  /*63c0*/  @!P1 LDC.64 R22, c[0x0][0x218] ;  /* 0x00008600ff169b82 */ /* 0x000e620000000a00 */
[----:B------:R-:W-:Y:S01]  /*63d0*/  VOTEU.ALL UP0, P1 ;  /* 0x00000000003f7886 */ /* 0x000fe20000800000 */
[----:B------:R-:W-:Y:S01]  /*63e0*/  IMAD.U32 R18, RZ, RZ, UR8 ;  /* 0x00000008ff127e24 */ /* 0x000fe2000f8e00ff */
[----:B------:R3:W-:Y:S01]  /*63f0*/  @P1 STS.128 [R232+0x4000], RZ ;  /* 0x004000ffe8001388 */ /* 0x0007e20000000c00 */
[----:B------:R-:W-:Y:S02]  /*6400*/  IMAD.U32 R21, RZ, RZ, UR8 ;  /* 0x00000008ff157e24 */ /* 0x000fe4000f8e00ff */
[----:B------:R-:W-:Y:S02]  /*6410*/  @!UP0 UIMAD UR23, UR9, 0x30, URZ ;  /* 0x00000030091788a4 */ /* 0x000fe4000f8e023f */
[----:B------:R-:W4:Y:S01]  /*6420*/  @!P1 LDC.64 R32, c[0x0][0x218] ;  /* 0x00008600ff209b82 */ /* 0x000f220000000a00 */
[----:B------:R-:W-:-:S07]  /*6430*/  @!UP0 UIMAD UR21, UR9, 0x50, URZ ;  /* 0x00000050091588a4 */ /* 0x000fce000f8e023f */
[----:B------:R-:W5:Y:S08]  /*6440*/  @!P1 LDC.64 R26, c[0x0][0x218] ;  /* 0x00008600ff1a9b82 */ /* 0x000f700000000a00 */
[----:B------:R-:W3:Y:S08]  /*6450*/  @!P1 LDC.64 R30, c[0x0][0x218] ;  /* 0x00008600ff1e9b82 */ /* 0x000ef00000000a00 */
[----:B------:R-:W3:Y:S08]  /*6460*/  @!P1 LDC.64 R34, c[0x0][0x218] ;  /* 0x00008600ff229b82 */ /* 0x000ef00000000a00 */
[----:B------:R-:W3:Y:S01]  /*6470*/  @!P1 LDC.64 R38, c[0x0][0x218] ;  /* 0x00008600ff269b82 */ /* 0x000ee20000000a00 */
[----:B--2---:R-:W-:-:S07]  /*6480*/  IMAD.WIDE.U32 R12, R12, UR27, R36 ;  /* 0x0000001b0c0c7c25 */ /* 0x004fce000f8e0024 */
[----:B------:R-:W2:Y:S01]  /*6490*/  @!P1 LDC.64 R36, c[0x0][0x218] ;  /* 0x00008600ff249b82 */ /* 0x000ea20000000a00 */
[----:B------:R-:W-:Y:S01]  /*64a0*/  VIADD R3, R13, UR20 ;  /* 0x000000140d037c36 */ /* 0x000fe20008000000 */
[-C--:B------:R-:W-:Y:S01]  /*64b0*/  @!P1 LEA R25, P3, R2, R12.reuse, 0x5 ;  /* 0x0000000c02199211 */ /* 0x080fe200078628ff */
[----:B------:R-:W-:Y:S01]  /*64c0*/  IMAD.U32 R2, RZ, RZ, UR9 ;  /* 0x00000009ff027e24 */ /* 0x000fe2000f8e00ff */
[-C--:B------:R-:W-:Y:S01]  /*64d0*/  @!P1 LEA R28, P2, R7, R12.reuse, 0x6 ;  /* 0x0000000c071c9211 */ /* 0x080fe200078430ff */
[----:B------:R-:W-:Y:S01]  /*64e0*/  @!P1 IMAD.MOV.U32 R17, RZ, RZ, R3 ;  /* 0x000000ffff119224 */ /* 0x000fe200078e0003 */
[-C--:B------:R-:W-:Y:S01]  /*64f0*/  @!P1 LEA.HI.X R29, R15, R3.reuse, R14, 0x5, P3 ;  /* 0x000000030f1d9211 */ /* 0x080fe200018f2c0e */
[----:B------:R-:W-:Y:S01]  /*6500*/  @!P1 IMAD.MOV.U32 R14, RZ, RZ, R12 ;  /* 0x000000ffff0e9224 */ /* 0x000fe200078e000c */
[-C--:B------:R-:W-:Y:S01]  /*6510*/  @!P1 LEA.HI.X R40, R16, R3.reuse, R2, 0x6, P2 ;  /* 0x0000000310289211 */ /* 0x080fe200010f3402 */
[----:B------:R-:W-:Y:S01]  /*6520*/  @!P1 IMAD.MOV.U32 R16, RZ, RZ, R12 ;  /* 0x000000ffff109224 */ /* 0x000fe200078e000c */
[----:B------:R-:W-:Y:S01]  /*6530*/  @!P1 MOV R2, R12 ;  /* 0x0000000c00029202 */ /* 0x000fe20000000f00 */
[----:B------:R-:W-:Y:S01]  /*6540*/  @!UP0 UIMAD UR20, UR9, 0x60, URZ ;  /* 0x00000060091488a4 */ /* 0x000fe2000f8e023f */
[----:B------:R-:W-:Y:S01]  /*6550*/  @!P1 MOV R15, R3 ;  /* 0x00000003000f9202 */ /* 0x000fe20000000f00 */
[----:B------:R-:W-:Y:S01]  /*6560*/  @!P1 IMAD.WIDE.U32 R16, R7, 0x50, R16 ;  /* 0x0000005007109825 */ /* 0x000fe200078e0010 */
[----:B------:R-:W-:-:S02]  /*6570*/  @!P1 IADD3 R7, P2, R12, UR12, RZ ;  /* 0x0000000c0c079c10 */ /* 0x000fc4000ff5e0ff */
[----:B-1----:R-:W-:Y:S01]  /*6580*/  @!P1 LEA R22, P3, R12, R22, 0x1 ;  /* 0x000000160c169211 */ /* 0x002fe200078608ff */
[----:B------:R-:W-:Y:S01]  /*6590*/  @!P1 IMAD.WIDE.U32 R18, R18, 0x30, R2 ;  /* 0x0000003012129825 */ /* 0x000fe200078e0002 */
[----:B------:R-:W-:Y:S02]  /*65a0*/  @!P1 IADD3.X R24, R3, UR11, RZ, P2, !PT ;  /* 0x0000000b03189c10 */ /* 0x000fe400097fe4ff */
[----:B----4-:R-:W-:Y:S01]  /*65b0*/  @!P1 LEA R20, P2, R7, R32, 0x1 ;  /* 0x0000002007149211 */ /* 0x010fe200078408ff */
[----:B------:R-:W-:Y:S01]  /*65c0*/  @!P1 IMAD.WIDE.U32 R14, R21, 0x60, R14 ;  /* 0x00000060150e9825 */ /* 0x000fe200078e000e */
[----:B------:R-:W-:Y:S02]  /*65d0*/  @!P1 LEA.HI.X R23, R12, R23, R3, 0x1, P3 ;  /* 0x000000170c179211 */ /* 0x000fe400018f0c03 */
[----:B------:R-:W-:Y:S01]  /*65e0*/  @!P1 LEA.HI.X R21, R7, R33, R24, 0x1, P2 ;  /* 0x0000002107159211 */ /* 0x000fe200010f0c18 */
[----:B------:R-:W-:Y:S01]  /*65f0*/  @!P1 VIADD R7, R19, UR23 ;  /* 0x0000001713079c36 */ /* 0x000fe20008000000 */
[----:B-----5:R-:W-:Y:S01]  /*6600*/  @!P1 LEA R26, P3, R25, R26, 0x1 ;  /* 0x0000001a191a9211 */ /* 0x020fe200078608ff */
[----:B------:R-:W-:Y:S01]  /*6610*/  @!PT LDS RZ, [RZ] ;  /* 0x00000000fffff984 */ /* 0x000fe20000000800 */
[----:B------:R-:W-:Y:S01]  /*6620*/  @!PT LDS RZ, [RZ] ;  /* 0x00000000fffff984 */ /* 0x000fe20000000800 */
[----:B------:R-:W-:Y:S01]  /*6630*/  @!PT LDS RZ, [RZ] ;  /* 0x00000000fffff984 */ /* 0x000fe20000000800 */
[----:B------:R1:W-:Y:S01]  /*6640*/  @!P1 LDGSTS.E.BYPASS.LTC128B.128 [R232+0x4000], desc[UR24][R22.64] ;  /* 0x0400000016e89fae */ /* 0x0003e2000b901d58 */
[C---:B---3--:R-:W-:Y:S01]  /*6650*/  @!P1 LEA R24, P2, R18.reuse, R30, 0x1 ;  /* 0x0000001e12189211 */ /* 0x048fe200078408ff */
[----:B------:R-:W-:Y:S01]  /*6660*/  @!P1 VIADD R15, R15, UR20 ;  /* 0x000000140f0f9c36 */ /* 0x000fe20008000000 */
[----:B------:R-:W-:Y:S01]  /*6670*/  @!P1 LEA.HI.X R27, R25, R27, R29, 0x1, P3 ;  /* 0x0000001b191b9211 */ /* 0x000fe200018f0c1d */
[----:B------:R3:W-:Y:S01]  /*6680*/  @P1 STS.128 [R232+0x4800], RZ ;  /* 0x004800ffe8001388 */ /* 0x0007e20000000c00 */
[----:B------:R-:W-:Y:S01]  /*6690*/  @!P1 LEA.HI.X R25, R18, R31, R7, 0x1, P2 ;  /* 0x0000001f12199211 */ /* 0x000fe200010f0c07 */
[----:B------:R-:W-:Y:S01]  /*66a0*/  @!P1 VIADD R7, R17, UR21 ;  /* 0x0000001511079c36 */ /* 0x000fe20008000000 */
[C---:B------:R-:W-:Y:S01]  /*66b0*/  @!P1 LEA R18, P2, R14.reuse, R38, 0x1 ;  /* 0x000000260e129211 */ /* 0x040fe200078408ff */
        /* <DEDUP_REMOVED lines=15> */
[----:B-1----:R-:W-:-:S03]  /*67b0*/  @!P1 LEA R22, P4, R28, R34, 0x1 ;  /* 0x000000221c169211 */ /* 0x002fc600078808ff */
[----:B------:R3:W-:Y:S01]  /*67c0*/  @P1 STS.128 [R232+0x6000], RZ ;  /* 0x006000ffe8001388 */ /* 0x0007e20000000c00 */
[----:B------:R-:W-:Y:S02]  /*67d0*/  @!P1 LEA.HI.X R23, R28, R35, R40, 0x1, P4 ;  /* 0x000000231c179211 */ /* 0x000fe400020f0c28 */
[----:B--2---:R-:W-:-:S03]  /*67e0*/  @!P1 LEA R20, P3, R16, R36, 0x1 ;  /* 0x0000002410149211 */ /* 0x004fc600078608ff */
[----:B------:R-:W-:Y:S01]  /*67f0*/  @!PT LDS RZ, [RZ] ;  /* 0x00000000fffff984 */ /* 0x000fe20000000800 */
[----:B------:R-:W-:Y:S01]  /*6800*/  @!PT LDS RZ, [RZ] ;  /* 0x00000000fffff984 */ /* 0x000fe20000000800 */
[----:B------:R-:W-:Y:S01]  /*6810*/  @!PT LDS RZ, [RZ] ;  /* 0x00000000fffff984 */ /* 0x000fe20000000800 */
[----:B------:R3:W-:Y:S01]  /*6820*/  @!P1 LDGSTS.E.BYPASS.LTC128B.128 [R232+0x6000], desc[UR24][R22.64] ;  /* 0x0600000016e89fae */ /* 0x0007e2000b901d58 */
[----:B------:R-:W-:-:S03]  /*6830*/  @!P1 LEA.HI.X R21, R16, R37, R7, 0x1, P3 ;  /* 0x0000002510159211 */ /* 0x000fc600018f0c07 */
        /* <DEDUP_REMOVED lines=24> */
.L_x_453:
[----:B------:R-:W-:Y:S05]  /*69c0*/  BSYNC B0 ;  /* 0x0000000000007941 */ /* 0x000fea0003800000 */
.L_x_452:
[----:B------:R-:W0:Y:S02]  /*69d0*/  LDGDEPBAR ;  /* 0x00000000000079af */ /* 0x000e240000000000 */
.L_x_451:
[----:B------:R-:W-:Y:S01]  /*69e0*/  FMNMX.FTZ R2, R41, R46, !PT ;  /* 0x0000002e29027209 */ /* 0x000fe20007810000 */
[----:B------:R-:W-:Y:S01]  /*69f0*/  IMAD.MOV.U32 R153, RZ, RZ, R86 ;  /* 0x000000ffff997224 */ /* 0x000fe200078e0056 */
[----:B------:R-:W-:Y:S01]  /*6a00*/  MOV R152, R85 ;  /* 0x0000005500987202 */ /* 0x000fe20000000f00 */
[----:B------:R-:W-:Y:S01]  /*6a10*/  IMAD.MOV.U32 R159, RZ, RZ, R223 ;  /* 0x000000ffff9f7224 */ /* 0x000fe200078e00df */
[----:B------:R-:W-:Y:S01]  /*6a20*/  FMNMX.FTZ R2, R49, R2, !PT ;  /* 0x0000000231027209 */ /* 0x000fe20007810000 */
[----:B------:R-:W-:Y:S01]  /*6a30*/  IMAD.MOV.U32 R194, RZ, RZ, R221 ;  /* 0x000000ffffc27224 */ /* 0x000fe200078e00dd */
[----:B------:R-:W-:Y:S01]  /*6a40*/  MOV R154, R224 ;  /* 0x000000e0009a7202 */ /* 0x000fe20000000f00 */
[----:B------:R-:W-:Y:S01]  /*6a50*/  ULDC UR23, c[0x0][0x2ec] ;  /* 0x0000bb0000177ab9 */ /* 0x000fe20000000800 */
[----:B------:R-:W-:Y:S01]  /*6a60*/  FMNMX.FTZ R2, R47, R2, !PT ;  /* 0x000000022f027209 */ /* 0x000fe20007810000 */
[----:B------:R-:W-:Y:S01]  /*6a70*/  STL [R1+0x15c], R232 ;  /* 0x00015ce801007387 */ /* 0x000fe20000100800 */
[----:B------:R-:W-:-:S02]  /*6a80*/  MOV R184, R222 ;  /* 0x000000de00b87202 */ /* 0x000fc40000000f00 */
[----:B------:R-:W-:Y:S01]  /*6a90*/  FMNMX.FTZ R2, R45, R2, !PT ;  /* 0x000000022d027209 */ /* 0x000fe20007810000 */
[----:B------:R-:W-:Y:S01]  /*6aa0*/  STL [R1+0x158], R229 ;  /* 0x000158e501007387 */ /* 0x000fe20000100800 */
[----:B------:R-:W-:Y:S02]  /*6ab0*/  LEA R221, R0, UR4, 0x1 ;  /* 0x0000000400dd7c11 */ /* 0x000fe4000f8e08ff */
[----:B------:R-:W-:Y:S01]  /*6ac0*/  FMNMX.FTZ R2, R84, R2, !PT ;  /* 0x0000000254027209 */ /* 0x000fe20007810000 */
[----:B------:R-:W-:Y:S01]  /*6ad0*/  STL [R1+0x154], R228 ;  /* 0x000154e401007387 */ /* 0x000fe20000100800 */
[----:B------:R-:W-:Y:S01]  /*6ae0*/  LEA R224, R5, R221, 0x1 ;  /* 0x000000dd05e07211 */ /* 0x000fe200078e08ff */
[----:B------:R-:W-:Y:S01]  /*6af0*/  IMAD R222, R6, 0x2, R221 ;  /* 0x0000000206de7824 */ /* 0x000fe200078e02dd */
[----:B------:R-:W-:Y:S01]  /*6b00*/  FMNMX.FTZ R2, R50, R2, !PT ;  /* 0x0000000232027209 */ /* 0x000fe20007810000 */
[----:B------:R-:W-:Y:S03]  /*6b10*/  STL [R1+0x150], R227 ;  /* 0x000150e301007387 */ /* 0x000fe60000100800 */
[----:B------:R-:W-:Y:S01]  /*6b20*/  FMNMX.FTZ R2, R91, R2, !PT ;  /* 0x000000025b027209 */ /* 0x000fe20007810000 */
[----:B------:R-:W-:Y:S01]  /*6b30*/  STL [R1+0x14c], R226 ;  /* 0x00014ce201007387 */ /* 0x000fe20000100800 */
[----:B------:R-:W-:-:S02]  /*6b40*/  LEA R223, R5, R222, 0x1 ;  /* 0x000000de05df7211 */ /* 0x000fc400078e08ff */
        /* <DEDUP_REMOVED lines=31> */
[----:B------:R-:W-:Y:S01]  /*6d40*/  LDSM.16.MT88.4 R32, [R221+0x8000] ;  /* 0x00800000dd20783b */ /* 0x000fe20000004200 */
[----:B------:R-:W-:Y:S02]  /*6d50*/  FMNMX.FTZ R3, R141, R3, !PT ;  /* 0x000000038d037209 */ /* 0x000fe40007810000 */
[----:B------:R-:W-:Y:S01]  /*6d60*/  FMNMX.FTZ R2, R90, R2, !PT ;  /* 0x000000025a027209 */ /* 0x000fe20007810000 */
[----:B------:R-:W-:Y:S01]  /*6d70*/  LDSM.16.MT88.4 R28, [R224+0x8000] ;  /* 0x00800000e01c783b */ /* 0x000fe20000004200 */
[----:B------:R-:W-:-:S02]  /*6d80*/  FMNMX.FTZ R7, R172, R7, !PT ;  /* 0x00000007ac077209 */ /* 0x000fc40007810000 */
[----:B------:R-:W-:Y:S01]  /*6d90*/  FMNMX.FTZ R3, R132, R3, !PT ;  /* 0x0000000384037209 */ /* 0x000fe20007810000 */
[----:B---3--:R-:W-:Y:S01]  /*6da0*/  LDSM.16.MT88.4 R24, [R222+0x8000] ;  /* 0x00800000de18783b */ /* 0x008fe20000004200 */
[----:B------:R-:W-:Y:S02]  /*6db0*/  FMNMX.FTZ R2, R89, R2, !PT ;  /* 0x0000000259027209 */ /* 0x000fe40007810000 */
[----:B------:R-:W-:Y:S01]  /*6dc0*/  FMNMX.FTZ R7, R152, R7, !PT ;  /* 0x0000000798077209 */ /* 0x000fe20007810000 */
[----:B------:R-:W-:Y:S01]  /*6dd0*/  LDSM.16.MT88.4 R20, [R223+0x8000] ;  /* 0x00800000df14783b */ /* 0x000fe20000004200 */
        /* <DEDUP_REMOVED lines=17> */
[----:B-1----:R-:W-:Y:S02]  /*6ef0*/  FMNMX.FTZ R12, R237, R7, !PT ;  /* 0x00000007ed0c7209 */ /* 0x002fe40007810000 */
        /* <DEDUP_REMOVED lines=22> */
[----:B------:R-:W1:Y:S01]  /*7060*/  SHFL.BFLY PT, R137, R12, 0x2, 0x1f ;  /* 0x0c401f000c897f89 */ /* 0x000e6200000e0000 */
        /* <DEDUP_REMOVED lines=26> */
[----:B------:R-:W-:Y:S01]  /*7210*/  FMNMX.FTZ R2, R162, R2, !PT ;  /* 0x00000002a2027209 */ /* 0x000fe20007810000 */
[----:B------:R-:W2:Y:S01]  /*7220*/  SHFL.BFLY PT, R7, R135, 0x2, 0x1f ;  /* 0x0c401f0087077f89 */ /* 0x000ea200000e0000 */
        /* <DEDUP_REMOVED lines=13> */
[----:B------:R-:W-:Y:S01]  /*7300*/  STL [R1+0x160], R137 ;  /* 0x0001608901007387 */ /* 0x000fe20000100800 */
[----:B--2---:R-:W-:Y:S01]  /*7310*/  FMNMX.FTZ R135, R135, R7, !PT ;  /* 0x0000000787877209 */ /* 0x004fe20007810000 */
[C---:B------:R-:W-:Y:S01]  /*7320*/  FMUL.FTZ R7, R137.reuse, UR23 ;  /* 0x0000001789077c20 */ /* 0x040fe20008410000 */
[----:B------:R-:W-:Y:S02]  /*7330*/  FMNMX.FTZ R3, R184, R3, !PT ;  /* 0x00000003b8037209 */ /* 0x000fe40007810000 */
[----:B------:R-:W-:Y:S01]  /*7340*/  FMNMX.FTZ R2, R164, R2, !PT ;  /* 0x00000002a4027209 */ /* 0x000fe20007810000 */
[----:B------:R-:W1:Y:S01]  /*7350*/  SHFL.BFLY PT, R14, R135, 0x1, 0x1f ;  /* 0x0c201f00870e7f89 */ /* 0x000e6200000e0000 */
[----:B------:R-:W-:-:S02]  /*7360*/  FSETP.NEU.FTZ.AND P1, PT, R137, -INF , PT ;  /* 0xff8000008900780b */ /* 0x000fc40003f3d000 */
[----:B------:R-:W-:Y:S02]  /*7370*/  FMNMX.FTZ R3, R194, R3, !PT ;  /* 0x00000003c2037209 */ /* 0x000fe40007810000 */
[----:B------:R-:W-:Y:S02]  /*7380*/  FMNMX.FTZ R2, R150, R2, !PT ;  /* 0x0000000296027209 */ /* 0x000fe40007810000 */
[----:B------:R-:W-:Y:S02]  /*7390*/  FSEL R7, R7, RZ, P1 ;  /* 0x000000ff07077208 */ /* 0x000fe40000800000 */
[----:B------:R-:W-:Y:S01]  /*73a0*/  FMNMX.FTZ R3, R251, R3, !PT ;  /* 0x00000003fb037209 */ /* 0x000fe20007810000 */
[----:B------:R-:W2:Y:S02]  /*73b0*/  SHFL.BFLY PT, R13, R2, 0x2, 0x1f ;  /* 0x0c401f00020d7f89 */ /* 0x000ea400000e0000 */
[----:B------:R-:W-:Y:S01]  /*73c0*/  FFMA.FTZ R12, R41, UR23, -R7 ;  /* 0x00000017290c7c23 */ /* 0x000fe20008010807 */
[----:B------:R-:W-:-:S03]  /*73d0*/  FMNMX.FTZ R3, R247, R3, !PT ;  /* 0x00000003f7037209 */ /* 0x000fc60007810000 */
[----:B------:R3:W-:Y:S01]  /*73e0*/  MUFU.EX2 R193, R12 ;  /* 0x0000000c00c17308 */ /* 0x0007e20000000800 */
[----:B-1----:R-:W-:-:S04]  /*73f0*/  FMNMX.FTZ R135, R135, R14, !PT ;  /* 0x0000000e87877209 */ /* 0x002fc80007810000 */
[C---:B------:R-:W-:Y:S01]  /*7400*/  FSETP.NEU.FTZ.AND P1, PT, R135.reuse, -INF , PT ;  /* 0xff8000008700780b */ /* 0x040fe20003f3d000 */
[----:B------:R-:W-:Y:S01]  /*7410*/  FMUL.FTZ R14, R135, UR23 ;  /* 0x00000017870e7c20 */ /* 0x000fe20008410000 */
[----:B---3--:R-:W-:Y:S01]  /*7420*/  FMNMX.FTZ R12, R243, R3, !PT ;  /* 0x00000003f30c7209 */ /* 0x008fe20007810000 */
[--C-:B------:R-:W-:Y:S01]  /*7430*/  FFMA.FTZ R3, R46, UR23, -R7.reuse ;  /* 0x000000172e037c23 */ /* 0x100fe20008010807 */
[----:B--2---:R-:W-:Y:S01]  /*7440*/  FMNMX.FTZ R2, R2, R13, !PT ;  /* 0x0000000d02027209 */ /* 0x004fe20007810000 */
[----:B------:R-:W-:Y:S01]  /*7450*/  FFMA.FTZ R13, R45, UR23, -R7 ;  /* 0x000000172d0d7c23 */ /* 0x000fe20008010807 */
[----:B------:R-:W-:Y:S01]  /*7460*/  FMNMX.FTZ R12, R239, R12, !PT ;  /* 0x0000000cef0c7209 */ /* 0x000fe20007810000 */
[----:B------:R1:W-:Y:S02]  /*7470*/  MUFU.EX2 R250, R3 ;  /* 0x0000000300fa7308 */ /* 0x0003e40000000800 */
[----:B------:R-:W2:Y:S01]  /*7480*/  SHFL.BFLY PT, R134, R2, 0x1, 0x1f ;  /* 0x0c201f0002867f89 */ /* 0x000ea200000e0000 */
[----:B------:R-:W-:-:S04]  /*7490*/  FMNMX.FTZ R12, R236, R12, !PT ;  /* 0x0000000cec0c7209 */ /* 0x000fc80007810000 */
[----:B------:R-:W-:Y:S01]  /*74a0*/  FMNMX.FTZ R12, R214, R12, !PT ;  /* 0x0000000cd60c7209 */ /* 0x000fe20007810000 */
[----:B------:R-:W-:Y:S03]  /*74b0*/  MUFU.EX2 R4, R13 ;  /* 0x0000000d00047308 */ /* 0x000fe60000000800 */
[----:B------:R-:W-:-:S04]  /*74c0*/  FMNMX.FTZ R12, R212, R12, !PT ;  /* 0x0000000cd40c7209 */ /* 0x000fc80007810000 */
[----:B------:R-:W-:Y:S01]  /*74d0*/  FMNMX.FTZ R12, R151, R12, !PT ;  /* 0x0000000c970c7209 */ /* 0x000fe20007810000 */
[----:B-1----:R-:W-:-:S03]  /*74e0*/  FFMA.FTZ R3, R49, UR23, -R7 ;  /* 0x0000001731037c23 */ /* 0x002fc60008010807 */
[----:B------:R-:W-:Y:S01]  /*74f0*/  FMNMX.FTZ R12, R147, R12, !PT ;  /* 0x0000000c930c7209 */ /* 0x000fe20007810000 */
[----:B------:R1:W3:Y:S01]  /*7500*/  MUFU.EX2 R17, R3 ;  /* 0x0000000300117308 */ /* 0x0002e20000000800 */
[----:B--2---:R-:W-:Y:S01]  /*7510*/  FMNMX.FTZ R134, R2, R134, !PT ;  /* 0x0000008602867209 */ /* 0x004fe20007810000 */
[----:B-1----:R-:W-:Y:S01]  /*7520*/  FFMA.FTZ R3, R47, UR23, -R7 ;  /* 0x000000172f037c23 */ /* 0x002fe20008010807 */
[----:B---3--:R-:W-:Y:S04]  /*7530*/  STL [R1+0xc4], R17 ;  /* 0x0000c41101007387 */ /* 0x008fe80000100800 */
[----:B------:R-:W-:Y:S01]  /*7540*/  STL [R1+0x164], R135 ;  /* 0x0001648701007387 */ /* 0x000fe20000100800 */
[----:B------:R-:W1:Y:S03]  /*7550*/  MUFU.EX2 R3, R3 ;  /* 0x0000000300037308 */ /* 0x000e660000000800 */
[----:B-1----:R1:W-:Y:S04]  /*7560*/  STL [R1+0xcc], R3 ;  /* 0x0000cc0301007387 */ /* 0x0023e80000100800 */
[----:B------:R-:W-:Y:S01]  /*7570*/  STL [R1+0x168], R134 ;  /* 0x0001688601007387 */ /* 0x000fe20000100800 */
[----:B-1----:R-:W-:-:S03]  /*7580*/  FSEL R3, R14, RZ, P1 ;  /* 0x000000ff0e037208 */ /* 0x002fc60000800000 */
[----:B------:R-:W1:Y:S01]  /*7590*/  SHFL.BFLY PT, R14, R12, 0x2, 0x1f ;  /* 0x0c401f000c0e7f89 */ /* 0x000e6200000e0000 */
[----:B------:R-:W-:Y:S01]  /*75a0*/  FSETP.NEU.FTZ.AND P1, PT, R134, -INF , PT ;  /* 0xff8000008600780b */ /* 0x000fe20003f3d000 */
[--C-:B------:R-:W-:Y:S01]  /*75b0*/  FFMA.FTZ R13, R42, UR23, -R3.reuse ;  /* 0x000000172a0d7c23 */ /* 0x100fe20008010803 */
[----:B------:R-:W-:-:S03]  /*75c0*/  FFMA.FTZ R2, R51, UR23, -R3 ;  /* 0x0000001733027c23 */ /* 0x000fc60008010803 */
[----:B------:R2:W-:Y:S08]  /*75d0*/  MUFU.EX2 R192, R13 ;  /* 0x0000000d00c07308 */ /* 0x0005f00000000800 */
[----:B------:R3:W-:Y:S01]  /*75e0*/  MUFU.EX2 R186, R2 ;  /* 0x0000000200ba7308 */ /* 0x0007e20000000800 */
[----:B--2---:R-:W-:Y:S01]  /*75f0*/  FFMA.FTZ R13, R88, UR23, -R3 ;  /* 0x00000017580d7c23 */ /* 0x004fe20008010803 */
[----:B-1----:R-:W-:-:S06]  /*7600*/  FMNMX.FTZ R12, R12, R14, !PT ;  /* 0x0000000e0c0c7209 */ /* 0x002fcc0007810000 */
[----:B------:R1:W2:Y:S01]  /*7610*/  MUFU.EX2 R9, R13 ;  /* 0x0000000d00097308 */ /* 0x0002a20000000800 */
[----:B---3--:R-:W-:-:S05]  /*7620*/  FMUL.FTZ R2, R134, UR23 ;  /* 0x0000001786027c20 */ /* 0x008fca0008410000 */
[----:B------:R-:W-:-:S05]  /*7630*/  FSEL R2, R2, RZ, P1 ;  /* 0x000000ff02027208 */ /* 0x000fca0000800000 */
[----:B------:R-:W-:Y:S01]  /*7640*/  FFMA.FTZ R0, R97, UR23, -R2 ;  /* 0x0000001761007c23 */ /* 0x000fe20008010802 */
[----:B-1----:R-:W-:-:S03]  /*7650*/  FFMA.FTZ R13, R48, UR23, -R3 ;  /* 0x00000017300d7c23 */ /* 0x002fc60008010803 */
[----:B------:R1:W-:Y:S01]  /*7660*/  MUFU.EX2 R167, R0 ;  /* 0x0000000000a77308 */ /* 0x0003e20000000800 */
[----:B--2---:R-:W-:Y:S07]  /*7670*/  STL [R1+0xa8], R9 ;  /* 0x0000a80901007387 */ /* 0x004fee0000100800 */
[----:B------:R2:W3:Y:S01]  /*7680*/  MUFU.EX2 R8, R13 ;  /* 0x0000000d00087308 */ /* 0x0004e20000000800 */
[----:B-1----:R-:W-:-:S07]  /*7690*/  FFMA.FTZ R0, R90, UR23, -R2 ;  /* 0x000000175a007c23 */ /* 0x002fce0008010802 */
[----:B------:R1:W-:Y:S01]  /*76a0*/  MUFU.EX2 R195, R0 ;  /* 0x0000000000c37308 */ /* 0x0003e20000000800 */
[--C-:B--2---:R-:W-:Y:S01]  /*76b0*/  FFMA.FTZ R13, R43, UR23, -R2.reuse ;  /* 0x000000172b0d7c23 */ /* 0x104fe20008010802 */
[----:B---3--:R2:W-:Y:S01]  /*76c0*/  STL [R1+0xac], R8 ;  /* 0x0000ac0801007387 */ /* 0x0085e20000100800 */
[----:B-1----:R-:W-:-:S06]  /*76d0*/  FFMA.FTZ R0, R89, UR23, -R2 ;  /* 0x0000001759007c23 */ /* 0x002fcc0008010802 */
[----:B------:R-:W-:Y:S08]  /*76e0*/  MUFU.EX2 R0, R0 ;  /* 0x0000000000007308 */ /* 0x000ff00000000800 */
[----:B--2---:R1:W2:Y:S02]  /*76f0*/  MUFU.EX2 R8, R13 ;  /* 0x0000000d00087308 */ /* 0x0042a40000000800 */
[----:B-1----:R-:W1:Y:S04]  /*7700*/  SHFL.BFLY PT, R13, R12, 0x1, 0x1f ;  /* 0x0c201f000c0d7f89 */ /* 0x002e6800000e0000 */
[----:B--2---:R-:W-:Y:S04]  /*7710*/  STL [R1+0x4c], R8 ;  /* 0x00004c0801007387 */ /* 0x004fe80000100800 */
[----:B------:R-:W-:Y:S04]  /*7720*/  STL [R1+0x16c], R6 ;  /* 0x00016c0601007387 */ /* 0x000fe80000100800 */
[----:B------:R2:W-:Y:S04]  /*7730*/  STL [R1+0x98], R0 ;  /* 0x0000980001007387 */ /* 0x0005e80000100800 */
[----:B------:R3:W-:Y:S01]  /*7740*/  STL [R1+0x170], R5 ;  /* 0x0001700501007387 */ /* 0x0007e20000100800 */
[----:B-1----:R-:W-:-:S04]  /*7750*/  FMNMX.FTZ R136, R12, R13, !PT ;  /* 0x0000000d0c887209 */ /* 0x002fc80007810000 */
[----:B------:R-:W-:Y:S01]  /*7760*/  FSETP.NEU.FTZ.AND P1, PT, R136, -INF , PT ;  /* 0xff8000008800780b */ /* 0x000fe20003f3d000 */
[----:B--2---:R-:W-:-:S04]  /*7770*/  FFMA.FTZ R0, R84, UR23, -R7 ;  /* 0x0000001754007c23 */ /* 0x004fc80008010807 */
[----:B------:R1:W-:Y:S01]  /*7780*/  MUFU.EX2 R158, R0 ;  /* 0x00000000009e7308 */ /* 0x0003e20000000800 */
[----:B---3--:R-:W2:Y:S04]  /*7790*/  LDL.LU R5, [R1+0x98] ;  /* 0x0000980001057983 */ /* 0x008ea80000300800 */
[----:B------:R3:W-:Y:S01]  /*77a0*/  STL [R1+0x174], R136 ;  /* 0x0001748801007387 */ /* 0x0007e20000100800 */
[----:B-1----:R-:W-:-:S03]  /*77b0*/  FMUL.FTZ R0, R136, UR23 ;  /* 0x0000001788007c20 */ /* 0x002fc60008410000 */
[----:B---3--:R-:W3:Y:S02]  /*77c0*/  LDL.LU R136, [R1+0xac] ;  /* 0x0000ac0001887983 */ /* 0x008ee40000300800 */
[----:B------:R-:W-:Y:S01]  /*77d0*/  FSEL R0, R0, RZ, P1 ;  /* 0x000000ff00007208 */ /* 0x000fe20000800000 */
[----:B------:R-:W-:Y:S01]  /*77e0*/  FFMA.FTZ R12, R50, UR23, -R7 ;  /* 0x00000017320c7c23 */ /* 0x000fe20008010807 */
[----:B------:R-:W-:Y:S02]  /*77f0*/  F2FP.F16.F32.PACK_AB R13, R167, R8 ;  /* 0x00000008a70d723e */ /* 0x000fe400000000ff */
[----:B--2---:R-:W-:Y:S01]  /*7800*/  F2FP.F16.F32.PACK_AB R15, R5, R195 ;  /* 0x000000c3050f723e */ /* 0x004fe200000000ff */
[----:B---3--:R-:W-:Y:S01]  /*7810*/  STL [R1+0x178], R136 ;  /* 0x0001788801007387 */ /* 0x008fe20000100800 */
[--C-:B------:R-:W-:Y:S01]  /*7820*/  FFMA.FTZ R16, R44, UR23, -R0.reuse ;  /* 0x000000172c107c23 */ /* 0x100fe20008010800 */
[----:B------:R1:W-:Y:S01]  /*7830*/  MUFU.EX2 R104, R12 ;  /* 0x0000000c00687308 */ /* 0x0003e20000000800 */
[----:B------:R-:W-:Y:S01]  /*7840*/  F2FP.F16.F32.PACK_AB R14, R136, R9 ;  /* 0x00000009880e723e */ /* 0x000fe200000000ff */
[----:B------:R-:W-:Y:S04]  /*7850*/  STL [R1+0x188], R167 ;  /* 0x000188a701007387 */ /* 0x000fe80000100800 */
[----:B------:R2:W-:Y:S02]  /*7860*/  STL [R1+0x17c], R5 ;  /* 0x00017c0501007387 */ /* 0x0005e40000100800 */
[----:B------:R3:W-:Y:S01]  /*7870*/  MUFU.EX2 R166, R16 ;  /* 0x0000001000a67308 */ /* 0x0007e20000000800 */
[----:B-1----:R-:W-:Y:S01]  /*7880*/  F2FP.F16.F32.PACK_AB R12, R186, R192 ;  /* 0x000000c0ba0c723e */ /* 0x002fe200000000ff */
[----:B--2---:R-:W2:Y:S01]  /*7890*/  LDL.LU R5, [R1+0xcc] ;  /* 0x0000cc0001057983 */ /* 0x004ea20000300800 */
[----:B---3--:R-:W-:-:S05]  /*78a0*/  FFMA.FTZ R16, R99, UR23, -R0 ;  /* 0x0000001763107c23 */ /* 0x008fca0008010800 */
[C---:B------:R-:W-:Y:S01]  /*78b0*/  HMMA.16816.F32 R84, R12.reuse, R32, RZ ;  /* 0x000000200c54723c */ /* 0x040fe200000018ff */
[----:B------:R1:W-:Y:S05]  /*78c0*/  MUFU.EX2 R165, R16 ;  /* 0x0000001000a57308 */ /* 0x0003ea0000000800 */
[C---:B------:R-:W-:Y:S06]  /*78d0*/  HMMA.16816.F32 R80, R12.reuse, R34, RZ ;  /* 0x000000220c50723c */ /* 0x040fec00000018ff */
[C---:B------:R-:W-:Y:S06]  /*78e0*/  HMMA.16816.F32 R76, R12.reuse, R28, RZ ;  /* 0x0000001c0c4c723c */ /* 0x040fec00000018ff */
[----:B------:R-:W-:Y:S01]  /*78f0*/  HMMA.16816.F32 R72, R12, R30, RZ ;  /* 0x0000001e0c48723c */ /* 0x000fe200000018ff */
[----:B-1----:R-:W-:-:S04]  /*7900*/  FFMA.FTZ R16, R102, UR23, -R0 ;  /* 0x0000001766107c23 */ /* 0x002fc80008010800 */
[----:B------:R1:W3:Y:S01]  /*7910*/  MUFU.EX2 R6, R16 ;  /* 0x0000001000067308 */ /* 0x0002e20000000800 */
[C---:B------:R-:W-:Y:S06]  /*7920*/  HMMA.16816.F32 R68, R12.reuse, R24, RZ ;  /* 0x000000180c44723c */ /* 0x040fec00000018ff */
[C---:B------:R-:W-:Y:S06]  /*7930*/  HMMA.16816.F32 R64, R12.reuse, R26, RZ ;  /* 0x0000001a0c40723c */ /* 0x040fec00000018ff */
[C---:B------:R-:W-:Y:S01]  /*7940*/  HMMA.16816.F32 R60, R12.reuse, R20, RZ ;  /* 0x000000140c3c723c */ /* 0x040fe200000018ff */
[--C-:B-1----:R-:W-:Y:S01]  /*7950*/  FFMA.FTZ R16, R100, UR23, -R0.reuse ;  /* 0x0000001764107c23 */ /* 0x102fe20008010800 */
[----:B---3--:R-:W-:Y:S04]  /*7960*/  STL [R1+0x78], R6 ;  /* 0x0000780601007387 */ /* 0x008fe80000100800 */
[----:B------:R-:W-:Y:S01]  /*7970*/  HMMA.16816.F32 R52, R12, R22, RZ ;  /* 0x000000160c34723c */ /* 0x000fe200000018ff */
[----:B------:R1:W3:Y:S06]  /*7980*/  MUFU.EX2 R136, R16 ;  /* 0x0000001000887308 */ /* 0x0002ec0000000800 */
[----:B------:R-:W-:Y:S01]  /*7990*/  FFMA.FTZ R12, R112, UR23, -R0 ;  /* 0x00000017700c7c23 */ /* 0x000fe20008010800 */
[----:B------:R-:W-:-:S03]  /*79a0*/  FFMA.FTZ R13, R116, UR23, -R2 ;  /* 0x00000017740d7c23 */ /* 0x000fc60008010802 */
[----:B------:R4:W-:Y:S01]  /*79b0*/  MUFU.EX2 R157, R12 ;  /* 0x0000000c009d7308 */ /* 0x0009e20000000800 */
[----:B-1----:R-:W-:Y:S01]  /*79c0*/  FFMA.FTZ R16, R91, UR23, -R7 ;  /* 0x000000175b107c23 */ /* 0x002fe20008010807 */
[----:B---3--:R-:W-:-:S06]  /*79d0*/  F2FP.F16.F32.PACK_AB R19, R136, R6 ;  /* 0x000000068813723e */ /* 0x008fcc00000000ff */
[----:B------:R-:W-:Y:S01]  /*79e0*/  MUFU.EX2 R102, R13 ;  /* 0x0000000d00667308 */ /* 0x000fe20000000800 */
[----:B----4-:R-:W-:-:S07]  /*79f0*/  FFMA.FTZ R12, R115, UR23, -R3 ;  /* 0x00000017730c7c23 */ /* 0x010fce0008010803 */
[----:B------:R1:W-:Y:S08]  /*7a00*/  MUFU.EX2 R105, R16 ;  /* 0x0000001000697308 */ /* 0x0003f00000000800 */
[----:B------:R3:W-:Y:S01]  /*7a10*/  MUFU.EX2 R135, R12 ;  /* 0x0000000c00877308 */ /* 0x0007e20000000800 */
[----:B-1----:R-:W-:-:S07]  /*7a20*/  FFMA.FTZ R16, R101, UR23, -R0 ;  /* 0x0000001765107c23 */ /* 0x002fce0008010800 */
[----:B------:R1:W-:Y:S01]  /*7a30*/  MUFU.EX2 R134, R16 ;  /* 0x0000001000867308 */ /* 0x0003e20000000800 */
[----:B---3--:R-:W-:-:S07]  /*7a40*/  FFMA.FTZ R12, R114, UR23, -R3 ;  /* 0x00000017720c7c23 */ /* 0x008fce0008010803 */
[----:B------:R3:W-:Y:S01]  /*7a50*/  MUFU.EX2 R155, R12 ;  /* 0x0000000c009b7308 */ /* 0x0007e20000000800 */
[----:B-1----:R-:W-:Y:S01]  /*7a60*/  F2FP.F16.F32.PACK_AB R16, R250, R193 ;  /* 0x000000c1fa10723e */ /* 0x002fe200000000ff */
[----:B---3--:R-:W-:-:S06]  /*7a70*/  FFMA.FTZ R12, R113, UR23, -R3 ;  /* 0x00000017710c7c23 */ /* 0x008fcc0008010803 */
[----:B------:R1:W-:Y:S02]  /*7a80*/  MUFU.EX2 R228, R12 ;  /* 0x0000000c00e47308 */ /* 0x0003e40000000800 */
[----:B-1----:R-:W-:-:S06]  /*7a90*/  FFMA.FTZ R12, R103, UR23, -R3 ;  /* 0x00000017670c7c23 */ /* 0x002fcc0008010803 */
        /* <DEDUP_REMOVED lines=8> */
[----:B------:R1:W3:Y:S02]  /*7b20*/  MUFU.EX2 R227, R12 ;  /* 0x0000000c00e37308 */ /* 0x0002e40000000800 */
[----:B-1----:R-:W-:Y:S01]  /*7b30*/  FFMA.FTZ R12, R139, UR23, -R0 ;  /* 0x000000178b0c7c23 */ /* 0x002fe20008010800 */
[----:B---3--:R-:W-:-:S05]  /*7b40*/  F2FP.F16.F32.PACK_AB R15, R102, R227 ;  /* 0x000000e3660f723e */ /* 0x008fca00000000ff */
[----:B------:R1:W-:Y:S02]  /*7b50*/  MUFU.EX2 R229, R12 ;  /* 0x0000000c00e57308 */ /* 0x0003e40000000800 */
[----:B-1----:R-:W-:Y:S01]  /*7b60*/  FFMA.FTZ R12, R138, UR23, -R0 ;  /* 0x000000178a0c7c23 */ /* 0x002fe20008010800 */
[----:B------:R-:W-:-:S05]  /*7b70*/  IMAD.MOV.U32 R138, RZ, RZ, R4 ;  /* 0x000000ffff8a7224 */ /* 0x000fca00078e0004 */
[----:B------:R1:W3:Y:S02]  /*7b80*/  MUFU.EX2 R100, R12 ;  /* 0x0000000c00647308 */ /* 0x0002e40000000800 */
[----:B-1----:R-:W-:Y:S02]  /*7b90*/  F2FP.F16.F32.PACK_AB R12, R155, R135 ;  /* 0x000000879b0c723e */ /* 0x002fe400000000ff */
[----:B--2---:R-:W-:Y:S01]  /*7ba0*/  F2FP.F16.F32.PACK_AB R18, R5, R17 ;  /* 0x000000110512723e */ /* 0x004fe200000000ff */
[----:B------:R-:W-:Y:S01]  /*7bb0*/  STL [R1+0x180], R5 ;  /* 0x0001800501007387 */ /* 0x000fe20000100800 */
[----:B------:R-:W-:-:S03]  /*7bc0*/  F2FP.F16.F32.PACK_AB R17, R165, R166 ;  /* 0x000000a6a511723e */ /* 0x000fc600000000ff */
[----:B------:R-:W-:Y:S04]  /*7bd0*/  STL [R1+0x184], R136 ;  /* 0x0001848801007387 */ /* 0x000fe80000100800 */
[C---:B------:R-:W-:Y:S06]  /*7be0*/  HMMA.16816.F32 R44, R16.reuse, R28, RZ ;  /* 0x0000001c102c723c */ /* 0x040fec00000018ff */
[C---:B------:R-:W-:Y:S01]  /*7bf0*/  HMMA.16816.F32 R40, R16.reuse, R30, RZ ;  /* 0x0000001e1028723c */ /* 0x040fe200000018ff */
[----:B------:R-:W1:Y:S05]  /*7c00*/  LDSM.16.MT88.4 R28, [R221+0x8800] ;  /* 0x00880000dd1c783b */ /* 0x000e6a0000004200 */
[C---:B------:R-:W-:Y:S06]  /*7c10*/  HMMA.16816.F32 R56, R16.reuse, R32, RZ ;  /* 0x000000201038723c */ /* 0x040fec00000018ff */
[C---:B------:R-:W-:Y:S06]  /*7c20*/  HMMA.16816.F32 R48, R16.reuse, R34, RZ ;  /* 0x000000221030723c */ /* 0x040fec00000018ff */
[C---:B------:R-:W-:Y:S06]  /*7c30*/  HMMA.16816.F32 R36, R16.reuse, R24, RZ ;  /* 0x000000181024723c */ /* 0x040fec00000018ff */
[C---:B------:R-:W-:Y:S01]  /*7c40*/  HMMA.16816.F32 R88, R16.reuse, R26, RZ ;  /* 0x0000001a1058723c */ /* 0x040fe200000018ff */
[----:B------:R-:W2:Y:S05]  /*7c50*/  LDSM.16.MT88.4 R24, [R224+0x8800] ;  /* 0x00880000e018783b */ /* 0x000eaa0000004200 */
[C---:B------:R-:W-:Y:S06]  /*7c60*/  HMMA.16816.F32 R92, R16.reuse, R20, RZ ;  /* 0x00000014105c723c */ /* 0x040fec00000018ff */
[----:B------:R-:W-:Y:S01]  /*7c70*/  HMMA.16816.F32 R32, R16, R22, RZ ;  /* 0x000000161020723c */ /* 0x000fe200000018ff */
[----:B------:R-:W4:Y:S04]  /*7c80*/  LDSM.16.MT88.4 R20, [R222+0x8800] ;  /* 0x00880000de14783b */ /* 0x000f280000004200 */
[----:B------:R-:W3:Y:S01]  /*7c90*/  LDSM.16.MT88.4 R16, [R223+0x8800] ;  /* 0x00880000df10783b */ /* 0x000ee20000004200 */
[C---:B-1----:R-:W-:Y:S06]  /*7ca0*/  HMMA.16816.F32 R124, R12.reuse, R28, R84 ;  /* 0x0000001c0c7c723c */ /* 0x042fec0000001854 */
[C---:B------:R-:W-:Y:S06]  /*7cb0*/  HMMA.16816.F32 R96, R12.reuse, R30, R80 ;  /* 0x0000001e0c60723c */ /* 0x040fec0000001850 */
[C---:B--2---:R-:W-:Y:S06]  /*7cc0*/  HMMA.16816.F32 R84, R12.reuse, R24, R76 ;  /* 0x000000180c54723c */ /* 0x044fec000000184c */
[C---:B------:R-:W-:Y:S06]  /*7cd0*/  HMMA.16816.F32 R80, R12.reuse, R26, R72 ;  /* 0x0000001a0c50723c */ /* 0x040fec0000001848 */
[C---:B----4-:R-:W-:Y:S06]  /*7ce0*/  HMMA.16816.F32 R76, R12.reuse, R20, R68 ;  /* 0x000000140c4c723c */ /* 0x050fec0000001844 */
[C---:B------:R-:W-:Y:S06]  /*7cf0*/  HMMA.16816.F32 R72, R12.reuse, R22, R64 ;  /* 0x000000160c48723c */ /* 0x040fec0000001840 */
[C---:B---3--:R-:W-:Y:S06]  /*7d00*/  HMMA.16816.F32 R68, R12.reuse, R16, R60 ;  /* 0x000000100c44723c */ /* 0x048fec000000183c */
[----:B------:R-:W-:Y:S07]  /*7d10*/  HMMA.16816.F32 R64, R12, R18, R52 ;  /* 0x000000120c40723c */ /* 0x000fee0000001834 */
[----:B------:R-:W-:-:S02]  /*7d20*/  F2FP.F16.F32.PACK_AB R12, R158, R138 ;  /* 0x0000008a9e0c723e */ /* 0x000fc400000000ff */
[----:B------:R-:W-:Y:S02]  /*7d30*/  F2FP.F16.F32.PACK_AB R13, R157, R134 ;  /* 0x000000869d0d723e */ /* 0x000fe400000000ff */
[----:B------:R-:W-:Y:S02]  /*7d40*/  F2FP.F16.F32.PACK_AB R14, R105, R104 ;  /* 0x00000068690e723e */ /* 0x000fe400000000ff */
[----:B------:R-:W-:-:S07]  /*7d50*/  F2FP.F16.F32.PACK_AB R15, R100, R229 ;  /* 0x000000e5640f723e */ /* 0x000fce00000000ff */
[C---:B------:R-:W-:Y:S06]  /*7d60*/  HMMA.16816.F32 R60, R12.reuse, R28, R56 ;  /* 0x0000001c0c3c723c */ /* 0x040fec0000001838 */
[C---:B------:R-:W-:Y:S01]  /*7d70*/  HMMA.16816.F32 R56, R12.reuse, R30, R48 ;  /* 0x0000001e0c38723c */ /* 0x040fe20000001830 */
[----:B------:R-:W1:Y:S05]  /*7d80*/  LDSM.16.MT88.4 R28, [R221+0x9000] ;  /* 0x00900000dd1c783b */ /* 0x000e6a0000004200 */
[C---:B------:R-:W-:Y:S06]  /*7d90*/  HMMA.16816.F32 R52, R12.reuse, R24, R44 ;  /* 0x000000180c34723c */ /* 0x040fec000000182c */
[C---:B------:R-:W-:Y:S01]  /*7da0*/  HMMA.16816.F32 R48, R12.reuse, R26, R40 ;  /* 0x0000001a0c30723c */ /* 0x040fe20000001828 */
[----:B------:R-:W2:Y:S05]  /*7db0*/  LDSM.16.MT88.4 R24, [R224+0x9000] ;  /* 0x00900000e018783b */ /* 0x000eaa0000004200 */
[C---:B------:R-:W-:Y:S06]  /*7dc0*/  HMMA.16816.F32 R44, R12.reuse, R20, R36 ;  /* 0x000000140c2c723c */ /* 0x040fec0000001824 */
[C---:B------:R-:W-:Y:S01]  /*7dd0*/  HMMA.16816.F32 R40, R12.reuse, R22, R88 ;  /* 0x000000160c28723c */ /* 0x040fe20000001858 */
[----:B------:R-:W3:Y:S05]  /*7de0*/  LDSM.16.MT88.4 R20, [R222+0x9000] ;  /* 0x00900000de14783b */ /* 0x000eea0000004200 */
[C---:B------:R-:W-:Y:S06]  /*7df0*/  HMMA.16816.F32 R36, R12.reuse, R16, R92 ;  /* 0x000000100c24723c */ /* 0x040fec000000185c */
[----:B------:R-:W-:Y:S01]  /*7e00*/  HMMA.16816.F32 R32, R12, R18, R32 ;  /* 0x000000120c20723c */ /* 0x000fe20000001820 */
[----:B------:R-:W4:Y:S06]  /*7e10*/  LDSM.16.MT88.4 R16, [R223+0x9000] ;  /* 0x00900000df10783b */ /* 0x000f2c0000004200 */
[----:B------:R-:W-:Y:S01]  /*7e20*/  FFMA.FTZ R12, R182, UR23, -R7 ;  /* 0x00000017b60c7c23 */ /* 0x000fe20008010807 */
[----:B------:R-:W-:-:S03]  /*7e30*/  FFMA.FTZ R13, R140, UR23, -R2 ;  /* 0x000000178c0d7c23 */ /* 0x000fc60008010802 */
[----:B------:R1:W-:Y:S08]  /*7e40*/  MUFU.EX2 R6, R12 ;  /* 0x0000000c00067308 */ /* 0x0003f00000000800 */
[----:B------:R-:W-:Y:S01]  /*7e50*/  MUFU.EX2 R9, R13 ;  /* 0x0000000d00097308 */ /* 0x000fe20000000800 */
[----:B-1----:R-:W-:-:S07]  /*7e60*/  FFMA.FTZ R12, R168, UR23, -R7 ;  /* 0x00000017a80c7c23 */ /* 0x002fce0008010807 */
[----:B------:R1:W-:Y:S02]  /*7e70*/  MUFU.EX2 R168, R12 ;  /* 0x0000000c00a87308 */ /* 0x0003e40000000800 */
[----:B-1----:R-:W-:-:S06]  /*7e80*/  FFMA.FTZ R12, R143, UR23, -R7 ;  /* 0x000000178f0c7c23 */ /* 0x002fcc0008010807 */
[----:B------:R1:W2:Y:S02]  /*7e90*/  MUFU.EX2 R4, R12 ;  /* 0x0000000c00047308 */ /* 0x0002a40000000800 */
[----:B-1----:R-:W-:Y:S01]  /*7ea0*/  FFMA.FTZ R12, R133, UR23, -R7 ;  /* 0x00000017850c7c23 */ /* 0x002fe20008010807 */
[----:B--2---:R-:W-:-:S05]  /*7eb0*/  MOV R133, R4 ;  /* 0x0000000400857202 */ /* 0x004fca0000000f00 */
[----:B------:R1:W-:Y:S02]  /*7ec0*/  MUFU.EX2 R204, R12 ;  /* 0x0000000c00cc7308 */ /* 0x0003e40000000800 */
[----:B-1----:R-:W-:Y:S01]  /*7ed0*/  FFMA.FTZ R12, R171, UR23, -R0 ;  /* 0x00000017ab0c7c23 */ /* 0x002fe20008010800 */
[----:B------:R-:W-:-:S05]  /*7ee0*/  MOV R171, R102 ;  /* 0x0000006600ab7202 */ /* 0x000fca0000000f00 */
        /* <DEDUP_REMOVED lines=8> */
[----:B------:R-:W-:-:S05]  /*7f70*/  IMAD.MOV.U32 R141, RZ, RZ, R101 ;  /* 0x000000ffff8d7224 */ /* 0x000fca00078e0065 */
[----:B------:R1:W-:Y:S02]  /*7f80*/  MUFU.EX2 R220, R12 ;  /* 0x0000000c00dc7308 */ /* 0x0003e40000000800 */
[----:B-1----:R-:W-:-:S06]  /*7f90*/  FFMA.FTZ R12, R132, UR23, -R3 ;  /* 0x00000017840c7c23 */ /* 0x002fcc0008010803 */
        /* <DEDUP_REMOVED lines=10> */
[----:B------:R1:W2:Y:S02]  /*8040*/  MUFU.EX2 R205, R12 ;  /* 0x0000000c00cd7308 */ /* 0x0002a40000000800 */
[----:B-1----:R-:W-:Y:S01]  /*8050*/  FFMA.FTZ R12, R183, UR23, -R0 ;  /* 0x00000017b70c7c23 */ /* 0x002fe20008010800 */
[----:B--2---:R-:W-:-:S05]  /*8060*/  F2FP.F16.F32.PACK_AB R15, R9, R205 ;  /* 0x000000cd090f723e */ /* 0x004fca00000000ff */
[----:B------:R1:W-:Y:S02]  /*8070*/  MUFU.EX2 R225, R12 ;  /* 0x0000000c00e17308 */ /* 0x0003e40000000800 */
[----:B-1----:R-:W-:Y:S01]  /*8080*/  FFMA.FTZ R12, R170, UR23, -R0 ;  /* 0x00000017aa0c7c23 */ /* 0x002fe20008010800 */
[----:B------:R-:W-:-:S05]  /*8090*/  MOV R170, R104 ;  /* 0x0000006800aa7202 */ /* 0x000fca0000000f00 */
[----:B------:R1:W2:Y:S02]  /*80a0*/  MUFU.EX2 R11, R12 ;  /* 0x0000000c000b7308 */ /* 0x0002a40000000800 */
[----:B-1----:R-:W-:-:S07]  /*80b0*/  F2FP.F16.F32.PACK_AB R12, R5, R139 ;  /* 0x0000008b050c723e */ /* 0x002fce00000000ff */
[C---:B------:R-:W-:Y:S06]  /*80c0*/  HMMA.16816.F32 R124, R12.reuse, R28, R124 ;  /* 0x0000001c0c7c723c */ /* 0x040fec000000187c */
[C---:B------:R-:W-:Y:S06]  /*80d0*/  HMMA.16816.F32 R88, R12.reuse, R30, R96 ;  /* 0x0000001e0c58723c */ /* 0x040fec0000001860 */
[C---:B------:R-:W-:Y:S06]  /*80e0*/  HMMA.16816.F32 R84, R12.reuse, R24, R84 ;  /* 0x000000180c54723c */ /* 0x040fec0000001854 */
[C---:B------:R-:W-:Y:S06]  /*80f0*/  HMMA.16816.F32 R80, R12.reuse, R26, R80 ;  /* 0x0000001a0c50723c */ /* 0x040fec0000001850 */
[C---:B---3--:R-:W-:Y:S06]  /*8100*/  HMMA.16816.F32 R76, R12.reuse, R20, R76 ;  /* 0x000000140c4c723c */ /* 0x048fec000000184c */
[C---:B------:R-:W-:Y:S06]  /*8110*/  HMMA.16816.F32 R72, R12.reuse, R22, R72 ;  /* 0x000000160c48723c */ /* 0x040fec0000001848 */
[C---:B----4-:R-:W-:Y:S06]  /*8120*/  HMMA.16816.F32 R68, R12.reuse, R16, R68 ;  /* 0x000000100c44723c */ /* 0x050fec0000001844 */
[----:B------:R-:W-:Y:S07]  /*8130*/  HMMA.16816.F32 R64, R12, R18, R64 ;  /* 0x000000120c40723c */ /* 0x000fee0000001840 */
[----:B------:R-:W-:-:S02]  /*8140*/  F2FP.F16.F32.PACK_AB R12, R168, R6 ;  /* 0x00000006a80c723e */ /* 0x000fc400000000ff */
[----:B------:R-:W-:Y:S02]  /*8150*/  F2FP.F16.F32.PACK_AB R13, R143, R167 ;  /* 0x000000a78f0d723e */ /* 0x000fe400000000ff */
[----:B------:R-:W-:Y:S02]  /*8160*/  F2FP.F16.F32.PACK_AB R14, R204, R133 ;  /* 0x00000085cc0e723e */ /* 0x000fe400000000ff */
[----:B--2---:R-:W-:-:S07]  /*8170*/  F2FP.F16.F32.PACK_AB R15, R11, R225 ;  /* 0x000000e10b0f723e */ /* 0x004fce00000000ff */
        /* <DEDUP_REMOVED lines=19> */
[----:B------:R1:W-:Y:S02]  /*82b0*/  MUFU.EX2 R182, R12 ;  /* 0x0000000c00b67308 */ /* 0x0003e40000000800 */
[----:B-1----:R-:W-:-:S06]  /*82c0*/  FFMA.FTZ R12, R129, UR23, -R7 ;  /* 0x00000017810c7c23 */ /* 0x002fcc0008010807 */
[----:B------:R1:W2:Y:S02]  /*82d0*/  MUFU.EX2 R93, R12 ;  /* 0x0000000c005d7308 */ /* 0x0002a40000000800 */
[----:B-1----:R-:W-:-:S06]  /*82e0*/  FFMA.FTZ R12, R189, UR23, -R0 ;  /* 0x00000017bd0c7c23 */ /* 0x002fcc0008010800 */
[----:B------:R1:W-:Y:S02]  /*82f0*/  MUFU.EX2 R4, R12 ;  /* 0x0000000c00047308 */ /* 0x0003e40000000800 */
[----:B-1----:R-:W-:-:S06]  /*8300*/  FFMA.FTZ R12, R179, UR23, -R0 ;  /* 0x00000017b30c7c23 */ /* 0x002fcc0008010800 */
[----:B------:R1:W-:Y:S02]  /*8310*/  MUFU.EX2 R185, R12 ;  /* 0x0000000c00b97308 */ /* 0x0003e40000000800 */
[----:B-1----:R-:W-:-:S06]  /*8320*/  FFMA.FTZ R12, R190, UR23, -R3 ;  /* 0x00000017be0c7c23 */ /* 0x002fcc0008010803 */
[----:B------:R1:W-:Y:S02]  /*8330*/  MUFU.EX2 R136, R12 ;  /* 0x0000000c00887308 */ /* 0x0003e40000000800 */
[----:B-1----:R-:W-:Y:S01]  /*8340*/  FFMA.FTZ R12, R178, UR23, -R3 ;  /* 0x00000017b20c7c23 */ /* 0x002fe20008010803 */
[----:B--2---:R-:W-:-:S05]  /*8350*/  IMAD.MOV.U32 R178, RZ, RZ, R93 ;  /* 0x000000ffffb27224 */ /* 0x004fca00078e005d */
        /* <DEDUP_REMOVED lines=8> */
[----:B------:R-:W-:-:S05]  /*83e0*/  MOV R187, R92 ;  /* 0x0000005c00bb7202 */ /* 0x000fca0000000f00 */
[----:B------:R1:W2:Y:S02]  /*83f0*/  MUFU.EX2 R181, R12 ;  /* 0x0000000c00b57308 */ /* 0x0002a40000000800 */
[----:B-1----:R-:W-:Y:S01]  /*8400*/  FFMA.FTZ R12, R176, UR23, -R2 ;  /* 0x00000017b00c7c23 */ /* 0x002fe20008010802 */
[----:B--2---:R-:W-:-:S05]  /*8410*/  F2FP.F16.F32.PACK_AB R13, R181, R129 ;  /* 0x00000081b50d723e */ /* 0x004fca00000000ff */
[----:B------:R1:W2:Y:S02]  /*8420*/  MUFU.EX2 R176, R12 ;  /* 0x0000000c00b07308 */ /* 0x0002a40000000800 */
[----:B-1----:R-:W-:Y:S01]  /*8430*/  FFMA.FTZ R12, R197, UR23, -R0 ;  /* 0x00000017c50c7c23 */ /* 0x002fe20008010800 */
[----:B------:R-:W-:Y:S01]  /*8440*/  IMAD.MOV.U32 R197, RZ, RZ, R14 ;  /* 0x000000ffffc57224 */ /* 0x000fe200078e000e */
[----:B--2---:R-:W-:-:S04]  /*8450*/  F2FP.F16.F32.PACK_AB R15, R196, R176 ;  /* 0x000000b0c40f723e */ /* 0x004fc800000000ff */
[----:B------:R1:W-:Y:S01]  /*8460*/  MUFU.EX2 R183, R12 ;  /* 0x0000000c00b77308 */ /* 0x0003e20000000800 */
[----:B------:R-:W-:Y:S01]  /*8470*/  F2FP.F16.F32.PACK_AB R14, R177, R197 ;  /* 0x000000c5b10e723e */ /* 0x000fe200000000ff */
[----:B-1----:R-:W-:-:S06]  /*8480*/  FFMA.FTZ R12, R188, UR23, -R0 ;  /* 0x00000017bc0c7c23 */ /* 0x002fcc0008010800 */
        /* <DEDUP_REMOVED lines=15> */
[C---:B------:R-:W-:Y:S06]  /*8580*/  HMMA.16816.F32 R96, R12.reuse, R28, R60 ;  /* 0x0000001c0c60723c */ /* 0x040fec000000183c */
[C---:B------:R-:W-:Y:S01]  /*8590*/  HMMA.16816.F32 R88, R12.reuse, R30, R56 ;  /* 0x0000001e0c58723c */ /* 0x040fe20000001838 */
[----:B------:R-:W1:Y:S05]  /*85a0*/  LDSM.16.MT88.4 R28, [R221+0xa000] ;  /* 0x00a00000dd1c783b */ /* 0x000e6a0000004200 */
[----:B------:R-:W-:Y:S01]  /*85b0*/  HMMA.16816.F32 R84, R12, R24, R52 ;  /* 0x000000180c54723c */ /* 0x000fe20000001834 */
[----:B------:R-:W-:Y:S01]  /*85c0*/  IMAD.MOV.U32 R59, RZ, RZ, R129 ;  /* 0x000000ffff3b7224 */ /* 0x000fe200078e0081 */
[----:B------:R-:W-:-:S04]  /*85d0*/  MOV R58, R136 ;  /* 0x00000088003a7202 */ /* 0x000fc80000000f00 */
[C---:B------:R-:W-:Y:S01]  /*85e0*/  HMMA.16816.F32 R80, R12.reuse, R26, R48 ;  /* 0x0000001a0c50723c */ /* 0x040fe20000001830 */
[----:B------:R-:W2:Y:S05]  /*85f0*/  LDSM.16.MT88.4 R24, [R224+0xa000] ;  /* 0x00a00000e018783b */ /* 0x000eaa0000004200 */
        /* <DEDUP_REMOVED lines=9> */
[----:B-1----:R-:W-:Y:S01]  /*8690*/  FFMA.FTZ R12, R201, UR23, -R7 ;  /* 0x00000017c90c7c23 */ /* 0x002fe20008010807 */
[----:B------:R-:W-:-:S06]  /*86a0*/  IMAD.MOV.U32 R201, RZ, RZ, R58 ;  /* 0x000000ffffc97224 */ /* 0x000fcc00078e003a */
[----:B------:R1:W-:Y:S02]  /*86b0*/  MUFU.EX2 R129, R12 ;  /* 0x0000000c00817308 */ /* 0x0003e40000000800 */
[----:B-1----:R-:W-:Y:S01]  /*86c0*/  FFMA.FTZ R12, R198, UR23, -R7 ;  /* 0x00000017c60c7c23 */ /* 0x002fe20008010807 */
[----:B------:R-:W-:-:S05]  /*86d0*/  IMAD.MOV.U32 R198, RZ, RZ, R143 ;  /* 0x000000ffffc67224 */ /* 0x000fca00078e008f */
        /* <DEDUP_REMOVED lines=9> */
[----:B------:R1:W-:Y:S02]  /*8770*/  MUFU.EX2 R191, R12 ;  /* 0x0000000c00bf7308 */ /* 0x0003e40000000800 */
[----:B-1----:R-:W-:Y:S01]  /*8780*/  FFMA.FTZ R12, R199, UR23, -R3 ;  /* 0x00000017c70c7c23 */ /* 0x002fe20008010803 */
[----:B------:R-:W-:-:S05]  /*8790*/  MOV R199, R171 ;  /* 0x000000ab00c77202 */ /* 0x000fca0000000f00 */
        /* <DEDUP_REMOVED lines=8> */
[----:B------:R1:W-:Y:S02]  /*8820*/  MUFU.EX2 R188, R12 ;  /* 0x0000000c00bc7308 */ /* 0x0003e40000000800 */
[----:B-1----:R-:W-:Y:S01]  /*8830*/  FFMA.FTZ R12, R202, UR23, -R2 ;  /* 0x00000017ca0c7c23 */ /* 0x002fe20008010802 */
[----:B------:R-:W-:-:S05]  /*8840*/  IMAD.MOV.U32 R202, RZ, RZ, R187 ;  /* 0x000000ffffca7224 */ /* 0x000fca00078e00bb */
[----:B------:R1:W2:Y:S02]  /*8850*/  MUFU.EX2 R131, R12 ;  /* 0x0000000c00837308 */ /* 0x0002a40000000800 */
[----:B-1----:R-:W-:Y:S01]  /*8860*/  FFMA.FTZ R12, R175, UR23, -R2 ;  /* 0x00000017af0c7c23 */ /* 0x002fe20008010802 */
[----:B--2---:R-:W-:-:S05]  /*8870*/  F2FP.F16.F32.PACK_AB R13, R131, R188 ;  /* 0x000000bc830d723e */ /* 0x004fca00000000ff */
        /* <DEDUP_REMOVED lines=9> */
[----:B------:R-:W-:Y:S01]  /*8910*/  HMMA.16816.F32 R64, R12, R30, R120 ;  /* 0x0000001e0c40723c */ /* 0x000fe20000001878 */
[----:B------:R-:W-:Y:S01]  /*8920*/  IMAD.MOV.U32 R124, RZ, RZ, R61 ;  /* 0x000000ffff7c7224 */ /* 0x000fe200078e003d */
[----:B--2---:R-:W-:Y:S01]  /*8930*/  MOV R125, R60 ;  /* 0x0000003c007d7202 */ /* 0x004fe20000000f00 */
[----:B------:R-:W-:Y:S01]  /*8940*/  IMAD.MOV.U32 R127, RZ, RZ, R192 ;  /* 0x000000ffff7f7224 */ /* 0x000fe200078e00c0 */
[----:B------:R-:W-:-:S02]  /*8950*/  MOV R126, R186 ;  /* 0x000000ba007e7202 */ /* 0x000fc40000000f00 */
[C---:B------:R-:W-:Y:S01]  /*8960*/  HMMA.16816.F32 R60, R12.reuse, R24, R116 ;  /* 0x000000180c3c723c */ /* 0x040fe20000001874 */
[----:B------:R-:W-:Y:S01]  /*8970*/  IMAD.MOV.U32 R121, RZ, RZ, R57 ;  /* 0x000000ffff797224 */ /* 0x000fe200078e0039 */
[----:B------:R-:W-:Y:S01]  /*8980*/  MOV R120, R195 ;  /* 0x000000c300787202 */ /* 0x000fe20000000f00 */
[----:B------:R-:W-:Y:S01]  /*8990*/  IMAD.MOV.U32 R122, RZ, RZ, R131 ;  /* 0x000000ffff7a7224 */ /* 0x000fe200078e0083 */
[----:B------:R-:W-:Y:S02]  /*89a0*/  MOV R131, R152 ;  /* 0x0000009800837202 */ /* 0x000fe40000000f00 */
[C---:B---3--:R-:W-:Y:S01]  /*89b0*/  HMMA.16816.F32 R52, R12.reuse, R20, R108 ;  /* 0x000000140c34723c */ /* 0x048fe2000000186c */
[----:B------:R-:W-:Y:S01]  /*89c0*/  MOV R119, R56 ;  /* 0x0000003800777202 */ /* 0x000fe20000000f00 */
[----:B------:R-:W-:Y:S01]  /*89d0*/  IMAD.MOV.U32 R118, RZ, RZ, R141 ;  /* 0x000000ffff767224 */ /* 0x000fe200078e008d */
[----:B------:R-:W-:Y:S01]  /*89e0*/  MOV R117, R132 ;  /* 0x0000008400757202 */ /* 0x000fe20000000f00 */
[----:B------:R-:W-:Y:S01]  /*89f0*/  IMAD.MOV.U32 R132, RZ, RZ, R153 ;  /* 0x000000ffff847224 */ /* 0x000fe200078e0099 */
[----:B------:R-:W-:Y:S01]  /*8a00*/  MOV R123, R140 ;  /* 0x0000008c007b7202 */ /* 0x000fe20000000f00 */
[----:B------:R-:W-:Y:S01]  /*8a10*/  HMMA.16816.F32 R56, R12, R26, R112 ;  /* 0x0000001a0c38723c */ /* 0x000fe20000001870 */
[----:B------:R-:W-:-:S05]  /*8a20*/  MOV R116, R155 ;  /* 0x0000009b00747202 */ /* 0x000fca0000000f00 */
[C---:B------:R-:W-:Y:S06]  /*8a30*/  HMMA.16816.F32 R48, R12.reuse, R22, R104 ;  /* 0x000000160c30723c */ /* 0x040fec0000001868 */
[C---:B----4-:R-:W-:Y:S06]  /*8a40*/  HMMA.16816.F32 R44, R12.reuse, R16, R100 ;  /* 0x000000100c2c723c */ /* 0x050fec0000001864 */
[----:B------:R-:W-:Y:S07]  /*8a50*/  HMMA.16816.F32 R36, R12, R18, R92 ;  /* 0x000000120c24723c */ /* 0x000fee000000185c */
[----:B------:R-:W-:-:S02]  /*8a60*/  F2FP.F16.F32.PACK_AB R12, R129, R189 ;  /* 0x000000bd810c723e */ /* 0x000fc400000000ff */
[----:B------:R-:W-:Y:S02]  /*8a70*/  F2FP.F16.F32.PACK_AB R13, R226, R190 ;  /* 0x000000bee20d723e */ /* 0x000fe400000000ff */
[----:B------:R-:W-:Y:S02]  /*8a80*/  F2FP.F16.F32.PACK_AB R14, R124, R119 ;  /* 0x000000777c0e723e */ /* 0x000fe400000000ff */
[----:B------:R-:W-:-:S07]  /*8a90*/  F2FP.F16.F32.PACK_AB R15, R125, R121 ;  /* 0x000000797d0f723e */ /* 0x000fce00000000ff */
[C---:B------:R-:W-:Y:S06]  /*8aa0*/  HMMA.16816.F32 R108, R12.reuse, R28, R96 ;  /* 0x0000001c0c6c723c */ /* 0x040fec0000001860 */
[C---:B------:R-:W-:Y:S01]  /*8ab0*/  HMMA.16816.F32 R104, R12.reuse, R30, R88 ;  /* 0x0000001e0c68723c */ /* 0x040fe20000001858 */
[----:B------:R-:W-:Y:S05]  /*8ac0*/  LDSM.16.MT88.4 R28, [R223+0xa800] ;  /* 0x00a80000df1c783b */ /* 0x000fea0000004200 */
[C---:B------:R-:W-:Y:S06]  /*8ad0*/  HMMA.16816.F32 R96, R12.reuse, R26, R80 ;  /* 0x0000001a0c60723c */ /* 0x040fec0000001850 */
[C---:B------:R-:W-:Y:S06]  /*8ae0*/  HMMA.16816.F32 R92, R12.reuse, R20, R76 ;  /* 0x000000140c5c723c */ /* 0x040fec000000184c */
[C---:B------:R-:W-:Y:S01]  /*8af0*/  HMMA.16816.F32 R100, R12.reuse, R24, R84 ;  /* 0x000000180c64723c */ /* 0x040fe20000001854 */
[----:B------:R-:W-:Y:S05]  /*8b00*/  LDSM.16.MT88.4 R24, [R221+0xa800] ;  /* 0x00a80000dd18783b */ /* 0x000fea0000004200 */
[C---:B------:R-:W-:Y:S01]  /*8b10*/  HMMA.16816.F32 R88, R12.reuse, R22, R72 ;  /* 0x000000160c58723c */ /* 0x040fe20000001848 */
[----:B------:R-:W1:Y:S01]  /*8b20*/  LDSM.16.MT88.4 R20, [R224+0xa800] ;  /* 0x00a80000e014783b */ /* 0x000e620000004200 */
        /* <DEDUP_REMOVED lines=12> */
[----:B------:R-:W2:Y:S01]  /*8bf0*/  LDSM.16.MT88.4 R16, [R222+0xa800] ;  /* 0x00a80000de10783b */ /* 0x000ea20000004200 */
[----:B------:R-:W-:Y:S01]  /*8c00*/  MOV R42, R154 ;  /* 0x0000009a002a7202 */ /* 0x000fe20000000f00 */
[----:B------:R-:W-:Y:S01]  /*8c10*/  IMAD.MOV.U32 R40, RZ, RZ, R75 ;  /* 0x000000ffff287224 */ /* 0x000fe200078e004b */
[----:B------:R-:W-:Y:S01]  /*8c20*/  MOV R75, R201 ;  /* 0x000000c9004b7202 */ /* 0x000fe20000000f00 */
[----:B------:R-:W-:-:S02]  /*8c30*/  IMAD.MOV.U32 R201, RZ, RZ, R139 ;  /* 0x000000ffffc97224 */ /* 0x000fc400078e008b */
[----:B------:R-:W-:Y:S01]  /*8c40*/  FFMA.FTZ R12, R231, UR23, -R3 ;  /* 0x00000017e70c7c23 */ /* 0x000fe20008010803 */
[----:B------:R-:W-:Y:S01]  /*8c50*/  FFMA.FTZ R13, R162, UR23, -R2 ;  /* 0x00000017a20d7c23 */ /* 0x000fe20008010802 */
[----:B------:R-:W-:Y:S01]  /*8c60*/  MOV R35, R74 ;  /* 0x0000004a00237202 */ /* 0x000fe20000000f00 */
[----:B------:R-:W-:Y:S01]  /*8c70*/  IMAD.MOV.U32 R74, RZ, RZ, R133 ;  /* 0x000000ffff4a7224 */ /* 0x000fe200078e0085 */
[----:B------:R3:W-:Y:S01]  /*8c80*/  MUFU.EX2 R210, R12 ;  /* 0x0000000c00d27308 */ /* 0x0007e20000000800 */
[----:B------:R-:W-:Y:S01]  /*8c90*/  IMAD.MOV.U32 R34, RZ, RZ, R73 ;  /* 0x000000ffff227224 */ /* 0x000fe200078e0049 */
[----:B------:R-:W-:Y:S01]  /*8ca0*/  MOV R73, R138 ;  /* 0x0000008a00497202 */ /* 0x000fe20000000f00 */
[----:B------:R-:W-:Y:S01]  /*8cb0*/  FFMA.FTZ R41, R230, UR23, -R7 ;  /* 0x00000017e6297c23 */ /* 0x000fe20008010807 */
[----:B------:R-:W-:Y:S02]  /*8cc0*/  MOV R33, R35 ;  /* 0x0000002300217202 */ /* 0x000fe40000000f00 */
[----:B------:R-:W-:Y:S01]  /*8cd0*/  MOV R35, R43 ;  /* 0x0000002b00237202 */ /* 0x000fe20000000f00 */
[----:B------:R-:W-:Y:S01]  /*8ce0*/  IMAD.MOV.U32 R43, RZ, RZ, R116 ;  /* 0x000000ffff2b7224 */ /* 0x000fe200078e0074 */
[----:B------:R-:W-:Y:S01]  /*8cf0*/  MUFU.EX2 R209, R13 ;  /* 0x0000000d00d17308 */ /* 0x000fe20000000800 */
[----:B------:R-:W-:Y:S01]  /*8d00*/  MOV R116, R117 ;  /* 0x0000007500747202 */ /* 0x000fe20000000f00 */
[----:B------:R-:W-:Y:S01]  /*8d10*/  IMAD.MOV.U32 R117, RZ, RZ, R122 ;  /* 0x000000ffff757224 */ /* 0x000fe200078e007a */
[----:B------:R-:W-:Y:S01]  /*8d20*/  MOV R122, R130 ;  /* 0x00000082007a7202 */ /* 0x000fe20000000f00 */
[----:B------:R-:W-:-:S02]  /*8d30*/  IMAD.MOV.U32 R162, RZ, RZ, R43 ;  /* 0x000000ffffa27224 */ /* 0x000fc400078e002b */
[----:B---3--:R-:W-:-:S04]  /*8d40*/  FFMA.FTZ R12, R216, UR23, -R3 ;  /* 0x00000017d80c7c23 */ /* 0x008fc80008010803 */
[----:B------:R3:W-:Y:S02]  /*8d50*/  MUFU.EX2 R216, R12 ;  /* 0x0000000c00d87308 */ /* 0x0007e40000000800 */
[----:B---3--:R-:W-:-:S06]  /*8d60*/  FFMA.FTZ R12, R211, UR23, -R3 ;  /* 0x00000017d30c7c23 */ /* 0x008fcc0008010803 */
[----:B------:R3:W-:Y:S02]  /*8d70*/  MUFU.EX2 R211, R12 ;  /* 0x0000000c00d37308 */ /* 0x0007e40000000800 */
[----:B---3--:R-:W-:-:S06]  /*8d80*/  FFMA.FTZ R12, R156, UR23, -R3 ;  /* 0x000000179c0c7c23 */ /* 0x008fcc0008010803 */
[----:B------:R3:W4:Y:S02]  /*8d90*/  MUFU.EX2 R231, R12 ;  /* 0x0000000c00e77308 */ /* 0x0007240000000800 */
[----:B---3--:R-:W-:Y:S01]  /*8da0*/  FFMA.FTZ R12, R234, UR23, -R2 ;  /* 0x00000017ea0c7c23 */ /* 0x008fe20008010802 */
[----:B----4-:R-:W-:Y:S02]  /*8db0*/  F2FP.F16.F32.PACK_AB R14, R231, R211 ;  /* 0x000000d3e70e723e */ /* 0x010fe400000000ff */
[----:B------:R-:W-:-:S03]  /*8dc0*/  MOV R234, R35 ;  /* 0x0000002300ea7202 */ /* 0x000fc60000000f00 */
[----:B------:R3:W-:Y:S02]  /*8dd0*/  MUFU.EX2 R206, R12 ;  /* 0x0000000c00ce7308 */ /* 0x0007e40000000800 */
[----:B---3--:R-:W-:Y:S01]  /*8de0*/  FFMA.FTZ R12, R217, UR23, -R2 ;  /* 0x00000017d90c7c23 */ /* 0x008fe20008010802 */
[----:B------:R-:W-:-:S05]  /*8df0*/  MOV R217, R125 ;  /* 0x0000007d00d97202 */ /* 0x000fca0000000f00 */
[----:B------:R3:W4:Y:S02]  /*8e00*/  MUFU.EX2 R207, R12 ;  /* 0x0000000c00cf7308 */ /* 0x0007240000000800 */
[----:B---3--:R-:W-:Y:S01]  /*8e10*/  FFMA.FTZ R12, R213, UR23, -R2 ;  /* 0x00000017d50c7c23 */ /* 0x008fe20008010802 */
[----:B----4-:R-:W-:Y:S01]  /*8e20*/  F2FP.F16.F32.PACK_AB R13, R207, R206 ;  /* 0x000000cecf0d723e */ /* 0x010fe200000000ff */
[----:B------:R-:W-:Y:S01]  /*8e30*/  FFMA.FTZ R35, R239, UR23, -R0 ;  /* 0x00000017ef237c23 */ /* 0x000fe20008010800 */
[----:B------:R-:W-:-:S03]  /*8e40*/  MOV R213, R124 ;  /* 0x0000007c00d57202 */ /* 0x000fc60000000f00 */
[----:B------:R3:W4:Y:S02]  /*8e50*/  MUFU.EX2 R208, R12 ;  /* 0x0000000c00d07308 */ /* 0x0007240000000800 */
[----:B---3--:R-:W-:Y:S02]  /*8e60*/  F2FP.F16.F32.PACK_AB R12, R216, R210 ;  /* 0x000000d2d80c723e */ /* 0x008fe400000000ff */
[----:B----4-:R-:W-:-:S07]  /*8e70*/  F2FP.F16.F32.PACK_AB R15, R209, R208 ;  /* 0x000000d0d10f723e */ /* 0x010fce00000000ff */
[C---:B-1----:R-:W-:Y:S06]  /*8e80*/  HMMA.16816.F32 R156, R12.reuse, R20, R60 ;  /* 0x000000140c9c723c */ /* 0x042fec000000183c */
[C---:B------:R-:W-:Y:S01]  /*8e90*/  HMMA.16816.F32 R140, R12.reuse, R24, R68 ;  /* 0x000000180c8c723c */ /* 0x040fe20000001844 */
[----:B------:R-:W-:Y:S02]  /*8ea0*/  IMAD.MOV.U32 R63, RZ, RZ, R250 ;  /* 0x000000ffff3f7224 */ /* 0x000fe400078e00fa */
[----:B------:R-:W3:Y:S03]  /*8eb0*/  LDL.LU R250, [R1+0x18c] ;  /* 0x00018c0001fa7983 */ /* 0x000ee60000300800 */
[----:B------:R-:W-:Y:S01]  /*8ec0*/  HMMA.16816.F32 R152, R12, R26, R64 ;  /* 0x0000001a0c98723c */ /* 0x000fe20000001840 */
[----:B------:R-:W-:-:S05]  /*8ed0*/  MOV R68, R121 ;  /* 0x0000007900447202 */ /* 0x000fca0000000f00 */
[C---:B------:R-:W-:Y:S01]  /*8ee0*/  HMMA.16816.F32 R168, R12.reuse, R22, R56 ;  /* 0x000000160ca8723c */ /* 0x040fe20000001838 */
[----:B------:R-:W-:Y:S01]  /*8ef0*/  MOV R64, R129 ;  /* 0x0000008100407202 */ /* 0x000fe20000000f00 */
[----:B------:R-:W-:Y:S01]  /*8f00*/  IMAD.MOV.U32 R66, RZ, RZ, R123 ;  /* 0x000000ffff427224 */ /* 0x000fe200078e007b */
[----:B------:R-:W-:Y:S01]  /*8f10*/  MOV R67, R122 ;  /* 0x0000007a00437202 */ /* 0x000fe20000000f00 */
[----:B------:R-:W-:Y:S02]  /*8f20*/  IMAD.MOV.U32 R65, RZ, RZ, R126 ;  /* 0x000000ffff417224 */ /* 0x000fe400078e007e */
[C---:B--2---:R-:W-:Y:S06]  /*8f30*/  HMMA.16816.F32 R172, R12.reuse, R16, R52 ;  /* 0x000000100cac723c */ /* 0x044fec0000001834 */
[C---:B------:R-:W-:Y:S06]  /*8f40*/  HMMA.16816.F32 R184, R12.reuse, R18, R48 ;  /* 0x000000120cb8723c */ /* 0x040fec0000001830 */
[C---:B------:R-:W-:Y:S06]  /*8f50*/  HMMA.16816.F32 R192, R12.reuse, R28, R44 ;  /* 0x0000001c0cc0723c */ /* 0x040fec000000182c */
[----:B------:R-:W-:Y:S01]  /*8f60*/  HMMA.16816.F32 R112, R12, R30, R36 ;  /* 0x0000001e0c70723c */ /* 0x000fe20000001824 */
[----:B------:R-:W-:Y:S01]  /*8f70*/  FFMA.FTZ R124, R147, UR23, -R0 ;  /* 0x00000017937c7c23 */ /* 0x000fe20008010800 */
[----:B------:R-:W-:Y:S01]  /*8f80*/  MOV R71, R116 ;  /* 0x0000007400477202 */ /* 0x000fe20000000f00 */
[----:B------:R-:W-:Y:S01]  /*8f90*/  IMAD.MOV.U32 R69, RZ, RZ, R119 ;  /* 0x000000ffff457224 */ /* 0x000fe200078e0077 */
[----:B------:R-:W-:-:S03]  /*8fa0*/  MOV R70, R117 ;  /* 0x0000007500467202 */ /* 0x000fc60000000f00 */
[--C-:B------:R-:W-:Y:S01]  /*8fb0*/  FFMA.FTZ R12, R131, UR23, -R7.reuse ;  /* 0x00000017830c7c23 */ /* 0x100fe20008010807 */
[--C-:B------:R-:W-:Y:S01]  /*8fc0*/  FFMA.FTZ R15, R240, UR23, -R7.reuse ;  /* 0x00000017f00f7c23 */ /* 0x100fe20008010807 */
[--C-:B------:R-:W-:Y:S01]  /*8fd0*/  FFMA.FTZ R14, R237, UR23, -R7.reuse ;  /* 0x00000017ed0e7c23 */ /* 0x100fe20008010807 */
[--C-:B------:R-:W-:Y:S01]  /*8fe0*/  FFMA.FTZ R39, R149, UR23, -R7.reuse ;  /* 0x0000001795277c23 */ /* 0x100fe20008010807 */
[----:B------:R1:W-:Y:S01]  /*8ff0*/  MUFU.EX2 R131, R12 ;  /* 0x0000000c00837308 */ /* 0x0003e20000000800 */
[----:B------:R-:W-:Y:S01]  /*9000*/  FFMA.FTZ R38, R146, UR23, -R7 ;  /* 0x0000001792267c23 */ /* 0x000fe20008010807 */
        /* <DEDUP_REMOVED lines=15> */
[--C-:B-1----:R-:W-:Y:S01]  /*9100*/  FFMA.FTZ R12, R132, UR23, -R7.reuse ;  /* 0x00000017840c7c23 */ /* 0x102fe20008010807 */
[--C-:B------:R-:W-:Y:S01]  /*9110*/  FFMA.FTZ R59, R219, UR23, -R2.reuse ;  /* 0x00000017db3b7c23 */ /* 0x100fe20008010802 */
[----:B------:R-:W-:Y:S01]  /*9120*/  FFMA.FTZ R116, R164, UR23, -R2 ;  /* 0x00000017a4747c23 */ /* 0x000fe20008010802 */
[----:B------:R-:W-:Y:S01]  /*9130*/  MOV R62, R65 ;  /* 0x00000041003e7202 */ /* 0x000fe20000000f00 */
[----:B------:R1:W-:Y:S01]  /*9140*/  MUFU.EX2 R132, R12 ;  /* 0x0000000c00847308 */ /* 0x0003e20000000800 */
[----:B------:R-:W-:Y:S01]  /*9150*/  MOV R119, R127 ;  /* 0x0000007f00777202 */ /* 0x000fe20000000f00 */
[--C-:B-1----:R-:W-:Y:S01]  /*9160*/  FFMA.FTZ R12, R42, UR23, -R7.reuse ;  /* 0x000000172a0c7c23 */ /* 0x102fe20008010807 */
[----:B------:R-:W-:-:S05]  /*9170*/  FFMA.FTZ R42, R235, UR23, -R7 ;  /* 0x00000017eb2a7c23 */ /* 0x000fca0008010807 */
[----:B------:R1:W-:Y:S02]  /*9180*/  MUFU.EX2 R133, R12 ;  /* 0x0000000c00857308 */ /* 0x0003e40000000800 */
[----:B-1----:R-:W-:-:S06]  /*9190*/  FFMA.FTZ R12, R248, UR23, -R7 ;  /* 0x00000017f80c7c23 */ /* 0x002fcc0008010807 */
[----:B------:R1:W-:Y:S01]  /*91a0*/  MUFU.EX2 R138, R12 ;  /* 0x0000000c008a7308 */ /* 0x0003e20000000800 */
[----:B------:R-:W-:Y:S01]  /*91b0*/  FFMA.FTZ R33, R246, UR23, -R3 ;  /* 0x00000017f6217c23 */ /* 0x000fe20008010803 */
[----:B------:R-:W-:Y:S01]  /*91c0*/  FFMA.FTZ R117, R150, UR23, -R2 ;  /* 0x0000001796757c23 */ /* 0x000fe20008010802 */
[----:B-1----:R-:W-:-:S05]  /*91d0*/  FFMA.FTZ R12, R245, UR23, -R7 ;  /* 0x00000017f50c7c23 */ /* 0x002fca0008010807 */
[----:B------:R1:W-:Y:S01]  /*91e0*/  MUFU.EX2 R139, R12 ;  /* 0x0000000c008b7308 */ /* 0x0003e20000000800 */
[----:B------:R-:W-:Y:S02]  /*91f0*/  MOV R65, R68 ;  /* 0x0000004400417202 */ /* 0x000fe40000000f00 */
[----:B------:R-:W-:Y:S01]  /*9200*/  MOV R68, R71 ;  /* 0x0000004700447202 */ /* 0x000fe20000000f00 */
[----:B-1----:R-:W-:Y:S01]  /*9210*/  FFMA.FTZ R12, R34, UR23, -R0 ;  /* 0x00000017220c7c23 */ /* 0x002fe20008010800 */
[----:B------:R-:W-:Y:S02]  /*9220*/  IMAD.MOV.U32 R34, RZ, RZ, R40 ;  /* 0x000000ffff227224 */ /* 0x000fe400078e0028 */
[----:B------:R-:W-:Y:S01]  /*9230*/  FFMA.FTZ R40, R161, UR23, -R7 ;  /* 0x00000017a1287c23 */ /* 0x000fe20008010807 */
[----:B------:R-:W-:Y:S01]  /*9240*/  FFMA.FTZ R7, R251, UR23, -R0 ;  /* 0x00000017fb077c23 */ /* 0x000fe20008010800 */
[----:B------:R1:W-:Y:S01]  /*9250*/  MUFU.EX2 R130, R12 ;  /* 0x0000000c00827308 */ /* 0x0003e20000000800 */
[----:B------:R-:W-:-:S07]  /*9260*/  MOV R71, R72 ;  /* 0x0000004800477202 */ /* 0x000fce0000000f00 */
[----:B------:R2:W-:Y:S01]  /*9270*/  MUFU.EX2 R125, R7 ;  /* 0x00000007007d7308 */ /* 0x0005e20000000800 */
[----:B-1----:R-:W-:Y:S01]  /*9280*/  FFMA.FTZ R12, R34, UR23, -R0 ;  /* 0x00000017220c7c23 */ /* 0x002fe20008010800 */
[--C-:B------:R-:W-:Y:S01]  /*9290*/  FFMA.FTZ R0, R238, UR23, -R3.reuse ;  /* 0x00000017ee007c23 */ /* 0x100fe20008010803 */
[--C-:B--2---:R-:W-:Y:S01]  /*92a0*/  FFMA.FTZ R7, R241, UR23, -R2.reuse ;  /* 0x00000017f1077c23 */ /* 0x104fe20008010802 */
[----:B------:R-:W-:Y:S02]  /*92b0*/  MOV R72, R75 ;  /* 0x0000004b00487202 */ /* 0x000fe40000000f00 */
[----:B------:R-:W-:Y:S02]  /*92c0*/  MOV R75, R86 ;  /* 0x00000056004b7202 */ /* 0x000fe40000000f00 */
[----:B------:R-:W-:Y:S01]  /*92d0*/  MOV R86, R120 ;  /* 0x0000007800567202 */ /* 0x000fe20000000f00 */
[----:B---3--:R-:W-:Y:S01]  /*92e0*/  FFMA.FTZ R34, R250, UR23, -R3 ;  /* 0x00000017fa227c23 */ /* 0x008fe20008010803 */
[----:B------:R-:W-:Y:S01]  /*92f0*/  FFMA.FTZ R3, R252, UR23, -R2 ;  /* 0x00000017fc037c23 */ /* 0x000fe20008010802 */
[----:B------:R-:W-:Y:S01]  /*9300*/  FADD.FTZ R2, R64, R63 ;  /* 0x0000003f40027221 */ /* 0x000fe20000010000 */
[----:B------:R-:W-:-:S02]  /*9310*/  IMAD.MOV.U32 R63, RZ, RZ, R66 ;  /* 0x000000ffff3f7224 */ /* 0x000fc400078e0042 */
[----:B------:R-:W-:Y:S02]  /*9320*/  IMAD.MOV.U32 R66, RZ, RZ, R69 ;  /* 0x000000ffff427224 */ /* 0x000fe400078e0045 */
[----:B------:R-:W-:Y:S02]  /*9330*/  IMAD.MOV.U32 R69, RZ, RZ, R162 ;  /* 0x000000ffff457224 */ /* 0x000fe400078e00a2 */
[----:B------:R-:W-:Y:S02]  /*9340*/  IMAD.MOV.U32 R162, RZ, RZ, R73 ;  /* 0x000000ffffa27224 */ /* 0x000fe400078e0049 */
[----:B------:R-:W-:Y:S02]  /*9350*/  IMAD.MOV.U32 R73, RZ, RZ, R84 ;  /* 0x000000ffff497224 */ /* 0x000fe400078e0054 */
[----:B------:R-:W-:Y:S02]  /*9360*/  IMAD.MOV.U32 R84, RZ, RZ, R87 ;  /* 0x000000ffff547224 */ /* 0x000fe400078e0057 */
[----:B------:R-:W-:-:S02]  /*9370*/  IMAD.MOV.U32 R87, RZ, RZ, R167 ;  /* 0x000000ffff577224 */ /* 0x000fc400078e00a7 */
[----:B------:R-:W2:Y:S04]  /*9380*/  LDL.LU R167, [R1+0x188] ;  /* 0x0001880001a77983 */ /* 0x000ea80000300800 */
[----:B------:R-:W3:Y:S01]  /*9390*/  LDL.LU R120, [R1+0xa8] ;  /* 0x0000a80001787983 */ /* 0x000ee20000300800 */
[----:B------:R-:W-:Y:S01]  /*93a0*/  MOV R64, R67 ;  /* 0x0000004300407202 */ /* 0x000fe20000000f00 */
[----:B------:R-:W-:Y:S01]  /*93b0*/  FADD.FTZ R119, R119, R62 ;  /* 0x0000003e77777221 */ /* 0x000fe20000010000 */
        /* <DEDUP_REMOVED lines=24> */
[----:B---3--:R-:W-:Y:S02]  /*9540*/  MOV R87, R120 ;  /* 0x0000007800577202 */ /* 0x008fe40000000f00 */
[----:B------:R-:W2:Y:S04]  /*9550*/  LDL.LU R120, [R1+0x4c] ;  /* 0x00004c0001787983 */ /* 0x000ea80000300800 */
[----:B------:R-:W3:Y:S01]  /*9560*/  LDL.LU R246, [R1+0xc4] ;  /* 0x0000c40001f67983 */ /* 0x000ee20000300800 */
[----:B------:R-:W-:Y:S01]  /*9570*/  MOV R126, R128 ;  /* 0x00000080007e7202 */ /* 0x000fe20000000f00 */
[----:B------:R-:W1:Y:S08]  /*9580*/  MUFU.EX2 R129, R13 ;  /* 0x0000000d00817308 */ /* 0x000e700000000800 */
[----:B------:R4:W4:Y:S01]  /*9590*/  MUFU.EX2 R128, R12 ;  /* 0x0000000c00807308 */ /* 0x0009220000000800 */
[----:B------:R-:W-:-:S02]  /*95a0*/  MOV R161, R162 ;  /* 0x000000a200a17202 */ /* 0x000fc40000000f00 */
[----:B------:R-:W-:Y:S02]  /*95b0*/  MOV R162, R234 ;  /* 0x000000ea00a27202 */ /* 0x000fe40000000f00 */
[----:B------:R-:W-:-:S03]  /*95c0*/  MOV R234, R126 ;  /* 0x0000007e00ea7202 */ /* 0x000fc60000000f00 */
[----:B------:R4:W-:Y:S01]  /*95d0*/  MUFU.EX2 R127, R15 ;  /* 0x0000000f007f7308 */ /* 0x0009e20000000800 */
[----:B-1----:R-:W-:-:S07]  /*95e0*/  F2FP.F16.F32.PACK_AB R13, R129, R130 ;  /* 0x00000082810d723e */ /* 0x002fce00000000ff */
[----:B------:R1:W-:Y:S01]  /*95f0*/  MUFU.EX2 R126, R14 ;  /* 0x0000000e007e7308 */ /* 0x0003e20000000800 */
[----:B----4-:R-:W-:Y:S01]  /*9600*/  F2FP.F16.F32.PACK_AB R12, R132, R131 ;  /* 0x00000083840c723e */ /* 0x010fe200000000ff */
[----:B------:R-:W-:Y:S01]  /*9610*/  IMAD.MOV.U32 R251, RZ, RZ, R68 ;  /* 0x000000fffffb7224 */ /* 0x000fe200078e0044 */
[----:B------:R-:W-:Y:S02]  /*9620*/  MOV R247, R69 ;  /* 0x0000004500f77202 */ /* 0x000fe40000000f00 */
[----:B------:R-:W-:Y:S01]  /*9630*/  F2FP.F16.F32.PACK_AB R15, R125, R128 ;  /* 0x000000807d0f723e */ /* 0x000fe200000000ff */
[----:B------:R-:W-:Y:S01]  /*9640*/  IMAD.MOV.U32 R151, RZ, RZ, R71 ;  /* 0x000000ffff977224 */ /* 0x000fe200078e0047 */
[----:B------:R-:W-:Y:S02]  /*9650*/  MOV R239, R70 ;  /* 0x0000004600ef7202 */ /* 0x000fe40000000f00 */
[----:B-1----:R-:W-:-:S07]  /*9660*/  F2FP.F16.F32.PACK_AB R14, R138, R133 ;  /* 0x000000858a0e723e */ /* 0x002fce00000000ff */
[C---:B------:R-:W-:Y:S01]  /*9670*/  HMMA.16816.F32 R68, R12.reuse, R28, R80 ;  /* 0x0000001c0c44723c */ /* 0x040fe20000001850 */
[----:B------:R3:W-:Y:S02]  /*9680*/  MUFU.EX2 R80, R0 ;  /* 0x0000000000507308 */ /* 0x0007e40000000800 */
[----:B---3--:R-:W-:Y:S02]  /*9690*/  FADD.FTZ R0, R246, R2 ;  /* 0x00000002f6007221 */ /* 0x008fe40000010000 */
[----:B------:R-:W3:Y:S01]  /*96a0*/  LDL.LU R246, [R1+0x78] ;  /* 0x0000780001f67983 */ /* 0x000ee20000300800 */
[----:B------:R-:W-:Y:S01]  /*96b0*/  FADD.FTZ R118, R166, R165 ;  /* 0x000000a5a6767221 */ /* 0x000fe20000010000 */
[----:B------:R-:W-:Y:S01]  /*96c0*/  MOV R250, R87 ;  /* 0x0000005700fa7202 */ /* 0x000fe20000000f00 */
[----:B------:R-:W-:Y:S01]  /*96d0*/  IMAD.MOV.U32 R248, RZ, RZ, R62 ;  /* 0x000000fffff87224 */ /* 0x000fe200078e003e */
[----:B------:R-:W-:Y:S02]  /*96e0*/  MOV R245, R63 ;  /* 0x0000003f00f57202 */ /* 0x000fe40000000f00 */
[----:B------:R-:W-:Y:S01]  /*96f0*/  MOV R147, R85 ;  /* 0x0000005500937202 */ /* 0x000fe20000000f00 */
[----:B------:R-:W-:Y:S01]  /*9700*/  HMMA.16816.F32 R60, R12, R30, R76 ;  /* 0x0000001e0c3c723c */ /* 0x000fe2000000184c */
[----:B------:R3:W-:Y:S01]  /*9710*/  MUFU.EX2 R76, R3 ;  /* 0x00000003004c7308 */ /* 0x0007e20000000800 */
        /* <DEDUP_REMOVED lines=11> */
[----:B------:R-:W-:Y:S01]  /*97d0*/  LDSM.16.MT88.4 R28, [R223+0xb000] ;  /* 0x00b00000df1c783b */ /* 0x000fe20000004200 */
[----:B---3--:R-:W-:Y:S01]  /*97e0*/  FADD.FTZ R3, R246, R118 ;  /* 0x00000076f6037221 */ /* 0x008fe20000010000 */
[----:B------:R-:W-:Y:S01]  /*97f0*/  IMAD.MOV.U32 R246, RZ, RZ, R250 ;  /* 0x000000fffff67224 */ /* 0x000fe200078e00fa */
[----:B------:R-:W-:-:S02]  /*9800*/  MOV R250, R147 ;  /* 0x0000009300fa7202 */ /* 0x000fc40000000f00 */
[----:B------:R-:W-:Y:S01]  /*9810*/  MOV R147, R151 ;  /* 0x0000009700937202 */ /* 0x000fe20000000f00 */
[----:B------:R-:W-:Y:S01]  /*9820*/  IMAD.MOV.U32 R151, RZ, RZ, R239 ;  /* 0x000000ffff977224 */ /* 0x000fe200078e00ef */
        /* <DEDUP_REMOVED lines=13> */
[----:B------:R-:W-:Y:S01]  /*9900*/  IMAD.MOV.U32 R151, RZ, RZ, R239 ;  /* 0x000000ffff977224 */ /* 0x000fe200078e00ef */
[----:B------:R-:W-:Y:S02]  /*9910*/  MOV R213, R217 ;  /* 0x000000d900d57202 */ /* 0x000fe40000000f00 */
[----:B------:R-:W-:Y:S02]  /*9920*/  MOV R217, R136 ;  /* 0x0000008800d97202 */ /* 0x000fe40000000f00 */
[----:B------:R-:W-:Y:S01]  /*9930*/  MOV R239, R247 ;  /* 0x000000f700ef7202 */ /* 0x000fe20000000f00 */
[----:B------:R-:W3:Y:S01]  /*9940*/  LDL.LU R136, [R1+0x184] ;  /* 0x0001840001887983 */ /* 0x000ee20000300800 */
[----:B------:R-:W-:-:S03]  /*9950*/  MOV R247, R5 ;  /* 0x0000000500f77202 */ /* 0x000fc60000000f00 */
[----:B------:R-:W4:Y:S01]  /*9960*/  LDL.LU R5, [R1+0x180] ;  /* 0x0001800001057983 */ /* 0x000f220000300800 */
[C---:B------:R-:W-:Y:S01]  /*9970*/  HMMA.16816.F32 R72, R12.reuse, R26, R104 ;  /* 0x0000001a0c48723c */ /* 0x040fe20000001868 */
[----:B------:R-:W-:Y:S05]  /*9980*/  MUFU.EX2 R105, R39 ;  /* 0x0000002700697308 */ /* 0x000fea0000000800 */
[C---:B------:R-:W-:Y:S01]  /*9990*/  HMMA.16816.F32 R64, R12.reuse, R20, R100 ;  /* 0x000000140c40723c */ /* 0x040fe20000001864 */
[----:B------:R-:W-:Y:S02]  /*99a0*/  LDSM.16.MT88.4 R20, [R222+0xb000] ;  /* 0x00b00000de14783b */ /* 0x000fe40000004200 */
[----:B------:R-:W-:Y:S03]  /*99b0*/  MUFU.EX2 R106, R38 ;  /* 0x00000026006a7308 */ /* 0x000fe60000000800 */
[----:B------:R-:W-:Y:S01]  /*99c0*/  HMMA.16816.F32 R84, R12, R24, R108 ;  /* 0x000000180c54723c */ /* 0x000fe2000000186c */
[----:B------:R-:W-:Y:S04]  /*99d0*/  LDSM.16.MT88.4 R24, [R224+0xb000] ;  /* 0x00b00000e018783b */ /* 0x000fe80000004200 */
[----:B------:R-:W-:Y:S01]  /*99e0*/  MUFU.EX2 R100, R37 ;  /* 0x0000002500647308 */ /* 0x000fe20000000800 */
[----:B----4-:R-:W-:-:S02]  /*99f0*/  FADD.FTZ R0, R5, R0 ;  /* 0x0000000005007221 */ /* 0x010fc40000010000 */
[----:B------:R-:W4:Y:S01]  /*9a00*/  LDL.LU R5, [R1+0x17c] ;  /* 0x00017c0001057983 */ /* 0x000f220000300800 */
[----:B---3--:R-:W-:-:S03]  /*9a10*/  FADD.FTZ R3, R136, R3 ;  /* 0x0000000388037221 */ /* 0x008fc60000010000 */
[----:B------:R-:W3:Y:S01]  /*9a20*/  LDL.LU R136, [R1+0x178] ;  /* 0x0001780001887983 */ /* 0x000ee20000300800 */
[----:B------:R1:W-:Y:S08]  /*9a30*/  MUFU.EX2 R101, R36 ;  /* 0x0000002400657308 */ /* 0x0003f00000000800 */
[----:B------:R-:W-:Y:S08]  /*9a40*/  MUFU.EX2 R102, R35 ;  /* 0x0000002300667308 */ /* 0x000ff00000000800 */
[----:B------:R-:W-:Y:S01]  /*9a50*/  MUFU.EX2 R96, R34 ;  /* 0x0000002200607308 */ /* 0x000fe20000000800 */
[----:B-1----:R-:W-:Y:S07]  /*9a60*/  HMMA.16816.F32 R36, R12, R16, R92 ;  /* 0x000000100c24723c */ /* 0x002fee000000185c */
[----:B------:R-:W1:Y:S08]  /*9a70*/  MUFU.EX2 R97, R33 ;  /* 0x0000002100617308 */ /* 0x000e700000000800 */
[----:B------:R1:W-:Y:S01]  /*9a80*/  MUFU.EX2 R92, R32 ;  /* 0x00000020005c7308 */ /* 0x0003e20000000800 */
[----:B--2---:R-:W-:-:S07]  /*9a90*/  FADD.FTZ R120, R120, R167 ;  /* 0x000000a778787221 */ /* 0x004fce0000010000 */
[----:B------:R2:W-:Y:S01]  /*9aa0*/  MUFU.EX2 R78, R7 ;  /* 0x00000007004e7308 */ /* 0x0005e20000000800 */
[----:B------:R-:W-:-:S07]  /*9ab0*/  FADD.FTZ R3, R134, R3 ;  /* 0x0000000386037221 */ /* 0x000fce0000010000 */
[----:B------:R-:W2:Y:S01]  /*9ac0*/  MUFU.EX2 R44, R44 ;  /* 0x0000002c002c7308 */ /* 0x000ea20000000800 */
[----:B-1----:R-:W1:Y:S07]  /*9ad0*/  LDSM.16.MT88.4 R32, [R221+0xb000] ;  /* 0x00b00000dd20783b */ /* 0x002e6e0000004200 */
[----:B------:R-:W1:Y:S01]  /*9ae0*/  MUFU.EX2 R77, R43 ;  /* 0x0000002b004d7308 */ /* 0x000e620000000800 */
[----:B--2---:R-:W-:Y:S01]  /*9af0*/  FADD.FTZ R7, R246, R120 ;  /* 0x00000078f6077221 */ /* 0x004fe20000010000 */
[----:B------:R-:W-:Y:S01]  /*9b00*/  IMAD.MOV.U32 R246, RZ, RZ, R250 ;  /* 0x000000fffff67224 */ /* 0x000fe200078e00fa */
[----:B------:R-:W-:-:S02]  /*9b10*/  MOV R250, R147 ;  /* 0x0000009300fa7202 */ /* 0x000fc40000000f00 */
[----:B------:R-:W-:Y:S01]  /*9b20*/  MOV R238, R212 ;  /* 0x000000d400ee7202 */ /* 0x000fe20000000f00 */
[----:B------:R-:W-:Y:S01]  /*9b30*/  IMAD.MOV.U32 R242, RZ, RZ, R214 ;  /* 0x000000fffff27224 */ /* 0x000fe200078e00d6 */
[----:B------:R-:W-:Y:S01]  /*9b40*/  MOV R147, R151 ;  /* 0x0000009700937202 */ /* 0x000fe20000000f00 */
[----:B------:R-:W-:Y:S01]  /*9b50*/  IMAD.MOV.U32 R151, RZ, RZ, R239 ;  /* 0x000000ffff977224 */ /* 0x000fe200078e00ef */
[----:B------:R-:W-:Y:S01]  /*9b60*/  MOV R212, R200 ;  /* 0x000000c800d47202 */ /* 0x000fe20000000f00 */
[----:B------:R-:W-:Y:S01]  /*9b70*/  HMMA.16816.F32 R52, R12, R18, R88 ;  /* 0x000000120c34723c */ /* 0x000fe20000001858 */
[----:B------:R-:W2:Y:S01]  /*9b80*/  MUFU.EX2 R108, R42 ;  /* 0x0000002a006c7308 */ /* 0x000ea20000000800 */
[----:B------:R-:W-:Y:S01]  /*9b90*/  FADD.FTZ R3, R147, R3 ;  /* 0x0000000393037221 */ /* 0x000fe20000010000 */
[----:B------:R-:W-:Y:S01]  /*9ba0*/  IMAD.MOV.U32 R147, RZ, RZ, R199 ;  /* 0x000000ffff937224 */ /* 0x000fe200078e00c7 */
[----:B------:R-:W-:-:S05]  /*9bb0*/  MOV R214, R198 ;  /* 0x000000c600d67202 */ /* 0x000fca0000000f00 */
[----:B------:R-:W-:Y:S01]  /*9bc0*/  MUFU.EX2 R104, R40 ;  /* 0x0000002800687308 */ /* 0x000fe20000000800 */
[----:B------:R-:W-:Y:S01]  /*9bd0*/  MOV R239, R6 ;  /* 0x0000000600ef7202 */ /* 0x000fe20000000f00 */
[----:B------:R-:W-:Y:S01]  /*9be0*/  IMAD.MOV.U32 R107, RZ, RZ, R161 ;  /* 0x000000ffff6b7224 */ /* 0x000fe200078e00a1 */
[----:B------:R-:W-:Y:S01]  /*9bf0*/  F2FP.F16.F32.PACK_AB R12, R97, R96 ;  /* 0x00000060610c723e */ /* 0x000fe200000000ff */
[----:B------:R-:W-:Y:S01]  /*9c00*/  IMAD.MOV.U32 R219, RZ, RZ, R202 ;  /* 0x000000ffffdb7224 */ /* 0x000fe200078e00ca */
[----:B------:R-:W-:Y:S02]  /*9c10*/  F2FP.F16.F32.PACK_AB R13, R44, R76 ;  /* 0x0000004c2c0d723e */ /* 0x000fe400000000ff */
[----:B------:R-:W-:Y:S01]  /*9c20*/  MOV R218, R176 ;  /* 0x000000b000da7202 */ /* 0x000fe20000000f00 */
[----:B------:R2:W-:Y:S01]  /*9c30*/  MUFU.EX2 R109, R41 ;  /* 0x00000029006d7308 */ /* 0x0005e20000000800 */
[----:B------:R-:W-:Y:S01]  /*9c40*/  F2FP.F16.F32.PACK_AB R14, R80, R92 ;  /* 0x0000005c500e723e */ /* 0x000fe200000000ff */
[----:B------:R-:W-:Y:S01]  /*9c50*/  IMAD.MOV.U32 R215, RZ, RZ, R197 ;  /* 0x000000ffffd77224 */ /* 0x000fe200078e00c5 */
[----:B-1----:R-:W-:Y:S01]  /*9c60*/  F2FP.F16.F32.PACK_AB R15, R78, R77 ;  /* 0x0000004d4e0f723e */ /* 0x002fe200000000ff */
[----:B------:R-:W-:Y:S01]  /*9c70*/  FADD.FTZ R3, R229, R3 ;  /* 0x00000003e5037221 */ /* 0x000fe20000010000 */
[----:B------:R-:W-:Y:S01]  /*9c80*/  MOV R111, R203 ;  /* 0x000000cb006f7202 */ /* 0x000fe20000000f00 */
[----:B------:R-:W-:Y:S04]  /*9c90*/  LDSM.16.MT88.4 R164, [R224+0xb800] ;  /* 0x00b80000e0a4783b */ /* 0x000fe80000004200 */
[C---:B------:R-:W-:Y:S06]  /*9ca0*/  HMMA.16816.F32 R140, R12.reuse, R32, R140 ;  /* 0x000000200c8c723c */ /* 0x040fec000000188c */
[C---:B------:R-:W-:Y:S06]  /*9cb0*/  HMMA.16816.F32 R152, R12.reuse, R34, R152 ;  /* 0x000000220c98723c */ /* 0x040fec0000001898 */
[C---:B------:R-:W-:Y:S06]  /*9cc0*/  HMMA.16816.F32 R156, R12.reuse, R24, R156 ;  /* 0x000000180c9c723c */ /* 0x040fec000000189c */
[C---:B------:R-:W-:Y:S06]  /*9cd0*/  HMMA.16816.F32 R168, R12.reuse, R26, R168 ;  /* 0x0000001a0ca8723c */ /* 0x040fec00000018a8 */
[C---:B------:R-:W-:Y:S06]  /*9ce0*/  HMMA.16816.F32 R172, R12.reuse, R20, R172 ;  /* 0x000000140cac723c */ /* 0x040fec00000018ac */
[C---:B------:R-:W-:Y:S06]  /*9cf0*/  HMMA.16816.F32 R184, R12.reuse, R22, R184 ;  /* 0x000000160cb8723c */ /* 0x040fec00000018b8 */
[C---:B------:R-:W-:Y:S06]  /*9d00*/  HMMA.16816.F32 R192, R12.reuse, R28, R192 ;  /* 0x0000001c0cc0723c */ /* 0x040fec00000018c0 */
[----:B--2---:R-:W-:Y:S07]  /*9d10*/  HMMA.16816.F32 R40, R12, R30, R112 ;  /* 0x0000001e0c28723c */ /* 0x004fee0000001870 */
[----:B------:R-:W-:Y:S01]  /*9d20*/  FADD.FTZ R13, R242, R3 ;  /* 0x00000003f20d7221 */ /* 0x000fe20000010000 */
[----:B------:R-:W-:Y:S01]  /*9d30*/  IMAD.MOV.U32 R200, RZ, RZ, R181 ;  /* 0x000000ffffc87224 */ /* 0x000fe200078e00b5 */
[----:B------:R-:W-:-:S02]  /*9d40*/  MOV R199, R180 ;  /* 0x000000b400c77202 */ /* 0x000fc40000000f00 */
[----:B------:R-:W-:Y:S02]  /*9d50*/  MOV R110, R162 ;  /* 0x000000a2006e7202 */ /* 0x000fe40000000f00 */
[----:B------:R-:W-:Y:S02]  /*9d60*/  MOV R198, R182 ;  /* 0x000000b600c67202 */ /* 0x000fe40000000f00 */
[----:B------:R-:W-:Y:S01]  /*9d70*/  MOV R233, R160 ;  /* 0x000000a000e97202 */ /* 0x000fe20000000f00 */
[----:B------:R-:W-:Y:S01]  /*9d80*/  IMAD.MOV.U32 R244, RZ, RZ, R200 ;  /* 0x000000fffff47224 */ /* 0x000fe200078e00c8 */
[----:B------:R-:W-:Y:S02]  /*9d90*/  MOV R241, R199 ;  /* 0x000000c700f17202 */ /* 0x000fe40000000f00 */
[----:B------:R-:W-:Y:S01]  /*9da0*/  MOV R249, R198 ;  /* 0x000000c600f97202 */ /* 0x000fe20000000f00 */
[----:B------:R-:W1:Y:S01]  /*9db0*/  MUFU.EX2 R45, R45 ;  /* 0x0000002d002d7308 */ /* 0x000e620000000800 */
[----:B------:R-:W-:-:S02]  /*9dc0*/  F2FP.F16.F32.PACK_AB R17, R101, R100 ;  /* 0x000000646511723e */ /* 0x000fc400000000ff */
[----:B------:R-:W-:-:S05]  /*9dd0*/  F2FP.F16.F32.PACK_AB R18, R108, R126 ;  /* 0x0000007e6c12723e */ /* 0x000fca00000000ff */
[----:B------:R-:W2:Y:S08]  /*9de0*/  MUFU.EX2 R121, R121 ;  /* 0x0000007900797308 */ /* 0x000eb00000000800 */
[----:B------:R-:W2:Y:S01]  /*9df0*/  MUFU.EX2 R58, R58 ;  /* 0x0000003a003a7308 */ /* 0x000ea20000000800 */
[----:B-1----:R-:W-:-:S07]  /*9e00*/  F2FP.F16.F32.PACK_AB R19, R45, R102 ;  /* 0x000000662d13723e */ /* 0x002fce00000000ff */
[----:B------:R-:W1:Y:S08]  /*9e10*/  MUFU.EX2 R46, R46 ;  /* 0x0000002e002e7308 */ /* 0x000e700000000800 */
[----:B------:R-:W1:Y:S08]  /*9e20*/  MUFU.EX2 R122, R122 ;  /* 0x0000007a007a7308 */ /* 0x000e700000000800 */
[----:B------:R-:W1:Y:S01]  /*9e30*/  MUFU.EX2 R59, R59 ;  /* 0x0000003b003b7308 */ /* 0x000e620000000800 */
[----:B----4-:R-:W-:Y:S01]  /*9e40*/  FADD.FTZ R16, R5, R7 ;  /* 0x0000000705107221 */ /* 0x010fe20000010000 */
[----:B------:R-:W-:Y:S01]  /*9e50*/  FADD.FTZ R7, R246, R0 ;  /* 0x00000000f6077221 */ /* 0x000fe20000010000 */
[----:B------:R-:W-:Y:S01]  /*9e60*/  MOV R246, R236 ;  /* 0x000000ec00f67202 */ /* 0x000fe20000000f00 */
[----:B---3--:R-:W-:-:S02]  /*9e70*/  FADD.FTZ R2, R136, R2 ;  /* 0x0000000288027221 */ /* 0x008fc40000010000 */
        /* <DEDUP_REMOVED lines=23> */
[----:B------:R-:W-:Y:S01]  /*9ff0*/  MOV R243, R247 ;  /* 0x000000f700f37202 */ /* 0x000fe20000000f00 */
[----:B------:R-:W3:Y:S01]  /*a000*/  MUFU.EX2 R47, R47 ;  /* 0x0000002f002f7308 */ /* 0x000ee20000000800 */
[----:B------:R-:W-:Y:S01]  /*a010*/  MOV R246, R214 ;  /* 0x000000d600f67202 */ /* 0x000fe20000000f00 */
[----:B------:R-:W-:Y:S01]  /*a020*/  IMAD.MOV.U32 R250, RZ, RZ, R147 ;  /* 0x000000fffffa7224 */ /* 0x000fe200078e0093 */
[----:B------:R-:W-:Y:S01]  /*a030*/  MOV R147, R212 ;  /* 0x000000d400937202 */ /* 0x000fe20000000f00 */
        /* <DEDUP_REMOVED lines=34> */
[----:B------:R-:W-:Y:S01]  /*a260*/  MOV R246, R177 ;  /* 0x000000b100f67202 */ /* 0x000fe20000000f00 */
[----:B------:R-:W-:Y:S01]  /*a270*/  FADD.FTZ R0, R218, R0 ;  /* 0x00000000da007221 */ /* 0x000fe20000010000 */
[----:B------:R-:W-:Y:S01]  /*a280*/  MOV R212, R146 ;  /* 0x0000009200d47202 */ /* 0x000fe20000000f00 */
[----:B------:R-:W-:Y:S01]  /*a290*/  FADD.FTZ R2, R215, R2 ;  /* 0x00000002d7027221 */ /* 0x000fe20000010000 */
[----:B------:R-:W-:Y:S01]  /*a2a0*/  FADD.FTZ R7, R238, R7 ;  /* 0x00000007ee077221 */ /* 0x000fe20000010000 */
[----:B------:R-:W-:Y:S01]  /*a2b0*/  MOV R239, R188 ;  /* 0x000000bc00ef7202 */ /* 0x000fe20000000f00 */
[----:B------:R-:W-:-:S02]  /*a2c0*/  IMAD.MOV.U32 R214, RZ, RZ, R190 ;  /* 0x000000ffffd67224 */ /* 0x000fc400078e00be */
[----:B------:R-:W-:Y:S01]  /*a2d0*/  FADD.FTZ R3, R242, R3 ;  /* 0x00000003f2037221 */ /* 0x000fe20000010000 */
[----:B------:R-:W-:Y:S01]  /*a2e0*/  MOV R236, R191 ;  /* 0x000000bf00ec7202 */ /* 0x000fe20000000f00 */
        /* <DEDUP_REMOVED lines=39> */
[C---:B------:R-:W-:Y:S01]  /*a560*/  F2FP.F16.F32.PACK_AB R16, R127.reuse, R139 ;  /* 0x0000008b7f10723e */ /* 0x040fe200000000ff */
[----:B------:R-:W-:Y:S01]  /*a570*/  FADD.FTZ R7, R127, R7 ;  /* 0x000000077f077221 */ /* 0x000fe20000010000 */
[----:B------:R-:W-:Y:S01]  /*a580*/  FADD.FTZ R3, R101, R3 ;  /* 0x0000000365037221 */ /* 0x000fe20000010000 */
[----:B------:R-:W-:Y:S01]  /*a590*/  FADD.FTZ R0, R44, R0 ;  /* 0x000000002c007221 */ /* 0x000fe20000010000 */
[----:B------:R-:W-:Y:S01]  /*a5a0*/  FADD.FTZ R2, R97, R2 ;  /* 0x0000000261027221 */ /* 0x000fe20000010000 */
[----:B------:R-:W4:Y:S01]  /*a5b0*/  MUFU.EX2 R123, R123 ;  /* 0x0000007b007b7308 */ /* 0x000f220000000800 */
[----:B------:R-:W-:Y:S01]  /*a5c0*/  FADD.FTZ R7, R126, R7 ;  /* 0x000000077e077221 */ /* 0x000fe20000010000 */
[----:B------:R-:W-:Y:S01]  /*a5d0*/  FADD.FTZ R3, R102, R3 ;  /* 0x0000000366037221 */ /* 0x000fe20000010000 */
[----:B------:R-:W-:Y:S01]  /*a5e0*/  FADD.FTZ R0, R77, R0 ;  /* 0x000000004d007221 */ /* 0x000fe20000010000 */
[----:B------:R-:W4:Y:S01]  /*a5f0*/  LDSM.16.MT88.4 R148, [R221+0xb800] ;  /* 0x00b80000dd94783b */ /* 0x000f220000004200 */
[----:B------:R-:W-:Y:S01]  /*a600*/  HMMA.16816.F32 R36, R16, R20, R36 ;  /* 0x000000141024723c */ /* 0x000fe20000001824 */
[----:B------:R-:W-:-:S02]  /*a610*/  FADD.FTZ R2, R92, R2 ;  /* 0x000000025c027221 */ /* 0x000fc40000010000 */
[----:B------:R-:W4:Y:S01]  /*a620*/  MUFU.EX2 R116, R116 ;  /* 0x0000007400747308 */ /* 0x000f220000000800 */
[----:B------:R-:W4:Y:S01]  /*a630*/  LDSM.16.MT88.4 R180, [R222+0xb800] ;  /* 0x00b80000deb4783b */ /* 0x000f220000004200 */
[----:B------:R-:W-:Y:S01]  /*a640*/  FADD.FTZ R7, R108, R7 ;  /* 0x000000076c077221 */ /* 0x000fe20000010000 */
[----:B------:R-:W-:Y:S01]  /*a650*/  HMMA.16816.F32 R52, R16, R22, R52 ;  /* 0x000000161034723c */ /* 0x000fe20000001834 */
[----:B------:R-:W-:Y:S01]  /*a660*/  FADD.FTZ R3, R45, R3 ;  /* 0x000000032d037221 */ /* 0x000fe20000010000 */
[----:B------:R-:W4:Y:S03]  /*a670*/  LDSM.16.MT88.4 R20, [R223+0xb800] ;  /* 0x00b80000df14783b */ /* 0x000f260000004200 */
[----:B------:R-:W4:Y:S01]  /*a680*/  MUFU.EX2 R56, R56 ;  /* 0x0000003800387308 */ /* 0x000f220000000800 */
[----:B------:R3:W5:Y:S01]  /*a690*/  LDL.LU R136, [R1+0x174] ;  /* 0x0001740001887983 */ /* 0x0007620000300800 */
[----:B------:R-:W-:Y:S01]  /*a6a0*/  FADD.FTZ R0, R78, R0 ;  /* 0x000000004e007221 */ /* 0x000fe20000010000 */
[----:B------:R-:W-:-:S02]  /*a6b0*/  FADD.FTZ R2, R80, R2 ;  /* 0x0000000250027221 */ /* 0x000fc40000010000 */
[----:B------:R3:W5:Y:S03]  /*a6c0*/  LDL.LU R5, [R1+0x170] ;  /* 0x0001700001057983 */ /* 0x0007660000300800 */
[----:B------:R-:W4:Y:S01]  /*a6d0*/  MUFU.EX2 R124, R124 ;  /* 0x0000007c007c7308 */ /* 0x000f220000000800 */
[----:B------:R4:W5:Y:S01]  /*a6e0*/  LDL.LU R6, [R1+0x16c] ;  /* 0x00016c0001067983 */ /* 0x0009620000300800 */
[----:B------:R-:W-:Y:S01]  /*a6f0*/  FADD.FTZ R7, R109, R7 ;  /* 0x000000076d077221 */ /* 0x000fe20000010000 */
[----:B--2---:R-:W-:Y:S02]  /*a700*/  FADD.FTZ R3, R121, R3 ;  /* 0x0000000379037221 */ /* 0x004fe40000010000 */
[----:B------:R2:W5:Y:S03]  /*a710*/  LDL.LU R134, [R1+0x168] ;  /* 0x0001680001867983 */ /* 0x0005660000300800 */
[----:B------:R-:W2:Y:S01]  /*a720*/  MUFU.EX2 R117, R117 ;  /* 0x0000007500757308 */ /* 0x000ea20000000800 */
[----:B------:R2:W5:Y:S01]  /*a730*/  LDL.LU R135, [R1+0x164] ;  /* 0x0001640001877983 */ /* 0x0005620000300800 */
[----:B------:R-:W-:Y:S01]  /*a740*/  FADD.FTZ R0, R58, R0 ;  /* 0x000000003a007221 */ /* 0x000fe20000010000 */
[----:B-1----:R-:W-:-:S02]  /*a750*/  FADD.FTZ R2, R46, R2 ;  /* 0x000000022e027221 */ /* 0x002fc40000010000 */
[----:B------:R1:W5:Y:S03]  /*a760*/  LDL.LU R137, [R1+0x160] ;  /* 0x0001600001897983 */ /* 0x0003660000300800 */
[----:B------:R-:W1:Y:S01]  /*a770*/  MUFU.EX2 R57, R57 ;  /* 0x0000003900397308 */ /* 0x000e620000000800 */
[----:B------:R1:W5:Y:S01]  /*a780*/  LDL.LU R232, [R1+0x15c] ;  /* 0x00015c0001e87983 */ /* 0x0003620000300800 */
[----:B------:R-:W-:Y:S01]  /*a790*/  FADD.FTZ R7, R104, R7 ;  /* 0x0000000768077221 */ /* 0x000fe20000010000 */
[----:B------:R-:W-:Y:S02]  /*a7a0*/  FADD.FTZ R3, R122, R3 ;  /* 0x000000037a037221 */ /* 0x000fe40000010000 */
[----:B------:R1:W5:Y:S01]  /*a7b0*/  LDL.LU R229, [R1+0x158] ;  /* 0x0001580001e57983 */ /* 0x0003620000300800 */
[----:B------:R-:W-:Y:S01]  /*a7c0*/  FADD.FTZ R0, R59, R0 ;  /* 0x000000003b007221 */ /* 0x000fe20000010000 */
[----:B---3--:R-:W-:-:S02]  /*a7d0*/  FADD.FTZ R2, R47, R2 ;  /* 0x000000022f027221 */ /* 0x008fc40000010000 */
[----:B------:R3:W5:Y:S01]  /*a7e0*/  LDL.LU R228, [R1+0x154] ;  /* 0x0001540001e47983 */ /* 0x0007620000300800 */
[----:B------:R-:W-:-:S03]  /*a7f0*/  FADD.FTZ R7, R105, R7 ;  /* 0x0000000769077221 */ /* 0x000fc60000010000 */
[----:B------:R3:W5:Y:S01]  /*a800*/  LDL.LU R227, [R1+0x150] ;  /* 0x0001500001e37983 */ /* 0x0007620000300800 */
[----:B----4-:R-:W-:-:S03]  /*a810*/  FADD.FTZ R3, R123, R3 ;  /* 0x000000037b037221 */ /* 0x010fc60000010000 */
        /* <DEDUP_REMOVED lines=9> */
[----:B------:R-:W-:-:S03]  /*a8b0*/  FADD.FTZ R3, R124, R3 ;  /* 0x000000037c037221 */ /* 0x000fc60000010000 */
[----:B------:R3:W5:Y:S01]  /*a8c0*/  LDL.LU R204, [R1+0x13c] ;  /* 0x00013c0001cc7983 */ /* 0x0007620000300800 */
[C---:B------:R-:W-:Y:S01]  /*a8d0*/  HMMA.16816.F32 R72, R16.reuse, R34, R72 ;  /* 0x000000221048723c */ /* 0x040fe20000001848 */
[----:B--2---:R-:W-:Y:S02]  /*a8e0*/  FADD.FTZ R0, R117, R0 ;  /* 0x0000000075007221 */ /* 0x004fe40000010000 */
[----:B------:R3:W5:Y:S03]  /*a8f0*/  LDL.LU R11, [R1+0x138] ;  /* 0x00013800010b7983 */ /* 0x0007660000300800 */
[----:B------:R-:W-:Y:S01]  /*a900*/  HMMA.16816.F32 R48, R16, R26, R48 ;  /* 0x0000001a1030723c */ /* 0x000fe20000001830 */
[----:B------:R3:W5:Y:S01]  /*a910*/  LDL.LU R10, [R1+0x134] ;  /* 0x00013400010a7983 */ /* 0x0007620000300800 */
[----:B-1----:R-:W-:-:S03]  /*a920*/  FADD.FTZ R2, R57, R2 ;  /* 0x0000000239027221 */ /* 0x002fc60000010000 */
[----:B------:R3:W5:Y:S01]  /*a930*/  LDL.LU R9, [R1+0x130] ;  /* 0x0001300001097983 */ /* 0x0007620000300800 */
[C---:B------:R-:W-:Y:S03]  /*a940*/  HMMA.16816.F32 R68, R16.reuse, R28, R68 ;  /* 0x0000001c1044723c */ /* 0x040fe60000001844 */
[----:B------:R3:W5:Y:S03]  /*a950*/  LDL.LU R8, [R1+0x12c] ;  /* 0x00012c0001087983 */ /* 0x0007660000300800 */
[----:B------:R-:W-:Y:S01]  /*a960*/  HMMA.16816.F32 R60, R16, R30, R60 ;  /* 0x0000001e103c723c */ /* 0x000fe2000000183c */
        /* <DEDUP_REMOVED lines=30> */
[----:B---3--:R-:W-:-:S15]  /*ab50*/  @!P0 BRA `(.L_x_454) ;  /* 0x0000009c00008947 */ /* 0x008fde0003800000 */
[----:B------:R-:W2:Y:S01]  /*ab60*/  LDL.64 R234, [R1+0x110] ;  /* 0x0001100001ea7983 */ /* 0x000ea20000100a00 */
[----:B------:R-:W-:Y:S01]  /*ab70*/  UIADD3 UR22, UR26, -0x2, URZ ;  /* 0xfffffffe1a167890 */ /* 0x000fe2000fffe03f */
[----:B------:R-:W-:Y:S02]  /*ab80*/  ULDC UR4, c[0x0][0x2d0] ;  /* 0x0000b40000047ab9 */ /* 0x000fe40000000800 */
[----:B------:R-:W-:Y:S01]  /*ab90*/  STL [R1+0x160], R148 ;  /* 0x0001609401007387 */ /* 0x000fe20000100800 */
[----:B-----5:R-:W-:Y:S01]  /*aba0*/  ISETP.GE.AND P1, PT, R204, UR4, PT ;  /* 0x00000004cc007c0c */ /* 0x020fe2000bf26270 */
[----:B------:R-:W-:Y:S01]  /*abb0*/  USHF.R.S32.HI UR20, URZ, 0x1f, UR22 ;  /* 0x0000001f3f147899 */ /* 0x000fe20008011416 */
[----:B------:R-:W-:Y:S01]  /*abc0*/  IMAD.U32 R2, RZ, RZ, UR22 ;  /* 0x00000016ff027e24 */ /* 0x000fe2000f8e00ff */
[----:B------:R-:W-:Y:S01]  /*abd0*/  STL [R1+0x15c], R147 ;  /* 0x00015c9301007387 */ /* 0x000fe20000100800 */
[----:B------:R-:W-:Y:S01]  /*abe0*/  UIMAD UR4, UR13, UR22, URZ ;  /* 0x000000160d0472a4 */ /* 0x000fe2000f8e023f */
[----:B------:R-:W-:-:S02]  /*abf0*/  IMAD.U32 R7, RZ, RZ, UR6 ;  /* 0x00000006ff077e24 */ /* 0x000fc4000f8e00ff */
[----:B------:R-:W-:Y:S01]  /*ac00*/  IMAD.U32 R26, RZ, RZ, UR6 ;  /* 0x00000006ff1a7e24 */ /* 0x000fe2000f8e00ff */
[----:B------:R-:W-:Y:S01]  /*ac10*/  STL [R1+0x158], R146 ;  /* 0x0001589201007387 */ /* 0x000fe20000100800 */
[----:B------:R-:W-:Y:S01]  /*ac20*/  IMAD.U32 R13, RZ, RZ, UR6 ;  /* 0x00000006ff0d7e24 */ /* 0x000fe2000f8e00ff */
[----:B------:R-:W-:Y:S01]  /*ac30*/  MOV R14, UR6 ;  /* 0x00000006000e7c02 */ /* 0x000fe20008000f00 */
[----:B------:R-:W-:Y:S01]  /*ac40*/  IMAD.U32 R12, RZ, RZ, UR7 ;  /* 0x00000007ff0c7e24 */ /* 0x000fe2000f8e00ff */
[----:B------:R-:W-:Y:S01]  /*ac50*/  STL [R1+0x154], R145 ;  /* 0x0001549101007387 */ /* 0x000fe20000100800 */
[----:B------:R-:W1:Y:S01]  /*ac60*/  @!P1 LDC.64 R24, c[0x0][0x220] ;  /* 0x00008800ff189b82 */ /* 0x000e620000000a00 */
[----:B------:R-:W-:Y:S01]  /*ac70*/  IMAD.U32 R0, RZ, RZ, UR7 ;  /* 0x00000007ff007e24 */ /* 0x000fe2000f8e00ff */
[----:B------:R-:W-:-:S04]  /*ac80*/  DEPBAR.LE SB0, 0x0 ;  /* 0x000080000000791a */ /* 0x000fc80000000000 */
[----:B------:R-:W-:Y:S02]  /*ac90*/  STL [R1+0x150], R144 ;  /* 0x0001509001007387 */ /* 0x000fe40000100800 */
[----:B------:R-:W3:Y:S02]  /*aca0*/  @!P1 LDC.64 R32, c[0x0][0x220] ;  /* 0x00008800ff209b82 */ /* 0x000ee40000000a00 */
[----:B------:R-:W-:Y:S04]  /*acb0*/  STL [R1+0x14c], R143 ;  /* 0x00014c8f01007387 */ /* 0x000fe80000100800 */
[----:B------:R-:W-:Y:S01]  /*acc0*/  STL [R1+0x148], R142 ;  /* 0x0001488e01007387 */ /* 0x000fe20000100800 */
[----:B------:R-:W-:Y:S01]  /*acd0*/  IMAD.U32 R21, RZ, RZ, UR6 ;  /* 0x00000006ff157e24 */ /* 0x000fe2000f8e00ff */
[----:B------:R-:W4:Y:S02]  /*ace0*/  @!P1 LDC.64 R30, c[0x0][0x220] ;  /* 0x00008800ff1e9b82 */ /* 0x000f240000000a00 */
[----:B------:R-:W-:Y:S04]  /*acf0*/  STL [R1+0x144], R141 ;  /* 0x0001448d01007387 */ /* 0x000fe80000100800 */
[----:B------:R-:W-:Y:S02]  /*ad00*/  STL [R1+0x140], R140 ;  /* 0x0001408c01007387 */ /* 0x000fe40000100800 */
        /* <DEDUP_REMOVED lines=8> */
[----:B------:R-:W-:Y:S01]  /*ad90*/  STL [R1+0x128], R5 ;  /* 0x0001280501007387 */ /* 0x000fe20000100800 */
[----:B------:R-:W-:Y:S01]  /*ada0*/  UIMAD UR4, UR20, UR14, UR4 ;  /* 0x0000000e140472a4 */ /* 0x000fe2000f8e0204 */
[----:B------:R-:W-:Y:S01]  /*adb0*/  BAR.SYNC.DEFER_BLOCKING 0x0 ;  /* 0x0000000000007b1d */ /* 0x000fe20000010000 */
[----:B--2---:R-:W-:-:S05]  /*adc0*/  IMAD.WIDE.U32 R2, R2, UR14, R234 ;  /* 0x0000000e02027c25 */ /* 0x004fca000f8e00ea */
[----:B------:R-:W2:Y:S01]  /*add0*/  LDL.LU R234, [R1+0x60] ;  /* 0x0000600001ea7983 */ /* 0x000ea20000300800 */
[----:B------:R-:W-:Y:S01]  /*ade0*/  VOTEU.ALL UP0, P1 ;  /* 0x00000000003f7886 */ /* 0x000fe20000800000 */
[----:B------:R-:W-:Y:S01]  /*adf0*/  VIADD R3, R3, UR4 ;  /* 0x0000000403037c36 */ /* 0x000fe20008000000 */
[-C--:B------:R-:W-:Y:S01]  /*ae00*/  @!P1 LEA R7, P2, R7, R2.reuse, 0x5 ;  /* 0x0000000207079211 */ /* 0x080fe200078428ff */
[----:B------:R-:W-:Y:S01]  /*ae10*/  IMAD.U32 R18, RZ, RZ, UR6 ;  /* 0x00000006ff127e24 */ /* 0x000fe2000f8e00ff */
[-C--:B------:R-:W-:Y:S01]  /*ae20*/  @!P1 LEA R26, P0, R26, R2.reuse, 0x6 ;  /* 0x000000021a1a9211 */ /* 0x080fe200078030ff */
[--C-:B------:R-:W-:Y:S01]  /*ae30*/  @!P1 IMAD.MOV.U32 R15, RZ, RZ, R3.reuse ;  /* 0x000000ffff0f9224 */ /* 0x100fe200078e0003 */
[-C--:B------:R-:W-:Y:S01]  /*ae40*/  @!P1 LEA.HI.X R27, R13, R3.reuse, R12, 0x5, P2 ;  /* 0x000000030d1b9211 */ /* 0x080fe200010f2c0c */
[----:B------:R-:W-:Y:S01]  /*ae50*/  IMAD.U32 R12, RZ, RZ, UR6 ;  /* 0x00000006ff0c7e24 */ /* 0x000fe2000f8e00ff */
[-C--:B------:R-:W-:Y:S01]  /*ae60*/  @!P1 LEA.HI.X R38, R14, R3.reuse, R0, 0x6, P0 ;  /* 0x000000030e269211 */ /* 0x080fe200000f3400 */
[----:B------:R-:W-:Y:S01]  /*ae70*/  @!P1 IMAD.MOV.U32 R14, RZ, RZ, R2 ;  /* 0x000000ffff0e9224 */ /* 0x000fe200078e0002 */
[----:B------:R-:W-:Y:S01]  /*ae80*/  @!P1 MOV R16, R2 ;  /* 0x0000000200109202 */ /* 0x000fe20000000f00 */
[----:B------:R-:W-:Y:S01]  /*ae90*/  IMAD.U32 R0, RZ, RZ, UR6 ;  /* 0x00000006ff007e24 */ /* 0x000fe2000f8e00ff */
[----:B------:R-:W-:Y:S01]  /*aea0*/  @!P1 MOV R13, R3 ;  /* 0x00000003000d9202 */ /* 0x000fe20000000f00 */
[----:B------:R-:W-:Y:S01]  /*aeb0*/  @!P1 IMAD.MOV.U32 R17, RZ, RZ, R3 ;  /* 0x000000ffff119224 */ /* 0x000fe200078e0003 */
[----:B-1----:R-:W-:Y:S01]  /*aec0*/  @!P1 LEA R20, P2, R2, R24, 0x1 ;  /* 0x0000001802149211 */ /* 0x002fe200078408ff */
[----:B------:R-:W-:Y:S01]  /*aed0*/  @!P1 IMAD.WIDE.U32 R14, R12, 0x60, R14 ;  /* 0x000000600c0e9825 */ /* 0x000fe200078e000e */
[----:B------:R-:W-:Y:S01]  /*aee0*/  @!UP0 UIMAD UR27, UR7, 0x30, URZ ;  /* 0x00000030071b88a4 */ /* 0x000fe2000f8e023f */
[----:B------:R-:W-:Y:S01]  /*aef0*/  @P1 STS.128 [R232+0x8000], RZ ;  /* 0x008000ffe8001388 */ /* 0x000fe20000000c00 */
[----:B------:R-:W-:Y:S01]  /*af00*/  @!UP0 UIMAD UR21, UR7, 0x50, URZ ;  /* 0x00000050071588a4 */ /* 0x000fe2000f8e023f */
[----:B------:R-:W-:Y:S01]  /*af10*/  @!P1 IMAD.MOV.U32 R12, RZ, RZ, R2 ;  /* 0x000000ffff0c9224 */ /* 0x000fe200078e0002 */
[----:B------:R-:W-:Y:S01]  /*af20*/  @!UP0 UIMAD UR20, UR7, 0x60, URZ ;  /* 0x00000060071488a4 */ /* 0x000fe2000f8e023f */
[----:B------:R-:W-:Y:S01]  /*af30*/  @!P1 IMAD.WIDE.U32 R16, R0, 0x50, R16 ;  /* 0x0000005000109825 */ /* 0x000fe200078e0010 */
[----:B------:R-:W-:Y:S01]  /*af40*/  @!P1 IADD3 R0, P0, R2, UR16, RZ ;  /* 0x0000001002009c10 */ /* 0x000fe2000ff1e0ff */
[----:B------:R-:W-:-:S02]  /*af50*/  @!UP0 UIMAD UR4, UR7, 0x70, URZ ;  /* 0x00000070070488a4 */ /* 0x000fc4000f8e023f */
[----:B------:R-:W-:Y:S01]  /*af60*/  @!P1 IMAD.WIDE.U32 R12, R21, 0x70, R12 ;  /* 0x00000070150c9825 */ /* 0x000fe200078e000c */
[--C-:B------:R-:W-:Y:S02]  /*af70*/  @!P1 LEA.HI.X R21, R2, R25, R3.reuse, 0x1, P2 ;  /* 0x0000001902159211 */ /* 0x100fe400010f0c03 */
[----:B------:R-:W-:Y:S01]  /*af80*/  @!P1 IADD3.X R23, R3, UR15, RZ, P0, !PT ;  /* 0x0000000f03179c10 */ /* 0x000fe200087fe4ff */
[----:B------:R-:W1:Y:S01]  /*af90*/  @!P1 LDC.64 R24, c[0x0][0x220] ;  /* 0x00008800ff189b82 */ /* 0x000e620000000a00 */
[----:B---3--:R-:W-:Y:S01]  /*afa0*/  @!P1 LEA R22, P0, R0, R32, 0x1 ;  /* 0x0000002000169211 */ /* 0x008fe200078008ff */
[----:B------:R-:W-:Y:S01]  /*afb0*/  @!P1 IMAD.WIDE.U32 R18, R18, 0x30, R2 ;  /* 0x0000003012129825 */ /* 0x000fe200078e0002 */
[----:B------:R-:W-:Y:S01]  /*afc0*/  @!PT LDS RZ, [RZ] ;  /* 0x00000000fffff984 */ /* 0x000fe20000000800 */
[----:B------:R-:W-:Y:S01]  /*afd0*/  @!PT LDS RZ, [RZ] ;  /* 0x00000000fffff984 */ /* 0x000fe20000000800 */
[----:B------:R-:W-:Y:S01]  /*afe0*/  @!PT LDS RZ, [RZ] ;  /* 0x00000000fffff984 */ /* 0x000fe20000000800 */
[----:B------:R3:W-:Y:S02]  /*aff0*/  @!P1 LDGSTS.E.BYPASS.LTC128B.128 [R232+0x8000], desc[UR24][R20.64] ;  /* 0x0800000014e89fae */ /* 0x0007e4000b901d58 */
[----:B------:R-:W-:Y:S01]  /*b000*/  @!P1 LEA.HI.X R23, R0, R33, R23, 0x1, P0 ;  /* 0x0000002100179211 */ /* 0x000fe200000f0c17 */
[----:B------:R-:W-:Y:S01]  /*b010*/  @!P1 VIADD R0, R19, UR27 ;  /* 0x0000001b13009c36 */ /* 0x000fe20008000000 */
[C---:B----4-:R-:W-:Y:S01]  /*b020*/  @!P1 LEA R2, P0, R7.reuse, R30, 0x1 ;  /* 0x0000001e07029211 */ /* 0x050fe200078008ff */
[----:B------:R-:W3:Y:S01]  /*b030*/  @!P1 LDC.64 R32, c[0x0][0x220] ;  /* 0x00008800ff209b82 */ /* 0x000ee20000000a00 */
[----:B------:R-:W-:Y:S02]  /*b040*/  @P1 STS.128 [R232+0x8800], RZ ;  /* 0x008800ffe8001388 */ /* 0x000fe40000000c00 */
[----:B------:R-:W-:Y:S01]  /*b050*/  @!P1 LEA.HI.X R3, R7, R31, R27, 0x1, P0 ;  /* 0x0000001f07039211 */ /* 0x000fe200000f0c1b */
[----:B------:R-:W-:Y:S01]  /*b060*/  @!P1 VIADD R7, R13, UR4 ;  /* 0x000000040d079c36 */ /* 0x000fe20008000000 */
        /* <DEDUP_REMOVED lines=9> */
[----:B-1----:R-:W-:-:S03]  /*b100*/  @!P1 LEA R24, P2, R18, R24, 0x1 ;  /* 0x0000001812189211 */ /* 0x002fc600078408ff */
[----:B------:R-:W-:Y:S01]  /*b110*/  @P1 STS.128 [R232+0x9800], RZ ;  /* 0x009800ffe8001388 */ /* 0x000fe20000000c00 */
[----:B------:R-:W-:Y:S01]  /*b120*/  @!P1 LEA.HI.X R25, R18, R25, R0, 0x1, P2 ;  /* 0x0000001912199211 */ /* 0x000fe200010f0c00 */
[----:B------:R-:W-:Y:S01]  /*b130*/  @!P1 VIADD R0, R17, UR21 ;  /* 0x0000001511009c36 */ /* 0x000fe20008000000 */
[----:B------:R-:W-:Y:S02]  /*b140*/  @!P1 LEA R18, P2, R14, R34, 0x1 ;  /* 0x000000220e129211 */ /* 0x000fe400078408ff */
[C---:B---3--:R-:W-:Y:S01]  /*b150*/  @!P1 LEA R20, P3, R16.reuse, R32, 0x1 ;  /* 0x0000002010149211 */ /* 0x048fe200078608ff */
[----:B------:R-:W-:Y:S01]  /*b160*/  @!PT LDS RZ, [RZ] ;  /* 0x00000000fffff984 */ /* 0x000fe20000000800 */
[----:B------:R-:W-:Y:S01]  /*b170*/  @!PT LDS RZ, [RZ] ;  /* 0x00000000fffff984 */ /* 0x000fe20000000800 */
[----:B------:R-:W-:Y:S01]  /*b180*/  @!PT LDS RZ, [RZ] ;  /* 0x00000000fffff984 */ /* 0x000fe20000000800 */
[----:B------:R-:W-:Y:S03]  /*b190*/  @!P1 LDGSTS.E.BYPASS.LTC128B.128 [R232+0x9800], desc[UR24][R24.64] ;  /* 0x0980000018e89fae */ /* 0x000fe6000b901d58 */
[----:B------:R-:W-:Y:S01]  /*b1a0*/  @!P1 LEA.HI.X R21, R16, R33, R0, 0x1, P3 ;  /* 0x0000002110159211 */ /* 0x000fe200018f0c00 */
[----:B------:R-:W-:Y:S01]  /*b1b0*/  @P1 STS.128 [R232+0xa000], RZ ;  /* 0x00a000ffe8001388 */ /* 0x000fe20000000c00 */
[----:B----4-:R-:W-:-:S04]  /*b1c0*/  @!P1 LEA R22, P0, R26, R28, 0x1 ;  /* 0x0000001c1a169211 */ /* 0x010fc800078008ff */
[----:B------:R-:W-:Y:S01]  /*b1d0*/  @!P1 LEA.HI.X R23, R26, R29, R38, 0x1, P0 ;  /* 0x0000001d1a179211 */ /* 0x000fe200000f0c26 */
[----:B------:R-:W-:Y:S01]  /*b1e0*/  @!P1 VIADD R3, R15, UR20 ;  /* 0x000000140f039c36 */ /* 0x000fe20008000000 */
[----:B------:R-:W-:-:S03]  /*b1f0*/  @!P1 LEA R2, P0, R12, R36, 0x1 ;  /* 0x000000240c029211 */ /* 0x000fc600078008ff */
[----:B------:R-:W-:Y:S01]  /*b200*/  @!PT LDS RZ, [RZ] ;  /* 0x00000000fffff984 */ /* 0x000fe20000000800 */
[----:B------:R-:W-:Y:S01]  /*b210*/  @!PT LDS RZ, [RZ] ;  /* 0x00000000fffff984 */ /* 0x000fe20000000800 */
[----:B------:R-:W-:Y:S01]  /*b220*/  @!PT LDS RZ, [RZ] ;  /* 0x00000000fffff984 */ /* 0x000fe20000000800 */
[----:B------:R-:W-:Y:S01]  /*b230*/  @!P1 LDGSTS.E.BYPASS.LTC128B.128 [R232+0xa000], desc[UR24][R22.64] ;  /* 0x0a00000016e89fae */ /* 0x000fe2000b901d58 */
[----:B------:R-:W-:-:S03]  /*b240*/  @!P1 LEA.HI.X R19, R14, R35, R3, 0x1, P2 ;  /* 0x000000230e139211 */ /* 0x000fc600010f0c03 */
[----:B------:R-:W-:Y:S01]  /*b250*/  @P1 STS.128 [R232+0xa800], RZ ;  /* 0x00a800ffe8001388 */ /* 0x000fe20000000c00 */
[----:B------:R-:W-:-:S03]  /*b260*/  @!P1 LEA.HI.X R3, R12, R37, R7, 0x1, P0 ;  /* 0x000000250c039211 */ /* 0x000fc600000f0c07 */
        /* <DEDUP_REMOVED lines=15> */
[----:B------:R-:W-:Y:S04]  /*b360*/  LDSM.16.M88.4 R80, [R220+0x4000] ;  /* 0x00400000dc50783b */ /* 0x000fe80000000200 */
[----:B------:R-:W-:Y:S04]  /*b370*/  LDSM.16.M88.4 R76, [R220+0x4800] ;  /* 0x00480000dc4c783b */ /* 0x000fe80000000200 */
[----:B------:R-:W-:Y:S04]  /*b380*/  LDSM.16.M88.4 R68, [R220+0x5800] ;  /* 0x00580000dc44783b */ /* 0x000fe80000000200 */
[----:B-1----:R-:W1:Y:S04]  /*b390*/  LDSM.16.M88.4 R16, [R228+0x2000] ;  /* 0x00200000e410783b */ /* 0x002e680000000200 */
[----:B------:R-:W4:Y:S04]  /*b3a0*/  LDSM.16.M88.4 R64, [R220+0x6000] ;  /* 0x00600000dc40783b */ /* 0x000f280000000200 */
[----:B------:R-:W3:Y:S04]  /*b3b0*/  LDSM.16.M88.4 R60, [R220+0x6800] ;  /* 0x00680000dc3c783b */ /* 0x000ee80000000200 */
[----:B------:R-:W3:Y:S04]  /*b3c0*/  LDSM.16.M88.4 R56, [R220+0x7000] ;  /* 0x00700000dc38783b */ /* 0x000ee80000000200 */
[----:B------:R-:W3:Y:S04]  /*b3d0*/  LDSM.16.M88.4 R52, [R220+0x7800] ;  /* 0x00780000dc34783b */ /* 0x000ee80000000200 */
[----:B------:R-:W-:Y:S04]  /*b3e0*/  LDSM.16.M88.4 R40, [R226+0x5000] ;  /* 0x00500000e228783b */ /* 0x000fe80000000200 */
[----:B------:R-:W-:Y:S04]  /*b3f0*/  LDSM.16.M88.4 R36, [R226+0x5800] ;  /* 0x00580000e224783b */ /* 0x000fe80000000200 */
[----:B------:R-:W-:Y:S04]  /*b400*/  LDSM.16.M88.4 R88, [R226+0x7000] ;  /* 0x00700000e258783b */ /* 0x000fe80000000200 */
[----:B------:R-:W-:Y:S04]  /*b410*/  LDSM.16.M88.4 R84, [R226+0x7800] ;  /* 0x00780000e254783b */ /* 0x000fe80000000200 */
[----:B------:R-:W-:Y:S01]  /*b420*/  LDSM.16.M88.4 R20, [R228] ;  /* 0x00000000e414783b */ /* 0x000fe20000000200 */
[C---:B-1----:R-:W-:Y:S03]  /*b430*/  HMMA.16816.F32 R96, R16.reuse, R72, RZ ;  /* 0x000000481060723c */ /* 0x042fe600000018ff */
[----:B------:R-:W-:Y:S04]  /*b440*/  LDSM.16.M88.4 R32, [R226+0x6000] ;  /* 0x00600000e220783b */ /* 0x000fe80000000200 */
[----:B------:R-:W-:Y:S01]  /*b450*/  LDSM.16.M88.4 R44, [R226+0x4800] ;  /* 0x00480000e22c783b */ /* 0x000fe20000000200 */
[C---:B------:R-:W-:Y:S03]  /*b460*/  HMMA.16816.F32 R104, R16.reuse, R80, RZ ;  /* 0x000000501068723c */ /* 0x040fe600000018ff */
[----:B------:R-:W-:Y:S03]  /*b470*/  LDSM.16.M88.4 R48, [R226+0x4000] ;  /* 0x00400000e230783b */ /* 0x000fe60000000200 */
[C---:B------:R-:W-:Y:S01]  /*b480*/  HMMA.16816.F32 R100, R16.reuse, R76, RZ ;  /* 0x0000004c1064723c */ /* 0x040fe200000018ff */
[----:B------:R-:W-:Y:S04]  /*b490*/  LDSM.16.M88.4 R28, [R226+0x6800] ;  /* 0x00680000e21c783b */ /* 0x000fe80000000200 */
[----:B------:R-:W0:Y:S01]  /*b4a0*/  LDGDEPBAR ;  /* 0x00000000000079af */ /* 0x000e220000000000 */
[C---:B------:R-:W-:Y:S06]  /*b4b0*/  HMMA.16816.F32 R92, R16.reuse, R68, RZ ;  /* 0x00000044105c723c */ /* 0x040fec00000018ff */
[C---:B----4-:R-:W-:Y:S06]  /*b4c0*/  HMMA.16816.F32 R212, R16.reuse, R64, RZ ;  /* 0x0000004010d4723c */ /* 0x050fec00000018ff */
[C---:B---3--:R-:W-:Y:S06]  /*b4d0*/  HMMA.16816.F32 R128, R16.reuse, R60, RZ ;  /* 0x0000003c1080723c */ /* 0x048fec00000018ff */
        /* <DEDUP_REMOVED lines=9> */
[----:B------:R-:W-:Y:S01]  /*b570*/  HMMA.16816.F32 R108, R16, R54, RZ ;  /* 0x00000036106c723c */ /* 0x000fe200000018ff */
[----:B--2---:R-:W1:Y:S04]  /*b580*/  LDSM.16.M88.4 R12, [R234+0x2000] ;  /* 0x00200000ea0c783b */ /* 0x004e680000000200 */
[----:B------:R2:W3:Y:S01]  /*b590*/  LDSM.16.M88.4 R24, [R234] ;  /* 0x00000000ea18783b */ /* 0x0004e20000000200 */
[C---:B-1----:R-:W-:Y:S06]  /*b5a0*/  HMMA.16816.F32 R16, R12.reuse, R40, R96 ;  /* 0x000000280c10723c */ /* 0x042fec0000001860 */
[C---:B------:R-:W-:Y:S06]  /*b5b0*/  HMMA.16816.F32 R120, R12.reuse, R88, R120 ;  /* 0x000000580c78723c */ /* 0x040fec0000001878 */
[----:B------:R-:W-:Y:S06]  /*b5c0*/  HMMA.16816.F32 R112, R12, R84, R112 ;  /* 0x000000540c70723c */ /* 0x000fec0000001870 */
[----:B------:R-:W-:Y:S06]  /*b5d0*/  HMMA.16816.F32 R96, R20, R76, RZ ;  /* 0x0000004c1460723c */ /* 0x000fec00000018ff */
[----:B------:R-:W-:Y:S01]  /*b5e0*/  IMAD.MOV.U32 R233, RZ, RZ, R16 ;  /* 0x000000ffffe97224 */ /* 0x000fe200078e0010 */
[----:B------:R-:W-:Y:S01]  /*b5f0*/  MOV R207, R19 ;  /* 0x0000001300cf7202 */ /* 0x000fe20000000f00 */
[----:B------:R-:W-:Y:S01]  /*b600*/  IMAD.MOV.U32 R231, RZ, RZ, R17 ;  /* 0x000000ffffe77224 */ /* 0x000fe200078e0011 */
[----:B------:R-:W-:Y:S01]  /*b610*/  HMMA.16816.F32 R140, R12, R38, R216 ;  /* 0x000000260c8c723c */ /* 0x000fe200000018d8 */
[----:B------:R-:W-:-:S02]  /*b620*/  IMAD.MOV.U32 R230, RZ, RZ, R18 ;  /* 0x000000ffffe67224 */ /* 0x000fc400078e0012 */
[----:B------:R-:W-:Y:S01]  /*b630*/  MOV R252, R121 ;  /* 0x0000007900fc7202 */ /* 0x000fe20000000f00 */
[----:B------:R-:W-:Y:S02]  /*b640*/  IMAD.MOV.U32 R235, RZ, RZ, R122 ;  /* 0x000000ffffeb7224 */ /* 0x000fe400078e007a */
[----:B------:R-:W-:Y:S01]  /*b650*/  HMMA.16816.F32 R16, R12, R36, R92 ;  /* 0x000000240c10723c */ /* 0x000fe2000000185c */
[----:B--2---:R-:W-:Y:S02]  /*b660*/  IMAD.MOV.U32 R234, RZ, RZ, R123 ;  /* 0x000000ffffea7224 */ /* 0x004fe400078e007b */
[----:B------:R-:W-:Y:S01]  /*b670*/  IMAD.MOV.U32 R206, RZ, RZ, R112 ;  /* 0x000000ffffce7224 */ /* 0x000fe200078e0070 */
[----:B------:R-:W-:Y:S01]  /*b680*/  MOV R7, R115 ;  /* 0x0000007300077202 */ /* 0x000fe20000000f00 */
[----:B------:R-:W-:Y:S01]  /*b690*/  IMAD.MOV.U32 R5, RZ, RZ, R113 ;  /* 0x000000ffff057224 */ /* 0x000fe200078e0071 */
[----:B------:R-:W-:Y:S01]  /*b6a0*/  HMMA.16816.F32 R92, R20, R72, RZ ;  /* 0x00000048145c723c */ /* 0x000fe200000018ff */
[----:B------:R-:W-:-:S05]  /*b6b0*/  IMAD.MOV.U32 R6, RZ, RZ, R114 ;  /* 0x000000ffff067224 */ /* 0x000fca00078e0072 */
[C---:B------:R-:W-:Y:S06]  /*b6c0*/  HMMA.16816.F32 R132, R12.reuse, R34, R208 ;  /* 0x000000220c84723c */ /* 0x040fec00000018d0 */
[C---:B------:R-:W-:Y:S06]  /*b6d0*/  HMMA.16816.F32 R100, R12.reuse, R44, R100 ;  /* 0x0000002c0c64723c */ /* 0x040fec0000001864 */
[----:B------:R-:W-:Y:S01]  /*b6e0*/  IMAD.MOV.U32 R148, RZ, RZ, R16 ;  /* 0x000000ffff947224 */ /* 0x000fe200078e0010 */
[----:B------:R-:W-:Y:S01]  /*b6f0*/  HMMA.16816.F32 R216, R12, R90, R116 ;  /* 0x0000005a0cd8723c */ /* 0x000fe20000001874 */
[----:B------:R-:W-:-:S02]  /*b700*/  IMAD.MOV.U32 R3, RZ, RZ, R17 ;  /* 0x000000ffff037224 */ /* 0x000fc400078e0011 */
[----:B------:R-:W-:Y:S02]  /*b710*/  IMAD.MOV.U32 R2, RZ, RZ, R18 ;  /* 0x000000ffff027224 */ /* 0x000fe400078e0012 */
[----:B------:R-:W-:Y:S01]  /*b720*/  IMAD.MOV.U32 R0, RZ, RZ, R19 ;  /* 0x000000ffff007224 */ /* 0x000fe200078e0013 */
[----:B---3--:R-:W-:Y:S06]  /*b730*/  HMMA.16816.F32 R112, R24, R44, R96 ;  /* 0x0000002c1870723c */ /* 0x008fec0000001860 */
[----:B------:R-:W-:Y:S06]  /*b740*/  HMMA.16816.F32 R16, R20, R68, RZ ;  /* 0x000000441410723c */ /* 0x000fec00000018ff */
[----:B------:R-:W-:Y:S01]  /*b750*/  HMMA.16816.F32 R116, R24, R40, R92 ;  /* 0x000000281874723c */ /* 0x000fe2000000185c */
[----:B------:R-:W-:-:S05]  /*b760*/  IMAD.MOV.U32 R68, RZ, RZ, R120 ;  /* 0x000000ffff447224 */ /* 0x000fca00078e0078 */
[C---:B------:R-:W-:Y:S06]  /*b770*/  HMMA.16816.F32 R96, R20.reuse, R70, RZ ;  /* 0x000000461460723c */ /* 0x040fec00000018ff */
[----:B------:R-:W-:Y:S06]  /*b780*/  HMMA.16816.F32 R92, R20, R74, RZ ;  /* 0x0000004a145c723c */ /* 0x000fec00000018ff */
[----:B------:R-:W-:Y:S06]  /*b790*/  HMMA.16816.F32 R208, R24, R36, R16 ;  /* 0x0000002418d0723c */ /* 0x000fec0000001810 */
[----:B------:R-:W-:Y:S01]  /*b7a0*/  HMMA.16816.F32 R72, R20, R66, RZ ;  /* 0x000000421448723c */ /* 0x000fe200000018ff */
[----:B------:R-:W-:-:S02]  /*b7b0*/  IMAD.MOV.U32 R37, RZ, RZ, R68 ;  /* 0x000000ffff257224 */ /* 0x000fc400078e0044 */
[----:B------:R-:W-:-:S03]  /*b7c0*/  IMAD.MOV.U32 R36, RZ, RZ, R233 ;  /* 0x000000ffff247224 */ /* 0x000fc600078e00e9 */
[C---:B------:R-:W-:Y:S06]  /*b7d0*/  HMMA.16816.F32 R68, R20.reuse, R64, RZ ;  /* 0x000000401444723c */ /* 0x040fec00000018ff */
[----:B------:R-:W-:Y:S06]  /*b7e0*/  HMMA.16816.F32 R64, R20, R60, RZ ;  /* 0x0000003c1440723c */ /* 0x000fec00000018ff */
[C---:B------:R-:W-:Y:S06]  /*b7f0*/  HMMA.16816.F32 R136, R12.reuse, R32, R212 ;  /* 0x000000200c88723c */ /* 0x040fec00000018d4 */
[----:B------:R-:W-:Y:S06]  /*b800*/  HMMA.16816.F32 R120, R12, R42, R236 ;  /* 0x0000002a0c78723c */ /* 0x000fec00000018ec */
[----:B------:R-:W-:Y:S06]  /*b810*/  HMMA.16816.F32 R60, R20, R62, RZ ;  /* 0x0000003e143c723c */ /* 0x000fec00000018ff */
[C---:B------:R-:W-:Y:S06]  /*b820*/  HMMA.16816.F32 R248, R12.reuse, R48, R104 ;  /* 0x000000300cf8723c */ /* 0x040fec0000001868 */
[----:B------:R-:W-:Y:S01]  /*b830*/  HMMA.16816.F32 R144, R12, R28, R128 ;  /* 0x0000001c0c90723c */ /* 0x000fe20000001880 */
[----:B------:R-:W-:Y:S01]  /*b840*/  MOV R106, R103 ;  /* 0x00000067006a7202 */ /* 0x000fe20000000f00 */
[----:B------:R-:W-:-:S02]  /*b850*/  IMAD.MOV.U32 R107, RZ, RZ, R102 ;  /* 0x000000ffff6b7224 */ /* 0x000fc400078e0066 */
[----:B------:R-:W-:Y:S02]  /*b860*/  IMAD.MOV.U32 R105, RZ, RZ, R100 ;  /* 0x000000ffff697224 */ /* 0x000fe400078e0064 */
[C---:B------:R-:W-:Y:S01]  /*b870*/  HMMA.16816.F32 R244, R12.reuse, R50, R244 ;  /* 0x000000320cf4723c */ /* 0x040fe200000018f4 */
[----:B------:R-:W-:Y:S02]  /*b880*/  IMAD.MOV.U32 R104, RZ, RZ, R101 ;  /* 0x000000ffff687224 */ /* 0x000fe400078e0065 */
[----:B------:R-:W-:Y:S02]  /*b890*/  IMAD.MOV.U32 R44, RZ, RZ, R107 ;  /* 0x000000ffff2c7224 */ /* 0x000fe400078e006b */
[----:B------:R-:W-:Y:S01]  /*b8a0*/  IMAD.MOV.U32 R45, RZ, RZ, R106 ;  /* 0x000000ffff2d7224 */ /* 0x000fe200078e006a */
[----:B------:R-:W-:Y:S01]  /*b8b0*/  HMMA.16816.F32 R240, R12, R46, R240 ;  /* 0x0000002e0cf0723c */ /* 0x000fe200000018f0 */
[----:B------:R-:W-:Y:S02]  /*b8c0*/  IMAD.MOV.U32 R40, RZ, RZ, R105 ;  /* 0x000000ffff287224 */ /* 0x000fe400078e0069 */
[----:B------:R-:W-:-:S03]  /*b8d0*/  IMAD.MOV.U32 R41, RZ, RZ, R104 ;  /* 0x000000ffff297224 */ /* 0x000fc600078e0068 */
[C---:B------:R-:W-:Y:S06]  /*b8e0*/  HMMA.16816.F32 R236, R12.reuse, R30, R124 ;  /* 0x0000001e0cec723c */ /* 0x040fec000000187c */
[----:B------:R-:W-:Y:S06]  /*b8f0*/  HMMA.16816.F32 R212, R12, R86, R108 ;  /* 0x000000560cd4723c */ /* 0x000fec000000186c */
[C---:B------:R-:W-:Y:S06]  /*b900*/  HMMA.16816.F32 R16, R20.reuse, R56, RZ ;  /* 0x000000381410723c */ /* 0x040fec00000018ff */
[----:B------:R-:W-:Y:S06]  /*b910*/  HMMA.16816.F32 R12, R20, R52, RZ ;  /* 0x00000034140c723c */ /* 0x000fec00000018ff */
[----:B------:R-:W-:Y:S06]  /*b920*/  HMMA.16816.F32 R124, R24, R32, R68 ;  /* 0x00000020187c723c */ /* 0x000fec0000001844 */
[C---:B------:R-:W-:Y:S06]  /*b930*/  HMMA.16816.F32 R68, R20.reuse, R58, RZ ;  /* 0x0000003a1444723c */ /* 0x040fec00000018ff */
[C---:B------:R-:W-:Y:S06]  /*b940*/  HMMA.16816.F32 R100, R20.reuse, R80, RZ ;  /* 0x000000501464723c */ /* 0x040fec00000018ff */
[C---:B------:R-:W-:Y:S06]  /*b950*/  HMMA.16816.F32 R56, R20.reuse, R54, RZ ;  /* 0x000000361438723c */ /* 0x040fec00000018ff */
[C---:B------:R-:W-:Y:S06]  /*b960*/  HMMA.16816.F32 R80, R20.reuse, R82, RZ ;  /* 0x000000521450723c */ /* 0x040fec00000018ff */
[----:B------:R-:W-:Y:S01]  /*b970*/  HMMA.16816.F32 R76, R20, R78, RZ ;  /* 0x0000004e144c723c */ /* 0x000fe200000018ff */
[----:B------:R-:W-:Y:S05]  /*b980*/  LDSM.16.M88.4 R20, [R4] ;  /* 0x000000000414783b */ /* 0x000fea0000000200 */
[C---:B------:R-:W-:Y:S06]  /*b990*/  HMMA.16816.F32 R108, R24.reuse, R28, R64 ;  /* 0x0000001c186c723c */ /* 0x040fec0000001840 */
[C---:B------:R-:W-:Y:S01]  /*b9a0*/  HMMA.16816.F32 R52, R24.reuse, R30, R60 ;  /* 0x0000001e1834723c */ /* 0x040fe2000000183c */
[----:B------:R-:W1:Y:S05]  /*b9b0*/  LDSM.16.M88.4 R28, [R227+0x800] ;  /* 0x00080000e31c783b */ /* 0x000e6a0000000200 */
[C---:B------:R-:W-:Y:S01]  /*b9c0*/  HMMA.16816.F32 R104, R24.reuse, R88, R16 ;  /* 0x000000581868723c */ /* 0x040fe20000001810 */
[----:B------:R-:W2:Y:S05]  /*b9d0*/  LDSM.16.M88.4 R16, [R227+0x1000] ;  /* 0x00100000e310783b */ /* 0x000eaa0000000200 */
[C---:B------:R-:W-:Y:S01]  /*b9e0*/  HMMA.16816.F32 R128, R24.reuse, R84, R12 ;  /* 0x000000541880723c */ /* 0x040fe2000000180c */
[----:B------:R3:W4:Y:S05]  /*b9f0*/  LDSM.16.M88.4 R12, [R4+0x2000] ;  /* 0x00200000040c783b */ /* 0x00072a0000000200 */
[C---:B------:R-:W-:Y:S01]  /*ba00*/  HMMA.16816.F32 R72, R24.reuse, R34, R72 ;  /* 0x000000221848723c */ /* 0x040fe20000001848 */
[----:B------:R-:W4:Y:S05]  /*ba10*/  LDSM.16.M88.4 R32, [R227] ;  /* 0x00000000e320783b */ /* 0x000f2a0000000200 */
[C---:B------:R-:W-:Y:S06]  /*ba20*/  HMMA.16816.F32 R100, R24.reuse, R48, R100 ;  /* 0x000000301864723c */ /* 0x040fec0000001864 */
[C---:B------:R-:W-:Y:S06]  /*ba30*/  HMMA.16816.F32 R48, R24.reuse, R50, R80 ;  /* 0x000000321830723c */ /* 0x040fec0000001850 */
[----:B------:R-:W-:Y:S01]  /*ba40*/  HMMA.16816.F32 R96, R24, R38, R96 ;  /* 0x000000261860723c */ /* 0x000fe20000001860 */
[----:B------:R-:W-:Y:S01]  /*ba50*/  MOV R80, R40 ;  /* 0x0000002800507202 */ /* 0x000fe20000000f00 */
[----:B------:R-:W-:Y:S01]  /*ba60*/  IMAD.MOV.U32 R81, RZ, RZ, R41 ;  /* 0x000000ffff517224 */ /* 0x000fe200078e0029 */
[----:B---3--:R-:W-:Y:S01]  /*ba70*/  MOV R4, R206 ;  /* 0x000000ce00047202 */ /* 0x008fe20000000f00 */
[----:B------:R-:W-:-:S02]  /*ba80*/  IMAD.MOV.U32 R82, RZ, RZ, R44 ;  /* 0x000000ffff527224 */ /* 0x000fc400078e002c */
[C---:B------:R-:W-:Y:S01]  /*ba90*/  HMMA.16816.F32 R40, R24.reuse, R42, R92 ;  /* 0x0000002a1828723c */ /* 0x040fe2000000185c */
[----:B------:R-:W-:Y:S02]  /*baa0*/  IMAD.MOV.U32 R38, RZ, RZ, R230 ;  /* 0x000000ffff267224 */ /* 0x000fe400078e00e6 */
[----:B------:R-:W-:Y:S02]  /*bab0*/  IMAD.MOV.U32 R39, RZ, RZ, R207 ;  /* 0x000000ffff277224 */ /* 0x000fe400078e00cf */
[----:B------:R-:W-:Y:S01]  /*bac0*/  IMAD.MOV.U32 R83, RZ, RZ, R45 ;  /* 0x000000ffff537224 */ /* 0x000fe200078e002d */
[----:B------:R-:W-:Y:S01]  /*bad0*/  HMMA.16816.F32 R84, R24, R86, R56 ;  /* 0x000000561854723c */ /* 0x000fe20000001838 */
[----:B------:R-:W-:Y:S01]  /*bae0*/  IMAD.MOV.U32 R92, RZ, RZ, R37 ;  /* 0x000000ffff5c7224 */ /* 0x000fe200078e0025 */
[----:B------:R-:W-:Y:S01]  /*baf0*/  MOV R94, R235 ;  /* 0x000000eb005e7202 */ /* 0x000fe20000000f00 */
[----:B------:R-:W-:Y:S02]  /*bb00*/  IMAD.MOV.U32 R37, RZ, RZ, R231 ;  /* 0x000000ffff257224 */ /* 0x000fe400078e00e7 */
[----:B------:R-:W-:Y:S01]  /*bb10*/  IMAD.MOV.U32 R93, RZ, RZ, R252 ;  /* 0x000000ffff5d7224 */ /* 0x000fe200078e00fc */
[----:B-1----:R-:W-:Y:S01]  /*bb20*/  HMMA.16816.F32 R56, R20, R28, R112 ;  /* 0x0000001c1438723c */ /* 0x002fe20000001870 */
[----:B------:R-:W-:-:S05]  /*bb30*/  IMAD.MOV.U32 R95, RZ, RZ, R234 ;  /* 0x000000ffff5f7224 */ /* 0x000fca00078e00ea */
[-C--:B--2---:R-:W-:Y:S06]  /*bb40*/  HMMA.16816.F32 R112, R20, R16.reuse, R116 ;  /* 0x000000101470723c */ /* 0x084fec0000001874 */
[----:B----4-:R-:W-:Y:S01]  /*bb50*/  HMMA.16816.F32 R116, R12, R16, R36 ;  /* 0x000000100c74723c */ /* 0x010fe20000001824 */
[----:B------:R-:W1:Y:S05]  /*bb60*/  LDSM.16.M88.4 R36, [R227+0x3800] ;  /* 0x00380000e324783b */ /* 0x000e6a0000000200 */
[C---:B------:R-:W-:Y:S06]  /*bb70*/  HMMA.16816.F32 R44, R24.reuse, R46, R76 ;  /* 0x0000002e182c723c */ /* 0x040fec000000184c */
[----:B------:R-:W-:Y:S01]  /*bb80*/  HMMA.16816.F32 R88, R24, R90, R68 ;  /* 0x0000005a1858723c */ /* 0x000fe20000001844 */
[----:B------:R-:W-:Y:S05]  /*bb90*/  LDSM.16.M88.4 R24, [R227+0x2800] ;  /* 0x00280000e318783b */ /* 0x000fea0000000200 */
[-C--:B------:R-:W-:Y:S06]  /*bba0*/  HMMA.16816.F32 R76, R12, R32.reuse, R248 ;  /* 0x000000200c4c723c */ /* 0x080fec00000018f8 */
[----:B------:R-:W-:Y:S01]  /*bbb0*/  HMMA.16816.F32 R68, R20, R32, R100 ;  /* 0x000000201444723c */ /* 0x000fe20000001864 */
[----:B------:R-:W-:-:S02]  /*bbc0*/  IMAD.MOV.U32 R248, RZ, RZ, R148 ;  /* 0x000000fffff87224 */ /* 0x000fc400078e0094 */
[----:B------:R-:W-:Y:S02]  /*bbd0*/  IMAD.MOV.U32 R249, RZ, RZ, R3 ;  /* 0x000000fffff97224 */ /* 0x000fe400078e0003 */
[----:B------:R-:W-:Y:S01]  /*bbe0*/  IMAD.MOV.U32 R250, RZ, RZ, R2 ;  /* 0x000000fffffa7224 */ /* 0x000fe200078e0002 */
[----:B------:R-:W-:Y:S01]  /*bbf0*/  HMMA.16816.F32 R64, R12, R34, R244 ;  /* 0x000000220c40723c */ /* 0x000fe200000018f4 */
[----:B------:R-:W-:-:S05]  /*bc00*/  IMAD.MOV.U32 R251, RZ, RZ, R0 ;  /* 0x000000fffffb7224 */ /* 0x000fca00078e0000 */
[----:B------:R-:W-:Y:S01]  /*bc10*/  HMMA.16816.F32 R60, R20, R34, R48 ;  /* 0x00000022143c723c */ /* 0x000fe20000001830 */
[----:B------:R-:W2:Y:S05]  /*bc20*/  LDSM.16.M88.4 R32, [R227+0x1800] ;  /* 0x00180000e320783b */ /* 0x000eaa0000000200 */
[C---:B-1----:R-:W-:Y:S06]  /*bc30*/  HMMA.16816.F32 R4, R12.reuse, R36, R4 ;  /* 0x000000240c04723c */ /* 0x042fec0000001804 */
[-C--:B------:R-:W-:Y:S06]  /*bc40*/  HMMA.16816.F32 R120, R12, R18.reuse, R120 ;  /* 0x000000120c78723c */ /* 0x080fec0000001878 */
[----:B------:R-:W-:Y:S01]  /*bc50*/  HMMA.16816.F32 R40, R20, R18, R40 ;  /* 0x000000121428723c */ /* 0x000fe20000001828 */
[----:B------:R-:W1:Y:S05]  /*bc60*/  LDSM.16.M88.4 R16, [R227+0x3000] ;  /* 0x00300000e310783b */ /* 0x000e6a0000000200 */
[----:B------:R-:W-:Y:S06]  /*bc70*/  HMMA.16816.F32 R48, R12, R28, R80 ;  /* 0x0000001c0c30723c */ /* 0x000fec0000001850 */
[----:B------:R-:W-:Y:S01]  /*bc80*/  HMMA.16816.F32 R80, R20, R30, R44 ;  /* 0x0000001e1450723c */ /* 0x000fe2000000182c */
[----:B------:R-:W-:-:S02]  /*bc90*/  IMAD.MOV.U32 R148, RZ, RZ, R4 ;  /* 0x000000ffff947224 */ /* 0x000fc400078e0004 */
[----:B------:R-:W-:Y:S02]  /*bca0*/  IMAD.MOV.U32 R3, RZ, RZ, R5 ;  /* 0x000000ffff037224 */ /* 0x000fe400078e0005 */
[----:B------:R-:W-:Y:S01]  /*bcb0*/  IMAD.MOV.U32 R2, RZ, RZ, R6 ;  /* 0x000000ffff027224 */ /* 0x000fe200078e0006 */
[C---:B------:R-:W-:Y:S01]  /*bcc0*/  HMMA.16816.F32 R100, R12.reuse, R30, R240 ;  /* 0x0000001e0c64723c */ /* 0x040fe200000018f0 */
[----:B------:R-:W-:Y:S01]  /*bcd0*/  IMAD.MOV.U32 R0, RZ, RZ, R7 ;  /* 0x000000ffff007224 */ /* 0x000fe200078e0007 */
[----:B------:R-:W3:Y:S04]  /*bce0*/  LDSM.16.M88.4 R28, [R227+0x2000] ;  /* 0x00200000e31c783b */ /* 0x000ee80000000200 */
[C---:B--2---:R-:W-:Y:S06]  /*bcf0*/  HMMA.16816.F32 R44, R12.reuse, R32, R248 ;  /* 0x000000200c2c723c */ /* 0x044fec00000018f8 */
[C---:B------:R-:W-:Y:S06]  /*bd00*/  HMMA.16816.F32 R4, R12.reuse, R34, R140 ;  /* 0x000000220c04723c */ /* 0x040fec000000188c */
[----:B------:R-:W-:Y:S06]  /*bd10*/  HMMA.16816.F32 R140, R12, R38, R212 ;  /* 0x000000260c8c723c */ /* 0x000fec00000018d4 */
[C---:B------:R-:W-:Y:S06]  /*bd20*/  HMMA.16816.F32 R248, R20.reuse, R32, R208 ;  /* 0x0000002014f8723c */ /* 0x040fec00000018d0 */
[----:B------:R-:W-:Y:S01]  /*bd30*/  IMAD.MOV.U32 R252, RZ, RZ, R44 ;  /* 0x000000fffffc7224 */ /* 0x000fe200078e002c */
[----:B------:R-:W-:Y:S01]  /*bd40*/  MOV R235, R45 ;  /* 0x0000002d00eb7202 */ /* 0x000fe20000000f00 */
[----:B------:R-:W-:Y:S01]  /*bd50*/  IMAD.MOV.U32 R234, RZ, RZ, R46 ;  /* 0x000000ffffea7224 */ /* 0x000fe200078e002e */
[----:B-1----:R-:W-:Y:S01]  /*bd60*/  HMMA.16816.F32 R212, R20, R16, R104 ;  /* 0x0000001014d4723c */ /* 0x002fe20000001868 */
[----:B------:R-:W-:-:S02]  /*bd70*/  IMAD.MOV.U32 R233, RZ, RZ, R47 ;  /* 0x000000ffffe97224 */ /* 0x000fc400078e002f */
[----:B------:R-:W-:Y:S01]  /*bd80*/  IMAD.MOV.U32 R231, RZ, RZ, R4 ;  /* 0x000000ffffe77224 */ /* 0x000fe200078e0004 */
[----:B------:R-:W-:Y:S01]  /*bd90*/  MOV R230, R5 ;  /* 0x0000000500e67202 */ /* 0x000fe20000000f00 */
[----:B------:R-:W-:Y:S01]  /*bda0*/  IMAD.MOV.U32 R207, RZ, RZ, R6 ;  /* 0x000000ffffcf7224 */ /* 0x000fe200078e0006 */
[----:B------:R-:W-:Y:S01]  /*bdb0*/  HMMA.16816.F32 R44, R12, R16, R92 ;  /* 0x000000100c2c723c */ /* 0x000fe2000000185c */
[----:B------:R-:W-:-:S05]  /*bdc0*/  IMAD.MOV.U32 R206, RZ, RZ, R7 ;  /* 0x000000ffffce7224 */ /* 0x000fca00078e0007 */
[----:B------:R-:W-:Y:S06]  /*bdd0*/  HMMA.16816.F32 R4, R12, R26, R236 ;  /* 0x0000001a0c04723c */ /* 0x000fec00000018ec */
[-C--:B---3--:R-:W-:Y:S06]  /*bde0*/  HMMA.16816.F32 R244, R20, R28.reuse, R124 ;  /* 0x0000001c14f4723c */ /* 0x088fec000000187c */
[C---:B------:R-:W-:Y:S06]  /*bdf0*/  HMMA.16816.F32 R136, R12.reuse, R28, R136 ;  /* 0x0000001c0c88723c */ /* 0x040fec0000001888 */
        /* <DEDUP_REMOVED lines=8> */
[----:B------:R-:W-:Y:S01]  /*be80*/  HMMA.16816.F32 R124, R20, R30, R72 ;  /* 0x0000001e147c723c */ /* 0x000fe20000001848 */
[----:B------:R-:W-:Y:S01]  /*be90*/  IMAD.MOV.U32 R45, RZ, RZ, R6 ;  /* 0x000000ffff2d7224 */ /* 0x000fe200078e0006 */
[----:B------:R-:W-:Y:S04]  /*bea0*/  LDSM.16.M88.4 R28, [R225+0x800] ;  /* 0x00080000e11c783b */ /* 0x000fe80000000200 */
[-C--:B------:R-:W-:Y:S06]  /*beb0*/  HMMA.16816.F32 R4, R12, R18.reuse, R216 ;  /* 0x000000120c04723c */ /* 0x080fec00000018d8 */
[----:B------:R-:W-:Y:S01]  /*bec0*/  HMMA.16816.F32 R208, R20, R18, R88 ;  /* 0x0000001214d0723c */ /* 0x000fe20000001858 */
[----:B------:R-:W1:Y:S05]  /*bed0*/  LDSM.16.M88.4 R16, [R229] ;  /* 0x00000000e510783b */ /* 0x000e6a0000000200 */
[----:B------:R-:W-:Y:S01]  /*bee0*/  HMMA.16816.F32 R144, R12, R24, R144 ;  /* 0x000000180c90723c */ /* 0x000fe20000001890 */
[----:B------:R-:W-:Y:S01]  /*bef0*/  LDSM.16.M88.4 R12, [R229+0x2000] ;  /* 0x00200000e50c783b */ /* 0x000fe20000000200 */
[----:B------:R-:W-:-:S02]  /*bf00*/  IMAD.MOV.U32 R88, RZ, RZ, R252 ;  /* 0x000000ffff587224 */ /* 0x000fc400078e00fc */
[----:B------:R-:W-:Y:S02]  /*bf10*/  IMAD.MOV.U32 R89, RZ, RZ, R235 ;  /* 0x000000ffff597224 */ /* 0x000fe400078e00eb */
[C---:B------:R-:W-:Y:S01]  /*bf20*/  HMMA.16816.F32 R240, R20.reuse, R34, R96 ;  /* 0x0000002214f0723c */ /* 0x040fe20000001860 */
[----:B------:R-:W2:Y:S01]  /*bf30*/  LDSM.16.M88.4 R32, [R225] ;  /* 0x00000000e120783b */ /* 0x000ea20000000200 */
[----:B------:R-:W-:Y:S02]  /*bf40*/  IMAD.MOV.U32 R90, RZ, RZ, R234 ;  /* 0x000000ffff5a7224 */ /* 0x000fe400078e00ea */
[----:B------:R-:W-:Y:S01]  /*bf50*/  IMAD.MOV.U32 R91, RZ, RZ, R233 ;  /* 0x000000ffff5b7224 */ /* 0x000fe200078e00e9 */
[----:B------:R-:W3:Y:S01]  /*bf60*/  S2R R234, SR_TID.X ;  /* 0x0000000000ea7919 */ /* 0x000ee20000002100 */
[C---:B------:R-:W-:Y:S06]  /*bf70*/  HMMA.16816.F32 R236, R20.reuse, R24, R108 ;  /* 0x0000001814ec723c */ /* 0x040fec000000186c */
[C---:B------:R-:W-:Y:S01]  /*bf80*/  HMMA.16816.F32 R216, R20.reuse, R26, R52 ;  /* 0x0000001a14d8723c */ /* 0x040fe20000001834 */
[----:B------:R-:W4:Y:S05]  /*bf90*/  LDSM.16.M88.4 R24, [R225+0x1000] ;  /* 0x00100000e118783b */ /* 0x000f2a0000000200 */
[C---:B------:R-:W-:Y:S06]  /*bfa0*/  HMMA.16816.F32 R108, R20.reuse, R38, R84 ;  /* 0x00000026146c723c */ /* 0x040fec0000001854 */
[----:B------:R-:W-:Y:S01]  /*bfb0*/  HMMA.16816.F32 R128, R20, R36, R128 ;  /* 0x000000241480723c */ /* 0x000fe20000001880 */
[----:B------:R-:W-:Y:S01]  /*bfc0*/  LDSM.16.M88.4 R20, [R225+0x3000] ;  /* 0x00300000e114783b */ /* 0x000fe20000000200 */
[----:B------:R-:W-:-:S02]  /*bfd0*/  IMAD.MOV.U32 R38, RZ, RZ, R207 ;  /* 0x000000ffff267224 */ /* 0x000fc400078e00cf */
[----:B------:R-:W-:Y:S02]  /*bfe0*/  IMAD.MOV.U32 R39, RZ, RZ, R206 ;  /* 0x000000ffff277224 */ /* 0x000fe400078e00ce */
[----:B-1----:R-:W-:Y:S01]  /*bff0*/  HMMA.16816.F32 R72, R16, R28, R56 ;  /* 0x0000001c1048723c */ /* 0x002fe20000001838 */
[----:B------:R-:W-:Y:S01]  /*c000*/  IMAD.MOV.U32 R36, RZ, RZ, R231 ;  /* 0x000000ffff247224 */ /* 0x000fe200078e00e7 */
[----:B------:R-:W-:-:S05]  /*c010*/  MOV R37, R230 ;  /* 0x000000e600257202 */ /* 0x000fca0000000f00 */
[----:B------:R-:W-:Y:S02]  /*c020*/  IMAD.MOV.U32 R56, RZ, RZ, R47 ;  /* 0x000000ffff387224 */ /* 0x000fe400078e002f */
[----:B------:R-:W-:Y:S02]  /*c030*/  IMAD.MOV.U32 R57, RZ, RZ, R46 ;  /* 0x000000ffff397224 */ /* 0x000fe400078e002e */
[----:B------:R-:W-:Y:S01]  /*c040*/  IMAD.MOV.U32 R58, RZ, RZ, R45 ;  /* 0x000000ffff3a7224 */ /* 0x000fe200078e002d */
[----:B--2---:R-:W-:Y:S01]  /*c050*/  HMMA.16816.F32 R96, R12, R34, R64 ;  /* 0x000000220c60723c */ /* 0x004fe20000001840 */
[----:B------:R-:W-:Y:S02]  /*c060*/  IMAD.MOV.U32 R59, RZ, RZ, R44 ;  /* 0x000000ffff3b7224 */ /* 0x000fe400078e002c */
[----:B---3--:R-:W-:-:S03]  /*c070*/  IMAD.SHL.U32 R234, R234, 0x2, RZ ;  /* 0x00000002eaea7824 */ /* 0x008fc600078e00ff */
[----:B------:R-:W-:Y:S02]  /*c080*/  HMMA.16816.F32 R44, R12, R28, R48 ;  /* 0x0000001c0c2c723c */ /* 0x000fe40000001830 */
[----:B------:R-:W-:-:S04]  /*c090*/  LOP3.LUT R234, R234, 0x6, RZ, 0xc0, !PT ;  /* 0x00000006eaea7812 */ /* 0x000fc800078ec0ff */
[-C--:B------:R-:W-:Y:S06]  /*c0a0*/  HMMA.16816.F32 R64, R12, R30.reuse, R100 ;  /* 0x0000001e0c40723c */ /* 0x080fec0000001864 */
[----:B------:R-:W-:Y:S01]  /*c0b0*/  HMMA.16816.F32 R48, R16, R30, R80 ;  /* 0x0000001e1030723c */ /* 0x000fe20000001850 */
[----:B------:R-:W1:Y:S05]  /*c0c0*/  LDSM.16.M88.4 R28, [R225+0x2000] ;  /* 0x00200000e11c783b */ /* 0x000e6a0000000200 */
[----:B------:R-:W-:Y:S06]  /*c0d0*/  HMMA.16816.F32 R104, R12, R32, R76 ;  /* 0x000000200c68723c */ /* 0x000fec000000184c */
[----:B------:R-:W-:Y:S01]  /*c0e0*/  HMMA.16816.F32 R84, R16, R34, R60 ;  /* 0x000000221054723c */ /* 0x000fe2000000183c */
[----:B------:R-:W-:Y:S01]  /*c0f0*/  IMAD.MOV.U32 R76, RZ, RZ, R95 ;  /* 0x000000ffff4c7224 */ /* 0x000fe200078e005f */
[----:B------:R-:W-:Y:S01]  /*c100*/  MOV R79, R92 ;  /* 0x0000005c004f7202 */ /* 0x000fe20000000f00 */
[----:B------:R-:W-:-:S02]  /*c110*/  IMAD.MOV.U32 R77, RZ, RZ, R94 ;  /* 0x000000ffff4d7224 */ /* 0x000fc400078e005e */
[----:B------:R-:W-:Y:S01]  /*c120*/  IMAD.MOV.U32 R78, RZ, RZ, R93 ;  /* 0x000000ffff4e7224 */ /* 0x000fe200078e005d */
[----:B----4-:R-:W-:Y:S06]  /*c130*/  HMMA.16816.F32 R52, R12, R24, R116 ;  /* 0x000000180c34723c */ /* 0x010fec0000001874 */
[C---:B------:R-:W-:Y:S01]  /*c140*/  HMMA.16816.F32 R92, R16.reuse, R32, R68 ;  /* 0x00000020105c723c */ /* 0x040fe20000001844 */
[----:B------:R-:W2:Y:S05]  /*c150*/  LDSM.16.M88.4 R32, [R225+0x1800] ;  /* 0x00180000e120783b */ /* 0x000eaa0000000200 */
[----:B------:R-:W-:Y:S06]  /*c160*/  HMMA.16816.F32 R68, R16, R24, R112 ;  /* 0x000000181044723c */ /* 0x000fec0000001870 */
[-C--:B------:R-:W-:Y:S06]  /*c170*/  HMMA.16816.F32 R80, R12, R26.reuse, R120 ;  /* 0x0000001a0c50723c */ /* 0x080fec0000001878 */
[----:B------:R-:W-:Y:S01]  /*c180*/  HMMA.16816.F32 R60, R16, R26, R40 ;  /* 0x0000001a103c723c */ /* 0x000fe20000001828 */
[----:B------:R-:W3:Y:S04]  /*c190*/  LDSM.16.M88.4 R24, [R225+0x2800] ;  /* 0x00280000e118783b */ /* 0x000ee80000000200 */
[----:B------:R-:W4:Y:S01]  /*c1a0*/  LDSM.16.M88.4 R40, [R225+0x3800] ;  /* 0x00380000e128783b */ /* 0x000f220000000200 */
[----:B-1----:R-:W-:Y:S01]  /*c1b0*/  HMMA.16816.F32 R112, R12, R28, R136 ;  /* 0x0000001c0c70723c */ /* 0x002fe20000001888 */
[----:B------:R-:W-:Y:S01]  /*c1c0*/  UISETP.GE.AND UP1, UPT, UR26, 0x3, UPT ;  /* 0x000000031a00788c */ /* 0x000fe2000bf26270 */
[----:B------:R-:W-:-:S04]  /*c1d0*/  DEPBAR.LE SB0, 0x0 ;  /* 0x000080000000791a */ /* 0x000fc80000000000 */
[----:B------:R-:W-:Y:S06]  /*c1e0*/  HMMA.16816.F32 R4, R12, R22, R4 ;  /* 0x000000160c04723c */ /* 0x000fec0000001804 */
[----:B------:R-:W-:Y:S06]  /*c1f0*/  HMMA.16816.F32 R124, R16, R30, R124 ;  /* 0x0000001e107c723c */ /* 0x000fec000000187c */
[C---:B--2---:R-:W-:Y:S06]  /*c200*/  HMMA.16816.F32 R36, R12.reuse, R34, R36 ;  /* 0x000000220c24723c */ /* 0x044fec0000001824 */
[----:B------:R-:W-:Y:S01]  /*c210*/  IMAD.MOV.U32 R121, RZ, RZ, R114 ;  /* 0x000000ffff797224 */ /* 0x000fe200078e0072 */
[----:B------:R-:W-:Y:S01]  /*c220*/  HMMA.16816.F32 R88, R12, R32, R88 ;  /* 0x000000200c58723c */ /* 0x000fe20000001858 */
[----:B------:R-:W-:-:S02]  /*c230*/  IMAD.MOV.U32 R118, RZ, RZ, R113 ;  /* 0x000000ffff767224 */ /* 0x000fc400078e0071 */
[----:B------:R-:W-:Y:S02]  /*c240*/  IMAD.MOV.U32 R117, RZ, RZ, R115 ;  /* 0x000000ffff757224 */ /* 0x000fe400078e0073 */
[----:B------:R-:W-:Y:S02]  /*c250*/  IMAD.MOV.U32 R116, RZ, RZ, R112 ;  /* 0x000000ffff747224 */ /* 0x000fe400078e0070 */
[----:B------:R-:W-:Y:S01]  /*c260*/  HMMA.16816.F32 R112, R12, R30, R132 ;  /* 0x0000001e0c70723c */ /* 0x000fe20000001884 */
[----:B------:R-:W-:Y:S02]  /*c270*/  IMAD.MOV.U32 R119, RZ, RZ, R6 ;  /* 0x000000ffff777224 */ /* 0x000fe400078e0006 */
[----:B------:R-:W-:-:S03]  /*c280*/  IMAD.MOV.U32 R120, RZ, RZ, R4 ;  /* 0x000000ffff787224 */ /* 0x000fc600078e0004 */
[----:B---3--:R-:W-:Y:S04]  /*c290*/  HMMA.16816.F32 R56, R12, R26, R56 ;  /* 0x0000001a0c38723c */ /* 0x008fe80000001838 */
        /* <DEDUP_REMOVED lines=8> */
[----:B------:R-:W-:Y:S01]  /*c320*/  HMMA.16816.F32 R216, R16, R26, R216 ;  /* 0x0000001a10d8723c */ /* 0x000fe200000018d8 */
[----:B------:R-:W-:Y:S02]  /*c330*/  IMAD.MOV.U32 R38, RZ, RZ, R2 ;  /* 0x000000ffff267224 */ /* 0x000fe400078e0002 */
[----:B------:R-:W-:Y:S02]  /*c340*/  IMAD.U32 R0, RZ, RZ, UR22 ;  /* 0x00000016ff007e24 */ /* 0x000fe4000f8e00ff */
[----:B------:R-:W-:Y:S01]  /*c350*/  IMAD.MOV.U32 R230, RZ, RZ, R115 ;  /* 0x000000ffffe67224 */ /* 0x000fe200078e0073 */
[----:B------:R-:W-:Y:S01]  /*c360*/  MOV R136, R113 ;  /* 0x0000007100887202 */ /* 0x000fe20000000f00 */
[----:B------:R-:W-:Y:S01]  /*c370*/  IMAD.MOV.U32 R139, RZ, RZ, R114 ;  /* 0x000000ffff8b7224 */ /* 0x000fe200078e0072 */
[----:B----4-:R-:W-:Y:S01]  /*c380*/  HMMA.16816.F32 R36, R12, R40, R36 ;  /* 0x000000280c24723c */ /* 0x010fe20000001824 */
[----:B------:R-:W-:-:S02]  /*c390*/  IMAD.MOV.U32 R132, RZ, RZ, R112 ;  /* 0x000000ffff847224 */ /* 0x000fc400078e0070 */
[----:B------:R-:W-:Y:S02]  /*c3a0*/  IMAD.MOV.U32 R123, RZ, RZ, R57 ;  /* 0x000000ffff7b7224 */ /* 0x000fe400078e0039 */
[----:B------:R-:W-:Y:S01]  /*c3b0*/  IMAD.MOV.U32 R122, RZ, RZ, R59 ;  /* 0x000000ffff7a7224 */ /* 0x000fe200078e003b */
[----:B------:R-:W-:Y:S01]  /*c3c0*/  HMMA.16816.F32 R112, R12, R24, R144 ;  /* 0x000000180c70723c */ /* 0x000fe20000001890 */
[----:B------:R-:W-:-:S04]  /*c3d0*/  IMAD R0, R0, 0x80, R234 ;  /* 0x0000008000007824 */ /* 0x000fc800078e02ea */
[C---:B------:R-:W-:Y:S01]  /*c3e0*/  VIADD R30, R0.reuse, 0x21 ;  /* 0x00000021001e7836 */ /* 0x040fe20000000000 */
[----:B------:R-:W-:Y:S01]  /*c3f0*/  I2FP.F32.S32 R3, R0 ;  /* 0x0000000000037245 */ /* 0x000fe20000201400 */
[----:B------:R-:W-:Y:S01]  /*c400*/  IMAD.MOV.U32 R145, RZ, RZ, R56 ;  /* 0x000000ffff917224 */ /* 0x000fe200078e0038 */
[C---:B------:R-:W-:Y:S01]  /*c410*/  IADD3 R27, R0.reuse, 0x30, RZ ;  /* 0x00000030001b7810 */ /* 0x040fe20007ffe0ff */
[----:B------:R-:W-:Y:S02]  /*c420*/  IMAD.MOV.U32 R144, RZ, RZ, R58 ;  /* 0x000000ffff907224 */ /* 0x000fe400078e003a */
[----:B------:R-:W-:Y:S01]  /*c430*/  HMMA.16816.F32 R56, R12, R20, R76 ;  /* 0x000000140c38723c */ /* 0x000fe2000000184c */
[----:B------:R-:W-:-:S05]  /*c440*/  VIADD R31, R0, 0x20 ;  /* 0x00000020001f7836 */ /* 0x000fca0000000000 */
[----:B------:R-:W-:Y:S01]  /*c450*/  HMMA.16816.F32 R12, R12, R42, R140 ;  /* 0x0000002a0c0c723c */ /* 0x000fe2000000188c */
[----:B------:R-:W-:Y:S02]  /*c460*/  IMAD.MOV.U32 R4, RZ, RZ, R38 ;  /* 0x000000ffff047224 */ /* 0x000fe400078e0026 */
[----:B------:R-:W-:-:S03]  /*c470*/  VIADD R38, R0, 0x1 ;  /* 0x0000000100267836 */ /* 0x000fc60000000000 */
[----:B------:R-:W-:Y:S01]  /*c480*/  HMMA.16816.F32 R76, R16, R28, R244 ;  /* 0x0000001c104c723c */ /* 0x000fe200000018f4 */
[----:B------:R-:W-:Y:S02]  /*c490*/  IMAD.MOV.U32 R2, RZ, RZ, R112 ;  /* 0x000000ffff027224 */ /* 0x000fe400078e0070 */
[C---:B------:R-:W-:Y:S01]  /*c4a0*/  FFMA.FTZ R143, R3.reuse, UR5, R104 ;  /* 0x00000005038f7c23 */ /* 0x040fe20008010068 */
[----:B------:R-:W-:Y:S02]  /*c4b0*/  IMAD.MOV.U32 R112, RZ, RZ, R5 ;  /* 0x000000ffff707224 */ /* 0x000fe400078e0005 */
[----:B------:R-:W-:Y:S01]  /*c4c0*/  FFMA.FTZ R142, R3, UR5, R106 ;  /* 0x00000005038e7c23 */ /* 0x000fe2000801006a */
[----:B------:R-:W-:Y:S01]  /*c4d0*/  IMAD.MOV.U32 R147, RZ, RZ, R113 ;  /* 0x000000ffff937224 */ /* 0x000fe200078e0071 */
[----:B------:R-:W-:Y:S01]  /*c4e0*/  MOV R146, R115 ;  /* 0x0000007300927202 */ /* 0x000fe20000000f00 */
[----:B------:R-:W-:Y:S01]  /*c4f0*/  IMAD.MOV.U32 R113, RZ, RZ, R37 ;  /* 0x000000ffff717224 */ /* 0x000fe200078e0025 */
[----:B------:R-:W-:Y:S01]  /*c500*/  MOV R115, R39 ;  /* 0x0000002700737202 */ /* 0x000fe20000000f00 */
[----:B------:R-:W-:-:S02]  /*c510*/  IMAD.MOV.U32 R148, RZ, RZ, R114 ;  /* 0x000000ffff947224 */ /* 0x000fc400078e0072 */
[----:B------:R-:W-:Y:S01]  /*c520*/  VIADD R37, R0, 0x8 ;  /* 0x0000000800257836 */ /* 0x000fe20000000000 */
[----:B------:R-:W-:Y:S01]  /*c530*/  MOV R206, R56 ;  /* 0x0000003800ce7202 */ /* 0x000fe20000000f00 */
[----:B------:R-:W-:Y:S02]  /*c540*/  IMAD.MOV.U32 R207, RZ, RZ, R59 ;  /* 0x000000ffffcf7224 */ /* 0x000fe400078e003b */
[----:B------:R-:W-:Y:S02]  /*c550*/  IMAD.MOV.U32 R138, RZ, RZ, R58 ;  /* 0x000000ffff8a7224 */ /* 0x000fe400078e003a */
[----:B------:R-:W-:Y:S01]  /*c560*/  IMAD.MOV.U32 R133, RZ, RZ, R57 ;  /* 0x000000ffff857224 */ /* 0x000fe200078e0039 */
[----:B------:R-:W-:Y:S01]  /*c570*/  MOV R6, R13 ;  /* 0x0000000d00067202 */ /* 0x000fe20000000f00 */
[----:B------:R-:W-:Y:S01]  /*c580*/  IMAD.MOV.U32 R135, RZ, RZ, R12 ;  /* 0x000000ffff877224 */ /* 0x000fe200078e000c */
[----:B------:R-:W-:Y:S01]  /*c590*/  HMMA.16816.F32 R56, R16, R34, R240 ;  /* 0x000000221038723c */ /* 0x000fe200000018f0 */
[----:B------:R-:W-:-:S02]  /*c5a0*/  IMAD.MOV.U32 R134, RZ, RZ, R14 ;  /* 0x000000ffff867224 */ /* 0x000fc400078e000e */
[----:B------:R-:W-:Y:S02]  /*c5b0*/  IMAD.MOV.U32 R5, RZ, RZ, R15 ;  /* 0x000000ffff057224 */ /* 0x000fe400078e000f */
[----:B------:R-:W-:Y:S01]  /*c5c0*/  IMAD.MOV.U32 R114, RZ, RZ, R36 ;  /* 0x000000ffff727224 */ /* 0x000fe200078e0024 */
[C---:B------:R-:W-:Y:S01]  /*c5d0*/  HMMA.16816.F32 R12, R16.reuse, R32, R248 ;  /* 0x00000020100c723c */ /* 0x040fe200000018f8 */
[C---:B------:R-:W-:Y:S01]  /*c5e0*/  VIADD R36, R0.reuse, 0x9 ;  /* 0x0000000900247836 */ /* 0x040fe20000000000 */
[C---:B------:R-:W-:Y:S01]  /*c5f0*/  IADD3 R35, R0.reuse, 0x10, RZ ;  /* 0x0000001000237810 */ /* 0x040fe20007ffe0ff */
[C---:B------:R-:W-:Y:S02]  /*c600*/  VIADD R34, R0.reuse, 0x11 ;  /* 0x0000001100227836 */ /* 0x040fe40000000000 */
[C---:B------:R-:W-:Y:S01]  /*c610*/  VIADD R28, R0.reuse, 0x29 ;  /* 0x00000029001c7836 */ /* 0x040fe20000000000 */
[----:B------:R-:W-:Y:S01]  /*c620*/  HMMA.16816.F32 R240, R16, R20, R212 ;  /* 0x0000001410f0723c */ /* 0x000fe200000018d4 */
[----:B------:R-:W-:-:S02]  /*c630*/  VIADD R33, R0, 0x18 ;  /* 0x0000001800217836 */ /* 0x000fc40000000000 */
[C---:B------:R-:W-:Y:S02]  /*c640*/  VIADD R32, R0.reuse, 0x19 ;  /* 0x0000001900207836 */ /* 0x040fe40000000000 */
[----:B------:R-:W-:Y:S01]  /*c650*/  VIADD R29, R0, 0x28 ;  /* 0x00000028001d7836 */ /* 0x000fe20000000000 */
[C---:B------:R-:W-:Y:S06]  /*c660*/  HMMA.16816.F32 R248, R16.reuse, R22, R208 ;  /* 0x0000001610f8723c */ /* 0x040fec00000018d0 */
[----:B------:R-:W-:-:S15]  /*c670*/  HMMA.16816.F32 R20, R16, R40, R128 ;  /* 0x000000281014723c */ /* 0x000fde0000001880 */
[----:B------:R-:W-:-:S09]  /*c680*/  NOP ;  /* 0x0000000000007918 */ /* 0x000fd20000000000 */
[----:B------:R-:W-:Y:S01]  /*c690*/  IMAD.MOV.U32 R26, RZ, RZ, R22 ;  /* 0x000000ffff1a7224 */ /* 0x000fe200078e0016 */
[----:B------:R-:W-:Y:S01]  /*c6a0*/  MOV R25, R21 ;  /* 0x0000001500197202 */ /* 0x000fe20000000f00 */
[----:B------:R-:W-:Y:S02]  /*c6b0*/  IMAD.MOV.U32 R24, RZ, RZ, R20 ;  /* 0x000000ffff187224 */ /* 0x000fe400078e0014 */
[----:B------:R-:W-:Y:S02]  /*c6c0*/  IMAD.MOV.U32 R41, RZ, RZ, R23 ;  /* 0x000000ffff297224 */ /* 0x000fe400078e0017 */
[----:B------:R-:W-:Y:S07]  /*c6d0*/  HMMA.16816.F32 R20, R16, R42, R108 ;  /* 0x0000002a1014723c */ /* 0x000fee000000186c */
[----:B------:R-:W-:Y:S01]  /*c6e0*/  IMAD.MOV.U32 R18, RZ, RZ, R2 ;  /* 0x000000ffff127224 */ /* 0x000fe200078e0002 */
[----:B------:R-:W-:Y:S01]  /*c6f0*/  I2FP.F32.S32 R2, R38 ;  /* 0x0000002600027245 */ /* 0x000fe20000201400 */
[----:B------:R-:W-:Y:S01]  /*c700*/  FFMA.FTZ R19, R3, UR5, R92 ;  /* 0x0000000503137c23 */ /* 0x000fe2000801005c */
[----:B------:R-:W-:Y:S01]  /*c710*/  MOV R92, R117 ;  /* 0x00000075005c7202 */ /* 0x000fe20000000f00 */
[----:B------:R-:W-:Y:S01]  /*c720*/  IMAD.MOV.U32 R42, RZ, RZ, R25 ;  /* 0x000000ffff2a7224 */ /* 0x000fe200078e0019 */
[----:B------:R-:W-:Y:S01]  /*c730*/  MOV R43, R26 ;  /* 0x0000001a002b7202 */ /* 0x000fe20000000f00 */
[C---:B------:R-:W-:Y:S01]  /*c740*/  FFMA.FTZ R247, R2.reuse, UR5, R93 ;  /* 0x0000000502f77c23 */ /* 0x040fe2000801005d */
[C---:B------:R-:W-:Y:S01]  /*c750*/  FFMA.FTZ R141, R2.reuse, UR5, R105 ;  /* 0x00000005028d7c23 */ /* 0x040fe20008010069 */
[----:B------:R-:W-:Y:S01]  /*c760*/  FFMA.FTZ R140, R2, UR5, R107 ;  /* 0x00000005028c7c23 */ /* 0x000fe2000801006b */
[----:B------:R-:W-:-:S02]  /*c770*/  IMAD.MOV.U32 R93, RZ, RZ, R132 ;  /* 0x000000ffff5d7224 */ /* 0x000fc400078e0084 */
[C---:B------:R-:W-:Y:S02]  /*c780*/  VIADD R26, R0.reuse, 0x31 ;  /* 0x00000031001a7836 */ /* 0x040fe40000000000 */
[----:B------:R-:W-:-:S04]  /*c790*/  VIADD R25, R0, 0x38 ;  /* 0x0000003800197836 */ /* 0x000fc80000000000 */
[----:B------:R-:W-:Y:S01]  /*c7a0*/  MOV R40, R20 ;  /* 0x0000001400287202 */ /* 0x000fe20000000f00 */
[----:B------:R-:W-:Y:S01]  /*c7b0*/  FFMA.FTZ R20, R3, UR5, R94 ;  /* 0x0000000503147c23 */ /* 0x000fe2000801005e */
[----:B------:R-:W-:Y:S01]  /*c7c0*/  IMAD.MOV.U32 R17, RZ, RZ, R23 ;  /* 0x000000ffff117224 */ /* 0x000fe200078e0017 */
[----:B------:R-:W-:Y:S01]  /*c7d0*/  I2FP.F32.S32 R3, R37 ;  /* 0x0000002500037245 */ /* 0x000fe20000201400 */
[----:B------:R-:W-:Y:S01]  /*c7e0*/  FFMA.FTZ R23, R2, UR5, R95 ;  /* 0x0000000502177c23 */ /* 0x000fe2000801005f */
[----:B------:R-:W-:Y:S01]  /*c7f0*/  I2FP.F32.S32 R2, R36 ;  /* 0x0000002400027245 */ /* 0x000fe20000201400 */
[----:B------:R-:W-:Y:S02]  /*c800*/  IMAD.MOV.U32 R95, RZ, RZ, R20 ;  /* 0x000000ffff5f7224 */ /* 0x000fe400078e0014 */
[C---:B------:R-:W-:Y:S01]  /*c810*/  FFMA.FTZ R234, R3.reuse, UR5, R84 ;  /* 0x0000000503ea7c23 */ /* 0x040fe20008010054 */
[----:B------:R-:W-:Y:S02]  /*c820*/  IMAD.MOV.U32 R84, RZ, RZ, R136 ;  /* 0x000000ffff547224 */ /* 0x000fe400078e0088 */
[C---:B------:R-:W-:Y:S01]  /*c830*/  FFMA.FTZ R137, R3.reuse, UR5, R96 ;  /* 0x0000000503897c23 */ /* 0x040fe20008010060 */
[C---:B------:R-:W-:Y:S01]  /*c840*/  FFMA.FTZ R245, R3.reuse, UR5, R86 ;  /* 0x0000000503f57c23 */ /* 0x040fe20008010056 */
[----:B------:R-:W-:Y:S01]  /*c850*/  FFMA.FTZ R136, R3, UR5, R98 ;  /* 0x0000000503887c23 */ /* 0x000fe20008010062 */
[----:B------:R-:W-:Y:S01]  /*c860*/  FFMA.FTZ R235, R2, UR5, R87 ;  /* 0x0000000502eb7c23 */ /* 0x000fe20008010057 */
[----:B------:R-:W-:Y:S01]  /*c870*/  IMAD.MOV.U32 R96, RZ, RZ, R230 ;  /* 0x000000ffff607224 */ /* 0x000fe200078e00e6 */
[----:B------:R-:W-:Y:S01]  /*c880*/  I2FP.F32.S32 R3, R35 ;  /* 0x0000002300037245 */ /* 0x000fe20000201400 */
[----:B------:R-:W-:-:S02]  /*c890*/  IMAD.MOV.U32 R86, RZ, RZ, R135 ;  /* 0x000000ffff567224 */ /* 0x000fc400078e0087 */
[C---:B------:R-:W-:Y:S01]  /*c8a0*/  FFMA.FTZ R230, R2.reuse, UR5, R85 ;  /* 0x0000000502e67c23 */ /* 0x040fe20008010055 */
[----:B------:R-:W-:Y:S02]  /*c8b0*/  IMAD.MOV.U32 R87, RZ, RZ, R134 ;  /* 0x000000ffff577224 */ /* 0x000fe400078e0086 */
[C---:B------:R-:W-:Y:S01]  /*c8c0*/  FFMA.FTZ R135, R2.reuse, UR5, R97 ;  /* 0x0000000502877c23 */ /* 0x040fe20008010061 */
[----:B------:R-:W-:Y:S01]  /*c8d0*/  FFMA.FTZ R134, R2, UR5, R99 ;  /* 0x0000000502867c23 */ /* 0x000fe20008010063 */
[----:B------:R-:W-:Y:S01]  /*c8e0*/  I2FP.F32.S32 R2, R34 ;  /* 0x0000002200027245 */ /* 0x000fe20000201400 */
[C---:B------:R-:W-:Y:S01]  /*c8f0*/  FFMA.FTZ R213, R3.reuse, UR5, R72 ;  /* 0x0000000503d57c23 */ /* 0x040fe20008010048 */
[C---:B------:R-:W-:Y:S01]  /*c900*/  FFMA.FTZ R215, R3.reuse, UR5, R74 ;  /* 0x0000000503d77c23 */ /* 0x040fe2000801004a */
        /* <DEDUP_REMOVED lines=8> */
[----:B------:R-:W-:-:S02]  /*c990*/  IMAD.MOV.U32 R20, RZ, RZ, R139 ;  /* 0x000000ffff147224 */ /* 0x000fc400078e008b */
[----:B------:R-:W-:Y:S01]  /*c9a0*/  FFMA.FTZ R139, R3, UR5, R48 ;  /* 0x00000005038b7c23 */ /* 0x000fe20008010030 */
[----:B------:R-:W-:Y:S01]  /*c9b0*/  IMAD.MOV.U32 R48, RZ, RZ, R138 ;  /* 0x000000ffff307224 */ /* 0x000fe200078e008a */
[----:B------:R-:W-:Y:S01]  /*c9c0*/  MOV R73, R123 ;  /* 0x0000007b00497202 */ /* 0x000fe20000000f00 */
[C---:B------:R-:W-:Y:S01]  /*c9d0*/  FFMA.FTZ R132, R2.reuse, UR5, R49 ;  /* 0x0000000502847c23 */ /* 0x040fe20008010031 */
[C---:B------:R-:W-:Y:S01]  /*c9e0*/  FFMA.FTZ R138, R2.reuse, UR5, R51 ;  /* 0x00000005028a7c23 */ /* 0x040fe20008010033 */
[C---:B------:R-:W-:Y:S01]  /*c9f0*/  FFMA.FTZ R211, R2.reuse, UR5, R65 ;  /* 0x0000000502d37c23 */ /* 0x040fe20008010041 */
[----:B------:R-:W-:Y:S01]  /*ca00*/  FFMA.FTZ R210, R2, UR5, R67 ;  /* 0x0000000502d27c23 */ /* 0x000fe20008010043 */
[----:B------:R-:W-:Y:S01]  /*ca10*/  I2FP.F32.S32 R2, R30 ;  /* 0x0000001e00027245 */ /* 0x000fe20000201400 */
[----:B------:R-:W-:Y:S01]  /*ca20*/  IMAD.MOV.U32 R45, RZ, RZ, R133 ;  /* 0x000000ffff2d7224 */ /* 0x000fe200078e0085 */
[----:B------:R-:W-:Y:S01]  /*ca30*/  MOV R97, R19 ;  /* 0x0000001300617202 */ /* 0x000fe20000000f00 */
[----:B------:R-:W-:-:S02]  /*ca40*/  IMAD.MOV.U32 R46, RZ, RZ, R122 ;  /* 0x000000ffff2e7224 */ /* 0x000fc400078e007a */
[C---:B------:R-:W-:Y:S01]  /*ca50*/  FFMA.FTZ R231, R3.reuse, UR5, R64 ;  /* 0x0000000503e77c23 */ /* 0x040fe20008010040 */
[C---:B------:R-:W-:Y:S01]  /*ca60*/  FFMA.FTZ R123, R2.reuse, UR5, R69 ;  /* 0x00000005027b7c23 */ /* 0x040fe20008010045 */
[C---:B------:R-:W-:Y:S01]  /*ca70*/  FFMA.FTZ R122, R2.reuse, UR5, R71 ;  /* 0x00000005027a7c23 */ /* 0x040fe20008010047 */
[C---:B------:R-:W-:Y:S01]  /*ca80*/  FFMA.FTZ R133, R2.reuse, UR5, R53 ;  /* 0x0000000502857c23 */ /* 0x040fe20008010035 */
[----:B------:R-:W-:Y:S01]  /*ca90*/  FFMA.FTZ R131, R2, UR5, R55 ;  /* 0x0000000502837c23 */ /* 0x000fe20008010037 */
[----:B------:R-:W-:Y:S01]  /*caa0*/  I2FP.F32.S32 R2, R28 ;  /* 0x0000001c00027245 */ /* 0x000fe20000201400 */
[----:B------:R-:W-:Y:S01]  /*cab0*/  IMAD.MOV.U32 R94, RZ, RZ, R118 ;  /* 0x000000ffff5e7224 */ /* 0x000fe200078e0076 */
[----:B------:R-:W-:Y:S01]  /*cac0*/  MOV R75, R207 ;  /* 0x000000cf004b7202 */ /* 0x000fe20000000f00 */
[----:B------:R-:W-:Y:S02]  /*cad0*/  IMAD.MOV.U32 R98, RZ, RZ, R116 ;  /* 0x000000ffff627224 */ /* 0x000fe400078e0074 */
[----:B------:R-:W-:Y:S01]  /*cae0*/  FFMA.FTZ R207, R3, UR5, R50 ;  /* 0x0000000503cf7c23 */ /* 0x000fe20008010032 */
[----:B------:R-:W-:-:S02]  /*caf0*/  IMAD.MOV.U32 R19, RZ, RZ, R115 ;  /* 0x000000ffff137224 */ /* 0x000fc400078e0073 */
[C---:B------:R-:W-:Y:S01]  /*cb00*/  FFMA.FTZ R117, R2.reuse, UR5, R61 ;  /* 0x0000000502757c23 */ /* 0x040fe2000801003d */
[----:B------:R-:W-:Y:S02]  /*cb10*/  IMAD.MOV.U32 R16, RZ, RZ, R21 ;  /* 0x000000ffff107224 */ /* 0x000fe400078e0015 */
[C---:B------:R-:W-:Y:S01]  /*cb20*/  FFMA.FTZ R116, R2.reuse, UR5, R63 ;  /* 0x0000000502747c23 */ /* 0x040fe2000801003f */
[C---:B------:R-:W-:Y:S01]  /*cb30*/  FFMA.FTZ R118, R2.reuse, UR5, R81 ;  /* 0x0000000502767c23 */ /* 0x040fe20008010051 */
[----:B------:R-:W-:Y:S01]  /*cb40*/  FFMA.FTZ R115, R2, UR5, R83 ;  /* 0x0000000502737c23 */ /* 0x000fe20008010053 */
[----:B------:R-:W-:Y:S01]  /*cb50*/  I2FP.F32.S32 R2, R27 ;  /* 0x0000001b00027245 */ /* 0x000fe20000201400 */
[----:B------:R-:W-:Y:S02]  /*cb60*/  IMAD.MOV.U32 R47, RZ, RZ, R17 ;  /* 0x000000ffff2f7224 */ /* 0x000fe400078e0011 */
[----:B------:R-:W-:Y:S01]  /*cb70*/  FFMA.FTZ R214, R3, UR5, R66 ;  /* 0x0000000503d67c23 */ /* 0x000fe20008010042 */
[----:B------:R-:W-:Y:S01]  /*cb80*/  IMAD.MOV.U32 R64, RZ, RZ, R16 ;  /* 0x000000ffff407224 */ /* 0x000fe200078e0010 */
[----:B------:R-:W-:Y:S01]  /*cb90*/  I2FP.F32.S32 R3, R31 ;  /* 0x0000001f00037245 */ /* 0x000fe20000201400 */
[----:B------:R-:W-:-:S02]  /*cba0*/  IMAD.MOV.U32 R74, RZ, RZ, R114 ;  /* 0x000000ffff4a7224 */ /* 0x000fc400078e0072 */
[C---:B------:R-:W-:Y:S01]  /*cbb0*/  FFMA.FTZ R114, R2.reuse, UR5, R88 ;  /* 0x0000000502727c23 */ /* 0x040fe20008010058 */
[----:B------:R-:W-:Y:S02]  /*cbc0*/  IMAD.MOV.U32 R17, RZ, RZ, R113 ;  /* 0x000000ffff117224 */ /* 0x000fe400078e0071 */
[C---:B------:R-:W-:Y:S01]  /*cbd0*/  FFMA.FTZ R113, R2.reuse, UR5, R12 ;  /* 0x0000000502717c23 */ /* 0x040fe2000801000c */
[----:B------:R-:W-:Y:S02]  /*cbe0*/  IMAD.MOV.U32 R16, RZ, RZ, R112 ;  /* 0x000000ffff107224 */ /* 0x000fe400078e0070 */
[C---:B------:R-:W-:Y:S01]  /*cbf0*/  FFMA.FTZ R112, R2.reuse, UR5, R14 ;  /* 0x0000000502707c23 */ /* 0x040fe2000801000e */
[----:B------:R-:W-:Y:S01]  /*cc00*/  FFMA.FTZ R111, R2, UR5, R90 ;  /* 0x00000005026f7c23 */ /* 0x000fe2000801005a */
[----:B------:R-:W-:Y:S01]  /*cc10*/  I2FP.F32.S32 R2, R26 ;  /* 0x0000001a00027245 */ /* 0x000fe20000201400 */
[----:B------:R-:W-:Y:S02]  /*cc20*/  IMAD.MOV.U32 R85, RZ, RZ, R24 ;  /* 0x000000ffff557224 */ /* 0x000fe400078e0018 */
[----:B------:R-:W-:Y:S01]  /*cc30*/  FFMA.FTZ R129, R3, UR5, R68 ;  /* 0x0000000503817c23 */ /* 0x000fe20008010044 */
[----:B------:R-:W-:-:S02]  /*cc40*/  VIADD R24, R0, 0x39 ;  /* 0x0000003900187836 */ /* 0x000fc40000000000 */
[C---:B------:R-:W-:Y:S01]  /*cc50*/  FFMA.FTZ R128, R3.reuse, UR5, R70 ;  /* 0x0000000503807c23 */ /* 0x040fe20008010046 */
[C---:B------:R-:W-:Y:S01]  /*cc60*/  FFMA.FTZ R109, R2.reuse, UR5, R13 ;  /* 0x00000005026d7c23 */ /* 0x040fe2000801000d */
[C---:B------:R-:W-:Y:S01]  /*cc70*/  FFMA.FTZ R108, R2.reuse, UR5, R15 ;  /* 0x00000005026c7c23 */ /* 0x040fe2000801000f */
[C---:B------:R-:W-:Y:S01]  /*cc80*/  FFMA.FTZ R110, R2.reuse, UR5, R89 ;  /* 0x00000005026e7c23 */ /* 0x040fe20008010059 */
[----:B------:R-:W-:Y:S01]  /*cc90*/  FFMA.FTZ R106, R2, UR5, R91 ;  /* 0x00000005026a7c23 */ /* 0x000fe2000801005b */
[----:B------:R-:W-:Y:S01]  /*cca0*/  I2FP.F32.S32 R2, R25 ;  /* 0x0000001900027245 */ /* 0x000fe20000201400 */
[----:B------:R-:W-:Y:S02]  /*ccb0*/  IMAD.MOV.U32 R51, RZ, RZ, R23 ;  /* 0x000000ffff337224 */ /* 0x000fe400078e0017 */
[----:B------:R-:W-:Y:S01]  /*ccc0*/  FFMA.FTZ R208, R3, UR5, R52 ;  /* 0x0000000503d07c23 */ /* 0x000fe20008010034 */
[----:B------:R-:W-:Y:S02]  /*ccd0*/  IMAD.MOV.U32 R39, RZ, RZ, R22 ;  /* 0x000000ffff277224 */ /* 0x000fe400078e0016 */
[C---:B------:R-:W-:Y:S01]  /*cce0*/  FFMA.FTZ R107, R2.reuse, UR5, R103 ;  /* 0x00000005026b7c23 */ /* 0x040fe20008010067 */
[C---:B------:R-:W-:Y:S01]  /*ccf0*/  FFMA.FTZ R104, R2.reuse, UR5, R56 ;  /* 0x0000000502687c23 */ /* 0x040fe20008010038 */
[C---:B------:R-:W-:Y:S01]  /*cd00*/  FFMA.FTZ R103, R2.reuse, UR5, R58 ;  /* 0x0000000502677c23 */ /* 0x040fe2000801003a */
[----:B------:R-:W-:Y:S01]  /*cd10*/  FFMA.FTZ R105, R2, UR5, R100 ;  /* 0x0000000502697c23 */ /* 0x000fe20008010064 */
[----:B------:R-:W-:Y:S01]  /*cd20*/  I2FP.F32.S32 R2, R24 ;  /* 0x0000001800027245 */ /* 0x000fe20000201400 */
[----:B------:R-:W-:-:S02]  /*cd30*/  VIADD R23, R0, 0x40 ;  /* 0x0000004000177836 */ /* 0x000fc40000000000 */
[----:B------:R-:W-:Y:S02]  /*cd40*/  IMAD.MOV.U32 R22, RZ, RZ, R121 ;  /* 0x000000ffff167224 */ /* 0x000fe400078e0079 */
[C---:B------:R-:W-:Y:S01]  /*cd50*/  FFMA.FTZ R100, R2.reuse, UR5, R57 ;  /* 0x0000000502647c23 */ /* 0x040fe20008010039 */
[C---:B------:R-:W-:Y:S01]  /*cd60*/  FFMA.FTZ R99, R2.reuse, UR5, R59 ;  /* 0x0000000502637c23 */ /* 0x040fe2000801003b */
[C---:B------:R-:W-:Y:S01]  /*cd70*/  FFMA.FTZ R102, R2.reuse, UR5, R102 ;  /* 0x0000000502667c23 */ /* 0x040fe20008010066 */
[----:B------:R-:W-:Y:S01]  /*cd80*/  FFMA.FTZ R101, R2, UR5, R101 ;  /* 0x0000000502657c23 */ /* 0x000fe20008010065 */
[----:B------:R-:W-:Y:S01]  /*cd90*/  I2FP.F32.S32 R2, R23 ;  /* 0x0000001700027245 */ /* 0x000fe20000201400 */
[----:B------:R-:W-:Y:S02]  /*cda0*/  IMAD.MOV.U32 R49, RZ, RZ, R97 ;  /* 0x000000ffff317224 */ /* 0x000fe400078e0061 */
[----:B------:R-:W-:Y:S02]  /*cdb0*/  IMAD.MOV.U32 R67, RZ, RZ, R84 ;  /* 0x000000ffff437224 */ /* 0x000fe400078e0054 */
[----:B------:R-:W-:Y:S01]  /*cdc0*/  FFMA.FTZ R97, R2, UR5, R22 ;  /* 0x0000000502617c23 */ /* 0x000fe20008010016 */
[----:B------:R-:W-:-:S02]  /*cdd0*/  VIADD R22, R0, 0x41 ;  /* 0x0000004100167836 */ /* 0x000fc40000000000 */
[----:B------:R-:W-:Y:S01]  /*cde0*/  IMAD.MOV.U32 R21, RZ, RZ, R120 ;  /* 0x000000ffff157224 */ /* 0x000fe200078e0078 */
[----:B------:R-:W-:Y:S01]  /*cdf0*/  MOV R69, R67 ;  /* 0x0000004300457202 */ /* 0x000fe20000000f00 */
[----:B------:R-:W-:Y:S01]  /*ce00*/  IMAD.MOV.U32 R68, RZ, RZ, R86 ;  /* 0x000000ffff447224 */ /* 0x000fe200078e0056 */
[----:B------:R-:W-:Y:S01]  /*ce10*/  MOV R86, R96 ;  /* 0x0000006000567202 */ /* 0x000fe20000000f00 */
[----:B------:R-:W-:Y:S02]  /*ce20*/  IMAD.MOV.U32 R65, RZ, RZ, R95 ;  /* 0x000000ffff417224 */ /* 0x000fe400078e005f */
[C---:B------:R-:W-:Y:S01]  /*ce30*/  FFMA.FTZ R96, R2.reuse, UR5, R76 ;  /* 0x0000000502607c23 */ /* 0x040fe2000801004c */
[C---:B------:R-:W-:Y:S01]  /*ce40*/  FFMA.FTZ R95, R2.reuse, UR5, R78 ;  /* 0x00000005025f7c23 */ /* 0x040fe2000801004e */
[----:B------:R-:W-:Y:S01]  /*ce50*/  FFMA.FTZ R98, R2, UR5, R98 ;  /* 0x0000000502627c23 */ /* 0x000fe20008010062 */
[----:B------:R-:W-:Y:S01]  /*ce60*/  IMAD.MOV.U32 R67, RZ, RZ, R73 ;  /* 0x000000ffff437224 */ /* 0x000fe200078e0049 */
[----:B------:R-:W-:Y:S01]  /*ce70*/  I2FP.F32.S32 R2, R22 ;  /* 0x0000001600027245 */ /* 0x000fe20000201400 */
[----:B------:R-:W-:Y:S01]  /*ce80*/  IMAD.MOV.U32 R72, RZ, RZ, R206 ;  /* 0x000000ffff487224 */ /* 0x000fe200078e00ce */
[----:B------:R-:W-:Y:S01]  /*ce90*/  MOV R73, R17 ;  /* 0x0000001100497202 */ /* 0x000fe20000000f00 */
[----:B------:R-:W-:Y:S01]  /*cea0*/  IMAD.MOV.U32 R17, RZ, RZ, R21 ;  /* 0x000000ffff117224 */ /* 0x000fe200078e0015 */
[----:B------:R-:W-:Y:S01]  /*ceb0*/  IADD3 R21, R0, 0x48, RZ ;  /* 0x0000004800157810 */ /* 0x000fe20007ffe0ff */
[C---:B------:R-:W-:Y:S01]  /*cec0*/  FFMA.FTZ R89, R2.reuse, UR5, R77 ;  /* 0x0000000502597c23 */ /* 0x040fe2000801004d */
[C---:B------:R-:W-:Y:S01]  /*ced0*/  FFMA.FTZ R88, R2.reuse, UR5, R79 ;  /* 0x0000000502587c23 */ /* 0x040fe2000801004f */
[C---:B------:R-:W-:Y:S01]  /*cee0*/  FFMA.FTZ R94, R2.reuse, UR5, R94 ;  /* 0x00000005025e7c23 */ /* 0x040fe2000801005e */
[----:B------:R-:W-:Y:S01]  /*cef0*/  FFMA.FTZ R92, R2, UR5, R92 ;  /* 0x00000005025c7c23 */ /* 0x000fe2000801005c */
[----:B------:R-:W-:Y:S01]  /*cf00*/  I2FP.F32.S32 R2, R21 ;  /* 0x0000001500027245 */ /* 0x000fe20000201400 */
[----:B------:R-:W-:Y:S01]  /*cf10*/  FFMA.FTZ R206, R3, UR5, R54 ;  /* 0x0000000503ce7c23 */ /* 0x000fe20008010036 */
[----:B------:R-:W-:Y:S01]  /*cf20*/  IMAD.MOV.U32 R44, RZ, RZ, R119 ;  /* 0x000000ffff2c7224 */ /* 0x000fe200078e0077 */
[----:B------:R-:W-:Y:S01]  /*cf30*/  I2FP.F32.S32 R3, R29 ;  /* 0x0000001d00037245 */ /* 0x000fe20000201400 */
[----:B------:R-:W-:-:S02]  /*cf40*/  IMAD.MOV.U32 R52, RZ, RZ, R68 ;  /* 0x000000ffff347224 */ /* 0x000fc400078e0044 */
[----:B------:R-:W-:Y:S01]  /*cf50*/  FFMA.FTZ R90, R2, UR5, R20 ;  /* 0x00000005025a7c23 */ /* 0x000fe20008010014 */
[----:B------:R-:W-:Y:S01]  /*cf60*/  IMAD.MOV.U32 R68, RZ, RZ, R65 ;  /* 0x000000ffff447224 */ /* 0x000fe200078e0041 */
[----:B------:R-:W-:Y:S01]  /*cf70*/  MOV R65, R46 ;  /* 0x0000002e00417202 */ /* 0x000fe20000000f00 */
[----:B------:R-:W-:Y:S02]  /*cf80*/  VIADD R20, R0, 0x49 ;  /* 0x0000004900147836 */ /* 0x000fe40000000000 */
[----:B------:R-:W-:Y:S01]  /*cf90*/  FFMA.FTZ R121, R3, UR5, R82 ;  /* 0x0000000503797c23 */ /* 0x000fe20008010052 */
[----:B------:R-:W-:Y:S02]  /*cfa0*/  IMAD.MOV.U32 R46, RZ, RZ, R44 ;  /* 0x000000ffff2e7224 */ /* 0x000fe400078e002c */
[C---:B------:R-:W-:Y:S01]  /*cfb0*/  FFMA.FTZ R93, R2.reuse, UR5, R93 ;  /* 0x00000005025d7c23 */ /* 0x040fe2000801005d */
[----:B------:R-:W-:Y:S02]  /*cfc0*/  IMAD.MOV.U32 R66, RZ, RZ, R48 ;  /* 0x000000ffff427224 */ /* 0x000fe400078e0030 */
[----:B------:R-:W-:Y:S01]  /*cfd0*/  FFMA.FTZ R82, R2, UR5, R124 ;  /* 0x0000000502527c23 */ /* 0x000fe2000801007c */
[----:B------:R-:W-:-:S02]  /*cfe0*/  IMAD.MOV.U32 R44, RZ, RZ, R85 ;  /* 0x000000ffff2c7224 */ /* 0x000fc400078e0055 */
[----:B------:R-:W-:Y:S01]  /*cff0*/  FFMA.FTZ R85, R2, UR5, R126 ;  /* 0x0000000502557c23 */ /* 0x000fe2000801007e */
[----:B------:R-:W-:Y:S01]  /*d000*/  IMAD.MOV.U32 R48, RZ, RZ, R146 ;  /* 0x000000ffff307224 */ /* 0x000fe200078e0092 */
[----:B------:R-:W-:Y:S01]  /*d010*/  I2FP.F32.S32 R2, R20 ;  /* 0x0000001400027245 */ /* 0x000fe20000201400 */
[----:B------:R-:W-:Y:S02]  /*d020*/  IMAD.MOV.U32 R54, RZ, RZ, R51 ;  /* 0x000000ffff367224 */ /* 0x000fe400078e0033 */
[C---:B------:R-:W-:Y:S01]  /*d030*/  FFMA.FTZ R130, R3.reuse, UR5, R80 ;  /* 0x0000000503827c23 */ /* 0x040fe20008010050 */
[----:B------:R-:W-:Y:S02]  /*d040*/  IMAD.MOV.U32 R70, RZ, RZ, R48 ;  /* 0x000000ffff467224 */ /* 0x000fe400078e0030 */
[----:B------:R-:W-:Y:S01]  /*d050*/  FFMA.FTZ R120, R3, UR5, R60 ;  /* 0x0000000503787c23 */ /* 0x000fe2000801003c */
[----:B------:R-:W-:Y:S02]  /*d060*/  IMAD.MOV.U32 R51, RZ, RZ, R16 ;  /* 0x000000ffff337224 */ /* 0x000fe400078e0010 */
[----:B------:R-:W-:Y:S01]  /*d070*/  FFMA.FTZ R91, R2, UR5, R69 ;  /* 0x00000005025b7c23 */ /* 0x000fe20008010045 */
[----:B------:R-:W-:-:S02]  /*d080*/  IMAD.MOV.U32 R48, RZ, RZ, R74 ;  /* 0x000000ffff307224 */ /* 0x000fc400078e004a */
[----:B------:R-:W-:Y:S01]  /*d090*/  FFMA.FTZ R119, R3, UR5, R62 ;  /* 0x0000000503777c23 */ /* 0x000fe2000801003e */
        /* <DEDUP_REMOVED lines=8> */
[----:B------:R-:W-:Y:S02]  /*d120*/  VIADD R19, R0, 0x50 ;  /* 0x0000005000137836 */ /* 0x000fe40000000000 */
        /* <DEDUP_REMOVED lines=11> */
[----:B------:R-:W-:Y:S01]  /*d1e0*/  MOV R84, R147 ;  /* 0x0000009300547202 */ /* 0x000fe20000000f00 */
[----:B------:R-:W-:Y:S01]  /*d1f0*/  FFMA.FTZ R83, R2, UR5, R18 ;  /* 0x0000000502537c23 */ /* 0x000fe20008010012 */
[----:B------:R-:W-:Y:S01]  /*d200*/  IMAD.MOV.U32 R45, RZ, RZ, R74 ;  /* 0x000000ffff2d7224 */ /* 0x000fe200078e004a */
[----:B------:R-:W-:Y:S01]  /*d210*/  IADD3 R18, R0, 0x51, RZ ;  /* 0x0000005100127810 */ /* 0x000fe20007ffe0ff */
[C---:B------:R-:W-:Y:S01]  /*d220*/  FFMA.FTZ R74, R2.reuse, UR5, R236 ;  /* 0x00000005024a7c23 */ /* 0x040fe200080100ec */
[C---:B------:R-:W-:Y:S01]  /*d230*/  FFMA.FTZ R77, R2.reuse, UR5, R238 ;  /* 0x00000005024d7c23 */ /* 0x040fe200080100ee */
[----:B------:R-:W-:Y:S01]  /*d240*/  FFMA.FTZ R87, R2, UR5, R87 ;  /* 0x0000000502577c23 */ /* 0x000fe20008010057 */
[----:B------:R-:W-:Y:S01]  /*d250*/  IMAD.MOV.U32 R3, RZ, RZ, R51 ;  /* 0x000000ffff037224 */ /* 0x000fe200078e0033 */
[----:B------:R-:W-:Y:S01]  /*d260*/  I2FP.F32.S32 R2, R18 ;  /* 0x0000001200027245 */ /* 0x000fe20000201400 */
[----:B------:R-:W-:Y:S01]  /*d270*/  IMAD.MOV.U32 R51, RZ, RZ, R45 ;  /* 0x000000ffff337224 */ /* 0x000fe200078e002d */
[C---:B------:R-:W-:Y:S01]  /*d280*/  IADD3 R12, R0.reuse, 0x69, RZ ;  /* 0x00000069000c7810 */ /* 0x040fe20007ffe0ff */
[----:B------:R-:W-:Y:S01]  /*d290*/  IMAD.MOV.U32 R55, RZ, RZ, R70 ;  /* 0x000000ffff377224 */ /* 0x000fe200078e0046 */
[CC--:B------:R-:W-:Y:S01]  /*d2a0*/  ISETP.GE.AND P3, PT, R0.reuse, R9.reuse, PT ;  /* 0x000000090000720c */ /* 0x0c0fe20003f66270 */
[----:B------:R-:W-:Y:S01]  /*d2b0*/  IMAD.MOV.U32 R45, RZ, RZ, R17 ;  /* 0x000000ffff2d7224 */ /* 0x000fe200078e0011 */
[----:B------:R-:W-:Y:S01]  /*d2c0*/  IADD3 R17, R0, 0x58, RZ ;  /* 0x0000005800117810 */ /* 0x000fe20007ffe0ff */
[----:B------:R-:W-:Y:S01]  /*d2d0*/  IMAD.MOV.U32 R53, RZ, RZ, R67 ;  /* 0x000000ffff357224 */ /* 0x000fe200078e0043 */
[----:B------:R-:W-:Y:S01]  /*d2e0*/  ISETP.GE.AND P0, PT, R38, R9, PT ;  /* 0x000000092600720c */ /* 0x000fe20003f06270 */
        /* <DEDUP_REMOVED lines=8> */
[-C--:B------:R-:W-:Y:S01]  /*d370*/  ISETP.GE.AND P2, PT, R37, R9.reuse, PT ;  /* 0x000000092500720c */ /* 0x080fe20003f46270 */
[----:B------:R-:W-:Y:S01]  /*d380*/  VIADD R15, R0, 0x60 ;  /* 0x00000060000f7836 */ /* 0x000fe20000000000 */
[-C--:B------:R-:W-:Y:S01]  /*d390*/  ISETP.GE.AND P4, PT, R36, R9.reuse, PT ;  /* 0x000000092400720c */ /* 0x080fe20003f86270 */
[C---:B------:R-:W-:Y:S01]  /*d3a0*/  FFMA.FTZ R80, R2.reuse, UR5, R75 ;  /* 0x0000000502507c23 */ /* 0x040fe2000801004b */
[----:B------:R-:W-:Y:S01]  /*d3b0*/  FFMA.FTZ R75, R2, UR5, R16 ;  /* 0x00000005024b7c23 */ /* 0x000fe20008010010 */
[----:B------:R-:W-:Y:S01]  /*d3c0*/  VIADD R16, R0, 0x59 ;  /* 0x0000005900107836 */ /* 0x000fe20000000000 */
[-C--:B------:R-:W-:Y:S01]  /*d3d0*/  ISETP.GE.AND P6, PT, R35, R9.reuse, PT ;  /* 0x000000092300720c */ /* 0x080fe20003fc6270 */
[----:B------:R-:W-:Y:S01]  /*d3e0*/  IMAD.MOV.U32 R55, RZ, RZ, R54 ;  /* 0x000000ffff377224 */ /* 0x000fe200078e0036 */
[----:B------:R-:W-:Y:S01]  /*d3f0*/  ISETP.GE.AND P5, PT, R34, R9, PT ;  /* 0x000000092200720c */ /* 0x000fe20003fa6270 */
[----:B------:R-:W-:-:S02]  /*d400*/  IMAD.MOV.U32 R53, RZ, RZ, R69 ;  /* 0x000000ffff357224 */ /* 0x000fc400078e0045 */
[C---:B------:R-:W-:Y:S01]  /*d410*/  FFMA.FTZ R69, R2.reuse, UR5, R218 ;  /* 0x0000000502457c23 */ /* 0x040fe200080100da */
[----:B------:R-:W-:Y:S02]  /*d420*/  IMAD.MOV.U32 R54, RZ, RZ, R66 ;  /* 0x000000ffff367224 */ /* 0x000fe400078e0042 */
[----:B------:R-:W-:Y:S01]  /*d430*/  FFMA.FTZ R66, R2, UR5, R216 ;  /* 0x0000000502427c23 */ /* 0x000fe200080100d8 */
[----:B------:R-:W-:Y:S01]  /*d440*/  I2FP.F32.S32 R2, R16 ;  /* 0x0000001000027245 */ /* 0x000fe20000201400 */
[----:B------:R-:W-:Y:S01]  /*d450*/  IMAD.MOV.U32 R60, RZ, RZ, R68 ;  /* 0x000000ffff3c7224 */ /* 0x000fe200078e0044 */
[----:B------:R-:W-:Y:S01]  /*d460*/  MOV R68, R65 ;  /* 0x0000004100447202 */ /* 0x000fe20000000f00 */
[----:B------:R-:W-:Y:S01]  /*d470*/  VIADD R14, R0, 0x61 ;  /* 0x00000061000e7836 */ /* 0x000fe20000000000 */
[----:B------:R1:W5:Y:S01]  /*d480*/  LDL.LU R148, [R1+0x160] ;  /* 0x0001600001947983 */ /* 0x0003620000300800 */
[C---:B------:R-:W-:Y:S01]  /*d490*/  FFMA.FTZ R62, R2.reuse, UR5, R217 ;  /* 0x00000005023e7c23 */ /* 0x040fe200080100d9 */
[C---:B------:R-:W-:Y:S01]  /*d4a0*/  FFMA.FTZ R65, R2.reuse, UR5, R219 ;  /* 0x0000000502417c23 */ /* 0x040fe200080100db */
[C---:B------:R-:W-:Y:S01]  /*d4b0*/  FFMA.FTZ R76, R2.reuse, UR5, R61 ;  /* 0x00000005024c7c23 */ /* 0x040fe2000801003d */
[----:B------:R-:W-:Y:S01]  /*d4c0*/  FFMA.FTZ R71, R2, UR5, R71 ;  /* 0x0000000502477c23 */ /* 0x000fe20008010047 */
[----:B------:R-:W-:Y:S01]  /*d4d0*/  I2FP.F32.S32 R2, R15 ;  /* 0x0000000f00027245 */ /* 0x000fe20000201400 */
[----:B------:R-:W-:-:S02]  /*d4e0*/  VIADD R13, R0, 0x68 ;  /* 0x00000068000d7836 */ /* 0x000fc40000000000 */
[----:B------:R-:W-:Y:S02]  /*d4f0*/  IMAD.MOV.U32 R124, RZ, RZ, R49 ;  /* 0x000000ffff7c7224 */ /* 0x000fe400078e0031 */
[----:B------:R-:W-:Y:S02]  /*d500*/  IMAD.MOV.U32 R127, RZ, RZ, R50 ;  /* 0x000000ffff7f7224 */ /* 0x000fe400078e0032 */
[C---:B------:R-:W-:Y:S01]  /*d510*/  FFMA.FTZ R58, R2.reuse, UR5, R240 ;  /* 0x00000005023a7c23 */ /* 0x040fe200080100f0 */
[C---:B------:R-:W-:Y:S01]  /*d520*/  FFMA.FTZ R61, R2.reuse, UR5, R242 ;  /* 0x00000005023d7c23 */ /* 0x040fe200080100f2 */
[C---:B------:R-:W-:Y:S01]  /*d530*/  FFMA.FTZ R72, R2.reuse, UR5, R72 ;  /* 0x0000000502487c23 */ /* 0x040fe20008010048 */
[----:B------:R-:W-:Y:S01]  /*d540*/  FFMA.FTZ R67, R2, UR5, R67 ;  /* 0x0000000502437c23 */ /* 0x000fe20008010043 */
[----:B------:R-:W-:Y:S01]  /*d550*/  I2FP.F32.S32 R2, R14 ;  /* 0x0000000e00027245 */ /* 0x000fe20000201400 */
[----:B------:R-:W-:Y:S01]  /*d560*/  IMAD.MOV.U32 R125, RZ, RZ, R64 ;  /* 0x000000ffff7d7224 */ /* 0x000fe200078e0040 */
[----:B------:R-:W-:Y:S01]  /*d570*/  MOV R236, R55 ;  /* 0x0000003700ec7202 */ /* 0x000fe20000000f00 */
[----:B------:R-:W-:Y:S01]  /*d580*/  IMAD.MOV.U32 R126, RZ, RZ, R60 ;  /* 0x000000ffff7e7224 */ /* 0x000fe200078e003c */
[----:B------:R1:W5:Y:S01]  /*d590*/  LDL.LU R147, [R1+0x15c] ;  /* 0x00015c0001937983 */ /* 0x0003620000300800 */
[C---:B------:R-:W-:Y:S01]  /*d5a0*/  FFMA.FTZ R57, R2.reuse, UR5, R241 ;  /* 0x0000000502397c23 */ /* 0x040fe200080100f1 */
[C---:B------:R-:W-:Y:S01]  /*d5b0*/  FFMA.FTZ R56, R2.reuse, UR5, R243 ;  /* 0x0000000502387c23 */ /* 0x040fe200080100f3 */
[C---:B------:R-:W-:Y:S01]  /*d5c0*/  FFMA.FTZ R68, R2.reuse, UR5, R68 ;  /* 0x0000000502447c23 */ /* 0x040fe20008010044 */
[----:B------:R-:W-:Y:S01]  /*d5d0*/  FFMA.FTZ R63, R2, UR5, R3 ;  /* 0x00000005023f7c23 */ /* 0x000fe20008010003 */
[----:B------:R-:W-:Y:S01]  /*d5e0*/  I2FP.F32.S32 R2, R13 ;  /* 0x0000000d00027245 */ /* 0x000fe20000201400 */
[----:B------:R-:W-:Y:S01]  /*d5f0*/  IMAD.MOV.U32 R237, RZ, RZ, R236 ;  /* 0x000000ffffed7224 */ /* 0x000fe200078e00ec */
[----:B------:R-:W-:Y:S01]  /*d600*/  FSEL R124, R124, -INF , !P3 ;  /* 0xff8000007c7c7808 */ /* 0x000fe20005800000 */
[----:B------:R-:W-:Y:S01]  /*d610*/  IMAD.MOV.U32 R239, RZ, RZ, R126 ;  /* 0x000000ffffef7224 */ /* 0x000fe200078e007e */
[----:B------:R-:W-:Y:S01]  /*d620*/  MOV R238, R127 ;  /* 0x0000007f00ee7202 */ /* 0x000fe20000000f00 */
[C---:B------:R-:W-:Y:S01]  /*d630*/  FFMA.FTZ R64, R2.reuse, UR5, R45 ;  /* 0x0000000502407c23 */ /* 0x040fe2000801002d */
[C---:B------:R-:W-:Y:S01]  /*d640*/  FFMA.FTZ R50, R2.reuse, UR5, R248 ;  /* 0x0000000502327c23 */ /* 0x040fe200080100f8 */
[C---:B------:R-:W-:Y:S01]  /*d650*/  FFMA.FTZ R49, R2.reuse, UR5, R250 ;  /* 0x0000000502317c23 */ /* 0x040fe200080100fa */
[----:B------:R-:W-:Y:S01]  /*d660*/  FFMA.FTZ R59, R2, UR5, R46 ;  /* 0x00000005023b7c23 */ /* 0x000fe2000801002e */
[----:B------:R-:W-:Y:S01]  /*d670*/  I2FP.F32.S32 R2, R12 ;  /* 0x0000000c00027245 */ /* 0x000fe20000201400 */
[----:B------:R1:W5:Y:S04]  /*d680*/  LDL.LU R146, [R1+0x158] ;  /* 0x0001580001927983 */ /* 0x0003680000300800 */
[C---:B------:R-:W-:Y:S01]  /*d690*/  FFMA.FTZ R60, R2.reuse, UR5, R52 ;  /* 0x00000005023c7c23 */ /* 0x040fe20008010034 */
[----:B------:R-:W-:Y:S01]  /*d6a0*/  FFMA.FTZ R52, R2, UR5, R7 ;  /* 0x0000000502347c23 */ /* 0x000fe20008010007 */
[----:B------:R-:W-:-:S02]  /*d6b0*/  VIADD R7, R0, 0x70 ;  /* 0x0000007000077836 */ /* 0x000fc40000000000 */
[C---:B------:R-:W-:Y:S01]  /*d6c0*/  FFMA.FTZ R46, R2.reuse, UR5, R249 ;  /* 0x00000005022e7c23 */ /* 0x040fe200080100f9 */
[----:B------:R-:W-:Y:S01]  /*d6d0*/  FFMA.FTZ R45, R2, UR5, R251 ;  /* 0x00000005022d7c23 */ /* 0x000fe200080100fb */
[----:B------:R-:W-:Y:S01]  /*d6e0*/  VIADD R3, R0, 0x78 ;  /* 0x0000007800037836 */ /* 0x000fe20000000000 */
[----:B------:R-:W-:Y:S01]  /*d6f0*/  ISETP.GE.AND P3, PT, R33, R9, PT ;  /* 0x000000092100720c */ /* 0x000fe20003f66270 */
[----:B------:R-:W-:Y:S01]  /*d700*/  IMAD.MOV.U32 R236, RZ, RZ, R125 ;  /* 0x000000ffffec7224 */ /* 0x000fe200078e007d */
[----:B------:R-:W-:Y:S01]  /*d710*/  I2FP.F32.S32 R2, R7 ;  /* 0x0000000700027245 */ /* 0x000fe20000201400 */
[----:B------:R1:W5:Y:S04]  /*d720*/  LDL.LU R145, [R1+0x154] ;  /* 0x0001540001917983 */ /* 0x0003680000300800 */
[C---:B------:R-:W-:Y:S01]  /*d730*/  FFMA.FTZ R55, R2.reuse, UR5, R48 ;  /* 0x0000000502377c23 */ /* 0x040fe20008010030 */
[----:B------:R-:W-:Y:S01]  /*d740*/  FFMA.FTZ R48, R2, UR5, R4 ;  /* 0x0000000502307c23 */ /* 0x000fe20008010004 */
[----:B------:R-:W-:-:S02]  /*d750*/  VIADD R4, R0, 0x71 ;  /* 0x0000007100047836 */ /* 0x000fc40000000000 */
[C---:B------:R-:W-:Y:S01]  /*d760*/  FFMA.FTZ R44, R2.reuse, UR5, R44 ;  /* 0x00000005022c7c23 */ /* 0x040fe2000801002c */
[----:B------:R-:W-:Y:S01]  /*d770*/  FFMA.FTZ R43, R2, UR5, R43 ;  /* 0x00000005022b7c23 */ /* 0x000fe2000801002b */
[----:B------:R-:W-:Y:S01]  /*d780*/  FSEL R125, R247, -INF , !P0 ;  /* 0xff800000f77d7808 */ /* 0x000fe20004000000 */
[----:B------:R1:W5:Y:S01]  /*d790*/  LDL.LU R144, [R1+0x150] ;  /* 0x0001500001907983 */ /* 0x0003620000300800 */
[----:B------:R-:W-:Y:S02]  /*d7a0*/  I2FP.F32.S32 R2, R4 ;  /* 0x0000000400027245 */ /* 0x000fe40000201400 */
[----:B------:R-:W-:Y:S02]  /*d7b0*/  ISETP.GE.AND P0, PT, R32, R9, PT ;  /* 0x000000092000720c */ /* 0x000fe40003f06270 */
[----:B------:R-:W-:Y:S01]  /*d7c0*/  FSEL R139, R139, -INF , !P3 ;  /* 0xff8000008b8b7808 */ /* 0x000fe20005800000 */
[C---:B------:R-:W-:Y:S01]  /*d7d0*/  FFMA.FTZ R42, R2.reuse, UR5, R42 ;  /* 0x00000005022a7c23 */ /* 0x040fe2000801002a */
[C---:B------:R-:W-:Y:S01]  /*d7e0*/  FFMA.FTZ R41, R2.reuse, UR5, R41 ;  /* 0x0000000502297c23 */ /* 0x040fe20008010029 */
[C---:B------:R-:W-:Y:S01]  /*d7f0*/  FFMA.FTZ R54, R2.reuse, UR5, R54 ;  /* 0x0000000502367c23 */ /* 0x040fe20008010036 */
[----:B------:R-:W-:Y:S01]  /*d800*/  FFMA.FTZ R51, R2, UR5, R51 ;  /* 0x0000000502337c23 */ /* 0x000fe20008010033 */
[----:B------:R-:W-:-:S02]  /*d810*/  I2FP.F32.S32 R2, R3 ;  /* 0x0000000300027245 */ /* 0x000fc40000201400 */
[----:B------:R-:W-:Y:S02]  /*d820*/  FSEL R126, R234, -INF , !P2 ;  /* 0xff800000ea7e7808 */ /* 0x000fe40005000000 */
[-C--:B------:R-:W-:Y:S01]  /*d830*/  ISETP.GE.AND P3, PT, R27, R9.reuse, PT ;  /* 0x000000091b00720c */ /* 0x080fe20003f66270 */
[----:B------:R-:W-:Y:S01]  /*d840*/  FFMA.FTZ R53, R2, UR5, R53 ;  /* 0x0000000502357c23 */ /* 0x000fe20008010035 */
[----:B------:R-:W-:Y:S01]  /*d850*/  FSEL R132, R132, -INF , !P0 ;  /* 0xff80000084847808 */ /* 0x000fe20004000000 */
[C---:B------:R-:W-:Y:S01]  /*d860*/  FFMA.FTZ R40, R2.reuse, UR5, R40 ;  /* 0x0000000502287c23 */ /* 0x040fe20008010028 */
[-C--:B------:R-:W-:Y:S01]  /*d870*/  ISETP.GE.AND P2, PT, R31, R9.reuse, PT ;  /* 0x000000091f00720c */ /* 0x080fe20003f46270 */
[----:B------:R-:W-:Y:S01]  /*d880*/  FFMA.FTZ R39, R2, UR5, R39 ;  /* 0x0000000502277c23 */ /* 0x000fe20008010027 */
[----:B------:R-:W-:Y:S01]  /*d890*/  FSEL R127, R230, -INF , !P4 ;  /* 0xff800000e67f7808 */ /* 0x000fe20006000000 */
[----:B------:R-:W-:Y:S01]  /*d8a0*/  FFMA.FTZ R47, R2, UR5, R47 ;  /* 0x00000005022f7c23 */ /* 0x000fe2000801002f */
[----:B------:R-:W-:Y:S01]  /*d8b0*/  BAR.SYNC.DEFER_BLOCKING 0x0 ;  /* 0x0000000000007b1d */ /* 0x000fe20000010000 */
[----:B------:R-:W-:-:S02]  /*d8c0*/  ISETP.GE.AND P0, PT, R26, R9, PT ;  /* 0x000000091a00720c */ /* 0x000fc40003f06270 */
[-C--:B------:R-:W-:Y:S02]  /*d8d0*/  ISETP.GE.AND P4, PT, R30, R9.reuse, PT ;  /* 0x000000091e00720c */ /* 0x080fe40003f86270 */
[----:B------:R-:W-:Y:S02]  /*d8e0*/  FSEL R113, R113, -INF , !P3 ;  /* 0xff80000071717808 */ /* 0x000fe40005800000 */
[----:B------:R-:W-:Y:S02]  /*d8f0*/  FSEL R129, R129, -INF , !P2 ;  /* 0xff80000081817808 */ /* 0x000fe40005000000 */
[----:B------:R-:W-:Y:S01]  /*d900*/  FSEL R2, R109, -INF , !P0 ;  /* 0xff8000006d027808 */ /* 0x000fe20004000000 */
[----:B------:R-:W-:Y:S01]  /*d910*/  STL [R1+0x84], R113 ;  /* 0x0000847101007387 */ /* 0x000fe20000100800 */
[----:B------:R-:W-:Y:S02]  /*d920*/  FSEL R213, R213, -INF , !P6 ;  /* 0xff800000d5d57808 */ /* 0x000fe40007000000 */
[----:B------:R-:W-:Y:S01]  /*d930*/  ISETP.GE.AND P2, PT, R25, R9, PT ;  /* 0x000000091900720c */ /* 0x000fe20003f46270 */
[----:B------:R2:W-:Y:S01]  /*d940*/  STL [R1+0x80], R2 ;  /* 0x0000800201007387 */ /* 0x0005e20000100800 */
[----:B------:R-:W-:-:S02]  /*d950*/  FSEL R123, R123, -INF , !P4 ;  /* 0xff8000007b7b7808 */ /* 0x000fc40006000000 */
[-C--:B------:R-:W-:Y:S02]  /*d960*/  ISETP.GE.AND P6, PT, R29, R9.reuse, PT ;  /* 0x000000091d00720c */ /* 0x080fe40003fc6270 */
[----:B------:R-:W-:Y:S02]  /*d970*/  FSEL R209, R209, -INF , !P5 ;  /* 0xff800000d1d17808 */ /* 0x000fe40006800000 */
[-C--:B------:R-:W-:Y:S02]  /*d980*/  ISETP.GE.AND P4, PT, R24, R9.reuse, PT ;  /* 0x000000091800720c */ /* 0x080fe40003f86270 */
[----:B------:R-:W-:Y:S02]  /*d990*/  ISETP.GE.AND P5, PT, R28, R9, PT ;  /* 0x000000091c00720c */ /* 0x000fe40003fa6270 */
[----:B------:R-:W-:Y:S02]  /*d9a0*/  FSEL R104, R104, -INF , !P2 ;  /* 0xff80000068687808 */ /* 0x000fe40005000000 */
[----:B------:R-:W-:-:S02]  /*d9b0*/  FSEL R120, R120, -INF , !P6 ;  /* 0xff80000078787808 */ /* 0x000fc40007000000 */
[-C--:B------:R-:W-:Y:S01]  /*d9c0*/  ISETP.GE.AND P6, PT, R23, R9.reuse, PT ;  /* 0x000000091700720c */ /* 0x080fe20003fc6270 */
[----:B------:R-:W-:Y:S01]  /*d9d0*/  STL [R1+0x7c], R104 ;  /* 0x00007c6801007387 */ /* 0x000fe20000100800 */
[----:B------:R-:W-:Y:S02]  /*d9e0*/  FSEL R117, R117, -INF , !P5 ;  /* 0xff80000075757808 */ /* 0x000fe40006800000 */
[-C--:B------:R-:W-:Y:S02]  /*d9f0*/  ISETP.GE.AND P5, PT, R22, R9.reuse, PT ;  /* 0x000000091600720c */ /* 0x080fe40003fa6270 */
[----:B------:R-:W-:Y:S02]  /*da00*/  FSEL R96, R96, -INF , !P6 ;  /* 0xff80000060607808 */ /* 0x000fe40007000000 */
[----:B------:R-:W-:Y:S02]  /*da10*/  ISETP.GE.AND P3, PT, R21, R9, PT ;  /* 0x000000091500720c */ /* 0x000fe40003f66270 */
[----:B--2---:R-:W-:-:S02]  /*da20*/  FSEL R2, R100, -INF , !P4 ;  /* 0xff80000064027808 */ /* 0x004fc40006000000 */
[-C--:B------:R-:W-:Y:S02]  /*da30*/  ISETP.GE.AND P0, PT, R20, R9.reuse, PT ;  /* 0x000000091400720c */ /* 0x080fe40003f06270 */
[----:B------:R-:W-:Y:S01]  /*da40*/  FSEL R82, R82, -INF , !P3 ;  /* 0xff80000052527808 */ /* 0x000fe20005800000 */
[----:B------:R2:W-:Y:S01]  /*da50*/  STL [R1+0x78], R2 ;  /* 0x0000780201007387 */ /* 0x0005e20000100800 */
[-C--:B------:R-:W-:Y:S02]  /*da60*/  ISETP.GE.AND P2, PT, R19, R9.reuse, PT ;  /* 0x000000091300720c */ /* 0x080fe40003f46270 */
[-C--:B------:R-:W-:Y:S01]  /*da70*/  ISETP.GE.AND P4, PT, R18, R9.reuse, PT ;  /* 0x000000091200720c */ /* 0x080fe20003f86270 */
[----:B------:R-:W-:Y:S01]  /*da80*/  STL [R1+0x74], R96 ;  /* 0x0000746001007387 */ /* 0x000fe20000100800 */
[-C--:B------:R-:W-:Y:S02]  /*da90*/  ISETP.GE.AND P6, PT, R17, R9.reuse, PT ;  /* 0x000000091100720c */ /* 0x080fe40003fc6270 */
[----:B------:R-:W-:-:S02]  /*daa0*/  ISETP.GE.AND P3, PT, R15, R9, PT ;  /* 0x000000090f00720c */ /* 0x000fc40003f66270 */
[----:B------:R-:W-:Y:S02]  /*dab0*/  FSEL R66, R66, -INF , !P6 ;  /* 0xff80000042427808 */ /* 0x000fe40007000000 */
[-C--:B------:R-:W-:Y:S02]  /*dac0*/  ISETP.GE.AND P6, PT, R7, R9.reuse, PT ;  /* 0x000000090700720c */ /* 0x080fe40003fc6270 */
[----:B------:R-:W-:Y:S02]  /*dad0*/  FSEL R58, R58, -INF , !P3 ;  /* 0xff8000003a3a7808 */ /* 0x000fe40005800000 */
[-C--:B------:R-:W-:Y:S02]  /*dae0*/  ISETP.GE.AND P3, PT, R3, R9.reuse, PT ;  /* 0x000000090300720c */ /* 0x080fe40003f66270 */
[----:B--2---:R-:W-:Y:S02]  /*daf0*/  FSEL R2, R89, -INF , !P5 ;  /* 0xff80000059027808 */ /* 0x004fe40006800000 */
[----:B------:R-:W-:-:S02]  /*db00*/  ISETP.GE.AND P5, PT, R16, R9, PT ;  /* 0x000000091000720c */ /* 0x000fc40003fa6270 */
[----:B------:R-:W-:Y:S01]  /*db10*/  FSEL R89, R44, -INF , !P6 ;  /* 0xff8000002c597808 */ /* 0x000fe20007000000 */
[----:B------:R2:W-:Y:S01]  /*db20*/  STL [R1+0x70], R2 ;  /* 0x0000700201007387 */ /* 0x0005e20000100800 */
[----:B------:R-:W-:-:S03]  /*db30*/  ISETP.GE.AND P6, PT, R37, R8, PT ;  /* 0x000000082500720c */ /* 0x000fc60003fc6270 */
[----:B------:R-:W-:Y:S01]  /*db40*/  STL [R1+0x6c], R82 ;  /* 0x00006c5201007387 */ /* 0x000fe20000100800 */
[----:B--2---:R-:W-:Y:S02]  /*db50*/  FSEL R2, R78, -INF , !P0 ;  /* 0xff8000004e027808 */ /* 0x004fe40004000000 */
[----:B------:R-:W-:-:S03]  /*db60*/  ISETP.GE.AND P0, PT, R14, R9, PT ;  /* 0x000000090e00720c */ /* 0x000fc60003f06270 */
[----:B------:R2:W-:Y:S01]  /*db70*/  STL [R1+0x68], R2 ;  /* 0x0000680201007387 */ /* 0x0005e20000100800 */
[----:B------:R-:W-:Y:S02]  /*db80*/  FSEL R57, R57, -INF , !P0 ;  /* 0xff80000039397808 */ /* 0x000fe40004000000 */
[----:B--2---:R-:W-:Y:S02]  /*db90*/  FSEL R2, R74, -INF , !P2 ;  /* 0xff8000004a027808 */ /* 0x004fe40005000000 */
[----:B------:R-:W-:-:S03]  /*dba0*/  ISETP.GE.AND P2, PT, R13, R9, PT ;  /* 0x000000090d00720c */ /* 0x000fc60003f46270 */
[----:B------:R2:W-:Y:S02]  /*dbb0*/  STL [R1+0x64], R2 ;  /* 0x0000640201007387 */ /* 0x0005e40000100800 */
[----:B--2---:R-:W-:Y:S02]  /*dbc0*/  FSEL R2, R70, -INF , !P4 ;  /* 0xff80000046027808 */ /* 0x004fe40006000000 */
[----:B------:R-:W-:-:S03]  /*dbd0*/  ISETP.GE.AND P4, PT, R12, R9, PT ;  /* 0x000000090c00720c */ /* 0x000fc60003f86270 */
[----:B------:R2:W-:Y:S01]  /*dbe0*/  STL [R1+0x60], R2 ;  /* 0x0000600201007387 */ /* 0x0005e20000100800 */
[----:B------:R-:W-:Y:S02]  /*dbf0*/  FSEL R78, R46, -INF , !P4 ;  /* 0xff8000002e4e7808 */ /* 0x000fe40006000000 */
[-C--:B------:R-:W-:Y:S01]  /*dc00*/  ISETP.GE.AND P4, PT, R38, R8.reuse, PT ;  /* 0x000000082600720c */ /* 0x080fe20003f86270 */
[----:B------:R-:W-:Y:S01]  /*dc10*/  STL [R1+0x5c], R66 ;  /* 0x00005c4201007387 */ /* 0x000fe20000100800 */
[----:B------:R-:W-:Y:S02]  /*dc20*/  FSEL R46, R245, -INF , !P6 ;  /* 0xff800000f52e7808 */ /* 0x000fe40007000000 */
[-C--:B------:R-:W-:Y:S02]  /*dc30*/  ISETP.GE.AND P6, PT, R32, R8.reuse, PT ;  /* 0x000000082000720c */ /* 0x080fe40003fc6270 */
[----:B------:R-:W-:Y:S02]  /*dc40*/  FSEL R44, R237, -INF , !P4 ;  /* 0xff800000ed2c7808 */ /* 0x000fe40006000000 */
[----:B------:R-:W-:-:S02]  /*dc50*/  ISETP.GE.AND P4, PT, R33, R8, PT ;  /* 0x000000082100720c */ /* 0x000fc40003f86270 */
[----:B------:R-:W-:Y:S02]  /*dc60*/  FSEL R138, R138, -INF , !P6 ;  /* 0xff8000008a8a7808 */ /* 0x000fe40007000000 */
[-C--:B------:R-:W-:Y:S02]  /*dc70*/  ISETP.GE.AND P6, PT, R27, R8.reuse, PT ;  /* 0x000000081b00720c */ /* 0x080fe40003fc6270 */
[----:B------:R-:W-:Y:S02]  /*dc80*/  FSEL R207, R207, -INF , !P4 ;  /* 0xff800000cfcf7808 */ /* 0x000fe40006000000 */
[----:B------:R-:W-:-:S04]  /*dc90*/  ISETP.GE.AND P4, PT, R28, R8, PT ;  /* 0x000000081c00720c */ /* 0x000fc80003f86270 */
[----:B------:R-:W-:Y:S02]  /*dca0*/  FSEL R116, R116, -INF , !P4 ;  /* 0xff80000074747808 */ /* 0x000fe40006000000 */
[----:B--2---:R-:W-:Y:S02]  /*dcb0*/  FSEL R2, R62, -INF , !P5 ;  /* 0xff8000003e027808 */ /* 0x004fe40006800000 */
[----:B------:R-:W-:Y:S02]  /*dcc0*/  ISETP.GE.AND P5, PT, R4, R9, PT ;  /* 0x000000090400720c */ /* 0x000fe40003fa6270 */
[----:B------:R-:W-:Y:S01]  /*dcd0*/  FSEL R62, R50, -INF , !P2 ;  /* 0xff800000323e7808 */ /* 0x000fe20005000000 */
[----:B------:R2:W-:Y:S01]  /*dce0*/  STL [R1+0x58], R2 ;  /* 0x0000580201007387 */ /* 0x0005e20000100800 */
[----:B------:R-:W-:Y:S02]  /*dcf0*/  FSEL R82, R42, -INF , !P5 ;  /* 0xff8000002a527808 */ /* 0x000fe40006800000 */
[-C--:B------:R-:W-:Y:S01]  /*dd00*/  ISETP.GE.AND P5, PT, R36, R8.reuse, PT ;  /* 0x000000082400720c */ /* 0x080fe20003fa6270 */
[----:B------:R3:W-:Y:S01]  /*dd10*/  STL [R1+0x54], R58 ;  /* 0x0000543a01007387 */ /* 0x0007e20000100800 */
[----:B------:R-:W-:-:S02]  /*dd20*/  ISETP.GE.AND P2, PT, R0, R8, PT ;  /* 0x000000080000720c */ /* 0x000fc40003f46270 */
[----:B------:R-:W-:Y:S01]  /*dd30*/  FSEL R50, R235, -INF , !P5 ;  /* 0xff800000eb327808 */ /* 0x000fe20006800000 */
[----:B------:R-:W-:Y:S01]  /*dd40*/  STL [R1+0x50], R57 ;  /* 0x0000503901007387 */ /* 0x000fe20000100800 */
[----:B------:R-:W-:Y:S02]  /*dd50*/  FSEL R42, R239, -INF , !P2 ;  /* 0xff800000ef2a7808 */ /* 0x000fe40005000000 */
[-C--:B------:R-:W-:Y:S02]  /*dd60*/  ISETP.GE.AND P5, PT, R31, R8.reuse, PT ;  /* 0x000000081f00720c */ /* 0x080fe40003fa6270 */
[----:B------:R-:W-:Y:S02]  /*dd70*/  ISETP.GE.AND P2, PT, R34, R8, PT ;  /* 0x000000082200720c */ /* 0x000fe40003f46270 */
[----:B------:R-:W-:Y:S02]  /*dd80*/  FSEL R128, R128, -INF , !P5 ;  /* 0xff80000080807808 */ /* 0x000fe40006800000 */
[----:B------:R-:W-:-:S02]  /*dd90*/  FSEL R212, R212, -INF , !P2 ;  /* 0xff800000d4d47808 */ /* 0x000fc40005000000 */
[-C--:B------:R-:W-:Y:S02]  /*dda0*/  ISETP.GE.AND P5, PT, R26, R8.reuse, PT ;  /* 0x000000081a00720c */ /* 0x080fe40003fa6270 */
[-C--:B------:R-:W-:Y:S02]  /*ddb0*/  ISETP.GE.AND P2, PT, R29, R8.reuse, PT ;  /* 0x000000081d00720c */ /* 0x080fe40003f46270 */
[-C--:B------:R-:W-:Y:S01]  /*ddc0*/  ISETP.GE.AND P4, PT, R23, R8.reuse, PT ;  /* 0x000000081700720c */ /* 0x080fe20003f86270 */
[----:B--2---:R-:W-:Y:S01]  /*ddd0*/  VIADD R2, R0, 0x79 ;  /* 0x0000007900027836 */ /* 0x004fe20000000000 */
[----:B------:R-:W-:Y:S02]  /*dde0*/  FSEL R119, R119, -INF , !P2 ;  /* 0xff80000077777808 */ /* 0x000fe40005000000 */
[----:B------:R-:W-:Y:S02]  /*ddf0*/  ISETP.GE.AND P2, PT, R24, R8, PT ;  /* 0x000000081800720c */ /* 0x000fe40003f46270 */
[----:B------:R-:W-:-:S02]  /*de00*/  ISETP.GE.AND P0, PT, R2, R9, PT ;  /* 0x000000090200720c */ /* 0x000fc40003f06270 */
[----:B------:R-:W-:Y:S02]  /*de10*/  FSEL R9, R40, -INF , !P3 ;  /* 0xff80000028097808 */ /* 0x000fe40005800000 */
[-C--:B------:R-:W-:Y:S02]  /*de20*/  ISETP.GE.AND P3, PT, R35, R8.reuse, PT ;  /* 0x000000082300720c */ /* 0x080fe40003f66270 */
[----:B------:R-:W-:Y:S01]  /*de30*/  FSEL R40, R112, -INF , !P6 ;  /* 0xff80000070287808 */ /* 0x000fe20007000000 */
[----:B------:R2:W-:Y:S01]  /*de40*/  STL [R1+0x48], R9 ;  /* 0x0000480901007387 */ /* 0x0005e20000100800 */
[----:B------:R-:W-:Y:S02]  /*de50*/  FSEL R215, R215, -INF , !P3 ;  /* 0xff800000d7d77808 */ /* 0x000fe40005800000 */
[-C--:B------:R-:W-:Y:S01]  /*de60*/  ISETP.GE.AND P3, PT, R30, R8.reuse, PT ;  /* 0x000000081e00720c */ /* 0x080fe20003f66270 */
[----:B------:R4:W-:Y:S01]  /*de70*/  STL [R1+0x44], R40 ;  /* 0x0000442801007387 */ /* 0x0009e20000100800 */
[----:B------:R-:W-:-:S02]  /*de80*/  ISETP.GE.AND P6, PT, R22, R8, PT ;  /* 0x000000081600720c */ /* 0x000fc40003fc6270 */
[----:B------:R-:W-:Y:S02]  /*de90*/  FSEL R122, R122, -INF , !P3 ;  /* 0xff8000007a7a7808 */ /* 0x000fe40005800000 */
[-C--:B------:R-:W-:Y:S02]  /*dea0*/  ISETP.GE.AND P3, PT, R25, R8.reuse, PT ;  /* 0x000000081900720c */ /* 0x080fe40003f66270 */
[----:B---3--:R-:W-:Y:S02]  /*deb0*/  FSEL R58, R95, -INF , !P4 ;  /* 0xff8000005f3a7808 */ /* 0x008fe40006000000 */
[-C--:B------:R-:W-:Y:S02]  /*dec0*/  ISETP.GE.AND P4, PT, R18, R8.reuse, PT ;  /* 0x000000081200720c */ /* 0x080fe40003f86270 */
[----:B------:R-:W-:Y:S02]  /*ded0*/  FSEL R112, R88, -INF , !P6 ;  /* 0xff80000058707808 */ /* 0x000fe40007000000 */
[----:B------:R-:W-:-:S02]  /*dee0*/  ISETP.GE.AND P6, PT, R17, R8, PT ;  /* 0x000000081100720c */ /* 0x000fc40003fc6270 */
[----:B------:R-:W-:Y:S02]  /*def0*/  FSEL R109, R73, -INF , !P4 ;  /* 0xff800000496d7808 */ /* 0x000fe40006000000 */
[-C--:B------:R-:W-:Y:S02]  /*df00*/  ISETP.GE.AND P4, PT, R13, R8.reuse, PT ;  /* 0x000000080d00720c */ /* 0x080fe40003f86270 */
[----:B------:R-:W-:Y:S02]  /*df10*/  FSEL R74, R69, -INF , !P6 ;  /* 0xff800000454a7808 */ /* 0x000fe40007000000 */
[----:B--2---:R-:W-:Y:S02]  /*df20*/  FSEL R9, R108, -INF , !P5 ;  /* 0xff8000006c097808 */ /* 0x004fe40006800000 */
[-C--:B------:R-:W-:Y:S02]  /*df30*/  ISETP.GE.AND P5, PT, R21, R8.reuse, PT ;  /* 0x000000081500720c */ /* 0x080fe40003fa6270 */
[----:B----4-:R-:W-:Y:S01]  /*df40*/  FSEL R40, R103, -INF , !P3 ;  /* 0xff80000067287808 */ /* 0x010fe20005800000 */
[----:B------:R2:W-:Y:S01]  /*df50*/  STL [R1+0x40], R9 ;  /* 0x0000400901007387 */ /* 0x0005e20000100800 */
[----:B------:R-:W-:-:S02]  /*df60*/  ISETP.GE.AND P3, PT, R20, R8, PT ;  /* 0x000000081400720c */ /* 0x000fc40003f66270 */
[----:B------:R-:W-:Y:S01]  /*df70*/  FSEL R57, R85, -INF , !P5 ;  /* 0xff80000055397808 */ /* 0x000fe20006800000 */
[----:B------:R-:W-:Y:S01]  /*df80*/  STL [R1+0x3c], R40 ;  /* 0x00003c2801007387 */ /* 0x000fe20000100800 */
[-C--:B------:R-:W-:Y:S02]  /*df90*/  ISETP.GE.AND P5, PT, R16, R8.reuse, PT ;  /* 0x000000081000720c */ /* 0x080fe40003fa6270 */
[----:B------:R-:W-:Y:S02]  /*dfa0*/  FSEL R113, R81, -INF , !P3 ;  /* 0xff80000051717808 */ /* 0x000fe40005800000 */
[-C--:B------:R-:W-:Y:S02]  /*dfb0*/  ISETP.GE.AND P3, PT, R15, R8.reuse, PT ;  /* 0x000000080f00720c */ /* 0x080fe40003f66270 */
[----:B------:R-:W-:Y:S02]  /*dfc0*/  FSEL R70, R65, -INF , !P5 ;  /* 0xff80000041467808 */ /* 0x000fe40006800000 */
[----:B------:R-:W-:-:S02]  /*dfd0*/  ISETP.GE.AND P6, PT, R12, R8, PT ;  /* 0x000000080c00720c */ /* 0x000fc40003fc6270 */
[-C--:B------:R-:W-:Y:S02]  /*dfe0*/  ISETP.GE.AND P5, PT, R7, R8.reuse, PT ;  /* 0x000000080700720c */ /* 0x080fe40003fa6270 */
[----:B------:R-:W-:Y:S02]  /*dff0*/  FSEL R104, R49, -INF , !P4 ;  /* 0xff80000031687808 */ /* 0x000fe40006000000 */
[----:B------:R-:W-:Y:S02]  /*e000*/  ISETP.GE.AND P4, PT, R2, R8, PT ;  /* 0x000000080200720c */ /* 0x000fe40003f86270 */
[----:B------:R-:W-:Y:S02]  /*e010*/  FSEL R45, R45, -INF , !P6 ;  /* 0xff8000002d2d7808 */ /* 0x000fe40007000000 */
[----:B------:R-:W-:Y:S02]  /*e020*/  ISETP.GE.AND P6, PT, R0, R11, PT ;  /* 0x0000000b0000720c */ /* 0x000fe40003fc6270 */
[----:B--2---:R-:W-:-:S02]  /*e030*/  FSEL R9, R99, -INF , !P2 ;  /* 0xff80000063097808 */ /* 0x004fc40005000000 */
[----:B------:R-:W-:-:S03]  /*e040*/  ISETP.GE.AND P2, PT, R19, R8, PT ;  /* 0x000000081300720c */ /* 0x000fc60003f46270 */
[----:B------:R2:W-:Y:S01]  /*e050*/  STL [R1+0x38], R9 ;  /* 0x0000380901007387 */ /* 0x0005e20000100800 */
[----:B------:R-:W-:Y:S02]  /*e060*/  FSEL R77, R77, -INF , !P2 ;  /* 0xff8000004d4d7808 */ /* 0x000fe40005000000 */
[-C--:B------:R-:W-:Y:S01]  /*e070*/  ISETP.GE.AND P2, PT, R14, R8.reuse, PT ;  /* 0x000000080e00720c */ /* 0x080fe20003f46270 */
[----:B------:R-:W-:Y:S03]  /*e080*/  STL [R1+0x34], R112 ;  /* 0x0000347001007387 */ /* 0x000fe60000100800 */
[----:B------:R-:W-:Y:S01]  /*e090*/  FSEL R65, R56, -INF , !P2 ;  /* 0xff80000038417808 */ /* 0x000fe20005000000 */
[----:B------:R-:W-:Y:S01]  /*e0a0*/  STL [R1+0x30], R113 ;  /* 0x0000307101007387 */ /* 0x000fe20000100800 */
[----:B------:R-:W-:-:S03]  /*e0b0*/  ISETP.GE.AND P2, PT, R3, R8, PT ;  /* 0x000000080300720c */ /* 0x000fc60003f46270 */
[----:B------:R-:W-:Y:S04]  /*e0c0*/  STL [R1+0x2c], R77 ;  /* 0x00002c4d01007387 */ /* 0x000fe80000100800 */
[----:B------:R-:W-:Y:S04]  /*e0d0*/  STL [R1+0x28], R109 ;  /* 0x0000286d01007387 */ /* 0x000fe80000100800 */
[----:B------:R-:W-:Y:S04]  /*e0e0*/  STL [R1+0x24], R74 ;  /* 0x0000244a01007387 */ /* 0x000fe80000100800 */
[----:B------:R-:W-:Y:S01]  /*e0f0*/  STL [R1+0x20], R70 ;  /* 0x0000204601007387 */ /* 0x000fe20000100800 */
[----:B--2---:R-:W-:-:S02]  /*e100*/  FSEL R9, R61, -INF , !P3 ;  /* 0xff8000003d097808 */ /* 0x004fc40005800000 */
[----:B------:R-:W-:Y:S02]  /*e110*/  ISETP.GE.AND P3, PT, R4, R8, PT ;  /* 0x000000080400720c */ /* 0x000fe40003f66270 */
[----:B------:R-:W-:Y:S01]  /*e120*/  FSEL R8, R43, -INF , !P5 ;  /* 0xff8000002b087808 */ /* 0x000fe20006800000 */
[----:B------:R-:W-:Y:S01]  /*e130*/  STL [R1+0x1c], R9 ;  /* 0x00001c0901007387 */ /* 0x000fe20000100800 */
[-C--:B------:R-:W-:Y:S02]  /*e140*/  ISETP.GE.AND P5, PT, R0, R10.reuse, PT ;  /* 0x0000000a0000720c */ /* 0x080fe40003fa6270 */
[----:B------:R-:W-:Y:S01]  /*e150*/  FSEL R0, R39, -INF , !P2 ;  /* 0xff80000027007808 */ /* 0x000fe20005000000 */
[----:B------:R-:W-:Y:S01]  /*e160*/  STL [R1+0x14], R65 ;  /* 0x0000144101007387 */ /* 0x000fe20000100800 */
[C---:B------:R-:W-:Y:S02]  /*e170*/  ISETP.GE.AND P2, PT, R38.reuse, R10, PT ;  /* 0x0000000a2600720c */ /* 0x040fe40003f46270 */
[----:B------:R-:W-:Y:S01]  /*e180*/  FSEL R69, R41, -INF , !P3 ;  /* 0xff80000029457808 */ /* 0x000fe20005800000 */
[----:B------:R-:W-:Y:S01]  /*e190*/  STL [R1+0x10], R45 ;  /* 0x0000102d01007387 */ /* 0x000fe20000100800 */
[----:B------:R-:W-:-:S02]  /*e1a0*/  ISETP.GE.AND P3, PT, R38, R11, PT ;  /* 0x0000000b2600720c */ /* 0x000fc40003f66270 */
[----:B------:R-:W-:Y:S01]  /*e1b0*/  FSEL R38, R142, -INF , !P5 ;  /* 0xff8000008e267808 */ /* 0x000fe20006800000 */
[----:B------:R-:W-:Y:S01]  /*e1c0*/  STL [R1+0xc], R8 ;  /* 0x00000c0801007387 */ /* 0x000fe20000100800 */
[----:B------:R-:W-:Y:S02]  /*e1d0*/  FSEL R40, R140, -INF , !P2 ;  /* 0xff8000008c287808 */ /* 0x000fe40005000000 */
[-C--:B------:R-:W-:Y:S01]  /*e1e0*/  ISETP.GE.AND P5, PT, R36, R10.reuse, PT ;  /* 0x0000000a2400720c */ /* 0x080fe20003fa6270 */
[----:B------:R2:W-:Y:S01]  /*e1f0*/  STL [R1+0x4], R0 ;  /* 0x0000040001007387 */ /* 0x0005e20000100800 */
[----:B------:R-:W-:Y:S02]  /*e200*/  ISETP.GE.AND P2, PT, R35, R10, PT ;  /* 0x0000000a2300720c */ /* 0x000fe40003f46270 */
[----:B------:R-:W-:Y:S02]  /*e210*/  FSEL R41, R134, -INF , !P5 ;  /* 0xff80000086297808 */ /* 0x000fe40006800000 */
[----:B------:R-:W-:-:S02]  /*e220*/  FSEL R246, R246, -INF , !P2 ;  /* 0xff800000f6f67808 */ /* 0x000fc40005000000 */
[-C--:B------:R-:W-:Y:S02]  /*e230*/  ISETP.GE.AND P5, PT, R33, R10.reuse, PT ;  /* 0x0000000a2100720c */ /* 0x080fe40003fa6270 */
[-C--:B------:R-:W-:Y:S02]  /*e240*/  ISETP.GE.AND P2, PT, R32, R10.reuse, PT ;  /* 0x0000000a2000720c */ /* 0x080fe40003f46270 */
[----:B------:R-:W-:Y:S02]  /*e250*/  FSEL R214, R214, -INF , !P5 ;  /* 0xff800000d6d67808 */ /* 0x000fe40006800000 */
[----:B------:R-:W-:Y:S02]  /*e260*/  FSEL R210, R210, -INF , !P2 ;  /* 0xff800000d2d27808 */ /* 0x000fe40005000000 */
[-C--:B------:R-:W-:Y:S02]  /*e270*/  ISETP.GE.AND P5, PT, R30, R10.reuse, PT ;  /* 0x0000000a1e00720c */ /* 0x080fe40003fa6270 */
[----:B------:R-:W-:-:S02]  /*e280*/  ISETP.GE.AND P2, PT, R29, R10, PT ;  /* 0x0000000a1d00720c */ /* 0x000fc40003f46270 */
[----:B------:R-:W-:Y:S02]  /*e290*/  FSEL R131, R131, -INF , !P5 ;  /* 0xff80000083837808 */ /* 0x000fe40006800000 */
[----:B------:R-:W-:Y:S02]  /*e2a0*/  FSEL R121, R121, -INF , !P2 ;  /* 0xff80000079797808 */ /* 0x000fe40005000000 */
[-C--:B------:R-:W-:Y:S02]  /*e2b0*/  ISETP.GE.AND P5, PT, R27, R10.reuse, PT ;  /* 0x0000000a1b00720c */ /* 0x080fe40003fa6270 */
[----:B------:R-:W-:Y:S02]  /*e2c0*/  ISETP.GE.AND P2, PT, R26, R10, PT ;  /* 0x0000000a1a00720c */ /* 0x000fe40003f46270 */
[----:B------:R-:W-:Y:S02]  /*e2d0*/  FSEL R66, R111, -INF , !P5 ;  /* 0xff8000006f427808 */ /* 0x000fe40006800000 */
[----:B------:R-:W-:-:S02]  /*e2e0*/  FSEL R106, R106, -INF , !P2 ;  /* 0xff8000006a6a7808 */ /* 0x000fc40005000000 */
[-C--:B------:R-:W-:Y:S02]  /*e2f0*/  ISETP.GE.AND P5, PT, R24, R10.reuse, PT ;  /* 0x0000000a1800720c */ /* 0x080fe40003fa6270 */
[----:B------:R-:W-:Y:S02]  /*e300*/  ISETP.GE.AND P2, PT, R23, R10, PT ;  /* 0x0000000a1700720c */ /* 0x000fe40003f46270 */
[----:B------:R-:W-:Y:S02]  /*e310*/  FSEL R101, R101, -INF , !P5 ;  /* 0xff80000065657808 */ /* 0x000fe40006800000 */
[----:B------:R-:W-:Y:S02]  /*e320*/  FSEL R43, R97, -INF , !P2 ;  /* 0xff800000612b7808 */ /* 0x000fe40005000000 */
[----:B--2---:R-:W-:Y:S02]  /*e330*/  I2FP.F32.S32 R0, R2 ;  /* 0x0000000200007245 */ /* 0x004fe40000201400 */
[----:B------:R-:W-:-:S02]  /*e340*/  ISETP.GE.AND P5, PT, R21, R10, PT ;  /* 0x0000000a1500720c */ /* 0x000fc40003fa6270 */
[-C--:B------:R-:W-:Y:S01]  /*e350*/  ISETP.GE.AND P2, PT, R20, R10.reuse, PT ;  /* 0x0000000a1400720c */ /* 0x080fe20003f46270 */
[----:B------:R-:W-:Y:S01]  /*e360*/  FFMA.FTZ R9, R0, UR5, R238 ;  /* 0x0000000500097c23 */ /* 0x000fe200080100ee */
[----:B------:R-:W-:Y:S01]  /*e370*/  FSEL R251, R90, -INF , !P5 ;  /* 0xff8000005afb7808 */ /* 0x000fe20006800000 */
[----:B------:R-:W-:Y:S01]  /*e380*/  FFMA.FTZ R8, R0, UR5, R236 ;  /* 0x0000000500087c23 */ /* 0x000fe200080100ec */
[----:B------:R-:W-:Y:S02]  /*e390*/  FSEL R250, R86, -INF , !P2 ;  /* 0xff80000056fa7808 */ /* 0x000fe40005000000 */
[-C--:B------:R-:W-:Y:S02]  /*e3a0*/  ISETP.GE.AND P5, PT, R18, R10.reuse, PT ;  /* 0x0000000a1200720c */ /* 0x080fe40003fa6270 */
[----:B------:R-:W-:Y:S02]  /*e3b0*/  ISETP.GE.AND P2, PT, R17, R10, PT ;  /* 0x0000000a1100720c */ /* 0x000fe40003f46270 */
[----:B------:R-:W-:-:S02]  /*e3c0*/  FSEL R248, R79, -INF , !P5 ;  /* 0xff8000004ff87808 */ /* 0x000fc40006800000 */
[----:B------:R-:W-:Y:S02]  /*e3d0*/  FSEL R247, R75, -INF , !P2 ;  /* 0xff8000004bf77808 */ /* 0x000fe40005000000 */
[----:B------:R-:W-:Y:S02]  /*e3e0*/  FSEL R103, R9, -INF , !P0 ;  /* 0xff80000009677808 */ /* 0x000fe40004000000 */
[----:B------:R-:W-:Y:S02]  /*e3f0*/  FSEL R49, R8, -INF , !P4 ;  /* 0xff80000008317808 */ /* 0x000fe40006000000 */
[-C--:B------:R-:W-:Y:S02]  /*e400*/  ISETP.GE.AND P5, PT, R15, R10.reuse, PT ;  /* 0x0000000a0f00720c */ /* 0x080fe40003fa6270 */
[----:B------:R-:W-:Y:S02]  /*e410*/  ISETP.GE.AND P2, PT, R14, R10, PT ;  /* 0x0000000a0e00720c */ /* 0x000fe40003f46270 */
[----:B------:R-:W-:-:S02]  /*e420*/  ISETP.GE.AND P0, PT, R37, R11, PT ;  /* 0x0000000b2500720c */ /* 0x000fc40003f06270 */
[----:B------:R-:W-:Y:S02]  /*e430*/  ISETP.GE.AND P4, PT, R37, R10, PT ;  /* 0x0000000a2500720c */ /* 0x000fe40003f86270 */
[----:B------:R-:W-:Y:S02]  /*e440*/  FSEL R37, R143, -INF , !P6 ;  /* 0xff8000008f257808 */ /* 0x000fe40007000000 */
[----:B------:R1:W5:Y:S01]  /*e450*/  LDL.LU R143, [R1+0x14c] ;  /* 0x00014c00018f7983 */ /* 0x0003620000300800 */
[-C--:B------:R-:W-:Y:S02]  /*e460*/  ISETP.GE.AND P6, PT, R36, R11.reuse, PT ;  /* 0x0000000b2400720c */ /* 0x080fe40003fc6270 */
[----:B------:R-:W-:Y:S01]  /*e470*/  FSEL R36, R141, -INF , !P3 ;  /* 0xff8000008d247808 */ /* 0x000fe20005800000 */
[----:B------:R1:W5:Y:S01]  /*e480*/  LDL.LU R142, [R1+0x148] ;  /* 0x00014800018e7983 */ /* 0x0003620000300800 */
[----:B------:R-:W-:Y:S02]  /*e490*/  FSEL R242, R67, -INF , !P5 ;  /* 0xff80000043f27808 */ /* 0x000fe40006800000 */
[----:B------:R-:W-:Y:S01]  /*e4a0*/  FSEL R240, R63, -INF , !P2 ;  /* 0xff8000003ff07808 */ /* 0x000fe20005000000 */
[----:B------:R1:W5:Y:S01]  /*e4b0*/  LDL.LU R141, [R1+0x144] ;  /* 0x00014400018d7983 */ /* 0x0003620000300800 */
[----:B------:R-:W-:-:S02]  /*e4c0*/  ISETP.GE.AND P3, PT, R35, R11, PT ;  /* 0x0000000b2300720c */ /* 0x000fc40003f66270 */
[-C--:B------:R-:W-:Y:S01]  /*e4d0*/  ISETP.GE.AND P5, PT, R12, R10.reuse, PT ;  /* 0x0000000a0c00720c */ /* 0x080fe20003fa6270 */
[----:B------:R1:W5:Y:S01]  /*e4e0*/  LDL.LU R140, [R1+0x140] ;  /* 0x00014000018c7983 */ /* 0x0003620000300800 */
[-C--:B------:R-:W-:Y:S02]  /*e4f0*/  ISETP.GE.AND P2, PT, R7, R10.reuse, PT ;  /* 0x0000000a0700720c */ /* 0x080fe40003f46270 */
[----:B------:R-:W-:Y:S02]  /*e500*/  FSEL R35, R137, -INF , !P0 ;  /* 0xff80000089237808 */ /* 0x000fe40004000000 */
[----:B------:R-:W-:Y:S01]  /*e510*/  FSEL R39, R136, -INF , !P4 ;  /* 0xff80000088277808 */ /* 0x000fe20006000000 */
[----:B------:R1:W5:Y:S01]  /*e520*/  LDL.LU R137, [R1+0x13c] ;  /* 0x00013c0001897983 */ /* 0x0003620000300800 */
[C---:B------:R-:W-:Y:S02]  /*e530*/  ISETP.GE.AND P0, PT, R34.reuse, R11, PT ;  /* 0x0000000b2200720c */ /* 0x040fe40003f06270 */
[----:B------:R-:W-:Y:S01]  /*e540*/  ISETP.GE.AND P4, PT, R34, R10, PT ;  /* 0x0000000a2200720c */ /* 0x000fe20003f86270 */
[----:B------:R1:W5:Y:S01]  /*e550*/  LDL.LU R136, [R1+0x138] ;  /* 0x0001380001887983 */ /* 0x0003620000300800 */
[----:B------:R-:W-:-:S02]  /*e560*/  FSEL R34, R135, -INF , !P6 ;  /* 0xff80000087227808 */ /* 0x000fc40007000000 */
[----:B------:R-:W-:Y:S01]  /*e570*/  FSEL R236, R52, -INF , !P5 ;  /* 0xff80000034ec7808 */ /* 0x000fe20006800000 */
[----:B------:R1:W5:Y:S01]  /*e580*/  LDL.LU R135, [R1+0x134] ;  /* 0x0001340001877983 */ /* 0x0003620000300800 */
[----:B------:R-:W-:Y:S02]  /*e590*/  FSEL R230, R48, -INF , !P2 ;  /* 0xff80000030e67808 */ /* 0x000fe40005000000 */
[C---:B------:R-:W-:Y:S01]  /*e5a0*/  ISETP.GE.AND P5, PT, R2.reuse, R11, PT ;  /* 0x0000000b0200720c */ /* 0x040fe20003fa6270 */
[----:B------:R1:W5:Y:S01]  /*e5b0*/  LDL.LU R134, [R1+0x130] ;  /* 0x0001300001867983 */ /* 0x0003620000300800 */
[----:B------:R-:W-:Y:S01]  /*e5c0*/  ISETP.GE.AND P2, PT, R2, R10, PT ;  /* 0x0000000a0200720c */ /* 0x000fe20003f46270 */
[C---:B------:R-:W-:Y:S01]  /*e5d0*/  FFMA.FTZ R2, R0.reuse, UR5, R6 ;  /* 0x0000000500027c23 */ /* 0x040fe20008010006 */
[----:B------:R-:W-:Y:S01]  /*e5e0*/  FFMA.FTZ R0, R0, UR5, R5 ;  /* 0x0000000500007c23 */ /* 0x000fe20008010005 */
[----:B------:R1:W-:Y:S01]  /*e5f0*/  STL [R1], R43 ;  /* 0x0000002b01007387 */ /* 0x0003e20000100800 */
[----:B------:R-:W-:-:S02]  /*e600*/  FSEL R244, R244, -INF , !P0 ;  /* 0xff800000f4f47808 */ /* 0x000fc40004000000 */
[----:B------:R-:W-:Y:S01]  /*e610*/  FSEL R252, R252, -INF , !P3 ;  /* 0xff800000fcfc7808 */ /* 0x000fe20005800000 */
[----:B------:R1:W5:Y:S01]  /*e620*/  LDL.LU R6, [R1+0x12c] ;  /* 0x00012c0001067983 */ /* 0x0003620000300800 */
[----:B------:R-:W-:-:S03]  /*e630*/  ISETP.GE.AND P6, PT, R33, R11, PT ;  /* 0x0000000b2100720c */ /* 0x000fc60003fc6270 */
[----:B------:R1:W5:Y:S01]  /*e640*/  LDL.LU R5, [R1+0x128] ;  /* 0x0001280001057983 */ /* 0x0003620000300800 */
[----:B------:R-:W-:-:S04]  /*e650*/  ISETP.GE.AND P0, PT, R31, R11, PT ;  /* 0x0000000b1f00720c */ /* 0x000fc80003f06270 */
[----:B------:R-:W-:Y:S02]  /*e660*/  FSEL R208, R208, -INF , !P0 ;  /* 0xff800000d0d07808 */ /* 0x000fe40004000000 */
[-C--:B------:R-:W-:Y:S02]  /*e670*/  ISETP.GE.AND P0, PT, R28, R11.reuse, PT ;  /* 0x0000000b1c00720c */ /* 0x080fe40003f06270 */
[-C--:B------:R-:W-:Y:S02]  /*e680*/  ISETP.GE.AND P3, PT, R32, R11.reuse, PT ;  /* 0x0000000b2000720c */ /* 0x080fe40003f66270 */
[----:B------:R-:W-:Y:S02]  /*e690*/  FSEL R118, R118, -INF , !P0 ;  /* 0xff80000076767808 */ /* 0x000fe40004000000 */
        /* <DEDUP_REMOVED lines=8> */
[-C--:B------:R-:W-:Y:S02]  /*e720*/  ISETP.GE.AND P3, PT, R29, R11.reuse, PT ;  /* 0x0000000b1d00720c */ /* 0x080fe40003f66270 */
[----:B------:R-:W-:Y:S02]  /*e730*/  FSEL R241, R94, -INF , !P0 ;  /* 0xff8000005ef17808 */ /* 0x000fe40004000000 */
[----:B------:R-:W-:Y:S02]  /*e740*/  FSEL R206, R206, -INF , !P4 ;  /* 0xff800000cece7808 */ /* 0x000fe40006000000 */
[----:B------:R-:W-:Y:S02]  /*e750*/  FSEL R133, R133, -INF , !P6 ;  /* 0xff80000085857808 */ /* 0x000fe40007000000 */
[----:B------:R-:W-:Y:S02]  /*e760*/  FSEL R130, R130, -INF , !P3 ;  /* 0xff80000082827808 */ /* 0x000fe40005800000 */
[----:B------:R-:W-:-:S02]  /*e770*/  ISETP.GE.AND P0, PT, R19, R11, PT ;  /* 0x0000000b1300720c */ /* 0x000fc40003f06270 */
[----:B------:R-:W-:Y:S02]  /*e780*/  ISETP.GE.AND P4, PT, R28, R10, PT ;  /* 0x0000000a1c00720c */ /* 0x000fe40003f86270 */
[-C--:B------:R-:W-:Y:S02]  /*e790*/  ISETP.GE.AND P6, PT, R27, R11.reuse, PT ;  /* 0x0000000b1b00720c */ /* 0x080fe40003fc6270 */
[----:B------:R-:W-:Y:S02]  /*e7a0*/  ISETP.GE.AND P3, PT, R26, R11, PT ;  /* 0x0000000b1a00720c */ /* 0x000fe40003f66270 */
[----:B------:R-:W-:Y:S02]  /*e7b0*/  FSEL R235, R87, -INF , !P0 ;  /* 0xff80000057eb7808 */ /* 0x000fe40004000000 */
[----:B------:R-:W-:Y:S02]  /*e7c0*/  FSEL R115, R115, -INF , !P4 ;  /* 0xff80000073737808 */ /* 0x000fe40006000000 */
[----:B------:R-:W-:-:S02]  /*e7d0*/  FSEL R114, R114, -INF , !P6 ;  /* 0xff80000072727808 */ /* 0x000fc40007000000 */
[----:B------:R-:W-:Y:S02]  /*e7e0*/  FSEL R110, R110, -INF , !P3 ;  /* 0xff8000006e6e7808 */ /* 0x000fe40005800000 */
[-C--:B------:R-:W-:Y:S02]  /*e7f0*/  ISETP.GE.AND P0, PT, R16, R11.reuse, PT ;  /* 0x0000000b1000720c */ /* 0x080fe40003f06270 */
[----:B------:R-:W-:Y:S02]  /*e800*/  ISETP.GE.AND P4, PT, R25, R10, PT ;  /* 0x0000000a1900720c */ /* 0x000fe40003f86270 */
        /* <DEDUP_REMOVED lines=22> */
[----:B------:R-:W-:Y:S02]  /*e970*/  PLOP3.LUT P0, PT, PT, PT, UP1, 0x80, 0x0 ;  /* 0x000000000000781c */ /* 0x000fe40003f0f018 */
[----:B------:R-:W-:Y:S02]  /*e980*/  ISETP.GE.AND P4, PT, R16, R10, PT ;  /* 0x0000000a1000720c */ /* 0x000fe40003f86270 */
[-C--:B------:R-:W-:Y:S02]  /*e990*/  ISETP.GE.AND P6, PT, R15, R11.reuse, PT ;  /* 0x0000000b0f00720c */ /* 0x080fe40003fc6270 */
[----:B------:R-:W-:Y:S02]  /*e9a0*/  ISETP.GE.AND P3, PT, R14, R11, PT ;  /* 0x0000000b0e00720c */ /* 0x000fe40003f66270 */
[----:B------:R-:W-:-:S02]  /*e9b0*/  FSEL R245, R71, -INF , !P4 ;  /* 0xff80000047f57808 */ /* 0x000fc40006000000 */
[----:B------:R-:W-:Y:S02]  /*e9c0*/  FSEL R217, R72, -INF , !P6 ;  /* 0xff80000048d97808 */ /* 0x000fe40007000000 */
[----:B------:R-:W-:Y:S02]  /*e9d0*/  FSEL R100, R68, -INF , !P3 ;  /* 0xff80000044647808 */ /* 0x000fe40005800000 */
[----:B------:R-:W-:Y:S02]  /*e9e0*/  ISETP.GE.AND P4, PT, R13, R10, PT ;  /* 0x0000000a0d00720c */ /* 0x000fe40003f86270 */
[-C--:B------:R-:W-:Y:S02]  /*e9f0*/  ISETP.GE.AND P6, PT, R12, R11.reuse, PT ;  /* 0x0000000b0c00720c */ /* 0x080fe40003fc6270 */
[----:B------:R-:W-:Y:S02]  /*ea00*/  ISETP.GE.AND P3, PT, R7, R11, PT ;  /* 0x0000000b0700720c */ /* 0x000fe40003f66270 */
[----:B------:R-:W-:-:S02]  /*ea10*/  FSEL R238, R59, -INF , !P4 ;  /* 0xff8000003bee7808 */ /* 0x000fc40006000000 */
[----:B------:R-:W-:Y:S02]  /*ea20*/  FSEL R108, R60, -INF , !P6 ;  /* 0xff8000003c6c7808 */ /* 0x000fe40007000000 */
[----:B------:R-:W-:Y:S02]  /*ea30*/  FSEL R96, R55, -INF , !P3 ;  /* 0xff80000037607808 */ /* 0x000fe40005800000 */
[-C--:B------:R-:W-:Y:S02]  /*ea40*/  ISETP.GE.AND P4, PT, R4, R10.reuse, PT ;  /* 0x0000000a0400720c */ /* 0x080fe40003f86270 */
[C---:B------:R-:W-:Y:S02]  /*ea50*/  ISETP.GE.AND P6, PT, R3.reuse, R11, PT ;  /* 0x0000000b0300720c */ /* 0x040fe40003fc6270 */
[----:B------:R-:W-:Y:S02]  /*ea60*/  ISETP.GE.AND P3, PT, R3, R10, PT ;  /* 0x0000000a0300720c */ /* 0x000fe40003f66270 */
[----:B------:R-:W-:-:S02]  /*ea70*/  FSEL R216, R51, -INF , !P4 ;  /* 0xff80000033d87808 */ /* 0x000fc40006000000 */
[----:B------:R-:W-:Y:S02]  /*ea80*/  FSEL R94, R53, -INF , !P6 ;  /* 0xff800000355e7808 */ /* 0x000fe40007000000 */
[----:B------:R-:W-:Y:S02]  /*ea90*/  FSEL R67, R2, -INF , !P5 ;  /* 0xff80000002437808 */ /* 0x000fe40006800000 */
        /* <DEDUP_REMOVED lines=36> */
[----:B------:R-:W1:Y:S01]  /*ece0*/  @!P1 LDC.64 R10, c[0x0][0x218] ;  /* 0x00008600ff0a9b82 */ /* 0x000e620000000a00 */
[C---:B----4-:R-:W-:Y:S01]  /*ecf0*/  @!P1 LEA R14, P2, R8.reuse, R14, 0x1 ;  /* 0x0000000e080e9211 */ /* 0x050fe200078408ff */
[----:B------:R-:W-:Y:S01]  /*ed00*/  @!P1 IMAD.MOV.U32 R9, RZ, RZ, R3 ;  /* 0x000000ffff099224 */ /* 0x000fe200078e0003 */
[----:B------:R-:W-:Y:S02]  /*ed10*/  @!UP0 UIMAD UR4, UR9, 0x60, URZ ;  /* 0x00000060090488a4 */ /* 0x000fe4000f8e023f */
[----:B------:R-:W-:Y:S01]  /*ed20*/  @!P1 LEA.HI.X R15, R8, R15, R0, 0x1, P2 ;  /* 0x0000000f080f9211 */ /* 0x000fe200010f0c00 */
[----:B------:R-:W-:Y:S02]  /*ed30*/  IMAD.U32 R0, RZ, RZ, UR8 ;  /* 0x00000008ff007e24 */ /* 0x000fe4000f8e00ff */
[----:B------:R-:W-:-:S04]  /*ed40*/  @!P1 IMAD.MOV.U32 R8, RZ, RZ, R2 ;  /* 0x000000ffff089224 */ /* 0x000fc800078e0002 */
[----:B------:R-:W-:-:S04]  /*ed50*/  @!P1 IMAD.WIDE.U32 R8, R0, 0x60, R8 ;  /* 0x0000006000089825 */ /* 0x000fc800078e0008 */
[----:B------:R-:W-:Y:S01]  /*ed60*/  @!P1 VIADD R0, R9, UR4 ;  /* 0x0000000409009c36 */ /* 0x000fe20008000000 */
[----:B------:R-:W-:-:S04]  /*ed70*/  @!P1 LEA R12, P2, R8, R12, 0x1 ;  /* 0x0000000c080c9211 */ /* 0x000fc800078408ff */
[----:B------:R-:W-:Y:S02]  /*ed80*/  @!P1 LEA.HI.X R13, R8, R13, R0, 0x1, P2 ;  /* 0x0000000d080d9211 */ /* 0x000fe400010f0c00 */
[----:B------:R-:W-:-:S04]  /*ed90*/  @!P1 IADD3 R0, P3, R2, UR12, RZ ;  /* 0x0000000c02009c10 */ /* 0x000fc8000ff7e0ff */
[----:B-1----:R-:W-:Y:S02]  /*eda0*/  @!P1 LEA R8, P2, R0, R10, 0x1 ;  /* 0x0000000a00089211 */ /* 0x002fe400078408ff */
[----:B------:R-:W-:-:S04]  /*edb0*/  @!P1 IADD3.X R4, R3, UR11, RZ, P3, !PT ;  /* 0x0000000b03049c10 */ /* 0x000fc80009ffe4ff */
[----:B------:R-:W-:Y:S01]  /*edc0*/  @!P1 LEA.HI.X R9, R0, R11, R4, 0x1, P2 ;  /* 0x0000000b00099211 */ /* 0x000fe200010f0c04 */
[----:B------:R-:W-:Y:S01]  /*edd0*/  IMAD.U32 R0, RZ, RZ, UR8 ;  /* 0x00000008ff007e24 */ /* 0x000fe2000f8e00ff */
[----:B------:R-:W-:Y:S01]  /*ede0*/  @!P1 LEA R10, P2, R2, R20, 0x1 ;  /* 0x00000014020a9211 */ /* 0x000fe200078408ff */
[----:B------:R-:W-:-:S03]  /*edf0*/  IMAD.U32 R4, RZ, RZ, UR9 ;  /* 0x00000009ff047e24 */ /* 0x000fc6000f8e00ff */
[----:B------:R-:W-:Y:S02]  /*ee00*/  @!P1 LEA.HI.X R11, R2, R21, R3, 0x1, P2 ;  /* 0x00000015020b9211 */ /* 0x000fe400010f0c03 */
[----:B------:R-:W-:-:S03]  /*ee10*/  @!P1 LEA R0, P2, R0, R2, 0x5 ;  /* 0x0000000200009211 */ /* 0x000fc600078428ff */
        /* <DEDUP_REMOVED lines=10> */
[----:B------:R2:W-:Y:S01]  /*eec0*/  @P1 STS.128 [R232+0x5000], RZ ;  /* 0x005000ffe8001388 */ /* 0x0005e20000000c00 */
[----:B-1----:R-:W-:-:S04]  /*eed0*/  @!P1 LEA R10, P2, R0, R18, 0x1 ;  /* 0x00000012000a9211 */ /* 0x002fc800078408ff */
[----:B------:R-:W-:Y:S01]  /*eee0*/  @!P1 LEA.HI.X R11, R0, R19, R4, 0x1, P2 ;  /* 0x00000013000b9211 */ /* 0x000fe200010f0c04 */
[----:B------:R-:W-:Y:S02]  /*eef0*/  IMAD.U32 R0, RZ, RZ, UR8 ;  /* 0x00000008ff007e24 */ /* 0x000fe4000f8e00ff */
[----:B------:R-:W-:Y:S01]  /*ef00*/  IMAD.U32 R4, RZ, RZ, UR9 ;  /* 0x00000009ff047e24 */ /* 0x000fe2000f8e00ff */
[----:B---3--:R-:W1:Y:S01]  /*ef10*/  @!P1 LDC.64 R8, c[0x0][0x218] ;  /* 0x00008600ff089b82 */ /* 0x008e620000000a00 */
[----:B------:R-:W-:Y:S01]  /*ef20*/  @!PT LDS RZ, [RZ] ;  /* 0x00000000fffff984 */ /* 0x000fe20000000800 */
[----:B------:R-:W-:Y:S01]  /*ef30*/  @!PT LDS RZ, [RZ] ;  /* 0x00000000fffff984 */ /* 0x000fe20000000800 */
[----:B------:R-:W-:Y:S01]  /*ef40*/  @!PT LDS RZ, [RZ] ;  /* 0x00000000fffff984 */ /* 0x000fe20000000800 */
[----:B------:R2:W-:Y:S01]  /*ef50*/  @!P1 LDGSTS.E.BYPASS.LTC128B.128 [R232+0x5000], desc[UR24][R10.64] ;  /* 0x050000000ae89fae */ /* 0x0005e2000b901d58 */
[----:B------:R-:W-:-:S03]  /*ef60*/  @!P1 LEA R0, P2, R0, R2, 0x6 ;  /* 0x0000000200009211 */ /* 0x000fc600078430ff */
[----:B------:R2:W-:Y:S01]  /*ef70*/  @P1 STS.128 [R232+0x5800], RZ ;  /* 0x005800ffe8001388 */ /* 0x0005e20000000c00 */
[----:B------:R-:W-:-:S03]  /*ef80*/  @!P1 LEA.HI.X R4, R7, R3, R4, 0x6, P2 ;  /* 0x0000000307049211 */ /* 0x000fc600010f3404 */
[----:B------:R-:W-:Y:S01]  /*ef90*/  @!PT LDS RZ, [RZ] ;  /* 0x00000000fffff984 */ /* 0x000fe20000000800 */
[----:B------:R-:W-:Y:S01]  /*efa0*/  @!PT LDS RZ, [RZ] ;  /* 0x00000000fffff984 */ /* 0x000fe20000000800 */
[----:B------:R-:W-:Y:S01]  /*efb0*/  @!PT LDS RZ, [RZ] ;  /* 0x00000000fffff984 */ /* 0x000fe20000000800 */
[----:B------:R2:W-:Y:S04]  /*efc0*/  @!P1 LDGSTS.E.BYPASS.LTC128B.128 [R232+0x5800], desc[UR24][R16.64] ;  /* 0x0580000010e89fae */ /* 0x0005e8000b901d58 */
[----:B------:R2:W-:Y:S01]  /*efd0*/  @P1 STS.128 [R232+0x6000], RZ ;  /* 0x006000ffe8001388 */ /* 0x0005e20000000c00 */
[----:B-1----:R-:W-:-:S04]  /*efe0*/  @!P1 LEA R8, P2, R0, R8, 0x1 ;  /* 0x0000000800089211 */ /* 0x002fc800078408ff */
[----:B------:R-:W-:-:S05]  /*eff0*/  @!P1 LEA.HI.X R9, R0, R9, R4, 0x1, P2 ;  /* 0x0000000900099211 */ /* 0x000fca00010f0c04 */
        /* <DEDUP_REMOVED lines=21> */
[----:B--2---:R-:W-:-:S04]  /*f150*/  LEA R8, P1, R2, UR20, 0x1 ;  /* 0x0000001402087c11 */ /* 0x004fc8000f8208ff */
[----:B------:R-:W-:-:S05]  /*f160*/  LEA.HI.X R9, R2, UR21, R0, 0x1, P1 ;  /* 0x0000001502097c11 */ /* 0x000fca00088f0c00 */
[----:B------:R-:W-:Y:S01]  /*f170*/  @!PT LDS RZ, [RZ] ;  /* 0x00000000fffff984 */ /* 0x000fe20000000800 */
[----:B------:R-:W-:Y:S01]  /*f180*/  @!PT LDS RZ, [RZ] ;  /* 0x00000000fffff984 */ /* 0x000fe20000000800 */
[----:B------:R-:W-:Y:S01]  /*f190*/  @!PT LDS RZ, [RZ] ;  /* 0x00000000fffff984 */ /* 0x000fe20000000800 */
[----:B------:R1:W-:Y:S04]  /*f1a0*/  LDGSTS.E.BYPASS.LTC128B.128 [R232+0x7800], desc[UR24][R8.64] ;  /* 0x0780000008e87fae */ /* 0x0003e8000b901d58 */
.L_x_457:
[----:B------:R-:W-:Y:S05]  /*f1b0*/  BSYNC B0 ;  /* 0x0000000000007941 */ /* 0x000fea0003800000 */
.L_x_456:
[----:B------:R-:W0:Y:S02]  /*f1c0*/  LDGDEPBAR ;  /* 0x00000000000079af */ /* 0x000e240000000000 */
.L_x_455:
[----:B------:R-:W3:Y:S04]  /*f1d0*/  LDL.LU R80, [R1+0x84] ;  /* 0x0000840001507983 */ /* 0x000ee80000300800 */
[----:B------:R-:W4:Y:S04]  /*f1e0*/  LDL.LU R81, [R1+0x80] ;  /* 0x0000800001517983 */ /* 0x000f280000300800 */
[----:B------:R-:W4:Y:S04]  /*f1f0*/  LDL.LU R83, [R1+0x7c] ;  /* 0x00007c0001537983 */ /* 0x000f280000300800 */
[----:B------:R-:W4:Y:S04]  /*f200*/  LDL.LU R85, [R1+0x78] ;  /* 0x0000780001557983 */ /* 0x000f280000300800 */
[----:B------:R-:W4:Y:S04]  /*f210*/  LDL.LU R86, [R1+0x44] ;  /* 0x0000440001567983 */ /* 0x000f280000300800 */
[----:B------:R-:W4:Y:S01]  /*f220*/  LDL.LU R87, [R1+0x74] ;  /* 0x0000740001577983 */ /* 0x000f220000300800 */
[----:B-----5:R-:W-:-:S03]  /*f230*/  FMNMX.FTZ R0, R137, R124, !PT ;  /* 0x0000007c89007209 */ /* 0x020fc60007810000 */
[----:B------:R-:W4:Y:S01]  /*f240*/  LDL.LU R88, [R1+0x40] ;  /* 0x0000400001587983 */ /* 0x000f220000300800 */
[----:B------:R-:W-:-:S03]  /*f250*/  FMNMX.FTZ R0, R125, R0, !PT ;  /* 0x000000007d007209 */ /* 0x000fc60007810000 */
[----:B------:R-:W4:Y:S01]  /*f260*/  LDL.LU R90, [R1+0x70] ;  /* 0x00007000015a7983 */ /* 0x000f220000300800 */
[----:B------:R-:W-:-:S03]  /*f270*/  FMNMX.FTZ R0, R126, R0, !PT ;  /* 0x000000007e007209 */ /* 0x000fc60007810000 */
[----:B------:R-:W-:Y:S01]  /*f280*/  STL [R1+0x150], R232 ;  /* 0x000150e801007387 */ /* 0x000fe20000100800 */
[----:B------:R-:W-:-:S03]  /*f290*/  FMNMX.FTZ R0, R127, R0, !PT ;  /* 0x000000007f007209 */ /* 0x000fc60007810000 */
[----:B------:R-:W-:Y:S01]  /*f2a0*/  STL [R1+0x14c], R229 ;  /* 0x00014ce501007387 */ /* 0x000fe20000100800 */
[----:B------:R-:W-:-:S03]  /*f2b0*/  FMNMX.FTZ R0, R213, R0, !PT ;  /* 0x00000000d5007209 */ /* 0x000fc60007810000 */
[----:B------:R-:W-:Y:S01]  /*f2c0*/  STL [R1+0x148], R228 ;  /* 0x000148e401007387 */ /* 0x000fe20000100800 */
[----:B------:R-:W-:-:S03]  /*f2d0*/  FMNMX.FTZ R0, R209, R0, !PT ;  /* 0x00000000d1007209 */ /* 0x000fc60007810000 */
[----:B------:R1:W-:Y:S01]  /*f2e0*/  STL [R1+0x144], R227 ;  /* 0x000144e301007387 */ /* 0x0003e20000100800 */
[----:B------:R-:W-:Y:S02]  /*f2f0*/  FMNMX.FTZ R2, R139, R0, !PT ;  /* 0x000000008b027209 */ /* 0x000fe40007810000 */
[----:B------:R-:W-:Y:S01]  /*f300*/  FMNMX.FTZ R0, R136, R42, !PT ;  /* 0x0000002a88007209 */ /* 0x000fe20007810000 */
[----:B------:R-:W-:Y:S01]  /*f310*/  LDSM.16.MT88.4 R24, [R223+0x8000] ;  /* 0x00800000df18783b */ /* 0x000fe20000004200 */
[----:B------:R-:W-:Y:S02]  /*f320*/  FMNMX.FTZ R2, R132, R2, !PT ;  /* 0x0000000284027209 */ /* 0x000fe40007810000 */
[----:B------:R-:W-:Y:S01]  /*f330*/  FMNMX.FTZ R0, R44, R0, !PT ;  /* 0x000000002c007209 */ /* 0x000fe20007810000 */
[----:B------:R-:W-:Y:S01]  /*f340*/  LDSM.16.MT88.4 R20, [R222+0x8000] ;  /* 0x00800000de14783b */ /* 0x000fe20000004200 */
[----:B------:R-:W-:Y:S02]  /*f350*/  FMNMX.FTZ R3, R129, R2, !PT ;  /* 0x0000000281037209 */ /* 0x000fe40007810000 */
[----:B------:R-:W-:Y:S01]  /*f360*/  FMNMX.FTZ R0, R46, R0, !PT ;  /* 0x000000002e007209 */ /* 0x000fe20007810000 */
[----:B--2---:R-:W-:Y:S01]  /*f370*/  LDSM.16.MT88.4 R16, [R221+0x8000] ;  /* 0x00800000dd10783b */ /* 0x004fe20000004200 */
[----:B------:R-:W-:-:S02]  /*f380*/  FMNMX.FTZ R3, R123, R3, !PT ;  /* 0x000000037b037209 */ /* 0x000fc40007810000 */
[----:B------:R-:W-:Y:S01]  /*f390*/  FMNMX.FTZ R0, R50, R0, !PT ;  /* 0x0000000032007209 */ /* 0x000fe20007810000 */
[----:B------:R-:W-:Y:S01]  /*f3a0*/  LDSM.16.MT88.4 R12, [R224+0x8000] ;  /* 0x00800000e00c783b */ /* 0x000fe20000004200 */
[----:B------:R-:W-:Y:S02]  /*f3b0*/  FMNMX.FTZ R3, R120, R3, !PT ;  /* 0x0000000378037209 */ /* 0x000fe40007810000 */
[----:B------:R-:W-:Y:S02]  /*f3c0*/  FMNMX.FTZ R2, R215, R0, !PT ;  /* 0x00000000d7027209 */ /* 0x000fe40007810000 */
[----:B------:R-:W-:Y:S02]  /*f3d0*/  FMNMX.FTZ R0, R135, R37, !PT ;  /* 0x0000002587007209 */ /* 0x000fe40007810000 */
[----:B------:R-:W-:Y:S02]  /*f3e0*/  FMNMX.FTZ R3, R117, R3, !PT ;  /* 0x0000000375037209 */ /* 0x000fe40007810000 */
[----:B------:R-:W-:Y:S01]  /*f3f0*/  FMNMX.FTZ R2, R212, R2, !PT ;  /* 0x00000002d4027209 */ /* 0x000fe20007810000 */
[----:B-1----:R-:W2:Y:S01]  /*f400*/  LDL.LU R227, [R1+0x6c] ;  /* 0x00006c0001e37983 */ /* 0x002ea20000300800 */
[----:B------:R-:W-:-:S03]  /*f410*/  FMNMX.FTZ R0, R36, R0, !PT ;  /* 0x0000000024007209 */ /* 0x000fc60007810000 */
[----:B------:R-:W-:Y:S01]  /*f420*/  STL [R1+0x140], R226 ;  /* 0x000140e201007387 */ /* 0x000fe20000100800 */
[----:B------:R-:W-:-:S03]  /*f430*/  FMNMX.FTZ R0, R35, R0, !PT ;  /* 0x0000000023007209 */ /* 0x000fc60007810000 */
[----:B------:R1:W-:Y:S01]  /*f440*/  STL [R1+0x13c], R225 ;  /* 0x00013ce101007387 */ /* 0x0003e20000100800 */
[----:B------:R-:W-:-:S03]  /*f450*/  FMNMX.FTZ R0, R34, R0, !PT ;  /* 0x0000000022007209 */ /* 0x000fc60007810000 */
[----:B-1----:R-:W2:Y:S04]  /*f460*/  LDL.LU R225, [R1+0x68] ;  /* 0x0000680001e17983 */ /* 0x002ea80000300800 */
[----:B------:R-:W-:Y:S04]  /*f470*/  STL [R1+0x138], R220 ;  /* 0x000138dc01007387 */ /* 0x000fe80000100800 */
[----:B------:R1:W-:Y:S04]  /*f480*/  STL [R1+0x134], R205 ;  /* 0x000134cd01007387 */ /* 0x0003e80000100800 */
[----:B-1----:R-:W2:Y:S04]  /*f490*/  LDL.LU R205, [R1+0x64] ;  /* 0x0000640001cd7983 */ /* 0x002ea80000300800 */
[----:B------:R1:W-:Y:S04]  /*f4a0*/  STL [R1+0x130], R204 ;  /* 0x000130cc01007387 */ /* 0x0003e80000100800 */
[----:B-1----:R-:W2:Y:S04]  /*f4b0*/  LDL.LU R204, [R1+0x60] ;  /* 0x0000600001cc7983 */ /* 0x002ea80000300800 */
[----:B------:R-:W2:Y:S04]  /*f4c0*/  LDL.LU R56, [R1+0x50] ;  /* 0x0000500001387983 */ /* 0x000ea80000300800 */
[----:B------:R-:W2:Y:S04]  /*f4d0*/  LDL.LU R60, [R1+0x54] ;  /* 0x00005400013c7983 */ /* 0x000ea80000300800 */
[----:B------:R-:W2:Y:S04]  /*f4e0*/  LDL.LU R61, [R1+0x58] ;  /* 0x00005800013d7983 */ /* 0x000ea80000300800 */
[----:B------:R-:W2:Y:S04]  /*f4f0*/  LDL.LU R63, [R1+0x5c] ;  /* 0x00005c00013f7983 */ /* 0x000ea80000300800 */
[----:B------:R-:W2:Y:S04]  /*f500*/  LDL.LU R8, [R1+0x48] ;  /* 0x0000480001087983 */ /* 0x000ea80000300800 */
[----:B------:R-:W2:Y:S04]  /*f510*/  LDL R10, [R1+0x3c] ;  /* 0x00003c00010a7983 */ /* 0x000ea80000100800 */
[----:B------:R-:W2:Y:S04]  /*f520*/  LDL R9, [R1+0x38] ;  /* 0x0000380001097983 */ /* 0x000ea80000100800 */
[----:B------:R-:W-:Y:S04]  /*f530*/  STL [R1+0x12c], R6 ;  /* 0x00012c0601007387 */ /* 0x000fe80000100800 */
[----:B------:R-:W-:Y:S04]  /*f540*/  STL [R1+0x128], R5 ;  /* 0x0001280501007387 */ /* 0x000fe80000100800 */
[----:B------:R1:W-:Y:S01]  /*f550*/  STL [R1+0x164], R243 ;  /* 0x000164f301007387 */ /* 0x0003e20000100800 */
[----:B---3--:R-:W-:-:S02]  /*f560*/  FMNMX.FTZ R4, R80, R3, !PT ;  /* 0x0000000350047209 */ /* 0x008fc40007810000 */
[----:B------:R-:W-:Y:S02]  /*f570*/  FMNMX.FTZ R3, R207, R2, !PT ;  /* 0x00000002cf037209 */ /* 0x000fe40007810000 */
[----:B----4-:R-:W-:Y:S02]  /*f580*/  FMNMX.FTZ R4, R81, R4, !PT ;  /* 0x0000000451047209 */ /* 0x010fe40007810000 */
        /* <DEDUP_REMOVED lines=30> */
[----:B-1----:R-:W3:Y:S01]  /*f770*/  LDL.LU R243, [R1+0xc] ;  /* 0x00000c0001f37983 */ /* 0x002ee20000300800 */
[----:B------:R-:W-:Y:S02]  /*f780*/  FMNMX.FTZ R0, R214, R0, !PT ;  /* 0x00000000d6007209 */ /* 0x000fe40007810000 */
[----:B------:R-:W-:Y:S01]  /*f790*/  FMNMX.FTZ R3, R241, R3, !PT ;  /* 0x00000003f1037209 */ /* 0x000fe20007810000 */
[----:B------:R1:W-:Y:S01]  /*f7a0*/  STL [R1+0x168], R241 ;  /* 0x000168f101007387 */ /* 0x0003e20000100800 */
[----:B--2---:R-:W-:Y:S02]  /*f7b0*/  FMNMX.FTZ R7, R227, R7, !PT ;  /* 0x00000007e3077209 */ /* 0x004fe40007810000 */
[----:B------:R-:W-:-:S04]  /*f7c0*/  FMNMX.FTZ R0, R210, R0, !PT ;  /* 0x00000000d2007209 */ /* 0x000fc80007810000 */
[----:B------:R-:W-:-:S04]  /*f7d0*/  FMNMX.FTZ R0, R206, R0, !PT ;  /* 0x00000000ce007209 */ /* 0x000fc80007810000 */
[----:B------:R-:W-:-:S04]  /*f7e0*/  FMNMX.FTZ R0, R131, R0, !PT ;  /* 0x0000000083007209 */ /* 0x000fc80007810000 */
[----:B------:R-:W-:-:S04]  /*f7f0*/  FMNMX.FTZ R0, R121, R0, !PT ;  /* 0x0000000079007209 */ /* 0x000fc80007810000 */
[----:B------:R-:W-:Y:S01]  /*f800*/  FMNMX.FTZ R0, R115, R0, !PT ;  /* 0x0000000073007209 */ /* 0x000fe20007810000 */
[----:B-1----:R-:W2:Y:S01]  /*f810*/  LDL.LU R241, [R1+0x1c] ;  /* 0x00001c0001f17983 */ /* 0x002ea20000300800 */
[----:B------:R-:W-:-:S04]  /*f820*/  FMNMX.FTZ R7, R225, R7, !PT ;  /* 0x00000007e1077209 */ /* 0x000fc80007810000 */
[----:B------:R-:W-:-:S04]  /*f830*/  FMNMX.FTZ R7, R205, R7, !PT ;  /* 0x00000007cd077209 */ /* 0x000fc80007810000 */
[----:B------:R-:W-:-:S04]  /*f840*/  FMNMX.FTZ R7, R204, R7, !PT ;  /* 0x00000007cc077209 */ /* 0x000fc80007810000 */
[----:B------:R-:W-:-:S04]  /*f850*/  FMNMX.FTZ R7, R63, R7, !PT ;  /* 0x000000073f077209 */ /* 0x000fc80007810000 */
[----:B------:R-:W-:Y:S02]  /*f860*/  FMNMX.FTZ R7, R61, R7, !PT ;  /* 0x000000073d077209 */ /* 0x000fe40007810000 */
[----:B------:R-:W-:Y:S02]  /*f870*/  MOV R84, R8 ;  /* 0x0000000800547202 */ /* 0x000fe40000000f00 */
        /* <DEDUP_REMOVED lines=19> */
[----:B------:R-:W-:Y:S01]  /*f9b0*/  STL [R1+0x16c], R239 ;  /* 0x00016cef01007387 */ /* 0x000fe20000100800 */
[----:B------:R-:W-:Y:S02]  /*f9c0*/  FMNMX.FTZ R2, R105, R0, !PT ;  /* 0x0000000069027209 */ /* 0x000fe40007810000 */
[----:B------:R-:W-:Y:S01]  /*f9d0*/  FMNMX.FTZ R0, R103, R7, !PT ;  /* 0x0000000767007209 */ /* 0x000fe20007810000 */
[----:B------:R-:W-:Y:S01]  /*f9e0*/  STL [R1+0x170], R237 ;  /* 0x000170ed01007387 */ /* 0x000fe20000100800 */
[----:B--2---:R-:W-:-:S03]  /*f9f0*/  FMNMX.FTZ R4, R241, R4, !PT ;  /* 0x00000004f1047209 */ /* 0x004fc60007810000 */
[----:B------:R-:W-:Y:S01]  /*fa00*/  STL [R1+0x174], R241 ;  /* 0x000174f101007387 */ /* 0x000fe20000100800 */
[----:B------:R-:W-:-:S03]  /*fa10*/  FMNMX.FTZ R7, R65, R4, !PT ;  /* 0x0000000441077209 */ /* 0x000fc60007810000 */
[----:B------:R-:W-:Y:S04]  /*fa20*/  STL [R1+0x178], R103 ;  /* 0x0001786701007387 */ /* 0x000fe80000100800 */
[----:B------:R-:W-:Y:S01]  /*fa30*/  STL [R1+0x17c], R235 ;  /* 0x00017ceb01007387 */ /* 0x000fe20000100800 */
[----:B------:R-:W-:-:S03]  /*fa40*/  FMNMX.FTZ R7, R104, R7, !PT ;  /* 0x0000000768077209 */ /* 0x000fc60007810000 */
[----:B------:R-:W-:Y:S04]  /*fa50*/  STL [R1+0x180], R234 ;  /* 0x000180ea01007387 */ /* 0x000fe80000100800 */
[----:B------:R1:W-:Y:S04]  /*fa60*/  STL [R1+0x184], R104 ;  /* 0x0001846801007387 */ /* 0x0003e80000100800 */
[----:B-1----:R-:W2:Y:S01]  /*fa70*/  LDL.LU R104, [R1+0x4] ;  /* 0x0000040001687983 */ /* 0x002ea20000300800 */
[----:B------:R-:W-:-:S03]  /*fa80*/  FMNMX.FTZ R3, R239, R3, !PT ;  /* 0x00000003ef037209 */ /* 0x000fc60007810000 */
[----:B------:R-:W1:Y:S01]  /*fa90*/  SHFL.BFLY PT, R8, R0, 0x2, 0x1f ;  /* 0x0c401f0000087f89 */ /* 0x000e6200000e0000 */
[----:B------:R-:W-:Y:S02]  /*faa0*/  FMNMX.FTZ R3, R237, R3, !PT ;  /* 0x00000003ed037209 */ /* 0x000fe40007810000 */
[----:B------:R-:W-:Y:S01]  /*fab0*/  FMNMX.FTZ R2, R101, R2, !PT ;  /* 0x0000000265027209 */ /* 0x000fe20007810000 */
[----:B------:R-:W-:Y:S01]  /*fac0*/  IMAD.MOV.U32 R220, RZ, RZ, R73 ;  /* 0x000000ffffdc7224 */ /* 0x000fe200078e0049 */
        /* <DEDUP_REMOVED lines=8> */
[----:B------:R-:W-:Y:S02]  /*fb50*/  MOV R91, R69 ;  /* 0x00000045005b7202 */ /* 0x000fe40000000f00 */
[----:B---3--:R-:W-:-:S02]  /*fb60*/  FMNMX.FTZ R7, R243, R7, !PT ;  /* 0x00000007f3077209 */ /* 0x008fc40007810000 */
[----:B------:R-:W-:Y:S02]  /*fb70*/  FMNMX.FTZ R2, R250, R2, !PT ;  /* 0x00000002fa027209 */ /* 0x000fe40007810000 */
[----:B------:R-:W-:Y:S02]  /*fb80*/  FMNMX.FTZ R3, R217, R3, !PT ;  /* 0x00000003d9037209 */ /* 0x000fe40007810000 */
[----:B------:R-:W-:Y:S02]  /*fb90*/  FMNMX.FTZ R7, R91, R7, !PT ;  /* 0x000000075b077209 */ /* 0x000fe40007810000 */
[----:B------:R-:W-:Y:S01]  /*fba0*/  FMNMX.FTZ R4, R249, R2, !PT ;  /* 0x00000002f9047209 */ /* 0x000fe20007810000 */
[----:B------:R-:W-:Y:S01]  /*fbb0*/  IMAD.MOV.U32 R226, RZ, RZ, R49 ;  /* 0x000000ffffe27224 */ /* 0x000fe200078e0031 */
[----:B------:R-:W-:Y:S02]  /*fbc0*/  FMNMX.FTZ R2, R100, R3, !PT ;  /* 0x0000000364027209 */ /* 0x000fe40007810000 */
[----:B-1----:R-:W-:-:S02]  /*fbd0*/  FMNMX.FTZ R0, R0, R8, !PT ;  /* 0x0000000800007209 */ /* 0x002fc40007810000 */
[----:B------:R-:W-:-:S03]  /*fbe0*/  FMNMX.FTZ R4, R248, R4, !PT ;  /* 0x00000004f8047209 */ /* 0x000fc60007810000 */
[----:B------:R-:W1:Y:S02]  /*fbf0*/  SHFL.BFLY PT, R8, R0, 0x1, 0x1f ;  /* 0x0c201f0000087f89 */ /* 0x000e6400000e0000 */
[----:B-1----:R-:W-:-:S04]  /*fc00*/  FMNMX.FTZ R113, R0, R8, !PT ;  /* 0x0000000800717209 */ /* 0x002fc80007810000 */
[----:B------:R-:W-:Y:S02]  /*fc10*/  FSETP.NEU.FTZ.AND P4, PT, R113, -INF , PT ;  /* 0xff8000007100780b */ /* 0x000fe40003f9d000 */
[----:B--2---:R-:W-:Y:S02]  /*fc20*/  FMNMX.FTZ R3, R104, R7, !PT ;  /* 0x0000000768037209 */ /* 0x004fe40007810000 */
        /* <DEDUP_REMOVED lines=13> */
[----:B------:R-:W-:-:S04]  /*fd00*/  FMNMX.FTZ R3, R236, R3, !PT ;  /* 0x00000003ec037209 */ /* 0x000fc80007810000 */
[----:B------:R-:W-:Y:S01]  /*fd10*/  FMNMX.FTZ R0, R230, R3, !PT ;  /* 0x00000003e6007209 */ /* 0x000fe20007810000 */
[----:B------:R-:W2:Y:S03]  /*fd20*/  SHFL.BFLY PT, R10, R7, 0x2, 0x1f ;  /* 0x0c401f00070a7f89 */ /* 0x000ea600000e0000 */
[----:B------:R-:W-:Y:S02]  /*fd30*/  FMNMX.FTZ R0, R216, R0, !PT ;  /* 0x00000000d8007209 */ /* 0x000fe40007810000 */
[----:B-1----:R-:W-:Y:S02]  /*fd40*/  FMNMX.FTZ R2, R2, R4, !PT ;  /* 0x0000000402027209 */ /* 0x002fe40007810000 */
[----:B------:R-:W-:-:S03]  /*fd50*/  FMNMX.FTZ R0, R99, R0, !PT ;  /* 0x0000000063007209 */ /* 0x000fc60007810000 */
[----:B------:R-:W1:Y:S01]  /*fd60*/  SHFL.BFLY PT, R9, R2, 0x1, 0x1f ;  /* 0x0c201f0002097f89 */ /* 0x000e6200000e0000 */
[----:B------:R-:W-:Y:S01]  /*fd70*/  FMNMX.FTZ R0, R98, R0, !PT ;  /* 0x0000000062007209 */ /* 0x000fe20007810000 */
[----:B------:R-:W-:-:S04]  /*fd80*/  FMUL.FTZ R4, R113, UR23 ;  /* 0x0000001771047c20 */ /* 0x000fc80008410000 */
[----:B------:R-:W3:Y:S01]  /*fd90*/  SHFL.BFLY PT, R8, R0, 0x2, 0x1f ;  /* 0x0c401f0000087f89 */ /* 0x000ee200000e0000 */
[----:B------:R-:W-:Y:S02]  /*fda0*/  FSEL R4, R4, RZ, P4 ;  /* 0x000000ff04047208 */ /* 0x000fe40002000000 */
[----:B--2---:R-:W-:-:S03]  /*fdb0*/  FMNMX.FTZ R7, R7, R10, !PT ;  /* 0x0000000a07077209 */ /* 0x004fc60007810000 */
[--C-:B------:R-:W-:Y:S02]  /*fdc0*/  FFMA.FTZ R3, R124, UR23, -R4.reuse ;  /* 0x000000177c037c23 */ /* 0x100fe40008010804 */
[----:B------:R-:W2:Y:S02]  /*fdd0*/  SHFL.BFLY PT, R10, R7, 0x1, 0x1f ;  /* 0x0c201f00070a7f89 */ /* 0x000ea400000e0000 */
[----:B------:R4:W-:Y:S01]  /*fde0*/  MUFU.EX2 R92, R3 ;  /* 0x00000003005c7308 */ /* 0x0009e20000000800 */
[----:B-1----:R-:W-:Y:S01]  /*fdf0*/  FMNMX.FTZ R112, R2, R9, !PT ;  /* 0x0000000902707209 */ /* 0x002fe20007810000 */
[----:B------:R-:W-:-:S03]  /*fe00*/  FFMA.FTZ R2, R126, UR23, -R4 ;  /* 0x000000177e027c23 */ /* 0x000fc60008010804 */
[----:B------:R-:W-:Y:S02]  /*fe10*/  FSETP.NEU.FTZ.AND P3, PT, R112, -INF , PT ;  /* 0xff8000007000780b */ /* 0x000fe40003f7d000 */
[----:B---3--:R-:W-:Y:S01]  /*fe20*/  FMNMX.FTZ R0, R0, R8, !PT ;  /* 0x0000000800007209 */ /* 0x008fe20007810000 */
[----:B----4-:R-:W-:-:S04]  /*fe30*/  FFMA.FTZ R3, R125, UR23, -R4 ;  /* 0x000000177d037c23 */ /* 0x010fc80008010804 */
[----:B------:R1:W-:Y:S01]  /*fe40*/  MUFU.EX2 R241, R3 ;  /* 0x0000000300f17308 */ /* 0x0003e20000000800 */
[----:B------:R-:W3:Y:S07]  /*fe50*/  SHFL.BFLY PT, R8, R0, 0x1, 0x1f ;  /* 0x0c201f0000087f89 */ /* 0x000eee00000e0000 */
[----:B------:R4:W-:Y:S01]  /*fe60*/  MUFU.EX2 R235, R2 ;  /* 0x0000000200eb7308 */ /* 0x0009e20000000800 */
[----:B-1----:R-:W-:-:S05]  /*fe70*/  FMUL.FTZ R3, R112, UR23 ;  /* 0x0000001770037c20 */ /* 0x002fca0008410000 */
[----:B------:R-:W-:Y:S01]  /*fe80*/  FSEL R3, R3, RZ, P3 ;  /* 0x000000ff03037208 */ /* 0x000fe20001800000 */
[----:B----4-:R-:W-:-:S04]  /*fe90*/  FFMA.FTZ R2, R127, UR23, -R4 ;  /* 0x000000177f027c23 */ /* 0x010fc80008010804 */
[----:B------:R1:W-:Y:S01]  /*fea0*/  MUFU.EX2 R234, R2 ;  /* 0x0000000200ea7308 */ /* 0x0003e20000000800 */
[----:B--2---:R-:W-:Y:S01]  /*feb0*/  FMNMX.FTZ R111, R7, R10, !PT ;  /* 0x0000000a076f7209 */ /* 0x004fe20007810000 */
[----:B------:R-:W-:-:S03]  /*fec0*/  FFMA.FTZ R7, R46, UR23, -R3 ;  /* 0x000000172e077c23 */ /* 0x000fc60008010803 */
[----:B------:R-:W-:Y:S01]  /*fed0*/  FSETP.NEU.FTZ.AND P2, PT, R111, -INF , PT ;  /* 0xff8000006f00780b */ /* 0x000fe20003f5d000 */
[----:B-1----:R-:W-:-:S04]  /*fee0*/  FFMA.FTZ R2, R42, UR23, -R3 ;  /* 0x000000172a027c23 */ /* 0x002fc80008010803 */
[----:B------:R1:W-:Y:S01]  /*fef0*/  MUFU.EX2 R93, R2 ;  /* 0x00000002005d7308 */ /* 0x0003e20000000800 */
[----:B---3--:R-:W-:-:S07]  /*ff00*/  FMNMX.FTZ R109, R0, R8, !PT ;  /* 0x00000008006d7209 */ /* 0x008fce0007810000 */
[----:B------:R2:W-:Y:S01]  /*ff10*/  MUFU.EX2 R237, R7 ;  /* 0x0000000700ed7308 */ /* 0x0005e20000000800 */
[----:B-1----:R-:W-:-:S07]  /*ff20*/  FFMA.FTZ R2, R44, UR23, -R3 ;  /* 0x000000172c027c23 */ /* 0x002fce0008010803 */
[----:B------:R1:W-:Y:S01]  /*ff30*/  MUFU.EX2 R127, R2 ;  /* 0x00000002007f7308 */ /* 0x0003e20000000800 */
[----:B--2---:R-:W-:-:S07]  /*ff40*/  FFMA.FTZ R7, R50, UR23, -R3 ;  /* 0x0000001732077c23 */ /* 0x004fce0008010803 */
[----:B------:R2:W-:Y:S01]  /*ff50*/  MUFU.EX2 R5, R7 ;  /* 0x0000000700057308 */ /* 0x0005e20000000800 */
[----:B-1----:R-:W-:-:S05]  /*ff60*/  FMUL.FTZ R2, R111, UR23 ;  /* 0x000000176f027c20 */ /* 0x002fca0008410000 */
[----:B------:R-:W-:-:S05]  /*ff70*/  FSEL R2, R2, RZ, P2 ;  /* 0x000000ff02027208 */ /* 0x000fca0001000000 */
[--C-:B--2---:R-:W-:Y:S01]  /*ff80*/  FFMA.FTZ R7, R37, UR23, -R2.reuse ;  /* 0x0000001725077c23 */ /* 0x104fe20008010802 */
[--C-:B------:R-:W-:Y:S01]  /*ff90*/  FFMA.FTZ R0, R36, UR23, -R2.reuse ;  /* 0x0000001724007c23 */ /* 0x100fe20008010802 */
[----:B------:R-:W-:Y:S02]  /*ffa0*/  FSETP.NEU.FTZ.AND P1, PT, R109, -INF , PT ;  /* 0xff8000006d00780b */ /* 0x000fe40003f3d000 */
[----:B------:R1:W-:Y:S08]  /*ffb0*/  MUFU.EX2 R125, R7 ;  /* 0x00000007007d7308 */ /* 0x0003f00000000800 */
[----:B------:R2:W-:Y:S01]  /*ffc0*/  MUFU.EX2 R103, R0 ;  /* 0x0000000000677308 */ /* 0x0005e20000000800 */
[----:B-1----:R-:W-:-:S07]  /*ffd0*/  FFMA.FTZ R7, R35, UR23, -R2 ;  /* 0x0000001723077c23 */ /* 0x002fce0008010802 */
[----:B------:R1:W-:Y:S01]  /*ffe0*/  MUFU.EX2 R59, R7 ;  /* 0x00000007003b7308 */ /* 0x0003e20000000800 */
[----:B--2---:R-:W-:-:S05]  /*fff0*/  FMUL.FTZ R0, R109, UR23 ;  /* 0x000000176d007c20 */ /* 0x004fca0008410000 */
[----:B------:R-:W-:Y:S01]  /*10000*/  FSEL R0, R0, RZ, P1 ;  /* 0x000000ff00007208 */ /* 0x000fe20000800000 */
[----:B-1----:R-:W-:-:S04]  /*10010*/  FFMA.FTZ R7, R34, UR23, -R2 ;  /* 0x0000001722077c23 */ /* 0x002fc80008010802 */
[----:B------:R1:W2:Y:S02]  /*10020*/  MUFU.EX2 R11, R7 ;  /* 0x00000007000b7308 */ /* 0x0002a40000000800 */
[----:B-1----:R-:W-:-:S06]  /*10030*/  FFMA.FTZ R7, R38, UR23, -R0 ;  /* 0x0000001726077c23 */ /* 0x002fcc0008010800 */
[----:B------:R1:W-:Y:S02]  /*10040*/  MUFU.EX2 R124, R7 ;  /* 0x00000007007c7308 */ /* 0x0003e40000000800 */
[----:B-1----:R-:W-:-:S06]  /*10050*/  FFMA.FTZ R7, R40, UR23, -R0 ;  /* 0x0000001728077c23 */ /* 0x002fcc0008010800 */
[----:B------:R1:W-:Y:S01]  /*10060*/  MUFU.EX2 R6, R7 ;  /* 0x0000000700067308 */ /* 0x0003e20000000800 */
[----:B------:R-:W-:Y:S01]  /*10070*/  FSEL R8, R111, RZ, P2 ;  /* 0x000000ff6f087208 */ /* 0x000fe20001000000 */
[----:B-1----:R-:W-:-:S06]  /*10080*/  FFMA.FTZ R7, R39, UR23, -R0 ;  /* 0x0000001727077c23 */ /* 0x002fcc0008010800 */
[----:B------:R1:W-:Y:S01]  /*10090*/  MUFU.EX2 R239, R7 ;  /* 0x0000000700ef7308 */ /* 0x0003e20000000800 */
[----:B--2---:R-:W-:Y:S01]  /*100a0*/  MOV R39, R11 ;  /* 0x0000000b00277202 */ /* 0x004fe20000000f00 */
[----:B------:R-:W-:Y:S01]  /*100b0*/  FADD.FTZ R8, R135, -R8 ;  /* 0x8000000887087221 */ /* 0x000fe20000010000 */
[----:B-1----:R-:W-:-:S05]  /*100c0*/  FFMA.FTZ R7, R41, UR23, -R0 ;  /* 0x0000001729077c23 */ /* 0x002fca0008010800 */
[----:B------:R1:W2:Y:S01]  /*100d0*/  MUFU.EX2 R11, R7 ;  /* 0x00000007000b7308 */ /* 0x0002a20000000800 */
[----:B------:R-:W-:Y:S01]  /*100e0*/  FMUL.FTZ R8, R8, UR23 ;  /* 0x0000001708087c20 */ /* 0x000fe20008410000 */
[----:B-1----:R-:W-:-:S05]  /*100f0*/  FSEL R7, R109, RZ, P1 ;  /* 0x000000ff6d077208 */ /* 0x002fca0000800000 */
[----:B------:R-:W-:-:S04]  /*10100*/  FADD.FTZ R7, R134, -R7 ;  /* 0x8000000786077221 */ /* 0x000fc80000010000 */
[----:B------:R-:W-:Y:S01]  /*10110*/  FMUL.FTZ R64, R7, UR23 ;  /* 0x0000001707407c20 */ /* 0x000fe20008410000 */
[----:B------:R1:W3:Y:S01]  /*10120*/  MUFU.EX2 R65, R8 ;  /* 0x0000000800417308 */ /* 0x0002e20000000800 */
[----:B------:R-:W-:Y:S02]  /*10130*/  FSEL R7, R112, RZ, P3 ;  /* 0x000000ff70077208 */ /* 0x000fe40001800000 */
[----:B------:R-:W-:-:S05]  /*10140*/  FSEL R9, R113, RZ, P4 ;  /* 0x000000ff71097208 */ /* 0x000fca0002000000 */
[----:B------:R-:W4:Y:S01]  /*10150*/  MUFU.EX2 R64, R64 ;  /* 0x0000004000407308 */ /* 0x000f220000000800 */
[----:B------:R-:W-:Y:S01]  /*10160*/  FADD.FTZ R7, R136, -R7 ;  /* 0x8000000788077221 */ /* 0x000fe20000010000 */
[----:B------:R-:W-:Y:S03]  /*10170*/  STL [R1+0x154], R111 ;  /* 0x0001546f01007387 */ /* 0x000fe60000100800 */
[----:B------:R-:W-:Y:S01]  /*10180*/  FMUL.FTZ R7, R7, UR23 ;  /* 0x0000001707077c20 */ /* 0x000fe20008410000 */
[----:B-1----:R-:W-:Y:S01]  /*10190*/  FADD.FTZ R8, R137, -R9 ;  /* 0x8000000989087221 */ /* 0x002fe20000010000 */
[----:B------:R-:W-:Y:S03]  /*101a0*/  STL [R1+0x158], R109 ;  /* 0x0001586d01007387 */ /* 0x000fe60000100800 */
[----:B------:R-:W-:Y:S01]  /*101b0*/  FMUL.FTZ R8, R8, UR23 ;  /* 0x0000001708087c20 */ /* 0x000fe20008410000 */
[----:B------:R1:W-:Y:S01]  /*101c0*/  MUFU.EX2 R36, R7 ;  /* 0x0000000700247308 */ /* 0x0003e20000000800 */
[----:B--2---:R2:W-:Y:S01]  /*101d0*/  STL [R1+0x118], R11 ;  /* 0x0001180b01007387 */ /* 0x0045e20000100800 */
[----:B------:R-:W-:Y:S01]  /*101e0*/  F2FP.F16.F32.PACK_AB R9, R6, R124 ;  /* 0x0000007c0609723e */ /* 0x000fe200000000ff */
[----:B---3--:R-:W-:Y:S01]  /*101f0*/  FMUL.FTZ R188, R188, R65 ;  /* 0x00000041bcbc7220 */ /* 0x008fe20000410000 */
[----:B------:R-:W-:Y:S01]  /*10200*/  F2FP.F16.F32.PACK_AB R10, R39, R59 ;  /* 0x0000003b270a723e */ /* 0x000fe200000000ff */
[----:B------:R-:W-:Y:S01]  /*10210*/  FMUL.FTZ R189, R189, R65 ;  /* 0x00000041bdbd7220 */ /* 0x000fe20000410000 */
[-C--:B----4-:R-:W-:Y:S01]  /*10220*/  FMUL.FTZ R190, R190, R64.reuse ;  /* 0x00000040bebe7220 */ /* 0x090fe20000410000 */
[----:B------:R-:W-:Y:S01]  /*10230*/  FMUL.FTZ R191, R191, R64 ;  /* 0x00000040bfbf7220 */ /* 0x000fe20000410000 */
[----:B------:R3:W4:Y:S01]  /*10240*/  MUFU.EX2 R37, R8 ;  /* 0x0000000800257308 */ /* 0x0007220000000800 */
[----:B-1----:R-:W-:-:S07]  /*10250*/  FFMA.FTZ R7, R213, UR23, -R4 ;  /* 0x00000017d5077c23 */ /* 0x002fce0008010804 */
[----:B------:R1:W-:Y:S01]  /*10260*/  MUFU.EX2 R137, R7 ;  /* 0x0000000700897308 */ /* 0x0003e20000000800 */
[----:B---3--:R-:W-:Y:S02]  /*10270*/  F2FP.F16.F32.PACK_AB R8, R103, R125 ;  /* 0x0000007d6708723e */ /* 0x008fe400000000ff */
[----:B--2---:R-:W-:-:S07]  /*10280*/  F2FP.F16.F32.PACK_AB R11, R11, R239 ;  /* 0x000000ef0b0b723e */ /* 0x004fce00000000ff */
[----:B------:R-:W-:Y:S01]  /*10290*/  HMMA.16816.F32 R68, R8, R26, R188 ;  /* 0x0000001a0844723c */ /* 0x000fe200000018bc */
[----:B-1----:R-:W-:-:S04]  /*102a0*/  FFMA.FTZ R7, R209, UR23, -R4 ;  /* 0x00000017d1077c23 */ /* 0x002fc80008010804 */
[----:B------:R1:W-:Y:S02]  /*102b0*/  MUFU.EX2 R190, R7 ;  /* 0x0000000700be7308 */ /* 0x0003e40000000800 */
[----:B-1----:R-:W-:-:S06]  /*102c0*/  FFMA.FTZ R7, R139, UR23, -R4 ;  /* 0x000000178b077c23 */ /* 0x002fcc0008010804 */
[----:B------:R1:W-:Y:S01]  /*102d0*/  MUFU.EX2 R191, R7 ;  /* 0x0000000700bf7308 */ /* 0x0003e20000000800 */
[----:B------:R-:W-:Y:S01]  /*102e0*/  FMUL.FTZ R184, R184, R65 ;  /* 0x00000041b8b87220 */ /* 0x000fe20000410000 */
[----:B-1----:R-:W-:-:S06]  /*102f0*/  FFMA.FTZ R7, R132, UR23, -R4 ;  /* 0x0000001784077c23 */ /* 0x002fcc0008010804 */
[----:B------:R1:W-:Y:S01]  /*10300*/  MUFU.EX2 R38, R7 ;  /* 0x0000000700267308 */ /* 0x0003e20000000800 */
[----:B------:R-:W-:Y:S01]  /*10310*/  FMUL.FTZ R185, R185, R65 ;  /* 0x00000041b9b97220 */ /* 0x000fe20000410000 */
[-C--:B------:R-:W-:Y:S01]  /*10320*/  FMUL.FTZ R186, R186, R64.reuse ;  /* 0x00000040baba7220 */ /* 0x080fe20000410000 */
[----:B------:R-:W-:Y:S01]  /*10330*/  FMUL.FTZ R187, R187, R64 ;  /* 0x00000040bbbb7220 */ /* 0x000fe20000410000 */
[----:B-1----:R-:W-:-:S04]  /*10340*/  FFMA.FTZ R7, R215, UR23, -R3 ;  /* 0x00000017d7077c23 */ /* 0x002fc80008010803 */
[----:B------:R1:W-:Y:S02]  /*10350*/  MUFU.EX2 R135, R7 ;  /* 0x0000000700877308 */ /* 0x0003e40000000800 */
[----:B------:R-:W-:Y:S01]  /*10360*/  HMMA.16816.F32 R40, R8, R22, R184 ;  /* 0x000000160828723c */ /* 0x000fe200000018b8 */
[-C--:B------:R-:W-:Y:S01]  /*10370*/  FMUL.FTZ R140, R140, R65.reuse ;  /* 0x000000418c8c7220 */ /* 0x080fe20000410000 */
[----:B------:R-:W-:Y:S01]  /*10380*/  FMUL.FTZ R141, R141, R65 ;  /* 0x000000418d8d7220 */ /* 0x000fe20000410000 */
[----:B-1----:R-:W-:-:S04]  /*10390*/  FFMA.FTZ R7, R212, UR23, -R3 ;  /* 0x00000017d4077c23 */ /* 0x002fc80008010803 */
[----:B------:R1:W-:Y:S01]  /*103a0*/  MUFU.EX2 R188, R7 ;  /* 0x0000000700bc7308 */ /* 0x0003e20000000800 */
[-C--:B------:R-:W-:Y:S01]  /*103b0*/  FMUL.FTZ R152, R152, R65.reuse ;  /* 0x0000004198987220 */ /* 0x080fe20000410000 */
[-C--:B------:R-:W-:Y:S01]  /*103c0*/  FMUL.FTZ R153, R153, R65.reuse ;  /* 0x0000004199997220 */ /* 0x080fe20000410000 */
[-C--:B------:R-:W-:Y:S01]  /*103d0*/  FMUL.FTZ R156, R156, R65.reuse ;  /* 0x000000419c9c7220 */ /* 0x080fe20000410000 */
[-C--:B------:R-:W-:Y:S01]  /*103e0*/  FMUL.FTZ R157, R157, R65.reuse ;  /* 0x000000419d9d7220 */ /* 0x080fe20000410000 */
[----:B------:R-:W-:Y:S01]  /*103f0*/  FMUL.FTZ R168, R168, R65 ;  /* 0x00000041a8a87220 */ /* 0x000fe20000410000 */
[-C--:B------:R-:W-:Y:S01]  /*10400*/  FMUL.FTZ R142, R142, R64.reuse ;  /* 0x000000408e8e7220 */ /* 0x080fe20000410000 */
        /* <DEDUP_REMOVED lines=17> */
[----:B-1----:R-:W-:Y:S01]  /*10520*/  FFMA.FTZ R7, R244, UR23, -R2 ;  /* 0x00000017f4077c23 */ /* 0x002fe20008010802 */
[----:B------:R-:W-:-:S03]  /*10530*/  FMUL.FTZ R195, R195, R64 ;  /* 0x00000040c3c37220 */ /* 0x000fc60000410000 */
[----:B------:R1:W2:Y:S01]  /*10540*/  MUFU.EX2 R187, R7 ;  /* 0x0000000700bb7308 */ /* 0x0002a20000000800 */
[C---:B------:R-:W-:Y:S01]  /*10550*/  HMMA.16816.F32 R32, R8.reuse, R16, R140 ;  /* 0x000000100820723c */ /* 0x040fe2000000188c */
[-C--:B----4-:R-:W-:Y:S01]  /*10560*/  FMUL.FTZ R144, R144, R37.reuse ;  /* 0x0000002590907220 */ /* 0x090fe20000410000 */
[-C--:B------:R-:W-:Y:S01]  /*10570*/  FMUL.FTZ R145, R145, R37.reuse ;  /* 0x0000002591917220 */ /* 0x080fe20000410000 */
[-C--:B------:R-:W-:Y:S01]  /*10580*/  FMUL.FTZ R146, R146, R36.reuse ;  /* 0x0000002492927220 */ /* 0x080fe20000410000 */
[-C--:B------:R-:W-:Y:S01]  /*10590*/  FMUL.FTZ R147, R147, R36.reuse ;  /* 0x0000002493937220 */ /* 0x080fe20000410000 */
[-C--:B------:R-:W-:Y:S01]  /*105a0*/  FMUL.FTZ R148, R148, R37.reuse ;  /* 0x0000002594947220 */ /* 0x080fe20000410000 */
[----:B------:R-:W-:Y:S01]  /*105b0*/  HMMA.16816.F32 R28, R8, R18, R152 ;  /* 0x00000012081c723c */ /* 0x000fe20000001898 */
[----:B------:R-:W-:Y:S01]  /*105c0*/  FMUL.FTZ R149, R149, R37 ;  /* 0x0000002595957220 */ /* 0x000fe20000410000 */
[-C--:B------:R-:W-:Y:S01]  /*105d0*/  FMUL.FTZ R150, R150, R36.reuse ;  /* 0x0000002496967220 */ /* 0x080fe20000410000 */
[----:B------:R-:W-:Y:S01]  /*105e0*/  FMUL.FTZ R151, R151, R36 ;  /* 0x0000002497977220 */ /* 0x000fe20000410000 */
[----:B-1----:R-:W-:-:S02]  /*105f0*/  FFMA.FTZ R7, R231, UR23, -R2 ;  /* 0x00000017e7077c23 */ /* 0x002fc40008010802 */
[C---:B------:R-:W-:Y:S02]  /*10600*/  HMMA.16816.F32 R52, R8.reuse, R12, R156 ;  /* 0x0000000c0834723c */ /* 0x040fe4000000189c */
[----:B------:R1:W-:Y:S01]  /*10610*/  MUFU.EX2 R189, R7 ;  /* 0x0000000700bd7308 */ /* 0x0003e20000000800 */
[-C--:B------:R-:W-:Y:S01]  /*10620*/  FMUL.FTZ R160, R160, R37.reuse ;  /* 0x00000025a0a07220 */ /* 0x080fe20000410000 */
[-C--:B------:R-:W-:Y:S02]  /*10630*/  FMUL.FTZ R161, R161, R37.reuse ;  /* 0x00000025a1a17220 */ /* 0x080fe40000410000 */
[C---:B------:R-:W-:Y:S01]  /*10640*/  HMMA.16816.F32 R48, R8.reuse, R14, R168 ;  /* 0x0000000e0830723c */ /* 0x040fe200000018a8 */
        /* <DEDUP_REMOVED lines=12> */
[----:B-1----:R-:W-:Y:S01]  /*10710*/  FFMA.FTZ R7, R211, UR23, -R2 ;  /* 0x00000017d3077c23 */ /* 0x002fe20008010802 */
[-C--:B------:R-:W-:Y:S01]  /*10720*/  FMUL.FTZ R180, R180, R37.reuse ;  /* 0x00000025b4b47220 */ /* 0x080fe20000410000 */
[----:B------:R-:W-:Y:S01]  /*10730*/  FMUL.FTZ R181, R181, R37 ;  /* 0x00000025b5b57220 */ /* 0x000fe20000410000 */
[-C--:B------:R-:W-:Y:S01]  /*10740*/  FMUL.FTZ R182, R182, R36.reuse ;  /* 0x00000024b6b67220 */ /* 0x080fe20000410000 */
[----:B------:R-:W-:-:S02]  /*10750*/  FMUL.FTZ R183, R183, R36 ;  /* 0x00000024b7b77220 */ /* 0x000fc40000410000 */
[----:B------:R-:W-:Y:S01]  /*10760*/  F2FP.F16.F32.PACK_AB R8, R241, R92 ;  /* 0x0000005cf108723e */ /* 0x000fe200000000ff */
[----:B------:R-:W-:Y:S01]  /*10770*/  FMUL.FTZ R196, R196, R37 ;  /* 0x00000025c4c47220 */ /* 0x000fe20000410000 */
[----:B------:R-:W-:Y:S01]  /*10780*/  F2FP.F16.F32.PACK_AB R9, R127, R93 ;  /* 0x0000005d7f09723e */ /* 0x000fe200000000ff */
[----:B------:R-:W-:Y:S01]  /*10790*/  FMUL.FTZ R197, R197, R37 ;  /* 0x00000025c5c57220 */ /* 0x000fe20000410000 */
[----:B------:R-:W-:Y:S01]  /*107a0*/  F2FP.F16.F32.PACK_AB R10, R234, R235 ;  /* 0x000000ebea0a723e */ /* 0x000fe200000000ff */
[-C--:B------:R-:W-:Y:S01]  /*107b0*/  FMUL.FTZ R198, R198, R36.reuse ;  /* 0x00000024c6c67220 */ /* 0x080fe20000410000 */
[----:B------:R-:W-:Y:S01]  /*107c0*/  F2FP.F16.F32.PACK_AB R11, R5, R237 ;  /* 0x000000ed050b723e */ /* 0x000fe200000000ff */
[-C--:B------:R-:W-:Y:S01]  /*107d0*/  FMUL.FTZ R199, R199, R36.reuse ;  /* 0x00000024c7c77220 */ /* 0x080fe20000410000 */
[-C--:B------:R-:W-:Y:S01]  /*107e0*/  FMUL.FTZ R200, R200, R37.reuse ;  /* 0x00000025c8c87220 */ /* 0x080fe20000410000 */
[----:B------:R-:W-:Y:S01]  /*107f0*/  FMUL.FTZ R201, R201, R37 ;  /* 0x00000025c9c97220 */ /* 0x000fe20000410000 */
[-C--:B------:R-:W-:Y:S01]  /*10800*/  FMUL.FTZ R202, R202, R36.reuse ;  /* 0x00000024caca7220 */ /* 0x080fe20000410000 */
[----:B------:R-:W-:Y:S01]  /*10810*/  FMUL.FTZ R203, R203, R36 ;  /* 0x00000024cbcb7220 */ /* 0x000fe20000410000 */
[----:B------:R1:W-:Y:S01]  /*10820*/  STL [R1+0x15c], R113 ;  /* 0x00015c7101007387 */ /* 0x0003e20000100800 */
[C---:B------:R-:W-:Y:S06]  /*10830*/  HMMA.16816.F32 R144, R8.reuse, R16, R144 ;  /* 0x000000100890723c */ /* 0x040fec0000001890 */
[C---:B------:R-:W-:Y:S01]  /*10840*/  HMMA.16816.F32 R148, R8.reuse, R18, R148 ;  /* 0x000000120894723c */ /* 0x040fe20000001894 */
[----:B------:R-:W-:Y:S05]  /*10850*/  LDSM.16.MT88.4 R16, [R222+0x8800] ;  /* 0x00880000de10783b */ /* 0x000fea0000004200 */
[C---:B------:R-:W-:Y:S06]  /*10860*/  HMMA.16816.F32 R160, R8.reuse, R12, R160 ;  /* 0x0000000c08a0723c */ /* 0x040fec00000018a0 */
[C---:B------:R-:W-:Y:S01]  /*10870*/  HMMA.16816.F32 R164, R8.reuse, R14, R164 ;  /* 0x0000000e08a4723c */ /* 0x040fe200000018a4 */
[----:B------:R-:W-:Y:S01]  /*10880*/  LDSM.16.MT88.4 R12, [R223+0x8800] ;  /* 0x00880000df0c783b */ /* 0x000fe20000004200 */
[----:B-1----:R1:W-:Y:S04]  /*10890*/  MUFU.EX2 R113, R7 ;  /* 0x0000000700717308 */ /* 0x0023e80000000800 */
[C---:B------:R-:W-:Y:S06]  /*108a0*/  HMMA.16816.F32 R176, R8.reuse, R20, R176 ;  /* 0x0000001408b0723c */ /* 0x040fec00000018b0 */
[C---:B------:R-:W-:Y:S01]  /*108b0*/  HMMA.16816.F32 R180, R8.reuse, R22, R180 ;  /* 0x0000001608b4723c */ /* 0x040fe200000018b4 */
[----:B------:R-:W-:Y:S05]  /*108c0*/  LDSM.16.MT88.4 R20, [R224+0x8800] ;  /* 0x00880000e014783b */ /* 0x000fea0000004200 */
[----:B------:R-:W-:Y:S01]  /*108d0*/  HMMA.16816.F32 R196, R8, R24, R196 ;  /* 0x0000001808c4723c */ /* 0x000fe200000018c4 */
[----:B-1----:R-:W-:-:S05]  /*108e0*/  FFMA.FTZ R7, R246, UR23, -R0 ;  /* 0x00000017f6077c23 */ /* 0x002fca0008010800 */
[----:B------:R-:W-:Y:S01]  /*108f0*/  HMMA.16816.F32 R200, R8, R26, R200 ;  /* 0x0000001a08c8723c */ /* 0x000fe200000018c8 */
[----:B------:R-:W1:Y:S01]  /*10900*/  LDSM.16.MT88.4 R24, [R221+0x8800] ;  /* 0x00880000dd18783b */ /* 0x000e620000004200 */
[----:B------:R3:W-:Y:S05]  /*10910*/  MUFU.EX2 R134, R7 ;  /* 0x0000000700867308 */ /* 0x0007ea0000000800 */
[--C-:B------:R-:W-:Y:S01]  /*10920*/  FFMA.FTZ R8, R210, UR23, -R0.reuse ;  /* 0x00000017d2087c23 */ /* 0x100fe20008010800 */
[----:B---3--:R-:W-:-:S04]  /*10930*/  FFMA.FTZ R7, R233, UR23, -R0 ;  /* 0x00000017e9077c23 */ /* 0x008fc80008010800 */
[----:B------:R3:W4:Y:S01]  /*10940*/  MUFU.EX2 R184, R7 ;  /* 0x0000000700b87308 */ /* 0x0007220000000800 */
[----:B------:R2:W-:Y:S01]  /*10950*/  STL [R1+0x160], R112 ;  /* 0x0001607001007387 */ /* 0x0005e20000100800 */
[----:B---3--:R-:W-:-:S06]  /*10960*/  FFMA.FTZ R7, R214, UR23, -R0 ;  /* 0x00000017d6077c23 */ /* 0x008fcc0008010800 */
[----:B------:R3:W-:Y:S08]  /*10970*/  MUFU.EX2 R186, R7 ;  /* 0x0000000700ba7308 */ /* 0x0007f00000000800 */
[----:B------:R-:W1:Y:S01]  /*10980*/  MUFU.EX2 R109, R8 ;  /* 0x00000008006d7308 */ /* 0x000e620000000800 */
[----:B---3--:R-:W-:-:S07]  /*10990*/  FFMA.FTZ R7, R207, UR23, -R3 ;  /* 0x00000017cf077c23 */ /* 0x008fce0008010803 */
[----:B------:R3:W-:Y:S02]  /*109a0*/  MUFU.EX2 R185, R7 ;  /* 0x0000000700b97308 */ /* 0x0007e40000000800 */
[----:B---3--:R-:W-:-:S06]  /*109b0*/  FFMA.FTZ R7, R138, UR23, -R3 ;  /* 0x000000178a077c23 */ /* 0x008fcc0008010803 */
[----:B--2---:R2:W3:Y:S01]  /*109c0*/  MUFU.EX2 R112, R7 ;  /* 0x0000000700707308 */ /* 0x0044e20000000800 */
[----:B------:R-:W-:Y:S02]  /*109d0*/  F2FP.F16.F32.PACK_AB R8, R187, R136 ;  /* 0x00000088bb08723e */ /* 0x000fe400000000ff */
[----:B----4-:R-:W-:Y:S01]  /*109e0*/  F2FP.F16.F32.PACK_AB R9, R184, R134 ;  /* 0x00000086b809723e */ /* 0x010fe200000000ff */
[----:B--2---:R-:W-:-:S04]  /*109f0*/  FFMA.FTZ R7, R129, UR23, -R4 ;  /* 0x0000001781077c23 */ /* 0x004fc80008010804 */
[----:B------:R2:W-:Y:S01]  /*10a00*/  MUFU.EX2 R194, R7 ;  /* 0x0000000700c27308 */ /* 0x0005e20000000800 */
[----:B------:R-:W-:Y:S02]  /*10a10*/  F2FP.F16.F32.PACK_AB R10, R113, R189 ;  /* 0x000000bd710a723e */ /* 0x000fe400000000ff */
[----:B-1----:R-:W-:Y:S01]  /*10a20*/  F2FP.F16.F32.PACK_AB R11, R109, R186 ;  /* 0x000000ba6d0b723e */ /* 0x002fe200000000ff */
[----:B--2---:R-:W-:-:S04]  /*10a30*/  FFMA.FTZ R7, R123, UR23, -R4 ;  /* 0x000000177b077c23 */ /* 0x004fc80008010804 */
[----:B------:R1:W-:Y:S02]  /*10a40*/  MUFU.EX2 R138, R7 ;  /* 0x00000007008a7308 */ /* 0x0003e40000000800 */
[C---:B------:R-:W-:Y:S06]  /*10a50*/  HMMA.16816.F32 R32, R8.reuse, R24, R32 ;  /* 0x000000180820723c */ /* 0x040fec0000001820 */
[----:B------:R-:W-:Y:S01]  /*10a60*/  HMMA.16816.F32 R28, R8, R26, R28 ;  /* 0x0000001a081c723c */ /* 0x000fe2000000181c */
[----:B-1----:R-:W-:-:S04]  /*10a70*/  FFMA.FTZ R7, R120, UR23, -R4 ;  /* 0x0000001778077c23 */ /* 0x002fc80008010804 */
[----:B------:R1:W-:Y:S01]  /*10a80*/  MUFU.EX2 R139, R7 ;  /* 0x00000007008b7308 */ /* 0x0003e20000000800 */
[C---:B------:R-:W-:Y:S06]  /*10a90*/  HMMA.16816.F32 R52, R8.reuse, R20, R52 ;  /* 0x000000140834723c */ /* 0x040fec0000001834 */
[----:B------:R-:W-:Y:S01]  /*10aa0*/  HMMA.16816.F32 R48, R8, R22, R48 ;  /* 0x000000160830723c */ /* 0x000fe20000001830 */
[----:B-1----:R-:W-:-:S05]  /*10ab0*/  FFMA.FTZ R7, R117, UR23, -R4 ;  /* 0x0000001775077c23 */ /* 0x002fca0008010804 */
[C---:B------:R-:W-:Y:S01]  /*10ac0*/  HMMA.16816.F32 R44, R8.reuse, R16, R44 ;  /* 0x00000010082c723c */ /* 0x040fe2000000182c */
[----:B------:R1:W-:Y:S05]  /*10ad0*/  MUFU.EX2 R152, R7 ;  /* 0x0000000700987308 */ /* 0x0003ea0000000800 */
[C---:B------:R-:W-:Y:S06]  /*10ae0*/  HMMA.16816.F32 R40, R8.reuse, R18, R40 ;  /* 0x000000120828723c */ /* 0x040fec0000001828 */
[C---:B------:R-:W-:Y:S06]  /*10af0*/  HMMA.16816.F32 R72, R8.reuse, R12, R72 ;  /* 0x0000000c0848723c */ /* 0x040fec0000001848 */
[----:B------:R-:W-:Y:S01]  /*10b00*/  HMMA.16816.F32 R68, R8, R14, R68 ;  /* 0x0000000e0844723c */ /* 0x000fe20000001844 */
[----:B-1----:R-:W-:-:S06]  /*10b10*/  FFMA.FTZ R7, R128, UR23, -R3 ;  /* 0x0000001780077c23 */ /* 0x002fcc0008010803 */
[----:B------:R-:W-:Y:S02]  /*10b20*/  F2FP.F16.F32.PACK_AB R8, R190, R137 ;  /* 0x00000089be08723e */ /* 0x000fe400000000ff */
[----:B------:R-:W-:Y:S02]  /*10b30*/  F2FP.F16.F32.PACK_AB R9, R188, R135 ;  /* 0x00000087bc09723e */ /* 0x000fe400000000ff */
[----:B------:R-:W-:Y:S02]  /*10b40*/  F2FP.F16.F32.PACK_AB R10, R38, R191 ;  /* 0x000000bf260a723e */ /* 0x000fe400000000ff */
[----:B---3--:R-:W-:Y:S01]  /*10b50*/  F2FP.F16.F32.PACK_AB R11, R112, R185 ;  /* 0x000000b9700b723e */ /* 0x008fe200000000ff */
[----:B------:R1:W-:Y:S01]  /*10b60*/  MUFU.EX2 R195, R7 ;  /* 0x0000000700c37308 */ /* 0x0003e20000000800 */
[----:B------:R-:W-:-:S05]  /*10b70*/  IMAD.MOV.U32 R153, RZ, RZ, R78 ;  /* 0x000000ffff997224 */ /* 0x000fca00078e004e */
[----:B------:R-:W-:Y:S01]  /*10b80*/  HMMA.16816.F32 R76, R8, R12, R196 ;  /* 0x0000000c084c723c */ /* 0x000fe200000018c4 */
[----:B-1----:R-:W-:-:S04]  /*10b90*/  FFMA.FTZ R7, R208, UR23, -R2 ;  /* 0x00000017d0077c23 */ /* 0x002fc80008010802 */
[----:B------:R1:W-:Y:S01]  /*10ba0*/  MUFU.EX2 R199, R7 ;  /* 0x0000000700c77308 */ /* 0x0003e20000000800 */
[----:B------:R-:W-:Y:S01]  /*10bb0*/  MOV R154, R57 ;  /* 0x00000039009a7202 */ /* 0x000fe20000000f00 */
[----:B-1----:R-:W-:-:S06]  /*10bc0*/  FFMA.FTZ R7, R133, UR23, -R2 ;  /* 0x0000001785077c23 */ /* 0x002fcc0008010802 */
[----:B------:R1:W2:Y:S02]  /*10bd0*/  MUFU.EX2 R111, R7 ;  /* 0x00000007006f7308 */ /* 0x0002a40000000800 */
[----:B-1----:R-:W-:-:S06]  /*10be0*/  FFMA.FTZ R7, R130, UR23, -R2 ;  /* 0x0000001782077c23 */ /* 0x002fcc0008010802 */
[----:B------:R1:W-:Y:S02]  /*10bf0*/  MUFU.EX2 R57, R7 ;  /* 0x0000000700397308 */ /* 0x0003e40000000800 */
[----:B-1----:R-:W-:-:S06]  /*10c00*/  FFMA.FTZ R7, R118, UR23, -R2 ;  /* 0x0000001776077c23 */ /* 0x002fcc0008010802 */
[----:B------:R1:W-:Y:S01]  /*10c10*/  MUFU.EX2 R229, R7 ;  /* 0x0000000700e57308 */ /* 0x0003e20000000800 */
[----:B------:R-:W-:Y:S02]  /*10c20*/  IMAD.MOV.U32 R141, RZ, RZ, R56 ;  /* 0x000000ffff8d7224 */ /* 0x000fe400078e0038 */
[----:B-1----:R-:W-:-:S05]  /*10c30*/  FFMA.FTZ R7, R206, UR23, -R0 ;  /* 0x00000017ce077c23 */ /* 0x002fca0008010800 */
[----:B------:R1:W-:Y:S01]  /*10c40*/  MUFU.EX2 R197, R7 ;  /* 0x0000000700c57308 */ /* 0x0003e20000000800 */
[----:B------:R-:W-:Y:S01]  /*10c50*/  HMMA.16816.F32 R160, R8, R20, R160 ;  /* 0x0000001408a0723c */ /* 0x000fe200000018a0 */
[----:B-1----:R-:W-:-:S06]  /*10c60*/  FFMA.FTZ R7, R131, UR23, -R0 ;  /* 0x0000001783077c23 */ /* 0x002fcc0008010800 */
[----:B------:R1:W3:Y:S01]  /*10c70*/  MUFU.EX2 R198, R7 ;  /* 0x0000000700c67308 */ /* 0x0002e20000000800 */
[C---:B------:R-:W-:Y:S01]  /*10c80*/  HMMA.16816.F32 R164, R8.reuse, R22, R164 ;  /* 0x0000001608a4723c */ /* 0x040fe200000018a4 */
[----:B------:R-:W4:Y:S05]  /*10c90*/  LDSM.16.MT88.4 R20, [R221+0x9000] ;  /* 0x00900000dd14783b */ /* 0x000f2a0000004200 */
[----:B------:R-:W-:Y:S01]  /*10ca0*/  HMMA.16816.F32 R144, R8, R24, R144 ;  /* 0x000000180890723c */ /* 0x000fe20000001890 */
[----:B-1----:R-:W-:-:S04]  /*10cb0*/  FFMA.FTZ R7, R121, UR23, -R0 ;  /* 0x0000001779077c23 */ /* 0x002fc80008010800 */
[----:B------:R1:W-:Y:S01]  /*10cc0*/  MUFU.EX2 R56, R7 ;  /* 0x0000000700387308 */ /* 0x0003e20000000800 */
[C---:B------:R-:W-:Y:S01]  /*10cd0*/  HMMA.16816.F32 R148, R8.reuse, R26, R148 ;  /* 0x0000001a0894723c */ /* 0x040fe20000001894 */
[----:B------:R-:W-:Y:S05]  /*10ce0*/  LDSM.16.MT88.4 R24, [R223+0x9000] ;  /* 0x00900000df18783b */ /* 0x000fea0000004200 */
[----:B------:R-:W-:Y:S01]  /*10cf0*/  HMMA.16816.F32 R176, R8, R16, R176 ;  /* 0x0000001008b0723c */ /* 0x000fe200000018b0 */
[----:B-1----:R-:W-:-:S05]  /*10d00*/  FFMA.FTZ R7, R115, UR23, -R0 ;  /* 0x0000001773077c23 */ /* 0x002fca0008010800 */
[C---:B------:R-:W-:Y:S01]  /*10d10*/  HMMA.16816.F32 R180, R8.reuse, R18, R180 ;  /* 0x0000001208b4723c */ /* 0x040fe200000018b4 */
[----:B------:R-:W1:Y:S01]  /*10d20*/  LDSM.16.MT88.4 R16, [R224+0x9000] ;  /* 0x00900000e010783b */ /* 0x000e620000004200 */
[----:B------:R2:W4:Y:S04]  /*10d30*/  MUFU.EX2 R228, R7 ;  /* 0x0000000700e47308 */ /* 0x0005280000000800 */
[----:B------:R-:W-:Y:S01]  /*10d40*/  HMMA.16816.F32 R200, R8, R14, R200 ;  /* 0x0000000e08c8723c */ /* 0x000fe200000018c8 */
[----:B------:R-:W1:Y:S01]  /*10d50*/  LDSM.16.MT88.4 R12, [R222+0x9000] ;  /* 0x00900000de0c783b */ /* 0x000e620000004200 */
[----:B--2---:R-:W-:-:S04]  /*10d60*/  FFMA.FTZ R7, R122, UR23, -R3 ;  /* 0x000000177a077c23 */ /* 0x004fc80008010803 */
[----:B------:R2:W-:Y:S01]  /*10d70*/  MUFU.EX2 R196, R7 ;  /* 0x0000000700c47308 */ /* 0x0005e20000000800 */
[----:B------:R-:W-:Y:S01]  /*10d80*/  MOV R208, R227 ;  /* 0x000000e300d07202 */ /* 0x000fe20000000f00 */
[----:B--2---:R-:W-:-:S06]  /*10d90*/  FFMA.FTZ R7, R119, UR23, -R3 ;  /* 0x0000001777077c23 */ /* 0x004fcc0008010803 */
[----:B------:R2:W1:Y:S01]  /*10da0*/  MUFU.EX2 R132, R7 ;  /* 0x0000000700847308 */ /* 0x0004620000000800 */
[----:B------:R-:W-:Y:S01]  /*10db0*/  MOV R128, R225 ;  /* 0x000000e100807202 */ /* 0x000fe20000000f00 */
[----:B--2---:R-:W-:-:S06]  /*10dc0*/  FFMA.FTZ R7, R116, UR23, -R3 ;  /* 0x0000001774077c23 */ /* 0x004fcc0008010803 */
[----:B------:R2:W1:Y:S01]  /*10dd0*/  MUFU.EX2 R232, R7 ;  /* 0x0000000700e87308 */ /* 0x0004620000000800 */
[----:B------:R-:W-:Y:S01]  /*10de0*/  MOV R117, R205 ;  /* 0x000000cd00757202 */ /* 0x000fe20000000f00 */
[----:B--2---:R-:W-:-:S06]  /*10df0*/  FFMA.FTZ R7, R114, UR23, -R2 ;  /* 0x0000001772077c23 */ /* 0x004fcc0008010802 */
[----:B------:R2:W-:Y:S01]  /*10e00*/  MUFU.EX2 R227, R7 ;  /* 0x0000000700e37308 */ /* 0x0005e20000000800 */
[----:B------:R1:W-:Y:S01]  /*10e10*/  STL [R1+0x108], R38 ;  /* 0x0001082601007387 */ /* 0x0003e20000100800 */
[----:B------:R-:W-:Y:S01]  /*10e20*/  F2FP.F16.F32.PACK_AB R8, R111, R199 ;  /* 0x000000c76f08723e */ /* 0x000fe200000000ff */
[----:B------:R-:W-:Y:S01]  /*10e30*/  IMAD.MOV.U32 R209, RZ, RZ, R6 ;  /* 0x000000ffffd17224 */ /* 0x000fe200078e0006 */
[----:B---3--:R-:W-:Y:S01]  /*10e40*/  F2FP.F16.F32.PACK_AB R9, R198, R197 ;  /* 0x000000c5c609723e */ /* 0x008fe200000000ff */
[----:B------:R-:W3:Y:S01]  /*10e50*/  LDL.LU R158, [R1+0x88] ;  /* 0x00008800019e7983 */ /* 0x000ee20000300800 */
[----:B------:R-:W-:Y:S02]  /*10e60*/  F2FP.F16.F32.PACK_AB R10, R229, R57 ;  /* 0x00000039e50a723e */ /* 0x000fe400000000ff */
[----:B----4-:R-:W-:Y:S01]  /*10e70*/  F2FP.F16.F32.PACK_AB R11, R228, R56 ;  /* 0x00000038e40b723e */ /* 0x010fe200000000ff */
[----:B------:R-:W4:Y:S01]  /*10e80*/  LDL.LU R159, [R1+0x8c] ;  /* 0x00008c00019f7983 */ /* 0x000f220000300800 */
[----:B--2---:R-:W-:-:S04]  /*10e90*/  FFMA.FTZ R7, R110, UR23, -R2 ;  /* 0x000000176e077c23 */ /* 0x004fc80008010802 */
[----:B------:R2:W4:Y:S01]  /*10ea0*/  MUFU.EX2 R225, R7 ;  /* 0x0000000700e17308 */ /* 0x0005220000000800 */
[----:B------:R-:W-:Y:S01]  /*10eb0*/  STL [R1+0x100], R139 ;  /* 0x0001008b01007387 */ /* 0x000fe20000100800 */
[----:B------:R-:W-:Y:S01]  /*10ec0*/  IMAD.MOV.U32 R215, RZ, RZ, R226 ;  /* 0x000000ffffd77224 */ /* 0x000fe200078e00e2 */
[----:B------:R-:W-:Y:S02]  /*10ed0*/  MOV R142, R59 ;  /* 0x0000003b008e7202 */ /* 0x000fe40000000f00 */
[----:B------:R-:W-:Y:S01]  /*10ee0*/  STL [R1+0x104], R152 ;  /* 0x0001049801007387 */ /* 0x000fe20000100800 */
[----:B--2---:R-:W-:-:S04]  /*10ef0*/  FFMA.FTZ R7, R107, UR23, -R2 ;  /* 0x000000176b077c23 */ /* 0x004fc80008010802 */
[----:B------:R2:W-:Y:S01]  /*10f00*/  MUFU.EX2 R205, R7 ;  /* 0x0000000700cd7308 */ /* 0x0005e20000000800 */
[----:B------:R-:W-:Y:S01]  /*10f10*/  STL [R1+0xfc], R57 ;  /* 0x0000fc3901007387 */ /* 0x000fe20000100800 */
[----:B------:R-:W-:Y:S01]  /*10f20*/  IMAD.MOV.U32 R126, RZ, RZ, R63 ;  /* 0x000000ffff7e7224 */ /* 0x000fe200078e003f */
[----:B-1----:R-:W-:Y:S01]  /*10f30*/  MOV R38, R61 ;  /* 0x0000003d00267202 */ /* 0x002fe20000000f00 */
[----:B------:R-:W-:Y:S01]  /*10f40*/  IMAD.MOV.U32 R143, RZ, RZ, R60 ;  /* 0x000000ffff8f7224 */ /* 0x000fe200078e003c */
[----:B------:R-:W-:Y:S01]  /*10f50*/  MOV R140, R58 ;  /* 0x0000003a008c7202 */ /* 0x000fe20000000f00 */
[----:B------:R-:W-:Y:S01]  /*10f60*/  IMAD.MOV.U32 R155, RZ, RZ, R62 ;  /* 0x000000ffff9b7224 */ /* 0x000fe200078e003e */
[----:B------:R1:W-:Y:S01]  /*10f70*/  STL [R1+0xf8], R56 ;  /* 0x0000f83801007387 */ /* 0x0003e20000100800 */
[----:B--2---:R-:W-:-:S04]  /*10f80*/  FFMA.FTZ R7, R102, UR23, -R2 ;  /* 0x0000001766077c23 */ /* 0x004fc80008010802 */
[----:B------:R2:W-:Y:S01]  /*10f90*/  MUFU.EX2 R6, R7 ;  /* 0x0000000700067308 */ /* 0x0005e20000000800 */
[----:B------:R-:W-:Y:S01]  /*10fa0*/  HMMA.16816.F32 R60, R8, R20, R32 ;  /* 0x00000014083c723c */ /* 0x000fe20000001820 */
[----:B------:R1:W-:Y:S01]  /*10fb0*/  STL [R1+0xe4], R132 ;  /* 0x0000e48401007387 */ /* 0x0003e20000100800 */
[----:B------:R-:W-:-:S04]  /*10fc0*/  MOV R121, R80 ;  /* 0x0000005000797202 */ /* 0x000fc80000000f00 */
[----:B------:R-:W-:Y:S01]  /*10fd0*/  HMMA.16816.F32 R52, R8, R16, R52 ;  /* 0x000000100834723c */ /* 0x000fe20000001834 */
[----:B--2---:R-:W-:-:S05]  /*10fe0*/  FFMA.FTZ R7, R66, UR23, -R0 ;  /* 0x0000001742077c23 */ /* 0x004fca0008010800 */
[C---:B-1----:R-:W-:Y:S01]  /*10ff0*/  HMMA.16816.F32 R56, R8.reuse, R22, R28 ;  /* 0x000000160838723c */ /* 0x042fe2000000181c */
[----:B------:R1:W-:Y:S05]  /*11000*/  MUFU.EX2 R226, R7 ;  /* 0x0000000700e27308 */ /* 0x0003ea0000000800 */
[C---:B------:R-:W-:Y:S06]  /*11010*/  HMMA.16816.F32 R48, R8.reuse, R18, R48 ;  /* 0x000000120830723c */ /* 0x040fec0000001830 */
[C---:B------:R-:W-:Y:S06]  /*11020*/  HMMA.16816.F32 R44, R8.reuse, R12, R44 ;  /* 0x0000000c082c723c */ /* 0x040fec000000182c */
[----:B------:R-:W-:Y:S01]  /*11030*/  HMMA.16816.F32 R40, R8, R14, R40 ;  /* 0x0000000e0828723c */ /* 0x000fe20000001828 */
[----:B-1----:R-:W-:-:S05]  /*11040*/  FFMA.FTZ R7, R106, UR23, -R0 ;  /* 0x000000176a077c23 */ /* 0x002fca0008010800 */
[C---:B------:R-:W-:Y:S06]  /*11050*/  HMMA.16816.F32 R32, R8.reuse, R24, R72 ;  /* 0x000000180820723c */ /* 0x040fec0000001848 */
[----:B------:R-:W-:Y:S01]  /*11060*/  HMMA.16816.F32 R28, R8, R26, R68 ;  /* 0x0000001a081c723c */ /* 0x000fe20000001844 */
[----:B------:R-:W-:Y:S02]  /*11070*/  MOV R206, R83 ;  /* 0x0000005300ce7202 */ /* 0x000fe40000000f00 */
[----:B------:R-:W-:Y:S01]  /*11080*/  MOV R130, R87 ;  /* 0x0000005700827202 */ /* 0x000fe20000000f00 */
[----:B------:R-:W-:Y:S01]  /*11090*/  IMAD.MOV.U32 R214, RZ, RZ, R140 ;  /* 0x000000ffffd67224 */ /* 0x000fe200078e008c */
[----:B------:R-:W-:-:S02]  /*110a0*/  MOV R123, R126 ;  /* 0x0000007e007b7202 */ /* 0x000fc40000000f00 */
[----:B------:R-:W-:Y:S01]  /*110b0*/  F2FP.F16.F32.PACK_AB R11, R232, R132 ;  /* 0x00000084e80b723e */ /* 0x000fe200000000ff */
[----:B------:R-:W-:Y:S01]  /*110c0*/  IMAD.MOV.U32 R132, RZ, RZ, R220 ;  /* 0x000000ffff847224 */ /* 0x000fe200078e00dc */
[----:B------:R-:W-:Y:S01]  /*110d0*/  F2FP.F16.F32.PACK_AB R10, R152, R139 ;  /* 0x0000008b980a723e */ /* 0x000fe200000000ff */
[----:B------:R1:W2:Y:S01]  /*110e0*/  MUFU.EX2 R220, R7 ;  /* 0x0000000700dc7308 */ /* 0x0002a20000000800 */
        /* <DEDUP_REMOVED lines=17> */
[----:B------:R-:W-:Y:S01]  /*11200*/  MOV R193, R153 ;  /* 0x0000009900c17202 */ /* 0x000fe20000000f00 */
[----:B------:R-:W-:Y:S02]  /*11210*/  LDSM.16.MT88.4 R68, [R223+0x9800] ;  /* 0x00980000df44783b */ /* 0x000fe40000004200 */
[----:B------:R1:W-:Y:S02]  /*11220*/  MUFU.EX2 R5, R7 ;  /* 0x0000000700057308 */ /* 0x0003e40000000800 */
[----:B-1----:R-:W-:Y:S01]  /*11230*/  FFMA.FTZ R7, R121, UR23, -R4 ;  /* 0x0000001779077c23 */ /* 0x002fe20008010804 */
[----:B------:R-:W-:-:S02]  /*11240*/  MOV R121, R206 ;  /* 0x000000ce00797202 */ /* 0x000fc40000000f00 */
[----:B------:R-:W-:Y:S02]  /*11250*/  MOV R206, R130 ;  /* 0x0000008200ce7202 */ /* 0x000fe40000000f00 */
[----:B------:R-:W-:Y:S02]  /*11260*/  MOV R130, R208 ;  /* 0x000000d000827202 */ /* 0x000fe40000000f00 */
[----:B------:R-:W-:Y:S02]  /*11270*/  MOV R208, R117 ;  /* 0x0000007500d07202 */ /* 0x000fe40000000f00 */
[----:B------:R-:W-:Y:S02]  /*11280*/  MOV R117, R123 ;  /* 0x0000007b00757202 */ /* 0x000fe40000000f00 */
[----:B------:R-:W-:Y:S02]  /*11290*/  MOV R123, R207 ;  /* 0x000000cf007b7202 */ /* 0x000fe40000000f00 */
[----:B------:R-:W-:-:S02]  /*112a0*/  MOV R207, R214 ;  /* 0x000000d600cf7202 */ /* 0x000fc40000000f00 */
[----:B------:R-:W-:Y:S02]  /*112b0*/  MOV R214, R252 ;  /* 0x000000fc00d67202 */ /* 0x000fe40000000f00 */
[----:B------:R-:W2:Y:S01]  /*112c0*/  LDL.LU R252, [R1+0x2c] ;  /* 0x00002c0001fc7983 */ /* 0x000ea20000300800 */
[----:B------:R-:W-:Y:S02]  /*112d0*/  IMAD.MOV.U32 R115, RZ, RZ, R131 ;  /* 0x000000ffff737224 */ /* 0x000fe400078e0083 */
[----:B------:R-:W-:Y:S02]  /*112e0*/  IMAD.MOV.U32 R131, RZ, RZ, R118 ;  /* 0x000000ffff837224 */ /* 0x000fe400078e0076 */
        /* <DEDUP_REMOVED lines=12> */
[----:B------:R-:W-:-:S02]  /*113b0*/  MOV R208, R117 ;  /* 0x0000007500d07202 */ /* 0x000fc40000000f00 */
[----:B------:R-:W-:Y:S01]  /*113c0*/  MOV R117, R123 ;  /* 0x0000007b00757202 */ /* 0x000fe20000000f00 */
[----:B------:R-:W-:Y:S01]  /*113d0*/  IMAD.MOV.U32 R123, RZ, RZ, R207 ;  /* 0x000000ffff7b7224 */ /* 0x000fe200078e00cf */
[----:B------:R-:W-:Y:S02]  /*113e0*/  MOV R207, R214 ;  /* 0x000000d600cf7202 */ /* 0x000fe40000000f00 */
[----:B------:R-:W-:Y:S01]  /*113f0*/  MOV R214, R192 ;  /* 0x000000c000d67202 */ /* 0x000fe20000000f00 */
[----:B-1----:R-:W-:Y:S01]  /*11400*/  FFMA.FTZ R7, R115, UR23, -R4 ;  /* 0x0000001773077c23 */ /* 0x002fe20008010804 */
[----:B------:R-:W-:Y:S01]  /*11410*/  MOV R115, R131 ;  /* 0x0000008300737202 */ /* 0x000fe20000000f00 */
[----:B------:R-:W-:Y:S02]  /*11420*/  IMAD.MOV.U32 R131, RZ, RZ, R118 ;  /* 0x000000ffff837224 */ /* 0x000fe400078e0076 */
[----:B------:R1:W-:Y:S01]  /*11430*/  MUFU.EX2 R192, R7 ;  /* 0x0000000700c07308 */ /* 0x0003e20000000800 */
[----:B------:R-:W-:-:S02]  /*11440*/  MOV R118, R133 ;  /* 0x0000008500767202 */ /* 0x000fc40000000f00 */
[----:B------:R-:W-:Y:S01]  /*11450*/  MOV R133, R128 ;  /* 0x0000008000857202 */ /* 0x000fe20000000f00 */
[----:B------:R-:W-:Y:S01]  /*11460*/  IMAD.MOV.U32 R128, RZ, RZ, R120 ;  /* 0x000000ffff807224 */ /* 0x000fe200078e0078 */
[----:B------:R-:W-:Y:S02]  /*11470*/  MOV R120, R129 ;  /* 0x0000008100787202 */ /* 0x000fe40000000f00 */
[----:B------:R-:W-:Y:S01]  /*11480*/  MOV R129, R210 ;  /* 0x000000d200817202 */ /* 0x000fe20000000f00 */
[----:B-1----:R-:W-:Y:S01]  /*11490*/  FFMA.FTZ R7, R122, UR23, -R4 ;  /* 0x000000177a077c23 */ /* 0x002fe20008010804 */
        /* <DEDUP_REMOVED lines=18> */
[----:B--2---:R-:W-:Y:S02]  /*115c0*/  MOV R246, R252 ;  /* 0x000000fc00f67202 */ /* 0x004fe40000000f00 */
[----:B------:R-:W2:Y:S04]  /*115d0*/  LDL.LU R252, [R1+0x3c] ;  /* 0x00003c0001fc7983 */ /* 0x000ea80000300800 */
[----:B------:R-:W2:Y:S01]  /*115e0*/  LDL.LU R233, [R1+0x24] ;  /* 0x0000240001e97983 */ /* 0x000ea20000300800 */
[----:B---3--:R-:W-:Y:S01]  /*115f0*/  FFMA.FTZ R92, R158, R37, R92 ;  /* 0x000000259e5c7223 */ /* 0x008fe2000001005c */
[----:B----4-:R-:W-:-:S02]  /*11600*/  FFMA.FTZ R93, R159, R36, R93 ;  /* 0x000000249f5d7223 */ /* 0x010fc4000001005d */
[----:B------:R-:W1:Y:S01]  /*11610*/  LDSM.16.MT88.4 R36, [R222+0x9800] ;  /* 0x00980000de24783b */ /* 0x000e620000004200 */
[----:B------:R-:W-:Y:S02]  /*11620*/  F2FP.F16.F32.PACK_AB R8, R138, R194 ;  /* 0x000000c28a08723e */ /* 0x000fe400000000ff */
[----:B------:R-:W-:-:S07]  /*11630*/  F2FP.F16.F32.PACK_AB R9, R196, R195 ;  /* 0x000000c3c409723e */ /* 0x000fce00000000ff */
[----:B------:R-:W-:Y:S07]  /*11640*/  HMMA.16816.F32 R176, R8, R12, R176 ;  /* 0x0000000c08b0723c */ /* 0x000fee00000018b0 */
[----:B------:R-:W-:-:S04]  /*11650*/  FFMA.FTZ R12, R105, UR23, -R0 ;  /* 0x00000017690c7c23 */ /* 0x000fc80008010800 */
[----:B------:R-:W3:Y:S01]  /*11660*/  MUFU.EX2 R204, R12 ;  /* 0x0000000c00cc7308 */ /* 0x000ee20000000800 */
[C---:B------:R-:W-:Y:S06]  /*11670*/  HMMA.16816.F32 R144, R8.reuse, R20, R144 ;  /* 0x000000140890723c */ /* 0x040fec0000001890 */
[C---:B------:R-:W-:Y:S01]  /*11680*/  HMMA.16816.F32 R148, R8.reuse, R22, R148 ;  /* 0x000000160894723c */ /* 0x040fe20000001894 */
[----:B------:R-:W-:Y:S01]  /*11690*/  IMAD.MOV.U32 R127, RZ, RZ, R91 ;  /* 0x000000ffff7f7224 */ /* 0x000fe200078e005b */
[----:B------:R-:W-:Y:S04]  /*116a0*/  LDSM.16.MT88.4 R20, [R224+0x9800] ;  /* 0x00980000e014783b */ /* 0x000fe80000004200 */
[C---:B------:R-:W-:Y:S06]  /*116b0*/  HMMA.16816.F32 R160, R8.reuse, R16, R160 ;  /* 0x0000001008a0723c */ /* 0x040fec00000018a0 */
[C---:B------:R-:W-:Y:S01]  /*116c0*/  HMMA.16816.F32 R164, R8.reuse, R18, R164 ;  /* 0x0000001208a4723c */ /* 0x040fe200000018a4 */
[----:B------:R-:W-:Y:S01]  /*116d0*/  IMAD.MOV.U32 R126, RZ, RZ, R84 ;  /* 0x000000ffff7e7224 */ /* 0x000fe200078e0054 */
[----:B------:R-:W4:Y:S04]  /*116e0*/  LDSM.16.MT88.4 R16, [R221+0x9800] ;  /* 0x00980000dd10783b */ /* 0x000f280000004200 */
[C---:B------:R-:W-:Y:S01]  /*116f0*/  HMMA.16816.F32 R180, R8.reuse, R14, R180 ;  /* 0x0000000e08b4723c */ /* 0x040fe200000018b4 */
[----:B------:R1:W-:Y:S05]  /*11700*/  MUFU.EX2 R15, R7 ;  /* 0x00000007000f7308 */ /* 0x0003ea0000000800 */
[C---:B------:R-:W-:Y:S06]  /*11710*/  HMMA.16816.F32 R76, R8.reuse, R24, R76 ;  /* 0x00000018084c723c */ /* 0x040fec000000184c */
[----:B------:R-:W-:Y:S07]  /*11720*/  HMMA.16816.F32 R200, R8, R26, R200 ;  /* 0x0000001a08c8723c */ /* 0x000fee00000018c8 */
[----:B------:R-:W-:-:S02]  /*11730*/  F2FP.F16.F32.PACK_AB R8, R225, R227 ;  /* 0x000000e3e108723e */ /* 0x000fc400000000ff */
[----:B------:R-:W-:Y:S02]  /*11740*/  F2FP.F16.F32.PACK_AB R9, R220, R226 ;  /* 0x000000e2dc09723e */ /* 0x000fe400000000ff */
[----:B------:R-:W-:Y:S02]  /*11750*/  F2FP.F16.F32.PACK_AB R10, R6, R205 ;  /* 0x000000cd060a723e */ /* 0x000fe400000000ff */
[----:B---3--:R-:W-:Y:S01]  /*11760*/  F2FP.F16.F32.PACK_AB R11, R5, R204 ;  /* 0x000000cc050b723e */ /* 0x008fe200000000ff */
[----:B-1----:R-:W-:Y:S01]  /*11770*/  FFMA.FTZ R7, R122, UR23, -R4 ;  /* 0x000000177a077c23 */ /* 0x002fe20008010804 */
[----:B------:R-:W-:Y:S01]  /*11780*/  MOV R122, R115 ;  /* 0x00000073007a7202 */ /* 0x000fe20000000f00 */
[----:B------:R-:W-:Y:S01]  /*11790*/  IMAD.MOV.U32 R115, RZ, RZ, R121 ;  /* 0x000000ffff737224 */ /* 0x000fe200078e0079 */
[----:B------:R-:W-:Y:S02]  /*117a0*/  MOV R121, R131 ;  /* 0x0000008300797202 */ /* 0x000fe40000000f00 */
[----:B------:R-:W-:Y:S01]  /*117b0*/  MOV R131, R206 ;  /* 0x000000ce00837202 */ /* 0x000fe20000000f00 */
[----:B------:R-:W-:Y:S01]  /*117c0*/  HMMA.16816.F32 R88, R8, R38, R40 ;  /* 0x000000260858723c */ /* 0x000fe20000001828 */
[----:B------:R-:W-:Y:S01]  /*117d0*/  IMAD.MOV.U32 R206, RZ, RZ, R118 ;  /* 0x000000ffffce7224 */ /* 0x000fe200078e0076 */
[----:B------:R1:W-:Y:S01]  /*117e0*/  MUFU.EX2 R40, R7 ;  /* 0x0000000700287308 */ /* 0x0003e20000000800 */
[----:B------:R-:W-:-:S02]  /*117f0*/  MOV R118, R130 ;  /* 0x0000008200767202 */ /* 0x000fc40000000f00 */
[----:B------:R-:W-:Y:S01]  /*11800*/  MOV R130, R133 ;  /* 0x0000008500827202 */ /* 0x000fe20000000f00 */
[----:B------:R-:W-:Y:S01]  /*11810*/  IMAD.MOV.U32 R133, RZ, RZ, R208 ;  /* 0x000000ffff857224 */ /* 0x000fe200078e00d0 */
[----:B------:R-:W-:Y:S02]  /*11820*/  MOV R208, R128 ;  /* 0x0000008000d07202 */ /* 0x000fe40000000f00 */
[----:B------:R-:W-:Y:S01]  /*11830*/  MOV R128, R117 ;  /* 0x0000007500807202 */ /* 0x000fe20000000f00 */
[----:B------:R-:W-:Y:S01]  /*11840*/  IMAD.MOV.U32 R117, RZ, RZ, R120 ;  /* 0x000000ffff757224 */ /* 0x000fe200078e0078 */
[----:B------:R-:W-:Y:S01]  /*11850*/  MOV R120, R123 ;  /* 0x0000007b00787202 */ /* 0x000fe20000000f00 */
[----:B-1----:R-:W-:Y:S01]  /*11860*/  FFMA.FTZ R7, R122, UR23, -R4 ;  /* 0x000000177a077c23 */ /* 0x002fe20008010804 */
        /* <DEDUP_REMOVED lines=11> */
[----:B------:R-:W-:Y:S02]  /*11920*/  MOV R207, R210 ;  /* 0x000000d200cf7202 */ /* 0x000fe40000000f00 */
[----:B------:R-:W-:Y:S02]  /*11930*/  MOV R208, R128 ;  /* 0x0000008000d07202 */ /* 0x000fe40000000f00 */
[----:B------:R-:W-:Y:S01]  /*11940*/  MOV R210, R214 ;  /* 0x000000d600d27202 */ /* 0x000fe20000000f00 */
[----:B-1----:R-:W-:Y:S01]  /*11950*/  FFMA.FTZ R7, R122, UR23, -R4 ;  /* 0x000000177a077c23 */ /* 0x002fe20008010804 */
        /* <DEDUP_REMOVED lines=17> */
[----:B------:R-:W-:Y:S02]  /*11a70*/  MOV R120, R123 ;  /* 0x0000007b00787202 */ /* 0x000fe40000000f00 */
[----:B------:R-:W-:Y:S01]  /*11a80*/  MOV R123, R129 ;  /* 0x00000081007b7202 */ /* 0x000fe20000000f00 */
[----:B------:R-:W-:Y:S02]  /*11a90*/  IMAD.MOV.U32 R129, RZ, RZ, R207 ;  /* 0x000000ffff817224 */ /* 0x000fe400078e00cf */
[----:B--2---:R-:W-:Y:S01]  /*11aa0*/  IMAD.MOV.U32 R214, RZ, RZ, R233 ;  /* 0x000000ffffd67224 */ /* 0x004fe200078e00e9 */
[----:B------:R-:W-:-:S02]  /*11ab0*/  MOV R233, R126 ;  /* 0x0000007e00e97202 */ /* 0x000fc40000000f00 */
[----:B------:R-:W2:Y:S02]  /*11ac0*/  LDL.LU R126, [R1+0x14] ;  /* 0x00001400017e7983 */ /* 0x000ea40000300800 */
[----:B------:R-:W-:Y:S01]  /*11ad0*/  MOV R210, R214 ;  /* 0x000000d600d27202 */ /* 0x000fe20000000f00 */
[----:B------:R-:W-:Y:S01]  /*11ae0*/  IMAD.MOV.U32 R214, RZ, RZ, R233 ;  /* 0x000000ffffd67224 */ /* 0x000fe200078e00e9 */
[----:B------:R-:W-:Y:S02]  /*11af0*/  MOV R233, R244 ;  /* 0x000000f400e97202 */ /* 0x000fe40000000f00 */
[----:B------:R-:W-:Y:S01]  /*11b00*/  MOV R207, R210 ;  /* 0x000000d200cf7202 */ /* 0x000fe20000000f00 */
[----:B------:R-:W3:Y:S01]  /*11b10*/  LDL.LU R244, [R1+0x10] ;  /* 0x0000100001f47983 */ /* 0x000ee20000300800 */
[----:B------:R-:W-:Y:S01]  /*11b20*/  MOV R210, R214 ;  /* 0x000000d600d27202 */ /* 0x000fe20000000f00 */
[----:B------:R-:W-:Y:S01]  /*11b30*/  IMAD.MOV.U32 R214, RZ, RZ, R233 ;  /* 0x000000ffffd67224 */ /* 0x000fe200078e00e9 */
[----:B------:R-:W-:-:S02]  /*11b40*/  MOV R233, R212 ;  /* 0x000000d400e97202 */ /* 0x000fc40000000f00 */
[----:B------:R-:W4:Y:S01]  /*11b50*/  LDL.LU R212, [R1+0x38] ;  /* 0x0000380001d47983 */ /* 0x000f220000300800 */
[----:B------:R1:W-:Y:S02]  /*11b60*/  MUFU.EX2 R42, R7 ;  /* 0x00000007002a7308 */ /* 0x0003e40000000800 */
[----:B-1----:R-:W-:Y:S01]  /*11b70*/  FFMA.FTZ R7, R122, UR23, -R4 ;  /* 0x000000177a077c23 */ /* 0x002fe20008010804 */
[----:B------:R-:W-:Y:S01]  /*11b80*/  MOV R122, R115 ;  /* 0x00000073007a7202 */ /* 0x000fe20000000f00 */
[----:B------:R-:W-:Y:S01]  /*11b90*/  IMAD.MOV.U32 R115, RZ, RZ, R121 ;  /* 0x000000ffff737224 */ /* 0x000fe200078e0079 */
        /* <DEDUP_REMOVED lines=10> */
[----:B------:R-:W-:Y:S02]  /*11c40*/  MOV R123, R129 ;  /* 0x00000081007b7202 */ /* 0x000fe40000000f00 */
[----:B------:R-:W-:Y:S01]  /*11c50*/  MOV R129, R207 ;  /* 0x000000cf00817202 */ /* 0x000fe20000000f00 */
[----:B------:R-:W-:Y:S02]  /*11c60*/  IMAD.MOV.U32 R207, RZ, RZ, R210 ;  /* 0x000000ffffcf7224 */ /* 0x000fe400078e00d2 */
[----:B-1----:R-:W-:Y:S01]  /*11c70*/  FFMA.FTZ R7, R122, UR23, -R4 ;  /* 0x000000177a077c23 */ /* 0x002fe20008010804 */
        /* <DEDUP_REMOVED lines=10> */
[----:B------:R-:W-:-:S02]  /*11d20*/  MOV R117, R120 ;  /* 0x0000007800757202 */ /* 0x000fc40000000f00 */
[----:B------:R-:W-:Y:S01]  /*11d30*/  MOV R120, R123 ;  /* 0x0000007b00787202 */ /* 0x000fe20000000f00 */
[----:B------:R-:W-:Y:S01]  /*11d40*/  IMAD.MOV.U32 R123, RZ, RZ, R129 ;  /* 0x000000ffff7b7224 */ /* 0x000fe200078e0081 */
[----:B------:R-:W-:Y:S02]  /*11d50*/  MOV R129, R207 ;  /* 0x000000cf00817202 */ /* 0x000fe40000000f00 */
[----:B------:R-:W-:Y:S01]  /*11d60*/  MOV R207, R210 ;  /* 0x000000d200cf7202 */ /* 0x000fe20000000f00 */
[----:B------:R-:W-:Y:S02]  /*11d70*/  IMAD.MOV.U32 R210, RZ, RZ, R214 ;  /* 0x000000ffffd27224 */ /* 0x000fe400078e00d6 */
[----:B----4-:R-:W-:Y:S01]  /*11d80*/  IMAD.MOV.U32 R233, RZ, RZ, R212 ;  /* 0x000000ffffe97224 */ /* 0x010fe200078e00d4 */
[----:B------:R-:W-:Y:S02]  /*11d90*/  MOV R212, R104 ;  /* 0x0000006800d47202 */ /* 0x000fe40000000f00 */
[----:B------:R-:W4:Y:S02]  /*11da0*/  LDL.LU R104, [R1+0x184] ;  /* 0x0001840001687983 */ /* 0x000f240000300800 */
[----:B------:R-:W-:-:S02]  /*11db0*/  MOV R214, R233 ;  /* 0x000000e900d67202 */ /* 0x000fc40000000f00 */
[----:B------:R-:W-:Y:S01]  /*11dc0*/  MOV R233, R212 ;  /* 0x000000d400e97202 */ /* 0x000fe20000000f00 */
[----:B------:R-:W-:Y:S02]  /*11dd0*/  IMAD.MOV.U32 R212, RZ, RZ, R215 ;  /* 0x000000ffffd47224 */ /* 0x000fe400078e00d7 */
[----:B------:R-:W2:Y:S01]  /*11de0*/  LDL.LU R215, [R1] ;  /* 0x0000000001d77983 */ /* 0x000ea20000300800 */
[----:B------:R-:W-:Y:S01]  /*11df0*/  HMMA.16816.F32 R172, R8, R36, R44 ;  /* 0x0000002408ac723c */ /* 0x000fe2000000182c */
[----:B------:R1:W-:Y:S02]  /*11e00*/  MUFU.EX2 R44, R7 ;  /* 0x00000007002c7308 */ /* 0x0003e40000000800 */
[----:B-1----:R-:W-:Y:S01]  /*11e10*/  FFMA.FTZ R7, R122, UR23, -R4 ;  /* 0x000000177a077c23 */ /* 0x002fe20008010804 */
        /* <DEDUP_REMOVED lines=19> */
[----:B------:R-:W-:Y:S01]  /*11f50*/  MOV R118, R130 ;  /* 0x0000008200767202 */ /* 0x000fe20000000f00 */
[----:B------:R1:W-:Y:S01]  /*11f60*/  MUFU.EX2 R26, R7 ;  /* 0x00000007001a7308 */ /* 0x0003e20000000800 */
        /* <DEDUP_REMOVED lines=9> */
[----:B-1----:R-:W-:Y:S01]  /*12000*/  FFMA.FTZ R7, R122, UR23, -R4 ;  /* 0x000000177a077c23 */ /* 0x002fe20008010804 */
[----:B------:R-:W-:Y:S01]  /*12010*/  IMAD.MOV.U32 R122, RZ, RZ, R115 ;  /* 0x000000ffff7a7224 */ /* 0x000fe200078e0073 */
[----:B------:R-:W-:Y:S02]  /*12020*/  MOV R115, R121 ;  /* 0x0000007900737202 */ /* 0x000fe40000000f00 */
[----:B------:R-:W-:Y:S01]  /*12030*/  MOV R121, R131 ;  /* 0x0000008300797202 */ /* 0x000fe20000000f00 */
[----:B------:R-:W-:Y:S01]  /*12040*/  IMAD.MOV.U32 R131, RZ, RZ, R206 ;  /* 0x000000ffff837224 */ /* 0x000fe200078e00ce */
[----:B------:R1:W-:Y:S01]  /*12050*/  MUFU.EX2 R25, R7 ;  /* 0x0000000700197308 */ /* 0x0003e20000000800 */
[----:B------:R-:W-:-:S02]  /*12060*/  MOV R129, R207 ;  /* 0x000000cf00817202 */ /* 0x000fc40000000f00 */
[----:B------:R-:W-:Y:S02]  /*12070*/  MOV R206, R118 ;  /* 0x0000007600ce7202 */ /* 0x000fe40000000f00 */
        /* <DEDUP_REMOVED lines=8> */
[----:B------:R-:W-:-:S02]  /*12100*/  MOV R122, R115 ;  /* 0x00000073007a7202 */ /* 0x000fc40000000f00 */
[----:B------:R-:W-:Y:S01]  /*12110*/  MOV R115, R121 ;  /* 0x0000007900737202 */ /* 0x000fe20000000f00 */
[----:B------:R-:W-:Y:S01]  /*12120*/  IMAD.MOV.U32 R121, RZ, RZ, R131 ;  /* 0x000000ffff797224 */ /* 0x000fe200078e0083 */
[----:B------:R-:W-:Y:S01]  /*12130*/  MOV R131, R206 ;  /* 0x000000ce00837202 */ /* 0x000fe20000000f00 */
[----:B------:R-:W-:Y:S01]  /*12140*/  IMAD.MOV.U32 R123, RZ, RZ, R129 ;  /* 0x000000ffff7b7224 */ /* 0x000fe200078e0081 */
[----:B------:R-:W-:Y:S01]  /*12150*/  MOV R206, R118 ;  /* 0x0000007600ce7202 */ /* 0x000fe20000000f00 */
[----:B------:R1:W-:Y:S01]  /*12160*/  MUFU.EX2 R24, R7 ;  /* 0x0000000700187308 */ /* 0x0003e20000000800 */
[----:B------:R-:W-:Y:S01]  /*12170*/  MOV R129, R207 ;  /* 0x000000cf00817202 */ /* 0x000fe20000000f00 */
[----:B------:R-:W-:Y:S01]  /*12180*/  IMAD.MOV.U32 R118, RZ, RZ, R130 ;  /* 0x000000ffff767224 */ /* 0x000fe200078e0082 */
[----:B------:R-:W-:Y:S01]  /*12190*/  MOV R207, R210 ;  /* 0x000000d200cf7202 */ /* 0x000fe20000000f00 */
[----:B------:R-:W-:Y:S01]  /*121a0*/  IMAD.MOV.U32 R210, RZ, RZ, R214 ;  /* 0x000000ffffd27224 */ /* 0x000fe200078e00d6 */
[----:B------:R-:W-:-:S02]  /*121b0*/  MOV R130, R133 ;  /* 0x0000008500827202 */ /* 0x000fc40000000f00 */
[----:B------:R-:W-:Y:S01]  /*121c0*/  MOV R133, R120 ;  /* 0x0000007800857202 */ /* 0x000fe20000000f00 */
[----:B------:R-:W-:Y:S01]  /*121d0*/  IMAD.MOV.U32 R120, RZ, RZ, R123 ;  /* 0x000000ffff787224 */ /* 0x000fe200078e007b */
[----:B------:R-:W-:Y:S01]  /*121e0*/  MOV R123, R129 ;  /* 0x00000081007b7202 */ /* 0x000fe20000000f00 */
[----:B------:R-:W-:Y:S01]  /*121f0*/  HMMA.16816.F32 R80, R8, R70, R28 ;  /* 0x000000460850723c */ /* 0x000fe2000000181c */
[----:B------:R-:W-:Y:S01]  /*12200*/  MOV R129, R207 ;  /* 0x000000cf00817202 */ /* 0x000fe20000000f00 */
[----:B-1----:R-:W-:Y:S01]  /*12210*/  FFMA.FTZ R7, R122, UR23, -R4 ;  /* 0x000000177a077c23 */ /* 0x002fe20008010804 */
[----:B------:R-:W-:Y:S01]  /*12220*/  IMAD.MOV.U32 R122, RZ, RZ, R115 ;  /* 0x000000ffff7a7224 */ /* 0x000fe200078e0073 */
[----:B------:R-:W-:Y:S02]  /*12230*/  MOV R115, R121 ;  /* 0x0000007900737202 */ /* 0x000fe40000000f00 */
[----:B------:R-:W-:Y:S01]  /*12240*/  MOV R121, R131 ;  /* 0x0000008300797202 */ /* 0x000fe20000000f00 */
[----:B------:R-:W-:Y:S01]  /*12250*/  IMAD.MOV.U32 R131, RZ, RZ, R206 ;  /* 0x000000ffff837224 */ /* 0x000fe200078e00ce */
[----:B------:R-:W-:Y:S01]  /*12260*/  MOV R206, R118 ;  /* 0x0000007600ce7202 */ /* 0x000fe20000000f00 */
[----:B------:R-:W-:Y:S01]  /*12270*/  IMAD.MOV.U32 R207, RZ, RZ, R210 ;  /* 0x000000ffffcf7224 */ /* 0x000fe200078e00d2 */
[----:B------:R-:W-:Y:S01]  /*12280*/  MOV R118, R130 ;  /* 0x0000008200767202 */ /* 0x000fe20000000f00 */
[----:B------:R1:W-:Y:S01]  /*12290*/  MUFU.EX2 R28, R7 ;  /* 0x00000007001c7308 */ /* 0x0003e20000000800 */
[----:B------:R-:W-:Y:S01]  /*122a0*/  IMAD.MOV.U32 R130, RZ, RZ, R133 ;  /* 0x000000ffff827224 */ /* 0x000fe200078e0085 */
[----:B------:R-:W-:-:S02]  /*122b0*/  MOV R133, R120 ;  /* 0x0000007800857202 */ /* 0x000fc40000000f00 */
[----:B------:R-:W-:Y:S01]  /*122c0*/  MOV R120, R123 ;  /* 0x0000007b00787202 */ /* 0x000fe20000000f00 */
[----:B------:R-:W-:Y:S01]  /*122d0*/  IMAD.MOV.U32 R123, RZ, RZ, R129 ;  /* 0x000000ffff7b7224 */ /* 0x000fe200078e0081 */
[----:B------:R-:W-:Y:S01]  /*122e0*/  MOV R129, R207 ;  /* 0x000000cf00817202 */ /* 0x000fe20000000f00 */
[----:B------:R-:W-:Y:S02]  /*122f0*/  IMAD.MOV.U32 R231, RZ, RZ, R142 ;  /* 0x000000ffffe77224 */ /* 0x000fe400078e008e */
[----:B-1----:R-:W-:Y:S01]  /*12300*/  FFMA.FTZ R7, R122, UR23, -R4 ;  /* 0x000000177a077c23 */ /* 0x002fe20008010804 */
[----:B------:R-:W-:Y:S02]  /*12310*/  MOV R122, R115 ;  /* 0x00000073007a7202 */ /* 0x000fe40000000f00 */
        /* <DEDUP_REMOVED lines=16> */
[----:B------:R-:W-:Y:S02]  /*12420*/  MOV R130, R133 ;  /* 0x0000008500827202 */ /* 0x000fe40000000f00 */
[----:B------:R-:W-:Y:S02]  /*12430*/  MOV R133, R208 ;  /* 0x000000d000857202 */ /* 0x000fe40000000f00 */
[----:B--2---:R-:W-:Y:S01]  /*12440*/  MOV R212, R215 ;  /* 0x000000d700d47202 */ /* 0x004fe20000000f00 */
[----:B------:R-:W-:-:S03]  /*12450*/  IMAD.MOV.U32 R215, RZ, RZ, R132 ;  /* 0x000000ffffd77224 */ /* 0x000fc600078e0084 */
[----:B------:R-:W-:Y:S01]  /*12460*/  MOV R233, R212 ;  /* 0x000000d400e97202 */ /* 0x000fe20000000f00 */
[----:B------:R-:W-:Y:S01]  /*12470*/  IMAD.MOV.U32 R212, RZ, RZ, R215 ;  /* 0x000000ffffd47224 */ /* 0x000fe200078e00d7 */
[----:B------:R-:W-:Y:S02]  /*12480*/  MOV R215, R139 ;  /* 0x0000008b00d77202 */ /* 0x000fe40000000f00 */
[----:B------:R-:W-:Y:S02]  /*12490*/  MOV R214, R233 ;  /* 0x000000e900d67202 */ /* 0x000fe40000000f00 */
[----:B------:R-:W-:Y:S01]  /*124a0*/  MOV R233, R212 ;  /* 0x000000d400e97202 */ /* 0x000fe20000000f00 */
[----:B------:R-:W-:Y:S01]  /*124b0*/  IMAD.MOV.U32 R212, RZ, RZ, R215 ;  /* 0x000000ffffd47224 */ /* 0x000fe200078e00d7 */
[----:B------:R-:W-:Y:S02]  /*124c0*/  MOV R210, R214 ;  /* 0x000000d600d27202 */ /* 0x000fe40000000f00 */
[----:B------:R-:W-:-:S02]  /*124d0*/  MOV R139, R235 ;  /* 0x000000eb008b7202 */ /* 0x000fc40000000f00 */
[----:B------:R-:W-:Y:S01]  /*124e0*/  MOV R214, R233 ;  /* 0x000000e900d67202 */ /* 0x000fe20000000f00 */
[----:B------:R-:W-:Y:S01]  /*124f0*/  IMAD.MOV.U32 R233, RZ, RZ, R212 ;  /* 0x000000ffffe97224 */ /* 0x000fe200078e00d4 */
[----:B------:R-:W-:Y:S02]  /*12500*/  MOV R215, R139 ;  /* 0x0000008b00d77202 */ /* 0x000fe40000000f00 */
[----:B------:R-:W-:Y:S01]  /*12510*/  MOV R207, R210 ;  /* 0x000000d200cf7202 */ /* 0x000fe20000000f00 */
[----:B------:R-:W-:Y:S01]  /*12520*/  IMAD.MOV.U32 R210, RZ, RZ, R214 ;  /* 0x000000ffffd27224 */ /* 0x000fe200078e00d6 */
[----:B------:R-:W-:Y:S01]  /*12530*/  MOV R139, R209 ;  /* 0x000000d1008b7202 */ /* 0x000fe20000000f00 */
[----:B------:R-:W-:Y:S01]  /*12540*/  IMAD.MOV.U32 R209, RZ, RZ, R103 ;  /* 0x000000ffffd17224 */ /* 0x000fe200078e0067 */
[----:B------:R-:W-:Y:S02]  /*12550*/  MOV R214, R233 ;  /* 0x000000e900d67202 */ /* 0x000fe40000000f00 */
[----:B------:R-:W-:-:S02]  /*12560*/  MOV R212, R215 ;  /* 0x000000d700d47202 */ /* 0x000fc40000000f00 */
[----:B------:R-:W-:Y:S02]  /*12570*/  MOV R233, R211 ;  /* 0x000000d300e97202 */ /* 0x000fe40000000f00 */
[----:B------:R-:W-:Y:S02]  /*12580*/  MOV R132, R234 ;  /* 0x000000ea00847202 */ /* 0x000fe40000000f00 */
[----:B------:R-:W-:Y:S01]  /*12590*/  MOV R215, R139 ;  /* 0x0000008b00d77202 */ /* 0x000fe20000000f00 */
[----:B------:R-:W2:Y:S01]  /*125a0*/  LDL.LU R234, [R1+0x180] ;  /* 0x0001800001ea7983 */ /* 0x000ea20000300800 */
[----:B------:R-:W-:Y:S01]  /*125b0*/  MOV R123, R207 ;  /* 0x000000cf007b7202 */ /* 0x000fe20000000f00 */
[----:B------:R-:W-:Y:S01]  /*125c0*/  IMAD.MOV.U32 R139, RZ, RZ, R209 ;  /* 0x000000ffff8b7224 */ /* 0x000fe200078e00d1 */
[----:B------:R-:W-:Y:S01]  /*125d0*/  MOV R207, R210 ;  /* 0x000000d200cf7202 */ /* 0x000fe20000000f00 */
[----:B------:R-:W2:Y:S01]  /*125e0*/  LDL.LU R235, [R1+0x17c] ;  /* 0x00017c0001eb7983 */ /* 0x000ea20000300800 */
[----:B------:R-:W-:Y:S01]  /*125f0*/  MOV R209, R213 ;  /* 0x000000d500d17202 */ /* 0x000fe20000000f00 */
[----:B------:R-:W-:Y:S01]  /*12600*/  IMAD.MOV.U32 R210, RZ, RZ, R214 ;  /* 0x000000ffffd27224 */ /* 0x000fe200078e00d6 */
[----:B------:R-:W-:Y:S01]  /*12610*/  MOV R213, R241 ;  /* 0x000000f100d57202 */ /* 0x000fe20000000f00 */
[----:B------:R-:W3:Y:S01]  /*12620*/  LDL.LU R103, [R1+0x178] ;  /* 0x0001780001677983 */ /* 0x000ee20000300800 */
[----:B------:R-:W-:Y:S01]  /*12630*/  MOV R214, R233 ;  /* 0x000000e900d67202 */ /* 0x000fe20000000f00 */
[----:B------:R-:W-:Y:S01]  /*12640*/  IMAD.MOV.U32 R211, RZ, RZ, R237 ;  /* 0x000000ffffd37224 */ /* 0x000fe200078e00ed */
[----:B------:R-:W-:Y:S01]  /*12650*/  MOV R233, R231 ;  /* 0x000000e700e97202 */ /* 0x000fe20000000f00 */
[----:B------:R-:W4:Y:S01]  /*12660*/  LDL.LU R241, [R1+0x174] ;  /* 0x0001740001f17983 */ /* 0x000f220000300800 */
[----:B------:R-:W-:-:S03]  /*12670*/  IMAD.MOV.U32 R231, RZ, RZ, R239 ;  /* 0x000000ffffe77224 */ /* 0x000fc600078e00ef */
[----:B------:R-:W2:Y:S04]  /*12680*/  LDL.LU R237, [R1+0x170] ;  /* 0x0001700001ed7983 */ /* 0x000ea80000300800 */
[----:B------:R-:W2:Y:S04]  /*12690*/  LDL.LU R239, [R1+0x16c] ;  /* 0x00016c0001ef7983 */ /* 0x000ea80000300800 */
[----:B------:R-:W3:Y:S01]  /*126a0*/  LDL.LU R208, [R1+0x34] ;  /* 0x0000340001d07983 */ /* 0x000ee20000300800 */
[----:B------:R1:W-:Y:S02]  /*126b0*/  MUFU.EX2 R30, R7 ;  /* 0x00000007001e7308 */ /* 0x0003e40000000800 */
[----:B-1----:R-:W-:Y:S01]  /*126c0*/  FFMA.FTZ R7, R122, UR23, -R4 ;  /* 0x000000177a077c23 */ /* 0x002fe20008010804 */
[----:B------:R-:W-:Y:S01]  /*126d0*/  IMAD.MOV.U32 R122, RZ, RZ, R115 ;  /* 0x000000ffff7a7224 */ /* 0x000fe200078e0073 */
[----:B------:R-:W-:-:S02]  /*126e0*/  MOV R115, R121 ;  /* 0x0000007900737202 */ /* 0x000fc40000000f00 */
[----:B------:R-:W-:Y:S01]  /*126f0*/  MOV R121, R131 ;  /* 0x0000008300797202 */ /* 0x000fe20000000f00 */
[----:B------:R-:W-:Y:S01]  /*12700*/  IMAD.MOV.U32 R131, RZ, RZ, R206 ;  /* 0x000000ffff837224 */ /* 0x000fe200078e00ce */
[----:B------:R-:W-:Y:S02]  /*12710*/  MOV R206, R118 ;  /* 0x0000007600ce7202 */ /* 0x000fe40000000f00 */
[----:B------:R-:W-:Y:S01]  /*12720*/  MOV R118, R130 ;  /* 0x0000008200767202 */ /* 0x000fe20000000f00 */
[----:B------:R-:W-:Y:S01]  /*12730*/  IMAD.MOV.U32 R130, RZ, RZ, R133 ;  /* 0x000000ffff827224 */ /* 0x000fe200078e0085 */
[----:B---3--:R-:W-:Y:S02]  /*12740*/  MOV R133, R208 ;  /* 0x000000d000857202 */ /* 0x008fe40000000f00 */
[----:B------:R-:W-:Y:S02]  /*12750*/  MOV R208, R128 ;  /* 0x0000008000d07202 */ /* 0x000fe40000000f00 */
[----:B------:R-:W3:Y:S01]  /*12760*/  LDL.LU R128, [R1+0x30] ;  /* 0x0000300001807983 */ /* 0x000ee20000300800 */
[----:B------:R1:W-:Y:S01]  /*12770*/  MUFU.EX2 R31, R7 ;  /* 0x00000007001f7308 */ /* 0x0003e20000000800 */
[----:B------:R-:W-:Y:S01]  /*12780*/  HMMA.16816.F32 R84, R8, R68, R32 ;  /* 0x000000440854723c */ /* 0x000fe20000001820 */
[----:B-1----:R-:W-:Y:S01]  /*12790*/  FFMA.FTZ R7, R122, UR23, -R4 ;  /* 0x000000177a077c23 */ /* 0x002fe20008010804 */
[----:B------:R-:W-:Y:S01]  /*127a0*/  IMAD.MOV.U32 R122, RZ, RZ, R115 ;  /* 0x000000ffff7a7224 */ /* 0x000fe200078e0073 */
[----:B------:R-:W-:-:S02]  /*127b0*/  MOV R115, R121 ;  /* 0x0000007900737202 */ /* 0x000fc40000000f00 */
[----:B------:R-:W-:Y:S01]  /*127c0*/  MOV R121, R131 ;  /* 0x0000008300797202 */ /* 0x000fe20000000f00 */
[----:B------:R-:W-:Y:S01]  /*127d0*/  IMAD.MOV.U32 R131, RZ, RZ, R206 ;  /* 0x000000ffff837224 */ /* 0x000fe200078e00ce */
[----:B------:R1:W-:Y:S01]  /*127e0*/  MUFU.EX2 R32, R7 ;  /* 0x0000000700207308 */ /* 0x0003e20000000800 */
[----:B------:R-:W-:Y:S02]  /*127f0*/  MOV R206, R118 ;  /* 0x0000007600ce7202 */ /* 0x000fe40000000f00 */
[----:B------:R-:W-:Y:S01]  /*12800*/  MOV R118, R130 ;  /* 0x0000008200767202 */ /* 0x000fe20000000f00 */
[----:B------:R-:W-:Y:S01]  /*12810*/  IMAD.MOV.U32 R130, RZ, RZ, R133 ;  /* 0x000000ffff827224 */ /* 0x000fe200078e0085 */
[----:B------:R-:W-:Y:S01]  /*12820*/  MOV R133, R208 ;  /* 0x000000d000857202 */ /* 0x000fe20000000f00 */
        /* <DEDUP_REMOVED lines=8> */
[----:B------:R1:W-:Y:S02]  /*128b0*/  MUFU.EX2 R33, R7 ;  /* 0x0000000700217308 */ /* 0x0003e40000000800 */
[----:B-1----:R-:W-:Y:S01]  /*128c0*/  FFMA.FTZ R7, R122, UR23, -R4 ;  /* 0x000000177a077c23 */ /* 0x002fe20008010804 */
[----:B---3--:R-:W-:Y:S01]  /*128d0*/  MOV R208, R128 ;  /* 0x0000008000d07202 */ /* 0x008fe20000000f00 */
[----:B------:R-:W-:Y:S02]  /*128e0*/  IMAD.MOV.U32 R128, RZ, RZ, R246 ;  /* 0x000000ffff807224 */ /* 0x000fe400078e00f6 */
[----:B------:R-:W3:Y:S01]  /*128f0*/  LDL.LU R246, [R1+0x28] ;  /* 0x0000280001f67983 */ /* 0x000ee20000300800 */
[----:B------:R-:W-:Y:S01]  /*12900*/  MOV R133, R208 ;  /* 0x000000d000857202 */ /* 0x000fe20000000f00 */
[----:B------:R-:W-:Y:S01]  /*12910*/  IMAD.MOV.U32 R208, RZ, RZ, R128 ;  /* 0x000000ffffd07224 */ /* 0x000fe200078e0080 */
[----:B------:R-:W-:-:S02]  /*12920*/  MOV R128, R252 ;  /* 0x000000fc00807202 */ /* 0x000fc40000000f00 */
[----:B------:R-:W4:Y:S04]  /*12930*/  LDL.LU R252, [R1+0x20] ;  /* 0x0000200001fc7983 */ /* 0x000f280000300800 */
[----:B------:R-:W2:Y:S02]  /*12940*/  LDL.LU R122, [R1+0x94] ;  /* 0x00009400017a7983 */ /* 0x000ea40000300800 */
[----:B--2---:R-:W-:Y:S02]  /*12950*/  FFMA.FTZ R74, R122, R65, R125 ;  /* 0x000000417a4a7223 */ /* 0x004fe4000001007d */
[----:B------:R-:W2:Y:S01]  /*12960*/  LDL.LU R122, [R1+0x90] ;  /* 0x00009000017a7983 */ /* 0x000ea20000300800 */
[----:B------:R-:W-:-:S04]  /*12970*/  FFMA.FTZ R4, R103, UR23, -R4 ;  /* 0x0000001767047c23 */ /* 0x000fc80008010804 */
[----:B------:R1:W-:Y:S01]  /*12980*/  MUFU.EX2 R35, R4 ;  /* 0x0000000400237308 */ /* 0x0003e20000000800 */
[----:B------:R-:W-:Y:S01]  /*12990*/  HMMA.16816.F32 R140, R8, R16, R60 ;  /* 0x00000010088c723c */ /* 0x000fe2000000183c */
[----:B---3--:R-:W-:-:S05]  /*129a0*/  FFMA.FTZ R65, R246, UR23, -R3 ;  /* 0x00000017f6417c23 */ /* 0x008fca0008010803 */
[----:B------:R-:W-:Y:S01]  /*129b0*/  HMMA.16816.F32 R152, R8, R18, R56 ;  /* 0x000000120898723c */ /* 0x000fe20000001838 */
[----:B--2---:R-:W-:Y:S01]  /*129c0*/  FFMA.FTZ R75, R122, R64, R124 ;  /* 0x000000407a4b7223 */ /* 0x004fe2000001007c */
        /* <DEDUP_REMOVED lines=10> */
[----:B----4-:R-:W-:Y:S02]  /*12a70*/  IMAD.MOV.U32 R117, RZ, RZ, R252 ;  /* 0x000000ffff757224 */ /* 0x010fe400078e00fc */
[----:B-1----:R-:W-:Y:S01]  /*12a80*/  FFMA.FTZ R4, R122, UR23, -R3 ;  /* 0x000000177a047c23 */ /* 0x002fe20008010803 */
[----:B------:R-:W-:Y:S01]  /*12a90*/  IMAD.MOV.U32 R122, RZ, RZ, R208 ;  /* 0x000000ffff7a7224 */ /* 0x000fe200078e00d0 */
[----:B------:R-:W-:Y:S02]  /*12aa0*/  MOV R252, R241 ;  /* 0x000000f100fc7202 */ /* 0x000fe40000000f00 */
[----:B------:R-:W-:Y:S01]  /*12ab0*/  MOV R208, R117 ;  /* 0x0000007500d07202 */ /* 0x000fe20000000f00 */
[----:B------:R-:W2:Y:S01]  /*12ac0*/  LDL.LU R241, [R1+0x168] ;  /* 0x0001680001f17983 */ /* 0x000ea20000300800 */
[----:B------:R-:W-:Y:S02]  /*12ad0*/  MOV R117, R126 ;  /* 0x0000007e00757202 */ /* 0x000fe40000000f00 */
[----:B------:R-:W-:-:S02]  /*12ae0*/  MOV R126, R243 ;  /* 0x000000f3007e7202 */ /* 0x000fc40000000f00 */
[----:B------:R-:W3:Y:S01]  /*12af0*/  LDL.LU R243, [R1+0x164] ;  /* 0x0001640001f37983 */ /* 0x000ee20000300800 */
        /* <DEDUP_REMOVED lines=8> */
[----:B------:R-:W-:-:S02]  /*12b80*/  IMAD.MOV.U32 R128, RZ, RZ, R252 ;  /* 0x000000ffff807224 */ /* 0x000fc400078e00fc */
[----:B------:R1:W-:Y:S01]  /*12b90*/  MUFU.EX2 R252, R4 ;  /* 0x0000000400fc7308 */ /* 0x0003e20000000800 */
[----:B------:R-:W-:Y:S01]  /*12ba0*/  HMMA.16816.F32 R156, R8, R20, R52 ;  /* 0x00000014089c723c */ /* 0x000fe20000001834 */
[--C-:B------:R-:W-:Y:S01]  /*12bb0*/  FFMA.FTZ R103, R117, UR23, -R3.reuse ;  /* 0x0000001775677c23 */ /* 0x100fe20008010803 */
[----:B------:R-:W-:-:S04]  /*12bc0*/  FFMA.FTZ R117, R244, UR23, -R3 ;  /* 0x00000017f4757c23 */ /* 0x000fc80008010803 */
[----:B------:R-:W-:Y:S01]  /*12bd0*/  HMMA.16816.F32 R168, R8, R22, R48 ;  /* 0x0000001608a8723c */ /* 0x000fe20000001830 */
[----:B-1----:R-:W-:-:S06]  /*12be0*/  FFMA.FTZ R4, R119, UR23, -R3 ;  /* 0x0000001777047c23 */ /* 0x002fcc0008010803 */
[--C-:B------:R-:W-:Y:S01]  /*12bf0*/  FFMA.FTZ R9, R122, UR23, -R3.reuse ;  /* 0x000000177a097c23 */ /* 0x100fe20008010803 */
[----:B------:R1:W4:Y:S08]  /*12c00*/  MUFU.EX2 R45, R4 ;  /* 0x00000004002d7308 */ /* 0x0003300000000800 */
[----:B------:R4:W-:Y:S01]  /*12c10*/  MUFU.EX2 R246, R9 ;  /* 0x0000000900f67308 */ /* 0x0009e20000000800 */
[----:B-1----:R-:W-:-:S07]  /*12c20*/  FFMA.FTZ R4, R115, UR23, -R3 ;  /* 0x0000001773047c23 */ /* 0x002fce0008010803 */
[----:B------:R-:W1:Y:S01]  /*12c30*/  MUFU.EX2 R244, R4 ;  /* 0x0000000400f47308 */ /* 0x000e620000000800 */
[--C-:B------:R-:W-:Y:S01]  /*12c40*/  FFMA.FTZ R72, R128, UR23, -R3.reuse ;  /* 0x0000001780487c23 */ /* 0x100fe20008010803 */
[--C-:B------:R-:W-:Y:S01]  /*12c50*/  FFMA.FTZ R128, R120, UR23, -R3.reuse ;  /* 0x0000001778807c23 */ /* 0x100fe20008010803 */
[----:B------:R-:W-:Y:S01]  /*12c60*/  FFMA.FTZ R119, R95, UR23, -R2 ;  /* 0x000000175f777c23 */ /* 0x000fe20008010802 */
[----:B------:R-:W-:Y:S01]  /*12c70*/  FFMA.FTZ R122, R230, UR23, -R0 ;  /* 0x00000017e67a7c23 */ /* 0x000fe20008010800 */
[--C-:B------:R-:W-:Y:S01]  /*12c80*/  FFMA.FTZ R8, R121, UR23, -R3.reuse ;  /* 0x0000001779087c23 */ /* 0x100fe20008010803 */
[--C-:B------:R-:W-:Y:S01]  /*12c90*/  FFMA.FTZ R10, R206, UR23, -R3.reuse ;  /* 0x00000017ce0a7c23 */ /* 0x100fe20008010803 */
[--C-:B------:R-:W-:Y:S01]  /*12ca0*/  FFMA.FTZ R11, R118, UR23, -R3.reuse ;  /* 0x00000017760b7c23 */ /* 0x100fe20008010803 */
[----:B------:R-:W-:Y:S01]  /*12cb0*/  FFMA.FTZ R61, R208, UR23, -R3 ;  /* 0x00000017d03d7c23 */ /* 0x000fe20008010803 */
[----:B------:R-:W-:Y:S01]  /*12cc0*/  FFMA.FTZ R120, R94, UR23, -R2 ;  /* 0x000000175e787c23 */ /* 0x000fe20008010802 */
[----:B----4-:R-:W-:Y:S01]  /*12cd0*/  IMAD.MOV.U32 R95, RZ, RZ, R45 ;  /* 0x000000ffff5f7224 */ /* 0x010fe200078e002d */
[----:B------:R-:W4:Y:S01]  /*12ce0*/  MUFU.EX2 R34, R7 ;  /* 0x0000000700227308 */ /* 0x000f220000000800 */
[----:B------:R-:W-:Y:S01]  /*12cf0*/  IMAD.MOV.U32 R230, RZ, RZ, R40 ;  /* 0x000000ffffe67224 */ /* 0x000fe200078e0028 */
[----:B------:R-:W-:Y:S01]  /*12d00*/  MOV R208, R207 ;  /* 0x000000cf00d07202 */ /* 0x000fe20000000f00 */
[----:B------:R-:W-:Y:S01]  /*12d10*/  IMAD.MOV.U32 R207, RZ, RZ, R214 ;  /* 0x000000ffffcf7224 */ /* 0x000fe200078e00d6 */
[----:B------:R-:W-:Y:S01]  /*12d20*/  MOV R94, R15 ;  /* 0x0000000f005e7202 */ /* 0x000fe20000000f00 */
[--C-:B------:R-:W-:Y:S01]  /*12d30*/  FFMA.FTZ R66, R219, UR23, -R2.reuse ;  /* 0x00000017db427c23 */ /* 0x100fe20008010802 */
[----:B------:R-:W-:Y:S01]  /*12d40*/  MOV R214, R233 ;  /* 0x000000e900d67202 */ /* 0x000fe20000000f00 */
[----:B------:R-:W-:Y:S01]  /*12d50*/  FFMA.FTZ R73, R218, UR23, -R2 ;  /* 0x00000017da497c23 */ /* 0x000fe20008010802 */
[----:B------:R1:W-:Y:S01]  /*12d60*/  MUFU.EX2 R233, R8 ;  /* 0x0000000800e97308 */ /* 0x0003e20000000800 */
[----:B------:R-:W-:-:S07]  /*12d70*/  F2FP.F16.F32.PACK_AB R9, R95, R252 ;  /* 0x000000fc5f09723e */ /* 0x000fce00000000ff */
[----:B------:R4:W-:Y:S08]  /*12d80*/  MUFU.EX2 R219, R10 ;  /* 0x0000000a00db7308 */ /* 0x0009f00000000800 */
[----:B------:R4:W-:Y:S01]  /*12d90*/  MUFU.EX2 R218, R11 ;  /* 0x0000000b00da7308 */ /* 0x0009e20000000800 */
[----:B-1----:R-:W-:Y:S02]  /*12da0*/  F2FP.F16.F32.PACK_AB R8, R192, R193 ;  /* 0x000000c1c008723e */ /* 0x002fe400000000ff */
[----:B----4-:R-:W-:-:S02]  /*12db0*/  F2FP.F16.F32.PACK_AB R10, R230, R94 ;  /* 0x0000005ee60a723e */ /* 0x010fc400000000ff */
[----:B------:R-:W-:Y:S01]  /*12dc0*/  F2FP.F16.F32.PACK_AB R11, R244, R246 ;  /* 0x000000f6f40b723e */ /* 0x000fe200000000ff */
[--C-:B------:R-:W-:Y:S01]  /*12dd0*/  FFMA.FTZ R7, R131, UR23, -R3.reuse ;  /* 0x0000001783077c23 */ /* 0x100fe20008010803 */
[--C-:B------:R-:W-:Y:S01]  /*12de0*/  FFMA.FTZ R60, R130, UR23, -R3.reuse ;  /* 0x00000017823c7c23 */ /* 0x100fe20008010803 */
[----:B------:R-:W-:-:S04]  /*12df0*/  FFMA.FTZ R62, R133, UR23, -R3 ;  /* 0x00000017853e7c23 */ /* 0x000fc80008010803 */
[----:B------:R-:W-:Y:S01]  /*12e00*/  HMMA.16816.F32 R56, R8, R16, R144 ;  /* 0x000000100838723c */ /* 0x000fe20000001890 */
[----:B------:R-:W4:Y:S01]  /*12e10*/  LDL.LU R144, [R1+0x118] ;  /* 0x0001180001907983 */ /* 0x000f220000300800 */
[--C-:B------:R-:W-:Y:S01]  /*12e20*/  FFMA.FTZ R104, R104, UR23, -R3.reuse ;  /* 0x0000001768687c23 */ /* 0x100fe20008010803 */
[--C-:B------:R-:W-:Y:S01]  /*12e30*/  FFMA.FTZ R126, R126, UR23, -R3.reuse ;  /* 0x000000177e7e7c23 */ /* 0x100fe20008010803 */
[--C-:B------:R-:W-:Y:S01]  /*12e40*/  FFMA.FTZ R127, R127, UR23, -R3.reuse ;  /* 0x000000177f7f7c23 */ /* 0x100fe20008010803 */
[----:B------:R-:W-:Y:S01]  /*12e50*/  FFMA.FTZ R129, R129, UR23, -R3 ;  /* 0x0000001781817c23 */ /* 0x000fe20008010803 */
[--C-:B------:R-:W-:Y:S01]  /*12e60*/  FFMA.FTZ R13, R239, UR23, -R2.reuse ;  /* 0x00000017ef0d7c23 */ /* 0x100fe20008010802 */
[----:B------:R-:W-:Y:S01]  /*12e70*/  FFMA.FTZ R12, R237, UR23, -R2 ;  /* 0x00000017ed0c7c23 */ /* 0x000fe20008010802 */
[----:B------:R-:W-:Y:S01]  /*12e80*/  MOV R239, R33 ;  /* 0x0000002100ef7202 */ /* 0x000fe20000000f00 */
[----:B------:R-:W-:Y:S02]  /*12e90*/  IMAD.MOV.U32 R237, RZ, RZ, R32 ;  /* 0x000000ffffed7224 */ /* 0x000fe400078e0020 */
[--C-:B--2---:R-:W-:Y:S01]  /*12ea0*/  FFMA.FTZ R14, R241, UR23, -R2.reuse ;  /* 0x00000017f10e7c23 */ /* 0x104fe20008010802 */
[----:B------:R-:W-:Y:S01]  /*12eb0*/  MOV R241, R34 ;  /* 0x0000002200f17202 */ /* 0x000fe20000000f00 */
[----:B---3--:R-:W-:Y:S01]  /*12ec0*/  FFMA.FTZ R3, R243, UR23, -R2 ;  /* 0x00000017f3037c23 */ /* 0x008fe20008010802 */
[----:B------:R-:W-:-:S02]  /*12ed0*/  IMAD.MOV.U32 R243, RZ, RZ, R35 ;  /* 0x000000fffff37224 */ /* 0x000fc400078e0023 */
[----:B------:R-:W-:Y:S01]  /*12ee0*/  HMMA.16816.F32 R32, R8, R20, R160 ;  /* 0x000000140820723c */ /* 0x000fe200000018a0 */
[----:B------:R-:W2:Y:S01]  /*12ef0*/  LDL.LU R160, [R1+0x108] ;  /* 0x0001080001a07983 */ /* 0x000ea20000300800 */
[--C-:B------:R-:W-:Y:S01]  /*12f00*/  FFMA.FTZ R64, R235, UR23, -R2.reuse ;  /* 0x00000017eb407c23 */ /* 0x100fe20008010802 */
[--C-:B------:R-:W-:Y:S01]  /*12f10*/  FFMA.FTZ R63, R234, UR23, -R2.reuse ;  /* 0x00000017ea3f7c23 */ /* 0x100fe20008010802 */
[--C-:B------:R-:W-:Y:S01]  /*12f20*/  FFMA.FTZ R107, R97, UR23, -R2.reuse ;  /* 0x00000017616b7c23 */ /* 0x100fe20008010802 */
[----:B------:R-:W-:Y:S01]  /*12f30*/  FFMA.FTZ R118, R96, UR23, -R2 ;  /* 0x0000001760767c23 */ /* 0x000fe20008010802 */
[----:B------:R-:W-:Y:S01]  /*12f40*/  MOV R235, R31 ;  /* 0x0000001f00eb7202 */ /* 0x000fe20000000f00 */
[----:B------:R-:W-:Y:S01]  /*12f50*/  IMAD.MOV.U32 R97, RZ, RZ, R29 ;  /* 0x000000ffff617224 */ /* 0x000fe200078e001d */
[----:B------:R-:W-:Y:S02]  /*12f60*/  MOV R234, R30 ;  /* 0x0000001e00ea7202 */ /* 0x000fe40000000f00 */
[----:B------:R-:W-:-:S02]  /*12f70*/  MOV R96, R28 ;  /* 0x0000001c00607202 */ /* 0x000fc40000000f00 */
[----:B------:R-:W1:Y:S01]  /*12f80*/  LDSM.16.MT88.4 R28, [R221+0xa000] ;  /* 0x00a00000dd1c783b */ /* 0x000e620000004200 */
[----:B------:R-:W-:Y:S01]  /*12f90*/  IMAD.MOV.U32 R133, RZ, RZ, R123 ;  /* 0x000000ffff857224 */ /* 0x000fe200078e007b */
[----:B------:R-:W-:Y:S01]  /*12fa0*/  MOV R123, R210 ;  /* 0x000000d2007b7202 */ /* 0x000fe20000000f00 */
[--C-:B------:R-:W-:Y:S01]  /*12fb0*/  FFMA.FTZ R105, R217, UR23, -R2.reuse ;  /* 0x00000017d9697c23 */ /* 0x100fe20008010802 */
[----:B------:R-:W-:Y:S01]  /*12fc0*/  MOV R210, R231 ;  /* 0x000000e700d27202 */ /* 0x000fe20000000f00 */
[--C-:B------:R-:W-:Y:S01]  /*12fd0*/  FFMA.FTZ R106, R100, UR23, -R2.reuse ;  /* 0x00000017646a7c23 */ /* 0x100fe20008010802 */
[----:B------:R3:W1:Y:S01]  /*12fe0*/  MUFU.EX2 R231, R7 ;  /* 0x0000000700e77308 */ /* 0x0006620000000800 */
        /* <DEDUP_REMOVED lines=8> */
[----:B------:R-:W-:Y:S01]  /*13070*/  MOV R130, R123 ;  /* 0x0000007b00827202 */ /* 0x000fe20000000f00 */
[--C-:B------:R-:W-:Y:S01]  /*13080*/  FFMA.FTZ R101, R245, UR23, -R0.reuse ;  /* 0x00000017f5657c23 */ /* 0x100fe20008010800 */
[--C-:B------:R-:W-:Y:S01]  /*13090*/  FFMA.FTZ R110, R242, UR23, -R0.reuse ;  /* 0x00000017f26e7c23 */ /* 0x100fe20008010800 */
[--C-:B------:R-:W-:Y:S01]  /*130a0*/  FFMA.FTZ R114, R240, UR23, -R0.reuse ;  /* 0x00000017f0727c23 */ /* 0x100fe20008010800 */
[--C-:B------:R-:W-:Y:S01]  /*130b0*/  FFMA.FTZ R115, R238, UR23, -R0.reuse ;  /* 0x00000017ee737c23 */ /* 0x100fe20008010800 */
[----:B------:R-:W-:Y:S01]  /*130c0*/  FFMA.FTZ R116, R236, UR23, -R0 ;  /* 0x00000017ec747c23 */ /* 0x000fe20008010800 */
[----:B------:R-:W-:-:S02]  /*130d0*/  IMAD.MOV.U32 R250, RZ, RZ, R27 ;  /* 0x000000fffffa7224 */ /* 0x000fc400078e001b */
[----:B---3--:R-:W-:Y:S01]  /*130e0*/  FFMA.FTZ R7, R133, UR23, -R0 ;  /* 0x0000001785077c23 */ /* 0x008fe20008010800 */
[----:B------:R-:W-:Y:S01]  /*130f0*/  MOV R247, R26 ;  /* 0x0000001a00f77202 */ /* 0x000fe20000000f00 */
[----:B------:R-:W-:Y:S01]  /*13100*/  IMAD.MOV.U32 R249, RZ, RZ, R24 ;  /* 0x000000fffff97224 */ /* 0x000fe200078e0018 */
[----:B------:R-:W-:Y:S01]  /*13110*/  MOV R248, R25 ;  /* 0x0000001900f87202 */ /* 0x000fe20000000f00 */
        /* <DEDUP_REMOVED lines=8> */
[----:B------:R-:W-:Y:S01]  /*131a0*/  LDSM.16.MT88.4 R24, [R224+0xa000] ;  /* 0x00a00000e018783b */ /* 0x000fe20000004200 */
[----:B------:R-:W-:Y:S01]  /*131b0*/  MOV R0, R215 ;  /* 0x000000d700007202 */ /* 0x000fe20000000f00 */
[----:B------:R3:W-:Y:S01]  /*131c0*/  MUFU.EX2 R217, R3 ;  /* 0x0000000300d97308 */ /* 0x0007e20000000800 */
[----:B------:R-:W-:Y:S01]  /*131d0*/  MOV R146, R213 ;  /* 0x000000d500927202 */ /* 0x000fe20000000f00 */
[----:B------:R-:W-:Y:S01]  /*131e0*/  HMMA.16816.F32 R44, R8, R18, R148 ;  /* 0x00000012082c723c */ /* 0x000fe20000001894 */
[----:B------:R-:W4:Y:S05]  /*131f0*/  LDSM.16.MT88.4 R20, [R222+0xa000] ;  /* 0x00a00000de14783b */ /* 0x000f2a0000004200 */
[----:B------:R-:W-:Y:S01]  /*13200*/  MUFU.EX2 R208, R15 ;  /* 0x0000000f00d07308 */ /* 0x000fe20000000800 */
[----:B------:R-:W-:Y:S01]  /*13210*/  IMAD.MOV.U32 R240, RZ, RZ, R43 ;  /* 0x000000fffff07224 */ /* 0x000fe200078e002b */
[----:B------:R-:W-:-:S02]  /*13220*/  MOV R238, R42 ;  /* 0x0000002a00ee7202 */ /* 0x000fc40000000f00 */
[----:B------:R-:W-:Y:S01]  /*13230*/  MOV R236, R41 ;  /* 0x0000002900ec7202 */ /* 0x000fe20000000f00 */
[----:B------:R-:W-:Y:S01]  /*13240*/  IMAD.MOV.U32 R133, RZ, RZ, R139 ;  /* 0x000000ffff857224 */ /* 0x000fe200078e008b */
[C---:B------:R-:W-:Y:S01]  /*13250*/  HMMA.16816.F32 R76, R8.reuse, R68, R76 ;  /* 0x00000044084c723c */ /* 0x040fe2000000184c */
[----:B------:R-:W-:Y:S01]  /*13260*/  MOV R245, R210 ;  /* 0x000000d200f57202 */ /* 0x000fe20000000f00 */
[----:B------:R-:W1:Y:S01]  /*13270*/  MUFU.EX2 R215, R14 ;  /* 0x0000000e00d77308 */ /* 0x000e620000000800 */
[----:B------:R-:W-:Y:S01]  /*13280*/  MOV R131, R207 ;  /* 0x000000cf00837202 */ /* 0x000fe20000000f00 */
[----:B------:R-:W4:Y:S02]  /*13290*/  LDSM.16.MT88.4 R16, [R223+0xa000] ;  /* 0x00a00000df10783b */ /* 0x000f240000004200 */
[----:B------:R-:W-:Y:S01]  /*132a0*/  HMMA.16816.F32 R52, R8, R36, R176 ;  /* 0x000000240834723c */ /* 0x000fe200000018b0 */
[----:B------:R-:W-:-:S03]  /*132b0*/  MOV R251, R138 ;  /* 0x0000008a00fb7202 */ /* 0x000fc60000000f00 */
[----:B------:R-:W-:Y:S01]  /*132c0*/  MUFU.EX2 R206, R65 ;  /* 0x0000004100ce7308 */ /* 0x000fe20000000800 */
[----:B------:R-:W-:-:S07]  /*132d0*/  IMAD.MOV.U32 R145, RZ, RZ, R95 ;  /* 0x000000ffff917224 */ /* 0x000fce00078e005f */
[----:B------:R-:W-:Y:S08]  /*132e0*/  MUFU.EX2 R103, R103 ;  /* 0x0000006700677308 */ /* 0x000ff00000000800 */
[----:B------:R-:W-:Y:S08]  /*132f0*/  MUFU.EX2 R104, R104 ;  /* 0x0000006800687308 */ /* 0x000ff00000000800 */
[----:B------:R-:W-:Y:S01]  /*13300*/  MUFU.EX2 R117, R117 ;  /* 0x0000007500757308 */ /* 0x000fe20000000800 */
[----:B------:R-:W-:Y:S01]  /*13310*/  IMAD.MOV.U32 R161, RZ, RZ, R194 ;  /* 0x000000ffffa17224 */ /* 0x000fe200078e00c2 */
[----:B------:R-:W-:Y:S01]  /*13320*/  MOV R162, R195 ;  /* 0x000000c300a27202 */ /* 0x000fe20000000f00 */
[----:B------:R-:W-:Y:S05]  /*13330*/  LDSM.16.MT88.4 R164, [R224+0xb800] ;  /* 0x00b80000e0a4783b */ /* 0x000fea0000004200 */
[----:B------:R-:W-:Y:S08]  /*13340*/  MUFU.EX2 R216, R13 ;  /* 0x0000000d00d87308 */ /* 0x000ff00000000800 */
[----:B------:R1:W-:Y:S08]  /*13350*/  MUFU.EX2 R214, R12 ;  /* 0x0000000c00d67308 */ /* 0x0003f00000000800 */
[----:B------:R-:W-:Y:S08]  /*13360*/  MUFU.EX2 R213, R7 ;  /* 0x0000000700d57308 */ /* 0x000ff00000000800 */
[----:B------:R4:W4:Y:S08]  /*13370*/  MUFU.EX2 R212, R4 ;  /* 0x0000000400d47308 */ /* 0x0009300000000800 */
[----:B------:R4:W4:Y:S01]  /*13380*/  MUFU.EX2 R211, R2 ;  /* 0x0000000200d37308 */ /* 0x0009220000000800 */
[----:B---3--:R-:W-:Y:S01]  /*13390*/  MOV R3, R209 ;  /* 0x000000d100037202 */ /* 0x008fe20000000f00 */
[----:B------:R-:W-:Y:S01]  /*133a0*/  HMMA.16816.F32 R40, R8, R38, R180 ;  /* 0x000000260828723c */ /* 0x000fe200000018b4 */
[----:B------:R-:W-:Y:S01]  /*133b0*/  FADD.FTZ R0, R0, R75 ;  /* 0x0000004b00007221 */ /* 0x000fe20000010000 */
[----:B-1----:R-:W-:-:S02]  /*133c0*/  F2FP.F16.F32.PACK_AB R12, R238, R236 ;  /* 0x000000ecee0c723e */ /* 0x002fc400000000ff */
[----:B------:R-:W-:Y:S02]  /*133d0*/  F2FP.F16.F32.PACK_AB R14, R242, R240 ;  /* 0x000000f0f20e723e */ /* 0x000fe400000000ff */
[----:B------:R-:W-:Y:S01]  /*133e0*/  HMMA.16816.F32 R68, R8, R70, R200 ;  /* 0x000000460844723c */ /* 0x000fe200000018c8 */
[----:B----4-:R-:W-:Y:S01]  /*133f0*/  FADD.FTZ R4, R146, R92 ;  /* 0x0000005c92047221 */ /* 0x010fe20000010000 */
[----:B------:R-:W-:Y:S02]  /*13400*/  F2FP.F16.F32.PACK_AB R13, R231, R233 ;  /* 0x000000e9e70d723e */ /* 0x000fe400000000ff */
[----:B------:R-:W-:Y:S01]  /*13410*/  F2FP.F16.F32.PACK_AB R15, R218, R219 ;  /* 0x000000dbda0f723e */ /* 0x000fe200000000ff */
[----:B------:R-:W-:Y:S01]  /*13420*/  FADD.FTZ R3, R3, R93 ;  /* 0x0000005d03037221 */ /* 0x000fe20000010000 */
[----:B------:R-:W-:Y:S01]  /*13430*/  IMAD.MOV.U32 R151, RZ, RZ, R131 ;  /* 0x000000ffff977224 */ /* 0x000fe200078e0083 */
[----:B------:R-:W-:Y:S01]  /*13440*/  F2FP.F16.F32.PACK_AB R8, R215, R217 ;  /* 0x000000d9d708723e */ /* 0x000fe200000000ff */
[----:B------:R-:W-:Y:S01]  /*13450*/  FADD.FTZ R2, R133, R74 ;  /* 0x0000004a85027221 */ /* 0x000fe20000010000 */
[----:B------:R-:W-:Y:S01]  /*13460*/  F2FP.F16.F32.PACK_AB R9, R212, R213 ;  /* 0x000000d5d409723e */ /* 0x000fe200000000ff */
[----:B------:R-:W-:Y:S01]  /*13470*/  MUFU.EX2 R210, R72 ;  /* 0x0000004800d27308 */ /* 0x000fe20000000800 */
[----:B------:R-:W-:Y:S01]  /*13480*/  F2FP.F16.F32.PACK_AB R10, R214, R216 ;  /* 0x000000d8d60a723e */ /* 0x000fe200000000ff */
[----:B------:R-:W-:Y:S01]  /*13490*/  LDSM.16.MT88.4 R36, [R224+0xa800] ;  /* 0x00a80000e024783b */ /* 0x000fe20000004200 */
[----:B------:R-:W-:Y:S01]  /*134a0*/  F2FP.F16.F32.PACK_AB R11, R208, R211 ;  /* 0x000000d3d00b723e */ /* 0x000fe200000000ff */
[----:B------:R-:W-:Y:S01]  /*134b0*/  FADD.FTZ R4, R147, R4 ;  /* 0x0000000493047221 */ /* 0x000fe20000010000 */
[----:B------:R-:W-:Y:S01]  /*134c0*/  FADD.FTZ R0, R245, R0 ;  /* 0x00000000f5007221 */ /* 0x000fe20000010000 */
[----:B------:R-:W-:Y:S01]  /*134d0*/  IMAD.MOV.U32 R245, RZ, RZ, R250 ;  /* 0x000000fffff57224 */ /* 0x000fe200078e00fa */
[----:B------:R-:W-:Y:S01]  /*134e0*/  MOV R147, R251 ;  /* 0x000000fb00937202 */ /* 0x000fe20000000f00 */
[----:B------:R-:W-:Y:S01]  /*134f0*/  FADD.FTZ R3, R98, R3 ;  /* 0x0000000362037221 */ /* 0x000fe20000010000 */
[----:B------:R-:W-:Y:S01]  /*13500*/  FADD.FTZ R2, R99, R2 ;  /* 0x0000000263027221 */ /* 0x000fe20000010000 */
[----:B------:R-:W-:Y:S01]  /*13510*/  MOV R250, R96 ;  /* 0x0000006000fa7202 */ /* 0x000fe20000000f00 */
[----:B------:R1:W-:Y:S01]  /*13520*/  MUFU.EX2 R131, R73 ;  /* 0x0000004900837308 */ /* 0x0003e20000000800 */
[----:B------:R-:W-:Y:S01]  /*13530*/  MOV R251, R97 ;  /* 0x0000006100fb7202 */ /* 0x000fe20000000f00 */
[C---:B------:R-:W-:Y:S01]  /*13540*/  HMMA.16816.F32 R140, R8.reuse, R28, R140 ;  /* 0x0000001c088c723c */ /* 0x040fe2000000188c */
[----:B------:R-:W-:Y:S01]  /*13550*/  MOV R150, R130 ;  /* 0x0000008200967202 */ /* 0x000fe20000000f00 */
[----:B------:R-:W-:Y:S04]  /*13560*/  LDSM.16.MT88.4 R180, [R222+0xb800] ;  /* 0x00b80000deb4783b */ /* 0x000fe80000004200 */
[-C--:B------:R-:W-:Y:S06]  /*13570*/  HMMA.16816.F32 R152, R8, R30.reuse, R152 ;  /* 0x0000001e0898723c */ /* 0x080fec0000001898 */
[C---:B------:R-:W-:Y:S06]  /*13580*/  HMMA.16816.F32 R96, R12.reuse, R30, R44 ;  /* 0x0000001e0c60723c */ /* 0x040fec000000182c */
[----:B-1----:R-:W-:Y:S01]  /*13590*/  HMMA.16816.F32 R72, R12, R28, R56 ;  /* 0x0000001c0c48723c */ /* 0x002fe20000001838 */
[----:B------:R-:W1:Y:S01]  /*135a0*/  LDSM.16.MT88.4 R28, [R221+0xa800] ;  /* 0x00a80000dd1c783b */ /* 0x000e620000004200 */
[----:B------:R-:W-:Y:S01]  /*135b0*/  MUFU.EX2 R139, R60 ;  /* 0x0000003c008b7308 */ /* 0x000fe20000000800 */
[----:B------:R-:W-:-:S03]  /*135c0*/  MOV R149, R132 ;  /* 0x0000008400957202 */ /* 0x000fc60000000f00 */
[C---:B------:R-:W-:Y:S01]  /*135d0*/  HMMA.16816.F32 R44, R12.reuse, R22, R40 ;  /* 0x000000160c2c723c */ /* 0x040fe20000001828 */
[----:B------:R-:W-:Y:S03]  /*135e0*/  LDSM.16.MT88.4 R40, [R223+0xa800] ;  /* 0x00a80000df28783b */ /* 0x000fe60000004200 */
[----:B------:R-:W-:Y:S08]  /*135f0*/  MUFU.EX2 R207, R62 ;  /* 0x0000003e00cf7308 */ /* 0x000ff00000000800 */
[----:B------:R-:W-:Y:S08]  /*13600*/  MUFU.EX2 R209, R61 ;  /* 0x0000003d00d17308 */ /* 0x000ff00000000800 */
[----:B------:R3:W-:Y:S08]  /*13610*/  MUFU.EX2 R133, R63 ;  /* 0x0000003f00857308 */ /* 0x0007f00000000800 */
[----:B------:R-:W4:Y:S01]  /*13620*/  MUFU.EX2 R138, R64 ;  /* 0x00000040008a7308 */ /* 0x000f220000000800 */
[----:B---3--:R-:W-:Y:S01]  /*13630*/  HMMA.16816.F32 R60, R12, R24, R32 ;  /* 0x000000180c3c723c */ /* 0x008fe20000001820 */
[----:B------:R-:W3:Y:S06]  /*13640*/  LDSM.16.MT88.4 R32, [R222+0xa800] ;  /* 0x00a80000de20783b */ /* 0x000eec0000004200 */
[----:B------:R-:W-:Y:S08]  /*13650*/  MUFU.EX2 R132, R66 ;  /* 0x0000004200847308 */ /* 0x000ff00000000800 */
[----:B------:R-:W-:Y:S08]  /*13660*/  MUFU.EX2 R130, R67 ;  /* 0x0000004300827308 */ /* 0x000ff00000000800 */
[----:B------:R-:W1:Y:S08]  /*13670*/  MUFU.EX2 R100, R100 ;  /* 0x0000006400647308 */ /* 0x000e700000000800 */
[----:B------:R-:W-:Y:S08]  /*13680*/  MUFU.EX2 R102, R102 ;  /* 0x0000006600667308 */ /* 0x000ff00000000800 */
[----:B------:R-:W3:Y:S01]  /*13690*/  MUFU.EX2 R101, R101 ;  /* 0x0000006500657308 */ /* 0x000ee20000000800 */
[----:B------:R-:W-:Y:S01]  /*136a0*/  MOV R146, R94 ;  /* 0x0000005e00927202 */ /* 0x000fe20000000f00 */
[C---:B------:R-:W-:Y:S06]  /*136b0*/  HMMA.16816.F32 R172, R8.reuse, R20, R172 ;  /* 0x0000001408ac723c */ /* 0x040fec00000018ac */
[----:B------:R-:W-:Y:S06]  /*136c0*/  HMMA.16816.F32 R88, R8, R22, R88 ;  /* 0x000000160858723c */ /* 0x000fec0000001858 */
[C---:B------:R-:W-:Y:S06]  /*136d0*/  HMMA.16816.F32 R92, R12.reuse, R26, R48 ;  /* 0x0000001a0c5c723c */ /* 0x040fec0000001830 */
[----:B------:R-:W-:Y:S01]  /*136e0*/  HMMA.16816.F32 R56, R12, R20, R52 ;  /* 0x000000140c38723c */ /* 0x000fe20000001834 */
[----:B------:R-:W-:Y:S05]  /*136f0*/  LDSM.16.MT88.4 R20, [R224+0xb000] ;  /* 0x00b00000e014783b */ /* 0x000fea0000004200 */
[C---:B------:R-:W-:Y:S06]  /*13700*/  HMMA.16816.F32 R156, R8.reuse, R24, R156 ;  /* 0x00000018089c723c */ /* 0x040fec000000189c */
[C---:B------:R-:W-:Y:S01]  /*13710*/  HMMA.16816.F32 R168, R8.reuse, R26, R168 ;  /* 0x0000001a08a8723c */ /* 0x040fe200000018a8 */
[----:B------:R-:W2:Y:S05]  /*13720*/  LDSM.16.MT88.4 R24, [R221+0xb000] ;  /* 0x00b00000dd18783b */ /* 0x000eaa0000004200 */
[C---:B------:R-:W-:Y:S06]  /*13730*/  HMMA.16816.F32 R84, R8.reuse, R16, R84 ;  /* 0x000000100854723c */ /* 0x040fec0000001854 */
[----:B------:R-:W-:Y:S06]  /*13740*/  HMMA.16816.F32 R80, R8, R18, R80 ;  /* 0x000000120850723c */ /* 0x000fec0000001850 */
[----:B------:R-:W-:Y:S01]  /*13750*/  HMMA.16816.F32 R48, R12, R16, R76 ;  /* 0x000000100c30723c */ /* 0x000fe2000000184c */
[----:B----4-:R-:W-:-:S02]  /*13760*/  F2FP.F16.F32.PACK_AB R8, R133, R138 ;  /* 0x0000008a8508723e */ /* 0x010fc400000000ff */
[----:B-1----:R-:W-:Y:S02]  /*13770*/  F2FP.F16.F32.PACK_AB R9, R100, R130 ;  /* 0x000000826409723e */ /* 0x002fe400000000ff */
[----:B------:R-:W-:Y:S01]  /*13780*/  F2FP.F16.F32.PACK_AB R10, R131, R132 ;  /* 0x00000084830a723e */ /* 0x000fe200000000ff */
[----:B------:R-:W-:Y:S01]  /*13790*/  HMMA.16816.F32 R52, R12, R18, R68 ;  /* 0x000000120c34723c */ /* 0x000fe20000001844 */
[----:B---3--:R-:W-:Y:S01]  /*137a0*/  F2FP.F16.F32.PACK_AB R11, R101, R102 ;  /* 0x00000066650b723e */ /* 0x008fe200000000ff */
[----:B------:R-:W1:Y:S05]  /*137b0*/  LDSM.16.MT88.4 R16, [R222+0xb000] ;  /* 0x00b00000de10783b */ /* 0x000e6a0000004200 */
[----:B------:R-:W-:-:S02]  /*137c0*/  F2FP.F16.F32.PACK_AB R12, R247, R245 ;  /* 0x000000f5f70c723e */ /* 0x000fc400000000ff */
[----:B------:R-:W-:Y:S02]  /*137d0*/  F2FP.F16.F32.PACK_AB R13, R206, R139 ;  /* 0x0000008bce0d723e */ /* 0x000fe400000000ff */
[----:B------:R-:W-:Y:S02]  /*137e0*/  F2FP.F16.F32.PACK_AB R14, R249, R248 ;  /* 0x000000f8f90e723e */ /* 0x000fe400000000ff */
[----:B------:R-:W-:Y:S01]  /*137f0*/  F2FP.F16.F32.PACK_AB R15, R209, R207 ;  /* 0x000000cfd10f723e */ /* 0x000fe200000000ff */
[C---:B------:R-:W-:Y:S06]  /*13800*/  HMMA.16816.F32 R140, R8.reuse, R28, R140 ;  /* 0x0000001c088c723c */ /* 0x040fec000000188c */
[----:B------:R-:W-:Y:S06]  /*13810*/  HMMA.16816.F32 R152, R8, R30, R152 ;  /* 0x0000001e0898723c */ /* 0x000fec0000001898 */
[C---:B------:R-:W-:Y:S06]  /*13820*/  HMMA.16816.F32 R72, R12.reuse, R28, R72 ;  /* 0x0000001c0c48723c */ /* 0x040fec0000001848 */
[----:B------:R-:W-:Y:S01]  /*13830*/  HMMA.16816.F32 R64, R12, R30, R96 ;  /* 0x0000001e0c40723c */ /* 0x000fe20000001860 */
[----:B------:R-:W3:Y:S01]  /*13840*/  LDSM.16.MT88.4 R28, [R223+0xb000] ;  /* 0x00b00000df1c783b */ /* 0x000ee20000004200 */
[----:B------:R-:W-:Y:S01]  /*13850*/  FADD.FTZ R4, R149, R4 ;  /* 0x0000000495047221 */ /* 0x000fe20000010000 */
[----:B------:R-:W-:-:S03]  /*13860*/  FADD.FTZ R3, R150, R3 ;  /* 0x0000000396037221 */ /* 0x000fc60000010000 */
[----:B------:R-:W-:Y:S01]  /*13870*/  HMMA.16816.F32 R172, R8, R32, R172 ;  /* 0x0000002008ac723c */ /* 0x000fe200000018ac */
[----:B------:R-:W-:-:S05]  /*13880*/  FADD.FTZ R2, R151, R2 ;  /* 0x0000000297027221 */ /* 0x000fca0000010000 */
[----:B------:R-:W-:Y:S06]  /*13890*/  HMMA.16816.F32 R88, R8, R34, R88 ;  /* 0x000000220858723c */ /* 0x000fec0000001858 */
[C---:B------:R-:W-:Y:S06]  /*138a0*/  HMMA.16816.F32 R56, R12.reuse, R32, R56 ;  /* 0x000000200c38723c */ /* 0x040fec0000001838 */
[----:B------:R-:W-:Y:S01]  /*138b0*/  HMMA.16816.F32 R44, R12, R34, R44 ;  /* 0x000000220c2c723c */ /* 0x000fe2000000182c */
[----:B------:R-:W-:-:S05]  /*138c0*/  FADD.FTZ R4, R137, R4 ;  /* 0x0000000489047221 */ /* 0x000fca0000010000 */
[C---:B------:R-:W-:Y:S06]  /*138d0*/  HMMA.16816.F32 R156, R8.reuse, R36, R156 ;  /* 0x00000024089c723c */ /* 0x040fec000000189c */
[C---:B------:R-:W-:Y:S06]  /*138e0*/  HMMA.16816.F32 R168, R8.reuse, R38, R168 ;  /* 0x0000002608a8723c */ /* 0x040fec00000018a8 */
[C---:B------:R-:W-:Y:S06]  /*138f0*/  HMMA.16816.F32 R84, R8.reuse, R40, R84 ;  /* 0x000000280854723c */ /* 0x040fec0000001854 */
[----:B------:R-:W-:Y:S06]  /*13900*/  HMMA.16816.F32 R80, R8, R42, R80 ;  /* 0x0000002a0850723c */ /* 0x000fec0000001850 */
[C---:B------:R-:W-:Y:S01]  /*13910*/  HMMA.16816.F32 R60, R12.reuse, R36, R60 ;  /* 0x000000240c3c723c */ /* 0x040fe2000000183c */
[----:B------:R-:W-:Y:S01]  /*13920*/  FADD.FTZ R3, R135, R3 ;  /* 0x0000000387037221 */ /* 0x000fe20000010000 */
[----:B------:R-:W-:Y:S01]  /*13930*/  FADD.FTZ R0, R144, R0 ;  /* 0x0000000090007221 */ /* 0x000fe20000010000 */
[----:B------:R-:W-:Y:S01]  /*13940*/  MOV R163, R147 ;  /* 0x0000009300a37202 */ /* 0x000fe20000000f00 */
[----:B------:R-:W-:Y:S08]  /*13950*/  MUFU.EX2 R105, R105 ;  /* 0x0000006900697308 */ /* 0x000ff00000000800 */
[----:B------:R-:W4:Y:S01]  /*13960*/  MUFU.EX2 R106, R106 ;  /* 0x0000006a006a7308 */ /* 0x000f220000000800 */
[C---:B------:R-:W-:Y:S07]  /*13970*/  HMMA.16816.F32 R32, R12.reuse, R40, R48 ;  /* 0x000000280c20723c */ /* 0x040fee0000001830 */
[----:B------:R-:W-:Y:S01]  /*13980*/  MUFU.EX2 R107, R107 ;  /* 0x0000006b006b7308 */ /* 0x000fe20000000800 */
[C---:B------:R-:W-:Y:S07]  /*13990*/  HMMA.16816.F32 R36, R12.reuse, R38, R92 ;  /* 0x000000260c24723c */ /* 0x040fee000000185c */
[----:B------:R-:W-:Y:S01]  /*139a0*/  MUFU.EX2 R108, R108 ;  /* 0x0000006c006c7308 */ /* 0x000fe20000000800 */
[----:B------:R-:W-:Y:S01]  /*139b0*/  HMMA.16816.F32 R40, R12, R42, R52 ;  /* 0x0000002a0c28723c */ /* 0x000fe20000001834 */
[----:B------:R-:W-:Y:S01]  /*139c0*/  FADD.FTZ R2, R136, R2 ;  /* 0x0000000288027221 */ /* 0x000fe20000010000 */
[----:B------:R-:W-:Y:S01]  /*139d0*/  FADD.FTZ R4, R190, R4 ;  /* 0x00000004be047221 */ /* 0x000fe20000010000 */
[----:B------:R-:W-:-:S04]  /*139e0*/  FADD.FTZ R3, R188, R3 ;  /* 0x00000003bc037221 */ /* 0x000fc80000010000 */
[----:B------:R-:W-:Y:S01]  /*139f0*/  MUFU.EX2 R110, R110 ;  /* 0x0000006e006e7308 */ /* 0x000fe20000000800 */
[----:B------:R-:W-:Y:S01]  /*13a00*/  FADD.FTZ R2, R187, R2 ;  /* 0x00000002bb027221 */ /* 0x000fe20000010000 */
[----:B------:R-:W-:Y:S01]  /*13a10*/  FADD.FTZ R7, R191, R4 ;  /* 0x00000004bf077221 */ /* 0x000fe20000010000 */
[----:B------:R-:W-:Y:S01]  /*13a20*/  FADD.FTZ R0, R134, R0 ;  /* 0x0000000086007221 */ /* 0x000fe20000010000 */
[----:B------:R-:W-:Y:S01]  /*13a30*/  FADD.FTZ R4, R185, R3 ;  /* 0x00000003b9047221 */ /* 0x000fe20000010000 */
[----:B------:R-:W-:Y:S01]  /*13a40*/  FADD.FTZ R3, R189, R2 ;  /* 0x00000002bd037221 */ /* 0x000fe20000010000 */
[----:B--2---:R-:W-:Y:S01]  /*13a50*/  FADD.FTZ R2, R160, R7 ;  /* 0x00000007a0027221 */ /* 0x004fe20000010000 */
        /* <DEDUP_REMOVED lines=8> */
[----:B------:R-:W-:Y:S01]  /*13ae0*/  FADD.FTZ R0, R186, R0 ;  /* 0x00000000ba007221 */ /* 0x000fe20000010000 */
[----:B------:R-:W-:Y:S01]  /*13af0*/  FADD.FTZ R2, R161, R2 ;  /* 0x00000002a1027221 */ /* 0x000fe20000010000 */
[----:B------:R-:W-:Y:S01]  /*13b00*/  FADD.FTZ R4, R199, R4 ;  /* 0x00000004c7047221 */ /* 0x000fe20000010000 */
[----:B------:R-:W2:Y:S01]  /*13b10*/  LDL.LU R112, [R1+0x160] ;  /* 0x0001600001707983 */ /* 0x000ea20000300800 */
[----:B------:R-:W-:-:S02]  /*13b20*/  FADD.FTZ R3, R109, R0 ;  /* 0x000000006d037221 */ /* 0x000fc40000010000 */
[C---:B------:R-:W-:Y:S01]  /*13b30*/  HMMA.16816.F32 R72, R12.reuse, R24, R72 ;  /* 0x000000180c48723c */ /* 0x040fe20000001848 */
[----:B------:R-:W2:Y:S04]  /*13b40*/  LDL.LU R113, [R1+0x15c] ;  /* 0x00015c0001717983 */ /* 0x000ea80000300800 */
[----:B------:R-:W2:Y:S01]  /*13b50*/  LDL.LU R109, [R1+0x158] ;  /* 0x00015800016d7983 */ /* 0x000ea20000300800 */
[C---:B------:R-:W-:Y:S01]  /*13b60*/  HMMA.16816.F32 R64, R12.reuse, R26, R64 ;  /* 0x0000001a0c40723c */ /* 0x040fe20000001840 */
[----:B------:R-:W-:Y:S08]  /*13b70*/  MUFU.EX2 R115, R115 ;  /* 0x0000007300737308 */ /* 0x000ff00000000800 */
[----:B------:R-:W2:Y:S01]  /*13b80*/  MUFU.EX2 R116, R116 ;  /* 0x0000007400747308 */ /* 0x000ea20000000800 */
[C---:B------:R-:W-:Y:S07]  /*13b90*/  HMMA.16816.F32 R60, R12.reuse, R20, R60 ;  /* 0x000000140c3c723c */ /* 0x040fee000000183c */
[----:B------:R-:W-:Y:S01]  /*13ba0*/  MUFU.EX2 R118, R118 ;  /* 0x0000007600767308 */ /* 0x000fe20000000800 */
[C---:B------:R-:W-:Y:S07]  /*13bb0*/  HMMA.16816.F32 R36, R12.reuse, R22, R36 ;  /* 0x000000160c24723c */ /* 0x040fee0000001824 */
[----:B------:R-:W2:Y:S01]  /*13bc0*/  MUFU.EX2 R119, R119 ;  /* 0x0000007700777308 */ /* 0x000ea20000000800 */
[C---:B-1----:R-:W-:Y:S07]  /*13bd0*/  HMMA.16816.F32 R56, R12.reuse, R16, R56 ;  /* 0x000000100c38723c */ /* 0x042fee0000001838 */
[----:B------:R-:W-:Y:S01]  /*13be0*/  MUFU.EX2 R120, R120 ;  /* 0x0000007800787308 */ /* 0x000fe20000000800 */
[C---:B------:R-:W-:Y:S07]  /*13bf0*/  HMMA.16816.F32 R44, R12.reuse, R18, R44 ;  /* 0x000000120c2c723c */ /* 0x040fee000000182c */
[----:B------:R-:W-:Y:S01]  /*13c00*/  MUFU.EX2 R121, R121 ;  /* 0x0000007900797308 */ /* 0x000fe20000000800 */
[C---:B---3--:R-:W-:Y:S07]  /*13c10*/  HMMA.16816.F32 R32, R12.reuse, R28, R32 ;  /* 0x0000001c0c20723c */ /* 0x048fee0000001820 */
[----:B------:R-:W-:Y:S01]  /*13c20*/  MUFU.EX2 R122, R122 ;  /* 0x0000007a007a7308 */ /* 0x000fe20000000800 */
[----:B------:R-:W-:Y:S07]  /*13c30*/  HMMA.16816.F32 R40, R12, R30, R40 ;  /* 0x0000001e0c28723c */ /* 0x000fee0000001828 */
[----:B------:R-:W1:Y:S01]  /*13c40*/  MUFU.EX2 R123, R123 ;  /* 0x0000007b007b7308 */ /* 0x000e620000000800 */
[----:B------:R-:W-:Y:S01]  /*13c50*/  FADD.FTZ R12, R163, R2 ;  /* 0x00000002a30c7221 */ /* 0x000fe20000010000 */
[----:B------:R-:W-:-:S06]  /*13c60*/  FADD.FTZ R2, R111, R4 ;  /* 0x000000046f027221 */ /* 0x000fcc0000010000 */
[----:B------:R-:W-:Y:S01]  /*13c70*/  MUFU.EX2 R124, R124 ;  /* 0x0000007c007c7308 */ /* 0x000fe20000000800 */
[----:B------:R-:W3:Y:S04]  /*13c80*/  LDL.LU R111, [R1+0x154] ;  /* 0x00015400016f7983 */ /* 0x000ee80000300800 */
[----:B------:R-:W3:Y:S04]  /*13c90*/  LDL.LU R99, [R1+0x100] ;  /* 0x0001000001637983 */ /* 0x000ee80000300800 */
[----:B------:R-:W3:Y:S04]  /*13ca0*/  LDL.LU R68, [R1+0xe4] ;  /* 0x0000e40001447983 */ /* 0x000ee80000300800 */
[----:B------:R-:W3:Y:S04]  /*13cb0*/  LDL.LU R69, [R1+0xfc] ;  /* 0x0000fc0001457983 */ /* 0x000ee80000300800 */
[----:B------:R-:W3:Y:S04]  /*13cc0*/  LDL.LU R70, [R1+0xf8] ;  /* 0x0000f80001467983 */ /* 0x000ee80000300800 */
[----:B------:R-:W3:Y:S01]  /*13cd0*/  LDL.LU R71, [R1+0x104] ;  /* 0x0001040001477983 */ /* 0x000ee20000300800 */
[----:B----4-:R-:W-:-:S02]  /*13ce0*/  F2FP.F16.F32.PACK_AB R8, R106, R105 ;  /* 0x000000696a08723e */ /* 0x010fc400000000ff */
[----:B--2---:R-:W-:Y:S01]  /*13cf0*/  F2FP.F16.F32.PACK_AB R9, R114, R110 ;  /* 0x0000006e7209723e */ /* 0x004fe200000000ff */
[----:B------:R-:W2:Y:S01]  /*13d00*/  MUFU.EX2 R125, R125 ;  /* 0x0000007d007d7308 */ /* 0x000ea20000000800 */
[----:B------:R-:W-:Y:S01]  /*13d10*/  F2FP.F16.F32.PACK_AB R10, R108, R107 ;  /* 0x0000006b6c0a723e */ /* 0x000fe200000000ff */
[----:B------:R-:W-:Y:S01]  /*13d20*/  LDSM.16.MT88.4 R148, [R221+0xb800] ;  /* 0x00b80000dd94783b */ /* 0x000fe20000004200 */
[----:B------:R-:W-:Y:S01]  /*13d30*/  F2FP.F16.F32.PACK_AB R11, R116, R115 ;  /* 0x00000073740b723e */ /* 0x000fe200000000ff */
[----:B------:R-:W-:Y:S01]  /*13d40*/  IMAD.MOV.U32 R144, RZ, RZ, R146 ;  /* 0x000000ffff907224 */ /* 0x000fe200078e0092 */
[----:B------:R-:W-:Y:S02]  /*13d50*/  MOV R147, R193 ;  /* 0x000000c100937202 */ /* 0x000fe40000000f00 */
[----:B------:R-:W-:-:S03]  /*13d60*/  MOV R146, R192 ;  /* 0x000000c000927202 */ /* 0x000fc60000000f00 */
        /* <DEDUP_REMOVED lines=8> */
[----:B------:R-:W4:Y:S01]  /*13df0*/  LDSM.16.MT88.4 R8, [R223+0xb800] ;  /* 0x00b80000df08783b */ /* 0x000f220000004200 */
[----:B------:R-:W-:Y:S08]  /*13e00*/  MUFU.EX2 R17, R126 ;  /* 0x0000007e00117308 */ /* 0x000ff00000000800 */
[----:B------:R-:W2:Y:S08]  /*13e10*/  MUFU.EX2 R16, R127 ;  /* 0x0000007f00107308 */ /* 0x000eb00000000800 */
[----:B------:R-:W-:Y:S08]  /*13e20*/  MUFU.EX2 R14, R128 ;  /* 0x00000080000e7308 */ /* 0x000ff00000000800 */
[----:B------:R-:W4:Y:S01]  /*13e30*/  MUFU.EX2 R13, R129 ;  /* 0x00000081000d7308 */ /* 0x000f220000000800 */
[----:B------:R-:W-:Y:S01]  /*13e40*/  FADD.FTZ R0, R162, R7 ;  /* 0x00000007a2007221 */ /* 0x000fe20000010000 */
[----:B------:R-:W-:Y:S01]  /*13e50*/  FADD.FTZ R3, R197, R3 ;  /* 0x00000003c5037221 */ /* 0x000fe20000010000 */
[----:B------:R-:W-:-:S02]  /*13e60*/  F2FP.F16.F32.PACK_AB R188, R119, R118 ;  /* 0x0000007677bc723e */ /* 0x000fc400000000ff */
[----:B-1----:R-:W-:Y:S01]  /*13e70*/  F2FP.F16.F32.PACK_AB R189, R123, R122 ;  /* 0x0000007a7bbd723e */ /* 0x002fe200000000ff */
[----:B------:R-:W-:Y:S01]  /*13e80*/  FADD.FTZ R7, R196, R0 ;  /* 0x00000000c4077221 */ /* 0x000fe20000010000 */
[----:B------:R-:W-:Y:S02]  /*13e90*/  F2FP.F16.F32.PACK_AB R190, R121, R120 ;  /* 0x0000007879be723e */ /* 0x000fe400000000ff */
[----:B--2---:R-:W-:Y:S02]  /*13ea0*/  F2FP.F16.F32.PACK_AB R191, R125, R124 ;  /* 0x0000007c7dbf723e */ /* 0x004fe400000000ff */
[----:B------:R-:W-:Y:S02]  /*13eb0*/  F2FP.F16.F32.PACK_AB R200, R239, R237 ;  /* 0x000000edefc8723e */ /* 0x000fe400000000ff */
[----:B------:R-:W-:Y:S02]  /*13ec0*/  F2FP.F16.F32.PACK_AB R201, R16, R17 ;  /* 0x0000001110c9723e */ /* 0x000fe400000000ff */
[----:B------:R-:W-:-:S02]  /*13ed0*/  F2FP.F16.F32.PACK_AB R202, R243, R241 ;  /* 0x000000f1f3ca723e */ /* 0x000fc400000000ff */
[----:B----4-:R-:W-:Y:S01]  /*13ee0*/  F2FP.F16.F32.PACK_AB R203, R13, R14 ;  /* 0x0000000e0dcb723e */ /* 0x010fe200000000ff */
[----:B------:R-:W-:Y:S01]  /*13ef0*/  FADD.FTZ R0, R198, R3 ;  /* 0x00000003c6007221 */ /* 0x000fe20000010000 */
[----:B------:R-:W-:Y:S01]  /*13f00*/  HMMA.16816.F32 R192, R188, R8, R192 ;  /* 0x00000008bcc0723c */ /* 0x000fe200000018c0 */
[----:B------:R-:W-:Y:S01]  /*13f10*/  IMAD.MOV.U32 R76, RZ, RZ, R147 ;  /* 0x000000ffff4c7224 */ /* 0x000fe200078e0093 */
[----:B------:R-:W-:-:S04]  /*13f20*/  MOV R77, R146 ;  /* 0x00000092004d7202 */ /* 0x000fc80000000f00 */
[----:B------:R-:W-:Y:S01]  /*13f30*/  HMMA.16816.F32 R196, R200, R8, R32 ;  /* 0x00000008c8c4723c */ /* 0x000fe20000001820 */
[----:B------:R-:W-:Y:S01]  /*13f40*/  MOV R78, R145 ;  /* 0x00000091004e7202 */ /* 0x000fe20000000f00 */
[----:B------:R-:W-:Y:S01]  /*13f50*/  IMAD.MOV.U32 R79, RZ, RZ, R144 ;  /* 0x000000ffff4f7224 */ /* 0x000fe200078e0090 */
[----:B------:R-:W-:-:S03]  /*13f60*/  @UP1 UIADD3 UR26, UR26, -0x3, URZ ;  /* 0xfffffffd1a1a1890 */ /* 0x000fc6000fffe03f */
        /* <DEDUP_REMOVED lines=8> */
[C---:B------:R-:W-:Y:S06]  /*13ff0*/  HMMA.16816.F32 R176, R200.reuse, R180, R56 ;  /* 0x000000b4c8b0723c */ /* 0x040fec0000001838 */
[C---:B------:R-:W-:Y:S06]  /*14000*/  HMMA.16816.F32 R148, R200.reuse, R150, R64 ;  /* 0x00000096c894723c */ /* 0x040fec0000001840 */
[----:B------:R-:W-:Y:S01]  /*14010*/  HMMA.16816.F32 R164, R200, R166, R36 ;  /* 0x000000a6c8a4723c */ /* 0x000fe20000001824 */
[----:B---3--:R-:W-:Y:S01]  /*14020*/  FADD.FTZ R4, R99, R12 ;  /* 0x0000000c63047221 */ /* 0x008fe20000010000 */
[----:B------:R-:W-:Y:S01]  /*14030*/  FADD.FTZ R3, R68, R7 ;  /* 0x0000000744037221 */ /* 0x000fe20000010000 */
[----:B------:R-:W-:-:S03]  /*14040*/  FADD.FTZ R2, R69, R2 ;  /* 0x0000000245027221 */ /* 0x000fc60000010000 */
[----:B------:R-:W-:Y:S02]  /*14050*/  FADD.FTZ R8, R232, R3 ;  /* 0x00000003e8087221 */ /* 0x000fe40000010000 */
[----:B------:R1:W5:Y:S01]  /*14060*/  LDL.LU R232, [R1+0x150] ;  /* 0x0001500001e87983 */ /* 0x0003620000300800 */
[----:B------:R-:W-:Y:S01]  /*14070*/  FADD.FTZ R0, R70, R0 ;  /* 0x0000000046007221 */ /* 0x000fe20000010000 */
[----:B------:R-:W-:Y:S01]  /*14080*/  FADD.FTZ R7, R229, R2 ;  /* 0x00000002e5077221 */ /* 0x000fe20000010000 */
[----:B------:R-:W-:Y:S02]  /*14090*/  FADD.FTZ R9, R71, R4 ;  /* 0x0000000447097221 */ /* 0x000fe40000010000 */
        /* <DEDUP_REMOVED lines=100> */
[----:B------:R-:W-:Y:S01]  /*146e0*/  MOV R135, R111 ;  /* 0x0000006f00877202 */ /* 0x000fe20000000f00 */
[----:B------:R-:W-:Y:S01]  /*146f0*/  @P0 IMAD.MOV.U32 R137, RZ, RZ, R113 ;  /* 0x000000ffff890224 */ /* 0x000fe200078e0071 */
[----:B------:R-:W-:-:S03]  /*14700*/  @P0 MOV R136, R112 ;  /* 0x0000007000880202 */ /* 0x000fc60000000f00 */
[----:B------:R-:W-:Y:S01]  /*14710*/  HMMA.16816.F32 R200, R200, R10, R40 ;  /* 0x0000000ac8c8723c */ /* 0x000fe20000001828 */
[----:B------:R-:W-:Y:S02]  /*14720*/  @P0 MOV R134, R109 ;  /* 0x0000006d00860202 */ /* 0x000fe40000000f00 */
[----:B------:R-:W-:Y:S01]  /*14730*/  @P0 MOV R135, R111 ;  /* 0x0000006f00870202 */ /* 0x000fe20000000f00 */
[----:B------:R-:W-:-:S05]  /*14740*/  NOP ;  /* 0x0000000000007918 */ /* 0x000fca0000000000 */
[----:B------:R-:W-:-:S15]  /*14750*/  @P0 BRA `(.L_x_458) ;  /* 0x0000000000040947 */ /* 0x000fde0003800000 */
.L_x_454:
[----:B------:R-:W-:-:S12]  /*14760*/  UIADD3 UR26, UR22, -0x1, URZ ;  /* 0xffffffff161a7890 */ /* 0x000fd8000fffe03f */
.L_x_458:
[----:B------:R-:W-:-:S13]  /*14770*/  ISETP.LE.AND P0, PT, RZ, UR26, PT ;  /* 0x0000001aff007c0c */ /* 0x000fda000bf03270 */
[----:B------:R-:W-:Y:S05]  /*14780*/  @!P0 BRA `(.L_x_459) ;  /* 0x0000006800f88947 */ /* 0x000fea0003800000 */
[----:B------:R-:W-:Y:S01]  /*14790*/  ULDC UR27, c[0x0][0x2d0] ;  /* 0x0000b400001b7ab9 */ /* 0x000fe20000000800 */
[----:B------:R-:W-:Y:S01]  /*147a0*/  UIMAD UR4, UR7, 0x30, URZ ;  /* 0x00000030070478a4 */ /* 0x000fe2000f8e023f */
[----:B-----5:R-:W-:Y:S01]  /*147b0*/  ISETP.GE.AND P0, PT, R204, UR27, PT ;  /* 0x0000001bcc007c0c */ /* 0x020fe2000bf06270 */
[----:B------:R-:W-:Y:S01]  /*147c0*/  UIMAD.WIDE.U32 UR36, UR6, 0x30, URZ ;  /* 0x00000030062478a5 */ /* 0x000fe2000f8e003f */
[----:B------:R-:W-:Y:S01]  /*147d0*/  IMAD.MOV.U32 R133, RZ, RZ, R136 ;  /* 0x000000ffff857224 */ /* 0x000fe200078e0088 */
[----:B------:R-:W-:Y:S01]  /*147e0*/  UIMAD.WIDE.U32 UR34, UR6, 0x50, URZ ;  /* 0x00000050062278a5 */ /* 0x000fe2000f8e003f */
[----:B------:R-:W-:Y:S01]  /*147f0*/  MOV R132, R137 ;  /* 0x0000008900847202 */ /* 0x000fe20000000f00 */
[----:B------:R-:W-:Y:S01]  /*14800*/  UIMAD UR33, UR7, 0x50, URZ ;  /* 0x00000050072178a4 */ /* 0x000fe2000f8e023f */
[----:B------:R-:W-:Y:S01]  /*14810*/  IMAD.MOV.U32 R138, RZ, RZ, R134 ;  /* 0x000000ffff8a7224 */ /* 0x000fe200078e0086 */
[----:B------:R-:W-:Y:S01]  /*14820*/  UIMAD.WIDE.U32 UR28, UR6, 0x60, URZ ;  /* 0x00000060061c78a5 */ /* 0x000fe2000f8e003f */
[----:B------:R-:W-:Y:S01]  /*14830*/  MOV R139, R135 ;  /* 0x00000087008b7202 */ /* 0x000fe20000000f00 */
[----:B------:R-:W-:Y:S01]  /*14840*/  UIMAD UR38, UR7, 0x60, URZ ;  /* 0x00000060072678a4 */ /* 0x000fe2000f8e023f */
[----:B------:R-:W-:Y:S01]  /*14850*/  IMAD R231, R6, 0x2, R228 ;  /* 0x0000000206e77824 */ /* 0x000fe200078e02e4 */
[----:B------:R-:W-:-:S02]  /*14860*/  UIMAD.WIDE.U32 UR46, UR6, 0x70, URZ ;  /* 0x00000070062e78a5 */ /* 0x000fc4000f8e003f */
[----:B------:R-:W2:Y:S01]  /*14870*/  @!P0 LDC.64 R8, c[0x0][0x220] ;  /* 0x00008800ff088b82 */ /* 0x000ea20000000a00 */
[----:B------:R-:W-:Y:S01]  /*14880*/  UIMAD UR39, UR7, 0x70, URZ ;  /* 0x00000070072778a4 */ /* 0x000fe2000f8e023f */
[----:B------:R-:W-:Y:S01]  /*14890*/  LEA R230, R5, R228, 0x1 ;  /* 0x000000e405e67211 */ /* 0x000fe200078e08ff */
[----:B------:R-:W-:Y:S02]  /*148a0*/  UIMAD.WIDE.U32 UR52, UR8, 0x30, URZ ;  /* 0x00000030083478a5 */ /* 0x000fe4000f8e003f */
[----:B------:R-:W-:Y:S02]  /*148b0*/  UIMAD UR40, UR9, 0x30, URZ ;  /* 0x00000030092878a4 */ /* 0x000fe4000f8e023f */
[----:B------:R-:W-:Y:S01]  /*148c0*/  UIMAD.WIDE.U32 UR50, UR8, 0x50, URZ ;  /* 0x00000050083278a5 */ /* 0x000fe2000f8e003f */
[----:B-1----:R-:W1:Y:S01]  /*148d0*/  @!P0 LDC.64 R2, c[0x0][0x220] ;  /* 0x00008800ff028b82 */ /* 0x002e620000000a00 */
[----:B------:R-:W-:Y:S02]  /*148e0*/  UIMAD UR41, UR9, 0x50, URZ ;  /* 0x00000050092978a4 */ /* 0x000fe4000f8e023f */
[----:B------:R-:W-:-:S02]  /*148f0*/  UIMAD.WIDE.U32 UR48, UR8, 0x60, URZ ;  /* 0x00000060083078a5 */ /* 0x000fc4000f8e003f */
[----:B------:R-:W-:Y:S02]  /*14900*/  UIMAD UR42, UR9, 0x60, URZ ;  /* 0x00000060092a78a4 */ /* 0x000fe4000f8e023f */
[----:B------:R-:W-:Y:S01]  /*14910*/  UIMAD.WIDE.U32 UR54, UR8, 0x70, URZ ;  /* 0x00000070083678a5 */ /* 0x000fe2000f8e003f */
[----:B------:R-:W3:Y:S01]  /*14920*/  @!P0 LDC.64 R10, c[0x0][0x220] ;  /* 0x00008800ff0a8b82 */ /* 0x000ee20000000a00 */
[----:B------:R-:W-:Y:S02]  /*14930*/  UIMAD UR43, UR9, 0x70, URZ ;  /* 0x00000070092b78a4 */ /* 0x000fe4000f8e023f */
[----:B------:R-:W-:Y:S02]  /*14940*/  USHF.L.U64.HI UR27, UR8, 0x5, UR9 ;  /* 0x00000005081b7899 */ /* 0x000fe40008010209 */
[----:B------:R-:W-:Y:S02]  /*14950*/  USHF.L.U64.HI UR31, UR8, 0x6, UR9 ;  /* 0x00000006081f7899 */ /* 0x000fe40008010209 */
[----:B------:R-:W-:Y:S01]  /*14960*/  USHF.L.U64.HI UR20, UR6, 0x5, UR7 ;  /* 0x0000000506147899 */ /* 0x000fe20008010207 */
[----:B--2---:R2:W-:Y:S01]  /*14970*/  @!P0 STL.64 [R1+0xe0], R8 ;  /* 0x0000e00801008387 */ /* 0x0045e20000100a00 */
[----:B------:R-:W-:-:S02]  /*14980*/  USHF.L.U32 UR21, UR6, 0x5, URZ ;  /* 0x0000000506157899 */ /* 0x000fc4000800063f */
[----:B------:R-:W-:Y:S02]  /*14990*/  USHF.L.U64.HI UR22, UR6, 0x6, UR7 ;  /* 0x0000000606167899 */ /* 0x000fe40008010207 */
[----:B------:R-:W-:Y:S02]  /*149a0*/  USHF.L.U32 UR23, UR6, 0x6, URZ ;  /* 0x0000000606177899 */ /* 0x000fe4000800063f */
[----:B------:R-:W-:Y:S01]  /*149b0*/  UIADD3 UR9, UR4, UR37, URZ ;  /* 0x0000002504097290 */ /* 0x000fe2000fffe03f */
[----:B-1----:R1:W-:Y:S01]  /*149c0*/  @!P0 STL.64 [R1+0xd8], R2 ;  /* 0x0000d80201008387 */ /* 0x0023e20000100a00 */
[----:B------:R-:W-:Y:S02]  /*149d0*/  USHF.L.U32 UR30, UR8, 0x5, URZ ;  /* 0x00000005081e7899 */ /* 0x000fe4000800063f */
[----:B------:R-:W-:Y:S02]  /*149e0*/  USHF.L.U32 UR32, UR8, 0x6, URZ ;  /* 0x0000000608207899 */ /* 0x000fe4000800063f */
        /* <DEDUP_REMOVED lines=8> */
[----:B--2---:R-:W2:Y:S01]  /*14a70*/  @!P0 LDC.64 R8, c[0x0][0x220] ;  /* 0x00008800ff088b82 */ /* 0x004ea20000000a00 */
[----:B------:R-:W-:Y:S01]  /*14a80*/  ULDC UR4, c[0x0][0x2ec] ;  /* 0x0000bb0000047ab9 */ /* 0x000fe20000000800 */
[----:B------:R-:W-:-:S06]  /*14a90*/  ULDC.64 UR6, c[0x0][0x248] ;  /* 0x0000920000067ab9 */ /* 0x000fcc0000000a00 */
[----:B-1----:R-:W1:Y:S08]  /*14aa0*/  @!P0 LDC.64 R2, c[0x0][0x220] ;  /* 0x00008800ff028b82 */ /* 0x002e700000000a00 */
[----:B---3--:R-:W3:Y:S01]  /*14ab0*/  @!P0 LDC.64 R10, c[0x0][0x220] ;  /* 0x00008800ff0a8b82 */ /* 0x008ee20000000a00 */
[----:B--2---:R2:W-:Y:S04]  /*14ac0*/  @!P0 STL.64 [R1+0xc8], R8 ;  /* 0x0000c80801008387 */ /* 0x0045e80000100a00 */
[----:B-1----:R1:W-:Y:S04]  /*14ad0*/  @!P0 STL.64 [R1+0xc0], R2 ;  /* 0x0000c00201008387 */ /* 0x0023e80000100a00 */
[----:B---3--:R-:W-:Y:S01]  /*14ae0*/  @!P0 STL.64 [R1+0xb8], R10 ;  /* 0x0000b80a01008387 */ /* 0x008fe20000100a00 */
[----:B--2---:R-:W2:Y:S08]  /*14af0*/  @!P0 LDC.64 R8, c[0x0][0x220] ;  /* 0x00008800ff088b82 */ /* 0x004eb00000000a00 */
[----:B-1----:R-:W1:Y:S01]  /*14b00*/  @!P0 LDC.64 R2, c[0x0][0x220] ;  /* 0x00008800ff028b82 */ /* 0x002e620000000a00 */
[----:B--2---:R2:W-:Y:S04]  /*14b10*/  @!P0 STL.64 [R1+0xb0], R8 ;  /* 0x0000b00801008387 */ /* 0x0045e80000100a00 */
[----:B-1----:R1:W-:Y:S04]  /*14b20*/  @!P0 STL.64 [R1+0xa8], R2 ;  /* 0x0000a80201008387 */ /* 0x0023e80000100a00 */
[----:B--2---:R-:W2:Y:S04]  /*14b30*/  LDL.LU.64 R8, [R1+0x110] ;  /* 0x0001100001087983 */ /* 0x004ea80000300a00 */
[----:B-1----:R-:W2:Y:S02]  /*14b40*/  LDL.LU.64 R2, [R1+0x120] ;  /* 0x0001200001027983 */ /* 0x002ea40000300a00 */
[----:B--2---:R-:W-:-:S05]  /*14b50*/  IMAD.MOV.U32 R3, RZ, RZ, R9 ;  /* 0x000000ffff037224 */ /* 0x004fca00078e0009 */
[----:B------:R1:W-:Y:S01]  /*14b60*/  STL.64 [R1+0xa0], R2 ;  /* 0x0000a00201007387 */ /* 0x0003e20000100a00 */
[----:B------:R-:W-:Y:S05]  /*14b70*/  BRA `(.L_x_460) ;  /* 0x0000000400747947 */ /* 0x000fea0003800000 */
.L_x_462:
        /* <DEDUP_REMOVED lines=24> */
[C---:B-----5:R-:W-:Y:S02]  /*14d00*/  @!P0 LEA R136, P3, R3.reuse, R136, 0x1 ;  /* 0x0000008803888211 */ /* 0x060fe400078608ff */
        /* <DEDUP_REMOVED lines=13> */
[----:B------:R3:W-:Y:S03]  /*14de0*/  @!P0 LDGSTS.E.BYPASS.LTC128B.128 [R232+0x4800], desc[UR24][R136.64] ;  /* 0x0480000088e88fae */ /* 0x0007e6000b901d58 */
[----:B------:R-:W-:Y:S01]  /*14df0*/  @!P0 LEA.HI.X R135, R135, R207, R3, 0x1, P3 ;  /* 0x000000cf87878211 */ /* 0x000fe200018f0c03 */
[----:B------:R2:W-:Y:S01]  /*14e00*/  @P0 STS.128 [R232+0x5000], RZ ;  /* 0x005000ffe8000388 */ /* 0x0005e20000000c00 */
[C---:B------:R-:W-:Y:S03]  /*14e10*/  @!P0 IADD3 R3, P3, R0.reuse, UR52, RZ ;  /* 0x0000003400038c10 */ /* 0x040fe6000ff7e0ff */
[----:B------:R-:W-:Y:S01]  /*14e20*/  @!PT LDS RZ, [RZ] ;  /* 0x00000000fffff984 */ /* 0x000fe20000000800 */
[----:B------:R-:W-:Y:S01]  /*14e30*/  @!PT LDS RZ, [RZ] ;  /* 0x00000000fffff984 */ /* 0x000fe20000000800 */
[----:B------:R-:W-:Y:S01]  /*14e40*/  @!PT LDS RZ, [RZ] ;  /* 0x00000000fffff984 */ /* 0x000fe20000000800 */
[----:B------:R4:W-:Y:S04]  /*14e50*/  @!P0 LDGSTS.E.BYPASS.LTC128B.128 [R232+0x5000], desc[UR24][R134.64] ;  /* 0x0500000086e88fae */ /* 0x0009e8000b901d58 */
[----:B------:R2:W-:Y:S01]  /*14e60*/  @P0 STS.128 [R232+0x5800], RZ ;  /* 0x005800ffe8000388 */ /* 0x0005e20000000c00 */
[----:B-1----:R-:W1:Y:S01]  /*14e70*/  @!P0 LDC.64 R204, c[0x0][0x218] ;  /* 0x00008600ffcc8b82 */ /* 0x002e620000000a00 */
[----:B---3--:R-:W-:Y:S02]  /*14e80*/  @!P0 IADD3 R137, P5, R0, UR48, RZ ;  /* 0x0000003000898c10 */ /* 0x008fe4000ffbe0ff */
[C---:B----4-:R-:W-:Y:S02]  /*14e90*/  @!P0 LEA R134, P2, R3.reuse, R214, 0x1 ;  /* 0x000000d603868211 */ /* 0x050fe400078408ff */
[----:B------:R-:W-:Y:S04]  /*14ea0*/  @!P0 IADD3.X R135, R2, UR40, RZ, P3, !PT ;  /* 0x0000002802878c10 */ /* 0x000fe80009ffe4ff */
[----:B------:R-:W-:Y:S02]  /*14eb0*/  @!P0 LEA.HI.X R135, R3, R215, R135, 0x1, P2 ;  /* 0x000000d703878211 */ /* 0x000fe400010f0c87 */
[----:B------:R-:W-:Y:S03]  /*14ec0*/  @!P0 IADD3 R3, P2, R0, UR32, RZ ;  /* 0x0000002000038c10 */ /* 0x000fe6000ff5e0ff */
[----:B------:R-:W-:Y:S01]  /*14ed0*/  @!PT LDS RZ, [RZ] ;  /* 0x00000000fffff984 */ /* 0x000fe20000000800 */
[----:B------:R-:W-:Y:S01]  /*14ee0*/  @!PT LDS RZ, [RZ] ;  /* 0x00000000fffff984 */ /* 0x000fe20000000800 */
[----:B------:R-:W-:Y:S01]  /*14ef0*/  @!PT LDS RZ, [RZ] ;  /* 0x00000000fffff984 */ /* 0x000fe20000000800 */
[----:B------:R3:W-:Y:S01]  /*14f00*/  @!P0 LDGSTS.E.BYPASS.LTC128B.128 [R232+0x5800], desc[UR24][R134.64] ;  /* 0x0580000086e88fae */ /* 0x0007e2000b901d58 */
[C---:B------:R-:W-:Y:S02]  /*14f10*/  @!P0 LEA R206, P3, R3.reuse, R208, 0x1 ;  /* 0x000000d003ce8211 */ /* 0x040fe400078608ff */
[C---:B------:R-:W-:Y:S01]  /*14f20*/  @!P0 IADD3.X R136, R2.reuse, UR31, RZ, P2, !PT ;  /* 0x0000001f02888c10 */ /* 0x040fe200097fe4ff */
[----:B------:R2:W-:Y:S01]  /*14f30*/  @P0 STS.128 [R232+0x6000], RZ ;  /* 0x006000ffe8000388 */ /* 0x0005e20000000c00 */
[----:B------:R-:W-:Y:S02]  /*14f40*/  @!P0 IADD3.X R208, R2, UR42, RZ, P5, !PT ;  /* 0x0000002a02d08c10 */ /* 0x000fe4000affe4ff */
        /* <DEDUP_REMOVED lines=32> */
.L_x_460:
        /* <DEDUP_REMOVED lines=8> */
[----:B-----5:R-:W5:Y:S05]  /*151d0*/  LDL R7, [R1+0xe0] ;  /* 0x0000e00001077983 */ /* 0x020f6a0000100800 */
        /* <DEDUP_REMOVED lines=33> */
[C---:B------:R-:W-:Y:S02]  /*153f0*/  @!P0 IADD3 R7, P4, R2.reuse, UR23, RZ ;  /* 0x0000001702078c10 */ /* 0x040fe4000ff9e0ff */
[----:B------:R-:W-:Y:S01]  /*15400*/  @P0 STS.128 [R232+0x8800], RZ ;  /* 0x008800ffe8000388 */ /* 0x000fe20000000c00 */
[C---:B------:R-:W-:Y:S02]  /*15410*/  @!P0 LEA R10, P5, R5.reuse, R10, 0x1 ;  /* 0x0000000a050a8211 */ /* 0x040fe400078a08ff */
[----:B------:R-:W-:Y:S02]  /*15420*/  @!P0 IADD3 R18, P3, R2, UR34, RZ ;  /* 0x0000002202128c10 */ /* 0x000fe4000ff7e0ff */
[----:B------:R-:W-:Y:S01]  /*15430*/  @!PT LDS RZ, [RZ] ;  /* 0x00000000fffff984 */ /* 0x000fe20000000800 */
[----:B------:R-:W-:Y:S01]  /*15440*/  @!PT LDS RZ, [RZ] ;  /* 0x00000000fffff984 */ /* 0x000fe20000000800 */
[----:B------:R-:W-:Y:S01]  /*15450*/  @!PT LDS RZ, [RZ] ;  /* 0x00000000fffff984 */ /* 0x000fe20000000800 */
[----:B------:R1:W-:Y:S01]  /*15460*/  @!P0 LDGSTS.E.BYPASS.LTC128B.128 [R232+0x8800], desc[UR24][R16.64] ;  /* 0x0880000010e88fae */ /* 0x0003e2000b901d58 */
[----:B------:R-:W-:Y:S02]  /*15470*/  @!P0 LEA.HI.X R11, R5, R20, R8, 0x1, P5 ;  /* 0x00000014050b8211 */ /* 0x000fe400028f0c08 */
[C---:B------:R-:W-:Y:S02]  /*15480*/  @!P0 IADD3.X R5, R0.reuse, UR22, RZ, P4, !PT ;  /* 0x0000001600058c10 */ /* 0x040fe4000a7fe4ff */
        /* <DEDUP_REMOVED lines=38> */
[----:B------:R2:W-:Y:S05]  /*156f0*/  @!P0 LDGSTS.E.BYPASS.LTC128B.128 [R232+0xb000], desc[UR24][R4.64] ;  /* 0x0b00000004e88fae */ /* 0x0005ea000b901d58 */
        /* <DEDUP_REMOVED lines=8> */
[----:B------:R-:W4:Y:S05]  /*15780*/  LDSM.16.M88.4 R32, [R220+0x4800] ;  /* 0x00480000dc20783b */ /* 0x000f2a0000000200 */
[----:B------:R-:W0:Y:S05]  /*15790*/  LDGDEPBAR ;  /* 0x00000000000079af */ /* 0x000e2a0000000000 */
[----:B------:R-:W5:Y:S05]  /*157a0*/  LDSM.16.M88.4 R48, [R220+0x5000] ;  /* 0x00500000dc30783b */ /* 0x000f6a0000000200 */
[----:B------:R-:W3:Y:S05]  /*157b0*/  LDSM.16.M88.4 R64, [R220+0x5800] ;  /* 0x00580000dc40783b */ /* 0x000eea0000000200 */
[----:B------:R-:W3:Y:S05]  /*157c0*/  LDSM.16.M88.4 R80, [R220+0x6000] ;  /* 0x00600000dc50783b */ /* 0x000eea0000000200 */
[----:B------:R-:W3:Y:S05]  /*157d0*/  LDSM.16.M88.4 R96, [R220+0x6800] ;  /* 0x00680000dc60783b */ /* 0x000eea0000000200 */
[----:B------:R-:W3:Y:S01]  /*157e0*/  LDSM.16.M88.4 R112, [R220+0x7000] ;  /* 0x00700000dc70783b */ /* 0x000ee20000000200 */
        /* <DEDUP_REMOVED lines=16> */
[-C--:B---3--:R-:W-:Y:S06]  /*158f0*/  HMMA.16816.F32 R52, R128, R64.reuse, RZ ;  /* 0x000000408034723c */ /* 0x088fec00000018ff */
        /* <DEDUP_REMOVED lines=67> */
[-C--:B---3--:R-:W-:Y:S06]  /*15d30*/  HMMA.16816.F32 R20, R212, R208.reuse, R20 ;  /* 0x000000d0d414723c */ /* 0x088fec0000001814 */
        /* <DEDUP_REMOVED lines=72> */
[-C--:B--2---:R-:W-:Y:S06]  /*161c0*/  HMMA.16816.F32 R116, R204, R212.reuse, R116 ;  /* 0x000000d4cc74723c */ /* 0x084fec0000001874 */
[C---:B------:R-:W-:Y:S06]  /*161d0*/  HMMA.16816.F32 R120, R208.reuse, R212, R120 ;  /* 0x000000d4d078723c */ /* 0x040fec0000001878 */
[-C--:B------:R-:W-:Y:S06]  /*161e0*/  HMMA.16816.F32 R124, R208, R214.reuse, R124 ;  /* 0x000000d6d07c723c */ /* 0x080fec000000187c */
[----:B------:R-:W-:Y:S01]  /*161f0*/  HMMA.16816.F32 R128, R204, R214, R128 ;  /* 0x000000d6cc80723c */ /* 0x000fe20000001880 */
[----:B------:R-:W-:Y:S11]  /*16200*/  @!UPT UIADD3 URZ, URZ, URZ, URZ ;  /* 0x0000003f3f3ff290 */ /* 0x000ff6000fffe03f */
[----:B------:R-:W-:Y:S01]  /*16210*/  @!UPT UIADD3 URZ, URZ, URZ, URZ ;  /* 0x0000003f3f3ff290 */ /* 0x000fe2000fffe03f */
[----:B------:R-:W-:Y:S11]  /*16220*/  @P1 BRA `(.L_x_462) ;  /* 0xffffffe800541947 */ /* 0x000ff6000383ffff */
.L_x_461:
[----:B------:R-:W1:Y:S01]  /*16230*/  S2R R2, SR_TID.X ;  /* 0x0000000000027919 */ /* 0x000e620000002100 */
[----:B------:R-:W-:Y:S01]  /*16240*/  MOV R0, UR26 ;  /* 0x0000001a00007c02 */ /* 0x000fe20008000f00 */
[----:B------:R-:W-:Y:S01]  /*16250*/  UIADD3 UR26, UR26, -0x1, URZ ;  /* 0xffffffff1a1a7890 */ /* 0x000fe2000fffe03f */
[----:B------:R-:W-:Y:S04]  /*16260*/  STL [R1+0x148], R232 ;  /* 0x000148e801007387 */ /* 0x000fe80000100800 */
[----:B------:R-:W-:Y:S04]  /*16270*/  STL [R1+0x144], R231 ;  /* 0x000144e701007387 */ /* 0x000fe80000100800 */
[----:B------:R-:W-:Y:S04]  /*16280*/  STL [R1+0x140], R230 ;  /* 0x000140e601007387 */ /* 0x000fe80000100800 */
[----:B------:R-:W-:Y:S04]  /*16290*/  STL [R1+0x13c], R229 ;  /* 0x00013ce501007387 */ /* 0x000fe80000100800 */
[----:B------:R-:W-:Y:S04]  /*162a0*/  STL [R1+0x138], R228 ;  /* 0x000138e401007387 */ /* 0x000fe80000100800 */
[----:B------:R-:W-:Y:S04]  /*162b0*/  STL [R1+0x134], R227 ;  /* 0x000134e301007387 */ /* 0x000fe80000100800 */
[----:B------:R-:W-:Y:S01]  /*162c0*/  STL [R1+0x130], R226 ;  /* 0x000130e201007387 */ /* 0x000fe20000100800 */
[----:B-1----:R-:W-:Y:S03]  /*162d0*/  SHF.L.U32 R2, R2, 0x1, RZ ;  /* 0x0000000102027819 */ /* 0x002fe600000006ff */
[----:B------:R-:W-:Y:S01]  /*162e0*/  STL [R1+0x12c], R225 ;  /* 0x00012ce101007387 */ /* 0x000fe20000100800 */
[----:B------:R-:W-:Y:S03]  /*162f0*/  LOP3.LUT R2, R2, 0x6, RZ, 0xc0, !PT ;  /* 0x0000000602027812 */ /* 0x000fe600078ec0ff */
[----:B------:R-:W-:Y:S01]  /*16300*/  STL [R1+0x128], R220 ;  /* 0x000128dc01007387 */ /* 0x000fe20000100800 */
[----:B------:R-:W-:Y:S04]  /*16310*/  LEA R0, R0, R2, 0x7 ;  /* 0x0000000200007211 */ /* 0x000fe800078e38ff */
[C---:B------:R-:W-:Y:S02]  /*16320*/  IADD3 R3, R0.reuse, 0x1, RZ ;  /* 0x0000000100037810 */ /* 0x040fe40007ffe0ff */
[----:B------:R-:W-:Y:S02]  /*16330*/  I2FP.F32.S32 R2, R0 ;  /* 0x0000000000027245 */ /* 0x000fe40000201400 */
[----:B------:R-:W-:Y:S02]  /*16340*/  I2FP.F32.S32 R3, R3 ;  /* 0x0000000300037245 */ /* 0x000fe40000201400 */
[----:B--2---:R-:W-:Y:S01]  /*16350*/  IADD3 R135, R0, 0x8, RZ ;  /* 0x0000000800877810 */ /* 0x004fe20007ffe0ff */
[C---:B------:R-:W-:Y:S01]  /*16360*/  FFMA.FTZ R4, R2.reuse, UR5, R4 ;  /* 0x0000000502047c23 */ /* 0x040fe20008010004 */
[C---:B------:R-:W-:Y:S01]  /*16370*/  FFMA.FTZ R6, R2.reuse, UR5, R6 ;  /* 0x0000000502067c23 */ /* 0x040fe20008010006 */
[C---:B------:R-:W-:Y:S01]  /*16380*/  FFMA.FTZ R10, R2.reuse, UR5, R10 ;  /* 0x00000005020a7c23 */ /* 0x040fe2000801000a */
[----:B------:R-:W-:Y:S01]  /*16390*/  FFMA.FTZ R8, R2, UR5, R8 ;  /* 0x0000000502087c23 */ /* 0x000fe20008010008 */
[C---:B------:R-:W-:Y:S01]  /*163a0*/  IADD3 R2, R0.reuse, 0x10, RZ ;  /* 0x0000001000027810 */ /* 0x040fe20007ffe0ff */
[C---:B------:R-:W-:Y:S01]  /*163b0*/  FFMA.FTZ R5, R3.reuse, UR5, R5 ;  /* 0x0000000503057c23 */ /* 0x040fe20008010005 */
[C---:B------:R-:W-:Y:S01]  /*163c0*/  FFMA.FTZ R7, R3.reuse, UR5, R7 ;  /* 0x0000000503077c23 */ /* 0x040fe20008010007 */
[C---:B------:R-:W-:Y:S01]  /*163d0*/  FFMA.FTZ R11, R3.reuse, UR5, R11 ;  /* 0x00000005030b7c23 */ /* 0x040fe2000801000b */
[----:B------:R-:W-:Y:S01]  /*163e0*/  FFMA.FTZ R9, R3, UR5, R9 ;  /* 0x0000000503097c23 */ /* 0x000fe20008010009 */
[----:B------:R-:W-:Y:S02]  /*163f0*/  IADD3 R3, R0, 0x11, RZ ;  /* 0x0000001100037810 */ /* 0x000fe40007ffe0ff */
[----:B------:R-:W-:Y:S02]  /*16400*/  I2FP.F32.S32 R2, R2 ;  /* 0x0000000200027245 */ /* 0x000fe40000201400 */
[----:B------:R-:W-:Y:S02]  /*16410*/  I2FP.F32.S32 R3, R3 ;  /* 0x0000000300037245 */ /* 0x000fe40000201400 */
[----:B------:R-:W-:Y:S01]  /*16420*/  I2FP.F32.S32 R135, R135 ;  /* 0x0000008700877245 */ /* 0x000fe20000201400 */
        /* <DEDUP_REMOVED lines=9> */
[C---:B------:R-:W-:Y:S01]  /*164c0*/  IADD3 R3, R0.reuse, 0x21, RZ ;  /* 0x0000002100037810 */ /* 0x040fe20007ffe0ff */
[C---:B------:R-:W-:Y:S01]  /*164d0*/  FFMA.FTZ R16, R135.reuse, UR5, R16 ;  /* 0x0000000587107c23 */ /* 0x040fe20008010010 */
[----:B------:R-:W-:Y:S01]  /*164e0*/  I2FP.F32.S32 R2, R2 ;  /* 0x0000000200027245 */ /* 0x000fe20000201400 */
[C---:B------:R-:W-:Y:S01]  /*164f0*/  FFMA.FTZ R12, R135.reuse, UR5, R12 ;  /* 0x00000005870c7c23 */ /* 0x040fe2000801000c */
[C---:B------:R-:W-:Y:S01]  /*16500*/  FFMA.FTZ R18, R135.reuse, UR5, R18 ;  /* 0x0000000587127c23 */ /* 0x040fe20008010012 */
[----:B------:R-:W-:Y:S01]  /*16510*/  FFMA.FTZ R14, R135, UR5, R14 ;  /* 0x00000005870e7c23 */ /* 0x000fe2000801000e */
[----:B------:R-:W-:Y:S01]  /*16520*/  IADD3 R135, R0, 0x18, RZ ;  /* 0x0000001800877810 */ /* 0x000fe20007ffe0ff */
[C---:B------:R-:W-:Y:S01]  /*16530*/  FFMA.FTZ R36, R2.reuse, UR5, R36 ;  /* 0x0000000502247c23 */ /* 0x040fe20008010024 */
[----:B------:R-:W-:Y:S01]  /*16540*/  I2FP.F32.S32 R3, R3 ;  /* 0x0000000300037245 */ /* 0x000fe20000201400 */
[C---:B------:R-:W-:Y:S01]  /*16550*/  FFMA.FTZ R38, R2.reuse, UR5, R38 ;  /* 0x0000000502267c23 */ /* 0x040fe20008010026 */
[----:B------:R-:W-:Y:S01]  /*16560*/  I2FP.F32.S32 R135, R135 ;  /* 0x0000008700877245 */ /* 0x000fe20000201400 */
[C---:B------:R-:W-:Y:S01]  /*16570*/  FFMA.FTZ R42, R2.reuse, UR5, R42 ;  /* 0x00000005022a7c23 */ /* 0x040fe2000801002a */
[----:B------:R-:W-:Y:S01]  /*16580*/  FFMA.FTZ R40, R2, UR5, R40 ;  /* 0x0000000502287c23 */ /* 0x000fe20008010028 */
[C---:B------:R-:W-:Y:S01]  /*16590*/  IADD3 R2, R0.reuse, 0x30, RZ ;  /* 0x0000003000027810 */ /* 0x040fe20007ffe0ff */
[C---:B------:R-:W-:Y:S01]  /*165a0*/  FFMA.FTZ R39, R3.reuse, UR5, R39 ;  /* 0x0000000503277c23 */ /* 0x040fe20008010027 */
[C---:B------:R-:W-:Y:S01]  /*165b0*/  IADD3 R134, R0.reuse, 0x9, RZ ;  /* 0x0000000900867810 */ /* 0x040fe20007ffe0ff */
[C---:B------:R-:W-:Y:S01]  /*165c0*/  FFMA.FTZ R37, R3.reuse, UR5, R37 ;  /* 0x0000000503257c23 */ /* 0x040fe20008010025 */
[C---:B------:R-:W-:Y:S01]  /*165d0*/  FFMA.FTZ R41, R3.reuse, UR5, R41 ;  /* 0x0000000503297c23 */ /* 0x040fe20008010029 */
[----:B------:R-:W-:Y:S01]  /*165e0*/  FFMA.FTZ R43, R3, UR5, R43 ;  /* 0x00000005032b7c23 */ /* 0x000fe2000801002b */
[----:B------:R-:W-:Y:S02]  /*165f0*/  VIADD R3, R0, 0x31 ;  /* 0x0000003100037836 */ /* 0x000fe40000000000 */
[C---:B------:R-:W-:Y:S01]  /*16600*/  FFMA.FTZ R28, R135.reuse, UR5, R28 ;  /* 0x00000005871c7c23 */ /* 0x040fe2000801001c */
[----:B------:R-:W-:Y:S01]  /*16610*/  I2FP.F32.S32 R2, R2 ;  /* 0x0000000200027245 */ /* 0x000fe20000201400 */
[C---:B------:R-:W-:Y:S01]  /*16620*/  FFMA.FTZ R32, R135.reuse, UR5, R32 ;  /* 0x0000000587207c23 */ /* 0x040fe20008010020 */
[C---:B------:R-:W-:Y:S01]  /*16630*/  FFMA.FTZ R34, R135.reuse, UR5, R34 ;  /* 0x0000000587227c23 */ /* 0x040fe20008010022 */
[----:B------:R-:W-:Y:S01]  /*16640*/  FFMA.FTZ R30, R135, UR5, R30 ;  /* 0x00000005871e7c23 */ /* 0x000fe2000801001e */
[----:B------:R-:W-:Y:S01]  /*16650*/  I2FP.F32.S32 R134, R134 ;  /* 0x0000008600867245 */ /* 0x000fe20000201400 */
[----:B------:R-:W-:Y:S01]  /*16660*/  FFMA.FTZ R54, R2, UR5, R54 ;  /* 0x0000000502367c23 */ /* 0x000fe20008010036 */
[----:B------:R-:W-:Y:S01]  /*16670*/  IADD3 R135, R0, 0x28, RZ ;  /* 0x0000002800877810 */ /* 0x000fe20007ffe0ff */
[C---:B------:R-:W-:Y:S01]  /*16680*/  FFMA.FTZ R52, R2.reuse, UR5, R52 ;  /* 0x0000000502347c23 */ /* 0x040fe20008010034 */
[----:B------:R-:W-:Y:S01]  /*16690*/  I2FP.F32.S32 R3, R3 ;  /* 0x0000000300037245 */ /* 0x000fe20000201400 */
[C---:B------:R-:W-:Y:S01]  /*166a0*/  FFMA.FTZ R56, R2.reuse, UR5, R56 ;  /* 0x0000000502387c23 */ /* 0x040fe20008010038 */
[----:B------:R-:W-:Y:S01]  /*166b0*/  I2FP.F32.S32 R135, R135 ;  /* 0x0000008700877245 */ /* 0x000fe20000201400 */
[----:B------:R-:W-:Y:S01]  /*166c0*/  FFMA.FTZ R58, R2, UR5, R58 ;  /* 0x00000005023a7c23 */ /* 0x000fe2000801003a */
[C---:B------:R-:W-:Y:S01]  /*166d0*/  FFMA.FTZ R17, R134.reuse, UR5, R17 ;  /* 0x0000000586117c23 */ /* 0x040fe20008010011 */
[----:B------:R-:W-:Y:S01]  /*166e0*/  FFMA.FTZ R19, R134, UR5, R19 ;  /* 0x0000000586137c23 */ /* 0x000fe20008010013 */
[----:B------:R-:W-:Y:S01]  /*166f0*/  IADD3 R2, R0, 0x40, RZ ;  /* 0x0000004000027810 */ /* 0x000fe20007ffe0ff */
[C---:B------:R-:W-:Y:S01]  /*16700*/  FFMA.FTZ R13, R134.reuse, UR5, R13 ;  /* 0x00000005860d7c23 */ /* 0x040fe2000801000d */
[----:B------:R-:W-:Y:S01]  /*16710*/  FFMA.FTZ R15, R134, UR5, R15 ;  /* 0x00000005860f7c23 */ /* 0x000fe2000801000f */
[C---:B------:R-:W-:Y:S01]  /*16720*/  IADD3 R134, R0.reuse, 0x19, RZ ;  /* 0x0000001900867810 */ /* 0x040fe20007ffe0ff */
[C---:B------:R-:W-:Y:S01]  /*16730*/  FFMA.FTZ R55, R3.reuse, UR5, R55 ;  /* 0x0000000503377c23 */ /* 0x040fe20008010037 */
[C---:B------:R-:W-:Y:S01]  /*16740*/  FFMA.FTZ R53, R3.reuse, UR5, R53 ;  /* 0x0000000503357c23 */ /* 0x040fe20008010035 */
[C---:B------:R-:W-:Y:S01]  /*16750*/  FFMA.FTZ R57, R3.reuse, UR5, R57 ;  /* 0x0000000503397c23 */ /* 0x040fe20008010039 */
[----:B------:R-:W-:Y:S01]  /*16760*/  FFMA.FTZ R59, R3, UR5, R59 ;  /* 0x00000005033b7c23 */ /* 0x000fe2000801003b */
[C---:B------:R-:W-:Y:S01]  /*16770*/  FFMA.FTZ R44, R135.reuse, UR5, R44 ;  /* 0x00000005872c7c23 */ /* 0x040fe2000801002c */
[----:B------:R-:W-:Y:S01]  /*16780*/  I2FP.F32.S32 R2, R2 ;  /* 0x0000000200027245 */ /* 0x000fe20000201400 */
[C---:B------:R-:W-:Y:S01]  /*16790*/  FFMA.FTZ R48, R135.reuse, UR5, R48 ;  /* 0x0000000587307c23 */ /* 0x040fe20008010030 */
[C---:B------:R-:W-:Y:S01]  /*167a0*/  FFMA.FTZ R50, R135.reuse, UR5, R50 ;  /* 0x0000000587327c23 */ /* 0x040fe20008010032 */
[----:B------:R-:W-:Y:S01]  /*167b0*/  IADD3 R3, R0, 0x41, RZ ;  /* 0x0000004100037810 */ /* 0x000fe20007ffe0ff */
[----:B------:R-:W-:Y:S01]  /*167c0*/  FFMA.FTZ R46, R135, UR5, R46 ;  /* 0x00000005872e7c23 */ /* 0x000fe2000801002e */
[----:B------:R-:W-:Y:S01]  /*167d0*/  I2FP.F32.S32 R134, R134 ;  /* 0x0000008600867245 */ /* 0x000fe20000201400 */
[----:B------:R-:W-:Y:S01]  /*167e0*/  FFMA.FTZ R72, R2, UR5, R72 ;  /* 0x0000000502487c23 */ /* 0x000fe20008010048 */
[----:B------:R-:W-:Y:S01]  /*167f0*/  IADD3 R135, R0, 0x38, RZ ;  /* 0x0000003800877810 */ /* 0x000fe20007ffe0ff */
[C---:B------:R-:W-:Y:S01]  /*16800*/  FFMA.FTZ R70, R2.reuse, UR5, R70 ;  /* 0x0000000502467c23 */ /* 0x040fe20008010046 */
[----:B------:R-:W-:Y:S01]  /*16810*/  I2FP.F32.S32 R3, R3 ;  /* 0x0000000300037245 */ /* 0x000fe20000201400 */
[C---:B------:R-:W-:Y:S01]  /*16820*/  FFMA.FTZ R74, R2.reuse, UR5, R74 ;  /* 0x00000005024a7c23 */ /* 0x040fe2000801004a */
[----:B------:R-:W-:Y:S01]  /*16830*/  FFMA.FTZ R68, R2, UR5, R68 ;  /* 0x0000000502447c23 */ /* 0x000fe20008010044 */
[----:B------:R-:W-:Y:S01]  /*16840*/  I2FP.F32.S32 R135, R135 ;  /* 0x0000008700877245 */ /* 0x000fe20000201400 */
[C---:B------:R-:W-:Y:S01]  /*16850*/  FFMA.FTZ R29, R134.reuse, UR5, R29 ;  /* 0x00000005861d7c23 */ /* 0x040fe2000801001d */
[C---:B------:R-:W-:Y:S01]  /*16860*/  FFMA.FTZ R31, R134.reuse, UR5, R31 ;  /* 0x00000005861f7c23 */ /* 0x040fe2000801001f */
        /* <DEDUP_REMOVED lines=8> */
[C---:B------:R-:W-:Y:S01]  /*168f0*/  FFMA.FTZ R62, R135.reuse, UR5, R62 ;  /* 0x00000005873e7c23 */ /* 0x040fe2000801003e */
[C---:B------:R-:W-:Y:S01]  /*16900*/  FFMA.FTZ R64, R135.reuse, UR5, R64 ;  /* 0x0000000587407c23 */ /* 0x040fe20008010040 */
[----:B------:R-:W-:Y:S01]  /*16910*/  I2FP.F32.S32 R2, R2 ;  /* 0x0000000200027245 */ /* 0x000fe20000201400 */
[C---:B------:R-:W-:Y:S01]  /*16920*/  FFMA.FTZ R60, R135.reuse, UR5, R60 ;  /* 0x00000005873c7c23 */ /* 0x040fe2000801003c */
[----:B------:R-:W-:Y:S01]  /*16930*/  FFMA.FTZ R66, R135, UR5, R66 ;  /* 0x0000000587427c23 */ /* 0x000fe20008010042 */
[----:B------:R-:W-:Y:S02]  /*16940*/  IADD3 R3, R0, 0x51, RZ ;  /* 0x0000005100037810 */ /* 0x000fe40007ffe0ff */
        /* <DEDUP_REMOVED lines=20> */
[C---:B------:R-:W-:Y:S01]  /*16a90*/  FFMA.FTZ R80, R135.reuse, UR5, R80 ;  /* 0x0000000587507c23 */ /* 0x040fe20008010050 */
[----:B------:R-:W-:Y:S01]  /*16aa0*/  FFMA.FTZ R82, R135, UR5, R82 ;  /* 0x0000000587527c23 */ /* 0x000fe20008010052 */
[----:B------:R-:W-:Y:S02]  /*16ab0*/  I2FP.F32.S32 R2, R2 ;  /* 0x0000000200027245 */ /* 0x000fe40000201400 */
        /* <DEDUP_REMOVED lines=22> */
[----:B------:R-:W-:Y:S01]  /*16c20*/  I2FP.F32.S32 R3, R2 ;  /* 0x0000000200037245 */ /* 0x000fe20000201400 */
[----:B------:R-:W-:Y:S01]  /*16c30*/  FFMA.FTZ R92, R135, UR5, R92 ;  /* 0x00000005875c7c23 */ /* 0x000fe2000801005c */
[----:B------:R-:W-:Y:S01]  /*16c40*/  I2FP.F32.S32 R134, R134 ;  /* 0x0000008600867245 */ /* 0x000fe20000201400 */
[C---:B------:R-:W-:Y:S01]  /*16c50*/  VIADD R2, R0.reuse, 0x70 ;  /* 0x0000007000027836 */ /* 0x040fe20000000000 */
[----:B------:R-:W-:Y:S01]  /*16c60*/  IADD3 R135, R0, 0x68, RZ ;  /* 0x0000006800877810 */ /* 0x000fe20007ffe0ff */
[C---:B------:R-:W-:Y:S01]  /*16c70*/  FFMA.FTZ R111, R3.reuse, UR5, R111 ;  /* 0x00000005036f7c23 */ /* 0x040fe2000801006f */
[C---:B------:R-:W-:Y:S01]  /*16c80*/  FFMA.FTZ R109, R3.reuse, UR5, R109 ;  /* 0x00000005036d7c23 */ /* 0x040fe2000801006d */
[C---:B------:R-:W-:Y:S01]  /*16c90*/  FFMA.FTZ R79, R134.reuse, UR5, R79 ;  /* 0x00000005864f7c23 */ /* 0x040fe2000801004f */
[----:B------:R-:W-:Y:S01]  /*16ca0*/  I2FP.F32.S32 R135, R135 ;  /* 0x0000008700877245 */ /* 0x000fe20000201400 */
[C---:B------:R-:W-:Y:S01]  /*16cb0*/  FFMA.FTZ R77, R134.reuse, UR5, R77 ;  /* 0x00000005864d7c23 */ /* 0x040fe2000801004d */
[C---:B------:R-:W-:Y:S01]  /*16cc0*/  FFMA.FTZ R81, R134.reuse, UR5, R81 ;  /* 0x0000000586517c23 */ /* 0x040fe20008010051 */
[----:B------:R-:W-:Y:S01]  /*16cd0*/  FFMA.FTZ R83, R134, UR5, R83 ;  /* 0x0000000586537c23 */ /* 0x000fe20008010053 */
[----:B------:R-:W-:Y:S01]  /*16ce0*/  I2FP.F32.S32 R2, R2 ;  /* 0x0000000200027245 */ /* 0x000fe20000201400 */
[C---:B------:R-:W-:Y:S01]  /*16cf0*/  FFMA.FTZ R113, R3.reuse, UR5, R113 ;  /* 0x0000000503717c23 */ /* 0x040fe20008010071 */
[----:B------:R-:W-:Y:S01]  /*16d00*/  IADD3 R134, R0, 0x59, RZ ;  /* 0x0000005900867810 */ /* 0x000fe20007ffe0ff */
[----:B------:R-:W-:Y:S01]  /*16d10*/  FFMA.FTZ R115, R3, UR5, R115 ;  /* 0x0000000503737c23 */ /* 0x000fe20008010073 */
[----:B------:R-:W-:Y:S01]  /*16d20*/  FMNMX.FTZ R3, R4, R132, !PT ;  /* 0x0000008404037209 */ /* 0x000fe20007810000 */
[C---:B------:R-:W-:Y:S01]  /*16d30*/  FFMA.FTZ R110, R135.reuse, UR5, R110 ;  /* 0x00000005876e7c23 */ /* 0x040fe2000801006e */
        /* <DEDUP_REMOVED lines=8> */
[----:B------:R-:W-:Y:S02]  /*16dc0*/  IADD3 R135, R0, 0x78, RZ ;  /* 0x0000007800877810 */ /* 0x000fe40007ffe0ff */
[----:B------:R-:W-:Y:S01]  /*16dd0*/  FMNMX.FTZ R2, R5, R3, !PT ;  /* 0x0000000305027209 */ /* 0x000fe20007810000 */
[C---:B------:R-:W-:Y:S01]  /*16de0*/  FFMA.FTZ R95, R134.reuse, UR5, R95 ;  /* 0x00000005865f7c23 */ /* 0x040fe2000801005f */
[----:B------:R-:W-:Y:S01]  /*16df0*/  I2FP.F32.S32 R3, R135 ;  /* 0x0000008700037245 */ /* 0x000fe20000201400 */
[C---:B------:R-:W-:Y:S01]  /*16e00*/  FFMA.FTZ R97, R134.reuse, UR5, R97 ;  /* 0x0000000586617c23 */ /* 0x040fe20008010061 */
[----:B------:R-:W-:Y:S01]  /*16e10*/  FFMA.FTZ R99, R134, UR5, R99 ;  /* 0x0000000586637c23 */ /* 0x000fe20008010063 */
[----:B------:R-:W-:Y:S01]  /*16e20*/  FMNMX.FTZ R135, R6, R133, !PT ;  /* 0x0000008506877209 */ /* 0x000fe20007810000 */
[----:B------:R-:W-:Y:S01]  /*16e30*/  FFMA.FTZ R93, R134, UR5, R93 ;  /* 0x00000005865d7c23 */ /* 0x000fe2000801005d */
[----:B------:R-:W-:Y:S01]  /*16e40*/  FMNMX.FTZ R2, R16, R2, !PT ;  /* 0x0000000210027209 */ /* 0x000fe20007810000 */
[C---:B------:R-:W-:Y:S01]  /*16e50*/  FFMA.FTZ R128, R3.reuse, UR5, R128 ;  /* 0x0000000503807c23 */ /* 0x040fe20008010080 */
[----:B------:R-:W-:Y:S01]  /*16e60*/  IADD3 R134, R0, 0x71, RZ ;  /* 0x0000007100867810 */ /* 0x000fe20007ffe0ff */
[----:B------:R-:W-:Y:S01]  /*16e70*/  FFMA.FTZ R130, R3, UR5, R130 ;  /* 0x0000000503827c23 */ /* 0x000fe20008010082 */
[----:B------:R-:W-:Y:S01]  /*16e80*/  FMNMX.FTZ R136, R17, R2, !PT ;  /* 0x0000000211887209 */ /* 0x000fe20007810000 */
[----:B------:R-:W-:Y:S01]  /*16e90*/  FFMA.FTZ R126, R3, UR5, R126 ;  /* 0x00000005037e7c23 */ /* 0x000fe2000801007e */
[----:B------:R-:W-:Y:S01]  /*16ea0*/  FMNMX.FTZ R135, R7, R135, !PT ;  /* 0x0000008707877209 */ /* 0x000fe20007810000 */
[----:B------:R-:W-:Y:S01]  /*16eb0*/  FFMA.FTZ R124, R3, UR5, R124 ;  /* 0x00000005037c7c23 */ /* 0x000fe2000801007c */
[----:B------:R-:W-:Y:S02]  /*16ec0*/  I2FP.F32.S32 R134, R134 ;  /* 0x0000008600867245 */ /* 0x000fe40000201400 */
[----:B------:R-:W-:Y:S02]  /*16ed0*/  FMNMX.FTZ R2, R10, R138, !PT ;  /* 0x0000008a0a027209 */ /* 0x000fe40007810000 */
[----:B------:R-:W-:Y:S01]  /*16ee0*/  FMNMX.FTZ R135, R18, R135, !PT ;  /* 0x0000008712877209 */ /* 0x000fe20007810000 */
[C---:B------:R-:W-:Y:S01]  /*16ef0*/  FFMA.FTZ R117, R134.reuse, UR5, R117 ;  /* 0x0000000586757c23 */ /* 0x040fe20008010075 */
[----:B------:R-:W-:Y:S01]  /*16f00*/  FMNMX.FTZ R2, R11, R2, !PT ;  /* 0x000000020b027209 */ /* 0x000fe20007810000 */
[C---:B------:R-:W-:Y:S01]  /*16f10*/  FFMA.FTZ R123, R134.reuse, UR5, R123 ;  /* 0x00000005867b7c23 */ /* 0x040fe2000801007b */
[C---:B------:R-:W-:Y:S01]  /*16f20*/  FFMA.FTZ R119, R134.reuse, UR5, R119 ;  /* 0x0000000586777c23 */ /* 0x040fe20008010077 */
[----:B------:R-:W-:Y:S01]  /*16f30*/  FFMA.FTZ R121, R134, UR5, R121 ;  /* 0x0000000586797c23 */ /* 0x000fe20008010079 */
        /* <DEDUP_REMOVED lines=95> */
[----:B------:R-:W-:Y:S02]  /*17530*/  IADD3 R0, R0, 0x79, RZ ;  /* 0x0000007900007810 */ /* 0x000fe40007ffe0ff */
[----:B------:R-:W-:Y:S02]  /*17540*/  FMNMX.FTZ R2, R107, R2, !PT ;  /* 0x000000026b027209 */ /* 0x000fe40007810000 */
[----:B------:R-:W-:Y:S02]  /*17550*/  FMNMX.FTZ R137, R116, R137, !PT ;  /* 0x0000008974897209 */ /* 0x000fe40007810000 */
[----:B------:R-:W-:Y:S02]  /*17560*/  FMNMX.FTZ R134, R104, R134, !PT ;  /* 0x0000008668867209 */ /* 0x000fe40007810000 */
[----:B------:R-:W-:Y:S02]  /*17570*/  FMNMX.FTZ R135, R115, R135, !PT ;  /* 0x0000008773877209 */ /* 0x000fe40007810000 */
[----:B------:R-:W-:Y:S02]  /*17580*/  I2FP.F32.S32 R0, R0 ;  /* 0x0000000000007245 */ /* 0x000fe40000201400 */
[----:B------:R-:W-:Y:S02]  /*17590*/  FMNMX.FTZ R2, R110, R2, !PT ;  /* 0x000000026e027209 */ /* 0x000fe40007810000 */
[----:B------:R-:W-:Y:S01]  /*175a0*/  FMNMX.FTZ R137, R117, R137, !PT ;  /* 0x0000008975897209 */ /* 0x000fe20007810000 */
[C---:B------:R-:W-:Y:S01]  /*175b0*/  FFMA.FTZ R129, R0.reuse, UR5, R129 ;  /* 0x0000000500817c23 */ /* 0x040fe20008010081 */
[----:B------:R-:W-:Y:S01]  /*175c0*/  FMNMX.FTZ R134, R105, R134, !PT ;  /* 0x0000008669867209 */ /* 0x000fe20007810000 */
[----:B------:R-:W-:Y:S01]  /*175d0*/  FFMA.FTZ R131, R0, UR5, R131 ;  /* 0x0000000500837c23 */ /* 0x000fe20008010083 */
[----:B------:R-:W-:Y:S01]  /*175e0*/  FMNMX.FTZ R135, R118, R135, !PT ;  /* 0x0000008776877209 */ /* 0x000fe20007810000 */
[C---:B------:R-:W-:Y:S01]  /*175f0*/  FFMA.FTZ R127, R0.reuse, UR5, R127 ;  /* 0x00000005007f7c23 */ /* 0x040fe2000801007f */
[----:B------:R-:W-:Y:S01]  /*17600*/  FMNMX.FTZ R2, R111, R2, !PT ;  /* 0x000000026f027209 */ /* 0x000fe20007810000 */
[----:B------:R-:W-:Y:S01]  /*17610*/  FFMA.FTZ R125, R0, UR5, R125 ;  /* 0x00000005007d7c23 */ /* 0x000fe2000801007d */
[----:B------:R-:W-:Y:S02]  /*17620*/  FMNMX.FTZ R137, R128, R137, !PT ;  /* 0x0000008980897209 */ /* 0x000fe40007810000 */
[----:B------:R-:W-:Y:S02]  /*17630*/  FMNMX.FTZ R136, R108, R134, !PT ;  /* 0x000000866c887209 */ /* 0x000fe40007810000 */
[----:B------:R-:W-:Y:S02]  /*17640*/  FMNMX.FTZ R134, R119, R135, !PT ;  /* 0x0000008777867209 */ /* 0x000fe40007810000 */
[----:B------:R-:W-:Y:S02]  /*17650*/  FMNMX.FTZ R2, R122, R2, !PT ;  /* 0x000000027a027209 */ /* 0x000fe40007810000 */
[----:B------:R-:W-:Y:S02]  /*17660*/  FMNMX.FTZ R137, R129, R137, !PT ;  /* 0x0000008981897209 */ /* 0x000fe40007810000 */
[----:B------:R-:W-:Y:S02]  /*17670*/  FMNMX.FTZ R134, R130, R134, !PT ;  /* 0x0000008682867209 */ /* 0x000fe40007810000 */
[----:B------:R-:W-:Y:S01]  /*17680*/  FMNMX.FTZ R2, R123, R2, !PT ;  /* 0x000000027b027209 */ /* 0x000fe20007810000 */
[----:B------:R-:W1:Y:S01]  /*17690*/  SHFL.BFLY PT, R204, R137, 0x2, 0x1f ;  /* 0x0c401f0089cc7f89 */ /* 0x000e6200000e0000 */
[----:B------:R-:W-:Y:S02]  /*176a0*/  FMNMX.FTZ R135, R109, R136, !PT ;  /* 0x000000886d877209 */ /* 0x000fe40007810000 */
[----:B------:R-:W-:Y:S02]  /*176b0*/  FMNMX.FTZ R136, R131, R134, !PT ;  /* 0x0000008683887209 */ /* 0x000fe40007810000 */
[----:B------:R-:W-:Y:S02]  /*176c0*/  FMNMX.FTZ R2, R126, R2, !PT ;  /* 0x000000027e027209 */ /* 0x000fe40007810000 */
[----:B------:R-:W-:Y:S01]  /*176d0*/  FMNMX.FTZ R134, R120, R135, !PT ;  /* 0x0000008778867209 */ /* 0x000fe20007810000 */
[----:B------:R-:W2:Y:S01]  /*176e0*/  SHFL.BFLY PT, R3, R136, 0x2, 0x1f ;  /* 0x0c401f0088037f89 */ /* 0x000ea200000e0000 */
[----:B------:R-:W-:Y:S02]  /*176f0*/  FMNMX.FTZ R2, R127, R2, !PT ;  /* 0x000000027f027209 */ /* 0x000fe40007810000 */
[----:B------:R-:W-:Y:S05]  /*17700*/  FMNMX.FTZ R134, R121, R134, !PT ;  /* 0x0000008679867209 */ /* 0x000fea0007810000 */
[----:B------:R-:W3:Y:S01]  /*17710*/  SHFL.BFLY PT, R0, R2, 0x2, 0x1f ;  /* 0x0c401f0002007f89 */ /* 0x000ee200000e0000 */
[----:B------:R-:W-:Y:S04]  /*17720*/  FMNMX.FTZ R134, R124, R134, !PT ;  /* 0x000000867c867209 */ /* 0x000fe80007810000 */
[----:B------:R-:W-:Y:S02]  /*17730*/  FMNMX.FTZ R134, R125, R134, !PT ;  /* 0x000000867d867209 */ /* 0x000fe40007810000 */
[----:B-1----:R-:W-:Y:S03]  /*17740*/  FMNMX.FTZ R137, R137, R204, !PT ;  /* 0x000000cc89897209 */ /* 0x002fe60007810000 */
[----:B------:R-:W1:Y:S08]  /*17750*/  SHFL.BFLY PT, R135, R134, 0x2, 0x1f ;  /* 0x0c401f0086877f89 */ /* 0x000e7000000e0000 */
[----:B------:R-:W4:Y:S01]  /*17760*/  SHFL.BFLY PT, R204, R137, 0x1, 0x1f ;  /* 0x0c201f0089cc7f89 */ /* 0x000f2200000e0000 */
[----:B--2---:R-:W-:Y:S07]  /*17770*/  FMNMX.FTZ R136, R136, R3, !PT ;  /* 0x0000000388887209 */ /* 0x004fee0007810000 */
[----:B------:R-:W2:Y:S01]  /*17780*/  SHFL.BFLY PT, R205, R136, 0x1, 0x1f ;  /* 0x0c201f0088cd7f89 */ /* 0x000ea200000e0000 */
[----:B---3--:R-:W-:Y:S07]  /*17790*/  FMNMX.FTZ R2, R2, R0, !PT ;  /* 0x0000000002027209 */ /* 0x008fee0007810000 */
[----:B------:R-:W3:Y:S01]  /*177a0*/  SHFL.BFLY PT, R3, R2, 0x1, 0x1f ;  /* 0x0c201f0002037f89 */ /* 0x000ee200000e0000 */
[----:B-1----:R-:W-:Y:S02]  /*177b0*/  FMNMX.FTZ R135, R134, R135, !PT ;  /* 0x0000008786877209 */ /* 0x002fe40007810000 */
[----:B----4-:R-:W-:Y:S05]  /*177c0*/  FMNMX.FTZ R137, R137, R204, !PT ;  /* 0x000000cc89897209 */ /* 0x010fea0007810000 */
[----:B------:R-:W1:Y:S01]  /*177d0*/  SHFL.BFLY PT, R206, R135, 0x1, 0x1f ;  /* 0x0c201f0087ce7f89 */ /* 0x000e6200000e0000 */
[C---:B------:R-:W-:Y:S01]  /*177e0*/  FSETP.NEU.FTZ.AND P2, PT, R137.reuse, -INF , PT ;  /* 0xff8000008900780b */ /* 0x040fe20003f5d000 */
[C---:B------:R-:W-:Y:S06]  /*177f0*/  FADD.FTZ R0, -R137.reuse, R132 ;  /* 0x0000008489007221 */ /* 0x040fec0000010100 */
[----:B------:R4:W-:Y:S01]  /*17800*/  STL [R1+0x14c], R137 ;  /* 0x00014c8901007387 */ /* 0x0009e20000100800 */
[----:B--2---:R-:W-:Y:S01]  /*17810*/  FMNMX.FTZ R136, R136, R205, !PT ;  /* 0x000000cd88887209 */ /* 0x004fe20007810000 */
[----:B------:R-:W-:Y:S03]  /*17820*/  FMUL.FTZ R132, R0, UR4 ;  /* 0x0000000400847c20 */ /* 0x000fe60008410000 */
[C---:B------:R-:W-:Y:S01]  /*17830*/  FSETP.NEU.FTZ.AND P3, PT, R136.reuse, -INF , PT ;  /* 0xff8000008800780b */ /* 0x040fe20003f7d000 */
[----:B------:R-:W-:Y:S01]  /*17840*/  FADD.FTZ R0, -R136, R133 ;  /* 0x0000008588007221 */ /* 0x000fe20000010100 */
[----:B---3--:R-:W-:Y:S01]  /*17850*/  FMNMX.FTZ R134, R2, R3, !PT ;  /* 0x0000000302867209 */ /* 0x008fe20007810000 */
[----:B------:R-:W2:Y:S01]  /*17860*/  MUFU.EX2 R133, R132 ;  /* 0x0000008400857308 */ /* 0x000ea20000000800 */
[----:B------:R-:W-:Y:S01]  /*17870*/  STL [R1+0x150], R136 ;  /* 0x0001508801007387 */ /* 0x000fe20000100800 */
[----:B------:R-:W-:Y:S02]  /*17880*/  FMUL.FTZ R2, R0, UR4 ;  /* 0x0000000400027c20 */ /* 0x000fe40008410000 */
[----:B------:R-:W-:Y:S01]  /*17890*/  FADD.FTZ R0, -R134, R138 ;  /* 0x0000008a86007221 */ /* 0x000fe20000010100 */
[----:B------:R-:W-:Y:S05]  /*178a0*/  FMUL.FTZ R138, R137, UR4 ;  /* 0x00000004898a7c20 */ /* 0x000fea0008410000 */
[----:B------:R3:W-:Y:S01]  /*178b0*/  MUFU.EX2 R132, R2 ;  /* 0x0000000200847308 */ /* 0x0007e20000000800 */
[----:B------:R-:W-:Y:S01]  /*178c0*/  FMUL.FTZ R0, R0, UR4 ;  /* 0x0000000400007c20 */ /* 0x000fe20008410000 */
[----:B------:R-:W-:Y:S02]  /*178d0*/  FSEL R138, R138, RZ, P2 ;  /* 0x000000ff8a8a7208 */ /* 0x000fe40001000000 */
[----:B-1----:R-:W-:Y:S02]  /*178e0*/  FMNMX.FTZ R135, R135, R206, !PT ;  /* 0x000000ce87877209 */ /* 0x002fe40007810000 */
[----:B------:R-:W-:Y:S01]  /*178f0*/  FSETP.NEU.FTZ.AND P2, PT, R134, -INF , PT ;  /* 0xff8000008600780b */ /* 0x000fe20003f5d000 */
[--C-:B------:R-:W-:Y:S03]  /*17900*/  FFMA.FTZ R232, R96, UR4, -R138.reuse ;  /* 0x0000000460e87c23 */ /* 0x100fe6000801088a */
[----:B------:R1:W-:Y:S01]  /*17910*/  MUFU.EX2 R3, R0 ;  /* 0x0000000000037308 */ /* 0x0003e20000000800 */
[--C-:B------:R-:W-:Y:S01]  /*17920*/  FFMA.FTZ R208, R20, UR4, -R138.reuse ;  /* 0x0000000414d07c23 */ /* 0x100fe2000801088a */
[--C-:B------:R-:W-:Y:S01]  /*17930*/  FFMA.FTZ R20, R69, UR4, -R138.reuse ;  /* 0x0000000445147c23 */ /* 0x100fe2000801088a */
[--C-:B------:R-:W-:Y:S01]  /*17940*/  FFMA.FTZ R4, R4, UR4, -R138.reuse ;  /* 0x0000000404047c23 */ /* 0x100fe2000801088a */
[--C-:B------:R-:W-:Y:S01]  /*17950*/  FFMA.FTZ R204, R5, UR4, -R138.reuse ;  /* 0x0000000405cc7c23 */ /* 0x100fe2000801088a */
[--C-:B------:R-:W-:Y:S01]  /*17960*/  FFMA.FTZ R5, R80, UR4, -R138.reuse ;  /* 0x0000000450057c23 */ /* 0x100fe2000801088a */
[--C-:B----4-:R-:W-:Y:S01]  /*17970*/  FFMA.FTZ R137, R85, UR4, -R138.reuse ;  /* 0x0000000455897c23 */ /* 0x110fe2000801088a */
[----:B------:R-:W-:Y:S03]  /*17980*/  STL [R1+0x1c], R20 ;  /* 0x00001c1401007387 */ /* 0x000fe60000100800 */
[----:B------:R4:W-:Y:S01]  /*17990*/  MUFU.EX2 R209, R4 ;  /* 0x0000000400d17308 */ /* 0x0009e20000000800 */
[----:B---3--:R-:W-:Y:S01]  /*179a0*/  FADD.FTZ R2, -R135, R139 ;  /* 0x0000008b87027221 */ /* 0x008fe20000010100 */
[--C-:B------:R-:W-:Y:S01]  /*179b0*/  FFMA.FTZ R16, R16, UR4, -R138.reuse ;  /* 0x0000000410107c23 */ /* 0x100fe2000801088a */
[----:B------:R3:W-:Y:S01]  /*179c0*/  STL [R1+0x18], R5 ;  /* 0x0000180501007387 */ /* 0x0007e20000100800 */
[--C-:B------:R-:W-:Y:S01]  /*179d0*/  FFMA.FTZ R231, R97, UR4, -R138.reuse ;  /* 0x0000000461e77c23 */ /* 0x100fe2000801088a */
[--C-:B------:R-:W-:Y:S01]  /*179e0*/  FFMA.FTZ R207, R21, UR4, -R138.reuse ;  /* 0x0000000415cf7c23 */ /* 0x100fe2000801088a */
[----:B------:R-:W-:Y:S01]  /*179f0*/  FMUL.FTZ R139, R136, UR4 ;  /* 0x00000004888b7c20 */ /* 0x000fe20008410000 */
[--C-:B------:R-:W-:Y:S03]  /*17a00*/  FFMA.FTZ R206, R32, UR4, -R138.reuse ;  /* 0x0000000420ce7c23 */ /* 0x100fe6000801088a */
[----:B------:R2:W-:Y:S01]  /*17a10*/  MUFU.EX2 R218, R16 ;  /* 0x0000001000da7308 */ /* 0x0005e20000000800 */
[----:B-1----:R-:W-:Y:S01]  /*17a20*/  FMUL.FTZ R0, R2, UR4 ;  /* 0x0000000402007c20 */ /* 0x002fe20008410000 */
[--C-:B------:R-:W-:Y:S01]  /*17a30*/  FFMA.FTZ R2, R81, UR4, -R138.reuse ;  /* 0x0000000451027c23 */ /* 0x100fe2000801088a */
[--C-:B------:R-:W-:Y:S01]  /*17a40*/  FFMA.FTZ R214, R36, UR4, -R138.reuse ;  /* 0x0000000424d67c23 */ /* 0x100fe2000801088a */
[--C-:B------:R-:W-:Y:S01]  /*17a50*/  FFMA.FTZ R211, R49, UR4, -R138.reuse ;  /* 0x0000000431d37c23 */ /* 0x100fe2000801088a */
[--C-:B------:R-:W-:Y:S01]  /*17a60*/  FFMA.FTZ R243, R52, UR4, -R138.reuse ;  /* 0x0000000434f37c23 */ /* 0x100fe2000801088a */
[--C-:B------:R-:W-:Y:S01]  /*17a70*/  FFMA.FTZ R242, R53, UR4, -R138.reuse ;  /* 0x0000000435f27c23 */ /* 0x100fe2000801088a */
[----:B------:R1:W-:Y:S03]  /*17a80*/  STL [R1+0x14], R2 ;  /* 0x0000140201007387 */ /* 0x0003e60000100800 */
[----:B------:R-:W-:Y:S01]  /*17a90*/  MUFU.EX2 R210, R204 ;  /* 0x000000cc00d27308 */ /* 0x000fe20000000800 */
[--C-:B------:R-:W-:Y:S01]  /*17aa0*/  FFMA.FTZ R241, R64, UR4, -R138.reuse ;  /* 0x0000000440f17c23 */ /* 0x100fe2000801088a */
[--C-:B------:R-:W-:Y:S01]  /*17ab0*/  FFMA.FTZ R240, R65, UR4, -R138.reuse ;  /* 0x0000000441f07c23 */ /* 0x100fe2000801088a */
[----:B------:R-:W-:Y:S01]  /*17ac0*/  STL [R1+0x154], R137 ;  /* 0x0001548901007387 */ /* 0x000fe20000100800 */
[--C-:B------:R-:W-:Y:S01]  /*17ad0*/  FFMA.FTZ R53, R116, UR4, -R138.reuse ;  /* 0x0000000474357c23 */ /* 0x100fe2000801088a */
[--C-:B------:R-:W-:Y:S01]  /*17ae0*/  FFMA.FTZ R52, R117, UR4, -R138.reuse ;  /* 0x0000000475347c23 */ /* 0x100fe2000801088a */
[--C-:B------:R-:W-:Y:S01]  /*17af0*/  FFMA.FTZ R36, R128, UR4, -R138.reuse ;  /* 0x0000000480247c23 */ /* 0x100fe2000801088a */
[----:B------:R1:W-:Y:S03]  /*17b00*/  STL [R1+0x158], R232 ;  /* 0x000158e801007387 */ /* 0x0003e60000100800 */
        /* <DEDUP_REMOVED lines=8> */
[----:B------:R-:W1:Y:S01]  /*17b90*/  MUFU.EX2 R233, R17 ;  /* 0x0000001100e97308 */ /* 0x000e620000000800 */
[--C-:B------:R-:W-:Y:S01]  /*17ba0*/  FFMA.FTZ R64, R101, UR4, -R138.reuse ;  /* 0x0000000465407c23 */ /* 0x100fe2000801088a */
[--C-:B------:R-:W-:Y:S01]  /*17bb0*/  FFMA.FTZ R65, R112, UR4, -R138.reuse ;  /* 0x0000000470417c23 */ /* 0x100fe2000801088a */
[--C-:B------:R-:W-:Y:S01]  /*17bc0*/  FFMA.FTZ R49, R113, UR4, -R138.reuse ;  /* 0x0000000471317c23 */ /* 0x100fe2000801088a */
[----:B----4-:R-:W-:Y:S01]  /*17bd0*/  FSEL R4, R139, RZ, P3 ;  /* 0x000000ff8b047208 */ /* 0x010fe20001800000 */
[----:B------:R-:W-:Y:S01]  /*17be0*/  FFMA.FTZ R138, R129, UR4, -R138 ;  /* 0x00000004818a7c23 */ /* 0x000fe2000801088a */
[----:B------:R4:W-:Y:S01]  /*17bf0*/  STL [R1+0x15c], R231 ;  /* 0x00015ce701007387 */ /* 0x0009e20000100800 */
[----:B---3--:R-:W-:Y:S03]  /*17c00*/  FMUL.FTZ R5, R135, UR4 ;  /* 0x0000000487057c20 */ /* 0x008fe60008410000 */
[----:B------:R-:W-:Y:S01]  /*17c10*/  MUFU.EX2 R208, R208 ;  /* 0x000000d000d07308 */ /* 0x000fe20000000800 */
[--C-:B--2---:R-:W-:Y:S01]  /*17c20*/  FFMA.FTZ R16, R70, UR4, -R4.reuse ;  /* 0x0000000446107c23 */ /* 0x104fe20008010804 */
[----:B------:R-:W-:Y:S01]  /*17c30*/  STL [R1+0x160], R138 ;  /* 0x0001608a01007387 */ /* 0x000fe20000100800 */
[--C-:B------:R-:W-:Y:S01]  /*17c40*/  FFMA.FTZ R96, R22, UR4, -R4.reuse ;  /* 0x0000000416607c23 */ /* 0x100fe20008010804 */
[--C-:B------:R-:W-:Y:S01]  /*17c50*/  FFMA.FTZ R97, R23, UR4, -R4.reuse ;  /* 0x0000000417617c23 */ /* 0x100fe20008010804 */
[----:B-1----:R-:W-:Y:S01]  /*17c60*/  FMUL.FTZ R2, R134, UR4 ;  /* 0x0000000486027c20 */ /* 0x002fe20008410000 */
[----:B------:R1:W-:Y:S01]  /*17c70*/  STL [R1+0x8], R16 ;  /* 0x0000081001007387 */ /* 0x0003e20000100800 */
[----:B------:R-:W-:Y:S01]  /*17c80*/  FSETP.NEU.FTZ.AND P3, PT, R135, -INF , PT ;  /* 0xff8000008700780b */ /* 0x000fe20003f7d000 */
[--C-:B------:R-:W-:Y:S01]  /*17c90*/  FFMA.FTZ R37, R99, UR4, -R4.reuse ;  /* 0x0000000463257c23 */ /* 0x100fe20008010804 */
[--C-:B------:R-:W-:Y:S01]  /*17ca0*/  FFMA.FTZ R100, R34, UR4, -R4.reuse ;  /* 0x0000000422647c23 */ /* 0x100fe20008010804 */
[----:B------:R-:W2:Y:S01]  /*17cb0*/  LDSM.16.MT88.4 R20, [R221+0x8000] ;  /* 0x00800000dd14783b */ /* 0x000ea20000004200 */
[--C-:B------:R-:W-:Y:S01]  /*17cc0*/  FFMA.FTZ R117, R38, UR4, -R4.reuse ;  /* 0x0000000426757c23 */ /* 0x100fe20008010804 */
[--C-:B------:R-:W-:Y:S01]  /*17cd0*/  FFMA.FTZ R129, R50, UR4, -R4.reuse ;  /* 0x0000000432817c23 */ /* 0x100fe20008010804 */
[--C-:B------:R-:W-:Y:S01]  /*17ce0*/  FFMA.FTZ R101, R35, UR4, -R4.reuse ;  /* 0x0000000423657c23 */ /* 0x100fe20008010804 */
[--C-:B------:R-:W-:Y:S01]  /*17cf0*/  FFMA.FTZ R116, R51, UR4, -R4.reuse ;  /* 0x0000000433747c23 */ /* 0x100fe20008010804 */
[--C-:B------:R-:W-:Y:S01]  /*17d00*/  FFMA.FTZ R139, R39, UR4, -R4.reuse ;  /* 0x00000004278b7c23 */ /* 0x100fe20008010804 */
[--C-:B------:R-:W-:Y:S01]  /*17d10*/  FFMA.FTZ R236, R54, UR4, -R4.reuse ;  /* 0x0000000436ec7c23 */ /* 0x100fe20008010804 */
[----:B------:R-:W-:Y:S01]  /*17d20*/  MUFU.EX2 R117, R117 ;  /* 0x0000007500757308 */ /* 0x000fe20000000800 */
[--C-:B------:R-:W-:Y:S01]  /*17d30*/  FFMA.FTZ R239, R55, UR4, -R4.reuse ;  /* 0x0000000437ef7c23 */ /* 0x100fe20008010804 */
[--C-:B------:R-:W-:Y:S01]  /*17d40*/  FFMA.FTZ R232, R82, UR4, -R4.reuse ;  /* 0x0000000452e87c23 */ /* 0x100fe20008010804 */
[--C-:B------:R-:W-:Y:S01]  /*17d50*/  FFMA.FTZ R137, R83, UR4, -R4.reuse ;  /* 0x0000000453897c23 */ /* 0x100fe20008010804 */
[--C-:B------:R-:W-:Y:S01]  /*17d60*/  FFMA.FTZ R230, R86, UR4, -R4.reuse ;  /* 0x0000000456e67c23 */ /* 0x100fe20008010804 */
[--C-:B------:R-:W-:Y:S01]  /*17d70*/  FFMA.FTZ R229, R87, UR4, -R4.reuse ;  /* 0x0000000457e57c23 */ /* 0x100fe20008010804 */
[--C-:B----4-:R-:W-:Y:S01]  /*17d80*/  FFMA.FTZ R231, R71, UR4, -R4.reuse ;  /* 0x0000000447e77c23 */ /* 0x110fe20008010804 */
        /* <DEDUP_REMOVED lines=8> */
[----:B------:R3:W-:Y:S01]  /*17e10*/  MUFU.EX2 R128, R6 ;  /* 0x0000000600807308 */ /* 0x0007e20000000800 */
[--C-:B------:R-:W-:Y:S01]  /*17e20*/  FFMA.FTZ R238, R66, UR4, -R4.reuse ;  /* 0x0000000442ee7c23 */ /* 0x100fe20008010804 */
[--C-:B------:R-:W-:Y:S01]  /*17e30*/  FFMA.FTZ R237, R67, UR4, -R4.reuse ;  /* 0x0000000443ed7c23 */ /* 0x100fe20008010804 */
[--C-:B------:R-:W-:Y:S01]  /*17e40*/  FFMA.FTZ R99, R103, UR4, -R4.reuse ;  /* 0x0000000467637c23 */ /* 0x100fe20008010804 */
[--C-:B-1----:R-:W-:Y:S01]  /*17e50*/  FFMA.FTZ R16, R115, UR4, -R4.reuse ;  /* 0x0000000473107c23 */ /* 0x102fe20008010804 */
[--C-:B------:R-:W-:Y:S01]  /*17e60*/  FFMA.FTZ R34, R118, UR4, -R4.reuse ;  /* 0x0000000476227c23 */ /* 0x100fe20008010804 */
[--C-:B------:R-:W-:Y:S01]  /*17e70*/  FFMA.FTZ R51, R119, UR4, -R4.reuse ;  /* 0x0000000477337c23 */ /* 0x100fe20008010804 */
[----:B------:R-:W-:Y:S03]  /*17e80*/  FFMA.FTZ R35, R130, UR4, -R4 ;  /* 0x0000000482237c23 */ /* 0x000fe60008010804 */
[----:B------:R1:W-:Y:S01]  /*17e90*/  MUFU.EX2 R204, R7 ;  /* 0x0000000700cc7308 */ /* 0x0003e20000000800 */
[----:B------:R-:W-:Y:S02]  /*17ea0*/  FSEL R2, R2, RZ, P2 ;  /* 0x000000ff02027208 */ /* 0x000fe40001000000 */
[----:B------:R-:W-:Y:S01]  /*17eb0*/  FSEL R4, R5, RZ, P3 ;  /* 0x000000ff05047208 */ /* 0x000fe20001800000 */
[----:B------:R-:W-:Y:S01]  /*17ec0*/  FMUL.FTZ R5, R133, R145 ;  /* 0x0000009185057220 */ /* 0x000fe20000410000 */
[----:B------:R-:W-:Y:S01]  /*17ed0*/  F2FP.F16.F32.PACK_AB R70, R233, R218 ;  /* 0x000000dae946723e */ /* 0x000fe200000000ff */
[--C-:B------:R-:W-:Y:S01]  /*17ee0*/  FFMA.FTZ R225, R95, UR4, -R2.reuse ;  /* 0x000000045fe17c23 */ /* 0x100fe20008010802 */
[--C-:B------:R-:W-:Y:S03]  /*17ef0*/  FFMA.FTZ R226, R94, UR4, -R2.reuse ;  /* 0x000000045ee27c23 */ /* 0x100fe60008010802 */
        /* <DEDUP_REMOVED lines=8> */
[----:B------:R-:W4:Y:S01]  /*17f80*/  MUFU.EX2 R217, R19 ;  /* 0x0000001300d97308 */ /* 0x000f220000000800 */
[--C-:B------:R-:W-:Y:S01]  /*17f90*/  FFMA.FTZ R8, R8, UR4, -R4.reuse ;  /* 0x0000000408087c23 */ /* 0x100fe20008010804 */
[--C-:B------:R-:W-:Y:S01]  /*17fa0*/  FFMA.FTZ R9, R9, UR4, -R4.reuse ;  /* 0x0000000409097c23 */ /* 0x100fe20008010804 */
[--C-:B------:R-:W-:Y:S01]  /*17fb0*/  FFMA.FTZ R12, R12, UR4, -R4.reuse ;  /* 0x000000040c0c7c23 */ /* 0x100fe20008010804 */
[----:B------:R-:W-:Y:S01]  /*17fc0*/  FFMA.FTZ R13, R13, UR4, -R4 ;  /* 0x000000040d0d7c23 */ /* 0x000fe20008010804 */
[--C-:B------:R-:W-:Y:S01]  /*17fd0*/  FFMA.FTZ R10, R10, UR4, -R2.reuse ;  /* 0x000000040a0a7c23 */ /* 0x100fe20008010802 */
[--C-:B------:R-:W-:Y:S01]  /*17fe0*/  FFMA.FTZ R11, R11, UR4, -R2.reuse ;  /* 0x000000040b0b7c23 */ /* 0x100fe20008010802 */
[--C-:B------:R-:W-:Y:S03]  /*17ff0*/  FFMA.FTZ R14, R14, UR4, -R2.reuse ;  /* 0x000000040e0e7c23 */ /* 0x100fe60008010802 */
[----:B------:R2:W-:Y:S01]  /*18000*/  MUFU.EX2 R103, R8 ;  /* 0x0000000800677308 */ /* 0x0005e20000000800 */
[--C-:B------:R-:W-:Y:S01]  /*18010*/  FFMA.FTZ R15, R15, UR4, -R2.reuse ;  /* 0x000000040f0f7c23 */ /* 0x100fe20008010802 */
[----:B------:R-:W-:Y:S01]  /*18020*/  FFMA.FTZ R234, R59, UR4, -R2 ;  /* 0x000000043bea7c23 */ /* 0x000fe20008010802 */
[----:B------:R-:W-:Y:S01]  /*18030*/  FFMA.FTZ R95, R105, UR4, -R4 ;  /* 0x00000004695f7c23 */ /* 0x000fe20008010804 */
[----:B------:R-:W-:Y:S01]  /*18040*/  FFMA.FTZ R33, R107, UR4, -R2 ;  /* 0x000000046b217c23 */ /* 0x000fe20008010802 */
[----:B------:R-:W-:Y:S01]  /*18050*/  FFMA.FTZ R251, R92, UR4, -R4 ;  /* 0x000000045cfb7c23 */ /* 0x000fe20008010804 */
[----:B------:R-:W-:Y:S01]  /*18060*/  FFMA.FTZ R59, R106, UR4, -R2 ;  /* 0x000000046a3b7c23 */ /* 0x000fe20008010802 */
[--C-:B------:R-:W-:Y:S03]  /*18070*/  FFMA.FTZ R83, R29, UR4, -R4.reuse ;  /* 0x000000041d537c23 */ /* 0x100fe60008010804 */
[----:B------:R-:W-:Y:S01]  /*18080*/  MUFU.EX2 R102, R10 ;  /* 0x0000000a00667308 */ /* 0x000fe20000000800 */
[--C-:B------:R-:W-:Y:S01]  /*18090*/  FFMA.FTZ R126, R73, UR4, -R4.reuse ;  /* 0x00000004497e7c23 */ /* 0x100fe20008010804 */
[----:B------:R-:W-:Y:S01]  /*180a0*/  FFMA.FTZ R88, R125, UR4, -R4 ;  /* 0x000000047d587c23 */ /* 0x000fe20008010804 */
[--C-:B------:R-:W-:Y:S01]  /*180b0*/  FFMA.FTZ R249, R74, UR4, -R2.reuse ;  /* 0x000000044af97c23 */ /* 0x100fe20008010802 */
[--C-:B------:R-:W-:Y:S01]  /*180c0*/  FFMA.FTZ R74, R122, UR4, -R2.reuse ;  /* 0x000000047a4a7c23 */ /* 0x100fe20008010802 */
[----:B------:R-:W-:Y:S01]  /*180d0*/  FFMA.FTZ R130, R91, UR4, -R2 ;  /* 0x000000045b827c23 */ /* 0x000fe20008010802 */
[--C-:B------:R-:W-:Y:S01]  /*180e0*/  FFMA.FTZ R91, R44, UR4, -R4.reuse ;  /* 0x000000042c5b7c23 */ /* 0x100fe20008010804 */
[----:B------:R-:W-:Y:S03]  /*180f0*/  MOV R44, R37 ;  /* 0x00000025002c7202 */ /* 0x000fe60000000f00 */
[----:B------:R-:W2:Y:S01]  /*18100*/  MUFU.EX2 R112, R11 ;  /* 0x0000000b00707308 */ /* 0x000ea20000000800 */
[----:B------:R-:W-:Y:S01]  /*18110*/  FFMA.FTZ R122, R56, UR4, -R4 ;  /* 0x00000004387a7c23 */ /* 0x000fe20008010804 */
[----:B------:R-:W-:Y:S01]  /*18120*/  MOV R56, R36 ;  /* 0x0000002400387202 */ /* 0x000fe20000000f00 */
[--C-:B------:R-:W-:Y:S01]  /*18130*/  FFMA.FTZ R247, R78, UR4, -R2.reuse ;  /* 0x000000044ef77c23 */ /* 0x100fe20008010802 */
[----:B------:R-:W-:Y:S01]  /*18140*/  FFMA.FTZ R78, R123, UR4, -R2 ;  /* 0x000000047b4e7c23 */ /* 0x000fe20008010802 */
[--C-:B------:R-:W-:Y:S01]  /*18150*/  FFMA.FTZ R123, R72, UR4, -R4.reuse ;  /* 0x00000004487b7c23 */ /* 0x100fe20008010804 */
[--C-:B------:R-:W-:Y:S01]  /*18160*/  FFMA.FTZ R252, R89, UR4, -R4.reuse ;  /* 0x0000000459fc7c23 */ /* 0x100fe20008010804 */
[--C-:B------:R-:W-:Y:S03]  /*18170*/  FFMA.FTZ R89, R124, UR4, -R4.reuse ;  /* 0x000000047c597c23 */ /* 0x100fe60008010804 */
[----:B------:R-:W-:Y:S01]  /*18180*/  MUFU.EX2 R107, R14 ;  /* 0x0000000e006b7308 */ /* 0x000fe20000000800 */
[--C-:B------:R-:W-:Y:S01]  /*18190*/  FFMA.FTZ R119, R57, UR4, -R4.reuse ;  /* 0x0000000439777c23 */ /* 0x100fe20008010804 */
[--C-:B------:R-:W-:Y:S01]  /*181a0*/  FFMA.FTZ R110, R61, UR4, -R4.reuse ;  /* 0x000000043d6e7c23 */ /* 0x100fe20008010804 */
[--C-:B------:R-:W-:Y:S01]  /*181b0*/  FFMA.FTZ R245, R76, UR4, -R4.reuse ;  /* 0x000000044cf57c23 */ /* 0x100fe20008010804 */
[----:B------:R-:W-:Y:S01]  /*181c0*/  MOV R76, R50 ;  /* 0x00000032004c7202 */ /* 0x000fe20000000f00 */
[----:B------:R-:W-:Y:S01]  /*181d0*/  FFMA.FTZ R244, R77, UR4, -R4 ;  /* 0x000000044df47c23 */ /* 0x000fe20008010804 */
[----:B------:R-:W-:Y:S01]  /*181e0*/  MOV R77, R48 ;  /* 0x00000030004d7202 */ /* 0x000fe20000000f00 */
[C---:B---3--:R-:W-:Y:S03]  /*181f0*/  FMUL.FTZ R6, R132.reuse, R146 ;  /* 0x0000009284067220 */ /* 0x048fe60000410000 */
[----:B------:R-:W3:Y:S01]  /*18200*/  MUFU.EX2 R215, R15 ;  /* 0x0000000f00d77308 */ /* 0x000ee20000000800 */
[----:B-1----:R-:W-:Y:S01]  /*18210*/  FMUL.FTZ R7, R132, R147 ;  /* 0x0000009384077220 */ /* 0x002fe20000410000 */
[----:B----4-:R-:W-:Y:S01]  /*18220*/  F2FP.F16.F32.PACK_AB R71, R217, R216 ;  /* 0x000000d8d947723e */ /* 0x010fe200000000ff */
[--C-:B------:R-:W-:Y:S01]  /*18230*/  FFMA.FTZ R113, R47, UR4, -R2.reuse ;  /* 0x000000042f717c23 */ /* 0x100fe20008010802 */
[----:B--2---:R-:W-:Y:S01]  /*18240*/  FMUL.FTZ R8, R0, R140 ;  /* 0x0000008c00087220 */ /* 0x004fe20000410000 */
[--C-:B------:R-:W-:Y:S01]  /*18250*/  FFMA.FTZ R87, R26, UR4, -R2.reuse ;  /* 0x000000041a577c23 */ /* 0x100fe20008010802 */
[--C-:B------:R-:W-:Y:S01]  /*18260*/  FFMA.FTZ R84, R31, UR4, -R2.reuse ;  /* 0x000000041f547c23 */ /* 0x100fe20008010802 */
[--C-:B------:R-:W-:Y:S03]  /*18270*/  FFMA.FTZ R248, R75, UR4, -R2.reuse ;  /* 0x000000044bf87c23 */ /* 0x100fe60008010802 */
[----:B------:R1:W2:Y:S01]  /*18280*/  MUFU.EX2 R106, R9 ;  /* 0x00000009006a7308 */ /* 0x0002a20000000800 */
[----:B------:R-:W-:Y:S01]  /*18290*/  MOV R75, R53 ;  /* 0x00000035004b7202 */ /* 0x000fe20000000f00 */
[--C-:B------:R-:W-:Y:S01]  /*182a0*/  FFMA.FTZ R246, R79, UR4, -R2.reuse ;  /* 0x000000044ff67c23 */ /* 0x100fe20008010802 */
[----:B------:R-:W-:Y:S01]  /*182b0*/  MOV R79, R52 ;  /* 0x00000034004f7202 */ /* 0x000fe20000000f00 */
[C---:B------:R-:W-:Y:S01]  /*182c0*/  FMUL.FTZ R18, R132.reuse, R150 ;  /* 0x0000009684127220 */ /* 0x040fe20000410000 */
[----:B------:R-:W-:Y:S01]  /*182d0*/  LDSM.16.MT88.4 R52, [R222+0x8000] ;  /* 0x00800000de34783b */ /* 0x000fe20000004200 */
[----:B------:R-:W-:Y:S01]  /*182e0*/  FMUL.FTZ R19, R132, R151 ;  /* 0x0000009784137220 */ /* 0x000fe20000410000 */
[C---:B------:R-:W-:Y:S03]  /*182f0*/  FMUL.FTZ R24, R0.reuse, R156 ;  /* 0x0000009c00187220 */ /* 0x040fe60000410000 */
[----:B------:R4:W-:Y:S01]  /*18300*/  MUFU.EX2 R92, R12 ;  /* 0x0000000c005c7308 */ /* 0x0009e20000000800 */
[C---:B------:R-:W-:Y:S01]  /*18310*/  FMUL.FTZ R25, R0.reuse, R157 ;  /* 0x0000009d00197220 */ /* 0x040fe20000410000 */
[C---:B------:R-:W-:Y:S01]  /*18320*/  FMUL.FTZ R28, R0.reuse, R168 ;  /* 0x000000a8001c7220 */ /* 0x040fe20000410000 */
[----:B------:R-:W-:Y:S01]  /*18330*/  FMUL.FTZ R29, R0, R169 ;  /* 0x000000a9001d7220 */ /* 0x000fe20000410000 */
[----:B------:R-:W-:Y:S02]  /*18340*/  IMAD.MOV.U32 R57, RZ, RZ, R33 ;  /* 0x000000ffff397224 */ /* 0x000fe400078e0021 */
[C---:B------:R-:W-:Y:S01]  /*18350*/  FMUL.FTZ R33, R133.reuse, R165 ;  /* 0x000000a585217220 */ /* 0x040fe20000410000 */
[----:B------:R-:W-:Y:S01]  /*18360*/  FMUL.FTZ R48, R133, R180 ;  /* 0x000000b485307220 */ /* 0x000fe20000410000 */
[----:B------:R-:W-:Y:S02]  /*18370*/  FMUL.FTZ R50, R132, R182 ;  /* 0x000000b684327220 */ /* 0x000fe40000410000 */
[----:B------:R-:W4:Y:S01]  /*18380*/  MUFU.EX2 R105, R13 ;  /* 0x0000000d00697308 */ /* 0x000f220000000800 */
[----:B------:R-:W-:Y:S01]  /*18390*/  FFMA.FTZ R131, R63, UR4, -R2 ;  /* 0x000000043f837c23 */ /* 0x000fe20008010802 */
[----:B------:R-:W-:Y:S01]  /*183a0*/  FFMA.FTZ R63, R109, UR4, -R4 ;  /* 0x000000046d3f7c23 */ /* 0x000fe20008010804 */
[----:B------:R-:W-:Y:S01]  /*183b0*/  MOV R109, R38 ;  /* 0x00000026006d7202 */ /* 0x000fe20000000f00 */
[----:B------:R-:W-:Y:S01]  /*183c0*/  FFMA.FTZ R17, R90, UR4, -R2 ;  /* 0x000000045a117c23 */ /* 0x000fe20008010802 */
[----:B------:R-:W-:Y:S01]  /*183d0*/  FFMA.FTZ R90, R45, UR4, -R4 ;  /* 0x000000042d5a7c23 */ /* 0x000fe20008010804 */
[--C-:B------:R-:W-:Y:S01]  /*183e0*/  FFMA.FTZ R115, R43, UR4, -R2.reuse ;  /* 0x000000042b737c23 */ /* 0x100fe20008010802 */
[--C-:B------:R-:W-:Y:S03]  /*183f0*/  FFMA.FTZ R114, R46, UR4, -R2.reuse ;  /* 0x000000042e727c23 */ /* 0x100fe60008010802 */
[----:B------:R-:W-:Y:S01]  /*18400*/  MUFU.EX2 R157, R119 ;  /* 0x00000077009d7308 */ /* 0x000fe20000000800 */
[----:B------:R-:W-:Y:S01]  /*18410*/  FFMA.FTZ R219, R62, UR4, -R2 ;  /* 0x000000043edb7c23 */ /* 0x000fe20008010802 */
[--C-:B------:R-:W-:Y:S01]  /*18420*/  FFMA.FTZ R94, R41, UR4, -R4.reuse ;  /* 0x00000004295e7c23 */ /* 0x100fe20008010804 */
[----:B------:R-:W4:Y:S01]  /*18430*/  LDSM.16.MT88.4 R36, [R224+0x8000] ;  /* 0x00800000e024783b */ /* 0x000f220000004200 */
[----:B------:R-:W-:Y:S01]  /*18440*/  MOV R62, R68 ;  /* 0x00000044003e7202 */ /* 0x000fe20000000f00 */
        /* <DEDUP_REMOVED lines=9> */
[----:B------:R-:W-:Y:S01]  /*184e0*/  FMUL.FTZ R4, R133, R144 ;  /* 0x0000009085047220 */ /* 0x000fe20000410000 */
[----:B------:R-:W-:Y:S03]  /*184f0*/  F2FP.F16.F32.PACK_AB R69, R204, R128 ;  /* 0x00000080cc45723e */ /* 0x000fe600000000ff */
[----:B------:R-:W-:Y:S01]  /*18500*/  MUFU.EX2 R150, R84 ;  /* 0x0000005400967308 */ /* 0x000fe20000000800 */
[----:B------:R-:W-:Y:S01]  /*18510*/  F2FP.F16.F32.PACK_AB R68, R210, R209 ;  /* 0x000000d1d244723e */ /* 0x000fe200000000ff */
[--C-:B------:R-:W-:Y:S01]  /*18520*/  FFMA.FTZ R235, R58, UR4, -R2.reuse ;  /* 0x000000043aeb7c23 */ /* 0x100fe20008010802 */
[----:B------:R-:W-:Y:S01]  /*18530*/  MOV R47, R65 ;  /* 0x00000041002f7202 */ /* 0x000fe20000000f00 */
[----:B-1----:R-:W-:Y:S01]  /*18540*/  FMUL.FTZ R9, R0, R141 ;  /* 0x0000008d00097220 */ /* 0x002fe20000410000 */
[----:B------:R-:W-:Y:S01]  /*18550*/  MOV R58, R64 ;  /* 0x00000040003a7202 */ /* 0x000fe20000000f00 */
[C---:B------:R-:W-:Y:S01]  /*18560*/  FMUL.FTZ R10, R3.reuse, R142 ;  /* 0x0000008e030a7220 */ /* 0x040fe20000410000 */
[----:B------:R-:W-:Y:S03]  /*18570*/  FMUL.FTZ R11, R3, R143 ;  /* 0x0000008f030b7220 */ /* 0x000fe60000410000 */
[----:B------:R-:W-:Y:S01]  /*18580*/  MUFU.EX2 R180, R212 ;  /* 0x000000d400b47308 */ /* 0x000fe20000000800 */
[----:B------:R-:W-:Y:S01]  /*18590*/  F2FP.F16.F32.PACK_AB R65, R112, R102 ;  /* 0x000000667041723e */ /* 0x000fe200000000ff */
[-C--:B------:R-:W-:Y:S05]  /*185a0*/  HMMA.16816.F32 R4, R68, R20.reuse, R4 ;  /* 0x000000144404723c */ /* 0x080fea0000001804 */
[----:B---3--:R-:W-:Y:S03]  /*185b0*/  F2FP.F16.F32.PACK_AB R67, R215, R107 ;  /* 0x0000006bd743723e */ /* 0x008fe600000000ff */
[----:B------:R-:W-:Y:S03]  /*185c0*/  MUFU.EX2 R182, R211 ;  /* 0x000000d300b67308 */ /* 0x000fe60000000800 */
[----:B--2---:R-:W-:Y:S01]  /*185d0*/  F2FP.F16.F32.PACK_AB R64, R106, R103 ;  /* 0x000000676a40723e */ /* 0x004fe200000000ff */
[C---:B----4-:R-:W-:Y:S01]  /*185e0*/  FMUL.FTZ R12, R0.reuse, R152 ;  /* 0x00000098000c7220 */ /* 0x050fe20000410000 */
[----:B------:R-:W-:Y:S01]  /*185f0*/  F2FP.F16.F32.PACK_AB R66, R105, R92 ;  /* 0x0000005c6942723e */ /* 0x000fe200000000ff */
[----:B------:R-:W-:Y:S01]  /*18600*/  FMUL.FTZ R13, R0, R153 ;  /* 0x00000099000d7220 */ /* 0x000fe20000410000 */
[C---:B------:R-:W-:Y:S03]  /*18610*/  FMUL.FTZ R14, R3.reuse, R154 ;  /* 0x0000009a030e7220 */ /* 0x040fe60000410000 */
[----:B------:R-:W-:Y:S01]  /*18620*/  MUFU.EX2 R153, R114 ;  /* 0x0000007200997308 */ /* 0x000fe20000000800 */
[----:B------:R-:W-:Y:S01]  /*18630*/  FMUL.FTZ R15, R3, R155 ;  /* 0x0000009b030f7220 */ /* 0x000fe20000410000 */
[--C-:B------:R-:W-:Y:S01]  /*18640*/  FFMA.FTZ R86, R27, UR4, -R2.reuse ;  /* 0x000000041b567c23 */ /* 0x100fe20008010802 */
[--C-:B------:R-:W-:Y:S01]  /*18650*/  FFMA.FTZ R85, R30, UR4, -R2.reuse ;  /* 0x000000041e557c23 */ /* 0x100fe20008010802 */
[C---:B------:R-:W-:Y:S06]  /*18660*/  HMMA.16816.F32 R8, R64.reuse, R20, R8 ;  /* 0x000000144008723c */ /* 0x040fec0000001808 */
[----:B------:R-:W-:Y:S01]  /*18670*/  MUFU.EX2 R97, R86 ;  /* 0x0000005600617308 */ /* 0x000fe20000000800 */
[--C-:B------:R-:W-:Y:S01]  /*18680*/  FFMA.FTZ R98, R42, UR4, -R2.reuse ;  /* 0x000000042a627c23 */ /* 0x100fe20008010802 */
[----:B------:R-:W-:Y:S03]  /*18690*/  FFMA.FTZ R2, R127, UR4, -R2 ;  /* 0x000000047f027c23 */ /* 0x000fe60008010802 */
[----:B------:R-:W-:Y:S01]  /*186a0*/  MOV R127, R17 ;  /* 0x00000011007f7202 */ /* 0x000fe20000000f00 */
[C---:B------:R-:W-:Y:S01]  /*186b0*/  FMUL.FTZ R17, R133.reuse, R149 ;  /* 0x0000009585117220 */ /* 0x040fe20000410000 */
[-C--:B------:R-:W-:Y:S03]  /*186c0*/  HMMA.16816.F32 R12, R64, R22.reuse, R12 ;  /* 0x00000016400c723c */ /* 0x080fe6000000180c */
[----:B------:R-:W-:Y:S01]  /*186d0*/  MUFU.EX2 R147, R85 ;  /* 0x0000005500937308 */ /* 0x000fe20000000800 */
[----:B------:R-:W-:Y:S01]  /*186e0*/  MOV R60, R16 ;  /* 0x00000010003c7202 */ /* 0x000fe20000000f00 */
[C---:B------:R-:W-:Y:S01]  /*186f0*/  FMUL.FTZ R16, R133.reuse, R148 ;  /* 0x0000009485107220 */ /* 0x040fe20000410000 */
[C---:B------:R-:W-:Y:S01]  /*18700*/  FMUL.FTZ R20, R133.reuse, R160 ;  /* 0x000000a085147220 */ /* 0x040fe20000410000 */
[----:B------:R-:W-:Y:S01]  /*18710*/  FMUL.FTZ R21, R133, R161 ;  /* 0x000000a185157220 */ /* 0x000fe20000410000 */
[C---:B------:R-:W-:Y:S05]  /*18720*/  FMUL.FTZ R26, R3.reuse, R158 ;  /* 0x0000009e031a7220 */ /* 0x040fea0000410000 */
[----:B------:R-:W-:Y:S01]  /*18730*/  MUFU.EX2 R161, R131 ;  /* 0x0000008300a17308 */ /* 0x000fe20000000800 */
[C---:B------:R-:W-:Y:S04]  /*18740*/  HMMA.16816.F32 R16, R68.reuse, R22, R16 ;  /* 0x000000164410723c */ /* 0x040fe80000001810 */
[C---:B------:R-:W-:Y:S01]  /*18750*/  FMUL.FTZ R27, R3.reuse, R159 ;  /* 0x0000009f031b7220 */ /* 0x040fe20000410000 */
[C---:B------:R-:W-:Y:S01]  /*18760*/  FMUL.FTZ R30, R3.reuse, R170 ;  /* 0x000000aa031e7220 */ /* 0x040fe20000410000 */
[----:B------:R-:W-:Y:S03]  /*18770*/  FMUL.FTZ R31, R3, R171 ;  /* 0x000000ab031f7220 */ /* 0x000fe60000410000 */
[----:B------:R-:W-:Y:S02]  /*18780*/  MUFU.EX2 R148, R100 ;  /* 0x0000006400947308 */ /* 0x000fe40000000800 */
[C---:B------:R-:W-:Y:S01]  /*18790*/  FMUL.FTZ R22, R132.reuse, R162 ;  /* 0x000000a284167220 */ /* 0x040fe20000410000 */
[C---:B------:R-:W-:Y:S01]  /*187a0*/  FMUL.FTZ R23, R132.reuse, R163 ;  /* 0x000000a384177220 */ /* 0x040fe20000410000 */
[----:B------:R-:W-:Y:S01]  /*187b0*/  MOV R40, R35 ;  /* 0x0000002300287202 */ /* 0x000fe20000000f00 */
[C---:B------:R-:W-:Y:S01]  /*187c0*/  FMUL.FTZ R35, R132.reuse, R167 ;  /* 0x000000a784237220 */ /* 0x040fe20000410000 */
[----:B------:R-:W-:Y:S04]  /*187d0*/  MOV R42, R34 ;  /* 0x00000022002a7202 */ /* 0x000fe80000000f00 */
[----:B------:R-:W-:Y:S01]  /*187e0*/  MUFU.EX2 R170, R101 ;  /* 0x0000006500aa7308 */ /* 0x000fe20000000800 */
[----:B------:R-:W-:Y:S01]  /*187f0*/  MOV R61, R32 ;  /* 0x00000020003d7202 */ /* 0x000fe20000000f00 */
[C---:B------:R-:W-:Y:S01]  /*18800*/  FMUL.FTZ R32, R133.reuse, R164 ;  /* 0x000000a485207220 */ /* 0x040fe20000410000 */
[-C--:B------:R-:W-:Y:S03]  /*18810*/  HMMA.16816.F32 R20, R68, R36.reuse, R20 ;  /* 0x000000244414723c */ /* 0x080fe60000001814 */
[----:B------:R-:W-:Y:S01]  /*18820*/  FMUL.FTZ R34, R132, R166 ;  /* 0x000000a684227220 */ /* 0x000fe20000410000 */
[----:B------:R-:W-:Y:S03]  /*18830*/  MOV R144, R40 ;  /* 0x0000002800907202 */ /* 0x000fe60000000f00 */
[----:B------:R-:W-:Y:S01]  /*18840*/  MUFU.EX2 R100, R81 ;  /* 0x0000005100647308 */ /* 0x000fe20000000800 */
[C---:B------:R-:W-:Y:S04]  /*18850*/  HMMA.16816.F32 R24, R64.reuse, R36, R24 ;  /* 0x000000244018723c */ /* 0x040fe80000001818 */
[----:B------:R-:W-:Y:S02]  /*18860*/  FMUL.FTZ R40, R0, R172 ;  /* 0x000000ac00287220 */ /* 0x000fe40000410000 */
[-C--:B------:R-:W-:Y:S03]  /*18870*/  HMMA.16816.F32 R28, R64, R38.reuse, R28 ;  /* 0x00000026401c723c */ /* 0x080fe6000000181c */
[----:B------:R-:W-:Y:S02]  /*18880*/  MUFU.EX2 R149, R80 ;  /* 0x0000005000957308 */ /* 0x000fe40000000800 */
[C---:B------:R-:W-:Y:S01]  /*18890*/  FMUL.FTZ R36, R133.reuse, R176 ;  /* 0x000000b085247220 */ /* 0x040fe20000410000 */
[C---:B------:R-:W-:Y:S07]  /*188a0*/  HMMA.16816.F32 R32, R68.reuse, R38, R32 ;  /* 0x000000264420723c */ /* 0x040fee0000001820 */
[----:B------:R-:W-:Y:S01]  /*188b0*/  MUFU.EX2 R164, R83 ;  /* 0x0000005300a47308 */ /* 0x000fe20000000800 */
[----:B------:R-:W-:Y:S03]  /*188c0*/  FMUL.FTZ R37, R133, R177 ;  /* 0x000000b185257220 */ /* 0x000fe60000410000 */
[----:B------:R-:W-:Y:S01]  /*188d0*/  MOV R177, R42 ;  /* 0x0000002a00b17202 */ /* 0x000fe20000000f00 */
[C---:B------:R-:W-:Y:S01]  /*188e0*/  FMUL.FTZ R38, R132.reuse, R178 ;  /* 0x000000b284267220 */ /* 0x040fe20000410000 */
[----:B------:R-:W-:Y:S04]  /*188f0*/  FMUL.FTZ R39, R132, R179 ;  /* 0x000000b384277220 */ /* 0x000fe80000410000 */
[----:B------:R-:W-:Y:S01]  /*18900*/  MUFU.EX2 R154, R139 ;  /* 0x0000008b009a7308 */ /* 0x000fe20000000800 */
[C---:B------:R-:W-:Y:S01]  /*18910*/  FMUL.FTZ R42, R3.reuse, R174 ;  /* 0x000000ae032a7220 */ /* 0x040fe20000410000 */
[----:B------:R-:W-:Y:S01]  /*18920*/  MOV R174, R43 ;  /* 0x0000002b00ae7202 */ /* 0x000fe20000000f00 */
[----:B------:R-:W-:Y:S01]  /*18930*/  FMUL.FTZ R43, R3, R175 ;  /* 0x000000af032b7220 */ /* 0x000fe20000410000 */
[----:B------:R-:W-:Y:S01]  /*18940*/  MOV R172, R41 ;  /* 0x0000002900ac7202 */ /* 0x000fe20000000f00 */
[C---:B------:R-:W-:Y:S01]  /*18950*/  FMUL.FTZ R41, R0.reuse, R173 ;  /* 0x000000ad00297220 */ /* 0x040fe20000410000 */
[-C--:B------:R-:W-:Y:S04]  /*18960*/  HMMA.16816.F32 R36, R68, R52.reuse, R36 ;  /* 0x000000344424723c */ /* 0x080fe80000001824 */
[----:B------:R-:W-:Y:S01]  /*18970*/  MUFU.EX2 R166, R129 ;  /* 0x0000008100a67308 */ /* 0x000fe20000000800 */
[----:B------:R-:W-:Y:S01]  /*18980*/  MOV R124, R57 ;  /* 0x00000039007c7202 */ /* 0x000fe20000000f00 */
[----:B------:R-:W-:Y:S01]  /*18990*/  IMAD.MOV.U32 R120, RZ, RZ, R75 ;  /* 0x000000ffff787224 */ /* 0x000fe200078e004b */
[----:B------:R-:W-:Y:S01]  /*189a0*/  MOV R57, R74 ;  /* 0x0000004a00397202 */ /* 0x000fe20000000f00 */
[C---:B------:R-:W-:Y:S01]  /*189b0*/  HMMA.16816.F32 R40, R64.reuse, R52, R40 ;  /* 0x000000344028723c */ /* 0x040fe20000001828 */
[----:B------:R-:W1:Y:S05]  /*189c0*/  LDSM.16.MT88.4 R72, [R223+0x8000] ;  /* 0x00800000df48783b */ /* 0x000e6a0000004200 */
[----:B------:R-:W-:Y:S01]  /*189d0*/  MUFU.EX2 R171, R116 ;  /* 0x0000007400ab7308 */ /* 0x000fe20000000800 */
[----:B------:R-:W-:Y:S01]  /*189e0*/  MOV R175, R56 ;  /* 0x0000003800af7202 */ /* 0x000fe20000000f00 */
[----:B------:R-:W-:Y:S03]  /*189f0*/  FMUL.FTZ R53, R133, R197 ;  /* 0x000000c585357220 */ /* 0x000fe60000410000 */
[----:B------:R-:W-:Y:S01]  /*18a00*/  MOV R197, R57 ;  /* 0x0000003900c57202 */ /* 0x000fe20000000f00 */
[C---:B------:R-:W-:Y:S04]  /*18a10*/  FMUL.FTZ R57, R0.reuse, R193 ;  /* 0x000000c100397220 */ /* 0x040fe80000410000 */
[----:B------:R-:W-:Y:S01]  /*18a20*/  MUFU.EX2 R98, R98 ;  /* 0x0000006200627308 */ /* 0x000fe20000000800 */
[----:B------:R-:W-:Y:S01]  /*18a30*/  MOV R193, R62 ;  /* 0x0000003e00c17202 */ /* 0x000fe20000000f00 */
[----:B------:R-:W-:Y:S01]  /*18a40*/  FMUL.FTZ R62, R3, R190 ;  /* 0x000000be033e7220 */ /* 0x000fe20000410000 */
[----:B------:R-:W-:Y:S01]  /*18a50*/  MOV R56, R49 ;  /* 0x0000003100387202 */ /* 0x000fe20000000f00 */
[----:B------:R-:W2:Y:S01]  /*18a60*/  LDL.LU R190, [R1+0x90] ;  /* 0x0000900001be7983 */ /* 0x000ea20000300800 */
[C---:B------:R-:W-:Y:S01]  /*18a70*/  FMUL.FTZ R49, R133.reuse, R181 ;  /* 0x000000b585317220 */ /* 0x040fe20000410000 */
[----:B------:R-:W-:Y:S01]  /*18a80*/  MOV R178, R130 ;  /* 0x0000008200b27202 */ /* 0x000fe20000000f00 */
[----:B------:R-:W-:Y:S03]  /*18a90*/  FMUL.FTZ R52, R133, R196 ;  /* 0x000000c485347220 */ /* 0x000fe60000410000 */
[----:B------:R3:W-:Y:S01]  /*18aa0*/  MUFU.EX2 R181, R206 ;  /* 0x000000ce00b57308 */ /* 0x0007e20000000800 */
[----:B------:R-:W-:Y:S02]  /*18ab0*/  MOV R125, R60 ;  /* 0x0000003c007d7202 */ /* 0x000fe40000000f00 */
[----:B------:R-:W-:Y:S02]  /*18ac0*/  MOV R93, R58 ;  /* 0x0000003a005d7202 */ /* 0x000fe40000000f00 */
[----:B------:R-:W-:Y:S01]  /*18ad0*/  MOV R60, R46 ;  /* 0x0000002e003c7202 */ /* 0x000fe20000000f00 */
[C---:B------:R-:W-:Y:S01]  /*18ae0*/  FMUL.FTZ R46, R3.reuse, R186 ;  /* 0x000000ba032e7220 */ /* 0x040fe20000410000 */
[----:B------:R-:W-:Y:S03]  /*18af0*/  MOV R173, R45 ;  /* 0x0000002d00ad7202 */ /* 0x000fe60000000f00 */
[----:B------:R-:W-:Y:S01]  /*18b00*/  MUFU.EX2 R130, R214 ;  /* 0x000000d600827308 */ /* 0x000fe20000000800 */
[----:B------:R-:W-:Y:S01]  /*18b10*/  MOV R121, R44 ;  /* 0x0000002c00797202 */ /* 0x000fe20000000f00 */
[C---:B------:R-:W-:Y:S01]  /*18b20*/  FMUL.FTZ R44, R0.reuse, R184 ;  /* 0x000000b8002c7220 */ /* 0x040fe20000410000 */
[----:B------:R-:W-:Y:S01]  /*18b30*/  MOV R58, R47 ;  /* 0x0000002f003a7202 */ /* 0x000fe20000000f00 */
[C---:B------:R-:W-:Y:S01]  /*18b40*/  FMUL.FTZ R47, R3.reuse, R187 ;  /* 0x000000bb032f7220 */ /* 0x040fe20000410000 */
[----:B------:R-:W-:Y:S01]  /*18b50*/  FMUL.FTZ R45, R0, R185 ;  /* 0x000000b9002d7220 */ /* 0x000fe20000410000 */
[----:B------:R-:W-:Y:S04]  /*18b60*/  MOV R179, R61 ;  /* 0x0000003d00b37202 */ /* 0x000fe80000000f00 */
[----:B------:R-:W-:Y:S01]  /*18b70*/  MUFU.EX2 R165, R113 ;  /* 0x0000007100a57308 */ /* 0x000fe20000000800 */
[----:B------:R-:W-:Y:S01]  /*18b80*/  MOV R61, R51 ;  /* 0x00000033003d7202 */ /* 0x000fe20000000f00 */
[----:B------:R-:W-:Y:S01]  /*18b90*/  FMUL.FTZ R51, R132, R183 ;  /* 0x000000b784337220 */ /* 0x000fe20000410000 */
[----:B------:R-:W-:Y:S01]  /*18ba0*/  MOV R108, R104 ;  /* 0x00000068006c7202 */ /* 0x000fe20000000f00 */
[-C--:B------:R-:W-:Y:S03]  /*18bb0*/  HMMA.16816.F32 R44, R64, R54.reuse, R44 ;  /* 0x00000036402c723c */ /* 0x080fe6000000182c */
[----:B------:R-:W-:Y:S03]  /*18bc0*/  MOV R185, R76 ;  /* 0x0000004c00b97202 */ /* 0x000fe60000000f00 */
[----:B------:R4:W1:Y:S01]  /*18bd0*/  MUFU.EX2 R183, R205 ;  /* 0x000000cd00b77308 */ /* 0x0008620000000800 */
[----:B------:R-:W-:Y:S01]  /*18be0*/  MOV R184, R79 ;  /* 0x0000004f00b87202 */ /* 0x000fe20000000f00 */
[C---:B------:R-:W-:Y:S04]  /*18bf0*/  HMMA.16816.F32 R48, R68.reuse, R54, R48 ;  /* 0x000000364430723c */ /* 0x040fe80000001830 */
[----:B------:R-:W-:Y:S04]  /*18c00*/  MOV R187, R78 ;  /* 0x0000004e00bb7202 */ /* 0x000fe80000000f00 */
[----:B------:R1:W-:Y:S03]  /*18c10*/  MUFU.EX2 R104, R207 ;  /* 0x000000cf00687308 */ /* 0x0003e60000000800 */
[----:B---3--:R-:W-:Y:S01]  /*18c20*/  MOV R206, R58 ;  /* 0x0000003a00ce7202 */ /* 0x008fe20000000f00 */
[C---:B------:R-:W-:Y:S01]  /*18c30*/  FMUL.FTZ R58, R3.reuse, R194 ;  /* 0x000000c2033a7220 */ /* 0x040fe20000410000 */
[----:B------:R-:W-:Y:S01]  /*18c40*/  MOV R194, R59 ;  /* 0x0000003b00c27202 */ /* 0x000fe20000000f00 */
[C---:B------:R-:W-:Y:S01]  /*18c50*/  FMUL.FTZ R59, R3.reuse, R195 ;  /* 0x000000c3033b7220 */ /* 0x040fe20000410000 */
[----:B------:R-:W-:Y:S03]  /*18c60*/  IMAD.MOV.U32 R195, RZ, RZ, R56 ;  /* 0x000000ffffc37224 */ /* 0x000fe600078e0038 */
[----:B------:R-:W-:Y:S01]  /*18c70*/  MUFU.EX2 R118, R118 ;  /* 0x0000007600767308 */ /* 0x000fe20000000800 */
[----:B------:R-:W-:Y:S01]  /*18c80*/  FMUL.FTZ R56, R0, R192 ;  /* 0x000000c000387220 */ /* 0x000fe20000410000 */
[----:B------:R-:W-:Y:S01]  /*18c90*/  MOV R186, R63 ;  /* 0x0000003f00ba7202 */ /* 0x000fe20000000f00 */
[----:B------:R-:W-:Y:S01]  /*18ca0*/  FMUL.FTZ R63, R3, R191 ;  /* 0x000000bf033f7220 */ /* 0x000fe20000410000 */
[----:B------:R-:W-:Y:S01]  /*18cb0*/  MOV R192, R77 ;  /* 0x0000004d00c07202 */ /* 0x000fe20000000f00 */
[C---:B------:R-:W-:Y:S01]  /*18cc0*/  FMUL.FTZ R55, R132.reuse, R199 ;  /* 0x000000c784377220 */ /* 0x040fe20000410000 */
[----:B------:R-:W-:Y:S01]  /*18cd0*/  FMUL.FTZ R54, R132, R198 ;  /* 0x000000c684367220 */ /* 0x000fe20000410000 */
[----:B------:R-:W-:Y:S01]  /*18ce0*/  MOV R199, R93 ;  /* 0x0000005d00c77202 */ /* 0x000fe20000000f00 */
[----:B------:R-:W3:Y:S01]  /*18cf0*/  LDSM.16.MT88.4 R76, [R221+0x8800] ;  /* 0x00880000dd4c783b */ /* 0x000ee20000004200 */
[----:B------:R-:W-:Y:S01]  /*18d00*/  MOV R198, R120 ;  /* 0x0000007800c67202 */ /* 0x000fe20000000f00 */
[----:B------:R-:W-:Y:S01]  /*18d10*/  MUFU.EX2 R167, R90 ;  /* 0x0000005a00a77308 */ /* 0x000fe20000000800 */
[----:B----4-:R-:W-:Y:S02]  /*18d20*/  MOV R205, R121 ;  /* 0x0000007900cd7202 */ /* 0x010fe40000000f00 */
[-C--:B-1----:R-:W-:Y:S03]  /*18d30*/  HMMA.16816.F32 R52, R68, R72.reuse, R52 ;  /* 0x000000484434723c */ /* 0x082fe60000001834 */
[----:B------:R-:W-:Y:S02]  /*18d40*/  MOV R207, R144 ;  /* 0x0000009000cf7202 */ /* 0x000fe40000000f00 */
[----:B------:R-:W-:Y:S01]  /*18d50*/  MOV R176, R60 ;  /* 0x0000003c00b07202 */ /* 0x000fe20000000f00 */
[C---:B------:R-:W-:Y:S01]  /*18d60*/  HMMA.16816.F32 R56, R64.reuse, R72, R56 ;  /* 0x000000484038723c */ /* 0x040fe20000001838 */
[----:B------:R-:W-:Y:S04]  /*18d70*/  MUFU.EX2 R144, R213 ;  /* 0x000000d500907308 */ /* 0x000fe80000000800 */
[C---:B------:R-:W-:Y:S01]  /*18d80*/  FMUL.FTZ R60, R0.reuse, R188 ;  /* 0x000000bc003c7220 */ /* 0x040fe20000410000 */
[----:B------:R-:W-:Y:S01]  /*18d90*/  MOV R93, R61 ;  /* 0x0000003d005d7202 */ /* 0x000fe20000000f00 */
[----:B------:R-:W-:Y:S01]  /*18da0*/  FMUL.FTZ R61, R0, R189 ;  /* 0x000000bd003d7220 */ /* 0x000fe20000410000 */
[----:B------:R-:W-:Y:S03]  /*18db0*/  MOV R196, R95 ;  /* 0x0000005f00c47202 */ /* 0x000fe60000000f00 */
[----:B------:R-:W-:Y:S01]  /*18dc0*/  MUFU.EX2 R139, R231 ;  /* 0x000000e7008b7308 */ /* 0x000fe20000000800 */
[----:B------:R-:W-:Y:S02]  /*18dd0*/  MOV R121, R99 ;  /* 0x0000006300797202 */ /* 0x000fe40000000f00 */
[-C--:B------:R-:W-:Y:S07]  /*18de0*/  HMMA.16816.F32 R60, R64, R74.reuse, R60 ;  /* 0x0000004a403c723c */ /* 0x080fee000000183c */
[----:B------:R-:W1:Y:S01]  /*18df0*/  MUFU.EX2 R99, R96 ;  /* 0x0000006000637308 */ /* 0x000e620000000800 */
[C---:B------:R-:W-:Y:S03]  /*18e00*/  FMUL.FTZ R64, R133.reuse, R200 ;  /* 0x000000c885407220 */ /* 0x040fe60000410000 */
[----:B------:R-:W-:Y:S01]  /*18e10*/  FMUL.FTZ R65, R133, R201 ;  /* 0x000000c985417220 */ /* 0x000fe20000410000 */
[C---:B------:R-:W-:Y:S01]  /*18e20*/  FMUL.FTZ R66, R132.reuse, R202 ;  /* 0x000000ca84427220 */ /* 0x040fe20000410000 */
[----:B------:R-:W-:Y:S04]  /*18e30*/  FMUL.FTZ R67, R132, R203 ;  /* 0x000000cb84437220 */ /* 0x000fe80000410000 */
[----:B------:R-:W4:Y:S03]  /*18e40*/  MUFU.EX2 R95, R87 ;  /* 0x00000057005f7308 */ /* 0x000f260000000800 */
[----:B------:R-:W-:Y:S07]  /*18e50*/  HMMA.16816.F32 R64, R68, R74, R64 ;  /* 0x0000004a4440723c */ /* 0x000fee0000001840 */
[----:B------:R-:W3:Y:S01]  /*18e60*/  MUFU.EX2 R96, R82 ;  /* 0x0000005200607308 */ /* 0x000ee20000000800 */
[----:B------:R-:W-:Y:S09]  /*18e70*/  F2FP.F16.F32.PACK_AB R70, R183, R181 ;  /* 0x000000b5b746723e */ /* 0x000ff200000000ff */
[----:B------:R-:W2:Y:S01]  /*18e80*/  MUFU.EX2 R120, R115 ;  /* 0x0000007300787308 */ /* 0x000ea20000000800 */
[----:B-1----:R-:W-:Y:S02]  /*18e90*/  F2FP.F16.F32.PACK_AB R69, R151, R99 ;  /* 0x000000639745723e */ /* 0x002fe400000000ff */
[----:B------:R-:W-:Y:S02]  /*18ea0*/  F2FP.F16.F32.PACK_AB R71, R170, R148 ;  /* 0x00000094aa47723e */ /* 0x000fe400000000ff */
[----:B------:R-:W-:Y:S02]  /*18eb0*/  F2FP.F16.F32.PACK_AB R68, R104, R208 ;  /* 0x000000d06844723e */ /* 0x000fe400000000ff */
[----:B----4-:R-:W-:Y:S03]  /*18ec0*/  F2FP.F16.F32.PACK_AB R73, R97, R95 ;  /* 0x0000005f6149723e */ /* 0x010fe600000000ff */
[----:B------:R-:W1:Y:S01]  /*18ed0*/  MUFU.EX2 R152, R94 ;  /* 0x0000005e00987308 */ /* 0x000e620000000800 */
[----:B------:R-:W-:Y:S02]  /*18ee0*/  F2FP.F16.F32.PACK_AB R75, R150, R147 ;  /* 0x00000093964b723e */ /* 0x000fe400000000ff */
[----:B---3--:R-:W-:Y:S01]  /*18ef0*/  F2FP.F16.F32.PACK_AB R72, R100, R96 ;  /* 0x000000606448723e */ /* 0x008fe200000000ff */
[-C--:B------:R-:W-:Y:S03]  /*18f00*/  HMMA.16816.F32 R4, R68, R76.reuse, R4 ;  /* 0x0000004c4404723c */ /* 0x080fe60000001804 */
[----:B------:R-:W-:Y:S03]  /*18f10*/  F2FP.F16.F32.PACK_AB R74, R164, R149 ;  /* 0x00000095a44a723e */ /* 0x000fe600000000ff */
[----:B------:R-:W3:Y:S04]  /*18f20*/  MUFU.EX2 R155, R91 ;  /* 0x0000005b009b7308 */ /* 0x000ee80000000800 */
[C---:B------:R-:W-:Y:S06]  /*18f30*/  HMMA.16816.F32 R8, R72.reuse, R76, R8 ;  /* 0x0000004c4808723c */ /* 0x040fec0000001808 */
[----:B------:R-:W-:Y:S01]  /*18f40*/  MUFU.EX2 R145, R243 ;  /* 0x000000f300917308 */ /* 0x000fe20000000800 */
[-C--:B------:R-:W-:Y:S09]  /*18f50*/  HMMA.16816.F32 R12, R72, R78.reuse, R12 ;  /* 0x0000004e480c723c */ /* 0x080ff2000000180c */
[----:B------:R-:W-:Y:S01]  /*18f60*/  MUFU.EX2 R146, R242 ;  /* 0x000000f200927308 */ /* 0x000fe20000000800 */
[C---:B------:R-:W-:Y:S01]  /*18f70*/  HMMA.16816.F32 R16, R68.reuse, R78, R16 ;  /* 0x0000004e4410723c */ /* 0x040fe20000001810 */
[----:B------:R-:W4:Y:S08]  /*18f80*/  LDSM.16.MT88.4 R76, [R224+0x8800] ;  /* 0x00880000e04c783b */ /* 0x000f300000004200 */
[----:B------:R-:W-:Y:S10]  /*18f90*/  MUFU.EX2 R163, R241 ;  /* 0x000000f100a37308 */ /* 0x000ff40000000800 */
[----:B------:R-:W-:Y:S10]  /*18fa0*/  MUFU.EX2 R169, R240 ;  /* 0x000000f000a97308 */ /* 0x000ff40000000800 */
[----:B------:R-:W-:Y:S10]  /*18fb0*/  MUFU.EX2 R162, R237 ;  /* 0x000000ed00a27308 */ /* 0x000ff40000000800 */
[----:B------:R-:W-:Y:S10]  /*18fc0*/  MUFU.EX2 R168, R110 ;  /* 0x0000006e00a87308 */ /* 0x000ff40000000800 */
[----:B------:R-:W-:Y:S01]  /*18fd0*/  MUFU.EX2 R142, R122 ;  /* 0x0000007a008e7308 */ /* 0x000fe20000000800 */
[-C--:B----4-:R-:W-:Y:S09]  /*18fe0*/  HMMA.16816.F32 R20, R68, R76.reuse, R20 ;  /* 0x0000004c4414723c */ /* 0x090ff20000001814 */
[----:B------:R-:W-:Y:S01]  /*18ff0*/  MUFU.EX2 R141, R236 ;  /* 0x000000ec008d7308 */ /* 0x000fe20000000800 */
[C---:B------:R-:W-:Y:S06]  /*19000*/  HMMA.16816.F32 R24, R72.reuse, R76, R24 ;  /* 0x0000004c4818723c */ /* 0x040fec0000001818 */
[-C--:B------:R-:W-:Y:S03]  /*19010*/  HMMA.16816.F32 R28, R72, R78.reuse, R28 ;  /* 0x0000004e481c723c */ /* 0x080fe6000000181c */
[----:B------:R-:W-:Y:S03]  /*19020*/  MUFU.EX2 R156, R239 ;  /* 0x000000ef009c7308 */ /* 0x000fe60000000800 */
[C---:B------:R-:W-:Y:S01]  /*19030*/  HMMA.16816.F32 R32, R68.reuse, R78, R32 ;  /* 0x0000004e4420723c */ /* 0x040fe20000001820 */
[----:B------:R-:W4:Y:S06]  /*19040*/  LDSM.16.MT88.4 R76, [R222+0x8800] ;  /* 0x00880000de4c783b */ /* 0x000f2c0000004200 */
[----:B------:R-:W-:Y:S10]  /*19050*/  MUFU.EX2 R159, R238 ;  /* 0x000000ee009f7308 */ /* 0x000ff40000000800 */
[----:B------:R-:W-:Y:S10]  /*19060*/  MUFU.EX2 R140, R235 ;  /* 0x000000eb008c7308 */ /* 0x000ff40000000800 */
[----:B------:R-:W3:Y:S10]  /*19070*/  MUFU.EX2 R143, R234 ;  /* 0x000000ea008f7308 */ /* 0x000ef40000000800 */
[----:B------:R-:W3:Y:S10]  /*19080*/  MUFU.EX2 R158, R219 ;  /* 0x000000db009e7308 */ /* 0x000ef40000000800 */
[----:B------:R-:W3:Y:S01]  /*19090*/  MUFU.EX2 R160, R111 ;  /* 0x0000006f00a07308 */ /* 0x000ee20000000800 */
[-C--:B----4-:R-:W-:Y:S09]  /*190a0*/  HMMA.16816.F32 R36, R68, R76.reuse, R36 ;  /* 0x0000004c4424723c */ /* 0x090ff20000001824 */
[----:B------:R-:W-:Y:S01]  /*190b0*/  MUFU.EX2 R116, R249 ;  /* 0x000000f900747308 */ /* 0x000fe20000000800 */
[C---:B------:R-:W-:Y:S09]  /*190c0*/  HMMA.16816.F32 R40, R72.reuse, R76, R40 ;  /* 0x0000004c4828723c */ /* 0x040ff20000001828 */
[----:B------:R-:W-:Y:S01]  /*190d0*/  MUFU.EX2 R129, R245 ;  /* 0x000000f500817308 */ /* 0x000fe20000000800 */
[-C--:B------:R-:W-:Y:S06]  /*190e0*/  HMMA.16816.F32 R44, R72, R78.reuse, R44 ;  /* 0x0000004e482c723c */ /* 0x080fec000000182c */
[C---:B------:R-:W-:Y:S01]  /*190f0*/  HMMA.16816.F32 R48, R68.reuse, R78, R48 ;  /* 0x0000004e4430723c */ /* 0x040fe20000001830 */
[----:B------:R-:W4:Y:S02]  /*19100*/  LDSM.16.MT88.4 R76, [R223+0x8800] ;  /* 0x00880000df4c783b */ /* 0x000f240000004200 */
[----:B------:R-:W-:Y:S10]  /*19110*/  MUFU.EX2 R176, R176 ;  /* 0x000000b000b07308 */ /* 0x000ff40000000800 */
[----:B------:R-:W-:Y:S10]  /*19120*/  MUFU.EX2 R185, R185 ;  /* 0x000000b900b97308 */ /* 0x000ff40000000800 */
[----:B------:R-:W-:Y:S10]  /*19130*/  MUFU.EX2 R206, R206 ;  /* 0x000000ce00ce7308 */ /* 0x000ff40000000800 */
[----:B------:R-:W-:Y:S01]  /*19140*/  MUFU.EX2 R108, R108 ;  /* 0x0000006c006c7308 */ /* 0x000fe20000000800 */
[-C--:B----4-:R-:W-:Y:S03]  /*19150*/  HMMA.16816.F32 R52, R68, R76.reuse, R52 ;  /* 0x0000004c4434723c */ /* 0x090fe60000001834 */
[----:B--2---:R-:W-:Y:S01]  /*19160*/  FFMA.FTZ R3, R3, R190, R102 ;  /* 0x000000be03037223 */ /* 0x004fe20000010066 */
[----:B------:R-:W-:Y:S02]  /*19170*/  MOV R190, R193 ;  /* 0x000000c100be7202 */ /* 0x000fe40000000f00 */
[C---:B------:R-:W-:Y:S03]  /*19180*/  HMMA.16816.F32 R56, R72.reuse, R76, R56 ;  /* 0x0000004c4838723c */ /* 0x040fe60000001838 */
[----:B------:R2:W-:Y:S02]  /*19190*/  MUFU.EX2 R119, R190 ;  /* 0x000000be00777308 */ /* 0x0005e40000000800 */
[----:B------:R-:W-:Y:S01]  /*191a0*/  MOV R193, R192 ;  /* 0x000000c000c17202 */ /* 0x000fe20000000f00 */
[-C--:B------:R-:W-:Y:S01]  /*191b0*/  HMMA.16816.F32 R60, R72, R78.reuse, R60 ;  /* 0x0000004e483c723c */ /* 0x080fe2000000183c */
[----:B------:R-:W4:Y:S04]  /*191c0*/  LDSM.16.MT88.4 R72, [R221+0x9000] ;  /* 0x00900000dd48783b */ /* 0x000f280000004200 */
[----:B------:R-:W-:Y:S01]  /*191d0*/  IMAD.MOV.U32 R192, RZ, RZ, R195 ;  /* 0x000000ffffc07224 */ /* 0x000fe200078e00c3 */
[----:B------:R-:W-:Y:S01]  /*191e0*/  HMMA.16816.F32 R64, R68, R78, R64 ;  /* 0x0000004e4440723c */ /* 0x000fe20000001840 */
[----:B------:R-:W-:Y:S04]  /*191f0*/  MUFU.EX2 R193, R193 ;  /* 0x000000c100c17308 */ /* 0x000fe80000000800 */
[----:B------:R-:W-:Y:S01]  /*19200*/  MOV R195, R194 ;  /* 0x000000c200c37202 */ /* 0x000fe20000000f00 */
[----:B------:R-:W-:Y:S01]  /*19210*/  FADD.FTZ R3, R112, R3 ;  /* 0x0000000370037221 */ /* 0x000fe20000010000 */
[----:B------:R-:W-:Y:S04]  /*19220*/  MOV R194, R199 ;  /* 0x000000c700c27202 */ /* 0x000fe80000000f00 */
[----:B------:R-:W-:Y:S02]  /*19230*/  MOV R199, R198 ;  /* 0x000000c600c77202 */ /* 0x000fe40000000f00 */
        /* <DEDUP_REMOVED lines=9> */
[----:B------:R-:W3:Y:S01]  /*192d0*/  LDL.LU R138, [R1+0x160] ;  /* 0x00016000018a7983 */ /* 0x000ee20000300800 */
[----:B------:R-:W-:Y:S02]  /*192e0*/  F2FP.F16.F32.PACK_AB R70, R182, R180 ;  /* 0x000000b4b646723e */ /* 0x000fe400000000ff */
[----:B------:R-:W-:Y:S01]  /*192f0*/  F2FP.F16.F32.PACK_AB R71, R171, R166 ;  /* 0x000000a6ab47723e */ /* 0x000fe200000000ff */
[----:B--2---:R-:W2:Y:S01]  /*19300*/  LDL.LU R190, [R1+0x1c] ;  /* 0x00001c0001be7983 */ /* 0x004ea20000300800 */
[----:B------:R-:W-:Y:S01]  /*19310*/  F2FP.F16.F32.PACK_AB R68, R144, R130 ;  /* 0x000000829044723e */ /* 0x000fe200000000ff */
[----:B------:R-:W-:Y:S01]  /*19320*/  MUFU.EX2 R109, R109 ;  /* 0x0000006d006d7308 */ /* 0x000fe20000000800 */
[----:B------:R-:W-:Y:S02]  /*19330*/  F2FP.F16.F32.PACK_AB R69, R154, R117 ;  /* 0x000000759a45723e */ /* 0x000fe400000000ff */
[----:B------:R-:W-:Y:S02]  /*19340*/  F2FP.F16.F32.PACK_AB R77, R120, R98 ;  /* 0x00000062784d723e */ /* 0x000fe400000000ff */
[----:B------:R-:W-:Y:S02]  /*19350*/  F2FP.F16.F32.PACK_AB R79, R165, R153 ;  /* 0x00000099a54f723e */ /* 0x000fe400000000ff */
[----:B-1----:R-:W-:Y:S01]  /*19360*/  F2FP.F16.F32.PACK_AB R76, R152, R118 ;  /* 0x00000076984c723e */ /* 0x002fe200000000ff */
[-C--:B----4-:R-:W-:Y:S03]  /*19370*/  HMMA.16816.F32 R4, R68, R72.reuse, R4 ;  /* 0x000000484404723c */ /* 0x090fe60000001804 */
[----:B---3--:R-:W-:Y:S07]  /*19380*/  F2FP.F16.F32.PACK_AB R78, R167, R155 ;  /* 0x0000009ba74e723e */ /* 0x008fee00000000ff */
[C---:B------:R-:W-:Y:S06]  /*19390*/  HMMA.16816.F32 R8, R76.reuse, R72, R8 ;  /* 0x000000484c08723c */ /* 0x040fec0000001808 */
[-C--:B------:R-:W-:Y:S06]  /*193a0*/  HMMA.16816.F32 R12, R76, R74.reuse, R12 ;  /* 0x0000004a4c0c723c */ /* 0x080fec000000180c */
[C---:B------:R-:W-:Y:S01]  /*193b0*/  HMMA.16816.F32 R16, R68.reuse, R74, R16 ;  /* 0x0000004a4410723c */ /* 0x040fe20000001810 */
[----:B------:R-:W1:Y:S05]  /*193c0*/  LDSM.16.MT88.4 R72, [R224+0x9000] ;  /* 0x00900000e048783b */ /* 0x000e6a0000004200 */
[-C--:B-1----:R-:W-:Y:S06]  /*193d0*/  HMMA.16816.F32 R20, R68, R72.reuse, R20 ;  /* 0x000000484414723c */ /* 0x082fec0000001814 */
        /* <DEDUP_REMOVED lines=11> */
[-C--:B------:R-:W-:Y:S01]  /*19490*/  HMMA.16816.F32 R60, R76, R74.reuse, R60 ;  /* 0x0000004a4c3c723c */ /* 0x080fe2000000183c */
[----:B------:R-:W1:Y:S04]  /*194a0*/  LDSM.16.MT88.4 R76, [R221+0x9800] ;  /* 0x00980000dd4c783b */ /* 0x000e680000004200 */
[----:B------:R-:W-:Y:S01]  /*194b0*/  F2FP.F16.F32.PACK_AB R73, R143, R140 ;  /* 0x0000008c8f49723e */ /* 0x000fe200000000ff */
[----:B------:R-:W-:Y:S05]  /*194c0*/  HMMA.16816.F32 R64, R68, R74, R64 ;  /* 0x0000004a4440723c */ /* 0x000fea0000001840 */
[----:B------:R-:W-:Y:S02]  /*194d0*/  F2FP.F16.F32.PACK_AB R72, R157, R142 ;  /* 0x0000008e9d48723e */ /* 0x000fe400000000ff */
[----:B------:R-:W-:Y:S04]  /*194e0*/  F2FP.F16.F32.PACK_AB R68, R146, R145 ;  /* 0x000000919244723e */ /* 0x000fe800000000ff */
[----:B------:R-:W-:Y:S02]  /*194f0*/  F2FP.F16.F32.PACK_AB R70, R169, R163 ;  /* 0x000000a3a946723e */ /* 0x000fe400000000ff */
[----:B------:R-:W-:Y:S02]  /*19500*/  F2FP.F16.F32.PACK_AB R69, R156, R141 ;  /* 0x0000008d9c45723e */ /* 0x000fe400000000ff */
[----:B------:R-:W-:Y:S02]  /*19510*/  F2FP.F16.F32.PACK_AB R71, R162, R159 ;  /* 0x0000009fa247723e */ /* 0x000fe400000000ff */
[----:B------:R-:W-:Y:S02]  /*19520*/  F2FP.F16.F32.PACK_AB R75, R161, R158 ;  /* 0x0000009ea14b723e */ /* 0x000fe400000000ff */
[----:B------:R-:W-:Y:S03]  /*19530*/  F2FP.F16.F32.PACK_AB R74, R168, R160 ;  /* 0x000000a0a84a723e */ /* 0x000fe600000000ff */
[-C--:B-1----:R-:W-:Y:S06]  /*19540*/  HMMA.16816.F32 R4, R68, R76.reuse, R4 ;  /* 0x0000004c4404723c */ /* 0x082fec0000001804 */
[C---:B------:R-:W-:Y:S06]  /*19550*/  HMMA.16816.F32 R8, R72.reuse, R76, R8 ;  /* 0x0000004c4808723c */ /* 0x040fec0000001808 */
[-C--:B------:R-:W-:Y:S06]  /*19560*/  HMMA.16816.F32 R12, R72, R78.reuse, R12 ;  /* 0x0000004e480c723c */ /* 0x080fec000000180c */
[C---:B------:R-:W-:Y:S01]  /*19570*/  HMMA.16816.F32 R16, R68.reuse, R78, R16 ;  /* 0x0000004e4410723c */ /* 0x040fe20000001810 */
[----:B------:R-:W1:Y:S01]  /*19580*/  LDSM.16.MT88.4 R76, [R224+0x9800] ;  /* 0x00980000e04c783b */ /* 0x000e620000004200 */
[----:B------:R-:W-:Y:S04]  /*19590*/  MUFU.EX2 R138, R138 ;  /* 0x0000008a008a7308 */ /* 0x000fe80000000800 */
[-C--:B-1----:R-:W-:Y:S06]  /*195a0*/  HMMA.16816.F32 R20, R68, R76.reuse, R20 ;  /* 0x0000004c4414723c */ /* 0x082fec0000001814 */
[----:B--2---:R1:W2:Y:S01]  /*195b0*/  MUFU.EX2 R131, R190 ;  /* 0x000000be00837308 */ /* 0x0042a20000000800 */
[C---:B------:R-:W-:Y:S06]  /*195c0*/  HMMA.16816.F32 R24, R72.reuse, R76, R24 ;  /* 0x0000004c4818723c */ /* 0x040fec0000001818 */
[-C--:B------:R-:W-:Y:S06]  /*195d0*/  HMMA.16816.F32 R28, R72, R78.reuse, R28 ;  /* 0x0000004e481c723c */ /* 0x080fec000000181c */
[C---:B------:R-:W-:Y:S01]  /*195e0*/  HMMA.16816.F32 R32, R68.reuse, R78, R32 ;  /* 0x0000004e4420723c */ /* 0x040fe20000001820 */
[----:B------:R-:W3:Y:S04]  /*195f0*/  LDSM.16.MT88.4 R76, [R222+0x9800] ;  /* 0x00980000de4c783b */ /* 0x000ee80000004200 */
[----:B-1----:R-:W-:Y:S02]  /*19600*/  MOV R190, R192 ;  /* 0x000000c000be7202 */ /* 0x002fe40000000f00 */
[----:B------:R-:W-:Y:S04]  /*19610*/  MOV R192, R195 ;  /* 0x000000c300c07202 */ /* 0x000fe80000000f00 */
[----:B------:R-:W-:Y:S01]  /*19620*/  MOV R195, R194 ;  /* 0x000000c200c37202 */ /* 0x000fe20000000f00 */
[----:B------:R-:W-:Y:S01]  /*19630*/  IMAD.MOV.U32 R194, RZ, RZ, R199 ;  /* 0x000000ffffc27224 */ /* 0x000fe200078e00c7 */
[----:B------:R-:W-:Y:S02]  /*19640*/  MOV R199, R198 ;  /* 0x000000c600c77202 */ /* 0x000fe40000000f00 */
[----:B------:R-:W-:Y:S02]  /*19650*/  MOV R198, R205 ;  /* 0x000000cd00c67202 */ /* 0x000fe40000000f00 */
[----:B------:R-:W-:Y:S01]  /*19660*/  MOV R205, R207 ;  /* 0x000000cf00cd7202 */ /* 0x000fe20000000f00 */
[----:B------:R-:W-:Y:S01]  /*19670*/  MUFU.EX2 R195, R195 ;  /* 0x000000c300c37308 */ /* 0x000fe20000000800 */
[----:B------:R-:W-:Y:S02]  /*19680*/  MOV R207, R173 ;  /* 0x000000ad00cf7202 */ /* 0x000fe40000000f00 */
[----:B------:R-:W-:Y:S02]  /*19690*/  MOV R191, R190 ;  /* 0x000000be00bf7202 */ /* 0x000fe40000000f00 */
[----:B------:R-:W-:Y:S02]  /*196a0*/  MOV R173, R172 ;  /* 0x000000ac00ad7202 */ /* 0x000fe40000000f00 */
[----:B------:R-:W-:Y:S02]  /*196b0*/  MOV R190, R192 ;  /* 0x000000c000be7202 */ /* 0x000fe40000000f00 */
[----:B------:R-:W-:Y:S02]  /*196c0*/  MOV R172, R175 ;  /* 0x000000af00ac7202 */ /* 0x000fe40000000f00 */
[----:B------:R-:W-:Y:S02]  /*196d0*/  MOV R192, R194 ;  /* 0x000000c200c07202 */ /* 0x000fe40000000f00 */
[----:B------:R-:W-:Y:S02]  /*196e0*/  MOV R175, R174 ;  /* 0x000000ae00af7202 */ /* 0x000fe40000000f00 */
[----:B------:R-:W-:Y:S01]  /*196f0*/  MOV R194, R199 ;  /* 0x000000c700c27202 */ /* 0x000fe20000000f00 */
[----:B------:R-:W4:Y:S01]  /*19700*/  LDL.LU R174, [R1+0x18] ;  /* 0x0000180001ae7983 */ /* 0x000f220000300800 */
[----:B------:R-:W-:Y:S02]  /*19710*/  MOV R199, R205 ;  /* 0x000000cd00c77202 */ /* 0x000fe40000000f00 */
[----:B------:R-:W-:Y:S02]  /*19720*/  MOV R205, R207 ;  /* 0x000000cf00cd7202 */ /* 0x000fe40000000f00 */
[----:B------:R-:W-:Y:S01]  /*19730*/  MOV R207, R173 ;  /* 0x000000ad00cf7202 */ /* 0x000fe20000000f00 */
[----:B------:R-:W-:Y:S01]  /*19740*/  MUFU.EX2 R194, R194 ;  /* 0x000000c200c27308 */ /* 0x000fe20000000800 */
[-C--:B---3--:R-:W-:Y:S03]  /*19750*/  HMMA.16816.F32 R36, R68, R76.reuse, R36 ;  /* 0x0000004c4424723c */ /* 0x088fe60000001824 */
[----:B------:R-:W-:Y:S01]  /*19760*/  MOV R173, R175 ;  /* 0x000000af00ad7202 */ /* 0x000fe20000000f00 */
[----:B------:R-:W-:Y:S01]  /*19770*/  IMAD.MOV.U32 R175, RZ, RZ, R179 ;  /* 0x000000ffffaf7224 */ /* 0x000fe200078e00b3 */
[----:B------:R-:W-:Y:S01]  /*19780*/  MOV R179, R178 ;  /* 0x000000b200b37202 */ /* 0x000fe20000000f00 */
[C---:B------:R-:W-:Y:S01]  /*19790*/  HMMA.16816.F32 R40, R72.reuse, R76, R40 ;  /* 0x0000004c4828723c */ /* 0x040fe20000001828 */
[----:B------:R-:W3:Y:S04]  /*197a0*/  LDL.LU R178, [R1+0x14] ;  /* 0x0000140001b27983 */ /* 0x000ee80000300800 */
[----:B------:R-:W3:Y:S01]  /*197b0*/  LDL.LU R188, [R1+0x8] ;  /* 0x0000080001bc7983 */ /* 0x000ee20000300800 */
[-C--:B------:R-:W-:Y:S03]  /*197c0*/  HMMA.16816.F32 R44, R72, R78.reuse, R44 ;  /* 0x0000004e482c723c */ /* 0x080fe6000000182c */
[----:B------:R-:W3:Y:S02]  /*197d0*/  LDL.LU R231, [R1+0x15c] ;  /* 0x00015c0001e77983 */ /* 0x000ee40000300800 */
[----:B------:R-:W-:Y:S01]  /*197e0*/  MOV R101, R172 ;  /* 0x000000ac00657202 */ /* 0x000fe20000000f00 */
[C---:B------:R-:W-:Y:S01]  /*197f0*/  HMMA.16816.F32 R48, R68.reuse, R78, R48 ;  /* 0x0000004e4430723c */ /* 0x040fe20000001830 */
[----:B------:R-:W1:Y:S01]  /*19800*/  LDSM.16.MT88.4 R76, [R223+0x9800] ;  /* 0x00980000df4c783b */ /* 0x000e620000004200 */
[----:B------:R-:W-:Y:S04]  /*19810*/  MUFU.EX2 R172, R247 ;  /* 0x000000f700ac7308 */ /* 0x000fe80000000800 */
[-C--:B-1----:R-:W-:Y:S06]  /*19820*/  HMMA.16816.F32 R52, R68, R76.reuse, R52 ;  /* 0x0000004c4434723c */ /* 0x082fec0000001834 */
[C---:B------:R-:W-:Y:S06]  /*19830*/  HMMA.16816.F32 R56, R72.reuse, R76, R56 ;  /* 0x0000004c4838723c */ /* 0x040fec0000001838 */
[-C--:B------:R-:W-:Y:S06]  /*19840*/  HMMA.16816.F32 R60, R72, R78.reuse, R60 ;  /* 0x0000004e483c723c */ /* 0x080fec000000183c */
[----:B------:R-:W-:Y:S07]  /*19850*/  HMMA.16816.F32 R64, R68, R78, R64 ;  /* 0x0000004e4440723c */ /* 0x000fee0000001840 */
[----:B--2---:R-:W-:Y:S01]  /*19860*/  F2FP.F16.F32.PACK_AB R68, R131, R119 ;  /* 0x000000778344723e */ /* 0x004fe200000000ff */
[----:B----4-:R-:W-:Y:S10]  /*19870*/  MUFU.EX2 R174, R174 ;  /* 0x000000ae00ae7308 */ /* 0x010ff40000000800 */
[----:B---3--:R-:W1:Y:S10]  /*19880*/  MUFU.EX2 R178, R178 ;  /* 0x000000b200b27308 */ /* 0x008e740000000800 */
[----:B------:R2:W3:Y:S01]  /*19890*/  MUFU.EX2 R122, R188 ;  /* 0x000000bc007a7308 */ /* 0x0004e20000000800 */
[----:B-1----:R-:W-:Y:S02]  /*198a0*/  F2FP.F16.F32.PACK_AB R70, R178, R174 ;  /* 0x000000aeb246723e */ /* 0x002fe400000000ff */
[----:B--2---:R-:W-:Y:S02]  /*198b0*/  MOV R188, R191 ;  /* 0x000000bf00bc7202 */ /* 0x004fe40000000f00 */
        /* <DEDUP_REMOVED lines=8> */
[----:B------:R-:W-:Y:S02]  /*19940*/  MOV R191, R190 ;  /* 0x000000be00bf7202 */ /* 0x000fe40000000f00 */
[----:B------:R-:W-:Y:S02]  /*19950*/  MOV R190, R192 ;  /* 0x000000c000be7202 */ /* 0x000fe40000000f00 */
[----:B------:R-:W-:Y:S01]  /*19960*/  MOV R192, R205 ;  /* 0x000000cd00c07202 */ /* 0x000fe20000000f00 */
[----:B------:R-:W-:Y:S01]  /*19970*/  IMAD.MOV.U32 R87, RZ, RZ, R191 ;  /* 0x000000ffff577224 */ /* 0x000fe200078e00bf */
[----:B------:R-:W-:Y:S03]  /*19980*/  MOV R205, R179 ;  /* 0x000000b300cd7202 */ /* 0x000fe60000000f00 */
[----:B------:R-:W-:Y:S01]  /*19990*/  MUFU.EX2 R207, R207 ;  /* 0x000000cf00cf7308 */ /* 0x000fe20000000800 */
[----:B------:R-:W-:Y:S02]  /*199a0*/  MOV R85, R189 ;  /* 0x000000bd00557202 */ /* 0x000fe40000000f00 */
[----:B------:R-:W-:Y:S02]  /*199b0*/  MOV R86, R188 ;  /* 0x000000bc00567202 */ /* 0x000fe40000000f00 */
[----:B------:R-:W-:Y:S02]  /*199c0*/  MOV R201, R85 ;  /* 0x0000005500c97202 */ /* 0x000fe40000000f00 */
[----:B------:R-:W-:Y:S03]  /*199d0*/  MOV R188, R124 ;  /* 0x0000007c00bc7202 */ /* 0x000fe60000000f00 */
[----:B------:R2:W4:Y:S01]  /*199e0*/  MUFU.EX2 R179, R137 ;  /* 0x0000008900b37308 */ /* 0x0005220000000800 */
[----:B-1----:R-:W4:Y:S01]  /*199f0*/  LDL.LU R232, [R1+0x158] ;  /* 0x0001580001e87983 */ /* 0x002f220000300800 */
[----:B------:R-:W-:Y:S02]  /*19a00*/  MOV R200, R86 ;  /* 0x0000005600c87202 */ /* 0x000fe40000000f00 */
[----:B------:R-:W-:Y:S02]  /*19a10*/  MOV R191, R192 ;  /* 0x000000c000bf7202 */ /* 0x000fe40000000f00 */
[----:B------:R-:W-:Y:S02]  /*19a20*/  MOV R189, R177 ;  /* 0x000000b100bd7202 */ /* 0x000fe40000000f00 */
[----:B------:R-:W-:Y:S02]  /*19a30*/  MOV R192, R127 ;  /* 0x0000007f00c07202 */ /* 0x000fe40000000f00 */
[----:B------:R-:W-:Y:S01]  /*19a40*/  MUFU.EX2 R124, R123 ;  /* 0x0000007b007c7308 */ /* 0x000fe20000000800 */
[----:B------:R-:W-:Y:S02]  /*19a50*/  MOV R84, R87 ;  /* 0x0000005700547202 */ /* 0x000fe40000000f00 */
[----:B------:R-:W-:Y:S02]  /*19a60*/  MOV R85, R101 ;  /* 0x0000006500557202 */ /* 0x000fe40000000f00 */
[----:B------:R-:W-:Y:S02]  /*19a70*/  MOV R202, R201 ;  /* 0x000000c900ca7202 */ /* 0x000fe40000000f00 */
[----:B------:R-:W-:Y:S01]  /*19a80*/  MOV R86, R188 ;  /* 0x000000bc00567202 */ /* 0x000fe20000000f00 */
[----:B--2---:R-:W2:Y:S01]  /*19a90*/  LDL.LU R137, [R1+0x154] ;  /* 0x0001540001897983 */ /* 0x004ea20000300800 */
[----:B------:R-:W-:Y:S01]  /*19aa0*/  MOV R201, R200 ;  /* 0x000000c800c97202 */ /* 0x000fe20000000f00 */
[----:B------:R-:W-:Y:S01]  /*19ab0*/  IMAD.MOV.U32 R188, RZ, RZ, R136 ;  /* 0x000000ffffbc7224 */ /* 0x000fe200078e0088 */
[----:B------:R-:W-:Y:S01]  /*19ac0*/  MOV R101, R189 ;  /* 0x000000bd00657202 */ /* 0x000fe20000000f00 */
[----:B------:R-:W2:Y:S01]  /*19ad0*/  LDL.LU R80, [R1+0x88] ;  /* 0x0000880001507983 */ /* 0x000ea20000300800 */
[----:B------:R-:W-:Y:S01]  /*19ae0*/  MOV R200, R84 ;  /* 0x0000005400c87202 */ /* 0x000fe20000000f00 */
[----:B------:R-:W1:Y:S01]  /*19af0*/  MUFU.EX2 R127, R248 ;  /* 0x000000f8007f7308 */ /* 0x000e620000000800 */
[----:B------:R-:W-:Y:S01]  /*19b00*/  MOV R87, R192 ;  /* 0x000000c000577202 */ /* 0x000fe20000000f00 */
[----:B------:R-:W2:Y:S01]  /*19b10*/  LDL.LU R136, [R1+0x150] ;  /* 0x0001500001887983 */ /* 0x000ea20000300800 */
[----:B------:R-:W-:Y:S02]  /*19b20*/  MOV R189, R205 ;  /* 0x000000cd00bd7202 */ /* 0x000fe40000000f00 */
[----:B------:R-:W-:Y:S02]  /*19b30*/  MOV R84, R85 ;  /* 0x0000005500547202 */ /* 0x000fe40000000f00 */
[----:B------:R-:W-:Y:S03]  /*19b40*/  MOV R203, R202 ;  /* 0x000000ca00cb7202 */ /* 0x000fe60000000f00 */
[----:B------:R-:W1:Y:S01]  /*19b50*/  MUFU.EX2 R177, R246 ;  /* 0x000000f600b17308 */ /* 0x000e620000000800 */
[----:B------:R-:W-:Y:S02]  /*19b60*/  MOV R85, R86 ;  /* 0x0000005600557202 */ /* 0x000fe40000000f00 */
[----:B------:R-:W-:Y:S01]  /*19b70*/  MOV R202, R201 ;  /* 0x000000c900ca7202 */ /* 0x000fe20000000f00 */
[----:B------:R-:W-:Y:S01]  /*19b80*/  IMAD.MOV.U32 R201, RZ, RZ, R200 ;  /* 0x000000ffffc97224 */ /* 0x000fe200078e00c8 */
[----:B------:R-:W-:Y:S02]  /*19b90*/  MOV R86, R87 ;  /* 0x0000005700567202 */ /* 0x000fe40000000f00 */
[----:B------:R-:W-:Y:S03]  /*19ba0*/  MOV R87, R189 ;  /* 0x000000bd00577202 */ /* 0x000fe60000000f00 */
[----:B------:R-:W-:Y:S01]  /*19bb0*/  MUFU.EX2 R123, R226 ;  /* 0x000000e2007b7308 */ /* 0x000fe20000000800 */
[----:B------:R-:W-:Y:S02]  /*19bc0*/  MOV R200, R84 ;  /* 0x0000005400c87202 */ /* 0x000fe40000000f00 */
        /* <DEDUP_REMOVED lines=20> */
[----:B------:R-:W-:Y:S01]  /*19d10*/  IMAD.MOV.U32 R86, RZ, RZ, R87 ;  /* 0x000000ffff567224 */ /* 0x000fe200078e0057 */
        /* <DEDUP_REMOVED lines=9> */
[----:B------:R-:W-:Y:S01]  /*19db0*/  MUFU.EX2 R197, R231 ;  /* 0x000000e700c57308 */ /* 0x000fe20000000800 */
        /* <DEDUP_REMOVED lines=20> */
[----:B---3--:R-:W-:Y:S03]  /*19f00*/  F2FP.F16.F32.PACK_AB R69, R139, R122 ;  /* 0x0000007a8b45723e */ /* 0x008fe600000000ff */
[----:B------:R-:W3:Y:S01]  /*19f10*/  MUFU.EX2 R125, R126 ;  /* 0x0000007e007d7308 */ /* 0x000ee20000000800 */
[----:B----4-:R-:W-:Y:S02]  /*19f20*/  F2FP.F16.F32.PACK_AB R71, R179, R175 ;  /* 0x000000afb347723e */ /* 0x010fe400000000ff */
[----:B------:R-:W-:Y:S02]  /*19f30*/  MOV R212, R213 ;  /* 0x000000d500d47202 */ /* 0x000fe40000000f00 */
[----:B------:R-:W-:Y:S02]  /*19f40*/  MOV R213, R203 ;  /* 0x000000cb00d57202 */ /* 0x000fe40000000f00 */
[----:B------:R-:W-:Y:S03]  /*19f50*/  MOV R203, R200 ;  /* 0x000000c800cb7202 */ /* 0x000fe60000000f00 */
[----:B------:R-:W4:Y:S01]  /*19f60*/  MUFU.EX2 R173, R244 ;  /* 0x000000f400ad7308 */ /* 0x000f220000000800 */
[----:B------:R-:W-:Y:S02]  /*19f70*/  MOV R200, R84 ;  /* 0x0000005400c87202 */ /* 0x000fe40000000f00 */
[----:B------:R-:W-:Y:S02]  /*19f80*/  MOV R84, R85 ;  /* 0x0000005500547202 */ /* 0x000fe40000000f00 */
[----:B------:R-:W-:Y:S02]  /*19f90*/  MOV R85, R86 ;  /* 0x0000005600557202 */ /* 0x000fe40000000f00 */
[----:B-1----:R-:W-:Y:S03]  /*19fa0*/  F2FP.F16.F32.PACK_AB R73, R127, R116 ;  /* 0x000000747f49723e */ /* 0x002fe600000000ff */
[----:B------:R-:W-:Y:S01]  /*19fb0*/  MUFU.EX2 R126, R251 ;  /* 0x000000fb007e7308 */ /* 0x000fe20000000800 */
[----:B------:R-:W-:Y:S02]  /*19fc0*/  F2FP.F16.F32.PACK_AB R75, R177, R172 ;  /* 0x000000acb14b723e */ /* 0x000fe400000000ff */
[----:B---3--:R-:W-:Y:S02]  /*19fd0*/  F2FP.F16.F32.PACK_AB R72, R125, R124 ;  /* 0x0000007c7d48723e */ /* 0x008fe400000000ff */
[----:B------:R-:W-:Y:S01]  /*19fe0*/  MOV R86, R87 ;  /* 0x0000005700567202 */ /* 0x000fe20000000f00 */
[----:B------:R-:W-:Y:S01]  /*19ff0*/  IMAD.MOV.U32 R87, RZ, RZ, R188 ;  /* 0x000000ffff577224 */ /* 0x000fe200078e00bc */
[----:B------:R-:W-:Y:S03]  /*1a000*/  MOV R90, R213 ;  /* 0x000000d5005a7202 */ /* 0x000fe60000000f00 */
[----:B------:R-:W-:Y:S01]  /*1a010*/  MUFU.EX2 R192, R192 ;  /* 0x000000c000c07308 */ /* 0x000fe20000000800 */
[----:B----4-:R-:W-:Y:S02]  /*1a020*/  F2FP.F16.F32.PACK_AB R74, R173, R129 ;  /* 0x00000081ad4a723e */ /* 0x010fe400000000ff */
[----:B------:R-:W-:Y:S02]  /*1a030*/  MOV R91, R200 ;  /* 0x000000c8005b7202 */ /* 0x000fe40000000f00 */
[----:B------:R-:W-:Y:S02]  /*1a040*/  MOV R114, R211 ;  /* 0x000000d300727202 */ /* 0x000fe40000000f00 */
[----:B------:R-:W-:Y:S03]  /*1a050*/  MOV R200, R84 ;  /* 0x0000005400c87202 */ /* 0x000fe60000000f00 */
[----:B------:R1:W-:Y:S01]  /*1a060*/  MUFU.EX2 R110, R90 ;  /* 0x0000005a006e7308 */ /* 0x0003e20000000800 */
[----:B------:R-:W-:Y:S02]  /*1a070*/  MOV R113, R85 ;  /* 0x0000005500717202 */ /* 0x000fe40000000f00 */
[----:B------:R-:W-:Y:S02]  /*1a080*/  MOV R213, R86 ;  /* 0x0000005600d57202 */ /* 0x000fe40000000f00 */
[----:B------:R-:W-:Y:S02]  /*1a090*/  MOV R211, R87 ;  /* 0x0000005700d37202 */ /* 0x000fe40000000f00 */
[----:B------:R-:W-:Y:S01]  /*1a0a0*/  LDSM.16.MT88.4 R84, [R222+0xa000] ;  /* 0x00a00000de54783b */ /* 0x000fe20000004200 */
[----:B------:R-:W-:Y:S01]  /*1a0b0*/  MOV R240, R214 ;  /* 0x000000d600f07202 */ /* 0x000fe20000000f00 */
[----:B------:R-:W-:Y:S01]  /*1a0c0*/  IMAD.MOV.U32 R214, RZ, RZ, R191 ;  /* 0x000000ffffd67224 */ /* 0x000fe200078e00bf */
[----:B------:R-:W-:Y:S01]  /*1a0d0*/  MOV R243, R202 ;  /* 0x000000ca00f37202 */ /* 0x000fe20000000f00 */
        /* <DEDUP_REMOVED lines=8> */
[----:B-1----:R-:W-:Y:S01]  /*1a160*/  LDSM.16.MT88.4 R88, [R223+0xa000] ;  /* 0x00a00000df58783b */ /* 0x002fe20000004200 */
[----:B------:R-:W-:Y:S02]  /*1a170*/  MOV R188, R228 ;  /* 0x000000e400bc7202 */ /* 0x000fe40000000f00 */
[----:B------:R-:W-:Y:S02]  /*1a180*/  MOV R242, R113 ;  /* 0x0000007100f27202 */ /* 0x000fe40000000f00 */
        /* <DEDUP_REMOVED lines=11> */
[----:B------:R-:W-:Y:S09]  /*1a240*/  MOV R236, R121 ;  /* 0x0000007900ec7202 */ /* 0x000ff20000000f00 */
[----:B------:R-:W1:Y:S10]  /*1a250*/  MUFU.EX2 R115, R115 ;  /* 0x0000007300737308 */ /* 0x000e740000000800 */
[----:B------:R-:W-:Y:S10]  /*1a260*/  MUFU.EX2 R121, R252 ;  /* 0x000000fc00797308 */ /* 0x000ff40000000800 */
[----:B------:R-:W-:Y:S10]  /*1a270*/  MUFU.EX2 R112, R240 ;  /* 0x000000f000707308 */ /* 0x000ff40000000800 */
[----:B------:R-:W-:Y:S10]  /*1a280*/  MUFU.EX2 R196, R232 ;  /* 0x000000e800c47308 */ /* 0x000ff40000000800 */
[----:B--2---:R2:W3:Y:S01]  /*1a290*/  MUFU.EX2 R186, R137 ;  /* 0x0000008900ba7308 */ /* 0x0044e20000000800 */
[----:B------:R-:W-:Y:S02]  /*1a2a0*/  FFMA.FTZ R133, R133, R80, R209 ;  /* 0x0000005085857223 */ /* 0x000fe400000100d1 */
[----:B------:R-:W4:Y:S07]  /*1a2b0*/  LDSM.16.MT88.4 R80, [R221+0xa000] ;  /* 0x00a00000dd50783b */ /* 0x000f2e0000004200 */
[----:B------:R-:W-:Y:S01]  /*1a2c0*/  MUFU.EX2 R209, R239 ;  /* 0x000000ef00d17308 */ /* 0x000fe20000000800 */
[----:B------:R-:W-:Y:S04]  /*1a2d0*/  FADD.FTZ R94, R210, R133 ;  /* 0x00000085d25e7221 */ /* 0x000fe80000010000 */
[----:B------:R-:W-:Y:S05]  /*1a2e0*/  FADD.FTZ R94, R218, R94 ;  /* 0x0000005eda5e7221 */ /* 0x000fea0000010000 */
[----:B------:R-:W-:Y:S01]  /*1a2f0*/  MUFU.EX2 R133, R250 ;  /* 0x000000fa00857308 */ /* 0x000fe20000000800 */
[----:B--2---:R-:W2:Y:S04]  /*1a300*/  LDL.LU R137, [R1+0x14c] ;  /* 0x00014c0001897983 */ /* 0x004ea80000300800 */
[----:B------:R1:W5:Y:S04]  /*1a310*/  LDL.LU R232, [R1+0x148] ;  /* 0x0001480001e87983 */ /* 0x0003680000300800 */
[----:B------:R1:W5:Y:S04]  /*1a320*/  LDL.LU R231, [R1+0x144] ;  /* 0x0001440001e77983 */ /* 0x0003680000300800 */
[----:B------:R1:W5:Y:S04]  /*1a330*/  LDL.LU R230, [R1+0x140] ;  /* 0x0001400001e67983 */ /* 0x0003680000300800 */
[----:B------:R1:W5:Y:S04]  /*1a340*/  LDL.LU R229, [R1+0x13c] ;  /* 0x00013c0001e57983 */ /* 0x0003680000300800 */
[----:B------:R-:W3:Y:S01]  /*1a350*/  LDL.LU R76, [R1+0x8c] ;  /* 0x00008c00014c7983 */ /* 0x000ee20000300800 */
[-C--:B----4-:R-:W-:Y:S06]  /*1a360*/  HMMA.16816.F32 R4, R68, R80.reuse, R4 ;  /* 0x000000504404723c */ /* 0x090fec0000001804 */
[C---:B------:R-:W-:Y:S06]  /*1a370*/  HMMA.16816.F32 R8, R72.reuse, R80, R8 ;  /* 0x000000504808723c */ /* 0x040fec0000001808 */
[-C--:B------:R-:W-:Y:S06]  /*1a380*/  HMMA.16816.F32 R12, R72, R82.reuse, R12 ;  /* 0x00000052480c723c */ /* 0x080fec000000180c */
[C---:B------:R-:W-:Y:S01]  /*1a390*/  HMMA.16816.F32 R16, R68.reuse, R82, R16 ;  /* 0x000000524410723c */ /* 0x040fe20000001810 */
[----:B------:R-:W-:Y:S04]  /*1a3a0*/  LDSM.16.MT88.4 R80, [R224+0xa800] ;  /* 0x00a80000e050783b */ /* 0x000fe80000004200 */
[----:B---3--:R-:W-:Y:S04]  /*1a3b0*/  FFMA.FTZ R132, R132, R76, R128 ;  /* 0x0000004c84847223 */ /* 0x008fe80000010080 */
[----:B------:R-:W3:Y:S01]  /*1a3c0*/  LDL.LU R76, [R1+0x94] ;  /* 0x00009400014c7983 */ /* 0x000ee20000300800 */
[----:B------:R4:W1:Y:S01]  /*1a3d0*/  MUFU.EX2 R128, R225 ;  /* 0x000000e100807308 */ /* 0x0008620000000800 */
[----:B------:R-:W-:Y:S02]  /*1a3e0*/  FADD.FTZ R132, R204, R132 ;  /* 0x00000084cc847221 */ /* 0x000fe40000010000 */
[----:B------:R1:W5:Y:S04]  /*1a3f0*/  LDL.LU R228, [R1+0x138] ;  /* 0x0001380001e47983 */ /* 0x0003680000300800 */
[----:B------:R1:W5:Y:S03]  /*1a400*/  LDL.LU R227, [R1+0x134] ;  /* 0x0001340001e37983 */ /* 0x0003660000300800 */
[----:B------:R-:W-:Y:S01]  /*1a410*/  MUFU.EX2 R204, R236 ;  /* 0x000000ec00cc7308 */ /* 0x000fe20000000800 */
[----:B------:R1:W5:Y:S04]  /*1a420*/  LDL.LU R226, [R1+0x130] ;  /* 0x0001300001e27983 */ /* 0x0003680000300800 */
[----:B----4-:R4:W5:Y:S04]  /*1a430*/  LDL.LU R225, [R1+0x12c] ;  /* 0x00012c0001e17983 */ /* 0x0109680000300800 */
[----:B------:R4:W5:Y:S01]  /*1a440*/  LDL.LU R220, [R1+0x128] ;  /* 0x0001280001dc7983 */ /* 0x0009620000300800 */
[----:B---3--:R-:W-:Y:S03]  /*1a450*/  FFMA.FTZ R0, R0, R76, R103 ;  /* 0x0000004c00007223 */ /* 0x008fe60000010067 */
[----:B------:R-:W3:Y:S01]  /*1a460*/  LDSM.16.MT88.4 R76, [R224+0xa000] ;  /* 0x00a00000e04c783b */ /* 0x000ee20000004200 */
[----:B------:R-:W-:Y:S01]  /*1a470*/  MUFU.EX2 R103, R213 ;  /* 0x000000d500677308 */ /* 0x000fe20000000800 */
[----:B------:R-:W-:Y:S01]  /*1a480*/  FADD.FTZ R93, R106, R0 ;  /* 0x000000006a5d7221 */ /* 0x000fe20000010000 */
[----:B------:R-:W-:Y:S01]  /*1a490*/  FADD.FTZ R0, R107, R3 ;  /* 0x000000036b007221 */ /* 0x000fe20000010000 */
[----:B------:R-:W-:Y:S01]  /*1a4a0*/  FADD.FTZ R3, R216, R132 ;  /* 0x00000084d8037221 */ /* 0x000fe20000010000 */
[----:B--2---:R-:W-:Y:S01]  /*1a4b0*/  MOV R132, R137 ;  /* 0x0000008900847202 */ /* 0x004fe20000000f00 */
[----:B------:R-:W-:Y:S01]  /*1a4c0*/  FADD.FTZ R93, R92, R93 ;  /* 0x0000005d5c5d7221 */ /* 0x000fe20000010000 */
[----:B------:R-:W-:Y:S01]  /*1a4d0*/  FADD.FTZ R92, R215, R0 ;  /* 0x00000000d75c7221 */ /* 0x000fe20000010000 */
[----:B------:R-:W-:Y:S03]  /*1a4e0*/  FADD.FTZ R0, R233, R94 ;  /* 0x0000005ee9007221 */ /* 0x000fe60000010000 */
[----:B------:R-:W-:Y:S01]  /*1a4f0*/  MUFU.EX2 R107, R242 ;  /* 0x000000f2006b7308 */ /* 0x000fe20000000800 */
[----:B------:R-:W-:Y:S04]  /*1a500*/  FADD.FTZ R0, R208, R0 ;  /* 0x00000000d0007221 */ /* 0x000fe80000010000 */
[----:B------:R-:W-:Y:S05]  /*1a510*/  FADD.FTZ R94, R104, R0 ;  /* 0x00000000685e7221 */ /* 0x000fea0000010000 */
[----:B------:R-:W-:Y:S10]  /*1a520*/  MUFU.EX2 R106, R243 ;  /* 0x000000f3006a7308 */ /* 0x000ff40000000800 */
[----:B------:R-:W2:Y:S01]  /*1a530*/  MUFU.EX2 R104, R212 ;  /* 0x000000d400687308 */ /* 0x000ea20000000800 */
[-C--:B---3--:R-:W-:Y:S06]  /*1a540*/  HMMA.16816.F32 R20, R68, R76.reuse, R20 ;  /* 0x0000004c4414723c */ /* 0x088fec0000001814 */
        /* <DEDUP_REMOVED lines=9> */
[-C--:B------:R-:W-:Y:S06]  /*1a5e0*/  HMMA.16816.F32 R52, R68, R88.reuse, R52 ;  /* 0x000000584434723c */ /* 0x080fec0000001834 */
[C---:B------:R-:W-:Y:S06]  /*1a5f0*/  HMMA.16816.F32 R56, R72.reuse, R88, R56 ;  /* 0x000000584838723c */ /* 0x040fec0000001838 */
[-C--:B------:R-:W-:Y:S05]  /*1a600*/  HMMA.16816.F32 R60, R72, R90.reuse, R60 ;  /* 0x0000005a483c723c */ /* 0x080fea000000183c */
[----:B------:R-:W-:Y:S01]  /*1a610*/  FADD.FTZ R89, R217, R3 ;  /* 0x00000003d9597221 */ /* 0x000fe20000010000 */
[----:B------:R-:W-:Y:S05]  /*1a620*/  HMMA.16816.F32 R64, R68, R90, R64 ;  /* 0x0000005a4440723c */ /* 0x000fea0000001840 */
[----:B-1----:R-:W-:Y:S01]  /*1a630*/  F2FP.F16.F32.PACK_AB R73, R115, R110 ;  /* 0x0000006e7349723e */ /* 0x002fe200000000ff */
[----:B------:R-:W-:Y:S01]  /*1a640*/  FADD.FTZ R88, R105, R93 ;  /* 0x0000005d69587221 */ /* 0x000fe20000010000 */
[----:B------:R-:W-:Y:S01]  /*1a650*/  F2FP.F16.F32.PACK_AB R68, R186, R176 ;  /* 0x000000b0ba44723e */ /* 0x000fe200000000ff */
[----:B------:R-:W-:Y:S01]  /*1a660*/  FADD.FTZ R3, R95, R92 ;  /* 0x0000005c5f037221 */ /* 0x000fe20000010000 */
[----:B------:R-:W1:Y:S02]  /*1a670*/  MUFU.EX2 R105, R211 ;  /* 0x000000d300697308 */ /* 0x000e640000000800 */
[----:B------:R-:W-:Y:S01]  /*1a680*/  F2FP.F16.F32.PACK_AB R70, R197, R196 ;  /* 0x000000c4c546723e */ /* 0x000fe200000000ff */
[----:B------:R-:W-:Y:S01]  /*1a690*/  FADD.FTZ R93, R99, R89 ;  /* 0x00000059635d7221 */ /* 0x000fe20000010000 */
        /* <DEDUP_REMOVED lines=9> */
[-C--:B---3--:R-:W-:Y:S01]  /*1a730*/  HMMA.16816.F32 R4, R68, R76.reuse, R4 ;  /* 0x0000004c4404723c */ /* 0x088fe20000001804 */
[----:B------:R-:W-:Y:S02]  /*1a740*/  MUFU.EX2 R100, R203 ;  /* 0x000000cb00647308 */ /* 0x000fe40000000800 */
[----:B------:R-:W-:Y:S01]  /*1a750*/  FADD.FTZ R92, R149, R92 ;  /* 0x0000005c955c7221 */ /* 0x000fe20000010000 */
[----:B------:R-:W-:Y:S02]  /*1a760*/  FADD.FTZ R3, R97, R3 ;  /* 0x0000000361037221 */ /* 0x000fe40000010000 */
[C---:B------:R-:W-:Y:S05]  /*1a770*/  HMMA.16816.F32 R8, R72.reuse, R76, R8 ;  /* 0x0000004c4808723c */ /* 0x040fea0000001808 */
[----:B------:R3:W-:Y:S01]  /*1a780*/  MUFU.EX2 R99, R202 ;  /* 0x000000ca00637308 */ /* 0x0007e20000000800 */
[----:B------:R-:W-:Y:S01]  /*1a790*/  FADD.FTZ R3, R147, R3 ;  /* 0x0000000393037221 */ /* 0x000fe20000010000 */
[-C--:B------:R-:W-:Y:S08]  /*1a7a0*/  HMMA.16816.F32 R12, R72, R78.reuse, R12 ;  /* 0x0000004e480c723c */ /* 0x080ff0000000180c */
[----:B------:R2:W-:Y:S01]  /*1a7b0*/  MUFU.EX2 R97, R200 ;  /* 0x000000c800617308 */ /* 0x0005e20000000800 */
[C---:B------:R-:W-:Y:S01]  /*1a7c0*/  HMMA.16816.F32 R16, R68.reuse, R78, R16 ;  /* 0x0000004e4410723c */ /* 0x040fe20000001810 */
[----:B------:R-:W1:Y:S05]  /*1a7d0*/  LDSM.16.MT88.4 R76, [R221+0xb000] ;  /* 0x00b00000dd4c783b */ /* 0x000e6a0000004200 */
[-C--:B------:R-:W-:Y:S05]  /*1a7e0*/  HMMA.16816.F32 R20, R68, R80.reuse, R20 ;  /* 0x000000504414723c */ /* 0x080fea0000001814 */
[----:B---3--:R-:W-:Y:S01]  /*1a7f0*/  F2FP.F16.F32.PACK_AB R202, R138, R102 ;  /* 0x000000668aca723e */ /* 0x008fe200000000ff */
[C---:B------:R-:W-:Y:S05]  /*1a800*/  HMMA.16816.F32 R24, R72.reuse, R80, R24 ;  /* 0x000000504818723c */ /* 0x040fea0000001818 */
[----:B--2---:R-:W-:Y:S01]  /*1a810*/  F2FP.F16.F32.PACK_AB R200, R103, R104 ;  /* 0x0000006867c8723e */ /* 0x004fe200000000ff */
        /* <DEDUP_REMOVED lines=9> */
[-C--:B-1----:R-:W-:Y:S01]  /*1a8b0*/  HMMA.16816.F32 R52, R68, R88.reuse, R52 ;  /* 0x000000584434723c */ /* 0x082fe20000001834 */
[----:B------:R-:W1:Y:S04]  /*1a8c0*/  LDSM.16.MT88.4 R84, [R222+0xb000] ;  /* 0x00b00000de54783b */ /* 0x000e680000004200 */
[----:B------:R-:W-:Y:S01]  /*1a8d0*/  FADD.FTZ R94, R148, R0 ;  /* 0x00000000945e7221 */ /* 0x000fe20000010000 */
[C---:B------:R-:W-:Y:S05]  /*1a8e0*/  HMMA.16816.F32 R56, R72.reuse, R88, R56 ;  /* 0x000000584838723c */ /* 0x040fea0000001838 */
[----:B------:R-:W-:Y:S01]  /*1a8f0*/  FADD.FTZ R0, R150, R3 ;  /* 0x0000000396007221 */ /* 0x000fe20000010000 */
[-C--:B------:R-:W-:Y:S01]  /*1a900*/  HMMA.16816.F32 R60, R72, R90.reuse, R60 ;  /* 0x0000005a483c723c */ /* 0x080fe2000000183c */
[----:B------:R-:W-:Y:S04]  /*1a910*/  LDSM.16.MT88.4 R148, [R221+0xb800] ;  /* 0x00b80000dd94783b */ /* 0x000fe80000004200 */
[----:B------:R-:W-:Y:S01]  /*1a920*/  FADD.FTZ R88, R170, R94 ;  /* 0x0000005eaa587221 */ /* 0x000fe20000010000 */
[----:B------:R-:W-:Y:S01]  /*1a930*/  HMMA.16816.F32 R64, R68, R90, R64 ;  /* 0x0000005a4440723c */ /* 0x000fe20000001840 */
[----:B------:R-:W-:Y:S04]  /*1a940*/  MUFU.EX2 R90, R188 ;  /* 0x000000bc005a7308 */ /* 0x000fe80000000800 */
[----:B------:R-:W-:Y:S01]  /*1a950*/  F2FP.F16.F32.PACK_AB R73, R112, R114 ;  /* 0x000000727049723e */ /* 0x000fe200000000ff */
[----:B------:R-:W-:Y:S01]  /*1a960*/  FADD.FTZ R3, R164, R92 ;  /* 0x0000005ca4037221 */ /* 0x000fe20000010000 */
[----:B------:R-:W-:Y:S01]  /*1a970*/  F2FP.F16.F32.PACK_AB R68, R195, R192 ;  /* 0x000000c0c344723e */ /* 0x000fe200000000ff */
[----:B------:R-:W-:Y:S03]  /*1a980*/  FADD.FTZ R89, R130, R93 ;  /* 0x0000005d82597221 */ /* 0x000fe60000010000 */
[----:B------:R-:W3:Y:S01]  /*1a990*/  MUFU.EX2 R91, R189 ;  /* 0x000000bd005b7308 */ /* 0x000ee20000000800 */
[----:B------:R-:W4:Y:S01]  /*1a9a0*/  LDSM.16.MT88.4 R92, [R223+0xb000] ;  /* 0x00b00000df5c783b */ /* 0x000f220000004200 */
[----:B------:R-:W-:Y:S01]  /*1a9b0*/  F2FP.F16.F32.PACK_AB R70, R209, R206 ;  /* 0x000000ced146723e */ /* 0x000fe200000000ff */
[----:B------:R-:W-:Y:S01]  /*1a9c0*/  FADD.FTZ R89, R144, R89 ;  /* 0x0000005990597221 */ /* 0x000fe20000010000 */
[----:B------:R-:W-:Y:S01]  /*1a9d0*/  F2FP.F16.F32.PACK_AB R69, R204, R193 ;  /* 0x000000c1cc45723e */ /* 0x000fe200000000ff */
[----:B------:R-:W-:Y:S01]  /*1a9e0*/  FADD.FTZ R0, R98, R0 ;  /* 0x0000000062007221 */ /* 0x000fe20000010000 */
[----:B------:R-:W-:Y:S01]  /*1a9f0*/  F2FP.F16.F32.PACK_AB R71, R205, R207 ;  /* 0x000000cfcd47723e */ /* 0x000fe200000000ff */
[----:B------:R-:W-:Y:S01]  /*1aa00*/  FADD.FTZ R96, R117, R88 ;  /* 0x0000005875607221 */ /* 0x000fe20000010000 */
[----:B------:R-:W-:Y:S02]  /*1aa10*/  F2FP.F16.F32.PACK_AB R75, R111, R109 ;  /* 0x0000006d6f4b723e */ /* 0x000fe400000000ff */
[----:B------:R1:W1:Y:S01]  /*1aa20*/  MUFU.EX2 R98, R201 ;  /* 0x000000c900627308 */ /* 0x0002620000000800 */
[----:B------:R-:W-:Y:S01]  /*1aa30*/  F2FP.F16.F32.PACK_AB R72, R107, R108 ;  /* 0x0000006c6b48723e */ /* 0x000fe200000000ff */
[----:B------:R-:W-:Y:S01]  /*1aa40*/  FADD.FTZ R88, R118, R3 ;  /* 0x0000000376587221 */ /* 0x000fe20000010000 */
[----:B------:R-:W-:Y:S01]  /*1aa50*/  F2FP.F16.F32.PACK_AB R74, R105, R106 ;  /* 0x0000006a694a723e */ /* 0x000fe200000000ff */
[-C--:B------:R-:W-:Y:S03]  /*1aa60*/  HMMA.16816.F32 R4, R68, R76.reuse, R4 ;  /* 0x0000004c4404723c */ /* 0x080fe60000001804 */
[----:B------:R-:W-:Y:S01]  /*1aa70*/  FADD.FTZ R3, R120, R0 ;  /* 0x0000000078037221 */ /* 0x000fe20000010000 */
[----:B------:R-:W-:Y:S01]  /*1aa80*/  FADD.FTZ R0, R152, R88 ;  /* 0x0000005898007221 */ /* 0x000fe20000010000 */
[----:B---3--:R-:W-:Y:S01]  /*1aa90*/  F2FP.F16.F32.PACK_AB R189, R91, R97 ;  /* 0x000000615bbd723e */ /* 0x008fe200000000ff */
[C---:B------:R-:W-:Y:S05]  /*1aaa0*/  HMMA.16816.F32 R8, R72.reuse, R76, R8 ;  /* 0x0000004c4808723c */ /* 0x040fea0000001808 */
[----:B------:R-:W-:Y:S01]  /*1aab0*/  FADD.FTZ R3, R153, R3 ;  /* 0x0000000399037221 */ /* 0x000fe20000010000 */
[-C--:B------:R-:W-:Y:S05]  /*1aac0*/  HMMA.16816.F32 R12, R72, R78.reuse, R12 ;  /* 0x0000004e480c723c */ /* 0x080fea000000180c */
[----:B------:R-:W-:Y:S01]  /*1aad0*/  FADD.FTZ R77, R165, R3 ;  /* 0x00000003a54d7221 */ /* 0x000fe20000010000 */
[C---:B------:R-:W-:Y:S01]  /*1aae0*/  HMMA.16816.F32 R16, R68.reuse, R78, R16 ;  /* 0x0000004e4410723c */ /* 0x040fe20000001810 */
[----:B------:R-:W-:Y:S04]  /*1aaf0*/  MUFU.EX2 R79, R198 ;  /* 0x000000c6004f7308 */ /* 0x000fe80000000800 */
[----:B------:R-:W-:Y:S01]  /*1ab00*/  FADD.FTZ R76, R180, R89 ;  /* 0x00000059b44c7221 */ /* 0x000fe20000010000 */
[-C--:B--2---:R-:W-:Y:S05]  /*1ab10*/  HMMA.16816.F32 R20, R68, R80.reuse, R20 ;  /* 0x000000504414723c */ /* 0x084fea0000001814 */
[----:B------:R-:W-:Y:S01]  /*1ab20*/  FADD.FTZ R78, R182, R76 ;  /* 0x0000004cb64e7221 */ /* 0x000fe20000010000 */
[C---:B------:R-:W-:Y:S01]  /*1ab30*/  HMMA.16816.F32 R24, R72.reuse, R80, R24 ;  /* 0x000000504818723c */ /* 0x040fe20000001818 */
[----:B------:R-:W-:Y:S01]  /*1ab40*/  LDSM.16.MT88.4 R180, [R222+0xb800] ;  /* 0x00b80000deb4783b */ /* 0x000fe20000004200 */
[----:B------:R-:W-:Y:S03]  /*1ab50*/  MUFU.EX2 R80, R199 ;  /* 0x000000c700507308 */ /* 0x000fe60000000800 */
[----:B------:R-:W-:Y:S01]  /*1ab60*/  FADD.FTZ R0, R155, R0 ;  /* 0x000000009b007221 */ /* 0x000fe20000010000 */
[-C--:B------:R-:W-:Y:S06]  /*1ab70*/  HMMA.16816.F32 R28, R72, R82.reuse, R28 ;  /* 0x00000052481c723c */ /* 0x080fec000000181c */
[----:B------:R-:W-:Y:S01]  /*1ab80*/  MUFU.EX2 R81, R191 ;  /* 0x000000bf00517308 */ /* 0x000fe20000000800 */
[----:B------:R-:W-:Y:S01]  /*1ab90*/  FADD.FTZ R3, R167, R0 ;  /* 0x00000000a7037221 */ /* 0x000fe20000010000 */
[C---:B------:R-:W-:Y:S04]  /*1aba0*/  HMMA.16816.F32 R32, R68.reuse, R82, R32 ;  /* 0x000000524420723c */ /* 0x040fe80000001820 */
[----:B-1----:R-:W-:Y:S02]  /*1abb0*/  F2FP.F16.F32.PACK_AB R201, R100, R101 ;  /* 0x0000006564c9723e */ /* 0x002fe400000000ff */
[-C--:B------:R-:W-:Y:S02]  /*1abc0*/  HMMA.16816.F32 R36, R68, R84.reuse, R36 ;  /* 0x000000544424723c */ /* 0x080fe40000001824 */
[----:B------:R1:W2:Y:S03]  /*1abd0*/  MUFU.EX2 R83, R2 ;  /* 0x0000000200537308 */ /* 0x0002a60000000800 */
[----:B------:R-:W-:Y:S01]  /*1abe0*/  F2FP.F16.F32.PACK_AB R203, R98, R99 ;  /* 0x0000006362cb723e */ /* 0x000fe200000000ff */
[C---:B------:R-:W-:Y:S06]  /*1abf0*/  HMMA.16816.F32 R40, R72.reuse, R84, R40 ;  /* 0x000000544828723c */ /* 0x040fec0000001828 */
[----:B------:R-:W3:Y:S01]  /*1ac00*/  MUFU.EX2 R82, R190 ;  /* 0x000000be00527308 */ /* 0x000ee20000000800 */
[----:B------:R-:W-:Y:S01]  /*1ac10*/  FADD.FTZ R0, R145, R78 ;  /* 0x0000004e91007221 */ /* 0x000fe20000010000 */
[-C--:B------:R-:W-:Y:S06]  /*1ac20*/  HMMA.16816.F32 R44, R72, R86.reuse, R44 ;  /* 0x00000056482c723c */ /* 0x080fec000000182c */
[C---:B------:R-:W-:Y:S05]  /*1ac30*/  HMMA.16816.F32 R48, R68.reuse, R86, R48 ;  /* 0x000000564430723c */ /* 0x040fea0000001830 */
[----:B-1----:R-:W-:Y:S01]  /*1ac40*/  FADD.FTZ R2, R154, R96 ;  /* 0x000000609a027221 */ /* 0x002fe20000010000 */
[-C--:B----4-:R-:W-:Y:S05]  /*1ac50*/  HMMA.16816.F32 R52, R68, R92.reuse, R52 ;  /* 0x0000005c4434723c */ /* 0x090fea0000001834 */
[----:B------:R-:W-:Y:S01]  /*1ac60*/  FADD.FTZ R2, R166, R2 ;  /* 0x00000002a6027221 */ /* 0x000fe20000010000 */
[C---:B------:R-:W-:Y:S01]  /*1ac70*/  HMMA.16816.F32 R56, R72.reuse, R92, R56 ;  /* 0x0000005c4838723c */ /* 0x040fe20000001838 */
[----:B------:R-:W1:Y:S04]  /*1ac80*/  LDSM.16.MT88.4 R164, [R224+0xb800] ;  /* 0x00b80000e0a4783b */ /* 0x000e680000004200 */
[----:B--2---:R-:W-:Y:S01]  /*1ac90*/  F2FP.F16.F32.PACK_AB R191, R83, R90 ;  /* 0x0000005a53bf723e */ /* 0x004fe200000000ff */
[-C--:B------:R-:W-:Y:S05]  /*1aca0*/  HMMA.16816.F32 R60, R72, R94.reuse, R60 ;  /* 0x0000005e483c723c */ /* 0x080fea000000183c */
[----:B---3--:R-:W-:Y:S01]  /*1acb0*/  F2FP.F16.F32.PACK_AB R188, R82, R81 ;  /* 0x0000005152bc723e */ /* 0x008fe200000000ff */
[----:B------:R-:W-:Y:S05]  /*1acc0*/  HMMA.16816.F32 R64, R68, R94, R64 ;  /* 0x0000005e4440723c */ /* 0x000fea0000001840 */
[----:B------:R-:W-:Y:S01]  /*1acd0*/  FADD.FTZ R73, R146, R0 ;  /* 0x0000000092497221 */ /* 0x000fe20000010000 */
[----:B------:R-:W-:Y:S01]  /*1ace0*/  F2FP.F16.F32.PACK_AB R190, R79, R80 ;  /* 0x000000504fbe723e */ /* 0x000fe200000000ff */
[-C--:B------:R-:W-:Y:S05]  /*1acf0*/  HMMA.16816.F32 R144, R200, R148.reuse, R4 ;  /* 0x00000094c890723c */ /* 0x080fea0000001804 */
[----:B------:R-:W-:Y:S01]  /*1ad00*/  FADD.FTZ R76, R171, R2 ;  /* 0x00000002ab4c7221 */ /* 0x000fe20000010000 */
[----:B------:R-:W-:Y:S01]  /*1ad10*/  FADD.FTZ R2, R140, R77 ;  /* 0x0000004d8c027221 */ /* 0x000fe20000010000 */
[----:B------:R-:W-:Y:S01]  /*1ad20*/  FADD.FTZ R72, R142, R3 ;  /* 0x000000038e487221 */ /* 0x000fe20000010000 */
[----:B------:R-:W-:Y:S03]  /*1ad30*/  FADD.FTZ R5, R163, R73 ;  /* 0x00000049a3057221 */ /* 0x000fe60000010000 */
        /* <DEDUP_REMOVED lines=20> */
[C---:B------:R-:W-:Y:S01]  /*1ae80*/  HMMA.16816.F32 R156, R188.reuse, R164, R24 ;  /* 0x000000a4bc9c723c */ /* 0x040fe20000001818 */
[----:B------:R-:W1:Y:S04]  /*1ae90*/  LDSM.16.MT88.4 R4, [R223+0xb800] ;  /* 0x00b80000df04783b */ /* 0x000e680000004200 */
[----:B------:R-:W-:Y:S01]  /*1aea0*/  FADD.FTZ R9, R124, R0 ;  /* 0x000000007c097221 */ /* 0x000fe20000010000 */
[-C--:B------:R-:W-:Y:S05]  /*1aeb0*/  HMMA.16816.F32 R168, R188, R166.reuse, R28 ;  /* 0x000000a6bca8723c */ /* 0x080fea000000181c */
[----:B------:R-:W-:Y:S01]  /*1aec0*/  FADD.FTZ R0, R127, R2 ;  /* 0x000000027f007221 */ /* 0x000fe20000010000 */
[C---:B------:R-:W-:Y:S05]  /*1aed0*/  HMMA.16816.F32 R164, R200.reuse, R166, R32 ;  /* 0x000000a6c8a4723c */ /* 0x040fea0000001820 */
[----:B------:R-:W-:Y:S01]  /*1aee0*/  FADD.FTZ R0, R172, R0 ;  /* 0x00000000ac007221 */ /* 0x000fe20000010000 */
[----:B------:R-:W-:Y:S01]  /*1aef0*/  FADD.FTZ R3, R139, R3 ;  /* 0x000000038b037221 */ /* 0x000fe20000010000 */
[----:B------:R-:W-:Y:S01]  /*1af00*/  FADD.FTZ R2, R125, R9 ;  /* 0x000000097d027221 */ /* 0x000fe20000010000 */
[----:B------:R-:W-:Y:S03]  /*1af10*/  MOV R139, R135 ;  /* 0x00000087008b7202 */ /* 0x000fe60000000f00 */
        /* <DEDUP_REMOVED lines=69> */
.L_x_459:
[----:B-12---:R-:W2:Y:S04]  /*1b370*/  LDL.LU R2, [R1+0x88] ;  /* 0x0000880001027983 */ /* 0x006ea80000300800 */
[----:B------:R-:W3:Y:S04]  /*1b380*/  LDL.LU R7, [R1+0x8c] ;  /* 0x00008c0001077983 */ /* 0x000ee80000300800 */
[----:B------:R-:W4:Y:S04]  /*1b390*/  LDL.LU R13, [R1+0x94] ;  /* 0x00009400010d7983 */ /* 0x000f280000300800 */
[----:B------:R-:W4:Y:S01]  /*1b3a0*/  LDL.LU R12, [R1+0x90] ;  /* 0x00009000010c7983 */ /* 0x000f220000300800 */
[----:B------:R-:W1:Y:S01]  /*1b3b0*/  S2UR UR6, SR_CgaCtaId ;  /* 0x00000000000679c3 */ /* 0x000e620000008800 */
[----:B------:R-:W-:Y:S01]  /*1b3c0*/  UISETP.NE.AND UP0, UPT, UR17, -0x1, UPT ;  /* 0xffffffff1100788c */ /* 0x000fe2000bf05270 */
[----:B------:R-:W-:Y:S01]  /*1b3d0*/  IMAD.MOV.U32 R36, RZ, RZ, 0x20 ;  /* 0x00000020ff247424 */ /* 0x000fe200078e00ff */
[----:B-----5:R-:W1:Y:S01]  /*1b3e0*/  S2R R11, SR_TID.X ;  /* 0x00000000000b7919 */ /* 0x020e620000002100 */
[----:B------:R-:W-:Y:S01]  /*1b3f0*/  UMOV UR7, 0x400 ;  /* 0x0000040000077882 */ /* 0x000fe20000000000 */
[----:B------:R-:W2:Y:S07]  /*1b400*/  S2R R46, SR_TID.X ;  /* 0x00000000002e7919 */ /* 0x000eae0000002100 */
[----:B------:R-:W-:-:S02]  /*1b410*/  @UP0 ULDC.64 UR4, c[0x0][0x298] ;  /* 0x0000a60000040ab9 */ /* 0x000fc40000000a00 */
[----:B------:R-:W-:Y:S02]  /*1b420*/  @UP0 UIMAD.WIDE.U32 UR8, UR17, UR4, URZ ;  /* 0x00000004110802a5 */ /* 0x000fe4000f8e003f */
[----:B-1----:R-:W-:Y:S02]  /*1b430*/  ULEA UR7, UR6, UR7, 0x18 ;  /* 0x0000000706077291 */ /* 0x002fe4000f8ec03f */
[----:B------:R-:W-:Y:S01]  /*1b440*/  @UP0 UIMAD UR6, UR17, UR5, UR9 ;  /* 0x00000005110602a4 */ /* 0x000fe2000f8e0209 */
[----:B------:R-:W-:-:S04]  /*1b450*/  SHF.R.S32.HI R37, RZ, 0x1f, R11 ;  /* 0x0000001fff257819 */ /* 0x000fc8000001140b */
[CC--:B------:R-:W-:Y:S02]  /*1b460*/  LEA.HI R3, R37.reuse, R11.reuse, RZ, 0x2 ;  /* 0x0000000b25037211 */ /* 0x0c0fe400078f10ff */
[----:B------:R-:W-:Y:S02]  /*1b470*/  LEA.HI R10, R37, R11, RZ, 0x5 ;  /* 0x0000000b250a7211 */ /* 0x000fe400078f28ff */
[--C-:B------:R-:W-:Y:S02]  /*1b480*/  SHF.R.S32.HI R6, RZ, 0x2, R3.reuse ;  /* 0x00000002ff067819 */ /* 0x100fe40000011403 */
[----:B------:R-:W-:Y:S01]  /*1b490*/  SHF.R.S32.HI R8, RZ, 0x5, R10 ;  /* 0x00000005ff087819 */ /* 0x000fe2000001140a */
        /* <DEDUP_REMOVED lines=9> */
[----:B------:R-:W1:Y:S02]  /*1b530*/  SHFL.BFLY PT, R41, R0, 0x1, 0x1f ;  /* 0x0c201f0000297f89 */ /* 0x000e6400000e0000 */
[----:B------:R-:W-:Y:S01]  /*1b540*/  IMAD.IADD R7, R11, 0x1, -R3 ;  /* 0x000000010b077824 */ /* 0x000fe200078e0a03 */
[----:B------:R-:W-:Y:S01]  /*1b550*/  LOP3.LUT R2, R2, 0xfffffff8, RZ, 0xc0, !PT ;  /* 0xfffffff802027812 */ /* 0x000fe200078ec0ff */
[----:B---3--:R-:W-:Y:S01]  /*1b560*/  FADD.FTZ R3, R5, R13 ;  /* 0x0000000d05037221 */ /* 0x008fe20000010000 */
[----:B------:R2:W3:Y:S01]  /*1b570*/  SHFL.BFLY PT, R42, R4, 0x1, 0x1f ;  /* 0x0c201f00042a7f89 */ /* 0x0004e200000e0000 */
[----:B------:R-:W-:Y:S02]  /*1b580*/  IMAD R7, R8, 0x200, R7 ;  /* 0x0000020008077824 */ /* 0x000fe400078e0207 */
[----:B----4-:R-:W-:Y:S01]  /*1b590*/  FADD.FTZ R5, R9, R12 ;  /* 0x0000000c09057221 */ /* 0x010fe20000010000 */
[----:B------:R-:W-:Y:S01]  /*1b5a0*/  IMAD.IADD R2, R6, 0x1, -R2 ;  /* 0x0000000106027824 */ /* 0x000fe200078e0a02 */
[----:B------:R2:W4:Y:S03]  /*1b5b0*/  SHFL.BFLY PT, R43, R3, 0x1, 0x1f ;  /* 0x0c201f00032b7f89 */ /* 0x00052600000e0000 */
[C---:B------:R-:W-:Y:S01]  /*1b5c0*/  IMAD.SHL.U32 R6, R2.reuse, 0x40, RZ ;  /* 0x0000004002067824 */ /* 0x040fe200078e00ff */
[----:B------:R-:W-:Y:S01]  /*1b5d0*/  R2P PR, R2, 0x6 ;  /* 0x0000000602007804 */ /* 0x000fe20000000000 */
[----:B------:R2:W2:Y:S01]  /*1b5e0*/  SHFL.BFLY PT, R44, R5, 0x1, 0x1f ;  /* 0x0c201f00052c7f89 */ /* 0x0004a200000e0000 */
[----:B------:R-:W-:-:S02]  /*1b5f0*/  PLOP3.LUT P3, PT, PT, PT, UP0, 0x80, 0x0 ;  /* 0x000000000000781c */ /* 0x000fc40003f6f008 */
        /* <DEDUP_REMOVED lines=18> */
.L_x_463:
        /* <DEDUP_REMOVED lines=22> */
.L_x_464:
[----:B------:R-:W-:Y:S01]  /*1b880*/  ISETP.NE.AND P2, PT, RZ, UR7, PT ;  /* 0x00000007ff007c0c */ /* 0x000fe2000bf45270 */
[----:B------:R-:W-:Y:S01]  /*1b890*/  FADD.FTZ R44, R5, R44 ;  /* 0x0000002c052c7221 */ /* 0x000fe20000010000 */
[----:B------:R-:W-:Y:S01]  /*1b8a0*/  LOP3.LUT R2, R2, 0x1, RZ, 0xc0, !PT ;  /* 0x0000000102027812 */ /* 0x000fe200078ec0ff */
[C---:B--2---:R-:W-:Y:S01]  /*1b8b0*/  FMUL.FTZ R144, R0.reuse, R144 ;  /* 0x0000009000907220 */ /* 0x044fe20000410000 */
[----:B------:R-:W-:Y:S01]  /*1b8c0*/  MOV R40, 0x10 ;  /* 0x0000001000287802 */ /* 0x000fe20000000f00 */
[----:B------:R-:W-:Y:S01]  /*1b8d0*/  FMUL.FTZ R6, R0, R145 ;  /* 0x0000009100067220 */ /* 0x000fe20000410000 */
[----:B------:R-:W-:Y:S01]  /*1b8e0*/  ISETP.NE.U32.AND P1, PT, R2, 0x1, PT ;  /* 0x000000010200780c */ /* 0x000fe20003f25070 */
[----:B------:R-:W-:Y:S01]  /*1b8f0*/  FMUL.FTZ R148, R0, R148 ;  /* 0x0000009400947220 */ /* 0x000fe20000410000 */
        /* <DEDUP_REMOVED lines=9> */
[C---:B------:R-:W-:Y:S01]  /*1b990*/  FMUL.FTZ R164, R0.reuse, R164 ;  /* 0x000000a400a47220 */ /* 0x040fe20000410000 */
[----:B------:R-:W-:Y:S01]  /*1b9a0*/  LOP3.LUT R3, R47, 0xfffffff8, RZ, 0xc0, !PT ;  /* 0xfffffff82f037812 */ /* 0x000fe200078ec0ff */
[C---:B------:R-:W-:Y:S01]  /*1b9b0*/  FMUL.FTZ R9, R0.reuse, R165 ;  /* 0x000000a500097220 */ /* 0x040fe20000410000 */
        /* <DEDUP_REMOVED lines=115> */
[----:B------:R-:W-:Y:S01]  /*1c0f0*/  IADD3 R0, R23, 0x400, RZ ;  /* 0x0000040017007810 */ /* 0x000fe20007ffe0ff */
[----:B------:R-:W-:Y:S01]  /*1c100*/  STS [R3], R9 ;  /* 0x0000000903007388 */ /* 0x000fe20000000800 */
[----:B------:R-:W-:Y:S01]  /*1c110*/  F2FP.F16.F32.PACK_AB R32, R195, R32 ;  /* 0x00000020c320723e */ /* 0x000fe200000000ff */
[----:B------:R-:W4:Y:S01]  /*1c120*/  @P3 LDC R14, c[0x0][0x2e8] ;  /* 0x0000ba00ff0e3b82 */ /* 0x000f220000000800 */
[C---:B------:R-:W-:Y:S01]  /*1c130*/  IADD3 R4, R40.reuse, R0, R36 ;  /* 0x0000000028047210 */ /* 0x040fe20007ffe024 */
        /* <DEDUP_REMOVED lines=62> */
[----:B------:R-:W1:Y:S02]  /*1c520*/  S2R R4, SR_TID.X ;  /* 0x0000000000047919 */ /* 0x000e640000002100 */
[----:B-1----:R-:W-:-:S04]  /*1c530*/  SHF.R.S32.HI R2, RZ, 0x1f, R4 ;  /* 0x0000001fff027819 */ /* 0x002fc80000011404 */
[----:B------:R-:W-:-:S04]  /*1c540*/  LEA.HI R2, R2, R4, RZ, 0x5 ;  /* 0x0000000402027211 */ /* 0x000fc800078f28ff */
[----:B------:R-:W-:Y:S02]  /*1c550*/  SHF.R.S32.HI R0, RZ, 0x5, R2 ;  /* 0x00000005ff007819 */ /* 0x000fe40000011402 */
[----:B------:R-:W-:Y:S02]  /*1c560*/  LOP3.LUT R2, R2, 0xffffffe0, RZ, 0xc0, !PT ;  /* 0xffffffe002027812 */ /* 0x000fe400078ec0ff */
[----:B------:R-:W-:-:S03]  /*1c570*/  SHF.R.S32.HI R3, RZ, 0x1f, R0 ;  /* 0x0000001fff037819 */ /* 0x000fc60000011400 */
[----:B------:R-:W-:Y:S01]  /*1c580*/  IMAD.IADD R2, R4, 0x1, -R2 ;  /* 0x0000000104027824 */ /* 0x000fe200078e0a02 */
[----:B------:R-:W-:-:S04]  /*1c590*/  LEA.HI R3, R3, R0, RZ, 0x2 ;  /* 0x0000000003037211 */ /* 0x000fc800078f10ff */
        /* <DEDUP_REMOVED lines=41> */
.L_x_466:
[----:B------:R-:W-:Y:S05]  /*1c830*/  BSYNC B0 ;  /* 0x0000000000007941 */ /* 0x000fea0003800000 */
.L_x_465:
        /* <DEDUP_REMOVED lines=45> */
.L_x_468:
[----:B------:R-:W-:Y:S05]  /*1cb10*/  BSYNC B0 ;  /* 0x0000000000007941 */ /* 0x000fea0003800000 */
.L_x_467:
        /* <DEDUP_REMOVED lines=18> */
.L_x_470:
[----:B------:R-:W-:Y:S05]  /*1cc40*/  BSYNC B0 ;  /* 0x0000000000007941 */ /* 0x000fea0003800000 */
.L_x_469:
        /* <DEDUP_REMOVED lines=16> */
.L_x_472:
[----:B------:R-:W-:Y:S05]  /*1cd50*/  BSYNC B0 ;  /* 0x0000000000007941 */ /* 0x000fea0003800000 */
.L_x_471:
        /* <DEDUP_REMOVED lines=16> */
.L_x_474:
[----:B------:R-:W-:Y:S05]  /*1ce60*/  BSYNC B0 ;  /* 0x0000000000007941 */ /* 0x000fea0003800000 */
.L_x_473:
        /* <DEDUP_REMOVED lines=16> */
.L_x_476:
[----:B------:R-:W-:Y:S05]  /*1cf70*/  BSYNC B0 ;  /* 0x0000000000007941 */ /* 0x000fea0003800000 */
.L_x_475:
        /* <DEDUP_REMOVED lines=16> */
.L_x_478:
[----:B------:R-:W-:Y:S05]  /*1d080*/  BSYNC B0 ;  /* 0x0000000000007941 */ /* 0x000fea0003800000 */
.L_x_477:
        /* <DEDUP_REMOVED lines=16> */
.L_x_480:
[----:B------:R-:W-:Y:S05]  /*1d190*/  BSYNC B0 ;  /* 0x0000000000007941 */ /* 0x000fea0003800000 */
.L_x_479:
        /* <DEDUP_REMOVED lines=15> */
.L_x_400:
        /* <DEDUP_REMOVED lines=88> */
.L_x_482:
[----:B------:R-:W-:Y:S05]  /*1d810*/  BSYNC B0 ;  /* 0x0000000000007941 */ /* 0x000fea0003800000 */
.L_x_481:
        /* <DEDUP_REMOVED lines=16> */
.L_x_484:
[----:B------:R-:W-:Y:S05]  /*1d920*/  BSYNC B0 ;  /* 0x0000000000007941 */ /* 0x000fea0003800000 */
.L_x_483:
        /* <DEDUP_REMOVED lines=16> */
.L_x_486:
[----:B------:R-:W-:Y:S05]  /*1da30*/  BSYNC B0 ;  /* 0x0000000000007941 */ /* 0x000fea0003800000 */
.L_x_485:
        /* <DEDUP_REMOVED lines=16> */
.L_x_488:
[----:B------:R-:W-:Y:S05]  /*1db40*/  BSYNC B0 ;  /* 0x0000000000007941 */ /* 0x000fea0003800000 */
.L_x_487:
        /* <DEDUP_REMOVED lines=16> */
.L_x_490:
[----:B------:R-:W-:Y:S05]  /*1dc50*/  BSYNC B0 ;  /* 0x0000000000007941 */ /* 0x000fea0003800000 */
.L_x_489:
        /* <DEDUP_REMOVED lines=25> */
.L_x_492:
[----:B------:R-:W-:Y:S05]  /*1ddf0*/  BSYNC B0 ;  /* 0x0000000000007941 */ /* 0x000fea0003800000 */
.L_x_491:
        /* <DEDUP_REMOVED lines=19> */
.L_x_494:
[----:B------:R-:W-:Y:S05]  /*1df30*/  BSYNC B0 ;  /* 0x0000000000007941 */ /* 0x000fea0003800000 */
.L_x_493:
        /* <DEDUP_REMOVED lines=16> */
.L_x_496:
[----:B------:R-:W-:Y:S05]  /*1e040*/  BSYNC B0 ;  /* 0x0000000000007941 */ /* 0x000fea0003800000 */
.L_x_495:
        /* <DEDUP_REMOVED lines=11> */
.L_x_498:
[----:B------:R-:W-:Y:S05]  /*1e100*/  BSYNC B0 ;  /* 0x0000000000007941 */ /* 0x000fea0003800000 */
.L_x_497:
        /* <DEDUP_REMOVED lines=11> */
.L_x_500:
[----:B------:R-:W-:Y:S05]  /*1e1c0*/  BSYNC B0 ;  /* 0x0000000000007941 */ /* 0x000fea0003800000 */
.L_x_499:
        /* <DEDUP_REMOVED lines=10> */
.L_x_502:
[----:B------:R-:W-:Y:S05]  /*1e270*/  BSYNC B0 ;  /* 0x0000000000007941 */ /* 0x000fea0003800000 */
.L_x_501:
        /* <DEDUP_REMOVED lines=10> */
.L_x_504:
[----:B------:R-:W-:Y:S05]  /*1e320*/  BSYNC B0 ;  /* 0x0000000000007941 */ /* 0x000fea0003800000 */
.L_x_503:
        /* <DEDUP_REMOVED lines=10> */
.L_x_506:
[----:B------:R-:W-:Y:S05]  /*1e3d0*/  BSYNC B0 ;  /* 0x0000000000007941 */ /* 0x000fea0003800000 */
.L_x_505:
        /* <DEDUP_REMOVED lines=10> */
.L_x_508:
[----:B------:R-:W-:Y:S05]  /*1e480*/  BSYNC B0 ;  /* 0x0000000000007941 */ /* 0x000fea0003800000 */
.L_x_507:
        /* <DEDUP_REMOVED lines=10> */
.L_x_510:
[----:B------:R-:W-:Y:S05]  /*1e530*/  BSYNC B0 ;  /* 0x0000000000007941 */ /* 0x000fea0003800000 */
.L_x_509:
        /* <DEDUP_REMOVED lines=10> */
.L_x_511:
        /* <DEDUP_REMOVED lines=10> */
.L_x_1421:


//--------------------- .text._ZN5flash16flash_fwd_kernelI23Flash_fwd_kernel_traitsILi64ELi128ELi128ELi4ELb0ELb0EN7cutlass6half_tE19Flash_kernel_traitsILi64ELi128ELi128ELi4ES3_EELb0ELb1ELb0ELb1ELb0ELb0ELb1ELb0EEEvNS_16Flash_fwd_paramsE --------------------------
	.section	.text._ZN5flash16flash_fwd_kernelI23Flash_fwd_kernel_traitsILi64ELi128ELi128ELi4ELb0ELb0EN7cutlass6half_tE19Flash_kernel_traitsILi64ELi128ELi128ELi4ES3_EELb0ELb1ELb0ELb1ELb0ELb0ELb1ELb0EEEvNS_16Flash_fwd_paramsE,"ax",@progbits
	.align	128
        .global         _ZN5flash16flash_fwd_kernelI23Flash_fwd_kernel_traitsILi64ELi128ELi128ELi4ELb0ELb0EN7cutlass6half_tE19Flash_kernel_traitsILi64ELi128ELi128ELi4ES3_EELb0ELb1ELb0ELb1ELb0ELb0ELb1ELb0EEEvNS_16Flash_fwd_paramsE
        .type           _ZN5flash16flash_fwd_kernelI23Flash_fwd_kernel_traitsILi64ELi128ELi128ELi4ELb0ELb0EN7cutlass6half_tE19Flash_kernel_traitsILi64ELi128ELi128ELi4ES3_EELb0ELb1ELb0ELb1ELb0ELb0ELb1ELb0EEEvNS_16Flash_fwd_paramsE,@function
        .size           _ZN5flash16flash_fwd_kernelI23Flash_fwd_kernel_traitsILi64ELi128ELi128ELi4ELb0ELb0EN7cutlass6half_tE19Flash_kernel_traitsILi64ELi128ELi128ELi4ES3_EELb0ELb1ELb0ELb1ELb0ELb0ELb1ELb0EEEvNS_16Flash_fwd_paramsE,(.L_x_1422 - _ZN5flash16flash_fwd_kernelI23Flash_fwd_kernel_traitsILi64ELi128ELi128ELi4ELb0ELb0EN7cutlass6half_tE19Flash_kernel_traitsILi64ELi128ELi128ELi4ES3_EELb0ELb1ELb0ELb1ELb0ELb0ELb1ELb0EEEvNS_16Flash_fwd_paramsE)
        .other          _ZN5flash16flash_fwd_kernelI23Flash_fwd_kernel_traitsILi64ELi128ELi128ELi4ELb0ELb0EN7cutlass6half_tE19Flash_kernel_traitsILi64ELi128ELi128ELi4ES3_EELb0ELb1ELb0ELb1ELb0ELb0ELb1ELb0EEEvNS_16Flash_fwd_paramsE,@"STO_CUDA_ENTRY STV_DEFAULT"
_ZN5flash16flash_fwd_kernelI23Flash_fwd_kernel_traitsILi64ELi128ELi128ELi4ELb0ELb0EN7cutlass6half_tE19Flash_kernel_traitsILi64ELi128ELi128ELi4ES3_EELb0ELb1ELb0ELb1ELb0ELb0ELb1ELb0EEEvNS_16Flash_fwd_paramsE:
.text._ZN5flash16flash_fwd_kernelI23Flash_fwd_kernel_traitsILi64ELi128ELi128ELi4ELb0ELb0EN7cutlass6half_tE19Flash_kernel_traitsILi64ELi128ELi128ELi4ES3_EELb0ELb1ELb0ELb1ELb0ELb0ELb1ELb0EEEvNS_16Flash_fwd_paramsE:
        /* <DEDUP_REMOVED lines=55> */
.L_x_512:
[----:B------:R-:W-:-:S05]  /*0370*/  ULDC UR6, c[0x0][0x2c8] ;  /* 0x0000b20000067ab9 */ /* 0x000fca0000000800 */
.L_x_513:
        /* <DEDUP_REMOVED lines=98> */
.L_x_515:
        /* <DEDUP_REMOVED lines=24> */
.L_x_516:
        /* <DEDUP_REMOVED lines=52> */
.L_x_518:
[----:B------:R-:W-:Y:S05]  /*0e60*/  BSYNC B0 ;  /* 0x0000000000007941 */ /* 0x000fea0003800000 */
.L_x_517:
        /* <DEDUP_REMOVED lines=24> */
.L_x_520:
[----:B------:R-:W-:Y:S05]  /*0ff0*/  BSYNC B0 ;  /* 0x0000000000007941 */ /* 0x000fea0003800000 */
.L_x_519:
        /* <DEDUP_REMOVED lines=24> */
.L_x_522:
[----:B------:R-:W-:Y:S05]  /*1180*/  BSYNC B0 ;  /* 0x0000000000007941 */ /* 0x000fea0003800000 */
.L_x_521:
        /* <DEDUP_REMOVED lines=25> */
.L_x_524:
[----:B------:R-:W-:Y:S05]  /*1320*/  BSYNC B0 ;  /* 0x0000000000007941 */ /* 0x000fea0003800000 */
.L_x_523:
        /* <DEDUP_REMOVED lines=22> */
.L_x_526:
[----:B------:R-:W-:Y:S05]  /*1490*/  BSYNC B0 ;  /* 0x0000000000007941 */ /* 0x000fea0003800000 */
.L_x_525:
        /* <DEDUP_REMOVED lines=22> */
.L_x_528:
[----:B------:R-:W-:Y:S05]  /*1600*/  BSYNC B0 ;  /* 0x0000000000007941 */ /* 0x000fea0003800000 */
.L_x_527:
        /* <DEDUP_REMOVED lines=22> */
.L_x_530:
[----:B------:R-:W-:Y:S05]  /*1770*/  BSYNC B0 ;  /* 0x0000000000007941 */ /* 0x000fea0003800000 */
.L_x_529:
        /* <DEDUP_REMOVED lines=22> */
.L_x_532:
[----:B------:R-:W-:Y:S05]  /*18e0*/  BSYNC B0 ;  /* 0x0000000000007941 */ /* 0x000fea0003800000 */
.L_x_531:
        /* <DEDUP_REMOVED lines=67> */
.L_x_534:
[----:B------:R-:W-:Y:S05]  /*1d20*/  BSYNC B0 ;  /* 0x0000000000007941 */ /* 0x000fea0003800000 */
.L_x_533:
        /* <DEDUP_REMOVED lines=18> */
.L_x_536:
[----:B------:R-:W-:Y:S05]  /*1e50*/  BSYNC B0 ;  /* 0x0000000000007941 */ /* 0x000fea0003800000 */
.L_x_535:
        /* <DEDUP_REMOVED lines=18> */
.L_x_538:
[----:B------:R-:W-:Y:S05]  /*1f80*/  BSYNC B0 ;  /* 0x0000000000007941 */ /* 0x000fea0003800000 */
.L_x_537:
        /* <DEDUP_REMOVED lines=18> */
.L_x_540:
[----:B------:R-:W-:Y:S05]  /*20b0*/  BSYNC B0 ;  /* 0x0000000000007941 */ /* 0x000fea0003800000 */
.L_x_539:
        /* <DEDUP_REMOVED lines=18> */
.L_x_542:
[----:B------:R-:W-:Y:S05]  /*21e0*/  BSYNC B0 ;  /* 0x0000000000007941 */ /* 0x000fea0003800000 */
.L_x_541:
        /* <DEDUP_REMOVED lines=19> */
.L_x_544:
[----:B------:R-:W-:Y:S05]  /*2320*/  BSYNC B0 ;  /* 0x0000000000007941 */ /* 0x000fea0003800000 */
.L_x_543:
        /* <DEDUP_REMOVED lines=19> */
.L_x_546:
[----:B------:R-:W-:Y:S05]  /*2460*/  BSYNC B0 ;  /* 0x0000000000007941 */ /* 0x000fea0003800000 */
.L_x_545:
        /* <DEDUP_REMOVED lines=18> */
.L_x_548:
[----:B------:R-:W-:Y:S05]  /*2590*/  BSYNC B0 ;  /* 0x0000000000007941 */ /* 0x000fea0003800000 */
.L_x_547:
        /* <DEDUP_REMOVED lines=89> */
.L_x_550:
[----:B------:R-:W-:Y:S05]  /*2b30*/  BSYNC B0 ;  /* 0x0000000000007941 */ /* 0x000fea0003800000 */
.L_x_549:
        /* <DEDUP_REMOVED lines=22> */
.L_x_552:
[----:B------:R-:W-:Y:S05]  /*2ca0*/  BSYNC B0 ;  /* 0x0000000000007941 */ /* 0x000fea0003800000 */
.L_x_551:
        /* <DEDUP_REMOVED lines=19> */
.L_x_554:
[----:B------:R-:W-:Y:S05]  /*2de0*/  BSYNC B0 ;  /* 0x0000000000007941 */ /* 0x000fea0003800000 */
.L_x_553:
        /* <DEDUP_REMOVED lines=19> */
.L_x_556:
[----:B------:R-:W-:Y:S05]  /*2f20*/  BSYNC B0 ;  /* 0x0000000000007941 */ /* 0x000fea0003800000 */
.L_x_555:
        /* <DEDUP_REMOVED lines=19> */
.L_x_558:
[----:B------:R-:W-:Y:S05]  /*3060*/  BSYNC B0 ;  /* 0x0000000000007941 */ /* 0x000fea0003800000 */
.L_x_557:
        /* <DEDUP_REMOVED lines=20> */
.L_x_560:
[----:B------:R-:W-:Y:S05]  /*31b0*/  BSYNC B0 ;  /* 0x0000000000007941 */ /* 0x000fea0003800000 */
.L_x_559:
        /* <DEDUP_REMOVED lines=20> */
.L_x_562:
[----:B------:R-:W-:Y:S05]  /*3300*/  BSYNC B0 ;  /* 0x0000000000007941 */ /* 0x000fea0003800000 */
.L_x_561:
        /* <DEDUP_REMOVED lines=20> */
.L_x_564:
[----:B------:R-:W-:Y:S05]  /*3450*/  BSYNC B0 ;  /* 0x0000000000007941 */ /* 0x000fea0003800000 */
.L_x_563:
[----:B------:R-:W-:Y:S01]  /*3460*/  LDSM.16.M88.4 R32, [R224] ;  /* 0x00000000e020783b */ /* 0x000fe20000000200 */
[----:B------:R-:W-:Y:S01]  /*3470*/  LOP3.LUT P0, RZ, R40, 0x2, RZ, 0xc0, !PT ;  /* 0x0000000228ff7812 */ /* 0x000fe2000780c0ff */
[--C-:B------:R-:W-:Y:S01]  /*3480*/  IMAD R248, R5, 0x2, R224.reuse ;  /* 0x0000000205f87824 */ /* 0x100fe200078e02e0 */
[----:B------:R-:W-:Y:S01]  /*3490*/  ULDC UR29, c[0x0][0x39c] ;  /* 0x0000e700001d7ab9 */ /* 0x000fe20000000800 */
[----:B-1----:R-:W1:Y:S01]  /*34a0*/  LDSM.16.M88.4 R12, [R216+0x4000] ;  /* 0x00400000d80c783b */ /* 0x002e620000000200 */
[----:B------:R-:W-:Y:S01]  /*34b0*/  SEL R2, R28, 0xfffffff0, !P0 ;  /* 0xfffffff01c027807 */ /* 0x000fe20004000000 */
[----:B------:R-:W-:Y:S01]  /*34c0*/  IMAD R4, R6, 0x2, R224 ;  /* 0x0000000206047824 */ /* 0x000fe200078e02e0 */
[----:B------:R-:W-:Y:S01]  /*34d0*/  LOP3.LUT P0, RZ, R40, 0x4, RZ, 0xc0, !PT ;  /* 0x0000000428ff7812 */ /* 0x000fe2000780c0ff */
[----:B------:R-:W5:Y:S01]  /*34e0*/  LDSM.16.M88.4 R8, [R224+0x2000] ;  /* 0x00200000e008783b */ /* 0x000f620000000200 */
[----:B------:R-:W-:Y:S01]  /*34f0*/  VIADD R3, R216, 0x4000 ;  /* 0x00004000d8037836 */ /* 0x000fe20000000000 */
[----:B------:R-:W-:Y:S01]  /*3500*/  UISETP.GE.AND UP0, UPT, UR26, 0x2, UPT ;  /* 0x000000021a00788c */ /* 0x000fe2000bf06270 */
[----:B------:R-:W-:Y:S01]  /*3510*/  IMAD R222, R2, 0x2, R216 ;  /* 0x0000000202de7824 */ /* 0x000fe200078e02d8 */
[----:B----4-:R-:W-:Y:S01]  /*3520*/  LDSM.16.M88.4 R28, [R248] ;  /* 0x00000000f81c783b */ /* 0x010fe20000000200 */
[----:B------:R-:W-:Y:S01]  /*3530*/  SEL R0, R41, 0xffffffe0, !P0 ;  /* 0xffffffe029007807 */ /* 0x000fe20004000000 */
[----:B------:R-:W-:-:S02]  /*3540*/  IMAD R225, R5, 0x2, R4 ;  /* 0x0000000205e17824 */ /* 0x000fc400078e0204 */
[----:B------:R-:W4:Y:S01]  /*3550*/  LDSM.16.M88.4 R36, [R222+0x4000] ;  /* 0x00400000de24783b */ /* 0x000f220000000200 */
[----:B------:R-:W-:Y:S02]  /*3560*/  IMAD.SHL.U32 R219, R219, 0x2, RZ ;  /* 0x00000002dbdb7824 */ /* 0x000fe400078e00ff */
[C---:B------:R-:W-:Y:S01]  /*3570*/  IMAD R7, R0.reuse, 0x2, R216 ;  /* 0x0000000200077824 */ /* 0x040fe200078e02d8 */
[----:B------:R-:W2:Y:S01]  /*3580*/  LDSM.16.M88.4 R24, [R248+0x2000] ;  /* 0x00200000f818783b */ /* 0x000ea20000000200 */
[----:B------:R-:W-:-:S03]  /*3590*/  IMAD R223, R0, 0x2, R3 ;  /* 0x0000000200df7824 */ /* 0x000fc600078e0203 */
[----:B------:R-:W3:Y:S01]  /*35a0*/  LDSM.16.M88.4 R72, [R216+0x5000] ;  /* 0x00500000d848783b */ /* 0x000ee20000000200 */
[----:B------:R-:W-:-:S03]  /*35b0*/  IMAD R221, R2, 0x2, R223 ;  /* 0x0000000202dd7824 */ /* 0x000fc600078e02df */
[----:B------:R-:W3:Y:S04]  /*35c0*/  LDSM.16.M88.4 R60, [R216+0x6800] ;  /* 0x00680000d83c783b */ /* 0x000ee80000000200 */
[----:B------:R-:W-:Y:S04]  /*35d0*/  LDSM.16.M88.4 R84, [R7+0x4000] ;  /* 0x004000000754783b */ /* 0x000fe80000000200 */
[----:B------:R-:W-:Y:S04]  /*35e0*/  LDSM.16.M88.4 R76, [R216+0x4800] ;  /* 0x00480000d84c783b */ /* 0x000fe80000000200 */
[----:B------:R-:W-:Y:S01]  /*35f0*/  LDSM.16.M88.4 R68, [R216+0x5800] ;  /* 0x00580000d844783b */ /* 0x000fe20000000200 */
[-C--:B-1----:R-:W-:Y:S03]  /*3600*/  HMMA.16816.F32 R20, R32, R12.reuse, RZ ;  /* 0x0000000c2014723c */ /* 0x082fe600000018ff */
[----:B------:R-:W-:Y:S04]  /*3610*/  LDSM.16.M88.4 R64, [R216+0x6000] ;  /* 0x00600000d840783b */ /* 0x000fe80000000200 */
[----:B------:R-:W-:Y:S01]  /*3620*/  LDSM.16.M88.4 R56, [R216+0x7000] ;  /* 0x00700000d838783b */ /* 0x000fe20000000200 */
[C---:B-----5:R-:W-:Y:S03]  /*3630*/  HMMA.16816.F32 R16, R8.reuse, R12, RZ ;  /* 0x0000000c0810723c */ /* 0x060fe600000018ff */
[----:B------:R-:W-:Y:S03]  /*3640*/  LDSM.16.M88.4 R88, [R216+0x7800] ;  /* 0x00780000d858783b */ /* 0x000fe60000000200 */
[-C--:B------:R-:W-:Y:S01]  /*3650*/  HMMA.16816.F32 R112, R8, R14.reuse, RZ ;  /* 0x0000000e0870723c */ /* 0x080fe200000018ff */
[----:B------:R-:W-:Y:S04]  /*3660*/  LDSM.16.M88.4 R100, [R221] ;  /* 0x00000000dd64783b */ /* 0x000fe80000000200 */
[----:B------:R-:W-:Y:S01]  /*3670*/  LDSM.16.M88.4 R40, [R222+0x5800] ;  /* 0x00580000de28783b */ /* 0x000fe20000000200 */
[----:B------:R-:W-:Y:S03]  /*3680*/  HMMA.16816.F32 R116, R32, R14, RZ ;  /* 0x0000000e2074723c */ /* 0x000fe600000018ff */
[----:B------:R-:W-:Y:S03]  /*3690*/  LDSM.16.M88.4 R12, [R225] ;  /* 0x00000000e10c783b */ /* 0x000fe60000000200 */
[-C--:B----4-:R-:W-:Y:S01]  /*36a0*/  HMMA.16816.F32 R104, R28, R36.reuse, R20 ;  /* 0x000000241c68723c */ /* 0x090fe20000001814 */
[----:B------:R-:W1:Y:S04]  /*36b0*/  LDSM.16.M88.4 R20, [R4] ;  /* 0x000000000414783b */ /* 0x000e680000000200 */
[----:B------:R-:W-:Y:S01]  /*36c0*/  LDSM.16.M88.4 R80, [R222+0x6800] ;  /* 0x00680000de50783b */ /* 0x000fe20000000200 */
[----:B--2---:R-:W-:Y:S03]  /*36d0*/  HMMA.16816.F32 R132, R24, R36, R16 ;  /* 0x000000241884723c */ /* 0x004fe60000001810 */
[----:B------:R-:W2:Y:S03]  /*36e0*/  LDSM.16.M88.4 R16, [R4+0x2000] ;  /* 0x002000000410783b */ /* 0x000ea60000000200 */
[C---:B---3--:R-:W-:Y:S01]  /*36f0*/  HMMA.16816.F32 R164, R8.reuse, R72, RZ ;  /* 0x0000004808a4723c */ /* 0x048fe200000018ff */
[----:B------:R-:W-:Y:S04]  /*3700*/  LDSM.16.M88.4 R48, [R222+0x4800] ;  /* 0x00480000de30783b */ /* 0x000fe80000000200 */
[----:B------:R-:W-:Y:S01]  /*3710*/  LDSM.16.M88.4 R44, [R222+0x5000] ;  /* 0x00500000de2c783b */ /* 0x000fe20000000200 */
[----:B------:R-:W-:Y:S03]  /*3720*/  HMMA.16816.F32 R172, R8, R74, RZ ;  /* 0x0000004a08ac723c */ /* 0x000fe600000018ff */
[----:B------:R-:W-:Y:S03]  /*3730*/  LDSM.16.M88.4 R52, [R222+0x6000] ;  /* 0x00600000de34783b */ /* 0x000fe60000000200 */
[C---:B------:R-:W-:Y:S01]  /*3740*/  HMMA.16816.F32 R120, R32.reuse, R72, RZ ;  /* 0x000000482078723c */ /* 0x040fe200000018ff */
[----:B------:R-:W-:Y:S04]  /*3750*/  LDSM.16.M88.4 R92, [R222+0x7000] ;  /* 0x00700000de5c783b */ /* 0x000fe80000000200 */
[----:B------:R-:W-:Y:S01]  /*3760*/  LDSM.16.M88.4 R96, [R222+0x7800] ;  /* 0x00780000de60783b */ /* 0x000fe20000000200 */
[----:B------:R-:W-:Y:S03]  /*3770*/  HMMA.16816.F32 R184, R32, R74, RZ ;  /* 0x0000004a20b8723c */ /* 0x000fe600000018ff */
[----:B------:R-:W0:Y:S03]  /*3780*/  LDGDEPBAR ;  /* 0x00000000000079af */ /* 0x000e260000000000 */
[C---:B------:R-:W-:Y:S06]  /*3790*/  HMMA.16816.F32 R148, R8.reuse, R60, RZ ;  /* 0x0000003c0894723c */ /* 0x040fec00000018ff */
[----:B------:R-:W-:Y:S06]  /*37a0*/  HMMA.16816.F32 R180, R8, R62, RZ ;  /* 0x0000003e08b4723c */ /* 0x000fec00000018ff */
[C---:B------:R-:W-:Y:S06]  /*37b0*/  HMMA.16816.F32 R72, R32.reuse, R60, RZ ;  /* 0x0000003c2048723c */ /* 0x040fec00000018ff */
[----:B------:R-:W-:Y:S06]  /*37c0*/  HMMA.16816.F32 R196, R32, R62, RZ ;  /* 0x0000003e20c4723c */ /* 0x000fec00000018ff */
[----:B-1----:R-:W-:Y:S06]  /*37d0*/  HMMA.16816.F32 R60, R20, R84, R104 ;  /* 0x00000054143c723c */ /* 0x002fec0000001868 */
        /* <DEDUP_REMOVED lines=10> */
[----:B------:R-:W1:Y:S05]  /*3880*/  LDSM.16.M88.4 R8, [R225+0x2000] ;  /* 0x00200000e108783b */ /* 0x000e6a0000000200 */
        /* <DEDUP_REMOVED lines=10> */
[----:B------:R-:W-:Y:S06]  /*3930*/  HMMA.16816.F32 R88, R24, R38, R112 ;  /* 0x000000261858723c */ /* 0x000fec0000001870 */
[----:B--2---:R-:W-:Y:S06]  /*3940*/  HMMA.16816.F32 R32, R16, R84, R132 ;  /* 0x000000541020723c */ /* 0x004fec0000001884 */
[----:B------:R-:W-:Y:S06]  /*3950*/  HMMA.16816.F32 R36, R28, R38, R116 ;  /* 0x000000261c24723c */ /* 0x000fec0000001874 */
[----:B------:R-:W-:Y:S06]  /*3960*/  HMMA.16816.F32 R56, R12, R100, R60 ;  /* 0x000000640c38723c */ /* 0x000fec000000183c */
[C---:B------:R-:W-:Y:S06]  /*3970*/  HMMA.16816.F32 R160, R24.reuse, R40, R160 ;  /* 0x0000002818a0723c */ /* 0x040fec00000018a0 */
[----:B------:R-:W-:Y:S06]  /*3980*/  HMMA.16816.F32 R208, R24, R42, R208 ;  /* 0x0000002a18d0723c */ /* 0x000fec00000018d0 */
[C---:B------:R-:W-:Y:S06]  /*3990*/  HMMA.16816.F32 R108, R28.reuse, R40, R108 ;  /* 0x000000281c6c723c */ /* 0x040fec000000186c */
[----:B------:R-:W-:Y:S01]  /*39a0*/  HMMA.16816.F32 R156, R28, R42, R156 ;  /* 0x0000002a1c9c723c */ /* 0x000fe2000000189c */
[----:B------:R-:W-:-:S04]  /*39b0*/  FMUL.FTZ R0, R56, UR29 ;  /* 0x0000001d38007c20 */ /* 0x000fc80008410000 */
[----:B------:R2:W-:Y:S01]  /*39c0*/  MUFU.TANH R252, R0 ;  /* 0x0000000000fc7308 */ /* 0x0005e20000002400 */
[----:B------:R-:W-:Y:S06]  /*39d0*/  HMMA.16816.F32 R132, R24, R80, R148 ;  /* 0x000000501884723c */ /* 0x000fec0000001894 */
[----:B-1----:R-:W-:Y:S06]  /*39e0*/  HMMA.16816.F32 R40, R8, R100, R32 ;  /* 0x000000640828723c */ /* 0x002fec0000001820 */
[----:B------:R-:W-:Y:S01]  /*39f0*/  HMMA.16816.F32 R168, R24, R48, R168 ;  /* 0x0000003018a8723c */ /* 0x000fe200000018a8 */
[----:B--2---:R-:W-:-:S05]  /*3a00*/  FMUL.FTZ R0, R57, UR29 ;  /* 0x0000001d39007c20 */ /* 0x004fca0008410000 */
[C---:B------:R-:W-:Y:S01]  /*3a10*/  HMMA.16816.F32 R164, R24.reuse, R44, R164 ;  /* 0x0000002c18a4723c */ /* 0x040fe200000018a4 */
[----:B------:R1:W2:Y:S05]  /*3a20*/  MUFU.TANH R247, R0 ;  /* 0x0000000000f77308 */ /* 0x0002aa0000002400 */
        /* <DEDUP_REMOVED lines=8> */
[----:B-1----:R-:W-:-:S05]  /*3ab0*/  FMUL.FTZ R0, R59, UR29 ;  /* 0x0000001d3b007c20 */ /* 0x002fca0008410000 */
[C---:B------:R-:W-:Y:S01]  /*3ac0*/  HMMA.16816.F32 R180, R24.reuse, R82, R180 ;  /* 0x0000005218b4723c */ /* 0x040fe200000018b4 */
[----:B------:R1:W-:Y:S05]  /*3ad0*/  MUFU.TANH R246, R0 ;  /* 0x0000000000f67308 */ /* 0x0003ea0000002400 */
[C---:B------:R-:W-:Y:S06]  /*3ae0*/  HMMA.16816.F32 R176, R24.reuse, R94, R176 ;  /* 0x0000005e18b0723c */ /* 0x040fec00000018b0 */
[----:B------:R-:W-:Y:S01]  /*3af0*/  HMMA.16816.F32 R128, R24, R98, R128 ;  /* 0x000000621880723c */ /* 0x000fe20000001880 */
[----:B------:R-:W3:Y:S05]  /*3b00*/  LDSM.16.M88.4 R24, [R7+0x4800] ;  /* 0x004800000718783b */ /* 0x000eea0000000200 */
[----:B------:R-:W-:Y:S01]  /*3b10*/  HMMA.16816.F32 R32, R20, R86, R36 ;  /* 0x000000561420723c */ /* 0x000fe20000001824 */
[----:B-1----:R-:W-:Y:S01]  /*3b20*/  FMUL.FTZ R0, R40, UR29 ;  /* 0x0000001d28007c20 */ /* 0x002fe20008410000 */
[----:B------:R-:W-:Y:S03]  /*3b30*/  LDSM.16.M88.4 R36, [R7+0x5000] ;  /* 0x005000000724783b */ /* 0x000fe60000000200 */
[----:B------:R1:W-:Y:S01]  /*3b40*/  MUFU.TANH R250, R0 ;  /* 0x0000000000fa7308 */ /* 0x0003e20000002400 */
[C---:B------:R-:W-:Y:S06]  /*3b50*/  HMMA.16816.F32 R60, R28.reuse, R48, R124 ;  /* 0x000000301c3c723c */ /* 0x040fec000000187c */
[C---:B------:R-:W-:Y:S06]  /*3b60*/  HMMA.16816.F32 R240, R28.reuse, R96, R64 ;  /* 0x000000601cf0723c */ /* 0x040fec0000001840 */
[----:B------:R-:W-:Y:S01]  /*3b70*/  HMMA.16816.F32 R64, R28, R50, R188 ;  /* 0x000000321c40723c */ /* 0x000fe200000018bc */
[----:B-1----:R-:W-:-:S05]  /*3b80*/  FMUL.FTZ R0, R41, UR29 ;  /* 0x0000001d29007c20 */ /* 0x002fca0008410000 */
[----:B------:R-:W-:Y:S01]  /*3b90*/  HMMA.16816.F32 R48, R16, R86, R88 ;  /* 0x000000561030723c */ /* 0x000fe20000001858 */
[----:B------:R1:W-:Y:S05]  /*3ba0*/  MUFU.TANH R245, R0 ;  /* 0x0000000000f57308 */ /* 0x0003ea0000002400 */
[C---:B------:R-:W-:Y:S06]  /*3bb0*/  HMMA.16816.F32 R120, R28.reuse, R44, R120 ;  /* 0x0000002c1c78723c */ /* 0x040fec0000001878 */
[----:B------:R-:W-:Y:S06]  /*3bc0*/  HMMA.16816.F32 R184, R28, R46, R184 ;  /* 0x0000002e1cb8723c */ /* 0x000fec00000018b8 */
[----:B------:R-:W-:Y:S01]  /*3bd0*/  HMMA.16816.F32 R44, R12, R102, R32 ;  /* 0x000000660c2c723c */ /* 0x000fe20000001820 */
[----:B------:R-:W4:Y:S01]  /*3be0*/  LDSM.16.M88.4 R32, [R221+0x800] ;  /* 0x00080000dd20783b */ /* 0x000f220000000200 */
[----:B-1----:R-:W-:-:S04]  /*3bf0*/  FMUL.FTZ R0, R42, UR29 ;  /* 0x0000001d2a007c20 */ /* 0x002fc80008410000 */
[----:B------:R1:W-:Y:S01]  /*3c00*/  MUFU.TANH R249, R0 ;  /* 0x0000000000f97308 */ /* 0x0003e20000002400 */
[----:B------:R-:W-:Y:S06]  /*3c10*/  HMMA.16816.F32 R48, R8, R102, R48 ;  /* 0x000000660830723c */ /* 0x000fec0000001830 */
[----:B---3--:R-:W-:Y:S06]  /*3c20*/  HMMA.16816.F32 R56, R16, R24, R168 ;  /* 0x000000181038723c */ /* 0x008fec00000018a8 */
[----:B------:R-:W-:Y:S01]  /*3c30*/  HMMA.16816.F32 R204, R28, R52, R76 ;  /* 0x000000341ccc723c */ /* 0x000fe2000000184c */
[----:B------:R-:W-:Y:S01]  /*3c40*/  LOP3.LUT R169, R219, 0x6, RZ, 0xc0, !PT ;  /* 0x00000006dba97812 */ /* 0x000fe200078ec0ff */
[----:B-1----:R-:W-:-:S04]  /*3c50*/  FMUL.FTZ R0, R43, UR29 ;  /* 0x0000001d2b007c20 */ /* 0x002fc80008410000 */
[----:B------:R-:W-:Y:S01]  /*3c60*/  HMMA.16816.F32 R40, R20, R24, R60 ;  /* 0x000000181428723c */ /* 0x000fe2000000183c */
[----:B------:R1:W3:Y:S05]  /*3c70*/  MUFU.TANH R230, R0 ;  /* 0x0000000000e67308 */ /* 0x0002ea0000002400 */
[----:B------:R-:W-:Y:S06]  /*3c80*/  HMMA.16816.F32 R112, R28, R54, R192 ;  /* 0x000000361c70723c */ /* 0x000fec00000018c0 */
[-C--:B------:R-:W-:Y:S06]  /*3c90*/  HMMA.16816.F32 R52, R20, R26.reuse, R64 ;  /* 0x0000001a1434723c */ /* 0x080fec0000001840 */
[----:B------:R-:W-:Y:S01]  /*3ca0*/  HMMA.16816.F32 R60, R16, R26, R136 ;  /* 0x0000001a103c723c */ /* 0x000fe20000001888 */
[----:B-1----:R-:W-:Y:S01]  /*3cb0*/  FMUL.FTZ R0, R44, UR29 ;  /* 0x0000001d2c007c20 */ /* 0x002fe20008410000 */
[----:B------:R-:W-:Y:S03]  /*3cc0*/  LDSM.16.M88.4 R24, [R7+0x6000] ;  /* 0x006000000718783b */ /* 0x000fe60000000200 */
[----:B------:R1:W5:Y:S01]  /*3cd0*/  MUFU.TANH R231, R0 ;  /* 0x0000000000e77308 */ /* 0x0003620000002400 */
[----:B----4-:R-:W-:Y:S01]  /*3ce0*/  HMMA.16816.F32 R64, R12, R32, R40 ;  /* 0x000000200c40723c */ /* 0x010fe20000001828 */
[----:B------:R-:W4:Y:S05]  /*3cf0*/  LDSM.16.M88.4 R40, [R7+0x7000] ;  /* 0x007000000728783b */ /* 0x000f2a0000000200 */
[----:B------:R-:W-:Y:S06]  /*3d00*/  HMMA.16816.F32 R84, R28, R94, R212 ;  /* 0x0000005e1c54723c */ /* 0x000fec00000018d4 */
[----:B------:R-:W-:Y:S01]  /*3d10*/  HMMA.16816.F32 R56, R8, R32, R56 ;  /* 0x000000200838723c */ /* 0x000fe20000001838 */
[----:B-1----:R-:W-:-:S05]  /*3d20*/  FMUL.FTZ R0, R45, UR29 ;  /* 0x0000001d2d007c20 */ /* 0x002fca0008410000 */
[-C--:B------:R-:W-:Y:S01]  /*3d30*/  HMMA.16816.F32 R60, R8, R34.reuse, R60 ;  /* 0x00000022083c723c */ /* 0x080fe2000000183c */
[----:B------:R1:W-:Y:S05]  /*3d40*/  MUFU.TANH R244, R0 ;  /* 0x0000000000f47308 */ /* 0x0003ea0000002400 */
[----:B------:R-:W-:Y:S01]  /*3d50*/  HMMA.16816.F32 R52, R12, R34, R52 ;  /* 0x000000220c34723c */ /* 0x000fe20000001834 */
[----:B------:R-:W-:Y:S05]  /*3d60*/  LDSM.16.M88.4 R32, [R221+0x1000] ;  /* 0x00100000dd20783b */ /* 0x000fea0000000200 */
[C---:B------:R-:W-:Y:S06]  /*3d70*/  HMMA.16816.F32 R232, R28.reuse, R80, R72 ;  /* 0x000000501ce8723c */ /* 0x040fec0000001848 */
[----:B------:R-:W-:Y:S01]  /*3d80*/  HMMA.16816.F32 R196, R28, R82, R196 ;  /* 0x000000521cc4723c */ /* 0x000fe200000018c4 */
[----:B-1----:R-:W-:-:S04]  /*3d90*/  FMUL.FTZ R0, R46, UR29 ;  /* 0x0000001d2e007c20 */ /* 0x002fc80008410000 */
[----:B------:R1:W5:Y:S01]  /*3da0*/  MUFU.TANH R227, R0 ;  /* 0x0000000000e37308 */ /* 0x0003620000002400 */
[C---:B------:R-:W-:Y:S06]  /*3db0*/  HMMA.16816.F32 R236, R28.reuse, R92, R68 ;  /* 0x0000005c1cec723c */ /* 0x040fec0000001844 */
[----:B------:R-:W-:Y:S01]  /*3dc0*/  HMMA.16816.F32 R80, R28, R98, R104 ;  /* 0x000000621c50723c */ /* 0x000fe20000001868 */
[----:B------:R-:W2:Y:S05]  /*3dd0*/  LDSM.16.M88.4 R28, [R7+0x5800] ;  /* 0x00580000071c783b */ /* 0x000eaa0000000200 */
[----:B------:R-:W-:Y:S01]  /*3de0*/  HMMA.16816.F32 R68, R20, R36, R120 ;  /* 0x000000241444723c */ /* 0x000fe20000001878 */
[----:B-1----:R-:W-:-:S02]  /*3df0*/  FMUL.FTZ R0, R47, UR29 ;  /* 0x0000001d2f007c20 */ /* 0x002fc40008410000 */
[----:B------:R-:W1:Y:S03]  /*3e00*/  LDSM.16.M88.4 R44, [R7+0x6800] ;  /* 0x00680000072c783b */ /* 0x000e660000000200 */
[C---:B------:R-:W-:Y:S01]  /*3e10*/  HMMA.16816.F32 R72, R16.reuse, R36, R164 ;  /* 0x000000241048723c */ /* 0x040fe200000018a4 */
[----:B------:R3:W-:Y:S05]  /*3e20*/  MUFU.TANH R229, R0 ;  /* 0x0000000000e57308 */ /* 0x0007ea0000002400 */
[C---:B----4-:R-:W-:Y:S06]  /*3e30*/  HMMA.16816.F32 R140, R16.reuse, R40, R144 ;  /* 0x00000028108c723c */ /* 0x050fec0000001890 */
[----:B------:R-:W-:Y:S01]  /*3e40*/  HMMA.16816.F32 R120, R16, R24, R152 ;  /* 0x000000181078723c */ /* 0x000fe20000001898 */
[----:B---3--:R-:W-:-:S05]  /*3e50*/  FMUL.FTZ R0, R48, UR29 ;  /* 0x0000001d30007c20 */ /* 0x008fca0008410000 */
[C---:B------:R-:W-:Y:S01]  /*3e60*/  HMMA.16816.F32 R116, R16.reuse, R26, R116 ;  /* 0x0000001a1074723c */ /* 0x040fe20000001874 */
[----:B------:R3:W4:Y:S05]  /*3e70*/  MUFU.TANH R220, R0 ;  /* 0x0000000000dc7308 */ /* 0x00072a0000002400 */
[C---:B------:R-:W-:Y:S06]  /*3e80*/  HMMA.16816.F32 R136, R16.reuse, R42, R176 ;  /* 0x0000002a1088723c */ /* 0x040fec00000018b0 */
[C---:B--2---:R-:W-:Y:S06]  /*3e90*/  HMMA.16816.F32 R88, R16.reuse, R28, R160 ;  /* 0x0000001c1058723c */ /* 0x044fec00000018a0 */
[----:B------:R-:W-:Y:S01]  /*3ea0*/  HMMA.16816.F32 R76, R16, R30, R208 ;  /* 0x0000001e104c723c */ /* 0x000fe200000018d0 */
[----:B---3--:R-:W-:-:S04]  /*3eb0*/  FMUL.FTZ R0, R49, UR29 ;  /* 0x0000001d31007c20 */ /* 0x008fc80008410000 */
[----:B------:R2:W-:Y:S01]  /*3ec0*/  MUFU.TANH R226, R0 ;  /* 0x0000000000e27308 */ /* 0x0005e20000002400 */
[C---:B-1----:R-:W-:Y:S06]  /*3ed0*/  HMMA.16816.F32 R124, R16.reuse, R46, R180 ;  /* 0x0000002e107c723c */ /* 0x042fec00000018b4 */
[----:B------:R-:W-:Y:S06]  /*3ee0*/  HMMA.16816.F32 R132, R16, R44, R132 ;  /* 0x0000002c1084723c */ /* 0x000fec0000001884 */
[----:B------:R-:W-:Y:S01]  /*3ef0*/  HMMA.16816.F32 R112, R20, R26, R112 ;  /* 0x0000001a1470723c */ /* 0x000fe20000001870 */
[----:B--2---:R-:W-:-:S05]  /*3f00*/  FMUL.FTZ R0, R50, UR29 ;  /* 0x0000001d32007c20 */ /* 0x004fca0008410000 */
[C---:B------:R-:W-:Y:S01]  /*3f10*/  HMMA.16816.F32 R96, R20.reuse, R44, R232 ;  /* 0x0000002c1460723c */ /* 0x040fe200000018e8 */
[----:B------:R1:W2:Y:S05]  /*3f20*/  MUFU.TANH R214, R0 ;  /* 0x0000000000d67308 */ /* 0x0002aa0000002400 */
[C---:B------:R-:W-:Y:S06]  /*3f30*/  HMMA.16816.F32 R100, R20.reuse, R46, R196 ;  /* 0x0000002e1464723c */ /* 0x040fec00000018c4 */
[C---:B------:R-:W-:Y:S06]  /*3f40*/  HMMA.16816.F32 R104, R20.reuse, R40, R236 ;  /* 0x000000281468723c */ /* 0x040fec00000018ec */
[----:B------:R-:W-:Y:S01]  /*3f50*/  HMMA.16816.F32 R84, R20, R42, R84 ;  /* 0x0000002a1454723c */ /* 0x000fe20000001854 */
[----:B-1----:R-:W-:-:S02]  /*3f60*/  FMUL.FTZ R0, R51, UR29 ;  /* 0x0000001d33007c20 */ /* 0x002fc40008410000 */
[----:B------:R-:W1:Y:S02]  /*3f70*/  LDSM.16.M88.4 R48, [R7+0x7800] ;  /* 0x007800000730783b */ /* 0x000e640000000200 */
[----:B------:R3:W2:Y:S02]  /*3f80*/  MUFU.TANH R218, R0 ;  /* 0x0000000000da7308 */ /* 0x0006a40000002400 */
[----:B---3--:R-:W-:-:S06]  /*3f90*/  FMUL.FTZ R0, R64, UR29 ;  /* 0x0000001d40007c20 */ /* 0x008fcc0008410000 */
[----:B------:R3:W-:Y:S02]  /*3fa0*/  MUFU.TANH R213, R0 ;  /* 0x0000000000d57308 */ /* 0x0007e40000002400 */
[----:B---3--:R-:W-:Y:S01]  /*3fb0*/  FMUL.FTZ R0, R65, UR29 ;  /* 0x0000001d41007c20 */ /* 0x008fe20008410000 */
[C---:B-1----:R-:W-:Y:S05]  /*3fc0*/  HMMA.16816.F32 R144, R16.reuse, R48, R148 ;  /* 0x000000301090723c */ /* 0x042fea0000001894 */
[----:B------:R1:W-:Y:S01]  /*3fd0*/  MUFU.TANH R215, R0 ;  /* 0x0000000000d77308 */ /* 0x0003e20000002400 */
[----:B------:R-:W-:Y:S06]  /*3fe0*/  HMMA.16816.F32 R128, R16, R50, R128 ;  /* 0x000000321080723c */ /* 0x000fec0000001880 */
[C---:B------:R-:W-:Y:S06]  /*3ff0*/  HMMA.16816.F32 R92, R20.reuse, R48, R240 ;  /* 0x00000030145c723c */ /* 0x040fec00000018f0 */
[----:B------:R-:W-:Y:S01]  /*4000*/  HMMA.16816.F32 R80, R20, R50, R80 ;  /* 0x000000321450723c */ /* 0x000fe20000001850 */
[----:B-1----:R-:W-:-:S04]  /*4010*/  FMUL.FTZ R0, R66, UR29 ;  /* 0x0000001d42007c20 */ /* 0x002fc80008410000 */
[----:B------:R1:W3:Y:S02]  /*4020*/  MUFU.TANH R212, R0 ;  /* 0x0000000000d47308 */ /* 0x0002e40000002400 */
[----:B-1----:R-:W-:Y:S02]  /*4030*/  FMUL.FTZ R0, R67, UR29 ;  /* 0x0000001d43007c20 */ /* 0x002fe40008410000 */
[-C--:B------:R-:W-:Y:S04]  /*4040*/  HMMA.16816.F32 R64, R16, R38.reuse, R172 ;  /* 0x000000261040723c */ /* 0x080fe800000018ac */
[----:B------:R1:W-:Y:S02]  /*4050*/  MUFU.TANH R195, R0 ;  /* 0x0000000000c37308 */ /* 0x0003e40000002400 */
[----:B------:R-:W-:Y:S06]  /*4060*/  HMMA.16816.F32 R16, R20, R38, R184 ;  /* 0x000000261410723c */ /* 0x000fec00000018b8 */
[----:B------:R-:W-:Y:S01]  /*4070*/  HMMA.16816.F32 R36, R8, R32, R72 ;  /* 0x000000200824723c */ /* 0x000fe20000001848 */
[----:B-1----:R-:W-:-:S04]  /*4080*/  FMUL.FTZ R0, R56, UR29 ;  /* 0x0000001d38007c20 */ /* 0x002fc80008410000 */
[----:B------:R1:W3:Y:S07]  /*4090*/  MUFU.TANH R194, R0 ;  /* 0x0000000000c27308 */ /* 0x0002ee0000002400 */
[-C--:B------:R-:W-:Y:S06]  /*40a0*/  HMMA.16816.F32 R44, R8, R34.reuse, R64 ;  /* 0x00000022082c723c */ /* 0x080fec0000001840 */
[----:B------:R-:W-:Y:S01]  /*40b0*/  HMMA.16816.F32 R16, R12, R34, R16 ;  /* 0x000000220c10723c */ /* 0x000fe20000001810 */
[----:B-1----:R-:W-:-:S04]  /*40c0*/  FMUL.FTZ R0, R57, UR29 ;  /* 0x0000001d39007c20 */ /* 0x002fc80008410000 */
[----:B------:R1:W-:Y:S02]  /*40d0*/  MUFU.TANH R193, R0 ;  /* 0x0000000000c17308 */ /* 0x0003e40000002400 */
[----:B-1----:R-:W-:-:S06]  /*40e0*/  FMUL.FTZ R0, R58, UR29 ;  /* 0x0000001d3a007c20 */ /* 0x002fcc0008410000 */
[----:B------:R1:W3:Y:S02]  /*40f0*/  MUFU.TANH R189, R0 ;  /* 0x0000000000bd7308 */ /* 0x0002e40000002400 */
[----:B-1----:R-:W-:Y:S02]  /*4100*/  FMUL.FTZ R0, R59, UR29 ;  /* 0x0000001d3b007c20 */ /* 0x002fe40008410000 */
[C---:B------:R-:W-:Y:S04]  /*4110*/  HMMA.16816.F32 R56, R20.reuse, R28, R108 ;  /* 0x0000001c1438723c */ /* 0x040fe8000000186c */
[----:B------:R1:W3:Y:S02]  /*4120*/  MUFU.TANH R188, R0 ;  /* 0x0000000000bc7308 */ /* 0x0002e40000002400 */
[----:B------:R-:W-:Y:S01]  /*4130*/  HMMA.16816.F32 R108, R20, R24, R204 ;  /* 0x00000018146c723c */ /* 0x000fe200000018cc */
[----:B------:R-:W5:Y:S01]  /*4140*/  LDSM.16.M88.4 R24, [R221+0x1800] ;  /* 0x00180000dd18783b */ /* 0x000f620000000200 */
[----:B-1----:R-:W-:-:S04]  /*4150*/  FMUL.FTZ R0, R52, UR29 ;  /* 0x0000001d34007c20 */ /* 0x002fc80008410000 */
[----:B------:R1:W3:Y:S02]  /*4160*/  MUFU.TANH R191, R0 ;  /* 0x0000000000bf7308 */ /* 0x0002e40000002400 */
[----:B-1----:R-:W-:-:S06]  /*4170*/  FMUL.FTZ R0, R53, UR29 ;  /* 0x0000001d35007c20 */ /* 0x002fcc0008410000 */
[----:B------:R1:W-:Y:S04]  /*4180*/  MUFU.TANH R192, R0 ;  /* 0x0000000000c07308 */ /* 0x0003e80000002400 */
[----:B-----5:R-:W-:Y:S06]  /*4190*/  HMMA.16816.F32 R40, R12, R24, R56 ;  /* 0x000000180c28723c */ /* 0x020fec0000001838 */
[----:B------:R-:W-:Y:S01]  /*41a0*/  HMMA.16816.F32 R48, R8, R26, R76 ;  /* 0x0000001a0830723c */ /* 0x000fe2000000184c */
[----:B-1----:R-:W-:-:S04]  /*41b0*/  FMUL.FTZ R0, R54, UR29 ;  /* 0x0000001d36007c20 */ /* 0x002fc80008410000 */
[----:B------:R1:W5:-:S15]  /*41c0*/  MUFU.TANH R183, R0 ;  /* 0x0000000000b77308 */ /* 0x00035e0000002400 */
[----:B------:R-:W-:-:S04]  /*41d0*/  NOP ;  /* 0x0000000000007918 */ /* 0x000fc80000000000 */
[----:B------:R-:W-:Y:S01]  /*41e0*/  FMUL.FTZ R2, R50, UR29 ;  /* 0x0000001d32027c20 */ /* 0x000fe20008410000 */
[----:B-1----:R-:W-:Y:S02]  /*41f0*/  FMUL.FTZ R0, R55, UR29 ;  /* 0x0000001d37007c20 */ /* 0x002fe40008410000 */
[----:B------:R-:W-:Y:S01]  /*4200*/  HMMA.16816.F32 R52, R12, R32, R68 ;  /* 0x000000200c34723c */ /* 0x000fe20000001844 */
[----:B------:R-:W1:Y:S01]  /*4210*/  LDSM.16.M88.4 R32, [R221+0x2000] ;  /* 0x00200000dd20783b */ /* 0x000e620000000200 */
[----:B------:R4:W-:Y:S02]  /*4220*/  MUFU.TANH R190, R0 ;  /* 0x0000000000be7308 */ /* 0x0009e40000002400 */
[----:B----4-:R-:W-:-:S06]  /*4230*/  FMUL.FTZ R0, R60, UR29 ;  /* 0x0000001d3c007c20 */ /* 0x010fcc0008410000 */
[----:B------:R4:W5:Y:S02]  /*4240*/  MUFU.TANH R181, R0 ;  /* 0x0000000000b57308 */ /* 0x0009640000002400 */
[----:B----4-:R-:W-:Y:S01]  /*4250*/  FMUL.FTZ R0, R61, UR29 ;  /* 0x0000001d3d007c20 */ /* 0x010fe20008410000 */
[C---:B-1----:R-:W-:Y:S05]  /*4260*/  HMMA.16816.F32 R68, R8.reuse, R32, R120 ;  /* 0x000000200844723c */ /* 0x042fea0000001878 */
[----:B------:R1:W-:Y:S01]  /*4270*/  MUFU.TANH R182, R0 ;  /* 0x0000000000b67308 */ /* 0x0003e20000002400 */
[----:B------:R-:W-:Y:S01]  /*4280*/  HMMA.16816.F32 R72, R8, R34, R116 ;  /* 0x000000220848723c */ /* 0x000fe20000001874 */
[----:B-1----:R-:W-:-:S06]  /*4290*/  FMUL.FTZ R0, R62, UR29 ;  /* 0x0000001d3e007c20 */ /* 0x002fcc0008410000 */
[----:B------:R1:W4:Y:S11]  /*42a0*/  MUFU.TANH R178, R0 ;  /* 0x0000000000b27308 */ /* 0x0003360000002400 */
[----:B------:R-:W-:Y:S01]  /*42b0*/  FMUL.FTZ R7, R68, UR29 ;  /* 0x0000001d44077c20 */ /* 0x000fe20008410000 */
[----:B------:R-:W-:-:S05]  /*42c0*/  FMUL.FTZ R3, R69, UR29 ;  /* 0x0000001d45037c20 */ /* 0x000fca0008410000 */
[----:B------:R-:W-:Y:S01]  /*42d0*/  FMUL.FTZ R74, R74, UR29 ;  /* 0x0000001d4a4a7c20 */ /* 0x000fe20008410000 */
[----:B------:R-:W-:Y:S01]  /*42e0*/  FMUL.FTZ R72, R72, UR29 ;  /* 0x0000001d48487c20 */ /* 0x000fe20008410000 */
[----:B------:R-:W-:Y:S01]  /*42f0*/  FMUL.FTZ R73, R73, UR29 ;  /* 0x0000001d49497c20 */ /* 0x000fe20008410000 */
[----:B------:R-:W-:-:S03]  /*4300*/  FMUL.FTZ R75, R75, UR29 ;  /* 0x0000001d4b4b7c20 */ /* 0x000fc60008410000 */
[----:B------:R-:W-:Y:S01]  /*4310*/  MUFU.TANH R74, R74 ;  /* 0x0000004a004a7308 */ /* 0x000fe20000002400 */
[----:B-1----:R-:W-:Y:S02]  /*4320*/  FMUL.FTZ R0, R63, UR29 ;  /* 0x0000001d3f007c20 */ /* 0x002fe40008410000 */
[----:B------:R-:W-:Y:S01]  /*4330*/  HMMA.16816.F32 R60, R20, R30, R156 ;  /* 0x0000001e143c723c */ /* 0x000fe2000000189c */
[----:B------:R-:W1:Y:S04]  /*4340*/  LDSM.16.M88.4 R28, [R221+0x2800] ;  /* 0x00280000dd1c783b */ /* 0x000e680000000200 */
[----:B------:R2:W4:Y:S01]  /*4350*/  MUFU.TANH R180, R0 ;  /* 0x0000000000b47308 */ /* 0x0005220000002400 */
[----:B------:R-:W3:Y:S07]  /*4360*/  LDSM.16.M88.4 R20, [R221+0x3800] ;  /* 0x00380000dd14783b */ /* 0x000eee0000000200 */
[----:B------:R-:W-:Y:S08]  /*4370*/  MUFU.TANH R72, R72 ;  /* 0x0000004800487308 */ /* 0x000ff00000002400 */
[----:B------:R-:W-:Y:S01]  /*4380*/  MUFU.TANH R73, R73 ;  /* 0x0000004900497308 */ /* 0x000fe20000002400 */
[----:B--2---:R-:W-:-:S07]  /*4390*/  FMUL.FTZ R0, R52, UR29 ;  /* 0x0000001d34007c20 */ /* 0x004fce0008410000 */
[----:B------:R2:W-:Y:S08]  /*43a0*/  MUFU.TANH R177, R0 ;  /* 0x0000000000b17308 */ /* 0x0005f00000002400 */
[----:B------:R-:W-:Y:S01]  /*43b0*/  MUFU.TANH R75, R75 ;  /* 0x0000004b004b7308 */ /* 0x000fe20000002400 */
[----:B-1----:R-:W-:Y:S01]  /*43c0*/  HMMA.16816.F32 R76, R8, R28, R132 ;  /* 0x0000001c084c723c */ /* 0x002fe20000001884 */
[----:B--2---:R-:W-:-:S06]  /*43d0*/  FMUL.FTZ R0, R53, UR29 ;  /* 0x0000001d35007c20 */ /* 0x004fcc0008410000 */
[----:B------:R1:W-:Y:S01]  /*43e0*/  MUFU.TANH R179, R0 ;  /* 0x0000000000b37308 */ /* 0x0003e20000002400 */
[----:B------:R-:W-:Y:S01]  /*43f0*/  HMMA.16816.F32 R64, R8, R30, R124 ;  /* 0x0000001e0840723c */ /* 0x000fe2000000187c */
[----:B-1----:R-:W-:-:S15]  /*4400*/  FMUL.FTZ R0, R54, UR29 ;  /* 0x0000001d36007c20 */ /* 0x002fde0008410000 */
[----:B------:R-:W-:Y:S01]  /*4410*/  FMUL.FTZ R76, R76, UR29 ;  /* 0x0000001d4c4c7c20 */ /* 0x000fe20008410000 */
[----:B------:R-:W-:Y:S01]  /*4420*/  FMUL.FTZ R78, R78, UR29 ;  /* 0x0000001d4e4e7c20 */ /* 0x000fe20008410000 */
[----:B------:R-:W-:Y:S01]  /*4430*/  FMUL.FTZ R77, R77, UR29 ;  /* 0x0000001d4d4d7c20 */ /* 0x000fe20008410000 */
[----:B------:R1:W2:Y:S01]  /*4440*/  MUFU.TANH R171, R0 ;  /* 0x0000000000ab7308 */ /* 0x0002a20000002400 */
[----:B------:R-:W-:-:S04]  /*4450*/  FMUL.FTZ R79, R79, UR29 ;  /* 0x0000001d4f4f7c20 */ /* 0x000fc80008410000 */
[----:B------:R-:W-:Y:S01]  /*4460*/  FMUL.FTZ R66, R66, UR29 ;  /* 0x0000001d42427c20 */ /* 0x000fe20008410000 */
[----:B------:R-:W-:Y:S02]  /*4470*/  FMUL.FTZ R64, R64, UR29 ;  /* 0x0000001d40407c20 */ /* 0x000fe40008410000 */
[----:B------:R-:W-:Y:S08]  /*4480*/  MUFU.TANH R76, R76 ;  /* 0x0000004c004c7308 */ /* 0x000ff00000002400 */
[----:B------:R-:W-:Y:S01]  /*4490*/  MUFU.TANH R77, R77 ;  /* 0x0000004d004d7308 */ /* 0x000fe20000002400 */
[----:B-1----:R-:W-:-:S02]  /*44a0*/  FMUL.FTZ R0, R55, UR29 ;  /* 0x0000001d37007c20 */ /* 0x002fc40008410000 */
[----:B---3--:R-:W-:Y:S05]  /*44b0*/  HMMA.16816.F32 R52, R8, R20, R144 ;  /* 0x000000140834723c */ /* 0x008fea0000001890 */
[----:B------:R1:W-:Y:S02]  /*44c0*/  MUFU.TANH R170, R0 ;  /* 0x0000000000aa7308 */ /* 0x0003e40000002400 */
[----:B-1----:R-:W-:-:S15]  /*44d0*/  FMUL.FTZ R0, R36, UR29 ;  /* 0x0000001d24007c20 */ /* 0x002fde0008410000 */
[----:B------:R-:W-:-:S02]  /*44e0*/  NOP ;  /* 0x0000000000007918 */ /* 0x000fc40000000000 */
[----:B------:R-:W-:Y:S01]  /*44f0*/  FMUL.FTZ R135, R52, UR29 ;  /* 0x0000001d34877c20 */ /* 0x000fe20008410000 */
[----:B------:R-:W-:Y:S01]  /*4500*/  FMUL.FTZ R172, R55, UR29 ;  /* 0x0000001d37ac7c20 */ /* 0x000fe20008410000 */
[----:B------:R1:W3:Y:S01]  /*4510*/  MUFU.TANH R168, R0 ;  /* 0x0000000000a87308 */ /* 0x0002e20000002400 */
[----:B------:R-:W-:Y:S01]  /*4520*/  FMUL.FTZ R166, R54, UR29 ;  /* 0x0000001d36a67c20 */ /* 0x000fe20008410000 */
[----:B------:R-:W-:Y:S01]  /*4530*/  FMUL.FTZ R164, R53, UR29 ;  /* 0x0000001d35a47c20 */ /* 0x000fe20008410000 */
[----:B-1----:R-:W-:-:S05]  /*4540*/  FMUL.FTZ R0, R37, UR29 ;  /* 0x0000001d25007c20 */ /* 0x002fca0008410000 */
[----:B------:R1:W-:Y:S02]  /*4550*/  MUFU.TANH R165, R0 ;  /* 0x0000000000a57308 */ /* 0x0003e40000002400 */
[----:B-1----:R-:W-:-:S06]  /*4560*/  FMUL.FTZ R0, R38, UR29 ;  /* 0x0000001d26007c20 */ /* 0x002fcc0008410000 */
[----:B------:R1:W3:Y:S02]  /*4570*/  MUFU.TANH R160, R0 ;  /* 0x0000000000a07308 */ /* 0x0002e40000002400 */
[----:B-1----:R-:W-:Y:S02]  /*4580*/  FMUL.FTZ R0, R39, UR29 ;  /* 0x0000001d27007c20 */ /* 0x002fe40008410000 */
[----:B------:R-:W-:Y:S04]  /*4590*/  HMMA.16816.F32 R36, R8, R24, R88 ;  /* 0x000000180824723c */ /* 0x000fe80000001858 */
[----:B------:R1:W3:Y:S02]  /*45a0*/  MUFU.TANH R159, R0 ;  /* 0x00000000009f7308 */ /* 0x0002e40000002400 */
[----:B------:R-:W-:Y:S01]  /*45b0*/  HMMA.16816.F32 R24, R12, R26, R60 ;  /* 0x0000001a0c18723c */ /* 0x000fe2000000183c */
[----:B-1----:R-:W-:-:S05]  /*45c0*/  FMUL.FTZ R0, R16, UR29 ;  /* 0x0000001d10007c20 */ /* 0x002fca0008410000 */
[----:B------:R1:W3:Y:S02]  /*45d0*/  MUFU.TANH R161, R0 ;  /* 0x0000000000a17308 */ /* 0x0002e40000002400 */
[----:B-1----:R-:W-:-:S06]  /*45e0*/  FMUL.FTZ R0, R17, UR29 ;  /* 0x0000001d11007c20 */ /* 0x002fcc0008410000 */
[----:B------:R1:W-:Y:S02]  /*45f0*/  MUFU.TANH R162, R0 ;  /* 0x0000000000a27308 */ /* 0x0003e40000002400 */
[----:B-1----:R-:W-:-:S06]  /*4600*/  FMUL.FTZ R0, R18, UR29 ;  /* 0x0000001d12007c20 */ /* 0x002fcc0008410000 */
[----:B------:R1:W3:Y:S02]  /*4610*/  MUFU.TANH R158, R0 ;  /* 0x00000000009e7308 */ /* 0x0002e40000002400 */
[----:B-1----:R-:W-:Y:S02]  /*4620*/  FMUL.FTZ R0, R19, UR29 ;  /* 0x0000001d13007c20 */ /* 0x002fe40008410000 */
[----:B------:R-:W1:Y:S01]  /*4630*/  LDSM.16.M88.4 R16, [R221+0x3000] ;  /* 0x00300000dd10783b */ /* 0x000e620000000200 */
[----:B------:R-:W-:-:S04]  /*4640*/  DEPBAR.LE SB0, 0x0 ;  /* 0x000080000000791a */ /* 0x000fc80000000000 */
[----:B------:R5:W-:Y:S02]  /*4650*/  MUFU.TANH R157, R0 ;  /* 0x00000000009d7308 */ /* 0x000be40000002400 */
[----:B-----5:R-:W-:-:S06]  /*4660*/  FMUL.FTZ R0, R44, UR29 ;  /* 0x0000001d2c007c20 */ /* 0x020fcc0008410000 */
[----:B------:R5:W3:Y:S01]  /*4670*/  MUFU.TANH R155, R0 ;  /* 0x00000000009b7308 */ /* 0x000ae20000002400 */
[----:B-1----:R-:W-:Y:S01]  /*4680*/  HMMA.16816.F32 R60, R8, R16, R140 ;  /* 0x00000010083c723c */ /* 0x002fe2000000188c */
[----:B-----5:R-:W-:-:S05]  /*4690*/  FMUL.FTZ R0, R45, UR29 ;  /* 0x0000001d2d007c20 */ /* 0x020fca0008410000 */
[----:B------:R-:W-:Y:S01]  /*46a0*/  HMMA.16816.F32 R56, R8, R18, R136 ;  /* 0x000000120838723c */ /* 0x000fe20000001888 */
[----:B------:R1:W-:Y:S02]  /*46b0*/  MUFU.TANH R156, R0 ;  /* 0x00000000009c7308 */ /* 0x0003e40000002400 */
[----:B-1----:R-:W-:-:S15]  /*46c0*/  FMUL.FTZ R0, R46, UR29 ;  /* 0x0000001d2e007c20 */ /* 0x002fde0008410000 */
[----:B------:R-:W-:Y:S01]  /*46d0*/  FMUL.FTZ R88, R63, UR29 ;  /* 0x0000001d3f587c20 */ /* 0x000fe20008410000 */
[----:B------:R1:W5:Y:S05]  /*46e0*/  MUFU.TANH R152, R0 ;  /* 0x0000000000987308 */ /* 0x00036a0000002400 */
[----:B------:R-:W-:Y:S01]  /*46f0*/  FMUL.FTZ R127, R58, UR29 ;  /* 0x0000001d3a7f7c20 */ /* 0x000fe20008410000 */
[----:B------:R-:W-:Y:S01]  /*4700*/  FMUL.FTZ R125, R57, UR29 ;  /* 0x0000001d397d7c20 */ /* 0x000fe20008410000 */
[----:B-1----:R-:W-:Y:S02]  /*4710*/  FMUL.FTZ R0, R47, UR29 ;  /* 0x0000001d2f007c20 */ /* 0x002fe40008410000 */
[----:B------:R-:W-:Y:S02]  /*4720*/  HMMA.16816.F32 R44, R8, R22, R128 ;  /* 0x00000016082c723c */ /* 0x000fe40000001880 */
[----:B------:R1:W5:Y:S04]  /*4730*/  MUFU.TANH R153, R0 ;  /* 0x0000000000997308 */ /* 0x0003680000002400 */
[----:B------:R-:W-:Y:S01]  /*4740*/  HMMA.16816.F32 R8, R12, R20, R92 ;  /* 0x000000140c08723c */ /* 0x000fe2000000185c */
[----:B------:R-:W-:-:S03]  /*4750*/  FMUL.FTZ R128, R59, UR29 ;  /* 0x0000001d3b807c20 */ /* 0x000fc60008410000 */
[----:B------:R4:W-:Y:S03]  /*4760*/  MUFU.TANH R95, R2 ;  /* 0x00000002005f7308 */ /* 0x0009e60000002400 */
[----:B------:R-:W-:Y:S01]  /*4770*/  FMUL.FTZ R21, R71, UR29 ;  /* 0x0000001d47157c20 */ /* 0x000fe20008410000 */
[----:B------:R-:W-:Y:S01]  /*4780*/  FMUL.FTZ R71, R61, UR29 ;  /* 0x0000001d3d477c20 */ /* 0x000fe20008410000 */
[----:B------:R-:W-:Y:S01]  /*4790*/  FMUL.FTZ R94, R56, UR29 ;  /* 0x0000001d385e7c20 */ /* 0x000fe20008410000 */
[----:B-1----:R-:W-:-:S04]  /*47a0*/  FMUL.FTZ R0, R40, UR29 ;  /* 0x0000001d28007c20 */ /* 0x002fc80008410000 */
[----:B------:R1:W-:Y:S04]  /*47b0*/  MUFU.TANH R151, R0 ;  /* 0x0000000000977308 */ /* 0x0003e80000002400 */
[----:B------:R-:W-:Y:S01]  /*47c0*/  FMUL.FTZ R186, R47, UR29 ;  /* 0x0000001d2fba7c20 */ /* 0x000fe20008410000 */
[----:B------:R-:W-:Y:S01]  /*47d0*/  FMUL.FTZ R175, R46, UR29 ;  /* 0x0000001d2eaf7c20 */ /* 0x000fe20008410000 */
[----:B------:R-:W-:Y:S01]  /*47e0*/  FMUL.FTZ R176, R45, UR29 ;  /* 0x0000001d2db07c20 */ /* 0x000fe20008410000 */
[----:B----4-:R-:W-:Y:S01]  /*47f0*/  FMUL.FTZ R2, R51, UR29 ;  /* 0x0000001d33027c20 */ /* 0x010fe20008410000 */
[----:B------:R-:W-:Y:S02]  /*4800*/  FMUL.FTZ R173, R44, UR29 ;  /* 0x0000001d2cad7c20 */ /* 0x000fe40008410000 */
[----:B------:R-:W-:Y:S01]  /*4810*/  FMUL.FTZ R132, R10, UR29 ;  /* 0x0000001d0a847c20 */ /* 0x000fe20008410000 */
[----:B------:R4:W-:Y:S01]  /*4820*/  MUFU.TANH R93, R2 ;  /* 0x00000002005d7308 */ /* 0x0009e20000002400 */
[----:B------:R-:W-:Y:S01]  /*4830*/  FMUL.FTZ R133, R11, UR29 ;  /* 0x0000001d0b857c20 */ /* 0x000fe20008410000 */
[----:B------:R-:W-:-:S02]  /*4840*/  IMAD.MOV.U32 R11, RZ, RZ, 0x40 ;  /* 0x00000040ff0b7424 */ /* 0x000fc400078e00ff */
[----:B------:R-:W-:Y:S01]  /*4850*/  FMUL.FTZ R126, R8, UR29 ;  /* 0x0000001d087e7c20 */ /* 0x000fe20008410000 */
[----:B------:R-:W-:Y:S02]  /*4860*/  IMAD.MOV.U32 R10, RZ, RZ, 0x48 ;  /* 0x00000048ff0a7424 */ /* 0x000fe400078e00ff */
[----:B------:R-:W-:Y:S01]  /*4870*/  FMUL.FTZ R130, R9, UR29 ;  /* 0x0000001d09827c20 */ /* 0x000fe20008410000 */
[C---:B------:R-:W-:Y:S01]  /*4880*/  VIMNMX R9, R202.reuse, UR28, PT ;  /* 0x0000001cca097c48 */ /* 0x040fe2000bfe0100 */
[----:B------:R-:W-:Y:S01]  /*4890*/  MUFU.TANH R51, R3 ;  /* 0x0000000300337308 */ /* 0x000fe20000002400 */
[----:B-1----:R-:W-:Y:S01]  /*48a0*/  FMUL.FTZ R0, R41, UR29 ;  /* 0x0000001d29007c20 */ /* 0x002fe20008410000 */
[C---:B------:R-:W-:Y:S02]  /*48b0*/  VIADDMNMX R11, R202.reuse, R11, UR28, PT ;  /* 0x0000001cca0b7e46 */ /* 0x040fe4000b80010b */
[----:B------:R-:W-:-:S04]  /*48c0*/  VIADDMNMX R10, R202, R10, UR28, PT ;  /* 0x0000001cca0a7e46 */ /* 0x000fc8000b80010a */
[----:B------:R1:W-:Y:S01]  /*48d0*/  MUFU.TANH R154, R0 ;  /* 0x00000000009a7308 */ /* 0x0003e20000002400 */
[----:B----4-:R-:W-:Y:S01]  /*48e0*/  FMUL.FTZ R2, R70, UR29 ;  /* 0x0000001d46027c20 */ /* 0x010fe20008410000 */
[----:B------:R-:W-:-:S06]  /*48f0*/  FMUL.FTZ R70, R60, UR29 ;  /* 0x0000001d3c467c20 */ /* 0x000fcc0008410000 */
[----:B------:R4:W-:Y:S01]  /*4900*/  MUFU.TANH R60, R7 ;  /* 0x00000007003c7308 */ /* 0x0009e20000002400 */
[----:B-1----:R-:W-:-:S07]  /*4910*/  FMUL.FTZ R0, R42, UR29 ;  /* 0x0000001d2a007c20 */ /* 0x002fce0008410000 */
[----:B------:R1:W5:Y:S01]  /*4920*/  MUFU.TANH R150, R0 ;  /* 0x0000000000967308 */ /* 0x0003620000002400 */
[----:B----4-:R-:W-:-:S05]  /*4930*/  IMAD.MOV.U32 R7, RZ, RZ, 0x8 ;  /* 0x00000008ff077424 */ /* 0x010fca00078e00ff */
[----:B------:R-:W-:Y:S01]  /*4940*/  VIADDMNMX R8, R202, R7, UR28, PT ;  /* 0x0000001cca087e46 */ /* 0x000fe2000b800107 */
[----:B-1----:R-:W-:Y:S02]  /*4950*/  FMUL.FTZ R0, R43, UR29 ;  /* 0x0000001d2b007c20 */ /* 0x002fe40008410000 */
[----:B------:R-:W-:Y:S02]  /*4960*/  HMMA.16816.F32 R40, R12, R32, R108 ;  /* 0x000000200c28723c */ /* 0x000fe4000000186c */
[----:B------:R1:W-:Y:S02]  /*4970*/  MUFU.TANH R148, R0 ;  /* 0x0000000000947308 */ /* 0x0003e40000002400 */
[----:B-1----:R-:W-:-:S06]  /*4980*/  FMUL.FTZ R0, R36, UR29 ;  /* 0x0000001d24007c20 */ /* 0x002fcc0008410000 */
[----:B------:R1:W4:-:S14]  /*4990*/  MUFU.TANH R140, R0 ;  /* 0x00000000008c7308 */ /* 0x00031c0000002400 */
[----:B------:R-:W-:Y:S01]  /*49a0*/  FMUL.FTZ R41, R41, UR29 ;  /* 0x0000001d29297c20 */ /* 0x000fe20008410000 */
[----:B------:R-:W-:Y:S01]  /*49b0*/  FMUL.FTZ R42, R42, UR29 ;  /* 0x0000001d2a2a7c20 */ /* 0x000fe20008410000 */
[----:B------:R-:W-:Y:S02]  /*49c0*/  FMUL.FTZ R20, R43, UR29 ;  /* 0x0000001d2b147c20 */ /* 0x000fe40008410000 */
[----:B------:R-:W-:Y:S01]  /*49d0*/  MUFU.TANH R89, R41 ;  /* 0x0000002900597308 */ /* 0x000fe20000002400 */
[----:B-1----:R-:W-:-:S07]  /*49e0*/  FMUL.FTZ R0, R37, UR29 ;  /* 0x0000001d25007c20 */ /* 0x002fce0008410000 */
[----:B------:R1:W-:Y:S02]  /*49f0*/  MUFU.TANH R139, R0 ;  /* 0x00000000008b7308 */ /* 0x0003e40000002400 */
[----:B-1----:R-:W-:-:S06]  /*4a00*/  FMUL.FTZ R0, R38, UR29 ;  /* 0x0000001d26007c20 */ /* 0x002fcc0008410000 */
[----:B------:R1:W4:Y:S02]  /*4a10*/  MUFU.TANH R138, R0 ;  /* 0x00000000008a7308 */ /* 0x0003240000002400 */
[----:B-1----:R-:W-:Y:S02]  /*4a20*/  FMUL.FTZ R0, R39, UR29 ;  /* 0x0000001d27007c20 */ /* 0x002fe40008410000 */
[C---:B------:R-:W-:Y:S04]  /*4a30*/  HMMA.16816.F32 R36, R12.reuse, R34, R112 ;  /* 0x000000220c24723c */ /* 0x040fe80000001870 */
[----:B------:R1:W4:Y:S02]  /*4a40*/  MUFU.TANH R136, R0 ;  /* 0x0000000000887308 */ /* 0x0003240000002400 */
[C---:B------:R-:W-:Y:S06]  /*4a50*/  HMMA.16816.F32 R32, R12.reuse, R28, R96 ;  /* 0x0000001c0c20723c */ /* 0x040fec0000001860 */
[----:B------:R-:W-:Y:S01]  /*4a60*/  HMMA.16816.F32 R28, R12, R30, R100 ;  /* 0x0000001e0c1c723c */ /* 0x000fe20000001864 */
[----:B-1----:R-:W-:-:S04]  /*4a70*/  FMUL.FTZ R0, R24, UR29 ;  /* 0x0000001d18007c20 */ /* 0x002fc80008410000 */
[----:B------:R1:W4:Y:S07]  /*4a80*/  MUFU.TANH R137, R0 ;  /* 0x0000000000897308 */ /* 0x00032e0000002400 */
[----:B------:R-:W-:Y:S01]  /*4a90*/  FMUL.FTZ R36, R36, UR29 ;  /* 0x0000001d24247c20 */ /* 0x000fe20008410000 */
[----:B------:R-:W-:-:S05]  /*4aa0*/  FMUL.FTZ R39, R39, UR29 ;  /* 0x0000001d27277c20 */ /* 0x000fca0008410000 */
[----:B------:R-:W-:Y:S01]  /*4ab0*/  FMUL.FTZ R32, R32, UR29 ;  /* 0x0000001d20207c20 */ /* 0x000fe20008410000 */
[----:B------:R-:W-:Y:S01]  /*4ac0*/  MUFU.TANH R46, R39 ;  /* 0x00000027002e7308 */ /* 0x000fe20000002400 */
[----:B------:R-:W-:Y:S01]  /*4ad0*/  FMUL.FTZ R33, R33, UR29 ;  /* 0x0000001d21217c20 */ /* 0x000fe20008410000 */
[----:B------:R-:W-:Y:S01]  /*4ae0*/  FMUL.FTZ R34, R34, UR29 ;  /* 0x0000001d22227c20 */ /* 0x000fe20008410000 */
[----:B------:R-:W-:Y:S02]  /*4af0*/  FMUL.FTZ R35, R35, UR29 ;  /* 0x0000001d23237c20 */ /* 0x000fe40008410000 */
[----:B------:R-:W-:Y:S01]  /*4b00*/  FMUL.FTZ R28, R28, UR29 ;  /* 0x0000001d1c1c7c20 */ /* 0x000fe20008410000 */
[----:B------:R-:W-:Y:S01]  /*4b10*/  FMUL.FTZ R29, R29, UR29 ;  /* 0x0000001d1d1d7c20 */ /* 0x000fe20008410000 */
[----:B------:R-:W-:Y:S01]  /*4b20*/  FMUL.FTZ R31, R31, UR29 ;  /* 0x0000001d1f1f7c20 */ /* 0x000fe20008410000 */
[----:B------:R-:W-:Y:S01]  /*4b30*/  MUFU.TANH R45, R33 ;  /* 0x00000021002d7308 */ /* 0x000fe20000002400 */
[----:B-1----:R-:W-:-:S07]  /*4b40*/  FMUL.FTZ R0, R25, UR29 ;  /* 0x0000001d19007c20 */ /* 0x002fce0008410000 */
[----:B------:R1:W-:Y:S08]  /*4b50*/  MUFU.TANH R149, R0 ;  /* 0x0000000000957308 */ /* 0x0003f00000002400 */
[----:B------:R-:W-:Y:S08]  /*4b60*/  MUFU.TANH R44, R35 ;  /* 0x00000023002c7308 */ /* 0x000ff00000002400 */
[----:B------:R-:W-:Y:S01]  /*4b70*/  MUFU.TANH R43, R29 ;  /* 0x0000001d002b7308 */ /* 0x000fe20000002400 */
[----:B-1----:R-:W-:-:S07]  /*4b80*/  FMUL.FTZ R0, R26, UR29 ;  /* 0x0000001d1a007c20 */ /* 0x002fce0008410000 */
[----:B------:R1:W4:Y:S08]  /*4b90*/  MUFU.TANH R134, R0 ;  /* 0x0000000000867308 */ /* 0x0003300000002400 */
[----:B------:R-:W-:Y:S08]  /*4ba0*/  MUFU.TANH R29, R64 ;  /* 0x00000040001d7308 */ /* 0x000ff00000002400 */
[----:B------:R-:W-:Y:S01]  /*4bb0*/  MUFU.TANH R41, R31 ;  /* 0x0000001f00297308 */ /* 0x000fe20000002400 */
[----:B-1----:R-:W-:-:S02]  /*4bc0*/  FMUL.FTZ R0, R27, UR29 ;  /* 0x0000001d1b007c20 */ /* 0x002fc40008410000 */
[C---:B------:R-:W-:Y:S05]  /*4bd0*/  HMMA.16816.F32 R24, R12.reuse, R16, R104 ;  /* 0x000000100c18723c */ /* 0x040fea0000001868 */
[----:B------:R1:W-:Y:S01]  /*4be0*/  MUFU.TANH R145, R0 ;  /* 0x0000000000917308 */ /* 0x0003e20000002400 */
[C---:B------:R-:W-:Y:S06]  /*4bf0*/  HMMA.16816.F32 R16, R12.reuse, R18, R84 ;  /* 0x000000120c10723c */ /* 0x040fec0000001854 */
[----:B------:R-:W-:Y:S01]  /*4c00*/  HMMA.16816.F32 R12, R12, R22, R80 ;  /* 0x000000160c0c723c */ /* 0x000fe20000001850 */
[----:B------:R-:W-:Y:S01]  /*4c10*/  FMUL.FTZ R85, R62, UR29 ;  /* 0x0000001d3e557c20 */ /* 0x000fe20008410000 */
[----:B------:R-:W-:Y:S05]  /*4c20*/  MUFU.TANH R83, R42 ;  /* 0x0000002a00537308 */ /* 0x000fea0000002400 */
[----:B------:R-:W-:Y:S01]  /*4c30*/  FMUL.FTZ R22, R40, UR29 ;  /* 0x0000001d28167c20 */ /* 0x000fe20008410000 */
[----:B------:R-:W-:Y:S01]  /*4c40*/  FMUL.FTZ R23, R38, UR29 ;  /* 0x0000001d26177c20 */ /* 0x000fe20008410000 */
[----:B------:R-:W-:Y:S01]  /*4c50*/  FMUL.FTZ R38, R67, UR29 ;  /* 0x0000001d43267c20 */ /* 0x000fe20008410000 */
[----:B-1----:R-:W-:Y:S01]  /*4c60*/  FMUL.FTZ R0, R48, UR29 ;  /* 0x0000001d30007c20 */ /* 0x002fe20008410000 */
[----:B------:R1:W-:Y:S01]  /*4c70*/  MUFU.TANH R90, R22 ;  /* 0x00000016005a7308 */ /* 0x0003e20000002400 */
[----:B------:R-:W-:Y:S01]  /*4c80*/  FMUL.FTZ R50, R24, UR29 ;  /* 0x0000001d18327c20 */ /* 0x000fe20008410000 */
[----:B------:R-:W-:Y:S01]  /*4c90*/  FMUL.FTZ R69, R27, UR29 ;  /* 0x0000001d1b457c20 */ /* 0x000fe20008410000 */
[----:B------:R-:W-:Y:S01]  /*4ca0*/  FMUL.FTZ R67, R26, UR29 ;  /* 0x0000001d1a437c20 */ /* 0x000fe20008410000 */
[----:B------:R-:W-:Y:S01]  /*4cb0*/  FMUL.FTZ R40, R65, UR29 ;  /* 0x0000001d41287c20 */ /* 0x000fe20008410000 */
[----:B------:R-:W-:-:S02]  /*4cc0*/  FMUL.FTZ R65, R25, UR29 ;  /* 0x0000001d19417c20 */ /* 0x000fc40008410000 */
[----:B------:R-:W-:Y:S01]  /*4cd0*/  FMUL.FTZ R86, R16, UR29 ;  /* 0x0000001d10567c20 */ /* 0x000fe20008410000 */
[----:B------:R2:W-:Y:S01]  /*4ce0*/  MUFU.TANH R48, R2 ;  /* 0x0000000200307308 */ /* 0x0005e20000002400 */
[----:B------:R-:W-:Y:S01]  /*4cf0*/  FMUL.FTZ R87, R17, UR29 ;  /* 0x0000001d11577c20 */ /* 0x000fe20008410000 */
[----:B------:R-:W-:Y:S01]  /*4d00*/  FMUL.FTZ R91, R18, UR29 ;  /* 0x0000001d125b7c20 */ /* 0x000fe20008410000 */
[----:B------:R-:W-:Y:S02]  /*4d10*/  FMUL.FTZ R92, R19, UR29 ;  /* 0x0000001d135c7c20 */ /* 0x000fe40008410000 */
[----:B------:R-:W-:Y:S01]  /*4d20*/  FMUL.FTZ R167, R13, UR29 ;  /* 0x0000001d0da77c20 */ /* 0x000fe20008410000 */
[----:B------:R-:W-:Y:S01]  /*4d30*/  FMUL.FTZ R174, R15, UR29 ;  /* 0x0000001d0fae7c20 */ /* 0x000fe20008410000 */
[----:B------:R-:W-:Y:S01]  /*4d40*/  FMUL.FTZ R163, R12, UR29 ;  /* 0x0000001d0ca37c20 */ /* 0x000fe20008410000 */
[----:B------:R3:W4:Y:S01]  /*4d50*/  MUFU.TANH R131, R0 ;  /* 0x0000000000837308 */ /* 0x0007220000002400 */
[----:B-1----:R-:W-:Y:S01]  /*4d60*/  FMUL.FTZ R22, R37, UR29 ;  /* 0x0000001d25167c20 */ /* 0x002fe20008410000 */
[----:B------:R-:W-:-:S06]  /*4d70*/  FMUL.FTZ R37, R30, UR29 ;  /* 0x0000001d1e257c20 */ /* 0x000fcc0008410000 */
[----:B------:R-:W-:Y:S01]  /*4d80*/  MUFU.TANH R80, R20 ;  /* 0x0000001400507308 */ /* 0x000fe20000002400 */
[----:B--2---:R-:W-:-:S04]  /*4d90*/  IMAD.U32 R2, RZ, RZ, UR22 ;  /* 0x00000016ff027e24 */ /* 0x004fc8000f8e00ff */
[----:B------:R-:W-:Y:S02]  /*4da0*/  IMAD R2, R2, 0x80, R169 ;  /* 0x0000008002027824 */ /* 0x000fe400078e02a9 */
[----:B------:R-:W-:Y:S01]  /*4db0*/  FMUL.FTZ R169, R14, UR29 ;  /* 0x0000001d0ea97c20 */ /* 0x000fe20008410000 */
[----:B------:R-:W-:Y:S01]  /*4dc0*/  MUFU.TANH R24, R21 ;  /* 0x0000001500187308 */ /* 0x000fe20000002400 */
[C---:B------:R-:W-:Y:S01]  /*4dd0*/  VIADD R12, R2.reuse, 0x9 ;  /* 0x00000009020c7836 */ /* 0x040fe20000000000 */
[----:B------:R-:W-:Y:S01]  /*4de0*/  IADD3 R3, R2, 0x1, RZ ;  /* 0x0000000102037810 */ /* 0x000fe20007ffe0ff */
[----:B---3--:R-:W-:-:S03]  /*4df0*/  FMUL.FTZ R0, R49, UR29 ;  /* 0x0000001d31007c20 */ /* 0x008fc60008410000 */
[----:B------:R-:W-:Y:S02]  /*4e00*/  I2FP.F32.S32 R7, R3 ;  /* 0x0000000300077245 */ /* 0x000fe40000201400 */
[C---:B------:R-:W-:Y:S01]  /*4e10*/  ISETP.GE.AND P3, PT, R3.reuse, R9, PT ;  /* 0x000000090300720c */ /* 0x040fe20003f66270 */
[----:B------:R1:W2:Y:S01]  /*4e20*/  MUFU.TANH R129, R0 ;  /* 0x0000000000817308 */ /* 0x0002a20000002400 */
[----:B------:R-:W-:Y:S01]  /*4e30*/  ISETP.GE.AND P1, PT, R3, R8, PT ;  /* 0x000000080300720c */ /* 0x000fe20003f26270 */
[----:B------:R-:W-:Y:S01]  /*4e40*/  FFMA.FTZ R13, R7, UR5, R247 ;  /* 0x00000005070d7c23 */ /* 0x000fe200080100f7 */
[----:B------:R-:W-:Y:S01]  /*4e50*/  ISETP.GE.AND P0, PT, R3, R11, PT ;  /* 0x0000000b0300720c */ /* 0x000fe20003f06270 */
[----:B------:R-:W-:Y:S01]  /*4e60*/  FFMA.FTZ R14, R7, UR5, R230 ;  /* 0x00000005070e7c23 */ /* 0x000fe200080100e6 */
[----:B------:R-:W-:Y:S01]  /*4e70*/  ISETP.GE.AND P4, PT, R3, R10, PT ;  /* 0x0000000a0300720c */ /* 0x000fe20003f86270 */
[----:B------:R-:W-:Y:S01]  /*4e80*/  VIADD R3, R2, 0x8 ;  /* 0x0000000802037836 */ /* 0x000fe20000000000 */
[----:B------:R-:W-:Y:S01]  /*4e90*/  FSEL R52, R13, -INF , !P3 ;  /* 0xff8000000d347808 */ /* 0x000fe20005800000 */
[C---:B------:R-:W-:Y:S01]  /*4ea0*/  FFMA.FTZ R15, R7.reuse, UR5, R246 ;  /* 0x00000005070f7c23 */ /* 0x040fe200080100f6 */
[----:B------:R-:W-:Y:S01]  /*4eb0*/  FFMA.FTZ R16, R7, UR5, R245 ;  /* 0x0000000507107c23 */ /* 0x000fe200080100f5 */
[----:B------:R-:W-:Y:S01]  /*4ec0*/  FSEL R61, R14, -INF , !P4 ;  /* 0xff8000000e3d7808 */ /* 0x000fe20006000000 */
[----:B------:R-:W-:Y:S01]  /*4ed0*/  VIADD R7, R2, 0x10 ;  /* 0x0000001002077836 */ /* 0x000fe20000000000 */
[C---:B------:R-:W-:Y:S01]  /*4ee0*/  ISETP.GE.AND P2, PT, R3.reuse, R9, PT ;  /* 0x000000090300720c */ /* 0x040fe20003f46270 */
[----:B------:R-:W3:Y:S01]  /*4ef0*/  MUFU.TANH R49, R36 ;  /* 0x0000002400317308 */ /* 0x000ee20000002400 */
[----:B------:R-:W-:-:S02]  /*4f00*/  ISETP.GE.AND P6, PT, R3, R8, PT ;  /* 0x000000080300720c */ /* 0x000fc40003fc6270 */
[----:B------:R-:W-:Y:S01]  /*4f10*/  ISETP.GE.AND P5, PT, R3, R11, PT ;  /* 0x0000000b0300720c */ /* 0x000fe20003fa6270 */
[----:B-1----:R-:W-:Y:S01]  /*4f20*/  IMAD.IADD R0, R217, 0x1, R203 ;  /* 0x00000001d9007824 */ /* 0x002fe200078e02cb */
[----:B------:R-:W-:Y:S02]  /*4f30*/  ISETP.GE.AND P3, PT, R3, R10, PT ;  /* 0x0000000a0300720c */ /* 0x000fe40003f66270 */
[----:B------:R-:W-:Y:S01]  /*4f40*/  I2FP.F32.S32 R3, R3 ;  /* 0x0000000300037245 */ /* 0x000fe20000201400 */
[----:B------:R-:W-:Y:S01]  /*4f50*/  MUFU.TANH R42, R28 ;  /* 0x0000001c002a7308 */ /* 0x000fe20000002400 */
[----:B------:R-:W-:Y:S02]  /*4f60*/  FSEL R81, R15, -INF , !P1 ;  /* 0xff8000000f517808 */ /* 0x000fe40004800000 */
[----:B------:R-:W-:Y:S01]  /*4f70*/  FSEL R56, R16, -INF , !P0 ;  /* 0xff80000010387808 */ /* 0x000fe20004000000 */
[C---:B------:R-:W-:Y:S01]  /*4f80*/  FFMA.FTZ R13, R3.reuse, UR5, R231 ;  /* 0x00000005030d7c23 */ /* 0x040fe200080100e7 */
[C---:B------:R-:W-:Y:S01]  /*4f90*/  FFMA.FTZ R14, R3.reuse, UR5, R227 ;  /* 0x00000005030e7c23 */ /* 0x040fe200080100e3 */
[C---:B------:R-:W-:Y:S01]  /*4fa0*/  ISETP.GE.AND P1, PT, R12.reuse, R9, PT ;  /* 0x000000090c00720c */ /* 0x040fe20003f26270 */
[----:B------:R-:W-:Y:S01]  /*4fb0*/  FFMA.FTZ R15, R3, UR5, R220 ;  /* 0x00000005030f7c23 */ /* 0x000fe200080100dc */
[----:B------:R-:W-:Y:S01]  /*4fc0*/  ISETP.GE.AND P0, PT, R12, R8, PT ;  /* 0x000000080c00720c */ /* 0x000fe20003f06270 */
[----:B------:R-:W-:Y:S01]  /*4fd0*/  MUFU.TANH R28, R37 ;  /* 0x00000025001c7308 */ /* 0x000fe20000002400 */
[----:B------:R-:W-:-:S02]  /*4fe0*/  FSEL R55, R13, -INF , !P2 ;  /* 0xff8000000d377808 */ /* 0x000fc40005000000 */
[C---:B------:R-:W-:Y:S02]  /*4ff0*/  ISETP.GE.AND P4, PT, R12.reuse, R11, PT ;  /* 0x0000000b0c00720c */ /* 0x040fe40003f86270 */
[----:B------:R-:W-:Y:S02]  /*5000*/  ISETP.GE.AND P2, PT, R12, R10, PT ;  /* 0x0000000a0c00720c */ /* 0x000fe40003f46270 */
[----:B------:R-:W-:Y:S01]  /*5010*/  I2FP.F32.S32 R13, R12 ;  /* 0x0000000c000d7245 */ /* 0x000fe20000201400 */
[----:B------:R-:W-:Y:S01]  /*5020*/  FFMA.FTZ R12, R3, UR5, R214 ;  /* 0x00000005030c7c23 */ /* 0x000fe200080100d6 */
[----:B------:R-:W-:Y:S01]  /*5030*/  FSEL R84, R14, -INF , !P6 ;  /* 0xff8000000e547808 */ /* 0x000fe20007000000 */
[----:B------:R-:W-:Y:S01]  /*5040*/  VIADD R3, R2, 0x11 ;  /* 0x0000001102037836 */ /* 0x000fe20000000000 */
[----:B------:R-:W-:Y:S01]  /*5050*/  FSEL R58, R15, -INF , !P5 ;  /* 0xff8000000f3a7808 */ /* 0x000fe20006800000 */
[C---:B------:R-:W-:Y:S01]  /*5060*/  FFMA.FTZ R14, R13.reuse, UR5, R244 ;  /* 0x000000050d0e7c23 */ /* 0x040fe200080100f4 */
[----:B------:R-:W-:Y:S01]  /*5070*/  FSEL R68, R12, -INF , !P3 ;  /* 0xff8000000c447808 */ /* 0x000fe20005800000 */
[C---:B------:R-:W-:Y:S01]  /*5080*/  FFMA.FTZ R15, R13.reuse, UR5, R229 ;  /* 0x000000050d0f7c23 */ /* 0x040fe200080100e5 */
[----:B------:R-:W-:Y:S01]  /*5090*/  I2FP.F32.S32 R12, R7 ;  /* 0x00000007000c7245 */ /* 0x000fe20000201400 */
[----:B------:R1:W-:Y:S01]  /*50a0*/  MUFU.TANH R37, R69 ;  /* 0x0000004500257308 */ /* 0x0003e20000002400 */
[----:B------:R-:W-:Y:S01]  /*50b0*/  FSEL R54, R14, -INF , !P1 ;  /* 0xff8000000e367808 */ /* 0x000fe20004800000 */
[----:B------:R-:W-:Y:S01]  /*50c0*/  FFMA.FTZ R14, R13, UR5, R226 ;  /* 0x000000050d0e7c23 */ /* 0x000fe200080100e2 */
[----:B------:R-:W-:Y:S01]  /*50d0*/  ISETP.GE.AND P6, PT, R7, R9, PT ;  /* 0x000000090700720c */ /* 0x000fe20003fc6270 */
[----:B------:R-:W-:Y:S01]  /*50e0*/  FFMA.FTZ R13, R13, UR5, R218 ;  /* 0x000000050d0d7c23 */ /* 0x000fe200080100da */
[C---:B------:R-:W-:Y:S01]  /*50f0*/  ISETP.GE.AND P5, PT, R7.reuse, R8, PT ;  /* 0x000000080700720c */ /* 0x040fe20003fa6270 */
[C---:B------:R-:W-:Y:S01]  /*5100*/  FFMA.FTZ R16, R12.reuse, UR5, R212 ;  /* 0x000000050c107c23 */ /* 0x040fe200080100d4 */
[C---:B------:R-:W-:Y:S01]  /*5110*/  ISETP.GE.AND P3, PT, R7.reuse, R11, PT ;  /* 0x0000000b0700720c */ /* 0x040fe20003f66270 */
[----:B------:R-:W3:Y:S01]  /*5120*/  MUFU.TANH R21, R23 ;  /* 0x0000001700157308 */ /* 0x000ee20000002400 */
[----:B------:R-:W-:Y:S01]  /*5130*/  ISETP.GE.AND P1, PT, R7, R10, PT ;  /* 0x0000000a0700720c */ /* 0x000fe20003f26270 */
[C---:B------:R-:W-:Y:S01]  /*5140*/  FFMA.FTZ R7, R12.reuse, UR5, R213 ;  /* 0x000000050c077c23 */ /* 0x040fe200080100d5 */
[----:B------:R-:W-:Y:S01]  /*5150*/  FSEL R82, R15, -INF , !P0 ;  /* 0xff8000000f527808 */ /* 0x000fe20004000000 */
[----:B------:R-:W-:Y:S01]  /*5160*/  FFMA.FTZ R15, R12, UR5, R194 ;  /* 0x000000050c0f7c23 */ /* 0x000fe200080100c2 */
[----:B------:R-:W-:-:S02]  /*5170*/  FSEL R57, R14, -INF , !P4 ;  /* 0xff8000000e397808 */ /* 0x000fc40006000000 */
[----:B------:R-:W-:Y:S01]  /*5180*/  FSEL R53, R7, -INF , !P6 ;  /* 0xff80000007357808 */ /* 0x000fe20007000000 */
[----:B------:R-:W3:Y:S01]  /*5190*/  MUFU.TANH R47, R22 ;  /* 0x00000016002f7308 */ /* 0x000ee20000002400 */
[----:B------:R-:W-:Y:S02]  /*51a0*/  I2FP.F32.S32 R7, R3 ;  /* 0x0000000300077245 */ /* 0x000fe40000201400 */
        /* <DEDUP_REMOVED lines=12> */
[----:B------:R-:W-:Y:S01]  /*5270*/  FSEL R102, R15, -INF , !P3 ;  /* 0xff8000000f667808 */ /* 0x000fe20005800000 */
[C---:B------:R-:W-:Y:S01]  /*5280*/  VIADD R12, R2.reuse, 0x19 ;  /* 0x00000019020c7836 */ /* 0x040fe20000000000 */
[----:B------:R-:W-:Y:S01]  /*5290*/  FSEL R106, R13, -INF , !P1 ;  /* 0xff8000000d6a7808 */ /* 0x000fe20004800000 */
[----:B------:R-:W-:Y:S01]  /*52a0*/  VIADD R7, R2, 0x20 ;  /* 0x0000002002077836 */ /* 0x000fe20000000000 */
[----:B------:R-:W-:Y:S01]  /*52b0*/  FSEL R59, R14, -INF , !P0 ;  /* 0xff8000000e3b7808 */ /* 0x000fe20004000000 */
[----:B------:R-:W-:Y:S01]  /*52c0*/  MUFU.TANH R22, R32 ;  /* 0x0000002000167308 */ /* 0x000fe20000002400 */
[----:B------:R-:W-:-:S02]  /*52d0*/  ISETP.GE.AND P5, PT, R3, R9, PT ;  /* 0x000000090300720c */ /* 0x000fc40003fa6270 */
[C---:B------:R-:W-:Y:S02]  /*52e0*/  ISETP.GE.AND P3, PT, R3.reuse, R8, PT ;  /* 0x000000080300720c */ /* 0x040fe40003f66270 */
[C---:B------:R-:W-:Y:S02]  /*52f0*/  ISETP.GE.AND P1, PT, R3.reuse, R11, PT ;  /* 0x0000000b0300720c */ /* 0x040fe40003f26270 */
[----:B------:R-:W-:Y:S01]  /*5300*/  ISETP.GE.AND P0, PT, R3, R10, PT ;  /* 0x0000000a0300720c */ /* 0x000fe20003f06270 */
[----:B------:R-:W3:Y:S01]  /*5310*/  MUFU.TANH R30, R34 ;  /* 0x00000022001e7308 */ /* 0x000ee20000002400 */
[----:B------:R-:W-:Y:S02]  /*5320*/  I2FP.F32.S32 R3, R3 ;  /* 0x0000000300037245 */ /* 0x000fe40000201400 */
[----:B------:R-:W-:Y:S02]  /*5330*/  FSEL R98, R18, -INF , !P4 ;  /* 0xff80000012627808 */ /* 0x000fe40006000000 */
[----:B------:R-:W-:Y:S01]  /*5340*/  FSEL R101, R19, -INF , !P2 ;  /* 0xff80000013657808 */ /* 0x000fe20005000000 */
[----:B------:R-:W-:Y:S01]  /*5350*/  FFMA.FTZ R13, R3, UR5, R191 ;  /* 0x00000005030d7c23 */ /* 0x000fe200080100bf */
[----:B------:R-:W-:Y:S01]  /*5360*/  FSEL R103, R17, -INF , !P6 ;  /* 0xff80000011677808 */ /* 0x000fe20007000000 */
[C---:B------:R-:W-:Y:S01]  /*5370*/  FFMA.FTZ R14, R3.reuse, UR5, R183 ;  /* 0x00000005030e7c23 */ /* 0x040fe200080100b7 */
[C---:B------:R-:W-:Y:S01]  /*5380*/  ISETP.GE.AND P4, PT, R12.reuse, R9, PT ;  /* 0x000000090c00720c */ /* 0x040fe20003f86270 */
[----:B------:R-:W-:Y:S01]  /*5390*/  FFMA.FTZ R15, R3, UR5, R181 ;  /* 0x00000005030f7c23 */ /* 0x000fe200080100b5 */
[----:B------:R-:W-:Y:S01]  /*53a0*/  FSEL R62, R13, -INF , !P5 ;  /* 0xff8000000d3e7808 */ /* 0x000fe20006800000 */
[----:B------:R-:W3:Y:S01]  /*53b0*/  MUFU.TANH R20, R78 ;  /* 0x0000004e00147308 */ /* 0x000ee20000002400 */
[----:B------:R-:W-:-:S02]  /*53c0*/  ISETP.GE.AND P2, PT, R12, R8, PT ;  /* 0x000000080c00720c */ /* 0x000fc40003f46270 */
        /* <DEDUP_REMOVED lines=11> */
[----:B------:R-:W3:Y:S01]  /*5480*/  MUFU.TANH R26, R79 ;  /* 0x0000004f001a7308 */ /* 0x000ee20000002400 */
        /* <DEDUP_REMOVED lines=14> */
[----:B------:R-:W-:Y:S01]  /*5570*/  MUFU.TANH R27, R50 ;  /* 0x00000032001b7308 */ /* 0x000fe20000002400 */
        /* <DEDUP_REMOVED lines=14> */
[----:B------:R-:W-:Y:S01]  /*5660*/  VIADD R12, R2, 0x29 ;  /* 0x00000029020c7836 */ /* 0x000fe20000000000 */
[----:B------:R-:W-:Y:S01]  /*5670*/  FSEL R122, R13, -INF , !P4 ;  /* 0xff8000000d7a7808 */ /* 0x000fe20006000000 */
[----:B------:R-:W3:Y:S01]  /*5680*/  MUFU.TANH R40, R40 ;  /* 0x0000002800287308 */ /* 0x000ee20000002400 */
[----:B------:R-:W-:-:S02]  /*5690*/  FSEL R115, R14, -INF , !P2 ;  /* 0xff8000000e737808 */ /* 0x000fc40005000000 */
[C---:B------:R-:W-:Y:S02]  /*56a0*/  ISETP.GE.AND P1, PT, R3.reuse, R9, PT ;  /* 0x000000090300720c */ /* 0x040fe40003f26270 */
[C---:B------:R-:W-:Y:S02]  /*56b0*/  ISETP.GE.AND P0, PT, R3.reuse, R8, PT ;  /* 0x000000080300720c */ /* 0x040fe40003f06270 */
[C---:B------:R-:W-:Y:S01]  /*56c0*/  ISETP.GE.AND P4, PT, R3.reuse, R11, PT ;  /* 0x0000000b0300720c */ /* 0x040fe20003f86270 */
[----:B------:R-:W3:Y:S01]  /*56d0*/  MUFU.TANH R38, R38 ;  /* 0x0000002600267308 */ /* 0x000ee20000002400 */
[----:B------:R-:W-:Y:S02]  /*56e0*/  ISETP.GE.AND P2, PT, R3, R10, PT ;  /* 0x0000000a0300720c */ /* 0x000fe40003f46270 */
[----:B------:R-:W-:Y:S02]  /*56f0*/  I2FP.F32.S32 R3, R3 ;  /* 0x0000000300037245 */ /* 0x000fe40000201400 */
[----:B------:R-:W-:-:S02]  /*5700*/  FSEL R117, R18, -INF , !P6 ;  /* 0xff80000012757808 */ /* 0x000fc40007000000 */
[----:B------:R-:W-:Y:S01]  /*5710*/  FSEL R116, R19, -INF , !P5 ;  /* 0xff80000013747808 */ /* 0x000fe20006800000 */
[----:B------:R-:W-:Y:S01]  /*5720*/  FFMA.FTZ R13, R3, UR5, R161 ;  /* 0x00000005030d7c23 */ /* 0x000fe200080100a1 */
[----:B------:R-:W-:Y:S01]  /*5730*/  FSEL R118, R17, -INF , !P3 ;  /* 0xff80000011767808 */ /* 0x000fe20005800000 */
[C---:B------:R-:W-:Y:S01]  /*5740*/  FFMA.FTZ R14, R3.reuse, UR5, R158 ;  /* 0x00000005030e7c23 */ /* 0x040fe2000801009e */
[C---:B------:R-:W-:Y:S01]  /*5750*/  ISETP.GE.AND P6, PT, R12.reuse, R9, PT ;  /* 0x000000090c00720c */ /* 0x040fe20003fc6270 */
[----:B------:R-:W-:Y:S01]  /*5760*/  FFMA.FTZ R15, R3, UR5, R155 ;  /* 0x00000005030f7c23 */ /* 0x000fe2000801009b */
[----:B------:R-:W-:Y:S01]  /*5770*/  FSEL R111, R13, -INF , !P1 ;  /* 0xff8000000d6f7808 */ /* 0x000fe20004800000 */
[----:B------:R-:W-:Y:S01]  /*5780*/  MUFU.TANH R39, R65 ;  /* 0x0000004100277308 */ /* 0x000fe20000002400 */
[C---:B------:R-:W-:Y:S02]  /*5790*/  ISETP.GE.AND P5, PT, R12.reuse, R8, PT ;  /* 0x000000080c00720c */ /* 0x040fe40003fa6270 */
[----:B------:R-:W-:-:S02]  /*57a0*/  ISETP.GE.AND P3, PT, R12, R11, PT ;  /* 0x0000000b0c00720c */ /* 0x000fc40003f66270 */
[----:B------:R-:W-:Y:S02]  /*57b0*/  ISETP.GE.AND P1, PT, R12, R10, PT ;  /* 0x0000000a0c00720c */ /* 0x000fe40003f26270 */
[----:B------:R-:W-:Y:S01]  /*57c0*/  I2FP.F32.S32 R13, R12 ;  /* 0x0000000c000d7245 */ /* 0x000fe20000201400 */
[----:B-----5:R-:W-:Y:S01]  /*57d0*/  FFMA.FTZ R12, R3, UR5, R152 ;  /* 0x00000005030c7c23 */ /* 0x020fe20008010098 */
[C---:B------:R-:W-:Y:S01]  /*57e0*/  IADD3 R7, R2.reuse, 0x30, RZ ;  /* 0x0000003002077810 */ /* 0x040fe20007ffe0ff */
[----:B------:R-:W-:Y:S01]  /*57f0*/  VIADD R3, R2, 0x31 ;  /* 0x0000003102037836 */ /* 0x000fe20000000000 */
[----:B------:R-:W-:Y:S01]  /*5800*/  FSEL R124, R14, -INF , !P0 ;  /* 0xff8000000e7c7808 */ /* 0x000fe20004000000 */
[----:B------:R-:W-:Y:S01]  /*5810*/  FFMA.FTZ R14, R13, UR5, R162 ;  /* 0x000000050d0e7c23 */ /* 0x000fe200080100a2 */
[----:B------:R-:W-:Y:S01]  /*5820*/  FSEL R114, R12, -INF , !P2 ;  /* 0xff8000000c727808 */ /* 0x000fe20005000000 */
[----:B------:R-:W5:Y:S01]  /*5830*/  MUFU.TANH R36, R67 ;  /* 0x0000004300247308 */ /* 0x000f620000002400 */
[----:B------:R-:W-:-:S02]  /*5840*/  I2FP.F32.S32 R12, R7 ;  /* 0x00000007000c7245 */ /* 0x000fc40000201400 */
[----:B------:R-:W-:Y:S01]  /*5850*/  FSEL R113, R15, -INF , !P4 ;  /* 0xff8000000f717808 */ /* 0x000fe20006000000 */
[C---:B------:R-:W-:Y:S01]  /*5860*/  FFMA.FTZ R15, R13.reuse, UR5, R157 ;  /* 0x000000050d0f7c23 */ /* 0x040fe2000801009d */
[----:B------:R-:W-:Y:S01]  /*5870*/  FSEL R109, R14, -INF , !P6 ;  /* 0xff8000000e6d7808 */ /* 0x000fe20007000000 */
[----:B------:R-:W-:Y:S01]  /*5880*/  FFMA.FTZ R14, R13, UR5, R156 ;  /* 0x000000050d0e7c23 */ /* 0x000fe2000801009c */
[----:B------:R-:W-:Y:S01]  /*5890*/  ISETP.GE.AND P0, PT, R7, R9, PT ;  /* 0x000000090700720c */ /* 0x000fe20003f06270 */
[----:B------:R-:W-:Y:S01]  /*58a0*/  FFMA.FTZ R13, R13, UR5, R153 ;  /* 0x000000050d0d7c23 */ /* 0x000fe20008010099 */
[C---:B------:R-:W-:Y:S01]  /*58b0*/  ISETP.GE.AND P4, PT, R7.reuse, R8, PT ;  /* 0x000000080700720c */ /* 0x040fe20003f86270 */
[C---:B------:R-:W-:Y:S01]  /*58c0*/  FFMA.FTZ R16, R12.reuse, UR5, R150 ;  /* 0x000000050c107c23 */ /* 0x040fe20008010096 */
[C---:B------:R-:W-:Y:S01]  /*58d0*/  ISETP.GE.AND P2, PT, R7.reuse, R11, PT ;  /* 0x0000000b0700720c */ /* 0x040fe20003f46270 */
[----:B------:R-:W5:Y:S01]  /*58e0*/  MUFU.TANH R33, R70 ;  /* 0x0000004600217308 */ /* 0x000f620000002400 */
[----:B------:R-:W-:Y:S01]  /*58f0*/  ISETP.GE.AND P6, PT, R7, R10, PT ;  /* 0x0000000a0700720c */ /* 0x000fe20003fc6270 */
[C---:B------:R-:W-:Y:S01]  /*5900*/  FFMA.FTZ R7, R12.reuse, UR5, R151 ;  /* 0x000000050c077c23 */ /* 0x040fe20008010097 */
[----:B------:R-:W-:Y:S01]  /*5910*/  FSEL R123, R15, -INF , !P5 ;  /* 0xff8000000f7b7808 */ /* 0x000fe20006800000 */
[----:B----4-:R-:W-:Y:S01]  /*5920*/  FFMA.FTZ R15, R12, UR5, R140 ;  /* 0x000000050c0f7c23 */ /* 0x010fe2000801008c */
[----:B------:R-:W-:-:S02]  /*5930*/  FSEL R110, R14, -INF , !P3 ;  /* 0xff8000000e6e7808 */ /* 0x000fc40005800000 */
[----:B------:R-:W-:Y:S01]  /*5940*/  FSEL R146, R7, -INF , !P0 ;  /* 0xff80000007927808 */ /* 0x000fe20004000000 */
[----:B------:R-:W4:Y:S01]  /*5950*/  MUFU.TANH R23, R85 ;  /* 0x0000005500177308 */ /* 0x000f220000002400 */
        /* <DEDUP_REMOVED lines=18> */
[----:B------:R-:W4:Y:S01]  /*5a80*/  MUFU.TANH R35, R71 ;  /* 0x0000004700237308 */ /* 0x000f220000002400 */
[----:B------:R-:W-:-:S02]  /*5a90*/  ISETP.GE.AND P4, PT, R3, R9, PT ;  /* 0x000000090300720c */ /* 0x000fc40003f86270 */
[C---:B------:R-:W-:Y:S02]  /*5aa0*/  ISETP.GE.AND P2, PT, R3.reuse, R8, PT ;  /* 0x000000080300720c */ /* 0x040fe40003f46270 */
[C---:B------:R-:W-:Y:S01]  /*5ab0*/  ISETP.GE.AND P6, PT, R3.reuse, R11, PT ;  /* 0x0000000b0300720c */ /* 0x040fe20003fc6270 */
[----:B------:R-:W-:Y:S01]  /*5ac0*/  BAR.SYNC.DEFER_BLOCKING 0x0 ;  /* 0x0000000000007b1d */ /* 0x000fe20000010000 */
[----:B------:R-:W-:Y:S02]  /*5ad0*/  ISETP.GE.AND P5, PT, R3, R10, PT ;  /* 0x0000000a0300720c */ /* 0x000fe40003fa6270 */
[----:B------:R-:W-:Y:S02]  /*5ae0*/  I2FP.F32.S32 R3, R3 ;  /* 0x0000000300037245 */ /* 0x000fe40000201400 */
[----:B------:R-:W-:Y:S01]  /*5af0*/  FSEL R141, R18, -INF , !P3 ;  /* 0xff800000128d7808 */ /* 0x000fe20005800000 */
[----:B------:R-:W-:Y:S01]  /*5b00*/  MUFU.TANH R32, R86 ;  /* 0x0000005600207308 */ /* 0x000fe20000002400 */
        /* <DEDUP_REMOVED lines=20> */
[----:B------:R-:W-:Y:S01]  /*5c50*/  MUFU.TANH R31, R92 ;  /* 0x0000005c001f7308 */ /* 0x000fe20000002400 */
[----:B------:R-:W-:Y:S01]  /*5c60*/  FSEL R131, R14, -INF , !P3 ;  /* 0xff8000000e837808 */ /* 0x000fe20005800000 */
[----:B--2---:R-:W-:Y:S01]  /*5c70*/  FFMA.FTZ R14, R13, UR5, R129 ;  /* 0x000000050d0e7c23 */ /* 0x004fe20008010081 */
[----:B------:R-:W-:Y:S01]  /*5c80*/  ISETP.GE.AND P2, PT, R7, R9, PT ;  /* 0x000000090700720c */ /* 0x000fe20003f46270 */
[----:B------:R-:W-:Y:S01]  /*5c90*/  FFMA.FTZ R13, R13, UR5, R93 ;  /* 0x000000050d0d7c23 */ /* 0x000fe2000801005d */
[C---:B------:R-:W-:Y:S01]  /*5ca0*/  ISETP.GE.AND P6, PT, R7.reuse, R8, PT ;  /* 0x000000080700720c */ /* 0x040fe20003fc6270 */
[----:B------:R-:W-:Y:S01]  /*5cb0*/  FFMA.FTZ R16, R12, UR5, R83 ;  /* 0x000000050c107c23 */ /* 0x000fe20008010053 */
[----:B------:R-:W-:-:S02]  /*5cc0*/  ISETP.GE.AND P5, PT, R7, R11, PT ;  /* 0x0000000b0700720c */ /* 0x000fc40003fa6270 */
[----:B------:R-:W-:Y:S01]  /*5cd0*/  ISETP.GE.AND P3, PT, R7, R10, PT ;  /* 0x0000000a0700720c */ /* 0x000fe20003f66270 */
[C---:B------:R-:W-:Y:S01]  /*5ce0*/  FFMA.FTZ R7, R12.reuse, UR5, R90 ;  /* 0x000000050c077c23 */ /* 0x040fe2000801005a */
[----:B------:R-:W-:Y:S01]  /*5cf0*/  FSEL R145, R15, -INF , !P1 ;  /* 0xff8000000f917808 */ /* 0x000fe20004800000 */
[----:B------:R-:W-:Y:S01]  /*5d00*/  FFMA.FTZ R15, R12, UR5, R60 ;  /* 0x000000050c0f7c23 */ /* 0x000fe2000801003c */
[----:B-1----:R-:W-:Y:S02]  /*5d10*/  FSEL R69, R14, -INF , !P0 ;  /* 0xff8000000e457808 */ /* 0x002fe40004000000 */
[----:B------:R-:W-:Y:S02]  /*5d20*/  FSEL R162, R7, -INF , !P2 ;  /* 0xff80000007a27808 */ /* 0x000fe40005000000 */
        /* <DEDUP_REMOVED lines=18> */
[----:B------:R-:W1:Y:S01]  /*5e50*/  MUFU.TANH R24, R88 ;  /* 0x0000005800187308 */ /* 0x000e620000002400 */
[----:B------:R-:W-:-:S02]  /*5e60*/  ISETP.GE.AND P6, PT, R3, R9, PT ;  /* 0x000000090300720c */ /* 0x000fc40003fc6270 */
[C---:B------:R-:W-:Y:S02]  /*5e70*/  ISETP.GE.AND P5, PT, R3.reuse, R8, PT ;  /* 0x000000080300720c */ /* 0x040fe40003fa6270 */
[C---:B------:R-:W-:Y:S02]  /*5e80*/  ISETP.GE.AND P3, PT, R3.reuse, R11, PT ;  /* 0x0000000b0300720c */ /* 0x040fe40003f66270 */
[----:B------:R-:W-:Y:S02]  /*5e90*/  ISETP.GE.AND P1, PT, R3, R10, PT ;  /* 0x0000000a0300720c */ /* 0x000fe40003f26270 */
[----:B------:R-:W-:Y:S02]  /*5ea0*/  I2FP.F32.S32 R3, R3 ;  /* 0x0000000300037245 */ /* 0x000fe40000201400 */
[----:B------:R-:W-:Y:S02]  /*5eb0*/  FSEL R155, R18, -INF , !P0 ;  /* 0xff800000129b7808 */ /* 0x000fe40004000000 */
[----:B------:R-:W-:Y:S01]  /*5ec0*/  FSEL R154, R19, -INF , !P4 ;  /* 0xff800000139a7808 */ /* 0x000fe20006000000 */
[----:B---3--:R-:W-:Y:S01]  /*5ed0*/  FFMA.FTZ R13, R3, UR5, R49 ;  /* 0x00000005030d7c23 */ /* 0x008fe20008010031 */
[----:B------:R-:W-:Y:S01]  /*5ee0*/  FSEL R156, R17, -INF , !P2 ;  /* 0xff800000119c7808 */ /* 0x000fe20005000000 */
[C---:B------:R-:W-:Y:S01]  /*5ef0*/  FFMA.FTZ R14, R3.reuse, UR5, R21 ;  /* 0x00000005030e7c23 */ /* 0x040fe20008010015 */
[C---:B------:R-:W-:Y:S01]  /*5f00*/  ISETP.GE.AND P0, PT, R12.reuse, R9, PT ;  /* 0x000000090c00720c */ /* 0x040fe20003f06270 */
[----:B------:R-:W-:Y:S01]  /*5f10*/  FFMA.FTZ R15, R3, UR5, R72 ;  /* 0x00000005030f7c23 */ /* 0x000fe20008010048 */
[----:B------:R-:W-:Y:S01]  /*5f20*/  FSEL R152, R13, -INF , !P6 ;  /* 0xff8000000d987808 */ /* 0x000fe20007000000 */
[----:B------:R-:W2:Y:S01]  /*5f30*/  MUFU.TANH R21, R91 ;  /* 0x0000005b00157308 */ /* 0x000ea20000002400 */
        /* <DEDUP_REMOVED lines=10> */
[----:B------:R-:W-:Y:S01]  /*5fe0*/  FFMA.FTZ R15, R13, UR5, R46 ;  /* 0x000000050d0f7c23 */ /* 0x000fe2000801002e */
[----:B------:R-:W-:-:S02]  /*5ff0*/  I2FP.F32.S32 R12, R7 ;  /* 0x00000007000c7245 */ /* 0x000fc40000201400 */
[----:B------:R-:W-:Y:S01]  /*6000*/  FSEL R149, R14, -INF , !P0 ;  /* 0xff8000000e957808 */ /* 0x000fe20004000000 */
[----:B------:R-:W-:Y:S01]  /*6010*/  FFMA.FTZ R14, R13, UR5, R73 ;  /* 0x000000050d0e7c23 */ /* 0x000fe20008010049 */
[----:B------:R-:W-:Y:S01]  /*6020*/  ISETP.GE.AND P5, PT, R7, R9, PT ;  /* 0x000000090700720c */ /* 0x000fe20003fa6270 */
[----:B------:R-:W-:Y:S01]  /*6030*/  FFMA.FTZ R13, R13, UR5, R75 ;  /* 0x000000050d0d7c23 */ /* 0x000fe2000801004b */
[C---:B------:R-:W-:Y:S01]  /*6040*/  ISETP.GE.AND P3, PT, R7.reuse, R8, PT ;  /* 0x000000080700720c */ /* 0x040fe20003f66270 */
[C---:B------:R-:W-:Y:S01]  /*6050*/  FFMA.FTZ R16, R12.reuse, UR5, R30 ;  /* 0x000000050c107c23 */ /* 0x040fe2000801001e */
[C---:B------:R-:W-:Y:S01]  /*6060*/  ISETP.GE.AND P1, PT, R7.reuse, R11, PT ;  /* 0x0000000b0700720c */ /* 0x040fe20003f26270 */
[----:B------:R-:W-:Y:S01]  /*6070*/  MUFU.TANH R30, R125 ;  /* 0x0000007d001e7308 */ /* 0x000fe20000002400 */
        /* <DEDUP_REMOVED lines=31> */
[----:B------:R-:W-:-:S02]  /*6270*/  IADD3 R12, R2, 0x59, RZ ;  /* 0x00000059020c7810 */ /* 0x000fc40007ffe0ff */
[----:B------:R-:W-:Y:S01]  /*6280*/  FSEL R229, R18, -INF , !P2 ;  /* 0xff80000012e57808 */ /* 0x000fe20005000000 */
[----:B------:R-:W-:Y:S01]  /*6290*/  FFMA.FTZ R13, R3, UR5, R42 ;  /* 0x00000005030d7c23 */ /* 0x000fe2000801002a */
[----:B------:R-:W-:Y:S01]  /*62a0*/  FSEL R180, R19, -INF , !P6 ;  /* 0xff80000013b47808 */ /* 0x000fe20007000000 */
[----:B------:R-:W-:Y:S01]  /*62b0*/  FFMA.FTZ R14, R3, UR5, R28 ;  /* 0x00000005030e7c23 */ /* 0x000fe2000801001c */
[----:B------:R-:W-:Y:S01]  /*62c0*/  FSEL R181, R17, -INF , !P5 ;  /* 0xff80000011b57808 */ /* 0x000fe20006800000 */
[----:B------:R-:W-:Y:S01]  /*62d0*/  FFMA.FTZ R15, R3, UR5, R29 ;  /* 0x00000005030f7c23 */ /* 0x000fe2000801001d */
[----:B------:R-:W-:Y:S01]  /*62e0*/  FSEL R215, R13, -INF , !P3 ;  /* 0xff8000000dd77808 */ /* 0x000fe20005800000 */
[----:B------:R-:W-:Y:S01]  /*62f0*/  MUFU.TANH R28, R126 ;  /* 0x0000007e001c7308 */ /* 0x000fe20000002400 */
[C---:B------:R-:W-:Y:S02]  /*6300*/  ISETP.GE.AND P2, PT, R12.reuse, R9, PT ;  /* 0x000000090c00720c */ /* 0x040fe40003f46270 */
[----:B------:R-:W-:-:S02]  /*6310*/  ISETP.GE.AND P6, PT, R12, R8, PT ;  /* 0x000000080c00720c */ /* 0x000fc40003fc6270 */
[C---:B------:R-:W-:Y:S02]  /*6320*/  ISETP.GE.AND P5, PT, R12.reuse, R11, PT ;  /* 0x0000000b0c00720c */ /* 0x040fe40003fa6270 */
[----:B------:R-:W-:Y:S01]  /*6330*/  ISETP.GE.AND P3, PT, R12, R10, PT ;  /* 0x0000000a0c00720c */ /* 0x000fe20003f66270 */
[----:B------:R-:W-:Y:S01]  /*6340*/  MUFU.TANH R29, R130 ;  /* 0x00000082001d7308 */ /* 0x000fe20000002400 */
        /* <DEDUP_REMOVED lines=15> */
[----:B-----5:R-:W-:Y:S01]  /*6440*/  FFMA.FTZ R16, R12, UR5, R36 ;  /* 0x000000050c107c23 */ /* 0x020fe20008010024 */
[----:B------:R-:W-:-:S02]  /*6450*/  ISETP.GE.AND P4, PT, R7, R11, PT ;  /* 0x0000000b0700720c */ /* 0x000fc40003f86270 */
[----:B------:R-:W-:Y:S01]  /*6460*/  ISETP.GE.AND P2, PT, R7, R10, PT ;  /* 0x0000000a0700720c */ /* 0x000fe20003f46270 */
[C---:B------:R-:W-:Y:S01]  /*6470*/  FFMA.FTZ R7, R12.reuse, UR5, R27 ;  /* 0x000000050c077c23 */ /* 0x040fe2000801001b */
[----:B------:R-:W-:Y:S01]  /*6480*/  FSEL R214, R15, -INF , !P6 ;  /* 0xff8000000fd67808 */ /* 0x000fe20007000000 */
[----:B------:R-:W-:Y:S01]  /*6490*/  FFMA.FTZ R15, R12, UR5, R33 ;  /* 0x000000050c0f7c23 */ /* 0x000fe20008010021 */
[----:B------:R-:W-:Y:S01]  /*64a0*/  FSEL R165, R14, -INF , !P5 ;  /* 0xff8000000ea57808 */ /* 0x000fe20006800000 */
[----:B------:R-:W-:Y:S01]  /*64b0*/  MUFU.TANH R27, R133 ;  /* 0x00000085001b7308 */ /* 0x000fe20000002400 */
[----:B------:R-:W-:Y:S02]  /*64c0*/  FSEL R209, R7, -INF , !P1 ;  /* 0xff80000007d17808 */ /* 0x000fe40004800000 */
[----:B------:R-:W-:Y:S02]  /*64d0*/  I2FP.F32.S32 R7, R3 ;  /* 0x0000000300077245 */ /* 0x000fe40000201400 */
[----:B------:R-:W-:Y:S01]  /*64e0*/  FSEL R168, R13, -INF , !P3 ;  /* 0xff8000000da87808 */ /* 0x000fe20005800000 */
[----:B----4-:R-:W-:Y:S01]  /*64f0*/  FFMA.FTZ R13, R12, UR5, R23 ;  /* 0x000000050c0d7c23 */ /* 0x010fe20008010017 */
        /* <DEDUP_REMOVED lines=9> */
[----:B-1----:R-:W-:Y:S01]  /*6590*/  FFMA.FTZ R17, R7, UR5, R24 ;  /* 0x0000000507117c23 */ /* 0x002fe20008010018 */
        /* <DEDUP_REMOVED lines=9> */
[----:B------:R-:W-:Y:S01]  /*6630*/  ISETP.GE.AND P6, PT, R3, R10, PT ;  /* 0x0000000a0300720c */ /* 0x000fe20003fc6270 */
[----:B------:R-:W4:Y:S01]  /*6640*/  MUFU.TANH R16, R166 ;  /* 0x000000a600107308 */ /* 0x000f220000002400 */
[----:B------:R-:W-:Y:S02]  /*6650*/  I2FP.F32.S32 R3, R3 ;  /* 0x0000000300037245 */ /* 0x000fe40000201400 */
[----:B------:R-:W-:Y:S02]  /*6660*/  FSEL R205, R18, -INF , !P5 ;  /* 0xff80000012cd7808 */ /* 0x000fe40006800000 */
[----:B------:R-:W-:Y:S01]  /*6670*/  FSEL R207, R19, -INF , !P3 ;  /* 0xff80000013cf7808 */ /* 0x000fe20005800000 */
[----:B------:R-:W-:Y:S01]  /*6680*/  FFMA.FTZ R13, R3, UR5, R32 ;  /* 0x00000005030d7c23 */ /* 0x000fe20008010020 */
[----:B------:R-:W-:Y:S01]  /*6690*/  FSEL R210, R17, -INF , !P1 ;  /* 0xff80000011d27808 */ /* 0x000fe20004800000 */
[C---:B--2---:R-:W-:Y:S01]  /*66a0*/  FFMA.FTZ R14, R3.reuse, UR5, R21 ;  /* 0x00000005030e7c23 */ /* 0x044fe20008010015 */
[C---:B------:R-:W-:Y:S01]  /*66b0*/  ISETP.GE.AND P5, PT, R12.reuse, R9, PT ;  /* 0x000000090c00720c */ /* 0x040fe20003fa6270 */
[----:B---3--:R-:W-:Y:S01]  /*66c0*/  FFMA.FTZ R15, R3, UR5, R22 ;  /* 0x00000005030f7c23 */ /* 0x008fe20008010016 */
        /* <DEDUP_REMOVED lines=14> */
[----:B------:R-:W2:Y:S01]  /*67b0*/  MUFU.TANH R24, R164 ;  /* 0x000000a400187308 */ /* 0x000ea20000002400 */
        /* <DEDUP_REMOVED lines=11> */
[----:B-1----:R-:W-:Y:S01]  /*6870*/  FFMA.FTZ R15, R12, UR5, R23 ;  /* 0x000000050c0f7c23 */ /* 0x002fe20008010017 */
[----:B------:R-:W-:Y:S01]  /*6880*/  FSEL R197, R14, -INF , !P1 ;  /* 0xff8000000ec57808 */ /* 0x000fe20004800000 */
[----:B----4-:R-:W-:Y:S01]  /*6890*/  FFMA.FTZ R12, R12, UR5, R16 ;  /* 0x000000050c0c7c23 */ /* 0x010fe20008010010 */
[----:B------:R-:W-:Y:S01]  /*68a0*/  FSEL R184, R7, -INF , !P4 ;  /* 0xff80000007b87808 */ /* 0x000fe20006000000 */
[----:B------:R-:W-:Y:S01]  /*68b0*/  MUFU.TANH R20, R169 ;  /* 0x000000a900147308 */ /* 0x000fe20000002400 */
[----:B------:R-:W-:-:S02]  /*68c0*/  I2FP.F32.S32 R7, R3 ;  /* 0x0000000300077245 */ /* 0x000fc40000201400 */
[----:B------:R-:W-:Y:S02]  /*68d0*/  FSEL R203, R13, -INF , !P0 ;  /* 0xff8000000dcb7808 */ /* 0x000fe40004000000 */
[----:B------:R-:W-:Y:S01]  /*68e0*/  ISETP.GE.AND P3, PT, R3, R9, PT ;  /* 0x000000090300720c */ /* 0x000fe20003f66270 */
[----:B------:R-:W-:Y:S01]  /*68f0*/  FFMA.FTZ R13, R7, UR5, R29 ;  /* 0x00000005070d7c23 */ /* 0x000fe2000801001d */
[C---:B------:R-:W-:Y:S01]  /*6900*/  ISETP.GE.AND P1, PT, R3.reuse, R8, PT ;  /* 0x000000080300720c */ /* 0x040fe20003f26270 */
[----:B------:R-:W1:Y:S01]  /*6910*/  MUFU.TANH R19, R173 ;  /* 0x000000ad00137308 */ /* 0x000e620000002400 */
[----:B------:R-:W-:Y:S01]  /*6920*/  ISETP.GE.AND P0, PT, R3, R11, PT ;  /* 0x0000000b0300720c */ /* 0x000fe20003f06270 */
[----:B------:R-:W-:Y:S01]  /*6930*/  FFMA.FTZ R16, R7, UR5, R27 ;  /* 0x0000000507107c23 */ /* 0x000fe2000801001b */
[----:B------:R-:W-:Y:S01]  /*6940*/  ISETP.GE.AND P4, PT, R3, R10, PT ;  /* 0x0000000a0300720c */ /* 0x000fe20003f86270 */
[----:B------:R-:W-:Y:S01]  /*6950*/  VIADD R3, R2, 0x78 ;  /* 0x0000007802037836 */ /* 0x000fe20000000000 */
[----:B------:R-:W-:Y:S01]  /*6960*/  FSEL R192, R15, -INF , !P6 ;  /* 0xff8000000fc07808 */ /* 0x000fe20007000000 */
[----:B--2---:R-:W-:Y:S01]  /*6970*/  FFMA.FTZ R18, R7, UR5, R24 ;  /* 0x0000000507127c23 */ /* 0x004fe20008010018 */
[----:B------:R-:W-:Y:S01]  /*6980*/  FSEL R185, R17, -INF , !P2 ;  /* 0xff80000011b97808 */ /* 0x000fe20005000000 */
[----:B------:R-:W2:Y:S01]  /*6990*/  MUFU.TANH R15, R175 ;  /* 0x000000af000f7308 */ /* 0x000ea20000002400 */
[----:B------:R-:W-:Y:S01]  /*69a0*/  FSEL R195, R12, -INF , !P5 ;  /* 0xff8000000cc37808 */ /* 0x000fe20006800000 */
[----:B---3--:R-:W-:Y:S01]  /*69b0*/  FFMA.FTZ R14, R7, UR5, R21 ;  /* 0x00000005070e7c23 */ /* 0x008fe20008010015 */
[----:B------:R-:W-:-:S02]  /*69c0*/  FSEL R177, R13, -INF , !P3 ;  /* 0xff8000000db17808 */ /* 0x000fc40005800000 */
[C---:B------:R-:W-:Y:S02]  /*69d0*/  ISETP.GE.AND P2, PT, R3.reuse, R9, PT ;  /* 0x000000090300720c */ /* 0x040fe40003f46270 */
[C---:B------:R-:W-:Y:S01]  /*69e0*/  ISETP.GE.AND P6, PT, R3.reuse, R8, PT ;  /* 0x000000080300720c */ /* 0x040fe20003fc6270 */
[----:B------:R3:W-:Y:S01]  /*69f0*/  MUFU.TANH R21, R174 ;  /* 0x000000ae00157308 */ /* 0x0007e20000002400 */
[C---:B------:R-:W-:Y:S02]  /*6a00*/  ISETP.GE.AND P5, PT, R3.reuse, R11, PT ;  /* 0x0000000b0300720c */ /* 0x040fe40003fa6270 */
[----:B------:R-:W-:Y:S02]  /*6a10*/  ISETP.GE.AND P3, PT, R3, R10, PT ;  /* 0x0000000a0300720c */ /* 0x000fe40003f66270 */
[----:B------:R-:W-:Y:S02]  /*6a20*/  I2FP.F32.S32 R3, R3 ;  /* 0x0000000300037245 */ /* 0x000fe40000201400 */
[----:B------:R-:W-:Y:S01]  /*6a30*/  I2FP.F32.S32 R7, R2 ;  /* 0x0000000200077245 */ /* 0x000fe20000201400 */
[----:B------:R-:W4:Y:S01]  /*6a40*/  MUFU.TANH R26, R167 ;  /* 0x000000a7001a7308 */ /* 0x000f220000002400 */
[----:B------:R-:W-:Y:S01]  /*6a50*/  FSEL R179, R16, -INF , !P1 ;  /* 0xff80000010b37808 */ /* 0x000fe20004800000 */
[C---:B------:R-:W-:Y:S01]  /*6a60*/  FFMA.FTZ R12, R3.reuse, UR5, R22 ;  /* 0x00000005030c7c23 */ /* 0x040fe20008010016 */
[----:B-1----:R-:W-:Y:S01]  /*6a70*/  FFMA.FTZ R13, R3, UR5, R19 ;  /* 0x00000005030d7c23 */ /* 0x002fe20008010013 */
[----:B------:R-:W-:-:S02]  /*6a80*/  FSEL R187, R18, -INF , !P0 ;  /* 0xff80000012bb7808 */ /* 0x000fc40004000000 */
[----:B------:R-:W-:Y:S02]  /*6a90*/  ISETP.GE.AND P0, PT, R2, R8, PT ;  /* 0x000000080200720c */ /* 0x000fe40003f06270 */
[----:B------:R1:W5:Y:S01]  /*6aa0*/  MUFU.TANH R17, R176 ;  /* 0x000000b000117308 */ /* 0x0003620000002400 */
[----:B---3--:R-:W-:Y:S01]  /*6ab0*/  FSEL R174, R12, -INF , !P2 ;  /* 0xff8000000cae7808 */ /* 0x008fe20005000000 */
[C---:B------:R-:W-:Y:S01]  /*6ac0*/  FFMA.FTZ R12, R3.reuse, UR5, R20 ;  /* 0x00000005030c7c23 */ /* 0x040fe20008010014 */
[----:B--2---:R-:W-:Y:S01]  /*6ad0*/  FFMA.FTZ R3, R3, UR5, R15 ;  /* 0x0000000503037c23 */ /* 0x004fe2000801000f */
[C---:B------:R-:W-:Y:S01]  /*6ae0*/  FFMA.FTZ R15, R7.reuse, UR5, R251 ;  /* 0x00000005070f7c23 */ /* 0x040fe200080100fb */
[----:B------:R-:W-:Y:S01]  /*6af0*/  FSEL R193, R14, -INF , !P4 ;  /* 0xff8000000ec17808 */ /* 0x000fe20006000000 */
[----:B------:R-:W-:Y:S01]  /*6b00*/  FFMA.FTZ R14, R7, UR5, R250 ;  /* 0x00000005070e7c23 */ /* 0x000fe200080100fa */
[C---:B------:R-:W-:Y:S01]  /*6b10*/  ISETP.GE.AND P1, PT, R2.reuse, R9, PT ;  /* 0x000000090200720c */ /* 0x040fe20003f26270 */
[----:B------:R2:W3:Y:S01]  /*6b20*/  MUFU.TANH R16, R186 ;  /* 0x000000ba00107308 */ /* 0x0004e20000002400 */
[----:B------:R-:W-:-:S02]  /*6b30*/  ISETP.GE.AND P4, PT, R2, R11, PT ;  /* 0x0000000b0200720c */ /* 0x000fc40003f86270 */
[C---:B------:R-:W-:Y:S01]  /*6b40*/  ISETP.GE.AND P2, PT, R2.reuse, R10, PT ;  /* 0x0000000a0200720c */ /* 0x040fe20003f46270 */
[----:B------:R-:W-:Y:S01]  /*6b50*/  VIADD R2, R2, 0x79 ;  /* 0x0000007902027836 */ /* 0x000fe20000000000 */
[----:B------:R-:W-:Y:S02]  /*6b60*/  FSEL R44, R15, -INF , !P0 ;  /* 0xff8000000f2c7808 */ /* 0x000fe40004000000 */
[----:B------:R-:W-:Y:S02]  /*6b70*/  PLOP3.LUT P0, PT, PT, PT, UP0, 0x80, 0x0 ;  /* 0x000000000000781c */ /* 0x000fe40003f0f008 */
[----:B-1----:R-:W-:Y:S01]  /*6b80*/  FSEL R176, R12, -INF , !P6 ;  /* 0xff8000000cb07808 */ /* 0x002fe20007000000 */
[----:B------:R-:W-:Y:S01]  /*6b90*/  FFMA.FTZ R12, R7, UR5, R252 ;  /* 0x00000005070c7c23 */ /* 0x000fe200080100fc */
[----:B------:R-:W-:Y:S01]  /*6ba0*/  FSEL R178, R13, -INF , !P5 ;  /* 0xff8000000db27808 */ /* 0x000fe20006800000 */
[----:B------:R-:W-:Y:S01]  /*6bb0*/  FFMA.FTZ R7, R7, UR5, R249 ;  /* 0x0000000507077c23 */ /* 0x000fe200080100f9 */
[----:B------:R-:W-:-:S02]  /*6bc0*/  ISETP.GE.AND P6, PT, R2, R9, PT ;  /* 0x000000090200720c */ /* 0x000fc40003fc6270 */
[----:B------:R-:W-:Y:S02]  /*6bd0*/  FSEL R41, R12, -INF , !P1 ;  /* 0xff8000000c297808 */ /* 0x000fe40004800000 */
[----:B--2---:R-:W-:Y:S02]  /*6be0*/  FSEL R186, R3, -INF , !P3 ;  /* 0xff80000003ba7808 */ /* 0x004fe40005800000 */
[C---:B------:R-:W-:Y:S02]  /*6bf0*/  ISETP.GE.AND P5, PT, R2.reuse, R8, PT ;  /* 0x000000080200720c */ /* 0x040fe40003fa6270 */
[C---:B------:R-:W-:Y:S02]  /*6c00*/  ISETP.GE.AND P3, PT, R2.reuse, R11, PT ;  /* 0x0000000b0200720c */ /* 0x040fe40003f66270 */
[----:B------:R-:W-:Y:S02]  /*6c10*/  ISETP.GE.AND P1, PT, R2, R10, PT ;  /* 0x0000000a0200720c */ /* 0x000fe40003f26270 */
[----:B------:R-:W-:-:S02]  /*6c20*/  I2FP.F32.S32 R2, R2 ;  /* 0x0000000200027245 */ /* 0x000fc40000201400 */
[----:B------:R-:W-:Y:S02]  /*6c30*/  FSEL R42, R14, -INF , !P4 ;  /* 0xff8000000e2a7808 */ /* 0x000fe40006000000 */
[----:B------:R-:W-:Y:S01]  /*6c40*/  FSEL R43, R7, -INF , !P2 ;  /* 0xff800000072b7808 */ /* 0x000fe20005000000 */
[C---:B----4-:R-:W-:Y:S01]  /*6c50*/  FFMA.FTZ R13, R2.reuse, UR5, R26 ;  /* 0x00000005020d7c23 */ /* 0x050fe2000801001a */
[C---:B------:R-:W-:Y:S01]  /*6c60*/  FFMA.FTZ R12, R2.reuse, UR5, R21 ;  /* 0x00000005020c7c23 */ /* 0x040fe20008010015 */
[C---:B-----5:R-:W-:Y:S01]  /*6c70*/  FFMA.FTZ R3, R2.reuse, UR5, R17 ;  /* 0x0000000502037c23 */ /* 0x060fe20008010011 */
[----:B---3--:R-:W-:Y:S02]  /*6c80*/  FFMA.FTZ R2, R2, UR5, R16 ;  /* 0x0000000502027c23 */ /* 0x008fe40008010010 */
        /* <DEDUP_REMOVED lines=30> */
[----:B------:R-:W3:Y:S08]  /*6e70*/  @!P1 LDC.64 R36, c[0x0][0x218] ;  /* 0x00008600ff249b82 */ /* 0x000ef00000000a00 */
[----:B------:R-:W3:Y:S01]  /*6e80*/  @!P1 LDC.64 R38, c[0x0][0x218] ;  /* 0x00008600ff269b82 */ /* 0x000ee20000000a00 */
[----:B--2---:R-:W-:-:S04]  /*6e90*/  IMAD.WIDE.U32 R12, R12, UR27, R234 ;  /* 0x0000001b0c0c7c25 */ /* 0x004fc8000f8e00ea */
        /* <DEDUP_REMOVED lines=52> */
[----:B---3--:R-:W-:-:S03]  /*71e0*/  @!P1 LEA R20, P3, R16, R36, 0x1 ;  /* 0x0000002410149211 */ /* 0x008fc600078608ff */
        /* <DEDUP_REMOVED lines=29> */
.L_x_567:
[----:B------:R-:W-:Y:S05]  /*73c0*/  BSYNC B0 ;  /* 0x0000000000007941 */ /* 0x000fea0003800000 */
.L_x_566:
[----:B------:R-:W0:Y:S02]  /*73d0*/  LDGDEPBAR ;  /* 0x00000000000079af */ /* 0x000e240000000000 */
.L_x_565:
[----:B------:R-:W-:Y:S01]  /*73e0*/  FMNMX.FTZ R2, R41, R52, !PT ;  /* 0x0000003429027209 */ /* 0x000fe20007810000 */
[----:B------:R-:W-:Y:S01]  /*73f0*/  ULDC UR23, c[0x0][0x2ec] ;  /* 0x0000bb0000177ab9 */ /* 0x000fe20000000800 */
        /* <DEDUP_REMOVED lines=12> */
[----:B------:R-:W-:Y:S03]  /*74c0*/  STL [R1+0x120], R223 ;  /* 0x000120df01007387 */ /* 0x000fe60000100800 */
[----:B------:R-:W-:Y:S01]  /*74d0*/  FMNMX.FTZ R2, R62, R2, !PT ;  /* 0x000000023e027209 */ /* 0x000fe20007810000 */
[----:B------:R-:W-:Y:S03]  /*74e0*/  STL [R1+0x11c], R222 ;  /* 0x00011cde01007387 */ /* 0x000fe60000100800 */
[----:B------:R-:W-:Y:S01]  /*74f0*/  FMNMX.FTZ R2, R96, R2, !PT ;  /* 0x0000000260027209 */ /* 0x000fe20007810000 */
[----:B------:R-:W-:Y:S03]  /*7500*/  STL [R1+0x118], R221 ;  /* 0x000118dd01007387 */ /* 0x000fe60000100800 */
        /* <DEDUP_REMOVED lines=31> */
[----:B--2---:R-:W-:Y:S01]  /*7700*/  LDSM.16.MT88.4 R24, [R218+0x8000] ;  /* 0x00800000da18783b */ /* 0x004fe20000004200 */
        /* <DEDUP_REMOVED lines=93> */
[----:B------:R-:W-:Y:S01]  /*7ce0*/  FMUL.FTZ R7, R73, UR23 ;  /* 0x0000001749077c20 */ /* 0x000fe20008410000 */
[----:B------:R-:W-:Y:S01]  /*7cf0*/  FMNMX.FTZ R3, R229, R3, !PT ;  /* 0x00000003e5037209 */ /* 0x000fe20007810000 */
[----:B------:R-:W1:Y:S01]  /*7d00*/  SHFL.BFLY PT, R13, R2, 0x2, 0x1f ;  /* 0x0c401f00020d7f89 */ /* 0x000e6200000e0000 */
[----:B------:R-:W-:-:S02]  /*7d10*/  FSETP.NEU.FTZ.AND P1, PT, R73, -INF , PT ;  /* 0xff8000004900780b */ /* 0x000fc40003f3d000 */
[----:B------:R-:W-:Y:S01]  /*7d20*/  FMNMX.FTZ R3, R226, R3, !PT ;  /* 0x00000003e2037209 */ /* 0x000fe20007810000 */
[----:B------:R-:W2:Y:S01]  /*7d30*/  SHFL.BFLY PT, R14, R71, 0x1, 0x1f ;  /* 0x0c201f00470e7f89 */ /* 0x000ea200000e0000 */
[----:B------:R-:W-:Y:S02]  /*7d40*/  FSEL R7, R7, RZ, P1 ;  /* 0x000000ff07077208 */ /* 0x000fe40000800000 */
[----:B------:R-:W-:-:S03]  /*7d50*/  FMNMX.FTZ R3, R214, R3, !PT ;  /* 0x00000003d6037209 */ /* 0x000fc60007810000 */
[----:B------:R-:W-:Y:S01]  /*7d60*/  FFMA.FTZ R12, R41, UR23, -R7 ;  /* 0x00000017290c7c23 */ /* 0x000fe20008010807 */
[----:B------:R-:W-:-:S03]  /*7d70*/  FMNMX.FTZ R3, R208, R3, !PT ;  /* 0x00000003d0037209 */ /* 0x000fc60007810000 */
[----:B------:R3:W-:Y:S01]  /*7d80*/  MUFU.EX2 R166, R12 ;  /* 0x0000000c00a67308 */ /* 0x0007e20000000800 */
[----:B-1----:R-:W-:Y:S01]  /*7d90*/  FMNMX.FTZ R2, R2, R13, !PT ;  /* 0x0000000d02027209 */ /* 0x002fe20007810000 */
[----:B------:R-:W-:Y:S01]  /*7da0*/  FFMA.FTZ R13, R53, UR23, -R7 ;  /* 0x00000017350d7c23 */ /* 0x000fe20008010807 */
[----:B--2---:R-:W-:-:S03]  /*7db0*/  FMNMX.FTZ R71, R71, R14, !PT ;  /* 0x0000000e47477209 */ /* 0x004fc60007810000 */
[----:B------:R-:W1:Y:S02]  /*7dc0*/  SHFL.BFLY PT, R70, R2, 0x1, 0x1f ;  /* 0x0c201f0002467f89 */ /* 0x000e6400000e0000 */
[----:B------:R-:W-:Y:S01]  /*7dd0*/  MUFU.EX2 R238, R13 ;  /* 0x0000000d00ee7308 */ /* 0x000fe20000000800 */
[----:B---3--:R-:W-:Y:S01]  /*7de0*/  FMNMX.FTZ R12, R205, R3, !PT ;  /* 0x00000003cd0c7209 */ /* 0x008fe20007810000 */
[----:B------:R-:W-:Y:S01]  /*7df0*/  FFMA.FTZ R3, R52, UR23, -R7 ;  /* 0x0000001734037c23 */ /* 0x000fe20008010807 */
[C---:B------:R-:W-:Y:S01]  /*7e00*/  FMUL.FTZ R14, R71.reuse, UR23 ;  /* 0x00000017470e7c20 */ /* 0x040fe20008410000 */
[----:B------:R-:W-:Y:S02]  /*7e10*/  FSETP.NEU.FTZ.AND P1, PT, R71, -INF , PT ;  /* 0xff8000004700780b */ /* 0x000fe40003f3d000 */
[----:B------:R-:W-:Y:S02]  /*7e20*/  FMNMX.FTZ R12, R199, R12, !PT ;  /* 0x0000000cc70c7209 */ /* 0x000fe40007810000 */
[----:B------:R2:W-:Y:S02]  /*7e30*/  MUFU.EX2 R164, R3 ;  /* 0x0000000300a47308 */ /* 0x0005e40000000800 */
[----:B------:R-:W-:-:S04]  /*7e40*/  FMNMX.FTZ R12, R196, R12, !PT ;  /* 0x0000000cc40c7209 */ /* 0x000fc80007810000 */
[----:B------:R-:W-:-:S04]  /*7e50*/  FMNMX.FTZ R12, R185, R12, !PT ;  /* 0x0000000cb90c7209 */ /* 0x000fc80007810000 */
[----:B------:R-:W-:-:S04]  /*7e60*/  FMNMX.FTZ R12, R179, R12, !PT ;  /* 0x0000000cb30c7209 */ /* 0x000fc80007810000 */
[----:B------:R-:W-:Y:S02]  /*7e70*/  FMNMX.FTZ R12, R176, R12, !PT ;  /* 0x0000000cb00c7209 */ /* 0x000fe40007810000 */
[----:B-1----:R-:W-:Y:S01]  /*7e80*/  FMNMX.FTZ R70, R2, R70, !PT ;  /* 0x0000004602467209 */ /* 0x002fe20007810000 */
[----:B--2---:R-:W-:Y:S01]  /*7e90*/  FFMA.FTZ R3, R55, UR23, -R7 ;  /* 0x0000001737037c23 */ /* 0x004fe20008010807 */
[----:B------:R-:W-:-:S03]  /*7ea0*/  FMNMX.FTZ R12, R172, R12, !PT ;  /* 0x0000000cac0c7209 */ /* 0x000fc60007810000 */
[----:B------:R1:W2:Y:S02]  /*7eb0*/  MUFU.EX2 R17, R3 ;  /* 0x0000000300117308 */ /* 0x0002a40000000800 */
[----:B-1----:R-:W-:Y:S01]  /*7ec0*/  FFMA.FTZ R3, R54, UR23, -R7 ;  /* 0x0000001736037c23 */ /* 0x002fe20008010807 */
[----:B--2---:R-:W-:Y:S04]  /*7ed0*/  STL [R1+0xa4], R17 ;  /* 0x0000a41101007387 */ /* 0x004fe80000100800 */
[----:B------:R-:W-:Y:S01]  /*7ee0*/  STL [R1+0x138], R71 ;  /* 0x0001384701007387 */ /* 0x000fe20000100800 */
[----:B------:R-:W1:Y:S03]  /*7ef0*/  MUFU.EX2 R3, R3 ;  /* 0x0000000300037308 */ /* 0x000e660000000800 */
[----:B-1----:R1:W-:Y:S02]  /*7f00*/  STL [R1+0xac], R3 ;  /* 0x0000ac0301007387 */ /* 0x0023e40000100800 */
[----:B-1----:R-:W-:-:S02]  /*7f10*/  FSEL R3, R14, RZ, P1 ;  /* 0x000000ff0e037208 */ /* 0x002fc40000800000 */
[----:B------:R-:W-:Y:S01]  /*7f20*/  FSETP.NEU.FTZ.AND P1, PT, R70, -INF , PT ;  /* 0xff8000004600780b */ /* 0x000fe20003f3d000 */
[----:B------:R-:W1:Y:S02]  /*7f30*/  SHFL.BFLY PT, R14, R12, 0x2, 0x1f ;  /* 0x0c401f000c0e7f89 */ /* 0x000e6400000e0000 */
[--C-:B------:R-:W-:Y:S01]  /*7f40*/  FFMA.FTZ R13, R42, UR23, -R3.reuse ;  /* 0x000000172a0d7c23 */ /* 0x100fe20008010803 */
[----:B------:R-:W-:-:S03]  /*7f50*/  FFMA.FTZ R2, R56, UR23, -R3 ;  /* 0x0000001738027c23 */ /* 0x000fc60008010803 */
[----:B------:R2:W3:Y:S08]  /*7f60*/  MUFU.EX2 R9, R13 ;  /* 0x0000000d00097308 */ /* 0x0004f00000000800 */
[----:B------:R4:W4:Y:S01]  /*7f70*/  MUFU.EX2 R10, R2 ;  /* 0x00000002000a7308 */ /* 0x0009220000000800 */
[----:B--2---:R-:W-:Y:S01]  /*7f80*/  FFMA.FTZ R13, R58, UR23, -R3 ;  /* 0x000000173a0d7c23 */ /* 0x004fe20008010803 */
[----:B---3--:R-:W-:Y:S01]  /*7f90*/  STL [R1+0x50], R9 ;  /* 0x0000500901007387 */ /* 0x008fe20000100800 */
[----:B-1----:R-:W-:-:S05]  /*7fa0*/  FMNMX.FTZ R12, R12, R14, !PT ;  /* 0x0000000e0c0c7209 */ /* 0x002fca0007810000 */
[----:B------:R1:W-:Y:S01]  /*7fb0*/  MUFU.EX2 R167, R13 ;  /* 0x0000000d00a77308 */ /* 0x0003e20000000800 */
[----:B----4-:R-:W-:Y:S01]  /*7fc0*/  FMUL.FTZ R2, R70, UR23 ;  /* 0x0000001746027c20 */ /* 0x010fe20008410000 */
[----:B------:R-:W-:Y:S04]  /*7fd0*/  STL [R1+0x4c], R10 ;  /* 0x00004c0a01007387 */ /* 0x000fe80000100800 */
[----:B------:R-:W-:Y:S01]  /*7fe0*/  FSEL R2, R2, RZ, P1 ;  /* 0x000000ff02027208 */ /* 0x000fe20000800000 */
[----:B------:R2:W-:Y:S04]  /*7ff0*/  STL [R1+0x13c], R70 ;  /* 0x00013c4601007387 */ /* 0x0005e80000100800 */
[----:B------:R-:W-:Y:S01]  /*8000*/  FFMA.FTZ R0, R61, UR23, -R2 ;  /* 0x000000173d007c23 */ /* 0x000fe20008010802 */
[----:B-1----:R-:W-:-:S03]  /*8010*/  FFMA.FTZ R13, R57, UR23, -R3 ;  /* 0x00000017390d7c23 */ /* 0x002fc60008010803 */
[----:B------:R1:W-:Y:S08]  /*8020*/  MUFU.EX2 R8, R0 ;  /* 0x0000000000087308 */ /* 0x0003f00000000800 */
[----:B--2---:R2:W-:Y:S01]  /*8030*/  MUFU.EX2 R70, R13 ;  /* 0x0000000d00467308 */ /* 0x0045e20000000800 */
[----:B-1----:R-:W-:-:S07]  /*8040*/  FFMA.FTZ R0, R68, UR23, -R2 ;  /* 0x0000001744007c23 */ /* 0x002fce0008010802 */
[----:B------:R1:W-:Y:S01]  /*8050*/  MUFU.EX2 R125, R0 ;  /* 0x00000000007d7308 */ /* 0x0003e20000000800 */
[----:B--2---:R-:W-:-:S07]  /*8060*/  FFMA.FTZ R13, R43, UR23, -R2 ;  /* 0x000000172b0d7c23 */ /* 0x004fce0008010802 */
[----:B------:R-:W2:Y:S01]  /*8070*/  MUFU.EX2 R4, R13 ;  /* 0x0000000d00047308 */ /* 0x000ea20000000800 */
[----:B-1----:R-:W-:-:S07]  /*8080*/  FFMA.FTZ R0, R63, UR23, -R2 ;  /* 0x000000173f007c23 */ /* 0x002fce0008010802 */
[----:B------:R1:W3:Y:S01]  /*8090*/  MUFU.EX2 R71, R0 ;  /* 0x0000000000477308 */ /* 0x0002e20000000800 */
[----:B--2---:R-:W-:Y:S04]  /*80a0*/  STL [R1+0x3c], R4 ;  /* 0x00003c0401007387 */ /* 0x004fe80000100800 */
[----:B------:R-:W-:Y:S04]  /*80b0*/  STL [R1+0x38], R8 ;  /* 0x0000380801007387 */ /* 0x000fe80000100800 */
[----:B------:R-:W-:Y:S01]  /*80c0*/  STL [R1+0x140], R6 ;  /* 0x0001400601007387 */ /* 0x000fe20000100800 */
[----:B-1----:R-:W-:-:S03]  /*80d0*/  FFMA.FTZ R0, R59, UR23, -R7 ;  /* 0x000000173b007c23 */ /* 0x002fc60008010807 */
[----:B------:R1:W-:Y:S01]  /*80e0*/  STL [R1+0x144], R5 ;  /* 0x0001440501007387 */ /* 0x0003e20000100800 */
[----:B------:R2:W-:Y:S03]  /*80f0*/  MUFU.EX2 R235, R0 ;  /* 0x0000000000eb7308 */ /* 0x0005e60000000800 */
[----:B------:R-:W4:Y:S04]  /*8100*/  SHFL.BFLY PT, R13, R12, 0x1, 0x1f ;  /* 0x0c201f000c0d7f89 */ /* 0x000f2800000e0000 */
[----:B-1----:R-:W3:Y:S01]  /*8110*/  LDL.LU R5, [R1+0xac] ;  /* 0x0000ac0001057983 */ /* 0x002ee20000300800 */
[----:B----4-:R-:W-:-:S04]  /*8120*/  FMNMX.FTZ R72, R12, R13, !PT ;  /* 0x0000000d0c487209 */ /* 0x010fc80007810000 */
[C---:B------:R-:W-:Y:S01]  /*8130*/  FSETP.NEU.FTZ.AND P1, PT, R72.reuse, -INF , PT ;  /* 0xff8000004800780b */ /* 0x040fe20003f3d000 */
[----:B--2---:R-:W-:-:S05]  /*8140*/  FMUL.FTZ R0, R72, UR23 ;  /* 0x0000001748007c20 */ /* 0x004fca0008410000 */
[----:B------:R-:W-:Y:S01]  /*8150*/  FSEL R0, R0, RZ, P1 ;  /* 0x000000ff00007208 */ /* 0x000fe20000800000 */
[----:B------:R-:W-:Y:S01]  /*8160*/  FFMA.FTZ R12, R62, UR23, -R7 ;  /* 0x000000173e0c7c23 */ /* 0x000fe20008010807 */
[----:B------:R-:W-:-:S03]  /*8170*/  F2FP.F16.F32.PACK_AB R13, R8, R4 ;  /* 0x00000004080d723e */ /* 0x000fc600000000ff */
[----:B------:R-:W-:-:S04]  /*8180*/  FFMA.FTZ R16, R44, UR23, -R0 ;  /* 0x000000172c107c23 */ /* 0x000fc80008010800 */
[----:B------:R1:W-:Y:S01]  /*8190*/  MUFU.EX2 R4, R16 ;  /* 0x0000001000047308 */ /* 0x0003e20000000800 */
[----:B------:R-:W-:Y:S02]  /*81a0*/  F2FP.F16.F32.PACK_AB R14, R70, R167 ;  /* 0x000000a7460e723e */ /* 0x000fe400000000ff */
[----:B---3--:R-:W-:Y:S01]  /*81b0*/  F2FP.F16.F32.PACK_AB R15, R71, R125 ;  /* 0x0000007d470f723e */ /* 0x008fe200000000ff */
[----:B------:R-:W-:Y:S04]  /*81c0*/  STL [R1+0x148], R72 ;  /* 0x0001484801007387 */ /* 0x000fe80000100800 */
[----:B------:R2:W-:Y:S01]  /*81d0*/  MUFU.EX2 R243, R12 ;  /* 0x0000000c00f37308 */ /* 0x0005e20000000800 */
[----:B------:R-:W-:Y:S01]  /*81e0*/  STL [R1+0x14c], R70 ;  /* 0x00014c4601007387 */ /* 0x000fe20000100800 */
[----:B-1----:R-:W-:-:S06]  /*81f0*/  FFMA.FTZ R16, R81, UR23, -R0 ;  /* 0x0000001751107c23 */ /* 0x002fcc0008010800 */
[----:B------:R1:W-:Y:S01]  /*8200*/  MUFU.EX2 R8, R16 ;  /* 0x0000001000087308 */ /* 0x0003e20000000800 */
[----:B--2---:R-:W-:Y:S01]  /*8210*/  F2FP.F16.F32.PACK_AB R12, R10, R9 ;  /* 0x000000090a0c723e */ /* 0x004fe200000000ff */
[----:B------:R2:W-:Y:S06]  /*8220*/  STL [R1+0x150], R71 ;  /* 0x0001504701007387 */ /* 0x0005ec0000100800 */
[----:B------:R-:W-:Y:S01]  /*8230*/  HMMA.16816.F32 R92, R12, R32, RZ ;  /* 0x000000200c5c723c */ /* 0x000fe200000018ff */
[----:B-1----:R-:W-:-:S05]  /*8240*/  FFMA.FTZ R16, R84, UR23, -R0 ;  /* 0x0000001754107c23 */ /* 0x002fca0008010800 */
[C---:B------:R-:W-:Y:S06]  /*8250*/  HMMA.16816.F32 R88, R12.reuse, R34, RZ ;  /* 0x000000220c58723c */ /* 0x040fec00000018ff */
[C---:B------:R-:W-:Y:S01]  /*8260*/  HMMA.16816.F32 R84, R12.reuse, R28, RZ ;  /* 0x0000001c0c54723c */ /* 0x040fe200000018ff */
[----:B--2---:R1:W-:Y:S05]  /*8270*/  MUFU.EX2 R71, R16 ;  /* 0x0000001000477308 */ /* 0x0043ea0000000800 */
[C---:B------:R-:W-:Y:S06]  /*8280*/  HMMA.16816.F32 R76, R12.reuse, R24, RZ ;  /* 0x000000180c4c723c */ /* 0x040fec00000018ff */
[C---:B------:R-:W-:Y:S06]  /*8290*/  HMMA.16816.F32 R64, R12.reuse, R26, RZ ;  /* 0x0000001a0c40723c */ /* 0x040fec00000018ff */
[----:B------:R-:W-:Y:S01]  /*82a0*/  HMMA.16816.F32 R60, R12, R20, RZ ;  /* 0x000000140c3c723c */ /* 0x000fe200000018ff */
[----:B-1----:R-:W-:-:S05]  /*82b0*/  FFMA.FTZ R16, R82, UR23, -R0 ;  /* 0x0000001752107c23 */ /* 0x002fca0008010800 */
[C---:B------:R-:W-:Y:S06]  /*82c0*/  HMMA.16816.F32 R80, R12.reuse, R30, RZ ;  /* 0x0000001e0c50723c */ /* 0x040fec00000018ff */
[----:B------:R-:W-:Y:S01]  /*82d0*/  HMMA.16816.F32 R52, R12, R22, RZ ;  /* 0x000000160c34723c */ /* 0x000fe200000018ff */
[----:B------:R1:W2:Y:S06]  /*82e0*/  MUFU.EX2 R6, R16 ;  /* 0x0000001000067308 */ /* 0x0002ac0000000800 */
[----:B------:R-:W-:-:S04]  /*82f0*/  FFMA.FTZ R12, R98, UR23, -R0 ;  /* 0x00000017620c7c23 */ /* 0x000fc80008010800 */
[----:B------:R3:W-:Y:S01]  /*8300*/  MUFU.EX2 R223, R12 ;  /* 0x0000000c00df7308 */ /* 0x0007e20000000800 */
[----:B-1----:R-:W-:Y:S01]  /*8310*/  FFMA.FTZ R16, R96, UR23, -R7 ;  /* 0x0000001760107c23 */ /* 0x002fe20008010807 */
[----:B---3--:R-:W-:-:S06]  /*8320*/  FFMA.FTZ R12, R102, UR23, -R3 ;  /* 0x00000017660c7c23 */ /* 0x008fcc0008010803 */
[----:B------:R1:W-:Y:S01]  /*8330*/  MUFU.EX2 R228, R12 ;  /* 0x0000000c00e47308 */ /* 0x0003e20000000800 */
[----:B--2---:R-:W-:-:S07]  /*8340*/  F2FP.F16.F32.PACK_AB R19, R6, R71 ;  /* 0x000000470613723e */ /* 0x004fce00000000ff */
[----:B------:R2:W-:Y:S01]  /*8350*/  MUFU.EX2 R70, R16 ;  /* 0x0000001000467308 */ /* 0x0005e20000000800 */
[----:B-1----:R-:W-:-:S07]  /*8360*/  FFMA.FTZ R12, R101, UR23, -R3 ;  /* 0x00000017650c7c23 */ /* 0x002fce0008010803 */
[----:B------:R1:W-:Y:S01]  /*8370*/  MUFU.EX2 R222, R12 ;  /* 0x0000000c00de7308 */ /* 0x0003e20000000800 */
[----:B--2---:R-:W-:-:S07]  /*8380*/  FFMA.FTZ R16, R97, UR23, -R0 ;  /* 0x0000001761107c23 */ /* 0x004fce0008010800 */
[----:B------:R2:W-:Y:S01]  /*8390*/  MUFU.EX2 R248, R16 ;  /* 0x0000001000f87308 */ /* 0x0005e20000000800 */
[----:B-1----:R-:W-:-:S07]  /*83a0*/  FFMA.FTZ R12, R100, UR23, -R3 ;  /* 0x00000017640c7c23 */ /* 0x002fce0008010803 */
[----:B------:R1:W-:Y:S01]  /*83b0*/  MUFU.EX2 R216, R12 ;  /* 0x0000000c00d87308 */ /* 0x0003e20000000800 */
[----:B--2---:R-:W-:Y:S01]  /*83c0*/  F2FP.F16.F32.PACK_AB R16, R164, R166 ;  /* 0x000000a6a410723e */ /* 0x004fe200000000ff */
[----:B-1----:R-:W-:-:S06]  /*83d0*/  FFMA.FTZ R12, R99, UR23, -R3 ;  /* 0x00000017630c7c23 */ /* 0x002fcc0008010803 */
[----:B------:R1:W2:Y:S02]  /*83e0*/  MUFU.EX2 R252, R12 ;  /* 0x0000000c00fc7308 */ /* 0x0002a40000000800 */
[----:B-1----:R-:W-:-:S06]  /*83f0*/  FFMA.FTZ R12, R106, UR23, -R2 ;  /* 0x000000176a0c7c23 */ /* 0x002fcc0008010802 */
[----:B------:R1:W-:Y:S01]  /*8400*/  MUFU.EX2 R225, R12 ;  /* 0x0000000c00e17308 */ /* 0x0003e20000000800 */
[--C-:B------:R-:W-:Y:S01]  /*8410*/  FFMA.FTZ R13, R105, UR23, -R2.reuse ;  /* 0x00000017690d7c23 */ /* 0x100fe20008010802 */
[----:B-1----:R-:W-:-:S06]  /*8420*/  FFMA.FTZ R12, R103, UR23, -R2 ;  /* 0x00000017670c7c23 */ /* 0x002fcc0008010802 */
[----:B------:R1:W3:Y:S08]  /*8430*/  MUFU.EX2 R232, R12 ;  /* 0x0000000c00e87308 */ /* 0x0002f00000000800 */
[----:B------:R-:W-:Y:S01]  /*8440*/  MUFU.EX2 R9, R13 ;  /* 0x0000000d00097308 */ /* 0x000fe20000000800 */
[----:B-1----:R-:W-:-:S07]  /*8450*/  FFMA.FTZ R12, R104, UR23, -R2 ;  /* 0x00000017680c7c23 */ /* 0x002fce0008010802 */
[----:B------:R1:W4:Y:S01]  /*8460*/  MUFU.EX2 R201, R12 ;  /* 0x0000000c00c97308 */ /* 0x0003220000000800 */
[----:B--2---:R-:W-:Y:S01]  /*8470*/  F2FP.F16.F32.PACK_AB R14, R252, R216 ;  /* 0x000000d8fc0e723e */ /* 0x004fe200000000ff */
[----:B-1----:R-:W-:Y:S01]  /*8480*/  FFMA.FTZ R12, R108, UR23, -R0 ;  /* 0x000000176c0c7c23 */ /* 0x002fe20008010800 */
[----:B------:R-:W-:Y:S02]  /*8490*/  F2FP.F16.F32.PACK_AB R18, R5, R17 ;  /* 0x000000110512723e */ /* 0x000fe400000000ff */
[----:B------:R-:W-:-:S07]  /*84a0*/  F2FP.F16.F32.PACK_AB R17, R8, R4 ;  /* 0x000000040811723e */ /* 0x000fce00000000ff */
        /* <DEDUP_REMOVED lines=10> */
[----:B------:R-:W2:Y:S04]  /*8550*/  LDSM.16.MT88.4 R20, [R218+0x8800] ;  /* 0x00880000da14783b */ /* 0x000ea80000004200 */
[----:B------:R-:W2:Y:S01]  /*8560*/  LDSM.16.MT88.4 R16, [R219+0x8800] ;  /* 0x00880000db10783b */ /* 0x000ea20000004200 */
[----:B------:R1:W-:Y:S01]  /*8570*/  MUFU.EX2 R221, R12 ;  /* 0x0000000c00dd7308 */ /* 0x0003e20000000800 */
[----:B---3--:R-:W-:-:S02]  /*8580*/  F2FP.F16.F32.PACK_AB R13, R232, R225 ;  /* 0x000000e1e80d723e */ /* 0x008fc400000000ff */
[----:B----4-:R-:W-:Y:S01]  /*8590*/  F2FP.F16.F32.PACK_AB R15, R9, R201 ;  /* 0x000000c9090f723e */ /* 0x010fe200000000ff */
[----:B-1----:R-:W-:-:S04]  /*85a0*/  FFMA.FTZ R12, R107, UR23, -R0 ;  /* 0x000000176b0c7c23 */ /* 0x002fc80008010800 */
[----:B------:R1:W3:Y:S02]  /*85b0*/  MUFU.EX2 R11, R12 ;  /* 0x0000000c000b7308 */ /* 0x0002e40000000800 */
[----:B-1----:R-:W-:-:S07]  /*85c0*/  F2FP.F16.F32.PACK_AB R12, R222, R228 ;  /* 0x000000e4de0c723e */ /* 0x002fce00000000ff */
[C---:B------:R-:W-:Y:S06]  /*85d0*/  HMMA.16816.F32 R132, R12.reuse, R28, R92 ;  /* 0x0000001c0c84723c */ /* 0x040fec000000185c */
[C---:B------:R-:W-:Y:S06]  /*85e0*/  HMMA.16816.F32 R104, R12.reuse, R30, R88 ;  /* 0x0000001e0c68723c */ /* 0x040fec0000001858 */
[C---:B--2---:R-:W-:Y:S06]  /*85f0*/  HMMA.16816.F32 R92, R12.reuse, R24, R84 ;  /* 0x000000180c5c723c */ /* 0x044fec0000001854 */
        /* <DEDUP_REMOVED lines=8> */
[----:B---3--:R-:W-:-:S07]  /*8680*/  F2FP.F16.F32.PACK_AB R15, R11, R221 ;  /* 0x000000dd0b0f723e */ /* 0x008fce00000000ff */
[C---:B------:R-:W-:Y:S06]  /*8690*/  HMMA.16816.F32 R60, R12.reuse, R28, R56 ;  /* 0x0000001c0c3c723c */ /* 0x040fec0000001838 */
[C---:B------:R-:W-:Y:S01]  /*86a0*/  HMMA.16816.F32 R56, R12.reuse, R30, R48 ;  /* 0x0000001e0c38723c */ /* 0x040fe20000001830 */
[----:B------:R1:W-:Y:S04]  /*86b0*/  STL [R1+0x10], R4 ;  /* 0x0000100401007387 */ /* 0x0003e80000100800 */
[----:B------:R-:W2:Y:S01]  /*86c0*/  LDSM.16.MT88.4 R28, [R217+0x9000] ;  /* 0x00900000d91c783b */ /* 0x000ea20000004200 */
[C---:B------:R-:W-:Y:S06]  /*86d0*/  HMMA.16816.F32 R52, R12.reuse, R24, R44 ;  /* 0x000000180c34723c */ /* 0x040fec000000182c */
[C---:B------:R-:W-:Y:S01]  /*86e0*/  HMMA.16816.F32 R48, R12.reuse, R26, R40 ;  /* 0x0000001a0c30723c */ /* 0x040fe20000001828 */
[----:B------:R-:W3:Y:S05]  /*86f0*/  LDSM.16.MT88.4 R24, [R220+0x9000] ;  /* 0x00900000dc18783b */ /* 0x000eea0000004200 */
[C---:B------:R-:W-:Y:S06]  /*8700*/  HMMA.16816.F32 R44, R12.reuse, R20, R36 ;  /* 0x000000140c2c723c */ /* 0x040fec0000001824 */
[C---:B------:R-:W-:Y:S01]  /*8710*/  HMMA.16816.F32 R40, R12.reuse, R22, R96 ;  /* 0x000000160c28723c */ /* 0x040fe20000001860 */
[----:B------:R-:W4:Y:S05]  /*8720*/  LDSM.16.MT88.4 R20, [R218+0x9000] ;  /* 0x00900000da14783b */ /* 0x000f2a0000004200 */
[C---:B------:R-:W-:Y:S06]  /*8730*/  HMMA.16816.F32 R36, R12.reuse, R16, R100 ;  /* 0x000000100c24723c */ /* 0x040fec0000001864 */
[----:B------:R-:W-:Y:S01]  /*8740*/  HMMA.16816.F32 R32, R12, R18, R32 ;  /* 0x000000120c20723c */ /* 0x000fe20000001820 */
[----:B------:R-:W4:Y:S06]  /*8750*/  LDSM.16.MT88.4 R16, [R219+0x9000] ;  /* 0x00900000db10783b */ /* 0x000f2c0000004200 */
        /* <DEDUP_REMOVED lines=20> */
[--C-:B------:R-:W-:Y:S01]  /*88a0*/  FFMA.FTZ R13, R112, UR23, -R2.reuse ;  /* 0x00000017700d7c23 */ /* 0x100fe20008010802 */
[----:B-1----:R-:W-:-:S06]  /*88b0*/  FFMA.FTZ R12, R122, UR23, -R2 ;  /* 0x000000177a0c7c23 */ /* 0x002fcc0008010802 */
[----:B------:R1:W-:Y:S01]  /*88c0*/  MUFU.EX2 R224, R12 ;  /* 0x0000000c00e07308 */ /* 0x0003e20000000800 */
[----:B------:R2:W-:Y:S01]  /*88d0*/  STL [R1+0xc], R8 ;  /* 0x00000c0801007387 */ /* 0x0005e20000100800 */
[----:B-1----:R-:W-:-:S06]  /*88e0*/  FFMA.FTZ R12, R118, UR23, -R2 ;  /* 0x00000017760c7c23 */ /* 0x002fcc0008010802 */
[----:B------:R1:W3:Y:S08]  /*88f0*/  MUFU.EX2 R169, R12 ;  /* 0x0000000c00a97308 */ /* 0x0002f00000000800 */
[----:B------:R-:W-:Y:S01]  /*8900*/  MUFU.EX2 R234, R13 ;  /* 0x0000000d00ea7308 */ /* 0x000fe20000000800 */
[----:B-1----:R-:W-:-:S07]  /*8910*/  FFMA.FTZ R12, R114, UR23, -R2 ;  /* 0x00000017720c7c23 */ /* 0x002fce0008010802 */
[----:B------:R1:W4:Y:S02]  /*8920*/  MUFU.EX2 R126, R12 ;  /* 0x0000000c007e7308 */ /* 0x0003240000000800 */
[----:B-1----:R-:W-:-:S06]  /*8930*/  FFMA.FTZ R12, R124, UR23, -R0 ;  /* 0x000000177c0c7c23 */ /* 0x002fcc0008010800 */
[----:B--2---:R1:W-:Y:S01]  /*8940*/  MUFU.EX2 R8, R12 ;  /* 0x0000000c00087308 */ /* 0x0043e20000000800 */
[----:B---3--:R-:W-:Y:S02]  /*8950*/  F2FP.F16.F32.PACK_AB R13, R169, R224 ;  /* 0x000000e0a90d723e */ /* 0x008fe400000000ff */
[----:B------:R-:W-:Y:S01]  /*8960*/  F2FP.F16.F32.PACK_AB R14, R233, R240 ;  /* 0x000000f0e90e723e */ /* 0x000fe200000000ff */
[----:B-1----:R-:W-:-:S04]  /*8970*/  FFMA.FTZ R12, R123, UR23, -R0 ;  /* 0x000000177b0c7c23 */ /* 0x002fc80008010800 */
[----:B------:R1:W2:Y:S01]  /*8980*/  MUFU.EX2 R244, R12 ;  /* 0x0000000c00f47308 */ /* 0x0002a20000000800 */
[----:B----4-:R-:W-:Y:S02]  /*8990*/  F2FP.F16.F32.PACK_AB R15, R234, R126 ;  /* 0x0000007eea0f723e */ /* 0x010fe400000000ff */
[----:B-1----:R-:W-:-:S07]  /*89a0*/  F2FP.F16.F32.PACK_AB R12, R72, R236 ;  /* 0x000000ec480c723e */ /* 0x002fce00000000ff */
[C---:B------:R-:W-:Y:S06]  /*89b0*/  HMMA.16816.F32 R132, R12.reuse, R28, R132 ;  /* 0x0000001c0c84723c */ /* 0x040fec0000001884 */
[C---:B------:R-:W-:Y:S06]  /*89c0*/  HMMA.16816.F32 R96, R12.reuse, R30, R104 ;  /* 0x0000001e0c60723c */ /* 0x040fec0000001868 */
        /* <DEDUP_REMOVED lines=22> */
[----:B------:R-:W-:-:S04]  /*8b30*/  FFMA.FTZ R12, R146, UR23, -R7 ;  /* 0x00000017920c7c23 */ /* 0x000fc80008010807 */
        /* <DEDUP_REMOVED lines=11> */
[----:B--2---:R-:W-:Y:S02]  /*8bf0*/  IMAD.MOV.U32 R141, RZ, RZ, R10 ;  /* 0x000000ffff8d7224 */ /* 0x004fe400078e000a */
[----:B-1----:R-:W-:-:S05]  /*8c00*/  FFMA.FTZ R12, R144, UR23, -R3 ;  /* 0x00000017900c7c23 */ /* 0x002fca0008010803 */
        /* <DEDUP_REMOVED lines=11> */
[----:B--2---:R-:W-:Y:S01]  /*8cc0*/  MOV R142, R13 ;  /* 0x0000000d008e7202 */ /* 0x004fe20000000f00 */
[----:B------:R-:W-:-:S06]  /*8cd0*/  FFMA.FTZ R13, R129, UR23, -R2 ;  /* 0x00000017810d7c23 */ /* 0x000fcc0008010802 */
[----:B------:R-:W-:Y:S01]  /*8ce0*/  MUFU.EX2 R188, R13 ;  /* 0x0000000d00bc7308 */ /* 0x000fe20000000800 */
[----:B-1----:R-:W-:-:S07]  /*8cf0*/  FFMA.FTZ R12, R138, UR23, -R2 ;  /* 0x000000178a0c7c23 */ /* 0x002fce0008010802 */
[----:B------:R1:W2:Y:S02]  /*8d00*/  MUFU.EX2 R14, R12 ;  /* 0x0000000c000e7308 */ /* 0x0002a40000000800 */
[----:B-1----:R-:W-:-:S06]  /*8d10*/  FFMA.FTZ R12, R148, UR23, -R0 ;  /* 0x00000017940c7c23 */ /* 0x002fcc0008010800 */
[----:B------:R1:W-:Y:S01]  /*8d20*/  MUFU.EX2 R200, R12 ;  /* 0x0000000c00c87308 */ /* 0x0003e20000000800 */
[----:B--2---:R-:W-:Y:S01]  /*8d30*/  IMAD.MOV.U32 R148, RZ, RZ, R14 ;  /* 0x000000ffff947224 */ /* 0x004fe200078e000e */
[----:B------:R-:W-:Y:S02]  /*8d40*/  F2FP.F16.F32.PACK_AB R13, R242, R140 ;  /* 0x0000008cf20d723e */ /* 0x000fe400000000ff */
[----:B------:R-:W-:Y:S01]  /*8d50*/  F2FP.F16.F32.PACK_AB R14, R189, R137 ;  /* 0x00000089bd0e723e */ /* 0x000fe200000000ff */
[----:B-1----:R-:W-:-:S04]  /*8d60*/  FFMA.FTZ R12, R145, UR23, -R0 ;  /* 0x00000017910c7c23 */ /* 0x002fc80008010800 */
[----:B------:R1:W2:Y:S01]  /*8d70*/  MUFU.EX2 R190, R12 ;  /* 0x0000000c00be7308 */ /* 0x0002a20000000800 */
[----:B------:R-:W-:Y:S02]  /*8d80*/  F2FP.F16.F32.PACK_AB R15, R188, R148 ;  /* 0x00000094bc0f723e */ /* 0x000fe400000000ff */
[----:B------:R-:W-:Y:S01]  /*8d90*/  MOV R145, R127 ;  /* 0x0000007f00917202 */ /* 0x000fe20000000f00 */
[----:B------:R-:W-:Y:S02]  /*8da0*/  IMAD.MOV.U32 R139, RZ, RZ, R126 ;  /* 0x000000ffff8b7224 */ /* 0x000fe400078e007e */
[----:B------:R-:W-:Y:S01]  /*8db0*/  IMAD.MOV.U32 R138, RZ, RZ, R125 ;  /* 0x000000ffff8a7224 */ /* 0x000fe200078e007d */
        /* <DEDUP_REMOVED lines=16> */
[----:B------:R-:W-:Y:S01]  /*8ec0*/  MOV R147, R70 ;  /* 0x0000004600937202 */ /* 0x000fe20000000f00 */
[----:B------:R-:W1:Y:S04]  /*8ed0*/  LDSM.16.MT88.4 R28, [R217+0xa000] ;  /* 0x00a00000d91c783b */ /* 0x000e680000004200 */
[C---:B------:R-:W-:Y:S06]  /*8ee0*/  HMMA.16816.F32 R92, R12.reuse, R24, R52 ;  /* 0x000000180c5c723c */ /* 0x040fec0000001834 */
[C---:B------:R-:W-:Y:S01]  /*8ef0*/  HMMA.16816.F32 R88, R12.reuse, R26, R48 ;  /* 0x0000001a0c58723c */ /* 0x040fe20000001830 */
[----:B------:R-:W2:Y:S05]  /*8f00*/  LDSM.16.MT88.4 R24, [R220+0xa000] ;  /* 0x00a00000dc18783b */ /* 0x000eaa0000004200 */
        /* <DEDUP_REMOVED lines=19> */
[----:B------:R-:W-:Y:S02]  /*9040*/  IMAD.MOV.U32 R159, RZ, RZ, R252 ;  /* 0x000000ffff9f7224 */ /* 0x000fe400078e00fc */
[----:B-1----:R-:W-:-:S05]  /*9050*/  FFMA.FTZ R12, R154, UR23, -R3 ;  /* 0x000000179a0c7c23 */ /* 0x002fca0008010803 */
[----:B------:R1:W-:Y:S02]  /*9060*/  MUFU.EX2 R247, R12 ;  /* 0x0000000c00f77308 */ /* 0x0003e40000000800 */
[----:B-1----:R-:W-:-:S06]  /*9070*/  FFMA.FTZ R12, R150, UR23, -R3 ;  /* 0x00000017960c7c23 */ /* 0x002fcc0008010803 */
[----:B------:R1:W-:Y:S01]  /*9080*/  MUFU.EX2 R250, R12 ;  /* 0x0000000c00fa7308 */ /* 0x0003e20000000800 */
[----:B------:R-:W-:Y:S01]  /*9090*/  MOV R162, R243 ;  /* 0x000000f300a27202 */ /* 0x000fe20000000f00 */
[----:B-1----:R-:W-:-:S06]  /*90a0*/  FFMA.FTZ R12, R74, UR23, -R3 ;  /* 0x000000174a0c7c23 */ /* 0x002fcc0008010803 */
[----:B------:R1:W-:Y:S01]  /*90b0*/  MUFU.EX2 R252, R12 ;  /* 0x0000000c00fc7308 */ /* 0x0003e20000000800 */
[----:B------:R-:W-:Y:S01]  /*90c0*/  MOV R74, R138 ;  /* 0x0000008a004a7202 */ /* 0x000fe20000000f00 */
[----:B------:R-:W-:Y:S01]  /*90d0*/  FFMA.FTZ R13, R75, UR23, -R2 ;  /* 0x000000174b0d7c23 */ /* 0x000fe20008010802 */
[----:B------:R-:W-:Y:S02]  /*90e0*/  IMAD.MOV.U32 R138, RZ, RZ, R244 ;  /* 0x000000ffff8a7224 */ /* 0x000fe400078e00f4 */
[----:B-1----:R-:W-:Y:S01]  /*90f0*/  FFMA.FTZ R12, R160, UR23, -R2 ;  /* 0x00000017a00c7c23 */ /* 0x002fe20008010802 */
[----:B------:R-:W-:-:S03]  /*9100*/  MOV R160, R241 ;  /* 0x000000f100a07202 */ /* 0x000fc60000000f00 */
[----:B------:R1:W-:Y:S02]  /*9110*/  MUFU.EX2 R241, R12 ;  /* 0x0000000c00f17308 */ /* 0x0003e40000000800 */
[----:B-1----:R-:W-:-:S06]  /*9120*/  FFMA.FTZ R12, R156, UR23, -R2 ;  /* 0x000000179c0c7c23 */ /* 0x002fcc0008010802 */
[----:B------:R1:W2:Y:S01]  /*9130*/  MUFU.EX2 R243, R12 ;  /* 0x0000000c00f37308 */ /* 0x0002a20000000800 */
[----:B------:R-:W-:Y:S01]  /*9140*/  IMAD.MOV.U32 R156, RZ, RZ, R147 ;  /* 0x000000ffff9c7224 */ /* 0x000fe200078e0093 */
[----:B------:R-:W-:-:S06]  /*9150*/  MOV R147, R245 ;  /* 0x000000f500937202 */ /* 0x000fcc0000000f00 */
[----:B------:R-:W-:Y:S01]  /*9160*/  MUFU.EX2 R245, R13 ;  /* 0x0000000d00f57308 */ /* 0x000fe20000000800 */
[----:B-1----:R-:W-:-:S07]  /*9170*/  FFMA.FTZ R12, R151, UR23, -R2 ;  /* 0x00000017970c7c23 */ /* 0x002fce0008010802 */
[----:B------:R1:W3:Y:S02]  /*9180*/  MUFU.EX2 R244, R12 ;  /* 0x0000000c00f47308 */ /* 0x0002e40000000800 */
[----:B-1----:R-:W-:Y:S01]  /*9190*/  FFMA.FTZ R12, R161, UR23, -R0 ;  /* 0x00000017a10c7c23 */ /* 0x002fe20008010800 */
[----:B------:R-:W-:Y:S01]  /*91a0*/  IMAD.MOV.U32 R161, RZ, RZ, R146 ;  /* 0x000000ffffa17224 */ /* 0x000fe200078e0092 */
[----:B------:R-:W-:-:S04]  /*91b0*/  MOV R146, R240 ;  /* 0x000000f000927202 */ /* 0x000fc80000000f00 */
[----:B------:R1:W-:Y:S01]  /*91c0*/  MUFU.EX2 R240, R12 ;  /* 0x0000000c00f07308 */ /* 0x0003e20000000800 */
[----:B--2---:R-:W-:Y:S02]  /*91d0*/  F2FP.F16.F32.PACK_AB R13, R243, R241 ;  /* 0x000000f1f30d723e */ /* 0x004fe400000000ff */
[----:B------:R-:W-:Y:S01]  /*91e0*/  F2FP.F16.F32.PACK_AB R14, R252, R250 ;  /* 0x000000fafc0e723e */ /* 0x000fe200000000ff */
[----:B-1----:R-:W-:Y:S01]  /*91f0*/  FFMA.FTZ R12, R157, UR23, -R0 ;  /* 0x000000179d0c7c23 */ /* 0x002fe20008010800 */
[----:B------:R-:W-:-:S03]  /*9200*/  IMAD.MOV.U32 R157, RZ, RZ, R242 ;  /* 0x000000ffff9d7224 */ /* 0x000fc600078e00f2 */
[----:B------:R1:W2:Y:S01]  /*9210*/  MUFU.EX2 R242, R12 ;  /* 0x0000000c00f27308 */ /* 0x0002a20000000800 */
[----:B---3--:R-:W-:Y:S02]  /*9220*/  F2FP.F16.F32.PACK_AB R15, R245, R244 ;  /* 0x000000f4f50f723e */ /* 0x008fe400000000ff */
[----:B-1----:R-:W-:-:S07]  /*9230*/  F2FP.F16.F32.PACK_AB R12, R247, R246 ;  /* 0x000000f6f70c723e */ /* 0x002fce00000000ff */
[C---:B------:R-:W-:Y:S06]  /*9240*/  HMMA.16816.F32 R76, R12.reuse, R28, R132 ;  /* 0x0000001c0c4c723c */ /* 0x040fec0000001884 */
[C---:B------:R-:W-:Y:S06]  /*9250*/  HMMA.16816.F32 R64, R12.reuse, R30, R128 ;  /* 0x0000001e0c40723c */ /* 0x040fec0000001880 */
[C---:B------:R-:W-:Y:S06]  /*9260*/  HMMA.16816.F32 R60, R12.reuse, R24, R124 ;  /* 0x000000180c3c723c */ /* 0x040fec000000187c */
[C---:B------:R-:W-:Y:S06]  /*9270*/  HMMA.16816.F32 R56, R12.reuse, R26, R120 ;  /* 0x0000001a0c38723c */ /* 0x040fec0000001878 */
[C---:B------:R-:W-:Y:S06]  /*9280*/  HMMA.16816.F32 R52, R12.reuse, R20, R116 ;  /* 0x000000140c34723c */ /* 0x040fec0000001874 */
[C---:B------:R-:W-:Y:S06]  /*9290*/  HMMA.16816.F32 R48, R12.reuse, R22, R112 ;  /* 0x000000160c30723c */ /* 0x040fec0000001870 */
[C---:B----4-:R-:W-:Y:S06]  /*92a0*/  HMMA.16816.F32 R44, R12.reuse, R16, R108 ;  /* 0x000000100c2c723c */ /* 0x050fec000000186c */
[----:B------:R-:W-:Y:S07]  /*92b0*/  HMMA.16816.F32 R36, R12, R18, R100 ;  /* 0x000000120c24723c */ /* 0x000fee0000001864 */
[----:B------:R-:W-:-:S02]  /*92c0*/  F2FP.F16.F32.PACK_AB R12, R70, R69 ;  /* 0x00000045460c723e */ /* 0x000fc400000000ff */
[----:B------:R-:W-:Y:S02]  /*92d0*/  F2FP.F16.F32.PACK_AB R13, R251, R249 ;  /* 0x000000f9fb0d723e */ /* 0x000fe400000000ff */
[----:B------:R-:W-:Y:S02]  /*92e0*/  F2FP.F16.F32.PACK_AB R14, R144, R136 ;  /* 0x00000088900e723e */ /* 0x000fe400000000ff */
[----:B--2---:R-:W-:Y:S01]  /*92f0*/  F2FP.F16.F32.PACK_AB R15, R242, R240 ;  /* 0x000000f0f20f723e */ /* 0x004fe200000000ff */
[----:B------:R-:W-:-:S06]  /*9300*/  IMAD.MOV.U32 R158, RZ, RZ, R236 ;  /* 0x000000ffff9e7224 */ /* 0x000fcc00078e00ec */
[C---:B------:R-:W-:Y:S06]  /*9310*/  HMMA.16816.F32 R116, R12.reuse, R28, R104 ;  /* 0x0000001c0c74723c */ /* 0x040fec0000001868 */
[C---:B------:R-:W-:Y:S01]  /*9320*/  HMMA.16816.F32 R112, R12.reuse, R30, R96 ;  /* 0x0000001e0c70723c */ /* 0x040fe20000001860 */
[----:B------:R-:W-:Y:S05]  /*9330*/  LDSM.16.MT88.4 R28, [R219+0xa800] ;  /* 0x00a80000db1c783b */ /* 0x000fea0000004200 */
[C---:B------:R-:W-:Y:S06]  /*9340*/  HMMA.16816.F32 R104, R12.reuse, R26, R88 ;  /* 0x0000001a0c68723c */ /* 0x040fec0000001858 */
[C---:B------:R-:W-:Y:S06]  /*9350*/  HMMA.16816.F32 R100, R12.reuse, R20, R84 ;  /* 0x000000140c64723c */ /* 0x040fec0000001854 */
[C---:B------:R-:W-:Y:S01]  /*9360*/  HMMA.16816.F32 R108, R12.reuse, R24, R92 ;  /* 0x000000180c6c723c */ /* 0x040fe2000000185c */
[----:B------:R-:W1:Y:S05]  /*9370*/  LDSM.16.MT88.4 R24, [R217+0xa800] ;  /* 0x00a80000d918783b */ /* 0x000e6a0000004200 */
[C---:B------:R-:W-:Y:S06]  /*9380*/  HMMA.16816.F32 R96, R12.reuse, R22, R80 ;  /* 0x000000160c60723c */ /* 0x040fec0000001850 */
[C---:B------:R-:W-:Y:S06]  /*9390*/  HMMA.16816.F32 R88, R12.reuse, R16, R40 ;  /* 0x000000100c58723c */ /* 0x040fec0000001828 */
[----:B------:R-:W-:Y:S01]  /*93a0*/  HMMA.16816.F32 R84, R12, R18, R32 ;  /* 0x000000120c54723c */ /* 0x000fe20000001820 */
[----:B------:R-:W-:Y:S01]  /*93b0*/  MOV R95, R162 ;  /* 0x000000a2005f7202 */ /* 0x000fe20000000f00 */
[----:B------:R-:W-:Y:S01]  /*93c0*/  IMAD.MOV.U32 R80, RZ, RZ, R238 ;  /* 0x000000ffff507224 */ /* 0x000fe200078e00ee */
[----:B------:R-:W2:Y:S04]  /*93d0*/  LDSM.16.MT88.4 R20, [R220+0xa800] ;  /* 0x00a80000dc14783b */ /* 0x000ea80000004200 */
[--C-:B------:R-:W-:Y:S01]  /*93e0*/  FFMA.FTZ R12, R182, UR23, -R3.reuse ;  /* 0x00000017b60c7c23 */ /* 0x100fe20008010803 */
[----:B------:R-:W-:Y:S01]  /*93f0*/  MOV R81, R239 ;  /* 0x000000ef00517202 */ /* 0x000fe20000000f00 */
[----:B------:R-:W3:Y:S02]  /*9400*/  LDSM.16.MT88.4 R16, [R218+0xa800] ;  /* 0x00a80000da10783b */ /* 0x000ee40000004200 */
[----:B------:R4:W-:Y:S01]  /*9410*/  MUFU.EX2 R236, R12 ;  /* 0x0000000c00ec7308 */ /* 0x0009e20000000800 */
[----:B------:R-:W-:Y:S01]  /*9420*/  MOV R162, R237 ;  /* 0x000000ed00a27202 */ /* 0x000fe20000000f00 */
[----:B----4-:R-:W-:-:S06]  /*9430*/  FFMA.FTZ R12, R180, UR23, -R3 ;  /* 0x00000017b40c7c23 */ /* 0x010fcc0008010803 */
[----:B------:R4:W-:Y:S01]  /*9440*/  MUFU.EX2 R237, R12 ;  /* 0x0000000c00ed7308 */ /* 0x0009e20000000800 */
[----:B------:R-:W-:Y:S01]  /*9450*/  MOV R152, R232 ;  /* 0x000000e800987202 */ /* 0x000fe20000000f00 */
[----:B----4-:R-:W-:-:S06]  /*9460*/  FFMA.FTZ R12, R170, UR23, -R3 ;  /* 0x00000017aa0c7c23 */ /* 0x010fcc0008010803 */
[----:B------:R4:W-:Y:S01]  /*9470*/  MUFU.EX2 R238, R12 ;  /* 0x0000000c00ee7308 */ /* 0x0009e20000000800 */
[----:B------:R-:W-:Y:S02]  /*9480*/  IMAD.MOV.U32 R82, RZ, RZ, R146 ;  /* 0x000000ffff527224 */ /* 0x000fe400078e0092 */
[----:B------:R-:W-:Y:S02]  /*9490*/  IMAD.MOV.U32 R146, RZ, RZ, R233 ;  /* 0x000000ffff927224 */ /* 0x000fe400078e00e9 */
[----:B----4-:R-:W-:-:S04]  /*94a0*/  FFMA.FTZ R12, R165, UR23, -R3 ;  /* 0x00000017a50c7c23 */ /* 0x010fc80008010803 */
[----:B------:R4:W-:Y:S01]  /*94b0*/  MUFU.EX2 R239, R12 ;  /* 0x0000000c00ef7308 */ /* 0x0009e20000000800 */
[--C-:B------:R-:W-:Y:S01]  /*94c0*/  FFMA.FTZ R13, R168, UR23, -R2.reuse ;  /* 0x00000017a80d7c23 */ /* 0x100fe20008010802 */
[----:B------:R-:W-:Y:S01]  /*94d0*/  MOV R93, R147 ;  /* 0x00000093005d7202 */ /* 0x000fe20000000f00 */
[----:B------:R-:W-:Y:S01]  /*94e0*/  IMAD.MOV.U32 R149, RZ, RZ, R235 ;  /* 0x000000ffff957224 */ /* 0x000fe200078e00eb */
[----:B------:R-:W-:Y:S01]  /*94f0*/  MOV R147, R234 ;  /* 0x000000ea00937202 */ /* 0x000fe20000000f00 */
[----:B----4-:R-:W-:-:S04]  /*9500*/  FFMA.FTZ R12, R183, UR23, -R2 ;  /* 0x00000017b70c7c23 */ /* 0x010fc80008010802 */
[----:B------:R4:W-:Y:S08]  /*9510*/  MUFU.EX2 R232, R12 ;  /* 0x0000000c00e87308 */ /* 0x0009f00000000800 */
[----:B------:R-:W-:Y:S01]  /*9520*/  MUFU.EX2 R235, R13 ;  /* 0x0000000d00eb7308 */ /* 0x000fe20000000800 */
[----:B----4-:R-:W-:-:S07]  /*9530*/  FFMA.FTZ R12, R181, UR23, -R2 ;  /* 0x00000017b50c7c23 */ /* 0x010fce0008010802 */
[----:B------:R4:W1:Y:S02]  /*9540*/  MUFU.EX2 R233, R12 ;  /* 0x0000000c00e97308 */ /* 0x0008640000000800 */
[----:B----4-:R-:W-:-:S06]  /*9550*/  FFMA.FTZ R12, R171, UR23, -R2 ;  /* 0x00000017ab0c7c23 */ /* 0x010fcc0008010802 */
[----:B------:R4:W2:Y:S01]  /*9560*/  MUFU.EX2 R234, R12 ;  /* 0x0000000c00ea7308 */ /* 0x0008a20000000800 */
[----:B-1----:R-:W-:Y:S02]  /*9570*/  F2FP.F16.F32.PACK_AB R13, R233, R232 ;  /* 0x000000e8e90d723e */ /* 0x002fe400000000ff */
[----:B------:R-:W-:Y:S02]  /*9580*/  F2FP.F16.F32.PACK_AB R14, R239, R238 ;  /* 0x000000eeef0e723e */ /* 0x000fe400000000ff */
[----:B------:R-:W-:Y:S01]  /*9590*/  MOV R153, R137 ;  /* 0x0000008900997202 */ /* 0x000fe20000000f00 */
[----:B------:R-:W-:Y:S01]  /*95a0*/  IMAD.MOV.U32 R94, RZ, RZ, R138 ;  /* 0x000000ffff5e7224 */ /* 0x000fe200078e008a */
[----:B------:R-:W-:Y:S01]  /*95b0*/  MOV R83, R136 ;  /* 0x0000008800537202 */ /* 0x000fe20000000f00 */
[----:B------:R-:W-:Y:S01]  /*95c0*/  IMAD.MOV.U32 R92, RZ, RZ, R139 ;  /* 0x000000ffff5c7224 */ /* 0x000fe200078e008b */
[----:B----4-:R-:W-:Y:S02]  /*95d0*/  F2FP.F16.F32.PACK_AB R12, R237, R236 ;  /* 0x000000eced0c723e */ /* 0x010fe400000000ff */
[----:B--2---:R-:W-:Y:S01]  /*95e0*/  F2FP.F16.F32.PACK_AB R15, R235, R234 ;  /* 0x000000eaeb0f723e */ /* 0x004fe200000000ff */
[----:B------:R-:W-:Y:S01]  /*95f0*/  IMAD.MOV.U32 R124, RZ, RZ, R167 ;  /* 0x000000ffff7c7224 */ /* 0x000fe200078e00a7 */
[----:B------:R-:W-:-:S05]  /*9600*/  MOV R130, R169 ;  /* 0x000000a900827202 */ /* 0x000fca0000000f00 */
[C---:B------:R-:W-:Y:S07]  /*9610*/  HMMA.16816.F32 R136, R12.reuse, R24, R76 ;  /* 0x000000180c88723c */ /* 0x040fee000000184c */
[----:B------:R-:W-:Y:S01]  /*9620*/  IMAD.MOV.U32 R79, RZ, RZ, R149 ;  /* 0x000000ffff4f7224 */ /* 0x000fe200078e0095 */
[----:B------:R-:W-:Y:S01]  /*9630*/  MOV R78, R152 ;  /* 0x00000098004e7202 */ /* 0x000fe20000000f00 */
[----:B------:R-:W-:Y:S01]  /*9640*/  IMAD.MOV.U32 R77, RZ, RZ, R153 ;  /* 0x000000ffff4d7224 */ /* 0x000fe200078e0099 */
[----:B------:R-:W-:Y:S01]  /*9650*/  MOV R76, R148 ;  /* 0x00000094004c7202 */ /* 0x000fe20000000f00 */
[C---:B------:R-:W-:Y:S06]  /*9660*/  HMMA.16816.F32 R152, R12.reuse, R20, R60 ;  /* 0x000000140c98723c */ /* 0x040fec000000183c */
[----:B------:R-:W-:Y:S01]  /*9670*/  HMMA.16816.F32 R148, R12, R26, R64 ;  /* 0x0000001a0c94723c */ /* 0x000fe20000001840 */
[----:B------:R-:W-:Y:S01]  /*9680*/  IMAD.MOV.U32 R62, RZ, RZ, R166 ;  /* 0x000000ffff3e7224 */ /* 0x000fe200078e00a6 */
[----:B------:R-:W-:-:S04]  /*9690*/  MOV R61, R164 ;  /* 0x000000a4003d7202 */ /* 0x000fc80000000f00 */
[C---:B------:R-:W-:Y:S01]  /*96a0*/  HMMA.16816.F32 R164, R12.reuse, R22, R56 ;  /* 0x000000160ca4723c */ /* 0x040fe20000001838 */
[----:B------:R-:W-:Y:S01]  /*96b0*/  IMAD.MOV.U32 R67, RZ, RZ, R191 ;  /* 0x000000ffff437224 */ /* 0x000fe200078e00bf */
[----:B------:R-:W-:Y:S01]  /*96c0*/  MOV R66, R190 ;  /* 0x000000be00427202 */ /* 0x000fe20000000f00 */
[----:B------:R-:W-:Y:S01]  /*96d0*/  IMAD.MOV.U32 R65, RZ, RZ, R189 ;  /* 0x000000ffff417224 */ /* 0x000fe200078e00bd */
[----:B------:R-:W-:Y:S02]  /*96e0*/  MOV R64, R188 ;  /* 0x000000bc00407202 */ /* 0x000fe40000000f00 */
[C---:B---3--:R-:W-:Y:S06]  /*96f0*/  HMMA.16816.F32 R168, R12.reuse, R16, R52 ;  /* 0x000000100ca8723c */ /* 0x048fec0000001834 */
[C---:B------:R-:W-:Y:S06]  /*9700*/  HMMA.16816.F32 R180, R12.reuse, R18, R48 ;  /* 0x000000120cb4723c */ /* 0x040fec0000001830 */
[C---:B------:R-:W-:Y:S06]  /*9710*/  HMMA.16816.F32 R188, R12.reuse, R28, R44 ;  /* 0x0000001c0cbc723c */ /* 0x040fec000000182c */
[----:B------:R-:W-:Y:S07]  /*9720*/  HMMA.16816.F32 R120, R12, R30, R36 ;  /* 0x0000001e0c78723c */ /* 0x000fee0000001824 */
[----:B------:R-:W-:-:S04]  /*9730*/  FFMA.FTZ R12, R231, UR23, -R7 ;  /* 0x00000017e70c7c23 */ /* 0x000fc80008010807 */
[----:B------:R1:W-:Y:S02]  /*9740*/  MUFU.EX2 R135, R12 ;  /* 0x0000000c00877308 */ /* 0x0003e40000000800 */
[----:B-1----:R-:W-:-:S06]  /*9750*/  FFMA.FTZ R12, R227, UR23, -R7 ;  /* 0x00000017e30c7c23 */ /* 0x002fcc0008010807 */
[----:B------:R1:W2:Y:S01]  /*9760*/  MUFU.EX2 R227, R12 ;  /* 0x0000000c00e37308 */ /* 0x0002a20000000800 */
[--C-:B------:R-:W-:Y:S01]  /*9770*/  FFMA.FTZ R15, R202, UR23, -R7.reuse ;  /* 0x00000017ca0f7c23 */ /* 0x100fe20008010807 */
[----:B-1----:R-:W-:-:S06]  /*9780*/  FFMA.FTZ R12, R215, UR23, -R7 ;  /* 0x00000017d70c7c23 */ /* 0x002fcc0008010807 */
[----:B------:R1:W-:Y:S01]  /*9790*/  MUFU.EX2 R215, R12 ;  /* 0x0000000c00d77308 */ /* 0x0003e20000000800 */
[--C-:B------:R-:W-:Y:S01]  /*97a0*/  FFMA.FTZ R14, R198, UR23, -R7.reuse ;  /* 0x00000017c60e7c23 */ /* 0x100fe20008010807 */
[--C-:B------:R-:W-:Y:S01]  /*97b0*/  FFMA.FTZ R42, R194, UR23, -R7.reuse ;  /* 0x00000017c22a7c23 */ /* 0x100fe20008010807 */
[--C-:B------:R-:W-:Y:S01]  /*97c0*/  FFMA.FTZ R41, R184, UR23, -R7.reuse ;  /* 0x00000017b8297c23 */ /* 0x100fe20008010807 */
[--C-:B------:R-:W-:Y:S01]  /*97d0*/  FFMA.FTZ R40, R177, UR23, -R7.reuse ;  /* 0x00000017b1287c23 */ /* 0x100fe20008010807 */
[--C-:B------:R-:W-:Y:S01]  /*97e0*/  FFMA.FTZ R39, R174, UR23, -R7.reuse ;  /* 0x00000017ae277c23 */ /* 0x100fe20008010807 */
[--C-:B------:R-:W-:Y:S01]  /*97f0*/  FFMA.FTZ R38, R163, UR23, -R7.reuse ;  /* 0x00000017a3267c23 */ /* 0x100fe20008010807 */
[----:B-1----:R-:W-:-:S04]  /*9800*/  FFMA.FTZ R12, R212, UR23, -R7 ;  /* 0x00000017d40c7c23 */ /* 0x002fc80008010807 */
[----:B------:R1:W-:Y:S01]  /*9810*/  MUFU.EX2 R212, R12 ;  /* 0x0000000c00d47308 */ /* 0x0003e20000000800 */
[----:B------:R-:W-:Y:S02]  /*9820*/  IMAD.MOV.U32 R63, RZ, RZ, R69 ;  /* 0x000000ffff3f7224 */ /* 0x000fe400078e0045 */
[--C-:B------:R-:W-:Y:S01]  /*9830*/  FFMA.FTZ R13, R229, UR23, -R0.reuse ;  /* 0x00000017e50d7c23 */ /* 0x100fe20008010800 */
[--C-:B------:R-:W-:Y:S01]  /*9840*/  FFMA.FTZ R37, R208, UR23, -R0.reuse ;  /* 0x00000017d0257c23 */ /* 0x100fe20008010800 */
[--C-:B------:R-:W-:Y:S01]  /*9850*/  FFMA.FTZ R36, R205, UR23, -R0.reuse ;  /* 0x00000017cd247c23 */ /* 0x100fe20008010800 */
[--C-:B------:R-:W-:Y:S01]  /*9860*/  FFMA.FTZ R35, R199, UR23, -R0.reuse ;  /* 0x00000017c7237c23 */ /* 0x100fe20008010800 */
[--C-:B------:R-:W-:Y:S01]  /*9870*/  FFMA.FTZ R45, R196, UR23, -R0.reuse ;  /* 0x00000017c42d7c23 */ /* 0x100fe20008010800 */
[--C-:B------:R-:W-:Y:S01]  /*9880*/  FFMA.FTZ R125, R185, UR23, -R0.reuse ;  /* 0x00000017b97d7c23 */ /* 0x100fe20008010800 */
[----:B-1----:R-:W-:Y:S01]  /*9890*/  FFMA.FTZ R12, R209, UR23, -R7 ;  /* 0x00000017d10c7c23 */ /* 0x002fe20008010807 */
[----:B------:R-:W-:-:S03]  /*98a0*/  FFMA.FTZ R7, R214, UR23, -R0 ;  /* 0x00000017d6077c23 */ /* 0x000fc60008010800 */
[----:B------:R1:W-:Y:S01]  /*98b0*/  MUFU.EX2 R202, R12 ;  /* 0x0000000c00ca7308 */ /* 0x0003e20000000800 */
        /* <DEDUP_REMOVED lines=12> */
[----:B------:R1:W-:Y:S01]  /*9980*/  MUFU.EX2 R129, R7 ;  /* 0x0000000700817308 */ /* 0x0003e20000000800 */
[--C-:B------:R-:W-:Y:S01]  /*9990*/  FFMA.FTZ R44, R210, UR23, -R2.reuse ;  /* 0x00000017d22c7c23 */ /* 0x100fe20008010802 */
[--C-:B------:R-:W-:Y:S01]  /*99a0*/  FFMA.FTZ R43, R206, UR23, -R2.reuse ;  /* 0x00000017ce2b7c23 */ /* 0x100fe20008010802 */
[--C-:B------:R-:W-:Y:S01]  /*99b0*/  FFMA.FTZ R58, R195, UR23, -R2.reuse ;  /* 0x00000017c33a7c23 */ /* 0x100fe20008010802 */
[--C-:B------:R-:W-:Y:S01]  /*99c0*/  FFMA.FTZ R59, R193, UR23, -R2.reuse ;  /* 0x00000017c13b7c23 */ /* 0x100fe20008010802 */
[----:B------:R-:W-:-:S03]  /*99d0*/  FFMA.FTZ R68, R186, UR23, -R2 ;  /* 0x00000017ba447c23 */ /* 0x000fc60008010802 */
[----:B------:R3:W-:Y:S01]  /*99e0*/  MUFU.EX2 R134, R12 ;  /* 0x0000000c00867308 */ /* 0x0007e20000000800 */
[--C-:B------:R-:W-:Y:S01]  /*99f0*/  FFMA.FTZ R69, R175, UR23, -R2.reuse ;  /* 0x00000017af457c23 */ /* 0x100fe20008010802 */
[----:B-1----:R-:W-:Y:S01]  /*9a00*/  FFMA.FTZ R7, R203, UR23, -R2 ;  /* 0x00000017cb077c23 */ /* 0x002fe20008010802 */
[----:B---3--:R-:W-:Y:S01]  /*9a10*/  FFMA.FTZ R12, R226, UR23, -R0 ;  /* 0x00000017e20c7c23 */ /* 0x008fe20008010800 */
[----:B------:R-:W-:Y:S01]  /*9a20*/  FFMA.FTZ R0, R197, UR23, -R3 ;  /* 0x00000017c5007c23 */ /* 0x000fe20008010803 */
[----:B------:R-:W-:Y:S01]  /*9a30*/  FFMA.FTZ R3, R213, UR23, -R2 ;  /* 0x00000017d5037c23 */ /* 0x000fe20008010802 */
        /* <DEDUP_REMOVED lines=19> */
[----:B------:R-:W3:Y:S04]  /*9b70*/  LDL.LU R61, [R1+0xc] ;  /* 0x00000c00013d7983 */ /* 0x000ee80000300800 */
[----:B------:R-:W3:Y:S04]  /*9b80*/  LDL.LU R74, [R1+0x10] ;  /* 0x00001000014a7983 */ /* 0x000ee80000300800 */
[----:B------:R-:W4:Y:S01]  /*9b90*/  LDL.LU R60, [R1+0x4c] ;  /* 0x00004c00013c7983 */ /* 0x000f220000300800 */
[----:B---3--:R-:W-:Y:S01]  /*9ba0*/  FADD.FTZ R74, R74, R61 ;  /* 0x0000003d4a4a7221 */ /* 0x008fe20000010000 */
        /* <DEDUP_REMOVED lines=19> */
[----:B------:R-:W4:Y:S04]  /*9ce0*/  LDL.LU R75, [R1+0x50] ;  /* 0x00005000014b7983 */ /* 0x000f280000300800 */
[----:B------:R-:W3:Y:S01]  /*9cf0*/  LDL.LU R55, [R1+0x38] ;  /* 0x0000380001377983 */ /* 0x000ee20000300800 */
[----:B------:R-:W1:Y:S08]  /*9d00*/  MUFU.EX2 R133, R13 ;  /* 0x0000000d00857308 */ /* 0x000e700000000800 */
[----:B------:R2:W1:Y:S01]  /*9d10*/  MUFU.EX2 R132, R12 ;  /* 0x0000000c00847308 */ /* 0x0004620000000800 */
        /* <DEDUP_REMOVED lines=21> */
[----:B------:R-:W3:Y:S04]  /*9e70*/  LDL.LU R124, [R1+0x3c] ;  /* 0x00003c00017c7983 */ /* 0x000ee80000300800 */
[----:B------:R-:W4:Y:S01]  /*9e80*/  LDL.LU R207, [R1+0xa4] ;  /* 0x0000a40001cf7983 */ /* 0x000f220000300800 */
[----:B------:R-:W-:Y:S01]  /*9e90*/  IMAD.MOV.U32 R199, RZ, RZ, R130 ;  /* 0x000000ffffc77224 */ /* 0x000fe200078e0082 */
[----:B------:R1:W-:Y:S01]  /*9ea0*/  MUFU.EX2 R131, R15 ;  /* 0x0000000f00837308 */ /* 0x0003e20000000800 */
[----:B--2---:R-:W-:-:S02]  /*9eb0*/  F2FP.F16.F32.PACK_AB R12, R227, R135 ;  /* 0x00000087e30c723e */ /* 0x004fc400000000ff */
[----:B-1----:R-:W-:-:S05]  /*9ec0*/  F2FP.F16.F32.PACK_AB R13, R133, R134 ;  /* 0x00000086850d723e */ /* 0x002fca00000000ff */
[----:B------:R1:W-:Y:S01]  /*9ed0*/  MUFU.EX2 R130, R14 ;  /* 0x0000000e00827308 */ /* 0x0003e20000000800 */
[----:B------:R-:W-:Y:S01]  /*9ee0*/  MOV R230, R60 ;  /* 0x0000003c00e67202 */ /* 0x000fe20000000f00 */
[----:B------:R-:W-:Y:S01]  /*9ef0*/  IMAD.MOV.U32 R226, RZ, RZ, R62 ;  /* 0x000000ffffe27224 */ /* 0x000fe200078e003e */
[----:B------:R-:W-:Y:S02]  /*9f00*/  MOV R229, R61 ;  /* 0x0000003d00e57202 */ /* 0x000fe40000000f00 */
[----:B------:R-:W-:Y:S02]  /*9f10*/  F2FP.F16.F32.PACK_AB R15, R129, R132 ;  /* 0x00000084810f723e */ /* 0x000fe400000000ff */
[----:B------:R-:W-:Y:S02]  /*9f20*/  MOV R214, R63 ;  /* 0x0000003f00d67202 */ /* 0x000fe40000000f00 */
[----:B-1----:R-:W-:-:S07]  /*9f30*/  F2FP.F16.F32.PACK_AB R14, R212, R215 ;  /* 0x000000d7d40e723e */ /* 0x002fce00000000ff */
[C---:B------:R-:W-:Y:S01]  /*9f40*/  HMMA.16816.F32 R60, R12.reuse, R30, R84 ;  /* 0x0000001e0c3c723c */ /* 0x040fe20000001854 */
[----:B------:R1:W-:Y:S01]  /*9f50*/  MUFU.EX2 R84, R3 ;  /* 0x0000000300547308 */ /* 0x0003e20000000800 */
[----:B------:R-:W-:Y:S01]  /*9f60*/  IMAD.MOV.U32 R179, RZ, RZ, R76 ;  /* 0x000000ffffb37224 */ /* 0x000fe200078e004c */
[----:B------:R-:W-:Y:S01]  /*9f70*/  MOV R176, R77 ;  /* 0x0000004d00b07202 */ /* 0x000fe20000000f00 */
[----:B------:R-:W-:Y:S01]  /*9f80*/  IMAD.MOV.U32 R177, RZ, RZ, R79 ;  /* 0x000000ffffb17224 */ /* 0x000fe200078e004f */
[----:B------:R-:W-:Y:S01]  /*9f90*/  MOV R174, R78 ;  /* 0x0000004e00ae7202 */ /* 0x000fe20000000f00 */
[----:B------:R-:W-:Y:S01]  /*9fa0*/  IMAD.MOV.U32 R172, RZ, RZ, R93 ;  /* 0x000000ffffac7224 */ /* 0x000fe200078e005d */
[----:B------:R-:W-:Y:S01]  /*9fb0*/  MOV R211, R95 ;  /* 0x0000005f00d37202 */ /* 0x000fe20000000f00 */
[----:B------:R-:W-:Y:S01]  /*9fc0*/  HMMA.16816.F32 R76, R12, R28, R88 ;  /* 0x0000001c0c4c723c */ /* 0x000fe20000001858 */
[----:B-1----:R-:W-:Y:S01]  /*9fd0*/  FADD.FTZ R3, R71, R74 ;  /* 0x0000004a47037221 */ /* 0x002fe20000010000 */
[----:B------:R-:W-:Y:S01]  /*9fe0*/  MOV R196, R66 ;  /* 0x0000004200c47202 */ /* 0x000fe20000000f00 */
[----:B------:R-:W2:Y:S01]  /*9ff0*/  LDL.LU R71, [R1+0x150] ;  /* 0x0001500001477983 */ /* 0x000ea20000300800 */
[----:B------:R4:W-:Y:S01]  /*a000*/  MUFU.EX2 R88, R0 ;  /* 0x0000000000587308 */ /* 0x0009e20000000800 */
        /* <DEDUP_REMOVED lines=8> */
[----:B------:R-:W-:Y:S01]  /*a090*/  HMMA.16816.F32 R48, R12, R22, R104 ;  /* 0x000000160c30723c */ /* 0x000fe20000001868 */
[----:B------:R-:W-:Y:S01]  /*a0a0*/  MOV R231, R92 ;  /* 0x0000005c00e77202 */ /* 0x000fe20000000f00 */
[----:B------:R-:W-:Y:S01]  /*a0b0*/  LDSM.16.MT88.4 R28, [R219+0xb000] ;  /* 0x00b00000db1c783b */ /* 0x000fe20000004200 */
[----:B----4-:R-:W-:Y:S01]  /*a0c0*/  FADD.FTZ R0, R207, R2 ;  /* 0x00000002cf007221 */ /* 0x010fe20000010000 */
        /* <DEDUP_REMOVED lines=13> */
[----:B------:R-:W4:Y:S01]  /*a1a0*/  LDL.LU R70, [R1+0x14c] ;  /* 0x00014c0001467983 */ /* 0x000f220000300800 */
[----:B------:R-:W-:Y:S01]  /*a1b0*/  FADD.FTZ R2, R207, R75 ;  /* 0x0000004bcf027221 */ /* 0x000fe20000010000 */
[----:B------:R-:W-:Y:S01]  /*a1c0*/  MOV R207, R211 ;  /* 0x000000d300cf7202 */ /* 0x000fe20000000f00 */
[----:B---3--:R-:W-:Y:S01]  /*a1d0*/  FADD.FTZ R124, R124, R55 ;  /* 0x000000377c7c7221 */ /* 0x008fe20000010000 */
[----:B------:R-:W-:Y:S01]  /*a1e0*/  IMAD.MOV.U32 R211, RZ, RZ, R172 ;  /* 0x000000ffffd37224 */ /* 0x000fe200078e00ac */
[----:B------:R-:W-:Y:S02]  /*a1f0*/  MOV R172, R176 ;  /* 0x000000b000ac7202 */ /* 0x000fe40000000f00 */
[----:B------:R-:W-:Y:S01]  /*a200*/  MOV R176, R179 ;  /* 0x000000b300b07202 */ /* 0x000fe20000000f00 */
[----:B------:R-:W-:Y:S01]  /*a210*/  IMAD.MOV.U32 R179, RZ, RZ, R185 ;  /* 0x000000ffffb37224 */ /* 0x000fe200078e00b9 */
[----:B------:R-:W-:Y:S01]  /*a220*/  MOV R185, R196 ;  /* 0x000000c400b97202 */ /* 0x000fe20000000f00 */
[----:B-1----:R-:W-:Y:S01]  /*a230*/  FADD.FTZ R7, R207, R124 ;  /* 0x0000007ccf077221 */ /* 0x002fe20000010000 */
[----:B------:R-:W-:Y:S01]  /*a240*/  HMMA.16816.F32 R80, R12, R26, R112 ;  /* 0x0000001a0c50723c */ /* 0x000fe20000001870 */
[----:B------:R-:W-:Y:S01]  /*a250*/  MOV R196, R199 ;  /* 0x000000c700c47202 */ /* 0x000fe20000000f00 */
[----:B------:R-:W-:Y:S01]  /*a260*/  MUFU.EX2 R113, R39 ;  /* 0x0000002700717308 */ /* 0x000fe20000000800 */
[----:B------:R-:W-:Y:S01]  /*a270*/  MOV R207, R211 ;  /* 0x000000d300cf7202 */ /* 0x000fe20000000f00 */
[----:B------:R-:W-:-:S02]  /*a280*/  IMAD.MOV.U32 R199, RZ, RZ, R72 ;  /* 0x000000ffffc77224 */ /* 0x000fc400078e0048 */
[----:B------:R-:W-:Y:S01]  /*a290*/  FADD.FTZ R0, R5, R0 ;  /* 0x0000000005007221 */ /* 0x000fe20000010000 */
[C---:B------:R-:W-:Y:S01]  /*a2a0*/  HMMA.16816.F32 R64, R12.reuse, R20, R108 ;  /* 0x000000140c40723c */ /* 0x040fe2000000186c */
[----:B------:R-:W-:Y:S01]  /*a2b0*/  MOV R211, R172 ;  /* 0x000000ac00d37202 */ /* 0x000fe20000000f00 */
[----:B------:R-:W-:Y:S01]  /*a2c0*/  IMAD.MOV.U32 R172, RZ, RZ, R176 ;  /* 0x000000ffffac7224 */ /* 0x000fe200078e00b0 */
[----:B------:R-:W-:Y:S01]  /*a2d0*/  MOV R163, R94 ;  /* 0x0000005e00a37202 */ /* 0x000fe20000000f00 */
[----:B------:R-:W-:Y:S01]  /*a2e0*/  MUFU.EX2 R114, R38 ;  /* 0x0000002600727308 */ /* 0x000fe20000000800 */
[----:B------:R-:W-:Y:S01]  /*a2f0*/  MOV R176, R179 ;  /* 0x000000b300b07202 */ /* 0x000fe20000000f00 */
[----:B------:R-:W-:Y:S01]  /*a300*/  HMMA.16816.F32 R92, R12, R24, R116 ;  /* 0x000000180c5c723c */ /* 0x000fe20000001874 */
[----:B------:R-:W-:Y:S01]  /*a310*/  LDSM.16.MT88.4 R24, [R220+0xb000] ;  /* 0x00b00000dc18783b */ /* 0x000fe20000004200 */
[----:B------:R-:W-:-:S03]  /*a320*/  MOV R179, R185 ;  /* 0x000000b900b37202 */ /* 0x000fc60000000f00 */
[----:B------:R-:W-:Y:S01]  /*a330*/  LDSM.16.MT88.4 R20, [R218+0xb000] ;  /* 0x00b00000da14783b */ /* 0x000fe20000004200 */
[----:B------:R-:W-:Y:S01]  /*a340*/  MUFU.EX2 R108, R37 ;  /* 0x00000025006c7308 */ /* 0x000fe20000000800 */
[----:B------:R-:W-:Y:S01]  /*a350*/  IMAD.MOV.U32 R185, RZ, RZ, R196 ;  /* 0x000000ffffb97224 */ /* 0x000fe200078e00c4 */
[----:B------:R-:W-:-:S06]  /*a360*/  MOV R196, R199 ;  /* 0x000000c700c47202 */ /* 0x000fcc0000000f00 */
[----:B------:R-:W-:Y:S01]  /*a370*/  MUFU.EX2 R104, R34 ;  /* 0x0000002200687308 */ /* 0x000fe20000000800 */
[----:B------:R-:W-:-:S07]  /*a380*/  MOV R199, R163 ;  /* 0x000000a300c77202 */ /* 0x000fce0000000f00 */
[----:B------:R-:W1:Y:S01]  /*a390*/  MUFU.EX2 R105, R33 ;  /* 0x0000002100697308 */ /* 0x000e620000000800 */
[----:B------:R-:W-:-:S07]  /*a3a0*/  IMAD.MOV.U32 R163, RZ, RZ, R73 ;  /* 0x000000ffffa37224 */ /* 0x000fce00078e0049 */
[----:B------:R-:W3:Y:S08]  /*a3b0*/  MUFU.EX2 R44, R44 ;  /* 0x0000002c002c7308 */ /* 0x000ef00000000800 */
[----:B------:R-:W3:Y:S01]  /*a3c0*/  MUFU.EX2 R85, R43 ;  /* 0x0000002b00557308 */ /* 0x000ee20000000800 */
[----:B------:R-:W-:Y:S01]  /*a3d0*/  MOV R173, R158 ;  /* 0x0000009e00ad7202 */ /* 0x000fe20000000f00 */
[----:B------:R-:W-:Y:S01]  /*a3e0*/  FADD.FTZ R3, R6, R3 ;  /* 0x0000000306037221 */ /* 0x000fe20000010000 */
[----:B------:R-:W-:Y:S05]  /*a3f0*/  HMMA.16816.F32 R52, R12, R18, R96 ;  /* 0x000000120c34723c */ /* 0x000fea0000001860 */
[----:B------:R-:W-:Y:S01]  /*a400*/  MUFU.EX2 R112, R40 ;  /* 0x0000002800707308 */ /* 0x000fe20000000800 */
[----:B------:R-:W-:Y:S01]  /*a410*/  MOV R115, R142 ;  /* 0x0000008e00737202 */ /* 0x000fe20000000f00 */
[----:B------:R1:W5:Y:S06]  /*a420*/  LDL.LU R72, [R1+0x148] ;  /* 0x0001480001487983 */ /* 0x00036c0000300800 */
[----:B------:R2:W-:Y:S08]  /*a430*/  MUFU.EX2 R109, R36 ;  /* 0x00000024006d7308 */ /* 0x0005f00000000800 */
[----:B------:R-:W-:Y:S01]  /*a440*/  MUFU.EX2 R110, R35 ;  /* 0x00000023006e7308 */ /* 0x000fe20000000800 */
[----:B------:R-:W-:-:S07]  /*a450*/  FADD.FTZ R3, R248, R3 ;  /* 0x00000003f8037221 */ /* 0x000fce0000010000 */
[----:B------:R-:W-:Y:S01]  /*a460*/  MUFU.EX2 R116, R42 ;  /* 0x0000002a00747308 */ /* 0x000fe20000000800 */
[----:B--2---:R-:W-:Y:S07]  /*a470*/  HMMA.16816.F32 R36, R12, R16, R100 ;  /* 0x000000100c24723c */ /* 0x004fee0000001864 */
[----:B------:R-:W-:Y:S01]  /*a480*/  MUFU.EX2 R117, R41 ;  /* 0x0000002900757308 */ /* 0x000fe20000000800 */
[----:B------:R-:W-:Y:S01]  /*a490*/  FADD.FTZ R16, R71, R7 ;  /* 0x0000000747107221 */ /* 0x000fe20000010000 */
[----:B------:R-:W-:Y:S01]  /*a4a0*/  FADD.FTZ R7, R207, R0 ;  /* 0x00000000cf077221 */ /* 0x000fe20000010000 */
[----:B------:R-:W-:Y:S01]  /*a4b0*/  MOV R207, R211 ;  /* 0x000000d300cf7202 */ /* 0x000fe20000000f00 */
[----:B------:R-:W-:Y:S01]  /*a4c0*/  IMAD.MOV.U32 R118, RZ, RZ, R140 ;  /* 0x000000ffff767224 */ /* 0x000fe200078e008c */
[----:B------:R-:W-:Y:S01]  /*a4d0*/  MOV R158, R162 ;  /* 0x000000a2009e7202 */ /* 0x000fe20000000f00 */
[----:B------:R2:W5:Y:S02]  /*a4e0*/  LDL.LU R5, [R1+0x144] ;  /* 0x0001440001057983 */ /* 0x0005640000300800 */
[----:B------:R2:W2:Y:S01]  /*a4f0*/  MUFU.EX2 R100, R32 ;  /* 0x0000002000647308 */ /* 0x0004a20000000800 */
[----:B------:R-:W-:Y:S01]  /*a500*/  MOV R211, R172 ;  /* 0x000000ac00d37202 */ /* 0x000fe20000000f00 */
[----:B------:R-:W-:Y:S01]  /*a510*/  IMAD.MOV.U32 R172, RZ, RZ, R176 ;  /* 0x000000ffffac7224 */ /* 0x000fe200078e00b0 */
[----:B------:R-:W-:Y:S01]  /*a520*/  MOV R176, R179 ;  /* 0x000000b300b07202 */ /* 0x000fe20000000f00 */
[----:B------:R-:W-:Y:S01]  /*a530*/  FADD.FTZ R7, R207, R7 ;  /* 0x00000007cf077221 */ /* 0x000fe20000010000 */
[----:B------:R-:W-:Y:S01]  /*a540*/  MOV R179, R185 ;  /* 0x000000b900b37202 */ /* 0x000fe20000000f00 */
[----:B------:R-:W-:Y:S01]  /*a550*/  IMAD.MOV.U32 R185, RZ, RZ, R196 ;  /* 0x000000ffffb97224 */ /* 0x000fe200078e00c4 */
[----:B------:R-:W-:-:S02]  /*a560*/  MOV R196, R199 ;  /* 0x000000c700c47202 */ /* 0x000fc40000000f00 */
[----:B-1----:R-:W-:Y:S02]  /*a570*/  F2FP.F16.F32.PACK_AB R12, R105, R104 ;  /* 0x00000068690c723e */ /* 0x002fe400000000ff */
[----:B---3--:R-:W-:Y:S02]  /*a580*/  F2FP.F16.F32.PACK_AB R13, R44, R84 ;  /* 0x000000542c0d723e */ /* 0x008fe400000000ff */
[----:B------:R-:W-:Y:S01]  /*a590*/  F2FP.F16.F32.PACK_AB R15, R86, R85 ;  /* 0x00000055560f723e */ /* 0x000fe200000000ff */
[----:B------:R-:W-:Y:S01]  /*a5a0*/  FADD.FTZ R0, R225, R16 ;  /* 0x00000010e1007221 */ /* 0x000fe20000010000 */
[----:B------:R-:W-:Y:S01]  /*a5b0*/  FADD.FTZ R3, R223, R3 ;  /* 0x00000003df037221 */ /* 0x000fe20000010000 */
[----:B------:R-:W-:Y:S01]  /*a5c0*/  MOV R101, R194 ;  /* 0x000000c200657202 */ /* 0x000fe20000000f00 */
[----:B--2---:R-:W1:Y:S01]  /*a5d0*/  LDSM.16.MT88.4 R32, [R217+0xb000] ;  /* 0x00b00000d920783b */ /* 0x004e620000004200 */
[----:B------:R-:W-:Y:S01]  /*a5e0*/  MOV R199, R163 ;  /* 0x000000a300c77202 */ /* 0x000fe20000000f00 */
[----:B------:R-:W-:Y:S01]  /*a5f0*/  IMAD.MOV.U32 R163, RZ, RZ, R174 ;  /* 0x000000ffffa37224 */ /* 0x000fe200078e00ae */
[----:B------:R-:W-:Y:S01]  /*a600*/  MOV R174, R177 ;  /* 0x000000b100ae7202 */ /* 0x000fe20000000f00 */
[----:B------:R-:W-:Y:S01]  /*a610*/  IMAD.MOV.U32 R102, RZ, RZ, R198 ;  /* 0x000000ffff667224 */ /* 0x000fe200078e00c6 */
[----:B------:R-:W-:Y:S01]  /*a620*/  MOV R177, R184 ;  /* 0x000000b800b17202 */ /* 0x000fe20000000f00 */
[----:B------:R-:W-:Y:S01]  /*a630*/  IMAD.MOV.U32 R184, RZ, RZ, R231 ;  /* 0x000000ffffb87224 */ /* 0x000fe200078e00e7 */
[----:B------:R-:W-:Y:S01]  /*a640*/  MOV R231, R157 ;  /* 0x0000009d00e77202 */ /* 0x000fe20000000f00 */
[----:B------:R-:W2:Y:S01]  /*a650*/  MUFU.EX2 R45, R45 ;  /* 0x0000002d002d7308 */ /* 0x000ea20000000800 */
[----:B------:R-:W-:Y:S01]  /*a660*/  MOV R157, R161 ;  /* 0x000000a1009d7202 */ /* 0x000fe20000000f00 */
[----:B------:R-:W-:Y:S01]  /*a670*/  IMAD.MOV.U32 R161, RZ, RZ, R156 ;  /* 0x000000ffffa17224 */ /* 0x000fe200078e009c */
[----:B------:R-:W-:Y:S01]  /*a680*/  MOV R156, R160 ;  /* 0x000000a0009c7202 */ /* 0x000fe20000000f00 */
[----:B------:R3:W5:Y:S01]  /*a690*/  LDL.LU R6, [R1+0x140] ;  /* 0x0001400001067983 */ /* 0x0007620000300800 */
[----:B------:R-:W-:Y:S01]  /*a6a0*/  MOV R160, R159 ;  /* 0x0000009f00a07202 */ /* 0x000fe20000000f00 */
[----:B------:R-:W-:-:S02]  /*a6b0*/  IMAD.MOV.U32 R159, RZ, RZ, R224 ;  /* 0x000000ffff9f7224 */ /* 0x000fc400078e00e0 */
[----:B------:R-:W-:Y:S02]  /*a6c0*/  IMAD.MOV.U32 R203, RZ, RZ, R184 ;  /* 0x000000ffffcb7224 */ /* 0x000fe400078e00b8 */
[----:B------:R-:W-:Y:S01]  /*a6d0*/  IMAD.MOV.U32 R206, RZ, RZ, R161 ;  /* 0x000000ffffce7224 */ /* 0x000fe200078e00a1 */
[----:B------:R-:W-:Y:S01]  /*a6e0*/  MOV R210, R160 ;  /* 0x000000a000d27202 */ /* 0x000fe20000000f00 */
[----:B------:R-:W-:Y:S02]  /*a6f0*/  IMAD.MOV.U32 R213, RZ, RZ, R159 ;  /* 0x000000ffffd57224 */ /* 0x000fe400078e009f */
[----:B------:R-:W-:Y:S01]  /*a700*/  FADD.FTZ R7, R203, R7 ;  /* 0x00000007cb077221 */ /* 0x000fe20000010000 */
[----:B------:R-:W-:Y:S01]  /*a710*/  IMAD.MOV.U32 R187, RZ, RZ, R163 ;  /* 0x000000ffffbb7224 */ /* 0x000fe200078e00a3 */
[----:B------:R-:W-:Y:S01]  /*a720*/  MOV R192, R199 ;  /* 0x000000c700c07202 */ /* 0x000fe20000000f00 */
[----:B------:R-:W-:Y:S01]  /*a730*/  IMAD.MOV.U32 R204, RZ, RZ, R185 ;  /* 0x000000ffffcc7224 */ /* 0x000fe200078e00b9 */
[----:B------:R-:W-:-:S02]  /*a740*/  MOV R203, R206 ;  /* 0x000000ce00cb7202 */ /* 0x000fc40000000f00 */
[----:B------:R-:W-:Y:S02]  /*a750*/  MOV R197, R196 ;  /* 0x000000c400c57202 */ /* 0x000fe40000000f00 */
[----:B------:R-:W-:Y:S02]  /*a760*/  MOV R207, R179 ;  /* 0x000000b300cf7202 */ /* 0x000fe40000000f00 */
[----:B------:R-:W-:Y:S01]  /*a770*/  F2FP.F16.F32.PACK_AB R14, R88, R100 ;  /* 0x00000064580e723e */ /* 0x000fe200000000ff */
        /* <DEDUP_REMOVED lines=19> */
[----:B------:R-:W3:Y:S01]  /*a8b0*/  MUFU.EX2 R125, R125 ;  /* 0x0000007d007d7308 */ /* 0x000ee20000000800 */
[----:B------:R-:W-:Y:S01]  /*a8c0*/  MOV R185, R157 ;  /* 0x0000009d00b97202 */ /* 0x000fe20000000f00 */
[----:B------:R-:W-:Y:S01]  /*a8d0*/  LDSM.16.MT88.4 R160, [R220+0xb800] ;  /* 0x00b80000dca0783b */ /* 0x000fe20000004200 */
[----:B------:R-:W-:Y:S02]  /*a8e0*/  MOV R172, R200 ;  /* 0x000000c800ac7202 */ /* 0x000fe40000000f00 */
[----:B------:R-:W-:Y:S01]  /*a8f0*/  MOV R187, R192 ;  /* 0x000000c000bb7202 */ /* 0x000fe20000000f00 */
[----:B------:R-:W-:Y:S01]  /*a900*/  IMAD.MOV.U32 R192, RZ, RZ, R197 ;  /* 0x000000ffffc07224 */ /* 0x000fe200078e00c5 */
[----:B------:R-:W-:Y:S01]  /*a910*/  MOV R196, R231 ;  /* 0x000000e700c47202 */ /* 0x000fe20000000f00 */
[----:B-1----:R-:W-:Y:S01]  /*a920*/  HMMA.16816.F32 R136, R12, R32, R136 ;  /* 0x000000200c88723c */ /* 0x002fe20000001888 */
[----:B------:R-:W-:-:S02]  /*a930*/  MOV R197, R204 ;  /* 0x000000cc00c57202 */ /* 0x000fc40000000f00 */
[----:B------:R-:W-:Y:S02]  /*a940*/  MOV R175, R213 ;  /* 0x000000d500af7202 */ /* 0x000fe40000000f00 */
[----:B------:R-:W-:Y:S01]  /*a950*/  MOV R204, R172 ;  /* 0x000000ac00cc7202 */ /* 0x000fe20000000f00 */
[----:B------:R-:W-:Y:S01]  /*a960*/  HMMA.16816.F32 R148, R12, R34, R148 ;  /* 0x000000220c94723c */ /* 0x000fe20000001894 */
[----:B------:R-:W-:Y:S01]  /*a970*/  MOV R193, R187 ;  /* 0x000000bb00c17202 */ /* 0x000fe20000000f00 */
[----:B------:R-:W-:Y:S01]  /*a980*/  IMAD.MOV.U32 R172, RZ, RZ, R185 ;  /* 0x000000ffffac7224 */ /* 0x000fe200078e00b9 */
[----:B------:R-:W-:-:S03]  /*a990*/  MOV R185, R196 ;  /* 0x000000c400b97202 */ /* 0x000fc60000000f00 */
[----:B------:R-:W-:Y:S01]  /*a9a0*/  HMMA.16816.F32 R152, R12, R24, R152 ;  /* 0x000000180c98723c */ /* 0x000fe20000001898 */
[----:B------:R-:W-:Y:S01]  /*a9b0*/  MOV R195, R210 ;  /* 0x000000d200c37202 */ /* 0x000fe20000000f00 */
[----:B------:R-:W-:Y:S01]  /*a9c0*/  FADD.FTZ R0, R201, R0 ;  /* 0x00000000c9007221 */ /* 0x000fe20000010000 */
[----:B------:R-:W-:-:S03]  /*a9d0*/  MOV R196, R10 ;  /* 0x0000000a00c47202 */ /* 0x000fc60000000f00 */
[C---:B------:R-:W-:Y:S06]  /*a9e0*/  HMMA.16816.F32 R164, R12.reuse, R26, R164 ;  /* 0x0000001a0ca4723c */ /* 0x040fec00000018a4 */
[C---:B------:R-:W-:Y:S06]  /*a9f0*/  HMMA.16816.F32 R168, R12.reuse, R20, R168 ;  /* 0x000000140ca8723c */ /* 0x040fec00000018a8 */
[C---:B------:R-:W-:Y:S06]  /*aa00*/  HMMA.16816.F32 R180, R12.reuse, R22, R180 ;  /* 0x000000160cb4723c */ /* 0x040fec00000018b4 */
[C---:B------:R-:W-:Y:S06]  /*aa10*/  HMMA.16816.F32 R188, R12.reuse, R28, R188 ;  /* 0x0000001c0cbc723c */ /* 0x040fec00000018bc */
[----:B------:R-:W-:Y:S01]  /*aa20*/  HMMA.16816.F32 R40, R12, R30, R120 ;  /* 0x0000001e0c28723c */ /* 0x000fe20000001878 */
[----:B------:R-:W-:-:S02]  /*aa30*/  IMAD.MOV.U32 R213, RZ, RZ, R197 ;  /* 0x000000ffffd57224 */ /* 0x000fc400078e00c5 */
[----:B------:R-:W-:Y:S01]  /*aa40*/  IMAD.MOV.U32 R197, RZ, RZ, R196 ;  /* 0x000000ffffc57224 */ /* 0x000fe200078e00c4 */
[----:B------:R-:W-:-:S03]  /*aa50*/  MOV R196, R8 ;  /* 0x0000000800c47202 */ /* 0x000fc60000000f00 */
[----:B------:R-:W-:Y:S01]  /*aa60*/  FADD.FTZ R13, R11, R3 ;  /* 0x000000030b0d7221 */ /* 0x000fe20000010000 */
[----:B------:R-:W-:Y:S01]  /*aa70*/  FADD.FTZ R3, R9, R0 ;  /* 0x0000000009037221 */ /* 0x000fe20000010000 */
[----:B------:R-:W-:Y:S02]  /*aa80*/  MOV R199, R174 ;  /* 0x000000ae00c77202 */ /* 0x000fe40000000f00 */
[----:B------:R-:W-:Y:S02]  /*aa90*/  MOV R210, R192 ;  /* 0x000000c000d27202 */ /* 0x000fe40000000f00 */
[----:B------:R-:W-:Y:S02]  /*aaa0*/  MOV R174, R177 ;  /* 0x000000b100ae7202 */ /* 0x000fe40000000f00 */
[----:B------:R-:W-:Y:S01]  /*aab0*/  MOV R97, R196 ;  /* 0x000000c400617202 */ /* 0x000fe20000000f00 */
[----:B------:R-:W-:Y:S01]  /*aac0*/  IMAD.MOV.U32 R98, RZ, RZ, R199 ;  /* 0x000000ffff627224 */ /* 0x000fe200078e00c7 */
[----:B------:R-:W-:-:S02]  /*aad0*/  MOV R157, R146 ;  /* 0x00000092009d7202 */ /* 0x000fc40000000f00 */
[----:B------:R-:W-:Y:S02]  /*aae0*/  MOV R156, R147 ;  /* 0x00000093009c7202 */ /* 0x000fe40000000f00 */
[----:B------:R-:W-:Y:S02]  /*aaf0*/  MOV R99, R174 ;  /* 0x000000ae00637202 */ /* 0x000fe40000000f00 */
[----:B------:R-:W-:Y:S02]  /*ab00*/  MOV R103, R157 ;  /* 0x0000009d00677202 */ /* 0x000fe40000000f00 */
[----:B------:R-:W-:Y:S01]  /*ab10*/  MOV R106, R156 ;  /* 0x0000009c006a7202 */ /* 0x000fe20000000f00 */
[----:B------:R-:W-:Y:S01]  /*ab20*/  IMAD.MOV.U32 R107, RZ, RZ, R159 ;  /* 0x000000ffff6b7224 */ /* 0x000fe200078e009f */
[----:B------:R-:W-:Y:S02]  /*ab30*/  MOV R111, R158 ;  /* 0x0000009e006f7202 */ /* 0x000fe40000000f00 */
[----:B------:R-:W-:-:S02]  /*ab40*/  MOV R192, R185 ;  /* 0x000000b900c07202 */ /* 0x000fc40000000f00 */
[----:B------:R-:W-:Y:S01]  /*ab50*/  MOV R119, R141 ;  /* 0x0000008d00777202 */ /* 0x000fe20000000f00 */
[----:B----4-:R-:W-:Y:S01]  /*ab60*/  FADD.FTZ R2, R70, R2 ;  /* 0x0000000246027221 */ /* 0x010fe20000010000 */
[----:B------:R-:W-:Y:S01]  /*ab70*/  MOV R211, R176 ;  /* 0x000000b000d37202 */ /* 0x000fe20000000f00 */
[----:B------:R-:W-:Y:S01]  /*ab80*/  IMAD.MOV.U32 R231, RZ, RZ, R144 ;  /* 0x000000ffffe77224 */ /* 0x000fe200078e0090 */
[----:B------:R-:W1:Y:S01]  /*ab90*/  MUFU.EX2 R58, R58 ;  /* 0x0000003a003a7308 */ /* 0x000e620000000800 */
[----:B------:R-:W-:Y:S01]  /*aba0*/  FADD.FTZ R2, R228, R2 ;  /* 0x00000002e4027221 */ /* 0x000fe20000010000 */
[----:B------:R-:W-:Y:S01]  /*abb0*/  F2FP.F16.F32.PACK_AB R16, R131, R202 ;  /* 0x000000ca8310723e */ /* 0x000fe200000000ff */
[----:B------:R-:W4:Y:S02]  /*abc0*/  LDSM.16.MT88.4 R144, [R217+0xb800] ;  /* 0x00b80000d990783b */ /* 0x000f240000004200 */
[----:B------:R-:W-:Y:S01]  /*abd0*/  FADD.FTZ R2, R222, R2 ;  /* 0x00000002de027221 */ /* 0x000fe20000010000 */
[----:B------:R-:W-:Y:S01]  /*abe0*/  F2FP.F16.F32.PACK_AB R17, R109, R108 ;  /* 0x0000006c6d11723e */ /* 0x000fe200000000ff */
[----:B------:R-:W4:Y:S02]  /*abf0*/  LDSM.16.MT88.4 R176, [R218+0xb800] ;  /* 0x00b80000dab0783b */ /* 0x000f240000004200 */
[----:B------:R-:W-:Y:S01]  /*ac00*/  FADD.FTZ R2, R216, R2 ;  /* 0x00000002d8027221 */ /* 0x000fe20000010000 */
[----:B------:R-:W1:Y:S01]  /*ac10*/  MUFU.EX2 R46, R46 ;  /* 0x0000002e002e7308 */ /* 0x000e620000000800 */
[----:B------:R-:W-:Y:S01]  /*ac20*/  F2FP.F16.F32.PACK_AB R18, R116, R130 ;  /* 0x000000827412723e */ /* 0x000fe200000000ff */
[----:B------:R1:W5:Y:S01]  /*ac30*/  LDL.LU R70, [R1+0x13c] ;  /* 0x00013c0001467983 */ /* 0x0003620000300800 */
[----:B------:R-:W-:Y:S01]  /*ac40*/  FADD.FTZ R12, R203, R2 ;  /* 0x00000002cb0c7221 */ /* 0x000fe20000010000 */
[----:B------:R-:W-:-:S02]  /*ac50*/  IMAD.MOV.U32 R203, RZ, RZ, R206 ;  /* 0x000000ffffcb7224 */ /* 0x000fc400078e00ce */
[----:B------:R-:W-:Y:S01]  /*ac60*/  FADD.FTZ R2, R175, R7 ;  /* 0x00000007af027221 */ /* 0x000fe20000010000 */
[----:B------:R-:W-:Y:S01]  /*ac70*/  IMAD.MOV.U32 R175, RZ, RZ, R193 ;  /* 0x000000ffffaf7224 */ /* 0x000fe200078e00c1 */
[----:B------:R-:W-:Y:S01]  /*ac80*/  MOV R193, R195 ;  /* 0x000000c300c17202 */ /* 0x000fe20000000f00 */
[----:B------:R-:W-:Y:S01]  /*ac90*/  IMAD.MOV.U32 R206, RZ, RZ, R173 ;  /* 0x000000ffffce7224 */ /* 0x000fe200078e00ad */
[----:B------:R-:W-:Y:S01]  /*aca0*/  MOV R173, R172 ;  /* 0x000000ac00ad7202 */ /* 0x000fe20000000f00 */
[----:B------:R-:W4:Y:S01]  /*acb0*/  MUFU.EX2 R126, R126 ;  /* 0x0000007e007e7308 */ /* 0x000f220000000800 */
[----:B------:R-:W-:Y:S01]  /*acc0*/  MOV R195, R203 ;  /* 0x000000cb00c37202 */ /* 0x000fe20000000f00 */
        /* <DEDUP_REMOVED lines=74> */
[----:B--2---:R-:W-:Y:S01]  /*b170*/  F2FP.F16.F32.PACK_AB R19, R45, R110 ;  /* 0x0000006e2d13723e */ /* 0x004fe200000000ff */
[----:B------:R-:W-:Y:S01]  /*b180*/  FADD.FTZ R7, R131, R7 ;  /* 0x0000000783077221 */ /* 0x000fe20000010000 */
[----:B------:R-:W2:Y:S01]  /*b190*/  MUFU.EX2 R59, R59 ;  /* 0x0000003b003b7308 */ /* 0x000ea20000000800 */
[----:B------:R-:W-:Y:S01]  /*b1a0*/  FADD.FTZ R3, R109, R3 ;  /* 0x000000036d037221 */ /* 0x000fe20000010000 */
[----:B------:R-:W-:Y:S01]  /*b1b0*/  FADD.FTZ R0, R44, R0 ;  /* 0x000000002c007221 */ /* 0x000fe20000010000 */
[----:B------:R-:W-:Y:S01]  /*b1c0*/  FADD.FTZ R2, R105, R2 ;  /* 0x0000000269027221 */ /* 0x000fe20000010000 */
[----:B------:R-:W-:Y:S01]  /*b1d0*/  FADD.FTZ R7, R130, R7 ;  /* 0x0000000782077221 */ /* 0x000fe20000010000 */
[----:B------:R-:W-:-:S03]  /*b1e0*/  FADD.FTZ R3, R110, R3 ;  /* 0x000000036e037221 */ /* 0x000fc60000010000 */
[----:B------:R-:W2:Y:S01]  /*b1f0*/  MUFU.EX2 R47, R47 ;  /* 0x0000002f002f7308 */ /* 0x000ea20000000800 */
[----:B------:R-:W-:Y:S01]  /*b200*/  FADD.FTZ R0, R85, R0 ;  /* 0x0000000055007221 */ /* 0x000fe20000010000 */
[----:B------:R-:W-:Y:S01]  /*b210*/  HMMA.16816.F32 R36, R16, R20, R36 ;  /* 0x000000141024723c */ /* 0x000fe20000001824 */
[----:B------:R-:W-:Y:S01]  /*b220*/  FADD.FTZ R2, R100, R2 ;  /* 0x0000000264027221 */ /* 0x000fe20000010000 */
[----:B------:R-:W-:-:S04]  /*b230*/  FADD.FTZ R7, R116, R7 ;  /* 0x0000000774077221 */ /* 0x000fc80000010000 */
[----:B------:R-:W2:Y:S01]  /*b240*/  MUFU.EX2 R127, R127 ;  /* 0x0000007f007f7308 */ /* 0x000ea20000000800 */
[----:B------:R-:W-:Y:S01]  /*b250*/  HMMA.16816.F32 R52, R16, R22, R52 ;  /* 0x000000161034723c */ /* 0x000fe20000001834 */
[----:B------:R-:W2:Y:S01]  /*b260*/  LDSM.16.MT88.4 R20, [R219+0xb800] ;  /* 0x00b80000db14783b */ /* 0x000ea20000004200 */
[----:B------:R-:W-:-:S05]  /*b270*/  FADD.FTZ R3, R45, R3 ;  /* 0x000000032d037221 */ /* 0x000fca0000010000 */
[----:B------:R-:W2:Y:S01]  /*b280*/  MUFU.EX2 R68, R68 ;  /* 0x0000004400447308 */ /* 0x000ea20000000800 */
[----:B------:R-:W-:Y:S01]  /*b290*/  FADD.FTZ R0, R86, R0 ;  /* 0x0000000056007221 */ /* 0x000fe20000010000 */
[----:B------:R-:W-:Y:S01]  /*b2a0*/  FADD.FTZ R2, R88, R2 ;  /* 0x0000000258027221 */ /* 0x000fe20000010000 */
[----:B------:R2:W5:Y:S05]  /*b2b0*/  LDL.LU R71, [R1+0x138] ;  /* 0x0001380001477983 */ /* 0x00056a0000300800 */
[----:B------:R-:W2:Y:S01]  /*b2c0*/  MUFU.EX2 R56, R56 ;  /* 0x0000003800387308 */ /* 0x000ea20000000800 */
[----:B------:R-:W-:Y:S01]  /*b2d0*/  FADD.FTZ R7, R117, R7 ;  /* 0x0000000775077221 */ /* 0x000fe20000010000 */
[----:B------:R2:W5:Y:S01]  /*b2e0*/  LDL.LU R73, [R1+0x134] ;  /* 0x0001340001497983 */ /* 0x0005620000300800 */
[----:B---3--:R-:W-:-:S05]  /*b2f0*/  FADD.FTZ R3, R125, R3 ;  /* 0x000000037d037221 */ /* 0x008fca0000010000 */
[----:B------:R-:W3:Y:S01]  /*b300*/  MUFU.EX2 R128, R128 ;  /* 0x0000008000807308 */ /* 0x000ee20000000800 */
[----:B------:R3:W5:Y:S01]  /*b310*/  LDL.LU R248, [R1+0x130] ;  /* 0x0001300001f87983 */ /* 0x0007620000300800 */
[----:B-1----:R-:W-:-:S06]  /*b320*/  FADD.FTZ R0, R58, R0 ;  /* 0x000000003a007221 */ /* 0x002fcc0000010000 */
[----:B------:R-:W1:Y:S01]  /*b330*/  MUFU.EX2 R69, R69 ;  /* 0x0000004500457308 */ /* 0x000e620000000800 */
[----:B------:R1:W5:Y:S01]  /*b340*/  LDL.LU R228, [R1+0x12c] ;  /* 0x00012c0001e47983 */ /* 0x0003620000300800 */
[----:B------:R-:W-:-:S06]  /*b350*/  FADD.FTZ R2, R46, R2 ;  /* 0x000000022e027221 */ /* 0x000fcc0000010000 */
[----:B------:R-:W1:Y:S01]  /*b360*/  MUFU.EX2 R57, R57 ;  /* 0x0000003900397308 */ /* 0x000e620000000800 */
[----:B------:R1:W5:Y:S01]  /*b370*/  LDL.LU R225, [R1+0x128] ;  /* 0x0001280001e17983 */ /* 0x0003620000300800 */
[----:B------:R-:W-:Y:S01]  /*b380*/  FADD.FTZ R7, R112, R7 ;  /* 0x0000000770077221 */ /* 0x000fe20000010000 */
[----:B----4-:R-:W-:Y:S01]  /*b390*/  FADD.FTZ R3, R126, R3 ;  /* 0x000000037e037221 */ /* 0x010fe20000010000 */
[----:B--2---:R-:W-:Y:S01]  /*b3a0*/  FADD.FTZ R0, R59, R0 ;  /* 0x000000003b007221 */ /* 0x004fe20000010000 */
[----:B------:R2:W5:Y:S01]  /*b3b0*/  LDL.LU R224, [R1+0x124] ;  /* 0x0001240001e07983 */ /* 0x0005620000300800 */
[----:B------:R-:W-:Y:S01]  /*b3c0*/  FADD.FTZ R2, R47, R2 ;  /* 0x000000022f027221 */ /* 0x000fe20000010000 */
[----:B------:R-:W-:Y:S02]  /*b3d0*/  FADD.FTZ R7, R113, R7 ;  /* 0x0000000771077221 */ /* 0x000fe40000010000 */
[----:B------:R2:W5:Y:S01]  /*b3e0*/  LDL.LU R223, [R1+0x120] ;  /* 0x0001200001df7983 */ /* 0x0005620000300800 */
[----:B------:R-:W-:-:S03]  /*b3f0*/  FADD.FTZ R3, R127, R3 ;  /* 0x000000037f037221 */ /* 0x000fc60000010000 */
        /* <DEDUP_REMOVED lines=9> */
[----:B---3--:R-:W-:-:S03]  /*b490*/  FADD.FTZ R3, R128, R3 ;  /* 0x0000000380037221 */ /* 0x008fc60000010000 */
[----:B------:R2:W5:Y:S01]  /*b4a0*/  LDL.LU R200, [R1+0x10c] ;  /* 0x00010c0001c87983 */ /* 0x0005620000300800 */
[C---:B------:R-:W-:Y:S01]  /*b4b0*/  HMMA.16816.F32 R80, R16.reuse, R34, R80 ;  /* 0x000000221050723c */ /* 0x040fe20000001850 */
[----:B-1----:R-:W-:Y:S02]  /*b4c0*/  FADD.FTZ R0, R69, R0 ;  /* 0x0000000045007221 */ /* 0x002fe40000010000 */
[----:B------:R2:W5:Y:S03]  /*b4d0*/  LDL.LU R11, [R1+0x108] ;  /* 0x00010800010b7983 */ /* 0x0005660000300800 */
[----:B------:R-:W-:Y:S01]  /*b4e0*/  HMMA.16816.F32 R48, R16, R26, R48 ;  /* 0x0000001a1030723c */ /* 0x000fe20000001830 */
[----:B------:R2:W5:Y:S01]  /*b4f0*/  LDL.LU R10, [R1+0x104] ;  /* 0x00010400010a7983 */ /* 0x0005620000300800 */
[----:B------:R-:W-:-:S03]  /*b500*/  FADD.FTZ R2, R57, R2 ;  /* 0x0000000239027221 */ /* 0x000fc60000010000 */
        /* <DEDUP_REMOVED lines=36> */
[----:B------:R-:W-:Y:S01]  /*b750*/  ULDC UR4, c[0x0][0x2d0] ;  /* 0x0000b40000047ab9 */ /* 0x000fe20000000800 */
[----:B------:R-:W-:Y:S01]  /*b760*/  UIADD3 UR22, UR26, -0x2, URZ ;  /* 0xfffffffe1a167890 */ /* 0x000fe2000fffe03f */
[----:B-----5:R-:W-:Y:S01]  /*b770*/  ISETP.GE.AND P1, PT, R200, UR4, PT ;  /* 0x00000004c8007c0c */ /* 0x020fe2000bf26270 */
[----:B------:R-:W-:Y:S01]  /*b780*/  IMAD.U32 R7, RZ, RZ, UR6 ;  /* 0x00000006ff077e24 */ /* 0x000fe2000f8e00ff */
[----:B------:R-:W-:Y:S01]  /*b790*/  MOV R13, UR6 ;  /* 0x00000006000d7c02 */ /* 0x000fe20008000f00 */
[----:B------:R-:W-:Y:S01]  /*b7a0*/  USHF.R.S32.HI UR20, URZ, 0x1f, UR22 ;  /* 0x0000001f3f147899 */ /* 0x000fe20008011416 */
[----:B------:R-:W-:Y:S01]  /*b7b0*/  IMAD.U32 R26, RZ, RZ, UR6 ;  /* 0x00000006ff1a7e24 */ /* 0x000fe2000f8e00ff */
[----:B------:R-:W-:Y:S01]  /*b7c0*/  UIMAD UR4, UR13, UR22, URZ ;  /* 0x000000160d0472a4 */ /* 0x000fe2000f8e023f */
[----:B------:R-:W-:Y:S01]  /*b7d0*/  IMAD.U32 R2, RZ, RZ, UR22 ;  /* 0x00000016ff027e24 */ /* 0x000fe2000f8e00ff */
[----:B------:R-:W-:Y:S01]  /*b7e0*/  MOV R14, UR6 ;  /* 0x00000006000e7c02 */ /* 0x000fe20008000f00 */
[----:B------:R-:W-:Y:S01]  /*b7f0*/  IMAD.U32 R12, RZ, RZ, UR7 ;  /* 0x00000007ff0c7e24 */ /* 0x000fe2000f8e00ff */
[----:B------:R-:W-:Y:S01]  /*b800*/  UIMAD UR4, UR20, UR14, UR4 ;  /* 0x0000000e140472a4 */ /* 0x000fe2000f8e0204 */
[----:B------:R-:W-:Y:S01]  /*b810*/  IMAD.U32 R0, RZ, RZ, UR7 ;  /* 0x00000007ff007e24 */ /* 0x000fe2000f8e00ff */
[----:B------:R-:W-:-:S04]  /*b820*/  DEPBAR.LE SB0, 0x0 ;  /* 0x000080000000791a */ /* 0x000fc80000000000 */
[----:B------:R-:W1:Y:S01]  /*b830*/  @!P1 LDC.64 R24, c[0x0][0x220] ;  /* 0x00008800ff189b82 */ /* 0x000e620000000a00 */
[----:B------:R-:W-:-:S07]  /*b840*/  IMAD.U32 R21, RZ, RZ, UR6 ;  /* 0x00000006ff157e24 */ /* 0x000fce000f8e00ff */
[----:B------:R-:W-:Y:S01]  /*b850*/  BAR.SYNC.DEFER_BLOCKING 0x0 ;  /* 0x0000000000007b1d */ /* 0x000fe20000010000 */
[----:B------:R-:W-:-:S07]  /*b860*/  MOV R18, UR6 ;  /* 0x0000000600127c02 */ /* 0x000fce0008000f00 */
[----:B------:R-:W3:Y:S01]  /*b870*/  @!P1 LDC.64 R32, c[0x0][0x220] ;  /* 0x00008800ff209b82 */ /* 0x000ee20000000a00 */
[----:B------:R-:W-:Y:S01]  /*b880*/  VOTEU.ALL UP0, P1 ;  /* 0x00000000003f7886 */ /* 0x000fe20000800000 */
[----:B------:R-:W-:Y:S04]  /*b890*/  STL.64 [R1+0x108], R138 ;  /* 0x0001088a01007387 */ /* 0x000fe80000100a00 */
[----:B------:R-:W-:Y:S01]  /*b8a0*/  @!UP0 UIMAD UR27, UR7, 0x30, URZ ;  /* 0x00000030071b88a4 */ /* 0x000fe2000f8e023f */
[----:B------:R-:W-:Y:S01]  /*b8b0*/  STL.64 [R1+0x100], R136 ;  /* 0x0001008801007387 */ /* 0x000fe20000100a00 */
[----:B------:R-:W4:Y:S01]  /*b8c0*/  @!P1 LDC.64 R30, c[0x0][0x220] ;  /* 0x00008800ff1e9b82 */ /* 0x000f220000000a00 */
[----:B------:R-:W-:Y:S02]  /*b8d0*/  @!UP0 UIMAD UR21, UR7, 0x50, URZ ;  /* 0x00000050071588a4 */ /* 0x000fe4000f8e023f */
[----:B------:R-:W-:Y:S01]  /*b8e0*/  @!UP0 UIMAD UR20, UR7, 0x60, URZ ;  /* 0x00000060071488a4 */ /* 0x000fe2000f8e023f */
[----:B------:R-:W-:Y:S04]  /*b8f0*/  STL [R1+0xfc], R6 ;  /* 0x0000fc0601007387 */ /* 0x000fe80000100800 */
[----:B------:R-:W4:Y:S01]  /*b900*/  @!P1 LDC.64 R28, c[0x0][0x220] ;  /* 0x00008800ff1c9b82 */ /* 0x000f220000000a00 */
[----:B------:R-:W-:Y:S04]  /*b910*/  STL [R1+0xf8], R5 ;  /* 0x0000f80501007387 */ /* 0x000fe80000100800 */
[----:B------:R-:W-:Y:S03]  /*b920*/  @P1 STS.128 [R228+0x8000], RZ ;  /* 0x008000ffe4001388 */ /* 0x000fe60000000c00 */
[----:B------:R-:W4:Y:S08]  /*b930*/  @!P1 LDC.64 R34, c[0x0][0x220] ;  /* 0x00008800ff229b82 */ /* 0x000f300000000a00 */
[----:B------:R-:W4:Y:S01]  /*b940*/  @!P1 LDC.64 R36, c[0x0][0x220] ;  /* 0x00008800ff249b82 */ /* 0x000f220000000a00 */
[----:B--2---:R-:W-:-:S04]  /*b950*/  IMAD.WIDE.U32 R2, R2, UR14, R230 ;  /* 0x0000000e02027c25 */ /* 0x004fc8000f8e00e6 */
[----:B------:R-:W-:Y:S01]  /*b960*/  VIADD R3, R3, UR4 ;  /* 0x0000000403037c36 */ /* 0x000fe20008000000 */
[-C--:B------:R-:W-:Y:S01]  /*b970*/  @!P1 LEA R7, P2, R7, R2.reuse, 0x5 ;  /* 0x0000000207079211 */ /* 0x080fe200078428ff */
[----:B------:R-:W-:Y:S01]  /*b980*/  @!UP0 UIMAD UR4, UR7, 0x70, URZ ;  /* 0x00000070070488a4 */ /* 0x000fe2000f8e023f */
[-C--:B------:R-:W-:Y:S01]  /*b990*/  @!P1 LEA R26, P0, R26, R2.reuse, 0x6 ;  /* 0x000000021a1a9211 */ /* 0x080fe200078030ff */
[--C-:B------:R-:W-:Y:S01]  /*b9a0*/  @!P1 IMAD.MOV.U32 R17, RZ, RZ, R3.reuse ;  /* 0x000000ffff119224 */ /* 0x100fe200078e0003 */
[-C--:B------:R-:W-:Y:S01]  /*b9b0*/  @!P1 LEA.HI.X R27, R13, R3.reuse, R12, 0x5, P2 ;  /* 0x000000030d1b9211 */ /* 0x080fe200010f2c0c */
[----:B------:R-:W-:Y:S01]  /*b9c0*/  IMAD.U32 R12, RZ, RZ, UR6 ;  /* 0x00000006ff0c7e24 */ /* 0x000fe2000f8e00ff */
[-C--:B------:R-:W-:Y:S01]  /*b9d0*/  @!P1 LEA.HI.X R38, R14, R3.reuse, R0, 0x6, P0 ;  /* 0x000000030e269211 */ /* 0x080fe200000f3400 */
[--C-:B------:R-:W-:Y:S01]  /*b9e0*/  @!P1 IMAD.MOV.U32 R14, RZ, RZ, R2.reuse ;  /* 0x000000ffff0e9224 */ /* 0x100fe200078e0002 */
[-C--:B------:R-:W-:Y:S01]  /*b9f0*/  @!P1 MOV R15, R3.reuse ;  /* 0x00000003000f9202 */ /* 0x080fe20000000f00 */
[----:B------:R-:W-:Y:S01]  /*ba00*/  IMAD.U32 R0, RZ, RZ, UR6 ;  /* 0x00000006ff007e24 */ /* 0x000fe2000f8e00ff */
[----:B------:R-:W-:Y:S01]  /*ba10*/  @!P1 MOV R16, R2 ;  /* 0x0000000200109202 */ /* 0x000fe20000000f00 */
[----:B------:R-:W-:Y:S01]  /*ba20*/  @!P1 IMAD.WIDE.U32 R18, R18, 0x30, R2 ;  /* 0x0000003012129825 */ /* 0x000fe200078e0002 */
[----:B------:R-:W-:-:S02]  /*ba30*/  @!P1 MOV R13, R3 ;  /* 0x00000003000d9202 */ /* 0x000fc40000000f00 */
[----:B-1----:R-:W-:Y:S01]  /*ba40*/  @!P1 LEA R20, P2, R2, R24, 0x1 ;  /* 0x0000001802149211 */ /* 0x002fe200078408ff */
[----:B------:R-:W-:-:S04]  /*ba50*/  @!P1 IMAD.WIDE.U32 R14, R12, 0x60, R14 ;  /* 0x000000600c0e9825 */ /* 0x000fc800078e000e */
[----:B------:R-:W-:Y:S02]  /*ba60*/  @!P1 IMAD.MOV.U32 R12, RZ, RZ, R2 ;  /* 0x000000ffff0c9224 */ /* 0x000fe400078e0002 */
[----:B------:R-:W-:Y:S01]  /*ba70*/  @!P1 IMAD.WIDE.U32 R16, R0, 0x50, R16 ;  /* 0x0000005000109825 */ /* 0x000fe200078e0010 */
[----:B------:R-:W-:-:S03]  /*ba80*/  @!P1 IADD3 R0, P0, R2, UR16, RZ ;  /* 0x0000001002009c10 */ /* 0x000fc6000ff1e0ff */
[----:B------:R-:W-:Y:S01]  /*ba90*/  @!P1 IMAD.WIDE.U32 R12, R21, 0x70, R12 ;  /* 0x00000070150c9825 */ /* 0x000fe200078e000c */
[----:B------:R-:W-:Y:S02]  /*baa0*/  @!P1 LEA.HI.X R21, R2, R25, R3, 0x1, P2 ;  /* 0x0000001902159211 */ /* 0x000fe400010f0c03 */
[----:B------:R-:W-:Y:S01]  /*bab0*/  @!P1 IADD3.X R23, R3, UR15, RZ, P0, !PT ;  /* 0x0000000f03179c10 */ /* 0x000fe200087fe4ff */
[----:B------:R-:W1:Y:S01]  /*bac0*/  @!P1 LDC.64 R24, c[0x0][0x220] ;  /* 0x00008800ff189b82 */ /* 0x000e620000000a00 */
[C---:B---3--:R-:W-:Y:S01]  /*bad0*/  @!P1 LEA R22, P0, R0.reuse, R32, 0x1 ;  /* 0x0000002000169211 */ /* 0x048fe200078008ff */
[----:B------:R-:W-:Y:S01]  /*bae0*/  @!PT LDS RZ, [RZ] ;  /* 0x00000000fffff984 */ /* 0x000fe20000000800 */
[----:B------:R-:W-:Y:S01]  /*baf0*/  @!PT LDS RZ, [RZ] ;  /* 0x00000000fffff984 */ /* 0x000fe20000000800 */
[----:B------:R-:W-:Y:S01]  /*bb00*/  @!PT LDS RZ, [RZ] ;  /* 0x00000000fffff984 */ /* 0x000fe20000000800 */
[----:B------:R2:W-:Y:S03]  /*bb10*/  @!P1 LDGSTS.E.BYPASS.LTC128B.128 [R228+0x8000], desc[UR24][R20.64] ;  /* 0x0800000014e49fae */ /* 0x0005e6000b901d58 */
[----:B------:R-:W-:Y:S01]  /*bb20*/  @!P1 LEA.HI.X R23, R0, R33, R23, 0x1, P0 ;  /* 0x0000002100179211 */ /* 0x000fe200000f0c17 */
[----:B------:R-:W-:Y:S01]  /*bb30*/  @!P1 VIADD R0, R19, UR27 ;  /* 0x0000001b13009c36 */ /* 0x000fe20008000000 */
[C---:B----4-:R-:W-:Y:S01]  /*bb40*/  @!P1 LEA R2, P0, R7.reuse, R30, 0x1 ;  /* 0x0000001e07029211 */ /* 0x050fe200078008ff */
[----:B------:R-:W2:Y:S01]  /*bb50*/  @!P1 LDC.64 R32, c[0x0][0x220] ;  /* 0x00008800ff209b82 */ /* 0x000ea20000000a00 */
        /* <DEDUP_REMOVED lines=17> */
[C---:B--2---:R-:W-:Y:S01]  /*bc70*/  @!P1 LEA R20, P3, R16.reuse, R32, 0x1 ;  /* 0x0000002010149211 */ /* 0x044fe200078608ff */
[----:B------:R-:W-:Y:S01]  /*bc80*/  @!PT LDS RZ, [RZ] ;  /* 0x00000000fffff984 */ /* 0x000fe20000000800 */
[----:B------:R-:W-:Y:S01]  /*bc90*/  @!PT LDS RZ, [RZ] ;  /* 0x00000000fffff984 */ /* 0x000fe20000000800 */
[----:B------:R-:W-:Y:S01]  /*bca0*/  @!PT LDS RZ, [RZ] ;  /* 0x00000000fffff984 */ /* 0x000fe20000000800 */
[----:B------:R-:W-:Y:S03]  /*bcb0*/  @!P1 LDGSTS.E.BYPASS.LTC128B.128 [R228+0x9800], desc[UR24][R24.64] ;  /* 0x0980000018e49fae */ /* 0x000fe6000b901d58 */
[----:B------:R-:W-:Y:S01]  /*bcc0*/  @!P1 LEA.HI.X R21, R16, R33, R0, 0x1, P3 ;  /* 0x0000002110159211 */ /* 0x000fe200018f0c00 */
[----:B------:R-:W-:Y:S01]  /*bcd0*/  @P1 STS.128 [R228+0xa000], RZ ;  /* 0x00a000ffe4001388 */ /* 0x000fe20000000c00 */
[----:B---3--:R-:W-:-:S04]  /*bce0*/  @!P1 LEA R22, P0, R26, R28, 0x1 ;  /* 0x0000001c1a169211 */ /* 0x008fc800078008ff */
[----:B------:R-:W-:Y:S02]  /*bcf0*/  @!P1 LEA.HI.X R23, R26, R29, R38, 0x1, P0 ;  /* 0x0000001d1a179211 */ /* 0x000fe400000f0c26 */
[----:B----4-:R-:W-:-:S03]  /*bd00*/  @!P1 IADD3 R3, R15, UR20, RZ ;  /* 0x000000140f039c10 */ /* 0x010fc6000fffe0ff */
[----:B------:R-:W-:Y:S01]  /*bd10*/  @!PT LDS RZ, [RZ] ;  /* 0x00000000fffff984 */ /* 0x000fe20000000800 */
[----:B------:R-:W-:Y:S01]  /*bd20*/  @!PT LDS RZ, [RZ] ;  /* 0x00000000fffff984 */ /* 0x000fe20000000800 */
[----:B------:R-:W-:Y:S01]  /*bd30*/  @!PT LDS RZ, [RZ] ;  /* 0x00000000fffff984 */ /* 0x000fe20000000800 */
[----:B------:R-:W-:Y:S01]  /*bd40*/  @!P1 LDGSTS.E.BYPASS.LTC128B.128 [R228+0xa000], desc[UR24][R22.64] ;  /* 0x0a00000016e49fae */ /* 0x000fe2000b901d58 */
[----:B------:R-:W-:Y:S02]  /*bd50*/  @!P1 LEA R2, P0, R12, R36, 0x1 ;  /* 0x000000240c029211 */ /* 0x000fe400078008ff */
[----:B------:R-:W-:Y:S01]  /*bd60*/  @!P1 LEA.HI.X R19, R14, R35, R3, 0x1, P2 ;  /* 0x000000230e139211 */ /* 0x000fe200010f0c03 */
        /* <DEDUP_REMOVED lines=21> */
[----:B------:R-:W3:Y:S04]  /*bec0*/  LDSM.16.M88.4 R64, [R216+0x6000] ;  /* 0x00600000d840783b */ /* 0x000ee80000000200 */
[----:B------:R-:W4:Y:S04]  /*bed0*/  LDSM.16.M88.4 R60, [R216+0x6800] ;  /* 0x00680000d83c783b */ /* 0x000f280000000200 */
[----:B------:R-:W2:Y:S04]  /*bee0*/  LDSM.16.M88.4 R56, [R216+0x7000] ;  /* 0x00700000d838783b */ /* 0x000ea80000000200 */
[----:B------:R-:W2:Y:S04]  /*bef0*/  LDSM.16.M88.4 R52, [R216+0x7800] ;  /* 0x00780000d834783b */ /* 0x000ea80000000200 */
[----:B------:R-:W-:Y:S04]  /*bf00*/  LDSM.16.M88.4 R12, [R248+0x2000] ;  /* 0x00200000f80c783b */ /* 0x000fe80000000200 */
[----:B------:R-:W2:Y:S04]  /*bf10*/  LDSM.16.M88.4 R44, [R222+0x4800] ;  /* 0x00480000de2c783b */ /* 0x000ea80000000200 */
[----:B------:R-:W2:Y:S04]  /*bf20*/  LDSM.16.M88.4 R48, [R222+0x4000] ;  /* 0x00400000de30783b */ /* 0x000ea80000000200 */
[----:B------:R-:W-:Y:S04]  /*bf30*/  LDSM.16.M88.4 R40, [R222+0x5000] ;  /* 0x00500000de28783b */ /* 0x000fe80000000200 */
[----:B------:R-:W-:Y:S01]  /*bf40*/  LDSM.16.M88.4 R32, [R222+0x6000] ;  /* 0x00600000de20783b */ /* 0x000fe20000000200 */
[C---:B-1----:R-:W-:Y:S03]  /*bf50*/  HMMA.16816.F32 R108, R16.reuse, R84, RZ ;  /* 0x00000054106c723c */ /* 0x042fe600000018ff */
[----:B------:R-:W-:Y:S04]  /*bf60*/  LDSM.16.M88.4 R36, [R222+0x5800] ;  /* 0x00580000de24783b */ /* 0x000fe80000000200 */
[----:B------:R-:W-:Y:S01]  /*bf70*/  LDSM.16.M88.4 R28, [R222+0x6800] ;  /* 0x00680000de1c783b */ /* 0x000fe20000000200 */
[C---:B------:R-:W-:Y:S03]  /*bf80*/  HMMA.16816.F32 R112, R16.reuse, R88, RZ ;  /* 0x000000581070723c */ /* 0x040fe600000018ff */
[----:B------:R-:W-:Y:S03]  /*bf90*/  LDSM.16.M88.4 R24, [R248] ;  /* 0x00000000f818783b */ /* 0x000fe60000000200 */
[C---:B------:R-:W-:Y:S01]  /*bfa0*/  HMMA.16816.F32 R104, R16.reuse, R80, RZ ;  /* 0x000000501068723c */ /* 0x040fe200000018ff */
[----:B------:R-:W-:Y:S04]  /*bfb0*/  LDSM.16.M88.4 R20, [R224] ;  /* 0x00000000e014783b */ /* 0x000fe80000000200 */
[----:B------:R-:W1:Y:S01]  /*bfc0*/  LDSM.16.M88.4 R96, [R222+0x7000] ;  /* 0x00700000de60783b */ /* 0x000e620000000200 */
[C---:B------:R-:W-:Y:S03]  /*bfd0*/  HMMA.16816.F32 R100, R16.reuse, R76, RZ ;  /* 0x0000004c1064723c */ /* 0x040fe600000018ff */
[----:B------:R-:W1:Y:S03]  /*bfe0*/  LDSM.16.M88.4 R92, [R222+0x7800] ;  /* 0x00780000de5c783b */ /* 0x000e660000000200 */
[C---:B---3--:R-:W-:Y:S01]  /*bff0*/  HMMA.16816.F32 R212, R16.reuse, R64, RZ ;  /* 0x0000004010d4723c */ /* 0x048fe200000018ff */
[----:B------:R-:W0:Y:S05]  /*c000*/  LDGDEPBAR ;  /* 0x00000000000079af */ /* 0x000e2a0000000000 */
[C---:B----4-:R-:W-:Y:S06]  /*c010*/  HMMA.16816.F32 R204, R16.reuse, R60, RZ ;  /* 0x0000003c10cc723c */ /* 0x050fec00000018ff */
[C---:B--2---:R-:W-:Y:S06]  /*c020*/  HMMA.16816.F32 R128, R16.reuse, R56, RZ ;  /* 0x000000381080723c */ /* 0x044fec00000018ff */
        /* <DEDUP_REMOVED lines=9> */
[C---:B------:R-:W-:Y:S06]  /*c0c0*/  HMMA.16816.F32 R16, R12.reuse, R44, R108 ;  /* 0x0000002c0c10723c */ /* 0x040fec000000186c */
[C---:B------:R-:W-:Y:S06]  /*c0d0*/  HMMA.16816.F32 R136, R12.reuse, R48, R112 ;  /* 0x000000300c88723c */ /* 0x040fec0000001870 */
[----:B-1----:R-:W-:Y:S06]  /*c0e0*/  HMMA.16816.F32 R128, R12, R96, R128 ;  /* 0x000000600c80723c */ /* 0x002fec0000001880 */
[----:B------:R-:W-:Y:S06]  /*c0f0*/  HMMA.16816.F32 R108, R20, R88, RZ ;  /* 0x00000058146c723c */ /* 0x000fec00000018ff */
[----:B------:R-:W-:Y:S01]  /*c100*/  MOV R251, R17 ;  /* 0x0000001100fb7202 */ /* 0x000fe20000000f00 */
[----:B------:R-:W-:Y:S01]  /*c110*/  IMAD.MOV.U32 R250, RZ, RZ, R16 ;  /* 0x000000fffffa7224 */ /* 0x000fe200078e0010 */
[----:B------:R-:W-:Y:S01]  /*c120*/  MOV R248, R19 ;  /* 0x0000001300f87202 */ /* 0x000fe20000000f00 */
[----:B------:R-:W-:Y:S01]  /*c130*/  IMAD.MOV.U32 R249, RZ, RZ, R18 ;  /* 0x000000fffff97224 */ /* 0x000fe200078e0012 */
[----:B------:R-:W-:Y:S02]  /*c140*/  HMMA.16816.F32 R244, R12, R50, R244 ;  /* 0x000000320cf4723c */ /* 0x000fe400000018f4 */
[----:B------:R-:W-:Y:S01]  /*c150*/  IMAD.MOV.U32 R5, RZ, RZ, R136 ;  /* 0x000000ffff057224 */ /* 0x000fe200078e0088 */
[----:B------:R-:W-:Y:S01]  /*c160*/  MOV R3, R138 ;  /* 0x0000008a00037202 */ /* 0x000fe20000000f00 */
[----:B------:R-:W-:-:S02]  /*c170*/  IMAD.MOV.U32 R2, RZ, RZ, R139 ;  /* 0x000000ffff027224 */ /* 0x000fc400078e008b */
[C---:B------:R-:W-:Y:S01]  /*c180*/  HMMA.16816.F32 R16, R12.reuse, R40, R104 ;  /* 0x000000280c10723c */ /* 0x040fe20000001868 */
[----:B------:R-:W-:Y:S02]  /*c190*/  IMAD.MOV.U32 R0, RZ, RZ, R137 ;  /* 0x000000ffff007224 */ /* 0x000fe400078e0089 */
[----:B------:R-:W-:Y:S02]  /*c1a0*/  IMAD.MOV.U32 R88, RZ, RZ, R5 ;  /* 0x000000ffff587224 */ /* 0x000fe400078e0005 */
[----:B------:R-:W-:Y:S01]  /*c1b0*/  IMAD.MOV.U32 R5, RZ, RZ, R129 ;  /* 0x000000ffff057224 */ /* 0x000fe200078e0081 */
[----:B------:R-:W-:Y:S01]  /*c1c0*/  HMMA.16816.F32 R136, R12, R32, R212 ;  /* 0x000000200c88723c */ /* 0x000fe200000018d4 */
[----:B------:R-:W-:-:S05]  /*c1d0*/  IMAD.MOV.U32 R7, RZ, RZ, R131 ;  /* 0x000000ffff077224 */ /* 0x000fca00078e0083 */
[----:B------:R-:W-:Y:S06]  /*c1e0*/  HMMA.16816.F32 R104, R20, R84, RZ ;  /* 0x000000541468723c */ /* 0x000fec00000018ff */
[----:B------:R-:W-:Y:S01]  /*c1f0*/  HMMA.16816.F32 R240, R12, R46, R240 ;  /* 0x0000002e0cf0723c */ /* 0x000fe200000018f0 */
[----:B------:R-:W-:Y:S01]  /*c200*/  IMAD.MOV.U32 R84, RZ, RZ, R3 ;  /* 0x000000ffff547224 */ /* 0x000fe200078e0003 */
[----:B------:R-:W-:-:S04]  /*c210*/  MOV R85, R2 ;  /* 0x0000000200557202 */ /* 0x000fc80000000f00 */
        /* <DEDUP_REMOVED lines=11> */
[----:B------:R-:W-:-:S04]  /*c2d0*/  MOV R6, R130 ;  /* 0x0000008200067202 */ /* 0x000fc80000000f00 */
[----:B------:R-:W-:Y:S06]  /*c2e0*/  HMMA.16816.F32 R136, R12, R28, R204 ;  /* 0x0000001c0c88723c */ /* 0x000fec00000018cc */
[----:B------:R-:W-:Y:S06]  /*c2f0*/  HMMA.16816.F32 R100, R20, R80, RZ ;  /* 0x000000501464723c */ /* 0x000fec00000018ff */
[----:B------:R-:W-:Y:S01]  /*c300*/  HMMA.16816.F32 R204, R12, R38, R232 ;  /* 0x000000260ccc723c */ /* 0x000fe200000018e8 */
[----:B------:R-:W-:-:S05]  /*c310*/  IMAD.MOV.U32 R81, RZ, RZ, R0 ;  /* 0x000000ffff517224 */ /* 0x000fca00078e0000 */
[----:B------:R-:W-:Y:S01]  /*c320*/  IMAD.MOV.U32 R113, RZ, RZ, R17 ;  /* 0x000000ffff717224 */ /* 0x000fe200078e0011 */
[----:B------:R-:W-:Y:S01]  /*c330*/  MOV R112, R18 ;  /* 0x0000001200707202 */ /* 0x000fe20000000f00 */
[----:B------:R-:W-:Y:S01]  /*c340*/  IMAD.MOV.U32 R74, RZ, RZ, R19 ;  /* 0x000000ffff4a7224 */ /* 0x000fe200078e0013 */
[----:B------:R-:W-:Y:S01]  /*c350*/  HMMA.16816.F32 R232, R12, R94, R116 ;  /* 0x0000005e0ce8723c */ /* 0x000fe20000001874 */
[----:B------:R-:W-:Y:S02]  /*c360*/  IMAD.MOV.U32 R68, RZ, RZ, R16 ;  /* 0x000000ffff447224 */ /* 0x000fe400078e0010 */
[----:B------:R-:W-:Y:S01]  /*c370*/  MOV R213, R138 ;  /* 0x0000008a00d57202 */ /* 0x000fe20000000f00 */
[----:B------:R-:W-:Y:S02]  /*c380*/  IMAD.MOV.U32 R212, RZ, RZ, R139 ;  /* 0x000000ffffd47224 */ /* 0x000fe400078e008b */
[----:B------:R-:W-:Y:S01]  /*c390*/  HMMA.16816.F32 R16, R20, R76, RZ ;  /* 0x0000004c1410723c */ /* 0x000fe200000018ff */
[----:B------:R-:W-:-:S05]  /*c3a0*/  IMAD.MOV.U32 R80, RZ, RZ, R136 ;  /* 0x000000ffff507224 */ /* 0x000fca00078e0088 */
[----:B------:R-:W-:Y:S01]  /*c3b0*/  HMMA.16816.F32 R116, R24, R44, R104 ;  /* 0x0000002c1874723c */ /* 0x000fe20000001868 */
[----:B------:R-:W-:Y:S01]  /*c3c0*/  MOV R77, R137 ;  /* 0x00000089004d7202 */ /* 0x000fe20000000f00 */
[----:B------:R-:W-:-:S04]  /*c3d0*/  IMAD.MOV.U32 R76, RZ, RZ, R128 ;  /* 0x000000ffff4c7224 */ /* 0x000fc800078e0080 */
[C---:B------:R-:W-:Y:S06]  /*c3e0*/  HMMA.16816.F32 R136, R12.reuse, R92, R120 ;  /* 0x0000005c0c88723c */ /* 0x040fec0000001878 */
[C---:B------:R-:W-:Y:S06]  /*c3f0*/  HMMA.16816.F32 R120, R12.reuse, R30, R132 ;  /* 0x0000001e0c78723c */ /* 0x040fec0000001884 */
[----:B------:R-:W-:Y:S01]  /*c400*/  HMMA.16816.F32 R128, R12, R34, R208 ;  /* 0x000000220c80723c */ /* 0x000fe200000018d0 */
[----:B------:R-:W-:Y:S01]  /*c410*/  IMAD.MOV.U32 R133, RZ, RZ, R81 ;  /* 0x000000ffff857224 */ /* 0x000fe200078e0051 */
[----:B------:R-:W-:Y:S01]  /*c420*/  MOV R134, R84 ;  /* 0x0000005400867202 */ /* 0x000fe20000000f00 */
[----:B------:R-:W-:-:S02]  /*c430*/  IMAD.MOV.U32 R135, RZ, RZ, R85 ;  /* 0x000000ffff877224 */ /* 0x000fc400078e0055 */
[----:B------:R-:W-:Y:S01]  /*c440*/  IMAD.MOV.U32 R132, RZ, RZ, R88 ;  /* 0x000000ffff847224 */ /* 0x000fe200078e0058 */
[C---:B------:R-:W-:Y:S01]  /*c450*/  HMMA.16816.F32 R104, R20.reuse, R78, RZ ;  /* 0x0000004e1468723c */ /* 0x040fe200000018ff */
[----:B------:R-:W-:Y:S01]  /*c460*/  IMAD.MOV.U32 R210, RZ, RZ, R252 ;  /* 0x000000ffffd27224 */ /* 0x000fe200078e00fc */
[----:B------:R-:W-:Y:S01]  /*c470*/  MOV R208, R229 ;  /* 0x000000e500d07202 */ /* 0x000fe20000000f00 */
[----:B------:R-:W-:Y:S01]  /*c480*/  IMAD.MOV.U32 R211, RZ, RZ, R231 ;  /* 0x000000ffffd37224 */ /* 0x000fe200078e00e7 */
[----:B------:R-:W-:Y:S02]  /*c490*/  MOV R209, R89 ;  /* 0x0000005900d17202 */ /* 0x000fe40000000f00 */
[C---:B------:R-:W-:Y:S06]  /*c4a0*/  HMMA.16816.F32 R88, R20.reuse, R90, RZ ;  /* 0x0000005a1458723c */ /* 0x040fec00000018ff */
[----:B------:R-:W-:Y:S01]  /*c4b0*/  MOV R69, R120 ;  /* 0x0000007800457202 */ /* 0x000fe20000000f00 */
[----:B------:R-:W-:Y:S01]  /*c4c0*/  IMAD.MOV.U32 R3, RZ, RZ, R121 ;  /* 0x000000ffff037224 */ /* 0x000fe200078e0079 */
[----:B------:R-:W-:Y:S01]  /*c4d0*/  MOV R0, R123 ;  /* 0x0000007b00007202 */ /* 0x000fe20000000f00 */
[----:B------:R-:W-:Y:S01]  /*c4e0*/  IMAD.MOV.U32 R2, RZ, RZ, R122 ;  /* 0x000000ffff027224 */ /* 0x000fe200078e007a */
[----:B------:R-:W-:Y:S02]  /*c4f0*/  HMMA.16816.F32 R84, R20, R86, RZ ;  /* 0x000000561454723c */ /* 0x000fe400000018ff */
[----:B------:R-:W-:Y:S01]  /*c500*/  IMAD.MOV.U32 R227, RZ, RZ, R128 ;  /* 0x000000ffffe37224 */ /* 0x000fe200078e0080 */
[----:B------:R-:W-:Y:S01]  /*c510*/  MOV R226, R129 ;  /* 0x0000008100e27202 */ /* 0x000fe20000000f00 */
[----:B------:R-:W-:-:S02]  /*c520*/  IMAD.MOV.U32 R128, RZ, RZ, R77 ;  /* 0x000000ffff807224 */ /* 0x000fc400078e004d */
[----:B------:R-:W-:Y:S01]  /*c530*/  HMMA.16816.F32 R120, R12, R98, R124 ;  /* 0x000000620c78723c */ /* 0x000fe2000000187c */
[----:B------:R-:W-:Y:S01]  /*c540*/  IMAD.MOV.U32 R75, RZ, RZ, R131 ;  /* 0x000000ffff4b7224 */ /* 0x000fe200078e0083 */
[----:B------:R-:W-:Y:S01]  /*c550*/  MOV R131, R80 ;  /* 0x0000005000837202 */ /* 0x000fe20000000f00 */
[----:B------:R-:W-:Y:S02]  /*c560*/  IMAD.MOV.U32 R202, RZ, RZ, R130 ;  /* 0x000000ffffca7224 */ /* 0x000fe400078e0082 */
[----:B------:R-:W-:Y:S01]  /*c570*/  IMAD.MOV.U32 R129, RZ, RZ, R213 ;  /* 0x000000ffff817224 */ /* 0x000fe200078e00d5 */
[C---:B------:R-:W-:Y:S01]  /*c580*/  HMMA.16816.F32 R12, R20.reuse, R52, RZ ;  /* 0x00000034140c723c */ /* 0x040fe200000018ff */
[----:B------:R-:W-:Y:S01]  /*c590*/  IMAD.MOV.U32 R127, RZ, RZ, R76 ;  /* 0x000000ffff7f7224 */ /* 0x000fe200078e004c */
[----:B------:R-:W-:Y:S01]  /*c5a0*/  MOV R126, R250 ;  /* 0x000000fa007e7202 */ /* 0x000fe20000000f00 */
[----:B------:R-:W-:Y:S02]  /*c5b0*/  IMAD.MOV.U32 R130, RZ, RZ, R212 ;  /* 0x000000ffff827224 */ /* 0x000fe400078e00d4 */
[----:B------:R-:W-:Y:S01]  /*c5c0*/  IMAD.MOV.U32 R125, RZ, RZ, R251 ;  /* 0x000000ffff7d7224 */ /* 0x000fe200078e00fb */
[----:B------:R-:W-:Y:S01]  /*c5d0*/  HMMA.16816.F32 R76, R20, R64, RZ ;  /* 0x00000040144c723c */ /* 0x000fe200000018ff */
[----:B------:R-:W-:-:S02]  /*c5e0*/  IMAD.MOV.U32 R44, RZ, RZ, R128 ;  /* 0x000000ffff2c7224 */ /* 0x000fc400078e0080 */
[----:B------:R-:W-:-:S03]  /*c5f0*/  IMAD.MOV.U32 R45, RZ, RZ, R129 ;  /* 0x000000ffff2d7224 */ /* 0x000fc600078e0081 */
[----:B------:R-:W-:Y:S06]  /*c600*/  HMMA.16816.F32 R212, R24, R36, R16 ;  /* 0x0000002418d4723c */ /* 0x000fec0000001810 */
[----:B------:R-:W-:Y:S01]  /*c610*/  IMAD.MOV.U32 R124, RZ, RZ, R120 ;  /* 0x000000ffff7c7224 */ /* 0x000fe200078e0078 */
[----:B------:R-:W-:Y:S01]  /*c620*/  MOV R231, R122 ;  /* 0x0000007a00e77202 */ /* 0x000fe20000000f00 */
[----:B------:R-:W-:Y:S01]  /*c630*/  IMAD.MOV.U32 R252, RZ, RZ, R121 ;  /* 0x000000fffffc7224 */ /* 0x000fe200078e0079 */
[----:B------:R-:W-:Y:S01]  /*c640*/  HMMA.16816.F32 R16, R20, R56, RZ ;  /* 0x000000381410723c */ /* 0x000fe200000018ff */
[----:B------:R-:W-:Y:S01]  /*c650*/  IMAD.MOV.U32 R229, RZ, RZ, R123 ;  /* 0x000000ffffe57224 */ /* 0x000fe200078e007b */
[----:B------:R-:W-:Y:S01]  /*c660*/  MOV R37, R124 ;  /* 0x0000007c00257202 */ /* 0x000fe20000000f00 */
[----:B------:R-:W-:Y:S01]  /*c670*/  IMAD.MOV.U32 R36, RZ, RZ, R127 ;  /* 0x000000ffff247224 */ /* 0x000fe200078e007f */
[----:B------:R-:W-:Y:S01]  /*c680*/  MOV R124, R211 ;  /* 0x000000d3007c7202 */ /* 0x000fe20000000f00 */
[----:B------:R-:W-:Y:S01]  /*c690*/  IMAD.MOV.U32 R127, RZ, RZ, R210 ;  /* 0x000000ffff7f7224 */ /* 0x000fe200078e00d2 */
[----:B------:R-:W-:Y:S01]  /*c6a0*/  HMMA.16816.F32 R120, R24, R40, R100 ;  /* 0x000000281878723c */ /* 0x000fe20000001864 */
[----:B------:R-:W-:Y:S01]  /*c6b0*/  MOV R210, R203 ;  /* 0x000000cb00d27202 */ /* 0x000fe20000000f00 */
[----:B------:R-:W-:-:S04]  /*c6c0*/  IMAD.MOV.U32 R211, RZ, RZ, R115 ;  /* 0x000000ffffd37224 */ /* 0x000fc800078e0073 */
[----:B------:R-:W-:Y:S01]  /*c6d0*/  HMMA.16816.F32 R100, R20, R82, RZ ;  /* 0x000000521464723c */ /* 0x000fe200000018ff */
[----:B------:R-:W-:Y:S01]  /*c6e0*/  IMAD.MOV.U32 R40, RZ, RZ, R249 ;  /* 0x000000ffff287224 */ /* 0x000fe200078e00f9 */
[----:B------:R-:W-:-:S04]  /*c6f0*/  MOV R41, R248 ;  /* 0x000000f800297202 */ /* 0x000fc80000000f00 */
[C---:B------:R-:W-:Y:S06]  /*c700*/  HMMA.16816.F32 R80, R20.reuse, R66, RZ ;  /* 0x000000421450723c */ /* 0x040fec00000018ff */
[C---:B------:R-:W-:Y:S06]  /*c710*/  HMMA.16816.F32 R64, R20.reuse, R60, RZ ;  /* 0x0000003c1440723c */ /* 0x040fec00000018ff */
[----:B------:R-:W-:Y:S06]  /*c720*/  HMMA.16816.F32 R60, R20, R62, RZ ;  /* 0x0000003e143c723c */ /* 0x000fec00000018ff */
[----:B------:R-:W-:Y:S06]  /*c730*/  HMMA.16816.F32 R12, R24, R92, R12 ;  /* 0x0000005c180c723c */ /* 0x000fec000000180c */
[C---:B------:R-:W-:Y:S06]  /*c740*/  HMMA.16816.F32 R56, R20.reuse, R58, RZ ;  /* 0x0000003a1438723c */ /* 0x040fec00000018ff */
[----:B------:R-:W-:Y:S01]  /*c750*/  HMMA.16816.F32 R52, R20, R54, RZ ;  /* 0x000000361434723c */ /* 0x000fe200000018ff */
[----:B------:R-:W-:Y:S05]  /*c760*/  LDSM.16.M88.4 R20, [R4] ;  /* 0x000000000414783b */ /* 0x000fea0000000200 */
[C---:B------:R-:W-:Y:S06]  /*c770*/  HMMA.16816.F32 R108, R24.reuse, R48, R108 ;  /* 0x00000030186c723c */ /* 0x040fec000000186c */
[----:B------:R-:W-:Y:S01]  /*c780*/  HMMA.16816.F32 R248, R24, R32, R76 ;  /* 0x0000002018f8723c */ /* 0x000fe2000000184c */
[----:B------:R-:W-:Y:S01]  /*c790*/  MOV R48, R130 ;  /* 0x0000008200307202 */ /* 0x000fe20000000f00 */
[----:B------:R-:W-:-:S02]  /*c7a0*/  IMAD.MOV.U32 R49, RZ, RZ, R131 ;  /* 0x000000ffff317224 */ /* 0x000fc400078e0083 */
[----:B------:R-:W-:Y:S02]  /*c7b0*/  IMAD.MOV.U32 R203, RZ, RZ, R13 ;  /* 0x000000ffffcb7224 */ /* 0x000fe400078e000d */
[C---:B------:R-:W-:Y:S01]  /*c7c0*/  HMMA.16816.F32 R128, R24.reuse, R28, R64 ;  /* 0x0000001c1880723c */ /* 0x040fe20000001840 */
        /* <DEDUP_REMOVED lines=15> */
[----:B------:R-:W-:Y:S01]  /*c8c0*/  HMMA.16816.F32 R60, R24, R30, R60 ;  /* 0x0000001e183c723c */ /* 0x000fe2000000183c */
[----:B------:R-:W-:Y:S01]  /*c8d0*/  IMAD.MOV.U32 R126, RZ, RZ, R209 ;  /* 0x000000ffff7e7224 */ /* 0x000fe200078e00d1 */
[----:B------:R-:W1:Y:S01]  /*c8e0*/  LDSM.16.M88.4 R28, [R223+0x800] ;  /* 0x00080000df1c783b */ /* 0x000e620000000200 */
[----:B------:R-:W-:-:S02]  /*c8f0*/  IMAD.MOV.U32 R78, RZ, RZ, R45 ;  /* 0x000000ffff4e7224 */ /* 0x000fc400078e002d */
[----:B------:R-:W-:Y:S01]  /*c900*/  IMAD.MOV.U32 R79, RZ, RZ, R48 ;  /* 0x000000ffff4f7224 */ /* 0x000fe200078e0030 */
[C---:B------:R-:W-:Y:S01]  /*c910*/  HMMA.16816.F32 R44, R24.reuse, R46, R84 ;  /* 0x0000002e182c723c */ /* 0x040fe20000001854 */
[----:B------:R-:W-:Y:S02]  /*c920*/  IMAD.MOV.U32 R209, RZ, RZ, R230 ;  /* 0x000000ffffd17224 */ /* 0x000fe400078e00e6 */
[----:B------:R-:W-:Y:S02]  /*c930*/  IMAD.MOV.U32 R208, RZ, RZ, R114 ;  /* 0x000000ffffd07224 */ /* 0x000fe400078e0072 */
        /* <DEDUP_REMOVED lines=9> */
[----:B------:R2:W-:Y:S01]  /*c9d0*/  LDSM.16.M88.4 R12, [R4+0x2000] ;  /* 0x00200000040c783b */ /* 0x0005e20000000200 */
[----:B------:R-:W-:-:S02]  /*c9e0*/  IMAD.MOV.U32 R85, RZ, RZ, R33 ;  /* 0x000000ffff557224 */ /* 0x000fc400078e0021 */
[----:B------:R-:W-:Y:S01]  /*c9f0*/  IMAD.MOV.U32 R87, RZ, RZ, R41 ;  /* 0x000000ffff577224 */ /* 0x000fe200078e0029 */
[C---:B------:R-:W-:Y:S01]  /*ca00*/  HMMA.16816.F32 R88, R24.reuse, R34, R80 ;  /* 0x000000221858723c */ /* 0x040fe20000001850 */
[----:B------:R-:W3:Y:S04]  /*ca10*/  LDSM.16.M88.4 R32, [R223] ;  /* 0x00000000df20783b */ /* 0x000ee80000000200 */
[----:B------:R-:W4:Y:S01]  /*ca20*/  LDSM.16.M88.4 R16, [R223+0x1000] ;  /* 0x00100000df10783b */ /* 0x000f220000000200 */
[C---:B------:R-:W-:Y:S06]  /*ca30*/  HMMA.16816.F32 R40, R24.reuse, R42, R100 ;  /* 0x0000002a1828723c */ /* 0x040fec0000001864 */
[----:B------:R-:W-:Y:S01]  /*ca40*/  HMMA.16816.F32 R104, R24, R38, R104 ;  /* 0x000000261868723c */ /* 0x000fe20000001868 */
[----:B------:R-:W-:Y:S01]  /*ca50*/  MOV R100, R76 ;  /* 0x0000004c00647202 */ /* 0x000fe20000000f00 */
[----:B------:R-:W-:Y:S01]  /*ca60*/  IMAD.MOV.U32 R101, RZ, RZ, R77 ;  /* 0x000000ffff657224 */ /* 0x000fe200078e004d */
[----:B------:R-:W-:Y:S01]  /*ca70*/  MOV R103, R79 ;  /* 0x0000004f00677202 */ /* 0x000fe20000000f00 */
[----:B------:R-:W-:-:S02]  /*ca80*/  IMAD.MOV.U32 R102, RZ, RZ, R78 ;  /* 0x000000ffff667224 */ /* 0x000fc400078e004e */
[----:B------:R-:W-:Y:S01]  /*ca90*/  HMMA.16816.F32 R96, R24, R98, R56 ;  /* 0x000000621860723c */ /* 0x000fe20000001838 */
[----:B--2---:R-:W-:-:S05]  /*caa0*/  IMAD.MOV.U32 R4, RZ, RZ, R36 ;  /* 0x000000ffff047224 */ /* 0x004fca00078e0024 */
[----:B------:R-:W-:Y:S01]  /*cab0*/  HMMA.16816.F32 R92, R24, R94, R52 ;  /* 0x0000005e185c723c */ /* 0x000fe20000001834 */
[----:B------:R-:W2:Y:S05]  /*cac0*/  LDSM.16.M88.4 R24, [R223+0x2800] ;  /* 0x00280000df18783b */ /* 0x000eaa0000000200 */
[C---:B-1----:R-:W-:Y:S01]  /*cad0*/  HMMA.16816.F32 R56, R20.reuse, R28, R116 ;  /* 0x0000001c1438723c */ /* 0x042fe20000001874 */
[----:B------:R-:W-:Y:S01]  /*cae0*/  IMAD.MOV.U32 R52, RZ, RZ, R84 ;  /* 0x000000ffff347224 */ /* 0x000fe200078e0054 */
[----:B------:R-:W-:Y:S01]  /*caf0*/  MOV R53, R85 ;  /* 0x0000005500357202 */ /* 0x000fe20000000f00 */
[----:B------:R-:W-:Y:S02]  /*cb00*/  IMAD.MOV.U32 R54, RZ, RZ, R86 ;  /* 0x000000ffff367224 */ /* 0x000fe400078e0056 */
[----:B------:R-:W-:Y:S01]  /*cb10*/  IMAD.MOV.U32 R55, RZ, RZ, R87 ;  /* 0x000000ffff377224 */ /* 0x000fe200078e0057 */
[C---:B------:R-:W-:Y:S06]  /*cb20*/  HMMA.16816.F32 R44, R20.reuse, R30, R44 ;  /* 0x0000001e142c723c */ /* 0x040fec000000182c */
[----:B---3--:R-:W-:Y:S06]  /*cb30*/  HMMA.16816.F32 R80, R20, R32, R108 ;  /* 0x000000201450723c */ /* 0x008fec000000186c */
[-C--:B----4-:R-:W-:Y:S06]  /*cb40*/  HMMA.16816.F32 R116, R12, R16.reuse, R124 ;  /* 0x000000100c74723c */ /* 0x090fec000000187c */
[----:B------:R-:W-:Y:S06]  /*cb50*/  HMMA.16816.F32 R108, R20, R16, R120 ;  /* 0x00000010146c723c */ /* 0x000fec0000001878 */
[-C--:B------:R-:W-:Y:S06]  /*cb60*/  HMMA.16816.F32 R124, R12, R18.reuse, R236 ;  /* 0x000000120c7c723c */ /* 0x080fec00000018ec */
[----:B------:R-:W-:Y:S01]  /*cb70*/  HMMA.16816.F32 R40, R20, R18, R40 ;  /* 0x000000121428723c */ /* 0x000fe20000001828 */
[----:B------:R-:W1:Y:S01]  /*cb80*/  LDSM.16.M88.4 R16, [R223+0x3000] ;  /* 0x00300000df10783b */ /* 0x000e620000000200 */
[----:B------:R-:W-:Y:S01]  /*cb90*/  IMAD.MOV.U32 R236, RZ, RZ, R69 ;  /* 0x000000ffffec7224 */ /* 0x000fe200078e0045 */
[----:B------:R-:W-:Y:S01]  /*cba0*/  MOV R238, R2 ;  /* 0x0000000200ee7202 */ /* 0x000fe20000000f00 */
[----:B------:R-:W-:-:S02]  /*cbb0*/  IMAD.MOV.U32 R237, RZ, RZ, R3 ;  /* 0x000000ffffed7224 */ /* 0x000fc400078e0003 */
[----:B------:R-:W-:Y:S01]  /*cbc0*/  HMMA.16816.F32 R76, R12, R34, R244 ;  /* 0x000000220c4c723c */ /* 0x000fe200000018f4 */
[----:B------:R-:W-:-:S05]  /*cbd0*/  IMAD.MOV.U32 R239, RZ, RZ, R0 ;  /* 0x000000ffffef7224 */ /* 0x000fca00078e0000 */
[C---:B--2---:R-:W-:Y:S01]  /*cbe0*/  HMMA.16816.F32 R100, R12.reuse, R24, R100 ;  /* 0x000000180c64723c */ /* 0x044fe20000001864 */
[----:B------:R-:W-:Y:S01]  /*cbf0*/  IMAD.MOV.U32 R244, RZ, RZ, R37 ;  /* 0x000000fffff47224 */ /* 0x000fe200078e0025 */
[----:B------:R-:W-:Y:S01]  /*cc00*/  MOV R245, R252 ;  /* 0x000000fc00f57202 */ /* 0x000fe20000000f00 */
[----:B------:R-:W2:Y:S01]  /*cc10*/  LDSM.16.M88.4 R36, [R223+0x3800] ;  /* 0x00380000df24783b */ /* 0x000ea20000000200 */
[----:B------:R-:W-:Y:S02]  /*cc20*/  IMAD.MOV.U32 R246, RZ, RZ, R231 ;  /* 0x000000fffff67224 */ /* 0x000fe400078e00e7 */
[----:B------:R-:W-:Y:S01]  /*cc30*/  HMMA.16816.F32 R236, R12, R26, R236 ;  /* 0x0000001a0cec723c */ /* 0x000fe200000018ec */
[----:B------:R-:W-:-:S05]  /*cc40*/  IMAD.MOV.U32 R247, RZ, RZ, R229 ;  /* 0x000000fffff77224 */ /* 0x000fca00078e00e5 */
[----:B------:R-:W-:Y:S06]  /*cc50*/  HMMA.16816.F32 R84, R12, R32, R64 ;  /* 0x000000200c54723c */ /* 0x000fec0000001840 */
[----:B------:R-:W-:Y:S01]  /*cc60*/  HMMA.16816.F32 R64, R20, R34, R48 ;  /* 0x000000221440723c */ /* 0x000fe20000001830 */
[----:B------:R-:W3:Y:S05]  /*cc70*/  LDSM.16.M88.4 R32, [R223+0x1800] ;  /* 0x00180000df20783b */ /* 0x000eea0000000200 */
[----:B------:R-:W-:Y:S01]  /*cc80*/  HMMA.16816.F32 R52, R12, R28, R52 ;  /* 0x0000001c0c34723c */ /* 0x000fe20000001834 */
[----:B------:R-:W-:Y:S01]  /*cc90*/  MOV R69, R102 ;  /* 0x0000006600457202 */ /* 0x000fe20000000f00 */
[----:B------:R-:W-:-:S04]  /*cca0*/  IMAD.MOV.U32 R122, RZ, RZ, R103 ;  /* 0x000000ffff7a7224 */ /* 0x000fc800078e0067 */
[----:B------:R-:W-:Y:S01]  /*ccb0*/  HMMA.16816.F32 R48, R12, R30, R240 ;  /* 0x0000001e0c30723c */ /* 0x000fe200000018f0 */
[----:B------:R-:W4:Y:S01]  /*ccc0*/  LDSM.16.M88.4 R28, [R223+0x2000] ;  /* 0x00200000df1c783b */ /* 0x000f220000000200 */
[----:B------:R-:W-:Y:S01]  /*ccd0*/  IMAD.MOV.U32 R103, RZ, RZ, R238 ;  /* 0x000000ffff677224 */ /* 0x000fe200078e00ee */
[----:B------:R-:W-:-:S03]  /*cce0*/  MOV R102, R239 ;  /* 0x000000ef00667202 */ /* 0x000fc60000000f00 */
[C---:B-1----:R-:W-:Y:S01]  /*ccf0*/  HMMA.16816.F32 R4, R12.reuse, R16, R4 ;  /* 0x000000100c04723c */ /* 0x042fe20000001804 */
[----:B------:R-:W-:Y:S01]  /*cd00*/  MOV R243, R75 ;  /* 0x0000004b00f37202 */ /* 0x000fe20000000f00 */
[----:B------:R-:W-:Y:S01]  /*cd10*/  IMAD.MOV.U32 R75, RZ, RZ, R101 ;  /* 0x000000ffff4b7224 */ /* 0x000fe200078e0065 */
[----:B------:R-:W-:Y:S01]  /*cd20*/  MOV R240, R227 ;  /* 0x000000e300f07202 */ /* 0x000fe20000000f00 */
[----:B------:R-:W-:Y:S01]  /*cd30*/  IMAD.MOV.U32 R242, RZ, RZ, R202 ;  /* 0x000000fffff27224 */ /* 0x000fe200078e00ca */
[----:B------:R-:W-:Y:S01]  /*cd40*/  MOV R202, R237 ;  /* 0x000000ed00ca7202 */ /* 0x000fe20000000f00 */
[----:B------:R-:W-:Y:S01]  /*cd50*/  IMAD.MOV.U32 R101, RZ, RZ, R100 ;  /* 0x000000ffff657224 */ /* 0x000fe200078e0064 */
[----:B--2---:R-:W-:Y:S01]  /*cd60*/  HMMA.16816.F32 R232, R12, R38, R232 ;  /* 0x000000260ce8723c */ /* 0x004fe200000018e8 */
[----:B------:R-:W-:Y:S02]  /*cd70*/  IMAD.MOV.U32 R100, RZ, RZ, R236 ;  /* 0x000000ffff647224 */ /* 0x000fe400078e00ec */
[----:B------:R-:W-:-:S03]  /*cd80*/  IMAD.MOV.U32 R241, RZ, RZ, R226 ;  /* 0x000000fffff17224 */ /* 0x000fc600078e00e2 */
[C---:B------:R-:W-:Y:S06]  /*cd90*/  HMMA.16816.F32 R236, R12.reuse, R18, R244 ;  /* 0x000000120cec723c */ /* 0x040fec00000018f4 */
[C---:B------:R-:W-:Y:S06]  /*cda0*/  HMMA.16816.F32 R136, R12.reuse, R36, R136 ;  /* 0x000000240c88723c */ /* 0x040fec0000001888 */
[C---:B---3--:R-:W-:Y:S06]  /*cdb0*/  HMMA.16816.F32 R132, R12.reuse, R32, R132 ;  /* 0x000000200c84723c */ /* 0x048fec0000001884 */
[C---:B------:R-:W-:Y:S06]  /*cdc0*/  HMMA.16816.F32 R204, R12.reuse, R34, R204 ;  /* 0x000000220ccc723c */ /* 0x040fec00000018cc */
[----:B------:R-:W-:Y:S01]  /*cdd0*/  MOV R121, R237 ;  /* 0x000000ed00797202 */ /* 0x000fe20000000f00 */
[----:B------:R-:W-:Y:S01]  /*cde0*/  IMAD.MOV.U32 R120, RZ, RZ, R238 ;  /* 0x000000ffff787224 */ /* 0x000fe200078e00ee */
[C---:B----4-:R-:W-:Y:S01]  /*cdf0*/  HMMA.16816.F32 R208, R12.reuse, R28, R208 ;  /* 0x0000001c0cd0723c */ /* 0x050fe200000018d0 */
        /* <DEDUP_REMOVED lines=9> */
[----:B------:R1:W5:Y:S02]  /*ce90*/  LDL.LU.64 R138, [R1+0x108] ;  /* 0x00010800018a7983 */ /* 0x0003640000300a00 */
[----:B------:R-:W-:Y:S01]  /*cea0*/  MOV R13, R234 ;  /* 0x000000ea000d7202 */ /* 0x000fe20000000f00 */
[----:B------:R-:W-:Y:S01]  /*ceb0*/  IMAD.MOV.U32 R12, RZ, RZ, R235 ;  /* 0x000000ffff0c7224 */ /* 0x000fe200078e00eb */
[----:B------:R-:W-:Y:S01]  /*cec0*/  MOV R14, R121 ;  /* 0x00000079000e7202 */ /* 0x000fe20000000f00 */
[----:B------:R-:W-:Y:S01]  /*ced0*/  IMAD.MOV.U32 R15, RZ, RZ, R120 ;  /* 0x000000ffff0f7224 */ /* 0x000fe200078e0078 */
[C---:B------:R-:W-:Y:S01]  /*cee0*/  HMMA.16816.F32 R212, R20.reuse, R32, R212 ;  /* 0x0000002014d4723c */ /* 0x040fe200000018d4 */
[----:B------:R1:W5:Y:S05]  /*cef0*/  LDL.LU.64 R136, [R1+0x100] ;  /* 0x0001000001887983 */ /* 0x00036a0000300a00 */
[C---:B------:R-:W-:Y:S06]  /*cf00*/  HMMA.16816.F32 R236, R20.reuse, R30, R88 ;  /* 0x0000001e14ec723c */ /* 0x040fec0000001858 */
[----:B------:R-:W-:Y:S01]  /*cf10*/  HMMA.16816.F32 R232, R20, R24, R128 ;  /* 0x0000001814e8723c */ /* 0x000fe20000001880 */
[----:B------:R-:W-:Y:S01]  /*cf20*/  IMAD.MOV.U32 R88, RZ, RZ, R14 ;  /* 0x000000ffff587224 */ /* 0x000fe200078e000e */
[----:B------:R-:W-:Y:S01]  /*cf30*/  MOV R89, R15 ;  /* 0x0000000f00597202 */ /* 0x000fe20000000f00 */
[----:B------:R-:W-:Y:S01]  /*cf40*/  IMAD.MOV.U32 R90, RZ, RZ, R252 ;  /* 0x000000ffff5a7224 */ /* 0x000fe200078e00fc */
[----:B------:R-:W-:-:S02]  /*cf50*/  MOV R91, R231 ;  /* 0x000000e7005b7202 */ /* 0x000fc40000000f00 */
[----:B------:R-:W-:Y:S01]  /*cf60*/  HMMA.16816.F32 R244, R20, R34, R104 ;  /* 0x0000002214f4723c */ /* 0x000fe20000001868 */
[----:B------:R-:W-:Y:S01]  /*cf70*/  IMAD.MOV.U32 R128, RZ, RZ, R13 ;  /* 0x000000ffff807224 */ /* 0x000fe200078e000d */
[----:B------:R-:W-:Y:S01]  /*cf80*/  MOV R129, R12 ;  /* 0x0000000c00817202 */ /* 0x000fe20000000f00 */
[----:B------:R-:W-:-:S03]  /*cf90*/  IMAD.MOV.U32 R130, RZ, RZ, R3 ;  /* 0x000000ffff827224 */ /* 0x000fc600078e0003 */
[C---:B------:R-:W-:Y:S01]  /*cfa0*/  HMMA.16816.F32 R12, R20.reuse, R16, R112 ;  /* 0x00000010140c723c */ /* 0x040fe20000001870 */
        /* <DEDUP_REMOVED lines=9> */
[----:B------:R-:W-:Y:S01]  /*d040*/  LDSM.16.M88.4 R32, [R221] ;  /* 0x00000000dd20783b */ /* 0x000fe20000000200 */
[----:B------:R-:W-:Y:S01]  /*d050*/  IMAD.MOV.U32 R104, RZ, RZ, R0 ;  /* 0x000000ffff687224 */ /* 0x000fe200078e0000 */
[C---:B------:R-:W-:Y:S01]  /*d060*/  HMMA.16816.F32 R248, R20.reuse, R28, R248 ;  /* 0x0000001c14f8723c */ /* 0x040fe200000018f8 */
[----:B------:R-:W-:Y:S01]  /*d070*/  MOV R63, R2 ;  /* 0x00000002003f7202 */ /* 0x000fe20000000f00 */
[----:B------:R-:W-:Y:S01]  /*d080*/  LDSM.16.M88.4 R24, [R221+0x1000] ;  /* 0x00100000dd18783b */ /* 0x000fe20000000200 */
[----:B------:R-:W-:Y:S01]  /*d090*/  MOV R113, R203 ;  /* 0x000000cb00717202 */ /* 0x000fe20000000f00 */
[----:B------:R-:W-:Y:S01]  /*d0a0*/  IMAD.MOV.U32 R105, RZ, RZ, R75 ;  /* 0x000000ffff697224 */ /* 0x000fe200078e004b */
[----:B------:R-:W-:Y:S01]  /*d0b0*/  MOV R106, R69 ;  /* 0x00000045006a7202 */ /* 0x000fe20000000f00 */
[----:B------:R-:W-:Y:S01]  /*d0c0*/  LDSM.16.M88.4 R28, [R221+0x800] ;  /* 0x00080000dd1c783b */ /* 0x000fe20000000200 */
        /* <DEDUP_REMOVED lines=11> */
[----:B------:R-:W2:Y:S01]  /*d180*/  LDSM.16.M88.4 R16, [R225] ;  /* 0x00000000e110783b */ /* 0x000ea20000000200 */
[----:B------:R-:W-:-:S02]  /*d190*/  MOV R38, R121 ;  /* 0x0000007900267202 */ /* 0x000fc40000000f00 */
[----:B------:R-:W-:Y:S02]  /*d1a0*/  MOV R107, R202 ;  /* 0x000000ca006b7202 */ /* 0x000fe40000000f00 */
[----:B------:R-:W-:Y:S07]  /*d1b0*/  HMMA.16816.F32 R96, R20, R36, R112 ;  /* 0x000000241460723c */ /* 0x000fee0000001870 */
        /* <DEDUP_REMOVED lines=8> */
[----:B------:R-:W-:Y:S02]  /*d240*/  IMAD.MOV.U32 R20, RZ, RZ, R92 ;  /* 0x000000ffff147224 */ /* 0x000fe400078e005c */
[----:B------:R-:W-:Y:S01]  /*d250*/  MOV R68, R13 ;  /* 0x0000000d00447202 */ /* 0x000fe20000000f00 */
[----:B------:R-:W-:Y:S01]  /*d260*/  IMAD.MOV.U32 R0, RZ, RZ, R12 ;  /* 0x000000ffff007224 */ /* 0x000fe200078e000c */
[----:B------:R-:W-:Y:S01]  /*d270*/  MOV R230, R14 ;  /* 0x0000000e00e67202 */ /* 0x000fe20000000f00 */
[----:B------:R-:W-:Y:S02]  /*d280*/  IMAD.MOV.U32 R74, RZ, RZ, R15 ;  /* 0x000000ffff4a7224 */ /* 0x000fe400078e000f */
[----:B------:R-:W3:Y:S01]  /*d290*/  LDSM.16.M88.4 R12, [R225+0x2000] ;  /* 0x00200000e10c783b */ /* 0x000ee20000000200 */
[----:B------:R-:W-:Y:S01]  /*d2a0*/  IMAD.MOV.U32 R203, RZ, RZ, R96 ;  /* 0x000000ffffcb7224 */ /* 0x000fe200078e0060 */
[----:B------:R-:W-:Y:S01]  /*d2b0*/  MOV R202, R97 ;  /* 0x0000006100ca7202 */ /* 0x000fe20000000f00 */
[----:B------:R-:W-:Y:S01]  /*d2c0*/  IMAD.MOV.U32 R75, RZ, RZ, R98 ;  /* 0x000000ffff4b7224 */ /* 0x000fe200078e0062 */
[----:B------:R-:W-:Y:S01]  /*d2d0*/  MOV R69, R99 ;  /* 0x0000006300457202 */ /* 0x000fe20000000f00 */
[-C--:B--2---:R-:W-:Y:S06]  /*d2e0*/  HMMA.16816.F32 R120, R16, R32.reuse, R80 ;  /* 0x000000201078723c */ /* 0x084fec0000001850 */
[C---:B---3--:R-:W-:Y:S06]  /*d2f0*/  HMMA.16816.F32 R128, R12.reuse, R32, R84 ;  /* 0x000000200c80723c */ /* 0x048fec0000001854 */
[----:B------:R-:W-:Y:S01]  /*d300*/  HMMA.16816.F32 R112, R12, R34, R76 ;  /* 0x000000220c70723c */ /* 0x000fe2000000184c */
[----:B------:R-:W-:Y:S01]  /*d310*/  MOV R32, R105 ;  /* 0x0000006900207202 */ /* 0x000fe20000000f00 */
[----:B------:R-:W-:-:S04]  /*d320*/  IMAD.MOV.U32 R33, RZ, RZ, R106 ;  /* 0x000000ffff217224 */ /* 0x000fc800078e006a */
[C---:B------:R-:W-:Y:S01]  /*d330*/  HMMA.16816.F32 R84, R16.reuse, R24, R108 ;  /* 0x000000181054723c */ /* 0x040fe2000000186c */
[----:B------:R-:W-:Y:S01]  /*d340*/  MOV R76, R107 ;  /* 0x0000006b004c7202 */ /* 0x000fe20000000f00 */
[----:B------:R-:W-:Y:S01]  /*d350*/  IMAD.MOV.U32 R77, RZ, RZ, R103 ;  /* 0x000000ffff4d7224 */ /* 0x000fe200078e0067 */
[----:B------:R-:W-:Y:S01]  /*d360*/  MOV R78, R102 ;  /* 0x00000066004e7202 */ /* 0x000fe20000000f00 */
[----:B------:R-:W-:Y:S02]  /*d370*/  IMAD.MOV.U32 R79, RZ, RZ, R101 ;  /* 0x000000ffff4f7224 */ /* 0x000fe400078e0065 */
[----:B------:R-:W-:Y:S01]  /*d380*/  HMMA.16816.F32 R104, R16, R34, R64 ;  /* 0x000000221068723c */ /* 0x000fe20000001840 */
[----:B------:R-:W-:Y:S01]  /*d390*/  MOV R109, R32 ;  /* 0x00000020006d7202 */ /* 0x000fe20000000f00 */
[----:B------:R-:W-:Y:S01]  /*d3a0*/  IMAD.MOV.U32 R110, RZ, RZ, R33 ;  /* 0x000000ffff6e7224 */ /* 0x000fe200078e0021 */
[----:B------:R-:W-:Y:S01]  /*d3b0*/  MOV R111, R23 ;  /* 0x00000017006f7202 */ /* 0x000fe20000000f00 */
[----:B------:R-:W2:Y:S01]  /*d3c0*/  LDSM.16.M88.4 R32, [R221+0x1800] ;  /* 0x00180000dd20783b */ /* 0x000ea20000000200 */
[----:B------:R-:W-:Y:S01]  /*d3d0*/  IMAD.MOV.U32 R108, RZ, RZ, R79 ;  /* 0x000000ffff6c7224 */ /* 0x000fe200078e004f */
[----:B------:R-:W-:Y:S01]  /*d3e0*/  HMMA.16816.F32 R96, R12, R28, R52 ;  /* 0x0000001c0c60723c */ /* 0x000fe20000001834 */
[----:B------:R-:W-:-:S05]  /*d3f0*/  MOV R67, R100 ;  /* 0x0000006400437202 */ /* 0x000fca0000000f00 */
        /* <DEDUP_REMOVED lines=8> */
[----:B------:R-:W-:Y:S01]  /*d480*/  HMMA.16816.F32 R92, R12, R30, R48 ;  /* 0x0000001e0c5c723c */ /* 0x000fe20000001830 */
[----:B------:R-:W-:Y:S01]  /*d490*/  MOV R117, R76 ;  /* 0x0000004c00757202 */ /* 0x000fe20000000f00 */
[----:B------:R-:W-:Y:S01]  /*d4a0*/  IMAD.MOV.U32 R118, RZ, RZ, R77 ;  /* 0x000000ffff767224 */ /* 0x000fe200078e004d */
[----:B------:R-:W-:Y:S01]  /*d4b0*/  MOV R119, R78 ;  /* 0x0000004e00777202 */ /* 0x000fe20000000f00 */
[----:B------:R-:W-:-:S02]  /*d4c0*/  IMAD.MOV.U32 R116, RZ, RZ, R67 ;  /* 0x000000ffff747224 */ /* 0x000fc400078e0043 */
[----:B------:R-:W-:Y:S01]  /*d4d0*/  HMMA.16816.F32 R88, R16, R30, R44 ;  /* 0x0000001e1058723c */ /* 0x000fe2000000182c */
[----:B------:R-:W3:Y:S05]  /*d4e0*/  LDSM.16.M88.4 R28, [R221+0x2000] ;  /* 0x00200000dd1c783b */ /* 0x000eea0000000200 */
[----:B------:R-:W-:Y:S01]  /*d4f0*/  HMMA.16816.F32 R76, R12, R26, R124 ;  /* 0x0000001a0c4c723c */ /* 0x000fe2000000187c */
[----:B------:R-:W-:Y:S01]  /*d500*/  MOV R44, R38 ;  /* 0x00000026002c7202 */ /* 0x000fe20000000f00 */
[----:B------:R-:W-:Y:S01]  /*d510*/  IMAD.MOV.U32 R45, RZ, RZ, R39 ;  /* 0x000000ffff2d7224 */ /* 0x000fe200078e0027 */
[----:B------:R-:W-:Y:S01]  /*d520*/  MOV R46, R36 ;  /* 0x00000024002e7202 */ /* 0x000fe20000000f00 */
[----:B------:R-:W-:-:S02]  /*d530*/  IMAD.MOV.U32 R47, RZ, RZ, R37 ;  /* 0x000000ffff2f7224 */ /* 0x000fc400078e0025 */
[----:B------:R-:W-:Y:S01]  /*d540*/  LDSM.16.M88.4 R36, [R221+0x3800] ;  /* 0x00380000dd24783b */ /* 0x000fe20000000200 */
[----:B------:R-:W-:Y:S01]  /*d550*/  IMAD.MOV.U32 R126, RZ, RZ, R22 ;  /* 0x000000ffff7e7224 */ /* 0x000fe200078e0016 */
[----:B------:R-:W-:Y:S01]  /*d560*/  MOV R127, R21 ;  /* 0x00000015007f7202 */ /* 0x000fe20000000f00 */
[----:B------:R-:W-:Y:S01]  /*d570*/  IMAD.MOV.U32 R125, RZ, RZ, R20 ;  /* 0x000000ffff7d7224 */ /* 0x000fe200078e0014 */
[C---:B------:R-:W-:Y:S01]  /*d580*/  HMMA.16816.F32 R64, R16.reuse, R26, R40 ;  /* 0x0000001a1040723c */ /* 0x040fe20000001828 */
[----:B------:R-:W4:Y:S04]  /*d590*/  LDSM.16.M88.4 R20, [R221+0x3000] ;  /* 0x00300000dd14783b */ /* 0x000f280000000200 */
[----:B------:R-:W1:Y:S01]  /*d5a0*/  LDSM.16.M88.4 R24, [R221+0x2800] ;  /* 0x00280000dd18783b */ /* 0x000e620000000200 */
[-C--:B--2---:R-:W-:Y:S01]  /*d5b0*/  HMMA.16816.F32 R44, R16, R32.reuse, R44 ;  /* 0x00000020102c723c */ /* 0x084fe2000000182c */
[----:B------:R-:W-:Y:S01]  /*d5c0*/  MOV R40, R60 ;  /* 0x0000003c00287202 */ /* 0x000fe20000000f00 */
[----:B------:R-:W-:Y:S01]  /*d5d0*/  IMAD.MOV.U32 R41, RZ, RZ, R61 ;  /* 0x000000ffff297224 */ /* 0x000fe200078e003d */
[----:B------:R-:W-:Y:S01]  /*d5e0*/  MOV R42, R62 ;  /* 0x0000003e002a7202 */ /* 0x000fe20000000f00 */
[----:B------:R-:W-:Y:S01]  /*d5f0*/  IMAD.MOV.U32 R43, RZ, RZ, R63 ;  /* 0x000000ffff2b7224 */ /* 0x000fe200078e003f */
[----:B------:R-:W-:Y:S01]  /*d600*/  UISETP.GE.AND UP1, UPT, UR26, 0x3, UPT ;  /* 0x000000031a00788c */ /* 0x000fe2000bf26270 */
[----:B------:R-:W-:Y:S01]  /*d610*/  HMMA.16816.F32 R60, R12, R32, R132 ;  /* 0x000000200c3c723c */ /* 0x000fe20000001884 */
[----:B------:R-:W-:-:S06]  /*d620*/  DEPBAR.LE SB0, 0x0 ;  /* 0x000080000000791a */ /* 0x000fcc0000000000 */
[----:B------:R-:W-:Y:S01]  /*d630*/  MOV R132, R56 ;  /* 0x0000003800847202 */ /* 0x000fe20000000f00 */
[----:B------:R-:W-:Y:S01]  /*d640*/  IMAD.MOV.U32 R133, RZ, RZ, R57 ;  /* 0x000000ffff857224 */ /* 0x000fe200078e0039 */
[----:B------:R-:W-:Y:S01]  /*d650*/  MOV R134, R58 ;  /* 0x0000003a00867202 */ /* 0x000fe20000000f00 */
[----:B------:R-:W-:Y:S02]  /*d660*/  IMAD.MOV.U32 R135, RZ, RZ, R59 ;  /* 0x000000ffff877224 */ /* 0x000fe400078e003b */
[C---:B------:R-:W-:Y:S06]  /*d670*/  HMMA.16816.F32 R56, R12.reuse, R34, R204 ;  /* 0x000000220c38723c */ /* 0x040fec00000018cc */
[----:B---3--:R-:W-:Y:S01]  /*d680*/  HMMA.16816.F32 R48, R12, R30, R240 ;  /* 0x0000001e0c30723c */ /* 0x008fe200000018f0 */
[----:B------:R-:W-:Y:S01]  /*d690*/  MOV R204, R54 ;  /* 0x0000003600cc7202 */ /* 0x000fe20000000f00 */
[----:B------:R-:W-:Y:S01]  /*d6a0*/  IMAD.MOV.U32 R205, RZ, RZ, R55 ;  /* 0x000000ffffcd7224 */ /* 0x000fe200078e0037 */
[----:B------:R-:W-:Y:S01]  /*d6b0*/  MOV R206, R227 ;  /* 0x000000e300ce7202 */ /* 0x000fe20000000f00 */
[----:B------:R-:W-:-:S02]  /*d6c0*/  IMAD.MOV.U32 R207, RZ, RZ, R226 ;  /* 0x000000ffffcf7224 */ /* 0x000fc400078e00e2 */
[C---:B------:R-:W-:Y:S06]  /*d6d0*/  HMMA.16816.F32 R52, R12.reuse, R28, R208 ;  /* 0x0000001c0c34723c */ /* 0x040fec00000018d0 */
[C---:B----4-:R-:W-:Y:S06]  /*d6e0*/  HMMA.16816.F32 R208, R12.reuse, R20, R4 ;  /* 0x000000140cd0723c */ /* 0x050fec0000001804 */
[C---:B------:R-:W-:Y:S06]  /*d6f0*/  HMMA.16816.F32 R40, R12.reuse, R38, R40 ;  /* 0x000000260c28723c */ /* 0x040fec0000001828 */
[C---:B-1----:R-:W-:Y:S06]  /*d700*/  HMMA.16816.F32 R108, R12.reuse, R24, R108 ;  /* 0x000000180c6c723c */ /* 0x042fec000000186c */
[----:B------:R-:W-:Y:S06]  /*d710*/  HMMA.16816.F32 R116, R12, R26, R116 ;  /* 0x0000001a0c74723c */ /* 0x000fec0000001874 */
[----:B------:R-:W-:Y:S01]  /*d720*/  MOV R4, R208 ;  /* 0x000000d000047202 */ /* 0x000fe20000000f00 */
[----:B------:R-:W-:Y:S01]  /*d730*/  IMAD.MOV.U32 R242, RZ, RZ, R209 ;  /* 0x000000fffff27224 */ /* 0x000fe200078e00d1 */
[----:B------:R-:W-:Y:S01]  /*d740*/  MOV R241, R211 ;  /* 0x000000d300f17202 */ /* 0x000fe20000000f00 */
[----:B------:R-:W-:-:S02]  /*d750*/  IMAD.MOV.U32 R240, RZ, RZ, R210 ;  /* 0x000000fffff07224 */ /* 0x000fc400078e00d2 */
[----:B------:R-:W-:Y:S01]  /*d760*/  HMMA.16816.F32 R208, R12, R22, R132 ;  /* 0x000000160cd0723c */ /* 0x000fe20000001884 */
[----:B------:R-:W-:Y:S01]  /*d770*/  IMAD.MOV.U32 R243, RZ, RZ, R40 ;  /* 0x000000fffff37224 */ /* 0x000fe200078e0028 */
[----:B------:R-:W-:Y:S01]  /*d780*/  MOV R6, R41 ;  /* 0x0000002900067202 */ /* 0x000fe20000000f00 */
[----:B------:R-:W-:-:S15]  /*d790*/  IMAD.MOV.U32 R5, RZ, RZ, R43 ;  /* 0x000000ffff057224 */ /* 0x000fde00078e002b */
[----:B------:R-:W-:-:S06]  /*d7a0*/  NOP ;  /* 0x0000000000007918 */ /* 0x000fcc0000000000 */
[----:B------:R-:W-:Y:S01]  /*d7b0*/  MOV R133, R210 ;  /* 0x000000d200857202 */ /* 0x000fe20000000f00 */
[----:B------:R-:W-:Y:S01]  /*d7c0*/  IMAD.MOV.U32 R132, RZ, RZ, R208 ;  /* 0x000000ffff847224 */ /* 0x000fe200078e00d0 */
[----:B------:R-:W-:Y:S01]  /*d7d0*/  MOV R124, R209 ;  /* 0x000000d1007c7202 */ /* 0x000fe20000000f00 */
[----:B------:R-:W-:Y:S02]  /*d7e0*/  IMAD.MOV.U32 R7, RZ, RZ, R211 ;  /* 0x000000ffff077224 */ /* 0x000fe400078e00d3 */
[----:B------:R-:W-:Y:S07]  /*d7f0*/  HMMA.16816.F32 R208, R12, R36, R204 ;  /* 0x000000240cd0723c */ /* 0x000fee00000018cc */
[----:B------:R-:W-:-:S02]  /*d800*/  MOV R12, R42 ;  /* 0x0000002a000c7202 */ /* 0x000fc40000000f00 */
[C---:B------:R-:W-:Y:S06]  /*d810*/  HMMA.16816.F32 R40, R16.reuse, R34, R244 ;  /* 0x000000221028723c */ /* 0x040fec00000018f4 */
[----:B------:R-:W-:Y:S01]  /*d820*/  HMMA.16816.F32 R32, R16, R28, R248 ;  /* 0x0000001c1020723c */ /* 0x000fe200000018f8 */
[----:B------:R-:W-:Y:S02]  /*d830*/  IMAD.MOV.U32 R245, RZ, RZ, R0 ;  /* 0x000000fffff57224 */ /* 0x000fe400078e0000 */
[----:B------:R-:W-:Y:S01]  /*d840*/  FMUL.FTZ R0, R120, UR29 ;  /* 0x0000001d78007c20 */ /* 0x000fe20008410000 */
[----:B------:R-:W-:-:S02]  /*d850*/  MOV R247, R12 ;  /* 0x0000000c00f77202 */ /* 0x000fc40000000f00 */
[----:B------:R-:W-:Y:S01]  /*d860*/  MOV R246, R68 ;  /* 0x0000004400f67202 */ /* 0x000fe20000000f00 */
[----:B------:R1:W-:Y:S01]  /*d870*/  MUFU.TANH R134, R0 ;  /* 0x0000000000867308 */ /* 0x0003e20000002400 */
        /* <DEDUP_REMOVED lines=10> */
[C---:B------:R-:W-:Y:S01]  /*d920*/  HMMA.16816.F32 R24, R16.reuse, R26, R212 ;  /* 0x0000001a1018723c */ /* 0x040fe200000018d4 */
[----:B------:R-:W-:Y:S01]  /*d930*/  IMAD.MOV.U32 R226, RZ, RZ, R210 ;  /* 0x000000ffffe27224 */ /* 0x000fe200078e00d2 */
[----:B------:R-:W-:Y:S01]  /*d940*/  MOV R210, R127 ;  /* 0x0000007f00d27202 */ /* 0x000fe20000000f00 */
[----:B------:R-:W-:Y:S02]  /*d950*/  IMAD.MOV.U32 R211, RZ, RZ, R229 ;  /* 0x000000ffffd37224 */ /* 0x000fe400078e00e5 */
[----:B-1----:R-:W-:Y:S01]  /*d960*/  FMUL.FTZ R0, R121, UR29 ;  /* 0x0000001d79007c20 */ /* 0x002fe20008410000 */
[----:B------:R-:W-:Y:S01]  /*d970*/  IMAD.MOV.U32 R233, RZ, RZ, R243 ;  /* 0x000000ffffe97224 */ /* 0x000fe200078e00f3 */
[----:B------:R-:W-:Y:S01]  /*d980*/  MOV R232, R226 ;  /* 0x000000e200e87202 */ /* 0x000fe20000000f00 */
[----:B------:R-:W-:Y:S01]  /*d990*/  IMAD.MOV.U32 R213, RZ, RZ, R202 ;  /* 0x000000ffffd57224 */ /* 0x000fe200078e00ca */
[----:B------:R1:W-:Y:S01]  /*d9a0*/  MUFU.TANH R204, R0 ;  /* 0x0000000000cc7308 */ /* 0x0003e20000002400 */
[----:B------:R-:W-:Y:S01]  /*d9b0*/  MOV R212, R203 ;  /* 0x000000cb00d47202 */ /* 0x000fe20000000f00 */
[----:B------:R-:W-:Y:S01]  /*d9c0*/  IMAD.MOV.U32 R215, RZ, RZ, R69 ;  /* 0x000000ffffd77224 */ /* 0x000fe200078e0045 */
[----:B------:R-:W-:Y:S01]  /*d9d0*/  MOV R214, R75 ;  /* 0x0000004b00d67202 */ /* 0x000fe20000000f00 */
[----:B------:R-:W-:Y:S01]  /*d9e0*/  HMMA.16816.F32 R208, R16, R38, R208 ;  /* 0x0000002610d0723c */ /* 0x000fe200000018d0 */
[----:B-1----:R-:W-:-:S04]  /*d9f0*/  FMUL.FTZ R0, R122, UR29 ;  /* 0x0000001d7a007c20 */ /* 0x002fc80008410000 */
[----:B------:R1:W-:-:S15]  /*da00*/  MUFU.TANH R132, R0 ;  /* 0x0000000000847308 */ /* 0x0003de0000002400 */
[----:B------:R-:W-:-:S04]  /*da10*/  NOP ;  /* 0x0000000000007918 */ /* 0x000fc80000000000 */
[----:B------:R-:W-:Y:S01]  /*da20*/  FMUL.FTZ R211, R211, UR29 ;  /* 0x0000001dd3d37c20 */ /* 0x000fe20008410000 */
[----:B-1----:R-:W-:-:S04]  /*da30*/  FMUL.FTZ R0, R123, UR29 ;  /* 0x0000001d7b007c20 */ /* 0x002fc80008410000 */
        /* <DEDUP_REMOVED lines=90> */
[----:B------:R-:W-:-:S05]  /*dfe0*/  MOV R44, R245 ;  /* 0x000000f5002c7202 */ /* 0x000fca0000000f00 */
[----:B------:R1:W-:Y:S02]  /*dff0*/  MUFU.TANH R93, R0 ;  /* 0x00000000005d7308 */ /* 0x0003e40000002400 */
[----:B-1----:R-:W-:Y:S01]  /*e000*/  FMUL.FTZ R0, R45, UR29 ;  /* 0x0000001d2d007c20 */ /* 0x002fe20008410000 */
[----:B------:R-:W-:-:S05]  /*e010*/  IMAD.MOV.U32 R45, RZ, RZ, R246 ;  /* 0x000000ffff2d7224 */ /* 0x000fca00078e00f6 */
[----:B------:R1:W2:Y:S02]  /*e020*/  MUFU.TANH R229, R0 ;  /* 0x0000000000e57308 */ /* 0x0002a40000002400 */
[----:B-1----:R-:W-:Y:S01]  /*e030*/  FMUL.FTZ R0, R46, UR29 ;  /* 0x0000001d2e007c20 */ /* 0x002fe20008410000 */
[----:B------:R-:W-:-:S05]  /*e040*/  MOV R46, R230 ;  /* 0x000000e6002e7202 */ /* 0x000fca0000000f00 */
[----:B------:R1:W-:Y:S02]  /*e050*/  MUFU.TANH R79, R0 ;  /* 0x00000000004f7308 */ /* 0x0003e40000002400 */
[----:B-1----:R-:W-:Y:S01]  /*e060*/  FMUL.FTZ R0, R47, UR29 ;  /* 0x0000001d2f007c20 */ /* 0x002fe20008410000 */
[----:B------:R-:W-:-:S05]  /*e070*/  IMAD.MOV.U32 R47, RZ, RZ, R74 ;  /* 0x000000ffff2f7224 */ /* 0x000fca00078e004a */
        /* <DEDUP_REMOVED lines=14> */
[----:B------:R1:W-:Y:S02]  /*e160*/  MUFU.TANH R246, R0 ;  /* 0x0000000000f67308 */ /* 0x0003e40000002400 */
[----:B-1----:R-:W-:Y:S01]  /*e170*/  FMUL.FTZ R0, R42, UR29 ;  /* 0x0000001d2a007c20 */ /* 0x002fe20008410000 */
[----:B------:R-:W-:Y:S02]  /*e180*/  MOV R42, R3 ;  /* 0x00000003002a7202 */ /* 0x000fe40000000f00 */
[----:B------:R-:W1:Y:S03]  /*e190*/  S2R R3, SR_TID.X ;  /* 0x0000000000037919 */ /* 0x000e660000002100 */
[----:B------:R3:W-:Y:S02]  /*e1a0*/  MUFU.TANH R83, R0 ;  /* 0x0000000000537308 */ /* 0x0007e40000002400 */
[----:B---3--:R-:W-:Y:S01]  /*e1b0*/  FMUL.FTZ R0, R43, UR29 ;  /* 0x0000001d2b007c20 */ /* 0x008fe20008410000 */
[----:B------:R-:W-:-:S02]  /*e1c0*/  IMAD.MOV.U32 R43, RZ, RZ, R2 ;  /* 0x000000ffff2b7224 */ /* 0x000fc400078e0002 */
[----:B------:R-:W-:Y:S01]  /*e1d0*/  FMUL.FTZ R2, R109, UR29 ;  /* 0x0000001d6d027c20 */ /* 0x000fe20008410000 */
[----:B--2---:R-:W-:Y:S02]  /*e1e0*/  MOV R109, R229 ;  /* 0x000000e5006d7202 */ /* 0x004fe40000000f00 */
[----:B------:R2:W-:Y:S02]  /*e1f0*/  MUFU.TANH R245, R0 ;  /* 0x0000000000f57308 */ /* 0x0005e40000002400 */
[----:B------:R-:W-:Y:S06]  /*e200*/  HMMA.16816.F32 R40, R16, R20, R40 ;  /* 0x000000141028723c */ /* 0x000fec0000001828 */
[----:B------:R-:W-:Y:S01]  /*e210*/  MUFU.TANH R65, R2 ;  /* 0x0000000200417308 */ /* 0x000fe20000002400 */
[----:B-1----:R-:W-:-:S02]  /*e220*/  SHF.L.U32 R3, R3, 0x1, RZ ;  /* 0x0000000103037819 */ /* 0x002fc400000006ff */
[----:B------:R-:W-:Y:S02]  /*e230*/  MOV R21, R237 ;  /* 0x000000ed00157202 */ /* 0x000fe40000000f00 */
[----:B------:R-:W-:Y:S02]  /*e240*/  LOP3.LUT R3, R3, 0x6, RZ, 0xc0, !PT ;  /* 0x0000000603037812 */ /* 0x000fe400078ec0ff */
[----:B------:R-:W-:Y:S01]  /*e250*/  MOV R237, R242 ;  /* 0x000000f200ed7202 */ /* 0x000fe20000000f00 */
        /* <DEDUP_REMOVED lines=18> */
[----:B------:R1:W-:Y:S01]  /*e380*/  MUFU.TANH R81, R0 ;  /* 0x0000000000517308 */ /* 0x0003e20000002400 */
[----:B------:R-:W-:Y:S01]  /*e390*/  MOV R20, R52 ;  /* 0x0000003400147202 */ /* 0x000fe20000000f00 */
[----:B-1----:R-:W-:-:S06]  /*e3a0*/  FMUL.FTZ R0, R53, UR29 ;  /* 0x0000001d35007c20 */ /* 0x002fcc0008410000 */
[----:B------:R1:W2:Y:S02]  /*e3b0*/  MUFU.TANH R234, R0 ;  /* 0x0000000000ea7308 */ /* 0x0002a40000002400 */
[----:B-1----:R-:W-:Y:S01]  /*e3c0*/  FMUL.FTZ R0, R54, UR29 ;  /* 0x0000001d36007c20 */ /* 0x002fe20008410000 */
[----:B--2---:R-:W-:Y:S01]  /*e3d0*/  IMAD.MOV.U32 R39, RZ, RZ, R234 ;  /* 0x000000ffff277224 */ /* 0x004fe200078e00ea */
[----:B------:R-:W-:-:S04]  /*e3e0*/  MOV R234, R240 ;  /* 0x000000f000ea7202 */ /* 0x000fc80000000f00 */
[----:B------:R1:W-:Y:S02]  /*e3f0*/  MUFU.TANH R53, R0 ;  /* 0x0000000000357308 */ /* 0x0003e40000002400 */
[----:B-1----:R-:W-:Y:S01]  /*e400*/  FMUL.FTZ R0, R55, UR29 ;  /* 0x0000001d37007c20 */ /* 0x002fe20008410000 */
[----:B------:R-:W-:Y:S02]  /*e410*/  IMAD.MOV.U32 R55, RZ, RZ, R7 ;  /* 0x000000ffff377224 */ /* 0x000fe400078e0007 */
[----:B------:R-:W-:Y:S01]  /*e420*/  FMUL.FTZ R7, R24, UR29 ;  /* 0x0000001d18077c20 */ /* 0x000fe20008410000 */
[----:B------:R-:W-:Y:S02]  /*e430*/  MOV R24, R238 ;  /* 0x000000ee00187202 */ /* 0x000fe40000000f00 */
[----:B------:R1:W-:Y:S08]  /*e440*/  MUFU.TANH R248, R0 ;  /* 0x0000000000f87308 */ /* 0x0003f00000002400 */
[----:B------:R-:W-:Y:S01]  /*e450*/  MUFU.TANH R58, R7 ;  /* 0x00000007003a7308 */ /* 0x000fe20000002400 */
[----:B-1----:R-:W-:-:S07]  /*e460*/  FMUL.FTZ R0, R28, UR29 ;  /* 0x0000001d1c007c20 */ /* 0x002fce0008410000 */
[----:B------:R1:W-:Y:S02]  /*e470*/  MUFU.TANH R231, R0 ;  /* 0x0000000000e77308 */ /* 0x0003e40000002400 */
        /* <DEDUP_REMOVED lines=21> */
[----:B------:R1:W2:Y:S02]  /*e5d0*/  MUFU.TANH R57, R0 ;  /* 0x0000000000397308 */ /* 0x0002a40000002400 */
[----:B-1----:R-:W-:Y:S01]  /*e5e0*/  FMUL.FTZ R0, R15, UR29 ;  /* 0x0000001d0f007c20 */ /* 0x002fe20008410000 */
[----:B--2---:R-:W-:Y:S01]  /*e5f0*/  MOV R7, R57 ;  /* 0x0000003900077202 */ /* 0x004fe20000000f00 */
[----:B------:R-:W-:Y:S01]  /*e600*/  HMMA.16816.F32 R12, R16, R22, R44 ;  /* 0x00000016100c723c */ /* 0x000fe2000000182c */
[----:B------:R-:W-:-:S03]  /*e610*/  MOV R57, R232 ;  /* 0x000000e800397202 */ /* 0x000fc60000000f00 */
[----:B------:R1:W2:Y:S01]  /*e620*/  MUFU.TANH R28, R0 ;  /* 0x00000000001c7308 */ /* 0x0002a20000002400 */
[----:B------:R-:W-:Y:S02]  /*e630*/  IMAD.MOV.U32 R232, RZ, RZ, R233 ;  /* 0x000000ffffe87224 */ /* 0x000fe400078e00e9 */
[----:B------:R-:W-:Y:S01]  /*e640*/  IMAD.MOV.U32 R233, RZ, RZ, R237 ;  /* 0x000000ffffe97224 */ /* 0x000fe200078e00ed */
[----:B------:R-:W-:Y:S01]  /*e650*/  HMMA.16816.F32 R44, R16, R36, R212 ;  /* 0x00000024102c723c */ /* 0x000fe200000018d4 */
[----:B------:R-:W-:Y:S02]  /*e660*/  MOV R23, R231 ;  /* 0x000000e700177202 */ /* 0x000fe40000000f00 */
[----:B------:R-:W-:Y:S01]  /*e670*/  MOV R22, R232 ;  /* 0x000000e800167202 */ /* 0x000fe20000000f00 */
[----:B------:R-:W-:-:S03]  /*e680*/  IMAD.MOV.U32 R52, RZ, RZ, R233 ;  /* 0x000000ffff347224 */ /* 0x000fc600078e00e9 */
[----:B------:R-:W-:Y:S02]  /*e690*/  IMAD.MOV.U32 R215, RZ, RZ, R227 ;  /* 0x000000ffffd77224 */ /* 0x000fe400078e00e3 */
[----:B------:R-:W-:Y:S01]  /*e6a0*/  FMUL.FTZ R16, R25, UR29 ;  /* 0x0000001d19107c20 */ /* 0x000fe20008410000 */
[----:B------:R-:W-:Y:S01]  /*e6b0*/  MOV R19, R235 ;  /* 0x000000eb00137202 */ /* 0x000fe20000000f00 */
[----:B------:R-:W-:Y:S01]  /*e6c0*/  IMAD.MOV.U32 R25, RZ, RZ, R239 ;  /* 0x000000ffff197224 */ /* 0x000fe200078e00ef */
[----:B------:R-:W-:Y:S01]  /*e6d0*/  MOV R235, R206 ;  /* 0x000000ce00eb7202 */ /* 0x000fe20000000f00 */
[----:B------:R-:W-:Y:S02]  /*e6e0*/  IMAD.MOV.U32 R239, RZ, RZ, R241 ;  /* 0x000000ffffef7224 */ /* 0x000fe400078e00f1 */
[----:B-1----:R-:W-:Y:S01]  /*e6f0*/  FMUL.FTZ R0, R108, UR29 ;  /* 0x0000001d6c007c20 */ /* 0x002fe20008410000 */
[----:B------:R-:W-:Y:S01]  /*e700*/  FMUL.FTZ R17, R26, UR29 ;  /* 0x0000001d1a117c20 */ /* 0x000fe20008410000 */
[----:B------:R-:W-:Y:S01]  /*e710*/  FMUL.FTZ R18, R27, UR29 ;  /* 0x0000001d1b127c20 */ /* 0x000fe20008410000 */
[----:B------:R-:W-:Y:S01]  /*e720*/  MOV R108, R4 ;  /* 0x00000004006c7202 */ /* 0x000fe20000000f00 */
[----:B------:R1:W3:Y:S01]  /*e730*/  MUFU.TANH R64, R0 ;  /* 0x0000000000407308 */ /* 0x0002e20000002400 */
[----:B------:R-:W-:Y:S01]  /*e740*/  FMUL.FTZ R4, R111, UR29 ;  /* 0x0000001d6f047c20 */ /* 0x000fe20008410000 */
[----:B------:R-:W-:-:S06]  /*e750*/  IMAD.MOV.U32 R111, RZ, RZ, R230 ;  /* 0x000000ffff6f7224 */ /* 0x000fcc00078e00e6 */
[----:B------:R4:W-:Y:S08]  /*e760*/  MUFU.TANH R54, R17 ;  /* 0x0000001100367308 */ /* 0x0009f00000002400 */
[----:B------:R-:W-:Y:S01]  /*e770*/  MUFU.TANH R62, R16 ;  /* 0x00000010003e7308 */ /* 0x000fe20000002400 */
[----:B-1----:R-:W-:-:S05]  /*e780*/  IMAD.U32 R0, RZ, RZ, UR22 ;  /* 0x00000016ff007e24 */ /* 0x002fca000f8e00ff */
[----:B------:R-:W-:Y:S01]  /*e790*/  LEA R0, R0, R3, 0x7 ;  /* 0x0000000300007211 */ /* 0x000fe200078e38ff */
[----:B------:R-:W-:Y:S01]  /*e7a0*/  FMUL.FTZ R3, R110, UR29 ;  /* 0x0000001d6e037c20 */ /* 0x000fe20008410000 */
[----:B------:R-:W-:Y:S01]  /*e7b0*/  IMAD.MOV.U32 R110, RZ, RZ, R236 ;  /* 0x000000ffff6e7224 */ /* 0x000fe200078e00ec */
[----:B------:R-:W-:Y:S01]  /*e7c0*/  MOV R236, R247 ;  /* 0x000000f700ec7202 */ /* 0x000fe20000000f00 */
[----:B----4-:R-:W-:Y:S01]  /*e7d0*/  IMAD.MOV.U32 R17, RZ, RZ, R57 ;  /* 0x000000ffff117224 */ /* 0x010fe200078e0039 */
[----:B------:R-:W-:Y:S01]  /*e7e0*/  I2FP.F32.S32 R2, R0 ;  /* 0x0000000000027245 */ /* 0x000fe20000201400 */
[C---:B------:R-:W-:Y:S01]  /*e7f0*/  VIADD R37, R0.reuse, 0x1 ;  /* 0x0000000100257836 */ /* 0x040fe20000000000 */
[----:B------:R1:W4:Y:S01]  /*e800*/  MUFU.TANH R48, R3 ;  /* 0x0000000300307308 */ /* 0x0003220000002400 */
[C---:B------:R-:W-:Y:S01]  /*e810*/  VIADD R38, R0.reuse, 0x8 ;  /* 0x0000000800267836 */ /* 0x040fe20000000000 */
[----:B------:R-:W-:Y:S01]  /*e820*/  IADD3 R36, R0, 0x9, RZ ;  /* 0x0000000900247810 */ /* 0x000fe20007ffe0ff */
[C---:B------:R-:W-:Y:S01]  /*e830*/  FFMA.FTZ R214, R2.reuse, UR5, R134 ;  /* 0x0000000502d67c23 */ /* 0x040fe20008010086 */
[C---:B------:R-:W-:Y:S01]  /*e840*/  FFMA.FTZ R227, R2.reuse, UR5, R132 ;  /* 0x0000000502e37c23 */ /* 0x040fe20008010084 */
[C---:B------:R-:W-:Y:S01]  /*e850*/  FFMA.FTZ R240, R2.reuse, UR5, R122 ;  /* 0x0000000502f07c23 */ /* 0x040fe2000801007a */
[----:B------:R-:W-:Y:S01]  /*e860*/  FFMA.FTZ R238, R2, UR5, R120 ;  /* 0x0000000502ee7c23 */ /* 0x000fe20008010078 */
[----:B------:R-:W-:Y:S01]  /*e870*/  I2FP.F32.S32 R2, R38 ;  /* 0x0000002600027245 */ /* 0x000fe20000201400 */
[C---:B------:R-:W-:Y:S01]  /*e880*/  VIADD R35, R0.reuse, 0x10 ;  /* 0x0000001000237836 */ /* 0x040fe20000000000 */
[C---:B------:R-:W-:Y:S01]  /*e890*/  IADD3 R34, R0.reuse, 0x11, RZ ;  /* 0x0000001100227810 */ /* 0x040fe20007ffe0ff */
[----:B------:R-:W4:Y:S01]  /*e8a0*/  MUFU.TANH R56, R4 ;  /* 0x0000000400387308 */ /* 0x000f220000002400 */
[----:B------:R-:W-:Y:S01]  /*e8b0*/  IADD3 R33, R0, 0x18, RZ ;  /* 0x0000001800217810 */ /* 0x000fe20007ffe0ff */
[C---:B------:R-:W-:Y:S01]  /*e8c0*/  FFMA.FTZ R207, R2.reuse, UR5, R129 ;  /* 0x0000000502cf7c23 */ /* 0x040fe20008010081 */
[C---:B------:R-:W-:Y:S01]  /*e8d0*/  FFMA.FTZ R213, R2.reuse, UR5, R121 ;  /* 0x0000000502d57c23 */ /* 0x040fe20008010079 */
[C---:B------:R-:W-:Y:S01]  /*e8e0*/  FFMA.FTZ R246, R2.reuse, UR5, R105 ;  /* 0x0000000502f67c23 */ /* 0x040fe20008010069 */
[----:B------:R-:W-:Y:S01]  /*e8f0*/  FFMA.FTZ R242, R2, UR5, R104 ;  /* 0x0000000502f27c23 */ /* 0x000fe20008010068 */
[----:B------:R-:W-:Y:S01]  /*e900*/  I2FP.F32.S32 R2, R35 ;  /* 0x0000002300027245 */ /* 0x000fe20000201400 */
[----:B------:R-:W-:Y:S01]  /*e910*/  IMAD.MOV.U32 R104, RZ, RZ, R29 ;  /* 0x000000ffff687224 */ /* 0x000fe200078e001d */
[----:B-1----:R-:W-:Y:S01]  /*e920*/  I2FP.F32.S32 R3, R37 ;  /* 0x0000002500037245 */ /* 0x002fe20000201400 */
[C---:B------:R-:W-:Y:S01]  /*e930*/  VIADD R29, R0.reuse, 0x28 ;  /* 0x00000028001d7836 */ /* 0x040fe20000000000 */
[----:B------:R-:W-:Y:S01]  /*e940*/  IADD3 R32, R0, 0x19, RZ ;  /* 0x0000001900207810 */ /* 0x000fe20007ffe0ff */
[C---:B------:R-:W-:Y:S01]  /*e950*/  FFMA.FTZ R237, R2.reuse, UR5, R96 ;  /* 0x0000000502ed7c23 */ /* 0x040fe20008010060 */
[----:B------:R-:W-:Y:S01]  /*e960*/  MOV R96, R239 ;  /* 0x000000ef00607202 */ /* 0x000fe20000000f00 */
[C---:B------:R-:W-:Y:S01]  /*e970*/  FFMA.FTZ R212, R3.reuse, UR5, R204 ;  /* 0x0000000503d47c23 */ /* 0x040fe200080100cc */
[C---:B------:R-:W-:Y:S01]  /*e980*/  FFMA.FTZ R226, R3.reuse, UR5, R135 ;  /* 0x0000000503e27c23 */ /* 0x040fe20008010087 */
[C---:B------:R-:W-:Y:S01]  /*e990*/  FFMA.FTZ R247, R3.reuse, UR5, R133 ;  /* 0x0000000503f77c23 */ /* 0x040fe20008010085 */
[----:B------:R-:W-:Y:S01]  /*e9a0*/  FFMA.FTZ R243, R3, UR5, R126 ;  /* 0x0000000503f37c23 */ /* 0x000fe2000801007e */
[----:B------:R-:W-:Y:S01]  /*e9b0*/  I2FP.F32.S32 R3, R36 ;  /* 0x0000002400037245 */ /* 0x000fe20000201400 */
[----:B------:R-:W-:Y:S01]  /*e9c0*/  FFMA.FTZ R135, R2, UR5, R125 ;  /* 0x0000000502877c23 */ /* 0x000fe2000801007d */
[----:B------:R-:W-:Y:S01]  /*e9d0*/  MOV R105, R30 ;  /* 0x0000001e00697202 */ /* 0x000fe20000000f00 */
[C---:B------:R-:W-:Y:S01]  /*e9e0*/  VIADD R27, R0.reuse, 0x30 ;  /* 0x00000030001b7836 */ /* 0x040fe20000000000 */
[----:B------:R-:W-:Y:S01]  /*e9f0*/  IADD3 R30, R0, 0x21, RZ ;  /* 0x00000021001e7810 */ /* 0x000fe20007ffe0ff */
[----:B------:R-:W-:Y:S01]  /*ea00*/  FFMA.FTZ R204, R3, UR5, R203 ;  /* 0x0000000503cc7c23 */ /* 0x000fe200080100cb */
[----:B------:R-:W-:Y:S01]  /*ea10*/  FFMA.FTZ R203, R2, UR5, R112 ;  /* 0x0000000502cb7c23 */ /* 0x000fe20008010070 */
[----:B------:R-:W-:-:S02]  /*ea20*/  IMAD.MOV.U32 R112, RZ, RZ, R244 ;  /* 0x000000ffff707224 */ /* 0x000fc400078e00f4 */
[C---:B------:R-:W-:Y:S01]  /*ea30*/  FFMA.FTZ R206, R3.reuse, UR5, R131 ;  /* 0x0000000503ce7c23 */ /* 0x040fe20008010083 */
[C---:B------:R-:W-:Y:S01]  /*ea40*/  FFMA.FTZ R245, R3.reuse, UR5, R128 ;  /* 0x0000000503f57c23 */ /* 0x040fe20008010080 */
[----:B------:R-:W-:Y:S01]  /*ea50*/  FFMA.FTZ R241, R3, UR5, R114 ;  /* 0x0000000503f17c23 */ /* 0x000fe20008010072 */
[----:B------:R-:W-:Y:S01]  /*ea60*/  FFMA.FTZ R244, R2, UR5, R100 ;  /* 0x0000000502f47c23 */ /* 0x000fe20008010064 */
[----:B------:R-:W-:Y:S01]  /*ea70*/  I2FP.F32.S32 R3, R34 ;  /* 0x0000002200037245 */ /* 0x000fe20000201400 */
[----:B------:R-:W-:Y:S01]  /*ea80*/  IMAD.MOV.U32 R114, RZ, RZ, R59 ;  /* 0x000000ffff727224 */ /* 0x000fe200078e003b */
[----:B------:R-:W-:Y:S01]  /*ea90*/  I2FP.F32.S32 R2, R33 ;  /* 0x0000002100027245 */ /* 0x000fe20000201400 */
[----:B------:R-:W-:Y:S01]  /*eaa0*/  IMAD.MOV.U32 R59, RZ, RZ, R215 ;  /* 0x000000ffff3b7224 */ /* 0x000fe200078e00d7 */
[----:B------:R-:W-:Y:S01]  /*eab0*/  MOV R215, R236 ;  /* 0x000000ec00d77202 */ /* 0x000fe20000000f00 */
[----:B------:R-:W-:Y:S01]  /*eac0*/  FFMA.FTZ R239, R3, UR5, R107 ;  /* 0x0000000503ef7c23 */ /* 0x000fe2000801006b */
[----:B------:R-:W-:Y:S01]  /*ead0*/  MOV R107, R234 ;  /* 0x000000ea006b7202 */ /* 0x000fe20000000f00 */
[----:B------:R-:W-:Y:S01]  /*eae0*/  FFMA.FTZ R132, R2, UR5, R89 ;  /* 0x0000000502847c23 */ /* 0x000fe20008010059 */
[----:B------:R-:W-:-:S02]  /*eaf0*/  IMAD.MOV.U32 R89, RZ, RZ, R235 ;  /* 0x000000ffff597224 */ /* 0x000fc400078e00eb */
[C---:B------:R-:W-:Y:S01]  /*eb00*/  FFMA.FTZ R133, R3.reuse, UR5, R130 ;  /* 0x0000000503857c23 */ /* 0x040fe20008010082 */
[C---:B------:R-:W-:Y:S01]  /*eb10*/  FFMA.FTZ R134, R3.reuse, UR5, R124 ;  /* 0x0000000503867c23 */ /* 0x040fe2000801007c */
[----:B------:R-:W-:Y:S01]  /*eb20*/  FFMA.FTZ R236, R3, UR5, R97 ;  /* 0x0000000503ec7c23 */ /* 0x000fe20008010061 */
[C---:B------:R-:W-:Y:S01]  /*eb30*/  FFMA.FTZ R131, R2.reuse, UR5, R99 ;  /* 0x0000000502837c23 */ /* 0x040fe20008010063 */
[C---:B------:R-:W-:Y:S01]  /*eb40*/  FFMA.FTZ R235, R2.reuse, UR5, R88 ;  /* 0x0000000502eb7c23 */ /* 0x040fe20008010058 */
[----:B------:R-:W-:Y:S01]  /*eb50*/  FFMA.FTZ R234, R2, UR5, R68 ;  /* 0x0000000502ea7c23 */ /* 0x000fe20008010044 */
[----:B------:R-:W-:Y:S01]  /*eb60*/  FMUL.FTZ R3, R116, UR29 ;  /* 0x0000001d74037c20 */ /* 0x000fe20008410000 */
[----:B------:R-:W-:Y:S01]  /*eb70*/  I2FP.F32.S32 R2, R32 ;  /* 0x0000002000027245 */ /* 0x000fe20000201400 */
[----:B------:R-:W-:Y:S01]  /*eb80*/  IMAD.MOV.U32 R97, RZ, RZ, R61 ;  /* 0x000000ffff617224 */ /* 0x000fe200078e003d */
[----:B--2---:R-:W-:Y:S01]  /*eb90*/  MOV R99, R28 ;  /* 0x0000001c00637202 */ /* 0x004fe20000000f00 */
[----:B------:R1:W-:Y:S01]  /*eba0*/  MUFU.TANH R50, R3 ;  /* 0x0000000300327308 */ /* 0x0003e20000002400 */
[----:B------:R-:W-:Y:S01]  /*ebb0*/  IADD3 R28, R0, 0x29, RZ ;  /* 0x00000029001c7810 */ /* 0x000fe20007ffe0ff */
[C---:B------:R-:W-:Y:S01]  /*ebc0*/  FFMA.FTZ R129, R2.reuse, UR5, R205 ;  /* 0x0000000502817c23 */ /* 0x040fe200080100cd */
[C---:B------:R-:W-:Y:S01]  /*ebd0*/  FFMA.FTZ R130, R2.reuse, UR5, R127 ;  /* 0x0000000502827c23 */ /* 0x040fe2000801007f */
[C---:B------:R-:W-:Y:S01]  /*ebe0*/  FFMA.FTZ R233, R2.reuse, UR5, R113 ;  /* 0x0000000502e97c23 */ /* 0x040fe20008010071 */
[----:B------:R-:W-:Y:S01]  /*ebf0*/  FFMA.FTZ R232, R2, UR5, R94 ;  /* 0x0000000502e87c23 */ /* 0x000fe2000801005e */
[----:B------:R-:W-:Y:S01]  /*ec00*/  FMUL.FTZ R2, R118, UR29 ;  /* 0x0000001d76027c20 */ /* 0x000fe20008410000 */
[----:B------:R-:W-:Y:S01]  /*ec10*/  IMAD.MOV.U32 R68, RZ, RZ, R63 ;  /* 0x000000ffff447224 */ /* 0x000fe200078e003f */
[----:B------:R2:W-:Y:S01]  /*ec20*/  MUFU.TANH R61, R18 ;  /* 0x00000012003d7308 */ /* 0x0005e20000002400 */
[----:B------:R-:W-:Y:S01]  /*ec30*/  IADD3 R26, R0, 0x31, RZ ;  /* 0x00000031001a7810 */ /* 0x000fe20007ffe0ff */
[----:B------:R-:W-:Y:S01]  /*ec40*/  IMAD.MOV.U32 R100, RZ, RZ, R215 ;  /* 0x000000ffff647224 */ /* 0x000fe200078e00d7 */
[----:B------:R-:W-:-:S02]  /*ec50*/  MOV R88, R59 ;  /* 0x0000003b00587202 */ /* 0x000fc40000000f00 */
[-C--:B------:R-:W-:Y:S02]  /*ec60*/  ISETP.GE.AND P3, PT, R0, R9.reuse, PT ;  /* 0x000000090000720c */ /* 0x080fe40003f66270 */
[-C--:B------:R-:W-:Y:S01]  /*ec70*/  ISETP.GE.AND P0, PT, R37, R9.reuse, PT ;  /* 0x000000092500720c */ /* 0x080fe20003f06270 */
[----:B------:R3:W4:Y:S01]  /*ec80*/  MUFU.TANH R16, R2 ;  /* 0x0000000200107308 */ /* 0x0007220000002400 */
[----:B-1----:R-:W-:Y:S01]  /*ec90*/  FMUL.FTZ R3, R117, UR29 ;  /* 0x0000001d75037c20 */ /* 0x002fe20008410000 */
[----:B------:R-:W-:Y:S02]  /*eca0*/  FSEL R214, R214, -INF , !P3 ;  /* 0xff800000d6d67808 */ /* 0x000fe40005800000 */
[-C--:B------:R-:W-:Y:S02]  /*ecb0*/  ISETP.GE.AND P3, PT, R33, R9.reuse, PT ;  /* 0x000000092100720c */ /* 0x080fe40003f66270 */
[-C--:B------:R-:W-:Y:S02]  /*ecc0*/  ISETP.GE.AND P2, PT, R38, R9.reuse, PT ;  /* 0x000000092600720c */ /* 0x080fe40003f46270 */
[----:B------:R1:W4:Y:S01]  /*ecd0*/  MUFU.TANH R57, R3 ;  /* 0x0000000300397308 */ /* 0x0003220000002400 */
[----:B--2---:R-:W-:Y:S01]  /*ece0*/  IMAD.MOV.U32 R18, RZ, RZ, R31 ;  /* 0x000000ffff127224 */ /* 0x004fe200078e001f */
[----:B------:R-:W-:Y:S01]  /*ecf0*/  FSEL R212, R212, -INF , !P0 ;  /* 0xff800000d4d47808 */ /* 0x000fe20004000000 */
[----:B------:R-:W-:Y:S01]  /*ed00*/  VIADD R31, R0, 0x20 ;  /* 0x00000020001f7836 */ /* 0x000fe20000000000 */
[----:B------:R-:W-:Y:S01]  /*ed10*/  FSEL R131, R131, -INF , !P3 ;  /* 0xff80000083837808 */ /* 0x000fe20005800000 */
[----:B------:R-:W-:Y:S01]  /*ed20*/  IMAD.MOV.U32 R94, RZ, RZ, R18 ;  /* 0x000000ffff5e7224 */ /* 0x000fe200078e0012 */
[----:B------:R-:W-:Y:S01]  /*ed30*/  ISETP.GE.AND P0, PT, R32, R9, PT ;  /* 0x000000092000720c */ /* 0x000fe20003f06270 */
[----:B------:R-:W-:Y:S01]  /*ed40*/  IMAD.MOV.U32 R18, RZ, RZ, R114 ;  /* 0x000000ffff127224 */ /* 0x000fe200078e0072 */
[----:B------:R-:W-:-:S02]  /*ed50*/  I2FP.F32.S32 R4, R31 ;  /* 0x0000001f00047245 */ /* 0x000fc40000201400 */
[----:B---3--:R-:W-:Y:S02]  /*ed60*/  I2FP.F32.S32 R2, R29 ;  /* 0x0000001d00027245 */ /* 0x008fe40000201400 */
[----:B------:R-:W-:Y:S01]  /*ed70*/  FSEL R207, R207, -INF , !P2 ;  /* 0xff800000cfcf7808 */ /* 0x000fe20005000000 */
[C---:B------:R-:W-:Y:S01]  /*ed80*/  FFMA.FTZ R127, R4.reuse, UR5, R106 ;  /* 0x00000005047f7c23 */ /* 0x040fe2000801006a */
[----:B------:R-:W-:Y:S01]  /*ed90*/  FFMA.FTZ R128, R4, UR5, R90 ;  /* 0x0000000504807c23 */ /* 0x000fe2000801005a */
[C---:B------:R-:W-:Y:S01]  /*eda0*/  FFMA.FTZ R122, R2.reuse, UR5, R86 ;  /* 0x00000005027a7c23 */ /* 0x040fe20008010056 */
[C---:B------:R-:W-:Y:S01]  /*edb0*/  FFMA.FTZ R124, R2.reuse, UR5, R80 ;  /* 0x00000005027c7c23 */ /* 0x040fe20008010050 */
[----:B-1----:R-:W-:Y:S01]  /*edc0*/  I2FP.F32.S32 R3, R30 ;  /* 0x0000001e00037245 */ /* 0x002fe20000201400 */
[----:B------:R-:W-:Y:S01]  /*edd0*/  FFMA.FTZ R205, R2, UR5, R75 ;  /* 0x0000000502cd7c23 */ /* 0x000fe2000801004b */
[C---:B------:R-:W-:Y:S01]  /*ede0*/  FFMA.FTZ R231, R4.reuse, UR5, R84 ;  /* 0x0000000504e77c23 */ /* 0x040fe20008010054 */
[----:B------:R-:W-:Y:S01]  /*edf0*/  FFMA.FTZ R230, R4, UR5, R69 ;  /* 0x0000000504e67c23 */ /* 0x000fe20008010045 */
[----:B------:R-:W-:Y:S01]  /*ee00*/  FMUL.FTZ R4, R119, UR29 ;  /* 0x0000001d77047c20 */ /* 0x000fe20008410000 */
[C---:B------:R-:W-:Y:S01]  /*ee10*/  FFMA.FTZ R125, R3.reuse, UR5, R202 ;  /* 0x00000005037d7c23 */ /* 0x040fe200080100ca */
[----:B------:R-:W-:Y:S01]  /*ee20*/  FFMA.FTZ R202, R2, UR5, R66 ;  /* 0x0000000502ca7c23 */ /* 0x000fe20008010042 */
[----:B------:R-:W-:Y:S01]  /*ee30*/  I2FP.F32.S32 R2, R28 ;  /* 0x0000001c00027245 */ /* 0x000fe20000201400 */
[C---:B------:R-:W-:Y:S01]  /*ee40*/  FFMA.FTZ R126, R3.reuse, UR5, R123 ;  /* 0x00000005037e7c23 */ /* 0x040fe2000801007b */
[C---:B------:R-:W-:Y:S01]  /*ee50*/  FFMA.FTZ R229, R3.reuse, UR5, R103 ;  /* 0x0000000503e57c23 */ /* 0x040fe20008010067 */
[----:B------:R-:W-:Y:S01]  /*ee60*/  FFMA.FTZ R215, R3, UR5, R87 ;  /* 0x0000000503d77c23 */ /* 0x000fe20008010057 */
[----:B------:R-:W-:Y:S01]  /*ee70*/  FMUL.FTZ R3, R40, UR29 ;  /* 0x0000001d28037c20 */ /* 0x000fe20008410000 */
[C---:B------:R-:W-:Y:S01]  /*ee80*/  FFMA.FTZ R119, R2.reuse, UR5, R115 ;  /* 0x0000000502777c23 */ /* 0x040fe20008010073 */
[C---:B------:R-:W-:Y:S01]  /*ee90*/  FFMA.FTZ R120, R2.reuse, UR5, R102 ;  /* 0x0000000502787c23 */ /* 0x040fe20008010066 */
[C---:B------:R-:W-:Y:S01]  /*eea0*/  FFMA.FTZ R123, R2.reuse, UR5, R85 ;  /* 0x00000005027b7c23 */ /* 0x040fe20008010055 */
[----:B------:R-:W-:Y:S01]  /*eeb0*/  FFMA.FTZ R121, R2, UR5, R77 ;  /* 0x0000000502797c23 */ /* 0x000fe2000801004d */
[----:B------:R-:W-:Y:S01]  /*eec0*/  FMUL.FTZ R2, R41, UR29 ;  /* 0x0000001d29027c20 */ /* 0x000fe20008410000 */
[----:B------:R-:W-:Y:S01]  /*eed0*/  MOV R103, R25 ;  /* 0x0000001900677202 */ /* 0x000fe20000000f00 */
[C---:B------:R-:W-:Y:S01]  /*eee0*/  VIADD R25, R0.reuse, 0x38 ;  /* 0x0000003800197836 */ /* 0x040fe20000000000 */
[----:B------:R1:W-:Y:S01]  /*eef0*/  MUFU.TANH R51, R3 ;  /* 0x0000000300337308 */ /* 0x0003e20000002400 */
[----:B------:R-:W-:Y:S01]  /*ef00*/  IMAD.MOV.U32 R84, RZ, RZ, R39 ;  /* 0x000000ffff547224 */ /* 0x000fe200078e0027 */
[----:B------:R-:W-:Y:S01]  /*ef10*/  MOV R90, R97 ;  /* 0x00000061005a7202 */ /* 0x000fe20000000f00 */
[----:B------:R-:W-:Y:S01]  /*ef20*/  IMAD.MOV.U32 R69, RZ, RZ, R24 ;  /* 0x000000ffff457224 */ /* 0x000fe200078e0018 */
[C---:B------:R-:W-:Y:S01]  /*ef30*/  IADD3 R24, R0.reuse, 0x39, RZ ;  /* 0x0000003900187810 */ /* 0x040fe20007ffe0ff */
[----:B------:R-:W-:Y:S01]  /*ef40*/  IMAD.MOV.U32 R87, RZ, RZ, R96 ;  /* 0x000000ffff577224 */ /* 0x000fe200078e0060 */
[----:B------:R-:W-:Y:S01]  /*ef50*/  MOV R96, R19 ;  /* 0x0000001300607202 */ /* 0x000fe20000000f00 */
[----:B------:R-:W-:Y:S01]  /*ef60*/  IMAD.MOV.U32 R86, RZ, RZ, R23 ;  /* 0x000000ffff567224 */ /* 0x000fe200078e0017 */
[----:B------:R2:W-:Y:S01]  /*ef70*/  MUFU.TANH R63, R2 ;  /* 0x00000002003f7308 */ /* 0x0005e20000002400 */
[----:B------:R-:W-:Y:S01]  /*ef80*/  MOV R97, R112 ;  /* 0x0000007000617202 */ /* 0x000fe20000000f00 */
[C---:B------:R-:W-:Y:S01]  /*ef90*/  VIADD R23, R0.reuse, 0x40 ;  /* 0x0000004000177836 */ /* 0x040fe20000000000 */
[----:B------:R-:W-:Y:S01]  /*efa0*/  MOV R19, R110 ;  /* 0x0000006e00137202 */ /* 0x000fe20000000f00 */
[----:B------:R-:W-:Y:S01]  /*efb0*/  IMAD.MOV.U32 R75, RZ, RZ, R84 ;  /* 0x000000ffff4b7224 */ /* 0x000fe200078e0054 */
[----:B------:R-:W-:Y:S01]  /*efc0*/  MOV R84, R22 ;  /* 0x0000001600547202 */ /* 0x000fe20000000f00 */
[----:B------:R-:W-:Y:S01]  /*efd0*/  IMAD.MOV.U32 R40, RZ, RZ, R103 ;  /* 0x000000ffff287224 */ /* 0x000fe200078e0067 */
[----:B------:R-:W-:Y:S01]  /*efe0*/  IADD3 R22, R0, 0x41, RZ ;  /* 0x0000004100167810 */ /* 0x000fe20007ffe0ff */
[----:B------:R-:W3:Y:S01]  /*eff0*/  MUFU.TANH R49, R4 ;  /* 0x0000000400317308 */ /* 0x000ee20000002400 */
[----:B-1----:R-:W-:Y:S01]  /*f000*/  FMUL.FTZ R3, R42, UR29 ;  /* 0x0000001d2a037c20 */ /* 0x002fe20008410000 */
[----:B------:R-:W-:Y:S01]  /*f010*/  MOV R66, R69 ;  /* 0x0000004500427202 */ /* 0x000fe20000000f00 */
[----:B------:R-:W-:Y:S01]  /*f020*/  IMAD.MOV.U32 R69, RZ, RZ, R100 ;  /* 0x000000ffff457224 */ /* 0x000fe200078e0064 */
[----:B------:R-:W-:-:S02]  /*f030*/  MOV R80, R55 ;  /* 0x0000003700507202 */ /* 0x000fc40000000f00 */
[----:B------:R-:W-:Y:S02]  /*f040*/  ISETP.GE.AND P3, PT, R27, R9, PT ;  /* 0x000000091b00720c */ /* 0x000fe40003f66270 */
[----:B------:R1:W3:Y:S01]  /*f050*/  MUFU.TANH R41, R3 ;  /* 0x0000000300297308 */ /* 0x0002e20000002400 */
[----:B--2---:R-:W-:Y:S02]  /*f060*/  I2FP.F32.S32 R2, R27 ;  /* 0x0000001b00027245 */ /* 0x004fe40000201400 */
[----:B------:R-:W-:Y:S02]  /*f070*/  MOV R77, R80 ;  /* 0x00000050004d7202 */ /* 0x000fe40000000f00 */
[----:B------:R-:W-:Y:S01]  /*f080*/  ISETP.GE.AND P4, PT, R36, R9, PT ;  /* 0x000000092400720c */ /* 0x000fe20003f86270 */
[C---:B------:R-:W-:Y:S01]  /*f090*/  FFMA.FTZ R115, R2.reuse, UR5, R93 ;  /* 0x0000000502737c23 */ /* 0x040fe2000801005d */
[C---:B------:R-:W-:Y:S01]  /*f0a0*/  FFMA.FTZ R116, R2.reuse, UR5, R79 ;  /* 0x0000000502747c23 */ /* 0x040fe2000801004f */
[C---:B------:R-:W-:Y:S01]  /*f0b0*/  FFMA.FTZ R118, R2.reuse, UR5, R74 ;  /* 0x0000000502767c23 */ /* 0x040fe2000801004a */
[----:B------:R-:W-:Y:S01]  /*f0c0*/  FFMA.FTZ R117, R2, UR5, R60 ;  /* 0x0000000502757c23 */ /* 0x000fe2000801003c */
[----:B------:R-:W-:Y:S01]  /*f0d0*/  I2FP.F32.S32 R2, R26 ;  /* 0x0000001a00027245 */ /* 0x000fe20000201400 */
[----:B------:R-:W-:Y:S01]  /*f0e0*/  IMAD.MOV.U32 R79, RZ, RZ, R66 ;  /* 0x000000ffff4f7224 */ /* 0x000fe200078e0042 */
[----:B------:R-:W-:-:S02]  /*f0f0*/  MOV R66, R68 ;  /* 0x0000004400427202 */ /* 0x000fc40000000f00 */
[----:B------:R-:W-:Y:S01]  /*f100*/  MOV R68, R89 ;  /* 0x0000005900447202 */ /* 0x000fe20000000f00 */
[C---:B------:R-:W-:Y:S01]  /*f110*/  FFMA.FTZ R109, R2.reuse, UR5, R109 ;  /* 0x00000005026d7c23 */ /* 0x040fe2000801006d */
[C---:B------:R-:W-:Y:S01]  /*f120*/  FFMA.FTZ R111, R2.reuse, UR5, R111 ;  /* 0x00000005026f7c23 */ /* 0x040fe2000801006f */
[C---:B------:R-:W-:Y:S01]  /*f130*/  FFMA.FTZ R114, R2.reuse, UR5, R98 ;  /* 0x0000000502727c23 */ /* 0x040fe20008010062 */
[----:B------:R-:W-:Y:S01]  /*f140*/  FFMA.FTZ R113, R2, UR5, R82 ;  /* 0x0000000502717c23 */ /* 0x000fe20008010052 */
[----:B------:R-:W-:Y:S01]  /*f150*/  FMUL.FTZ R2, R108, UR29 ;  /* 0x0000001d6c027c20 */ /* 0x000fe20008410000 */
[----:B-1----:R-:W-:Y:S01]  /*f160*/  FMUL.FTZ R3, R43, UR29 ;  /* 0x0000001d2b037c20 */ /* 0x002fe20008410000 */
[----:B------:R-:W-:Y:S01]  /*f170*/  BAR.SYNC.DEFER_BLOCKING 0x0 ;  /* 0x0000000000007b1d */ /* 0x000fe20000010000 */
[-C--:B------:R-:W-:Y:S02]  /*f180*/  ISETP.GE.AND P2, PT, R31, R9.reuse, PT ;  /* 0x000000091f00720c */ /* 0x080fe40003f46270 */
[----:B------:R-:W-:-:S02]  /*f190*/  ISETP.GE.AND P6, PT, R35, R9, PT ;  /* 0x000000092300720c */ /* 0x000fc40003fc6270 */
[----:B------:R-:W-:Y:S01]  /*f1a0*/  FSEL R129, R129, -INF , !P0 ;  /* 0xff80000081817808 */ /* 0x000fe20004000000 */
[----:B------:R1:W2:Y:S01]  /*f1b0*/  MUFU.TANH R39, R2 ;  /* 0x0000000200277308 */ /* 0x0002a20000002400 */
[----:B------:R-:W-:Y:S02]  /*f1c0*/  FSEL R204, R204, -INF , !P4 ;  /* 0xff800000cccc7808 */ /* 0x000fe40006000000 */
[-C--:B------:R-:W-:Y:S02]  /*f1d0*/  ISETP.GE.AND P0, PT, R26, R9.reuse, PT ;  /* 0x000000091a00720c */ /* 0x080fe40003f06270 */
[----:B------:R-:W-:Y:S02]  /*f1e0*/  FSEL R127, R127, -INF , !P2 ;  /* 0xff8000007f7f7808 */ /* 0x000fe40005000000 */
[----:B------:R-:W-:Y:S01]  /*f1f0*/  ISETP.GE.AND P4, PT, R30, R9, PT ;  /* 0x000000091e00720c */ /* 0x000fe20003f86270 */
[----:B------:R4:W-:Y:S01]  /*f200*/  MUFU.TANH R59, R3 ;  /* 0x00000003003b7308 */ /* 0x0009e20000002400 */
[----:B------:R-:W-:-:S02]  /*f210*/  FSEL R135, R135, -INF , !P6 ;  /* 0xff80000087877808 */ /* 0x000fc40007000000 */
[-C--:B------:R-:W-:Y:S02]  /*f220*/  ISETP.GE.AND P2, PT, R25, R9.reuse, PT ;  /* 0x000000091900720c */ /* 0x080fe40003f46270 */
[-C--:B------:R-:W-:Y:S02]  /*f230*/  ISETP.GE.AND P5, PT, R34, R9.reuse, PT ;  /* 0x000000092200720c */ /* 0x080fe40003fa6270 */
[----:B------:R-:W-:Y:S02]  /*f240*/  ISETP.GE.AND P6, PT, R29, R9, PT ;  /* 0x000000091d00720c */ /* 0x000fe40003fc6270 */
[----:B-1----:R-:W-:Y:S02]  /*f250*/  I2FP.F32.S32 R2, R25 ;  /* 0x0000001900027245 */ /* 0x002fe40000201400 */
[----:B------:R-:W-:Y:S02]  /*f260*/  FSEL R109, R109, -INF , !P0 ;  /* 0xff8000006d6d7808 */ /* 0x000fe40004000000 */
[----:B------:R-:W-:Y:S01]  /*f270*/  FSEL R125, R125, -INF , !P4 ;  /* 0xff8000007d7d7808 */ /* 0x000fe20006000000 */
[C---:B------:R-:W-:Y:S01]  /*f280*/  FFMA.FTZ R106, R2.reuse, UR5, R101 ;  /* 0x00000005026a7c23 */ /* 0x040fe20008010065 */
[C---:B------:R-:W-:Y:S01]  /*f290*/  FFMA.FTZ R108, R2.reuse, UR5, R83 ;  /* 0x00000005026c7c23 */ /* 0x040fe20008010053 */
[C---:B------:R-:W-:Y:S01]  /*f2a0*/  FFMA.FTZ R112, R2.reuse, UR5, R76 ;  /* 0x0000000502707c23 */ /* 0x040fe2000801004c */
[----:B------:R-:W-:Y:S01]  /*f2b0*/  FFMA.FTZ R110, R2, UR5, R67 ;  /* 0x00000005026e7c23 */ /* 0x000fe20008010043 */
[----:B------:R-:W-:Y:S01]  /*f2c0*/  I2FP.F32.S32 R2, R24 ;  /* 0x0000001800027245 */ /* 0x000fe20000201400 */
[----:B----4-:R-:W-:Y:S01]  /*f2d0*/  FMUL.FTZ R3, R52, UR29 ;  /* 0x0000001d34037c20 */ /* 0x010fe20008410000 */
[----:B------:R-:W-:-:S02]  /*f2e0*/  FSEL R133, R133, -INF , !P5 ;  /* 0xff80000085857808 */ /* 0x000fc40006800000 */
[-C--:B------:R-:W-:Y:S01]  /*f2f0*/  ISETP.GE.AND P4, PT, R24, R9.reuse, PT ;  /* 0x000000091800720c */ /* 0x080fe20003f86270 */
[----:B------:R1:W-:Y:S01]  /*f300*/  MUFU.TANH R52, R3 ;  /* 0x0000000300347308 */ /* 0x0003e20000002400 */
[C---:B------:R-:W-:Y:S01]  /*f310*/  FFMA.FTZ R102, R2.reuse, UR5, R104 ;  /* 0x0000000502667c23 */ /* 0x040fe20008010068 */
[C---:B------:R-:W-:Y:S01]  /*f320*/  FFMA.FTZ R104, R2.reuse, UR5, R105 ;  /* 0x0000000502687c23 */ /* 0x040fe20008010069 */
[----:B------:R-:W-:Y:S01]  /*f330*/  FFMA.FTZ R105, R2, UR5, R92 ;  /* 0x0000000502697c23 */ /* 0x000fe2000801005c */
[----:B------:R-:W-:Y:S02]  /*f340*/  FSEL R122, R122, -INF , !P6 ;  /* 0xff8000007a7a7808 */ /* 0x000fe40007000000 */
[-C--:B------:R-:W-:Y:S02]  /*f350*/  ISETP.GE.AND P5, PT, R28, R9.reuse, PT ;  /* 0x000000091c00720c */ /* 0x080fe40003fa6270 */
[----:B------:R-:W-:Y:S02]  /*f360*/  ISETP.GE.AND P6, PT, R23, R9, PT ;  /* 0x000000091700720c */ /* 0x000fe40003fc6270 */
[----:B------:R-:W-:-:S02]  /*f370*/  FSEL R102, R102, -INF , !P4 ;  /* 0xff80000066667808 */ /* 0x000fc40006000000 */
[----:B------:R-:W-:Y:S02]  /*f380*/  FSEL R119, R119, -INF , !P5 ;  /* 0xff80000077777808 */ /* 0x000fe40006800000 */
[----:B------:R-:W-:Y:S01]  /*f390*/  ISETP.GE.AND P5, PT, R22, R9, PT ;  /* 0x000000091600720c */ /* 0x000fe20003fa6270 */
[----:B-1----:R-:W-:Y:S01]  /*f3a0*/  FMUL.FTZ R3, R107, UR29 ;  /* 0x0000001d6b037c20 */ /* 0x002fe20008410000 */
[----:B------:R-:W-:Y:S01]  /*f3b0*/  FFMA.FTZ R107, R2, UR5, R250 ;  /* 0x00000005026b7c23 */ /* 0x000fe200080100fa */
[----:B------:R-:W-:Y:S01]  /*f3c0*/  FMUL.FTZ R2, R87, UR29 ;  /* 0x0000001d57027c20 */ /* 0x000fe20008410000 */
[----:B------:R-:W-:Y:S01]  /*f3d0*/  MOV R87, R90 ;  /* 0x0000005a00577202 */ /* 0x000fe20000000f00 */
[----:B------:R-:W-:Y:S01]  /*f3e0*/  IMAD.MOV.U32 R90, RZ, RZ, R94 ;  /* 0x000000ffff5a7224 */ /* 0x000fe200078e005e */
[----:B------:R-:W-:Y:S01]  /*f3f0*/  MOV R94, R99 ;  /* 0x00000063005e7202 */ /* 0x000fe20000000f00 */
[----:B------:R1:W-:Y:S01]  /*f400*/  MUFU.TANH R42, R2 ;  /* 0x00000002002a7308 */ /* 0x0003e20000002400 */
[----:B------:R-:W-:Y:S01]  /*f410*/  MOV R93, R87 ;  /* 0x00000057005d7202 */ /* 0x000fe20000000f00 */
[----:B------:R-:W-:Y:S01]  /*f420*/  IMAD.MOV.U32 R85, RZ, RZ, R90 ;  /* 0x000000ffff557224 */ /* 0x000fe200078e005a */
[----:B------:R-:W-:Y:S01]  /*f430*/  MOV R90, R18 ;  /* 0x00000012005a7202 */ /* 0x000fe20000000f00 */
[----:B------:R-:W-:Y:S01]  /*f440*/  IMAD.MOV.U32 R18, RZ, RZ, R97 ;  /* 0x000000ffff127224 */ /* 0x000fe200078e0061 */
[----:B------:R-:W-:Y:S01]  /*f450*/  MOV R87, R21 ;  /* 0x0000001500577202 */ /* 0x000fe20000000f00 */
[----:B------:R-:W-:-:S02]  /*f460*/  VIADD R21, R0, 0x48 ;  /* 0x0000004800157836 */ /* 0x000fc40000000000 */
[----:B------:R-:W-:Y:S01]  /*f470*/  IMAD.MOV.U32 R80, RZ, RZ, R94 ;  /* 0x000000ffff507224 */ /* 0x000fe200078e005e */
[----:B------:R4:W2:Y:S01]  /*f480*/  MUFU.TANH R4, R3 ;  /* 0x0000000300047308 */ /* 0x0008a20000002400 */
[----:B-1----:R-:W-:-:S05]  /*f490*/  I2FP.F32.S32 R2, R23 ;  /* 0x0000001700027245 */ /* 0x002fca0000201400 */
[C---:B------:R-:W-:Y:S01]  /*f4a0*/  FFMA.FTZ R99, R2.reuse, UR5, R252 ;  /* 0x0000000502637c23 */ /* 0x040fe200080100fc */
[C---:B------:R-:W-:Y:S01]  /*f4b0*/  FFMA.FTZ R100, R2.reuse, UR5, R95 ;  /* 0x0000000502647c23 */ /* 0x040fe2000801005f */
[C---:B------:R-:W-:Y:S01]  /*f4c0*/  FFMA.FTZ R103, R2.reuse, UR5, R81 ;  /* 0x0000000502677c23 */ /* 0x040fe20008010051 */
[----:B------:R-:W-:Y:S01]  /*f4d0*/  FFMA.FTZ R101, R2, UR5, R53 ;  /* 0x0000000502657c23 */ /* 0x000fe20008010035 */
[----:B------:R-:W-:Y:S01]  /*f4e0*/  I2FP.F32.S32 R2, R22 ;  /* 0x0000001600027245 */ /* 0x000fe20000201400 */
[----:B----4-:R-:W-:Y:S01]  /*f4f0*/  FMUL.FTZ R3, R12, UR29 ;  /* 0x0000001d0c037c20 */ /* 0x010fe20008410000 */
[----:B------:R-:W-:-:S03]  /*f500*/  IMAD.MOV.U32 R252, RZ, RZ, R69 ;  /* 0x000000fffffc7224 */ /* 0x000fc600078e0045 */
[C---:B------:R-:W-:Y:S01]  /*f510*/  FFMA.FTZ R95, R2.reuse, UR5, R40 ;  /* 0x00000005025f7c23 */ /* 0x040fe20008010028 */
[C---:B------:R-:W-:Y:S01]  /*f520*/  FFMA.FTZ R96, R2.reuse, UR5, R96 ;  /* 0x0000000502607c23 */ /* 0x040fe20008010060 */
[C---:B------:R-:W-:Y:S01]  /*f530*/  FFMA.FTZ R98, R2.reuse, UR5, R75 ;  /* 0x0000000502627c23 */ /* 0x040fe2000801004b */
[----:B------:R-:W-:Y:S01]  /*f540*/  FFMA.FTZ R97, R2, UR5, R248 ;  /* 0x0000000502617c23 */ /* 0x000fe200080100f8 */
[----:B------:R-:W-:Y:S01]  /*f550*/  FMUL.FTZ R2, R14, UR29 ;  /* 0x0000001d0e027c20 */ /* 0x000fe20008410000 */
[----:B------:R-:W-:Y:S01]  /*f560*/  IMAD.MOV.U32 R75, RZ, RZ, R88 ;  /* 0x000000ffff4b7224 */ /* 0x000fe200078e0058 */
[----:B------:R1:W-:Y:S01]  /*f570*/  MUFU.TANH R55, R3 ;  /* 0x0000000300377308 */ /* 0x0003e20000002400 */
[----:B------:R-:W-:Y:S01]  /*f580*/  IMAD.MOV.U32 R88, RZ, RZ, R17 ;  /* 0x000000ffff587224 */ /* 0x000fe200078e0011 */
[----:B------:R-:W-:Y:S01]  /*f590*/  MOV R17, R20 ;  /* 0x0000001400117202 */ /* 0x000fe20000000f00 */
[----:B------:R-:W-:Y:S01]  /*f5a0*/  VIADD R20, R0, 0x49 ;  /* 0x0000004900147836 */ /* 0x000fe20000000000 */
[----:B------:R-:W-:-:S02]  /*f5b0*/  MOV R76, R75 ;  /* 0x0000004b004c7202 */ /* 0x000fc40000000f00 */
[----:B------:R-:W-:Y:S01]  /*f5c0*/  MOV R248, R17 ;  /* 0x0000001100f87202 */ /* 0x000fe20000000f00 */
[C---:B------:R-:W-:Y:S01]  /*f5d0*/  VIADD R17, R0.reuse, 0x58 ;  /* 0x0000005800117836 */ /* 0x040fe20000000000 */
[----:B------:R4:W-:Y:S01]  /*f5e0*/  MUFU.TANH R40, R2 ;  /* 0x0000000200287308 */ /* 0x0009e20000002400 */
[----:B------:R-:W-:Y:S02]  /*f5f0*/  IADD3 R14, R0, 0x61, RZ ;  /* 0x00000061000e7810 */ /* 0x000fe40007ffe0ff */
[----:B------:R-:W-:Y:S02]  /*f600*/  FSEL R95, R95, -INF , !P5 ;  /* 0xff8000005f5f7808 */ /* 0x000fe40006800000 */
[----:B------:R-:W-:Y:S01]  /*f610*/  ISETP.GE.AND P0, PT, R20, R9, PT ;  /* 0x000000091400720c */ /* 0x000fe20003f06270 */
[----:B-1----:R-:W-:Y:S01]  /*f620*/  FMUL.FTZ R3, R13, UR29 ;  /* 0x0000001d0d037c20 */ /* 0x002fe20008410000 */
[----:B------:R-:W-:-:S03]  /*f630*/  IMAD.MOV.U32 R13, RZ, RZ, R88 ;  /* 0x000000ffff0d7224 */ /* 0x000fc600078e0058 */
[----:B------:R1:W-:Y:S01]  /*f640*/  MUFU.TANH R250, R3 ;  /* 0x0000000300fa7308 */ /* 0x0003e20000002400 */
[----:B----4-:R-:W-:-:S05]  /*f650*/  I2FP.F32.S32 R2, R21 ;  /* 0x0000001500027245 */ /* 0x010fca0000201400 */
[C---:B------:R-:W-:Y:S01]  /*f660*/  FFMA.FTZ R86, R2.reuse, UR5, R86 ;  /* 0x0000000502567c23 */ /* 0x040fe20008010056 */
[C---:B------:R-:W-:Y:S01]  /*f670*/  FFMA.FTZ R89, R2.reuse, UR5, R249 ;  /* 0x0000000502597c23 */ /* 0x040fe200080100f9 */
[C---:B------:R-:W-:Y:S01]  /*f680*/  FFMA.FTZ R94, R2.reuse, UR5, R91 ;  /* 0x00000005025e7c23 */ /* 0x040fe2000801005b */
[----:B------:R-:W-:Y:S01]  /*f690*/  FFMA.FTZ R92, R2, UR5, R78 ;  /* 0x00000005025c7c23 */ /* 0x000fe2000801004e */
[----:B------:R-:W-:Y:S01]  /*f6a0*/  I2FP.F32.S32 R2, R20 ;  /* 0x0000001400027245 */ /* 0x000fe20000201400 */
[----:B-1----:R-:W-:-:S04]  /*f6b0*/  FMUL.FTZ R3, R15, UR29 ;  /* 0x0000001d0f037c20 */ /* 0x002fc80008410000 */
[C---:B------:R-:W-:Y:S01]  /*f6c0*/  FFMA.FTZ R82, R2.reuse, UR5, R93 ;  /* 0x0000000502527c23 */ /* 0x040fe2000801005d */
[C---:B------:R-:W-:Y:S01]  /*f6d0*/  FFMA.FTZ R93, R2.reuse, UR5, R90 ;  /* 0x00000005025d7c23 */ /* 0x040fe2000801005a */
[C---:B------:R-:W-:Y:S01]  /*f6e0*/  FFMA.FTZ R85, R2.reuse, UR5, R85 ;  /* 0x0000000502557c23 */ /* 0x040fe20008010055 */
[----:B------:R-:W-:Y:S01]  /*f6f0*/  FFMA.FTZ R90, R2, UR5, R251 ;  /* 0x00000005025a7c23 */ /* 0x000fe200080100fb */
[----:B------:R-:W-:Y:S01]  /*f700*/  FMUL.FTZ R2, R19, UR29 ;  /* 0x0000001d13027c20 */ /* 0x000fe20008410000 */
[C---:B------:R-:W-:Y:S01]  /*f710*/  IADD3 R19, R0.reuse, 0x50, RZ ;  /* 0x0000005000137810 */ /* 0x040fe20007ffe0ff */
[----:B------:R1:W-:Y:S01]  /*f720*/  MUFU.TANH R60, R3 ;  /* 0x00000003003c7308 */ /* 0x0003e20000002400 */
[----:B------:R-:W-:Y:S01]  /*f730*/  MOV R251, R84 ;  /* 0x0000005400fb7202 */ /* 0x000fe20000000f00 */
[----:B------:R-:W-:Y:S01]  /*f740*/  VIADD R15, R0, 0x60 ;  /* 0x00000060000f7836 */ /* 0x000fe20000000000 */
[----:B------:R-:W-:Y:S02]  /*f750*/  FSEL R82, R82, -INF , !P0 ;  /* 0xff80000052527808 */ /* 0x000fe40004000000 */
[----:B------:R-:W-:-:S03]  /*f760*/  ISETP.GE.AND P0, PT, R14, R9, PT ;  /* 0x000000090e00720c */ /* 0x000fc60003f06270 */
[----:B------:R4:W-:Y:S01]  /*f770*/  MUFU.TANH R53, R2 ;  /* 0x0000000200357308 */ /* 0x0009e20000002400 */
[----:B-1----:R-:W-:-:S07]  /*f780*/  FMUL.FTZ R3, R79, UR29 ;  /* 0x0000001d4f037c20 */ /* 0x002fce0008410000 */
[----:B------:R1:W2:Y:S01]  /*f790*/  MUFU.TANH R12, R3 ;  /* 0x00000003000c7308 */ /* 0x0002a20000002400 */
[----:B----4-:R-:W-:-:S05]  /*f7a0*/  I2FP.F32.S32 R2, R19 ;  /* 0x0000001300027245 */ /* 0x010fca0000201400 */
[----:B------:R-:W-:Y:S01]  /*f7b0*/  FFMA.FTZ R78, R2, UR5, R18 ;  /* 0x00000005024e7c23 */ /* 0x000fe20008010012 */
[----:B------:R-:W-:Y:S02]  /*f7c0*/  VIADD R18, R0, 0x51 ;  /* 0x0000005100127836 */ /* 0x000fe40000000000 */
[C---:B------:R-:W-:Y:S01]  /*f7d0*/  FFMA.FTZ R81, R2.reuse, UR5, R7 ;  /* 0x0000000502517c23 */ /* 0x040fe20008010007 */
[----:B------:R-:W-:Y:S02]  /*f7e0*/  FFMA.FTZ R91, R2, UR5, R64 ;  /* 0x00000005025b7c23 */ /* 0x000fe40008010040 */
[----:B------:R-:W-:Y:S01]  /*f7f0*/  ISETP.GE.AND P4, PT, R18, R9, PT ;  /* 0x000000091200720c */ /* 0x000fe20003f86270 */
[----:B-1----:R-:W-:Y:S01]  /*f800*/  FMUL.FTZ R3, R87, UR29 ;  /* 0x0000001d57037c20 */ /* 0x002fe20008410000 */
[----:B------:R-:W-:Y:S01]  /*f810*/  FFMA.FTZ R87, R2, UR5, R48 ;  /* 0x0000000502577c23 */ /* 0x000fe20008010030 */
[----:B------:R-:W-:Y:S02]  /*f820*/  I2FP.F32.S32 R2, R18 ;  /* 0x0000001200027245 */ /* 0x000fe40000201400 */
[----:B------:R1:W4:Y:S03]  /*f830*/  MUFU.TANH R7, R3 ;  /* 0x0000000300077308 */ /* 0x0003260000002400 */
[C---:B------:R-:W-:Y:S01]  /*f840*/  FFMA.FTZ R74, R2.reuse, UR5, R66 ;  /* 0x00000005024a7c23 */ /* 0x040fe20008010042 */
[C---:B------:R-:W-:Y:S01]  /*f850*/  FFMA.FTZ R88, R2.reuse, UR5, R65 ;  /* 0x0000000502587c23 */ /* 0x040fe20008010041 */
[----:B------:R-:W-:-:S03]  /*f860*/  FFMA.FTZ R83, R2, UR5, R56 ;  /* 0x0000000502537c23 */ /* 0x000fc60008010038 */
[----:B------:R-:W-:Y:S01]  /*f870*/  FSEL R74, R74, -INF , !P4 ;  /* 0xff8000004a4a7808 */ /* 0x000fe20006000000 */
[----:B-1----:R-:W-:Y:S01]  /*f880*/  FMUL.FTZ R3, R77, UR29 ;  /* 0x0000001d4d037c20 */ /* 0x002fe20008410000 */
[----:B------:R-:W-:Y:S01]  /*f890*/  FFMA.FTZ R77, R2, UR5, R80 ;  /* 0x00000005024d7c23 */ /* 0x000fe20008010050 */
[----:B------:R-:W-:Y:S02]  /*f8a0*/  FMUL.FTZ R2, R44, UR29 ;  /* 0x0000001d2c027c20 */ /* 0x000fe40008410000 */
[----:B------:R1:W4:Y:S08]  /*f8b0*/  MUFU.TANH R48, R3 ;  /* 0x0000000300307308 */ /* 0x0003300000002400 */
[----:B------:R3:W4:Y:S01]  /*f8c0*/  MUFU.TANH R44, R2 ;  /* 0x00000002002c7308 */ /* 0x0007220000002400 */
[----:B-1----:R-:W-:-:S07]  /*f8d0*/  FMUL.FTZ R3, R45, UR29 ;  /* 0x0000001d2d037c20 */ /* 0x002fce0008410000 */
[----:B------:R1:W-:Y:S01]  /*f8e0*/  MUFU.TANH R249, R3 ;  /* 0x0000000300f97308 */ /* 0x0003e20000002400 */
[----:B---3--:R-:W-:-:S05]  /*f8f0*/  I2FP.F32.S32 R2, R17 ;  /* 0x0000001100027245 */ /* 0x008fca0000201400 */
[----:B------:R-:W-:Y:S01]  /*f900*/  FFMA.FTZ R79, R2, UR5, R16 ;  /* 0x00000005024f7c23 */ /* 0x000fe20008010010 */
[----:B------:R-:W-:Y:S01]  /*f910*/  IADD3 R16, R0, 0x59, RZ ;  /* 0x0000005900107810 */ /* 0x000fe20007ffe0ff */
[C---:B------:R-:W-:Y:S01]  /*f920*/  FFMA.FTZ R66, R2.reuse, UR5, R58 ;  /* 0x0000000502427c23 */ /* 0x040fe2000801003a */
[C---:B------:R-:W-:Y:S01]  /*f930*/  FFMA.FTZ R69, R2.reuse, UR5, R54 ;  /* 0x0000000502457c23 */ /* 0x040fe20008010036 */
[----:B------:R-:W-:Y:S01]  /*f940*/  FFMA.FTZ R84, R2, UR5, R50 ;  /* 0x0000000502547c23 */ /* 0x000fe20008010032 */
[----:B------:R-:W-:Y:S02]  /*f950*/  I2FP.F32.S32 R2, R16 ;  /* 0x0000001000027245 */ /* 0x000fe40000201400 */
[----:B------:R-:W-:Y:S01]  /*f960*/  ISETP.GE.AND P5, PT, R16, R9, PT ;  /* 0x000000091000720c */ /* 0x000fe20003fa6270 */
[----:B-1----:R-:W-:Y:S02]  /*f970*/  FMUL.FTZ R3, R46, UR29 ;  /* 0x0000001d2e037c20 */ /* 0x002fe40008410000 */
[C---:B------:R-:W-:Y:S01]  /*f980*/  FFMA.FTZ R62, R2.reuse, UR5, R62 ;  /* 0x00000005023e7c23 */ /* 0x040fe2000801003e */
[C---:B------:R-:W-:Y:S01]  /*f990*/  FFMA.FTZ R65, R2.reuse, UR5, R61 ;  /* 0x0000000502417c23 */ /* 0x040fe2000801003d */
[C---:B------:R-:W-:Y:S01]  /*f9a0*/  FFMA.FTZ R80, R2.reuse, UR5, R57 ;  /* 0x0000000502507c23 */ /* 0x040fe20008010039 */
[----:B------:R-:W-:Y:S01]  /*f9b0*/  FFMA.FTZ R75, R2, UR5, R49 ;  /* 0x00000005024b7c23 */ /* 0x000fe20008010031 */
[----:B------:R-:W-:Y:S01]  /*f9c0*/  FMUL.FTZ R2, R47, UR29 ;  /* 0x0000001d2f027c20 */ /* 0x000fe20008410000 */
[----:B------:R1:W3:Y:S01]  /*f9d0*/  MUFU.TANH R43, R3 ;  /* 0x00000003002b7308 */ /* 0x0002e20000002400 */
[----:B------:R-:W-:-:S07]  /*f9e0*/  FMUL.FTZ R47, R252, UR29 ;  /* 0x0000001dfc2f7c20 */ /* 0x000fce0008410000 */
[----:B------:R2:W-:Y:S08]  /*f9f0*/  MUFU.TANH R54, R2 ;  /* 0x0000000200367308 */ /* 0x0005f00000002400 */
[----:B------:R-:W-:Y:S01]  /*fa00*/  MUFU.TANH R47, R47 ;  /* 0x0000002f002f7308 */ /* 0x000fe20000002400 */
[----:B-1----:R-:W-:Y:S01]  /*fa10*/  FMUL.FTZ R3, R76, UR29 ;  /* 0x0000001d4c037c20 */ /* 0x002fe20008410000 */
[----:B--2---:R-:W-:-:S05]  /*fa20*/  I2FP.F32.S32 R2, R15 ;  /* 0x0000000f00027245 */ /* 0x004fca0000201400 */
[C---:B------:R-:W-:Y:S01]  /*fa30*/  FFMA.FTZ R58, R2.reuse, UR5, R51 ;  /* 0x00000005023a7c23 */ /* 0x040fe20008010033 */
[C---:B------:R-:W-:Y:S01]  /*fa40*/  FFMA.FTZ R61, R2.reuse, UR5, R41 ;  /* 0x00000005023d7c23 */ /* 0x040fe20008010029 */
[C---:B------:R-:W-:Y:S01]  /*fa50*/  FFMA.FTZ R76, R2.reuse, UR5, R39 ;  /* 0x00000005024c7c23 */ /* 0x040fe20008010027 */
[----:B------:R-:W-:Y:S01]  /*fa60*/  FFMA.FTZ R67, R2, UR5, R4 ;  /* 0x0000000502437c23 */ /* 0x000fe20008010004 */
[----:B------:R-:W-:Y:S01]  /*fa70*/  I2FP.F32.S32 R2, R14 ;  /* 0x0000000e00027245 */ /* 0x000fe20000201400 */
[----:B------:R1:W2:Y:S01]  /*fa80*/  MUFU.TANH R39, R3 ;  /* 0x0000000300277308 */ /* 0x0002a20000002400 */
[----:B------:R-:W-:-:S03]  /*fa90*/  FMUL.FTZ R4, R248, UR29 ;  /* 0x0000001df8047c20 */ /* 0x000fc60008410000 */
[C---:B------:R-:W-:Y:S01]  /*faa0*/  FFMA.FTZ R57, R2.reuse, UR5, R63 ;  /* 0x0000000502397c23 */ /* 0x040fe2000801003f */
[C---:B------:R-:W-:Y:S01]  /*fab0*/  FFMA.FTZ R56, R2.reuse, UR5, R59 ;  /* 0x0000000502387c23 */ /* 0x040fe2000801003b */
[----:B------:R-:W-:-:S03]  /*fac0*/  FFMA.FTZ R63, R2, UR5, R42 ;  /* 0x00000005023f7c23 */ /* 0x000fc6000801002a */
[----:B------:R-:W-:Y:S01]  /*fad0*/  FSEL R57, R57, -INF , !P0 ;  /* 0xff80000039397808 */ /* 0x000fe20004000000 */
[----:B-1----:R-:W-:Y:S01]  /*fae0*/  FMUL.FTZ R3, R68, UR29 ;  /* 0x0000001d44037c20 */ /* 0x002fe20008410000 */
[----:B------:R-:W-:Y:S01]  /*faf0*/  FFMA.FTZ R68, R2, UR5, R52 ;  /* 0x0000000502447c23 */ /* 0x000fe20008010034 */
[----:B------:R-:W-:Y:S01]  /*fb00*/  FMUL.FTZ R2, R13, UR29 ;  /* 0x0000001d0d027c20 */ /* 0x000fe20008410000 */
[----:B------:R-:W-:Y:S01]  /*fb10*/  VIADD R13, R0, 0x68 ;  /* 0x00000068000d7836 */ /* 0x000fe20000000000 */
[----:B------:R-:W-:Y:S08]  /*fb20*/  MUFU.TANH R51, R3 ;  /* 0x0000000300337308 */ /* 0x000ff00000002400 */
[----:B------:R1:W2:Y:S02]  /*fb30*/  MUFU.TANH R3, R2 ;  /* 0x0000000200037308 */ /* 0x0002a40000002400 */
[----:B-1----:R-:W-:-:S05]  /*fb40*/  I2FP.F32.S32 R2, R13 ;  /* 0x0000000d00027245 */ /* 0x002fca0000201400 */
[----:B------:R-:W-:Y:S01]  /*fb50*/  FFMA.FTZ R64, R2, UR5, R12 ;  /* 0x0000000502407c23 */ /* 0x000fe2000801000c */
[----:B------:R-:W-:Y:S01]  /*fb60*/  IADD3 R12, R0, 0x69, RZ ;  /* 0x00000069000c7810 */ /* 0x000fe20007ffe0ff */
[C---:B------:R-:W-:Y:S01]  /*fb70*/  FFMA.FTZ R50, R2.reuse, UR5, R55 ;  /* 0x0000000502327c23 */ /* 0x040fe20008010037 */
[C---:B------:R-:W-:Y:S01]  /*fb80*/  FFMA.FTZ R49, R2.reuse, UR5, R40 ;  /* 0x0000000502317c23 */ /* 0x040fe20008010028 */
[----:B----4-:R-:W-:Y:S01]  /*fb90*/  FFMA.FTZ R59, R2, UR5, R7 ;  /* 0x00000005023b7c23 */ /* 0x010fe20008010007 */
[----:B------:R-:W-:Y:S01]  /*fba0*/  I2FP.F32.S32 R2, R12 ;  /* 0x0000000c00027245 */ /* 0x000fe20000201400 */
[----:B------:R-:W-:Y:S01]  /*fbb0*/  VIADD R7, R0, 0x70 ;  /* 0x0000007000077836 */ /* 0x000fe20000000000 */
[----:B------:R1:W4:Y:S01]  /*fbc0*/  MUFU.TANH R40, R4 ;  /* 0x0000000400287308 */ /* 0x0003220000002400 */
[----:B------:R-:W-:Y:S02]  /*fbd0*/  ISETP.GE.AND P4, PT, R12, R9, PT ;  /* 0x000000090c00720c */ /* 0x000fe40003f86270 */
[C---:B------:R-:W-:Y:S01]  /*fbe0*/  FFMA.FTZ R45, R2.reuse, UR5, R60 ;  /* 0x00000005022d7c23 */ /* 0x040fe2000801003c */
[C---:B------:R-:W-:Y:S01]  /*fbf0*/  FFMA.FTZ R46, R2.reuse, UR5, R250 ;  /* 0x00000005022e7c23 */ /* 0x040fe200080100fa */
[C---:B------:R-:W-:Y:S01]  /*fc00*/  FFMA.FTZ R60, R2.reuse, UR5, R53 ;  /* 0x00000005023c7c23 */ /* 0x040fe20008010035 */
[----:B------:R-:W-:Y:S01]  /*fc10*/  FFMA.FTZ R52, R2, UR5, R48 ;  /* 0x0000000502347c23 */ /* 0x000fe20008010030 */
[----:B------:R-:W-:Y:S01]  /*fc20*/  FMUL.FTZ R2, R210, UR29 ;  /* 0x0000001dd2027c20 */ /* 0x000fe20008410000 */
[----:B------:R-:W-:Y:S01]  /*fc30*/  FMUL.FTZ R53, R251, UR29 ;  /* 0x0000001dfb357c20 */ /* 0x000fe20008410000 */
[----:B------:R-:W-:-:S02]  /*fc40*/  FSEL R46, R46, -INF , !P4 ;  /* 0xff8000002e2e7808 */ /* 0x000fc40006000000 */
[----:B------:R-:W-:-:S03]  /*fc50*/  ISETP.GE.AND P4, PT, R37, R8, PT ;  /* 0x000000082500720c */ /* 0x000fc60003f86270 */
[----:B------:R-:W-:Y:S01]  /*fc60*/  MUFU.TANH R53, R53 ;  /* 0x0000003500357308 */ /* 0x000fe20000002400 */
[----:B-1----:R-:W-:-:S07]  /*fc70*/  FMUL.FTZ R4, R208, UR29 ;  /* 0x0000001dd0047c20 */ /* 0x002fce0008410000 */
[----:B------:R1:W-:Y:S08]  /*fc80*/  MUFU.TANH R208, R2 ;  /* 0x0000000200d07308 */ /* 0x0003f00000002400 */
[----:B------:R4:W4:Y:S01]  /*fc90*/  MUFU.TANH R248, R4 ;  /* 0x0000000400f87308 */ /* 0x0009220000002400 */
[----:B-1----:R-:W-:-:S05]  /*fca0*/  I2FP.F32.S32 R2, R7 ;  /* 0x0000000700027245 */ /* 0x002fca0000201400 */
[C---:B------:R-:W-:Y:S01]  /*fcb0*/  FFMA.FTZ R44, R2.reuse, UR5, R44 ;  /* 0x00000005022c7c23 */ /* 0x040fe2000801002c */
[C---:B---3--:R-:W-:Y:S01]  /*fcc0*/  FFMA.FTZ R43, R2.reuse, UR5, R43 ;  /* 0x00000005022b7c23 */ /* 0x048fe2000801002b */
[----:B--2---:R-:W-:Y:S01]  /*fcd0*/  FFMA.FTZ R55, R2, UR5, R39 ;  /* 0x0000000502377c23 */ /* 0x004fe20008010027 */
[----:B----4-:R-:W-:Y:S01]  /*fce0*/  IADD3 R4, R0, 0x71, RZ ;  /* 0x0000007100047810 */ /* 0x010fe20007ffe0ff */
[----:B------:R-:W-:Y:S01]  /*fcf0*/  FFMA.FTZ R48, R2, UR5, R3 ;  /* 0x0000000502307c23 */ /* 0x000fe20008010003 */
[----:B------:R-:W-:Y:S02]  /*fd00*/  VIADD R3, R0, 0x78 ;  /* 0x0000007800037836 */ /* 0x000fe40000000000 */
[----:B------:R-:W-:-:S05]  /*fd10*/  I2FP.F32.S32 R2, R4 ;  /* 0x0000000400027245 */ /* 0x000fca0000201400 */
[C---:B------:R-:W-:Y:S01]  /*fd20*/  FFMA.FTZ R41, R2.reuse, UR5, R54 ;  /* 0x0000000502297c23 */ /* 0x040fe20008010036 */
[C---:B------:R-:W-:Y:S01]  /*fd30*/  FFMA.FTZ R54, R2.reuse, UR5, R51 ;  /* 0x0000000502367c23 */ /* 0x040fe20008010033 */
[C---:B------:R-:W-:Y:S01]  /*fd40*/  FFMA.FTZ R42, R2.reuse, UR5, R249 ;  /* 0x00000005022a7c23 */ /* 0x040fe200080100f9 */
[----:B------:R-:W-:Y:S01]  /*fd50*/  FFMA.FTZ R51, R2, UR5, R40 ;  /* 0x0000000502337c23 */ /* 0x000fe20008010028 */
[----:B------:R-:W-:-:S05]  /*fd60*/  I2FP.F32.S32 R2, R3 ;  /* 0x0000000300027245 */ /* 0x000fca0000201400 */
[C---:B------:R-:W-:Y:S01]  /*fd70*/  FFMA.FTZ R40, R2.reuse, UR5, R248 ;  /* 0x0000000502287c23 */ /* 0x040fe200080100f8 */
[C---:B------:R-:W-:Y:S01]  /*fd80*/  FFMA.FTZ R39, R2.reuse, UR5, R208 ;  /* 0x0000000502277c23 */ /* 0x040fe200080100d0 */
[C---:B------:R-:W-:Y:S01]  /*fd90*/  FFMA.FTZ R53, R2.reuse, UR5, R53 ;  /* 0x0000000502357c23 */ /* 0x040fe20008010035 */
[----:B------:R-:W-:Y:S01]  /*fda0*/  FFMA.FTZ R47, R2, UR5, R47 ;  /* 0x00000005022f7c23 */ /* 0x000fe2000801002f */
[----:B------:R-:W-:Y:S02]  /*fdb0*/  FSEL R2, R115, -INF , !P3 ;  /* 0xff80000073027808 */ /* 0x000fe40005800000 */
[----:B------:R-:W-:-:S03]  /*fdc0*/  ISETP.GE.AND P3, PT, R21, R9, PT ;  /* 0x000000091500720c */ /* 0x000fc60003f66270 */
[----:B------:R1:W-:Y:S04]  /*fdd0*/  STL [R1+0x7c], R2 ;  /* 0x00007c0201007387 */ /* 0x0003e80000100800 */
[----:B------:R-:W-:Y:S01]  /*fde0*/  STL [R1+0x78], R109 ;  /* 0x0000786d01007387 */ /* 0x000fe20000100800 */
[----:B-1----:R-:W-:Y:S02]  /*fdf0*/  FSEL R2, R106, -INF , !P2 ;  /* 0xff8000006a027808 */ /* 0x002fe40005000000 */
        /* <DEDUP_REMOVED lines=8> */
[-C--:B------:R-:W-:Y:S02]  /*fe80*/  ISETP.GE.AND P3, PT, R15, R9.reuse, PT ;  /* 0x000000090f00720c */ /* 0x080fe40003f66270 */
[----:B------:R-:W-:Y:S01]  /*fe90*/  FSEL R86, R62, -INF , !P5 ;  /* 0xff8000003e567808 */ /* 0x000fe20006800000 */
[----:B------:R1:W-:Y:S01]  /*fea0*/  STL [R1+0x64], R2 ;  /* 0x0000640201007387 */ /* 0x0003e20000100800 */
[----:B------:R-:W-:-:S02]  /*feb0*/  ISETP.GE.AND P5, PT, R4, R9, PT ;  /* 0x000000090400720c */ /* 0x000fc40003fa6270 */
[----:B------:R-:W-:Y:S01]  /*fec0*/  FSEL R58, R58, -INF , !P3 ;  /* 0xff8000003a3a7808 */ /* 0x000fe20005800000 */
[----:B------:R-:W-:Y:S01]  /*fed0*/  STL [R1+0x60], R82 ;  /* 0x0000605201007387 */ /* 0x000fe20000100800 */
[----:B------:R-:W-:Y:S02]  /*fee0*/  ISETP.GE.AND P3, PT, R3, R9, PT ;  /* 0x000000090300720c */ /* 0x000fe40003f66270 */
[----:B------:R-:W-:Y:S02]  /*fef0*/  FSEL R42, R42, -INF , !P5 ;  /* 0xff8000002a2a7808 */ /* 0x000fe40006800000 */
[----:B------:R-:W-:Y:S02]  /*ff00*/  FSEL R40, R40, -INF , !P3 ;  /* 0xff80000028287808 */ /* 0x000fe40005800000 */
[-C--:B------:R-:W-:Y:S02]  /*ff10*/  ISETP.GE.AND P3, PT, R35, R8.reuse, PT ;  /* 0x000000082300720c */ /* 0x080fe40003f66270 */
[----:B------:R-:W-:-:S02]  /*ff20*/  ISETP.GE.AND P5, PT, R36, R8, PT ;  /* 0x000000082400720c */ /* 0x000fc40003fa6270 */
[----:B------:R-:W-:Y:S02]  /*ff30*/  FSEL R203, R203, -INF , !P3 ;  /* 0xff800000cbcb7808 */ /* 0x000fe40005800000 */
[-C--:B------:R-:W-:Y:S02]  /*ff40*/  ISETP.GE.AND P3, PT, R30, R8.reuse, PT ;  /* 0x000000081e00720c */ /* 0x080fe40003f66270 */
[----:B------:R-:W-:Y:S02]  /*ff50*/  FSEL R206, R206, -INF , !P5 ;  /* 0xff800000cece7808 */ /* 0x000fe40006800000 */
[----:B------:R-:W-:Y:S02]  /*ff60*/  FSEL R126, R126, -INF , !P3 ;  /* 0xff8000007e7e7808 */ /* 0x000fe40005800000 */
[----:B------:R-:W-:Y:S02]  /*ff70*/  ISETP.GE.AND P3, PT, R25, R8, PT ;  /* 0x000000081900720c */ /* 0x000fe40003f66270 */
[----:B-1----:R-:W-:-:S02]  /*ff80*/  FSEL R2, R78, -INF , !P2 ;  /* 0xff8000004e027808 */ /* 0x002fc40005000000 */
[----:B------:R-:W-:Y:S02]  /*ff90*/  ISETP.GE.AND P2, PT, R13, R9, PT ;  /* 0x000000090d00720c */ /* 0x000fe40003f46270 */
[-C--:B------:R-:W-:Y:S01]  /*ffa0*/  ISETP.GE.AND P5, PT, R31, R8.reuse, PT ;  /* 0x000000081f00720c */ /* 0x080fe20003fa6270 */
[----:B------:R1:W-:Y:S01]  /*ffb0*/  STL [R1+0x5c], R2 ;  /* 0x00005c0201007387 */ /* 0x0003e20000100800 */
[----:B------:R-:W-:Y:S02]  /*ffc0*/  FSEL R50, R50, -INF , !P2 ;  /* 0xff80000032327808 */ /* 0x000fe40005000000 */
[-C--:B------:R-:W-:Y:S01]  /*ffd0*/  ISETP.GE.AND P2, PT, R0, R8.reuse, PT ;  /* 0x000000080000720c */ /* 0x080fe20003f46270 */
[----:B------:R-:W-:Y:S01]  /*ffe0*/  STL [R1+0x58], R74 ;  /* 0x0000584a01007387 */ /* 0x000fe20000100800 */
[----:B------:R-:W-:Y:S02]  /*fff0*/  FSEL R128, R128, -INF , !P5 ;  /* 0xff80000080807808 */ /* 0x000fe40006800000 */
[----:B------:R-:W-:-:S02]  /*10000*/  ISETP.GE.AND P5, PT, R26, R8, PT ;  /* 0x000000081a00720c */ /* 0x000fc40003fa6270 */
[----:B-1----:R-:W-:Y:S02]  /*10010*/  FSEL R2, R66, -INF , !P6 ;  /* 0xff80000042027808 */ /* 0x002fe40007000000 */
[----:B------:R-:W-:-:S03]  /*10020*/  ISETP.GE.AND P6, PT, R7, R9, PT ;  /* 0x000000090700720c */ /* 0x000fc60003fc6270 */
[----:B------:R1:W-:Y:S01]  /*10030*/  STL [R1+0x54], R2 ;  /* 0x0000540201007387 */ /* 0x0003e20000100800 */
[----:B------:R-:W-:Y:S02]  /*10040*/  FSEL R62, R44, -INF , !P6 ;  /* 0xff8000002c3e7808 */ /* 0x000fe40007000000 */
[-C--:B------:R-:W-:Y:S01]  /*10050*/  ISETP.GE.AND P6, PT, R38, R8.reuse, PT ;  /* 0x000000082600720c */ /* 0x080fe20003fc6270 */
[----:B------:R2:W-:Y:S01]  /*10060*/  STL [R1+0x50], R58 ;  /* 0x0000503a01007387 */ /* 0x0005e20000100800 */
[----:B------:R-:W-:Y:S02]  /*10070*/  FSEL R44, R226, -INF , !P4 ;  /* 0xff800000e22c7808 */ /* 0x000fe40006000000 */
[-C--:B------:R-:W-:Y:S01]  /*10080*/  ISETP.GE.AND P4, PT, R33, R8.reuse, PT ;  /* 0x000000082100720c */ /* 0x080fe20003f86270 */
[----:B------:R3:W-:Y:S01]  /*10090*/  STL [R1+0x4c], R57 ;  /* 0x00004c3901007387 */ /* 0x0007e20000100800 */
[----:B------:R-:W-:Y:S02]  /*100a0*/  FSEL R213, R213, -INF , !P6 ;  /* 0xff800000d5d57808 */ /* 0x000fe40007000000 */
[----:B------:R-:W-:Y:S01]  /*100b0*/  ISETP.GE.AND P6, PT, R32, R8, PT ;  /* 0x000000082000720c */ /* 0x000fe20003fc6270 */
[----:B------:R-:W-:Y:S01]  /*100c0*/  STL [R1+0x48], R50 ;  /* 0x0000483201007387 */ /* 0x000fe20000100800 */
[----:B------:R-:W-:-:S02]  /*100d0*/  FSEL R132, R132, -INF , !P4 ;  /* 0xff80000084847808 */ /* 0x000fc40006000000 */
[-C--:B------:R-:W-:Y:S01]  /*100e0*/  ISETP.GE.AND P4, PT, R28, R8.reuse, PT ;  /* 0x000000081c00720c */ /* 0x080fe20003f86270 */
[----:B------:R-:W-:Y:S01]  /*100f0*/  STL [R1+0x44], R46 ;  /* 0x0000442e01007387 */ /* 0x000fe20000100800 */
[----:B------:R-:W-:Y:S02]  /*10100*/  FSEL R130, R130, -INF , !P6 ;  /* 0xff80000082827808 */ /* 0x000fe40007000000 */
[-C--:B------:R-:W-:Y:S01]  /*10110*/  ISETP.GE.AND P6, PT, R27, R8.reuse, PT ;  /* 0x000000081b00720c */ /* 0x080fe20003fc6270 */
[----:B------:R4:W-:Y:S01]  /*10120*/  STL [R1+0x40], R42 ;  /* 0x0000402a01007387 */ /* 0x0009e20000100800 */
[----:B------:R-:W-:Y:S02]  /*10130*/  FSEL R120, R120, -INF , !P4 ;  /* 0xff80000078787808 */ /* 0x000fe40006000000 */
[----:B------:R-:W-:Y:S01]  /*10140*/  ISETP.GE.AND P4, PT, R23, R8, PT ;  /* 0x000000081700720c */ /* 0x000fe20003f86270 */
[----:B------:R4:W-:Y:S01]  /*10150*/  STL [R1+0x3c], R40 ;  /* 0x00003c2801007387 */ /* 0x0009e20000100800 */
[----:B-1----:R-:W-:-:S02]  /*10160*/  IADD3 R2, R0, 0x79, RZ ;  /* 0x0000007900027810 */ /* 0x002fc40007ffe0ff */
[----:B--2---:R-:W-:Y:S02]  /*10170*/  FSEL R58, R116, -INF , !P6 ;  /* 0xff800000743a7808 */ /* 0x004fe40007000000 */
[-C--:B------:R-:W-:Y:S02]  /*10180*/  ISETP.GE.AND P6, PT, R22, R8.reuse, PT ;  /* 0x000000081600720c */ /* 0x080fe40003fc6270 */
[----:B---3--:R-:W-:Y:S02]  /*10190*/  FSEL R57, R111, -INF , !P5 ;  /* 0xff8000006f397808 */ /* 0x008fe40006800000 */
[-C--:B------:R-:W-:Y:S02]  /*101a0*/  ISETP.GE.AND P5, PT, R21, R8.reuse, PT ;  /* 0x000000081500720c */ /* 0x080fe40003fa6270 */
[----:B------:R-:W-:Y:S02]  /*101b0*/  FSEL R111, R96, -INF , !P6 ;  /* 0xff800000606f7808 */ /* 0x000fe40007000000 */
[----:B------:R-:W-:-:S02]  /*101c0*/  ISETP.GE.AND P6, PT, R17, R8, PT ;  /* 0x000000081100720c */ /* 0x000fc40003fc6270 */
[----:B------:R-:W-:Y:S01]  /*101d0*/  ISETP.GE.AND P0, PT, R2, R9, PT ;  /* 0x000000090200720c */ /* 0x000fe20003f06270 */
[----:B------:R-:W-:Y:S01]  /*101e0*/  FMUL.FTZ R9, R209, UR29 ;  /* 0x0000001dd1097c20 */ /* 0x000fe20008410000 */
[----:B------:R-:W-:Y:S02]  /*101f0*/  FSEL R89, R89, -INF , !P5 ;  /* 0xff80000059597808 */ /* 0x000fe40006800000 */
[----:B----4-:R-:W-:Y:S02]  /*10200*/  FSEL R42, R227, -INF , !P2 ;  /* 0xff800000e32a7808 */ /* 0x010fe40005000000 */
[----:B------:R-:W-:Y:S01]  /*10210*/  ISETP.GE.AND P2, PT, R34, R8, PT ;  /* 0x000000082200720c */ /* 0x000fe20003f46270 */
[----:B------:R-:W1:Y:S01]  /*10220*/  MUFU.TANH R9, R9 ;  /* 0x0000000900097308 */ /* 0x000e620000002400 */
[----:B------:R-:W-:Y:S02]  /*10230*/  FSEL R40, R108, -INF , !P3 ;  /* 0xff8000006c287808 */ /* 0x000fe40005800000 */
[----:B------:R-:W-:-:S02]  /*10240*/  FSEL R134, R134, -INF , !P2 ;  /* 0xff80000086867808 */ /* 0x000fc40005000000 */
[-C--:B------:R-:W-:Y:S01]  /*10250*/  ISETP.GE.AND P2, PT, R29, R8.reuse, PT ;  /* 0x000000081d00720c */ /* 0x080fe20003f46270 */
[----:B------:R2:W-:Y:S01]  /*10260*/  STL [R1+0x34], R40 ;  /* 0x0000342801007387 */ /* 0x0005e20000100800 */
[-C--:B------:R-:W-:Y:S02]  /*10270*/  ISETP.GE.AND P3, PT, R20, R8.reuse, PT ;  /* 0x000000081400720c */ /* 0x080fe40003f66270 */
[----:B------:R-:W-:Y:S02]  /*10280*/  FSEL R124, R124, -INF , !P2 ;  /* 0xff8000007c7c7808 */ /* 0x000fe40005000000 */
[----:B------:R-:W-:Y:S02]  /*10290*/  ISETP.GE.AND P2, PT, R24, R8, PT ;  /* 0x000000081800720c */ /* 0x000fe40003f46270 */
[----:B------:R-:W-:Y:S02]  /*102a0*/  FSEL R74, R85, -INF , !P3 ;  /* 0xff800000554a7808 */ /* 0x000fe40005800000 */
[----:B------:R-:W-:-:S02]  /*102b0*/  FSEL R66, R104, -INF , !P2 ;  /* 0xff80000068427808 */ /* 0x000fc40005000000 */
[-C--:B------:R-:W-:Y:S02]  /*102c0*/  ISETP.GE.AND P2, PT, R19, R8.reuse, PT ;  /* 0x000000081300720c */ /* 0x080fe40003f46270 */
[-C--:B------:R-:W-:Y:S01]  /*102d0*/  ISETP.GE.AND P3, PT, R15, R8.reuse, PT ;  /* 0x000000080f00720c */ /* 0x080fe20003f66270 */
[----:B------:R-:W-:Y:S01]  /*102e0*/  STL [R1+0x30], R66 ;  /* 0x0000304201007387 */ /* 0x000fe20000100800 */
[----:B------:R-:W-:Y:S02]  /*102f0*/  ISETP.GE.AND P5, PT, R16, R8, PT ;  /* 0x000000081000720c */ /* 0x000fe40003fa6270 */
[----:B------:R-:W-:Y:S02]  /*10300*/  FSEL R69, R69, -INF , !P6 ;  /* 0xff80000045457808 */ /* 0x000fe40007000000 */
[----:B------:R-:W-:Y:S02]  /*10310*/  FSEL R61, R61, -INF , !P3 ;  /* 0xff8000003d3d7808 */ /* 0x000fe40005800000 */
[----:B------:R-:W-:-:S02]  /*10320*/  FSEL R78, R65, -INF , !P5 ;  /* 0xff800000414e7808 */ /* 0x000fc40006800000 */
[-C--:B------:R-:W-:Y:S02]  /*10330*/  ISETP.GE.AND P6, PT, R12, R8.reuse, PT ;  /* 0x000000080c00720c */ /* 0x080fe40003fc6270 */
[----:B--2---:R-:W-:Y:S02]  /*10340*/  FSEL R40, R100, -INF , !P4 ;  /* 0xff80000064287808 */ /* 0x004fe40006000000 */
[-C--:B------:R-:W-:Y:S02]  /*10350*/  ISETP.GE.AND P4, PT, R18, R8.reuse, PT ;  /* 0x000000081200720c */ /* 0x080fe40003f86270 */
[-C--:B------:R-:W-:Y:S01]  /*10360*/  ISETP.GE.AND P5, PT, R7, R8.reuse, PT ;  /* 0x000000080700720c */ /* 0x080fe20003fa6270 */
[----:B------:R2:W-:Y:S01]  /*10370*/  STL [R1+0x2c], R40 ;  /* 0x00002c2801007387 */ /* 0x0005e20000100800 */
[----:B------:R-:W-:Y:S02]  /*10380*/  FSEL R109, R77, -INF , !P4 ;  /* 0xff8000004d6d7808 */ /* 0x000fe40006000000 */
[-C--:B------:R-:W-:Y:S01]  /*10390*/  ISETP.GE.AND P4, PT, R13, R8.reuse, PT ;  /* 0x000000080d00720c */ /* 0x080fe20003f86270 */
[----:B------:R-:W-:Y:S01]  /*103a0*/  STL [R1+0x28], R111 ;  /* 0x0000286f01007387 */ /* 0x000fe20000100800 */
[----:B------:R-:W-:-:S02]  /*103b0*/  ISETP.GE.AND P3, PT, R4, R8, PT ;  /* 0x000000080400720c */ /* 0x000fc40003f66270 */
[----:B------:R-:W-:Y:S01]  /*103c0*/  FSEL R45, R45, -INF , !P6 ;  /* 0xff8000002d2d7808 */ /* 0x000fe20007000000 */
[----:B------:R-:W-:Y:S01]  /*103d0*/  STL [R1+0x20], R74 ;  /* 0x0000204a01007387 */ /* 0x000fe20000100800 */
[----:B------:R-:W-:Y:S02]  /*103e0*/  ISETP.GE.AND P6, PT, R0, R11, PT ;  /* 0x0000000b0000720c */ /* 0x000fe40003fc6270 */
[----:B--2---:R-:W-:Y:S02]  /*103f0*/  FSEL R40, R81, -INF , !P2 ;  /* 0xff80000051287808 */ /* 0x004fe40005000000 */
[----:B------:R-:W-:-:S03]  /*10400*/  ISETP.GE.AND P2, PT, R14, R8, PT ;  /* 0x000000080e00720c */ /* 0x000fc60003f46270 */
[----:B------:R2:W-:Y:S01]  /*10410*/  STL [R1+0x1c], R40 ;  /* 0x00001c2801007387 */ /* 0x0005e20000100800 */
[----:B------:R-:W-:Y:S02]  /*10420*/  FSEL R77, R56, -INF , !P2 ;  /* 0xff800000384d7808 */ /* 0x000fe40005000000 */
[----:B------:R-:W-:Y:S01]  /*10430*/  ISETP.GE.AND P2, PT, R3, R8, PT ;  /* 0x000000080300720c */ /* 0x000fe20003f46270 */
[----:B------:R-:W-:Y:S03]  /*10440*/  STL [R1+0x18], R109 ;  /* 0x0000186d01007387 */ /* 0x000fe60000100800 */
[----:B------:R-:W-:Y:S01]  /*10450*/  FSEL R39, R39, -INF , !P2 ;  /* 0xff80000027277808 */ /* 0x000fe20005000000 */
[----:B------:R-:W-:Y:S01]  /*10460*/  STL [R1+0x14], R69 ;  /* 0x0000144501007387 */ /* 0x000fe20000100800 */
[----:B------:R-:W-:-:S03]  /*10470*/  ISETP.GE.AND P2, PT, R37, R10, PT ;  /* 0x0000000a2500720c */ /* 0x000fc60003f46270 */
[----:B------:R-:W-:Y:S01]  /*10480*/  STL [R1+0x10], R61 ;  /* 0x0000103d01007387 */ /* 0x000fe20000100800 */
[----:B--2---:R-:W-:Y:S02]  /*10490*/  FSEL R40, R49, -INF , !P4 ;  /* 0xff80000031287808 */ /* 0x004fe40006000000 */
[----:B------:R-:W-:Y:S02]  /*104a0*/  ISETP.GE.AND P4, PT, R2, R8, PT ;  /* 0x000000080200720c */ /* 0x000fe40003f86270 */
[----:B------:R-:W2:Y:S01]  /*104b0*/  MUFU.TANH R8, R211 ;  /* 0x000000d300087308 */ /* 0x000ea20000002400 */
[----:B------:R3:W-:Y:S02]  /*104c0*/  STL [R1+0xc], R40 ;  /* 0x00000c2801007387 */ /* 0x0007e40000100800 */
[----:B---3--:R-:W-:Y:S02]  /*104d0*/  FSEL R40, R43, -INF , !P5 ;  /* 0xff8000002b287808 */ /* 0x008fe40006800000 */
[----:B------:R-:W-:-:S02]  /*104e0*/  ISETP.GE.AND P5, PT, R0, R10, PT ;  /* 0x0000000a0000720c */ /* 0x000fc40003fa6270 */
[----:B------:R-:W-:Y:S01]  /*104f0*/  FSEL R0, R41, -INF , !P3 ;  /* 0xff80000029007808 */ /* 0x000fe20005800000 */
[----:B------:R3:W-:Y:S01]  /*10500*/  STL [R1+0x8], R40 ;  /* 0x0000082801007387 */ /* 0x0007e20000100800 */
[-C--:B------:R-:W-:Y:S02]  /*10510*/  ISETP.GE.AND P3, PT, R37, R11.reuse, PT ;  /* 0x0000000b2500720c */ /* 0x080fe40003f66270 */
[----:B------:R-:W-:Y:S01]  /*10520*/  FSEL R37, R240, -INF , !P6 ;  /* 0xff800000f0257808 */ /* 0x000fe20007000000 */
[----:B------:R4:W-:Y:S01]  /*10530*/  STL [R1+0x4], R0 ;  /* 0x0000040001007387 */ /* 0x0009e20000100800 */
[----:B------:R-:W-:-:S03]  /*10540*/  ISETP.GE.AND P6, PT, R36, R11, PT ;  /* 0x0000000b2400720c */ /* 0x000fc60003fc6270 */
[----:B------:R2:W-:Y:S01]  /*10550*/  STL [R1], R39 ;  /* 0x0000002701007387 */ /* 0x0005e20000100800 */
[----:B---3--:R-:W-:Y:S02]  /*10560*/  FSEL R40, R243, -INF , !P2 ;  /* 0xff800000f3287808 */ /* 0x008fe40005000000 */
[----:B------:R-:W-:Y:S02]  /*10570*/  ISETP.GE.AND P2, PT, R35, R10, PT ;  /* 0x0000000a2300720c */ /* 0x000fe40003f46270 */
[----:B----4-:R-:W-:Y:S02]  /*10580*/  I2FP.F32.S32 R0, R2 ;  /* 0x0000000200007245 */ /* 0x010fe40000201400 */
[----:B------:R-:W-:Y:S02]  /*10590*/  FSEL R237, R237, -INF , !P2 ;  /* 0xff800000eded7808 */ /* 0x000fe40005000000 */
[----:B------:R-:W-:Y:S01]  /*105a0*/  ISETP.GE.AND P2, PT, R32, R10, PT ;  /* 0x0000000a2000720c */ /* 0x000fe20003f46270 */
[C---:B-1----:R-:W-:Y:S01]  /*105b0*/  FFMA.FTZ R9, R0.reuse, UR5, R9 ;  /* 0x0000000500097c23 */ /* 0x042fe20008010009 */
[----:B--2---:R-:W-:-:S02]  /*105c0*/  FFMA.FTZ R8, R0, UR5, R8 ;  /* 0x0000000500087c23 */ /* 0x004fc40008010008 */
[----:B------:R-:W-:Y:S02]  /*105d0*/  FSEL R232, R232, -INF , !P2 ;  /* 0xff800000e8e87808 */ /* 0x000fe40005000000 */
[----:B------:R-:W-:Y:S02]  /*105e0*/  FSEL R104, R9, -INF , !P0 ;  /* 0xff80000009687808 */ /* 0x000fe40004000000 */
[----:B------:R-:W-:Y:S01]  /*105f0*/  FSEL R252, R8, -INF , !P4 ;  /* 0xff80000008fc7808 */ /* 0x000fe20006000000 */
[----:B------:R-:W-:Y:S01]  /*10600*/  FMUL.FTZ R8, R6, UR29 ;  /* 0x0000001d06087c20 */ /* 0x000fe20008410000 */
[C---:B------:R-:W-:Y:S01]  /*10610*/  ISETP.GE.AND P0, PT, R38.reuse, R11, PT ;  /* 0x0000000b2600720c */ /* 0x040fe20003f06270 */
[----:B------:R1:W5:Y:S01]  /*10620*/  LDL.LU R6, [R1+0xfc] ;  /* 0x0000fc0001067983 */ /* 0x0003620000300800 */
[----:B------:R-:W-:Y:S02]  /*10630*/  ISETP.GE.AND P4, PT, R38, R10, PT ;  /* 0x0000000a2600720c */ /* 0x000fe40003f86270 */
[----:B------:R-:W-:-:S02]  /*10640*/  FSEL R38, R238, -INF , !P5 ;  /* 0xff800000ee267808 */ /* 0x000fc40006800000 */
[-C--:B------:R-:W-:Y:S02]  /*10650*/  ISETP.GE.AND P5, PT, R36, R10.reuse, PT ;  /* 0x0000000a2400720c */ /* 0x080fe40003fa6270 */
[----:B------:R-:W-:Y:S02]  /*10660*/  FSEL R36, R247, -INF , !P3 ;  /* 0xff800000f7247808 */ /* 0x000fe40005800000 */
[-C--:B------:R-:W-:Y:S02]  /*10670*/  ISETP.GE.AND P3, PT, R35, R11.reuse, PT ;  /* 0x0000000b2300720c */ /* 0x080fe40003f66270 */
[----:B------:R-:W-:Y:S02]  /*10680*/  ISETP.GE.AND P2, PT, R29, R10, PT ;  /* 0x0000000a1d00720c */ /* 0x000fe40003f46270 */
[----:B------:R-:W-:Y:S02]  /*10690*/  FSEL R244, R244, -INF , !P3 ;  /* 0xff800000f4f47808 */ /* 0x000fe40005800000 */
[----:B------:R-:W-:-:S02]  /*106a0*/  ISETP.GE.AND P3, PT, R32, R11, PT ;  /* 0x0000000b2000720c */ /* 0x000fc40003f66270 */
[----:B------:R-:W-:Y:S02]  /*106b0*/  FSEL R202, R202, -INF , !P2 ;  /* 0xff800000caca7808 */ /* 0x000fe40005000000 */
[----:B------:R-:W-:Y:S02]  /*106c0*/  FSEL R233, R233, -INF , !P3 ;  /* 0xff800000e9e97808 */ /* 0x000fe40005800000 */
[-C--:B------:R-:W-:Y:S02]  /*106d0*/  ISETP.GE.AND P3, PT, R29, R11.reuse, PT ;  /* 0x0000000b1d00720c */ /* 0x080fe40003f66270 */
[C---:B------:R-:W-:Y:S02]  /*106e0*/  ISETP.GE.AND P2, PT, R26.reuse, R10, PT ;  /* 0x0000000a1a00720c */ /* 0x040fe40003f46270 */
[----:B------:R-:W-:Y:S02]  /*106f0*/  FSEL R205, R205, -INF , !P3 ;  /* 0xff800000cdcd7808 */ /* 0x000fe40005800000 */
[----:B------:R-:W-:-:S02]  /*10700*/  ISETP.GE.AND P3, PT, R26, R11, PT ;  /* 0x0000000b1a00720c */ /* 0x000fc40003f66270 */
[----:B------:R-:W-:Y:S02]  /*10710*/  FSEL R81, R113, -INF , !P2 ;  /* 0xff80000071517808 */ /* 0x000fe40005000000 */
[----:B------:R-:W-:Y:S02]  /*10720*/  FSEL R114, R114, -INF , !P3 ;  /* 0xff80000072727808 */ /* 0x000fe40005800000 */
[C---:B------:R-:W-:Y:S02]  /*10730*/  ISETP.GE.AND P3, PT, R23.reuse, R11, PT ;  /* 0x0000000b1700720c */ /* 0x040fe40003f66270 */
[----:B------:R-:W-:Y:S02]  /*10740*/  ISETP.GE.AND P2, PT, R23, R10, PT ;  /* 0x0000000a1700720c */ /* 0x000fe40003f46270 */
[----:B------:R-:W-:Y:S02]  /*10750*/  FSEL R39, R242, -INF , !P4 ;  /* 0xff800000f2277808 */ /* 0x000fe40006000000 */
[----:B------:R-:W-:-:S02]  /*10760*/  FSEL R242, R103, -INF , !P3 ;  /* 0xff80000067f27808 */ /* 0x000fc40005800000 */
[----:B------:R-:W-:Y:S02]  /*10770*/  FSEL R251, R101, -INF , !P2 ;  /* 0xff80000065fb7808 */ /* 0x000fe40005000000 */
[CC--:B------:R-:W-:Y:S02]  /*10780*/  ISETP.GE.AND P3, PT, R20.reuse, R11.reuse, PT ;  /* 0x0000000b1400720c */ /* 0x0c0fe40003f66270 */
[----:B------:R-:W-:Y:S02]  /*10790*/  ISETP.GE.AND P2, PT, R20, R10, PT ;  /* 0x0000000a1400720c */ /* 0x000fe40003f46270 */
[----:B------:R-:W-:Y:S02]  /*107a0*/  FSEL R226, R93, -INF , !P3 ;  /* 0xff8000005de27808 */ /* 0x000fe40005800000 */
[----:B------:R-:W-:Y:S02]  /*107b0*/  FSEL R248, R90, -INF , !P2 ;  /* 0xff8000005af87808 */ /* 0x000fe40005000000 */
[----:B------:R-:W-:-:S02]  /*107c0*/  ISETP.GE.AND P3, PT, R17, R11, PT ;  /* 0x0000000b1100720c */ /* 0x000fc40003f66270 */
[-C--:B------:R-:W-:Y:S02]  /*107d0*/  ISETP.GE.AND P2, PT, R17, R10.reuse, PT ;  /* 0x0000000a1100720c */ /* 0x080fe40003f46270 */
        /* <DEDUP_REMOVED lines=11> */
[-C--:B------:R-:W-:Y:S01]  /*10890*/  ISETP.GE.AND P2, PT, R7, R10.reuse, PT ;  /* 0x0000000a0700720c */ /* 0x080fe20003f46270 */
[----:B------:R-:W-:Y:S01]  /*108a0*/  FMUL.FTZ R7, R5, UR29 ;  /* 0x0000001d05077c20 */ /* 0x000fe20008410000 */
[----:B------:R-:W-:Y:S01]  /*108b0*/  FSEL R239, R239, -INF , !P0 ;  /* 0xff800000efef7808 */ /* 0x000fe20004000000 */
[----:B------:R1:W5:Y:S01]  /*108c0*/  LDL.LU R5, [R1+0xf8] ;  /* 0x0000f80001057983 */ /* 0x0003620000300800 */
[----:B------:R-:W-:Y:S02]  /*108d0*/  FSEL R236, R236, -INF , !P4 ;  /* 0xff800000ecec7808 */ /* 0x000fe40006000000 */
[C---:B------:R-:W-:Y:S02]  /*108e0*/  ISETP.GE.AND P0, PT, R31.reuse, R11, PT ;  /* 0x0000000b1f00720c */ /* 0x040fe40003f06270 */
[----:B------:R-:W-:Y:S02]  /*108f0*/  ISETP.GE.AND P4, PT, R31, R10, PT ;  /* 0x0000000a1f00720c */ /* 0x000fe40003f86270 */
[----:B------:R-:W-:-:S02]  /*10900*/  FSEL R231, R231, -INF , !P0 ;  /* 0xff800000e7e77808 */ /* 0x000fc40004000000 */
[----:B------:R-:W-:Y:S02]  /*10910*/  FSEL R230, R230, -INF , !P4 ;  /* 0xff800000e6e67808 */ /* 0x000fe40006000000 */
[C---:B------:R-:W-:Y:S02]  /*10920*/  ISETP.GE.AND P0, PT, R28.reuse, R11, PT ;  /* 0x0000000b1c00720c */ /* 0x040fe40003f06270 */
[----:B------:R-:W-:Y:S02]  /*10930*/  ISETP.GE.AND P4, PT, R28, R10, PT ;  /* 0x0000000a1c00720c */ /* 0x000fe40003f86270 */
[----:B------:R-:W-:Y:S02]  /*10940*/  FSEL R123, R123, -INF , !P0 ;  /* 0xff8000007b7b7808 */ /* 0x000fe40004000000 */
[----:B------:R-:W-:Y:S02]  /*10950*/  FSEL R121, R121, -INF , !P4 ;  /* 0xff80000079797808 */ /* 0x000fe40006000000 */
[----:B------:R-:W-:-:S02]  /*10960*/  FSEL R41, R241, -INF , !P5 ;  /* 0xff800000f1297808 */ /* 0x000fc40006800000 */
[CC--:B------:R-:W-:Y:S02]  /*10970*/  ISETP.GE.AND P0, PT, R25.reuse, R11.reuse, PT ;  /* 0x0000000b1900720c */ /* 0x0c0fe40003f06270 */
[-C--:B------:R-:W-:Y:S02]  /*10980*/  ISETP.GE.AND P4, PT, R25, R10.reuse, PT ;  /* 0x0000000a1900720c */ /* 0x080fe40003f86270 */
[C---:B------:R-:W-:Y:S02]  /*10990*/  ISETP.GE.AND P5, PT, R33.reuse, R10, PT ;  /* 0x0000000a2100720c */ /* 0x040fe40003fa6270 */
[----:B------:R-:W-:Y:S02]  /*109a0*/  ISETP.GE.AND P6, PT, R33, R11, PT ;  /* 0x0000000b2100720c */ /* 0x000fe40003fc6270 */
[----:B------:R-:W-:Y:S02]  /*109b0*/  FSEL R66, R112, -INF , !P0 ;  /* 0xff80000070427808 */ /* 0x000fe40004000000 */
[----:B------:R-:W-:-:S02]  /*109c0*/  FSEL R110, R110, -INF , !P4 ;  /* 0xff8000006e6e7808 */ /* 0x000fc40006000000 */
[----:B------:R-:W-:Y:S02]  /*109d0*/  FSEL R234, R234, -INF , !P5 ;  /* 0xff800000eaea7808 */ /* 0x000fe40006800000 */
[CC--:B------:R-:W-:Y:S02]  /*109e0*/  ISETP.GE.AND P0, PT, R22.reuse, R11.reuse, PT ;  /* 0x0000000b1600720c */ /* 0x0c0fe40003f06270 */
[-C--:B------:R-:W-:Y:S02]  /*109f0*/  ISETP.GE.AND P4, PT, R22, R10.reuse, PT ;  /* 0x0000000a1600720c */ /* 0x080fe40003f86270 */
[C---:B------:R-:W-:Y:S02]  /*10a00*/  ISETP.GE.AND P5, PT, R30.reuse, R10, PT ;  /* 0x0000000a1e00720c */ /* 0x040fe40003fa6270 */
[----:B------:R-:W-:Y:S02]  /*10a10*/  FSEL R235, R235, -INF , !P6 ;  /* 0xff800000ebeb7808 */ /* 0x000fe40007000000 */
[----:B------:R-:W-:-:S02]  /*10a20*/  ISETP.GE.AND P6, PT, R30, R11, PT ;  /* 0x0000000b1e00720c */ /* 0x000fc40003fc6270 */
[----:B------:R-:W-:Y:S02]  /*10a30*/  FSEL R240, R98, -INF , !P0 ;  /* 0xff80000062f07808 */ /* 0x000fe40004000000 */
[----:B------:R-:W-:Y:S02]  /*10a40*/  FSEL R250, R97, -INF , !P4 ;  /* 0xff80000061fa7808 */ /* 0x000fe40006000000 */
[----:B------:R-:W-:Y:S02]  /*10a50*/  FSEL R215, R215, -INF , !P5 ;  /* 0xff800000d7d77808 */ /* 0x000fe40006800000 */
[C---:B------:R-:W-:Y:S02]  /*10a60*/  ISETP.GE.AND P0, PT, R19.reuse, R11, PT ;  /* 0x0000000b1300720c */ /* 0x040fe40003f06270 */
[-C--:B------:R-:W-:Y:S02]  /*10a70*/  ISETP.GE.AND P4, PT, R19, R10.reuse, PT ;  /* 0x0000000a1300720c */ /* 0x080fe40003f86270 */
[----:B------:R-:W-:-:S02]  /*10a80*/  ISETP.GE.AND P5, PT, R27, R10, PT ;  /* 0x0000000a1b00720c */ /* 0x000fc40003fa6270 */
[----:B------:R-:W-:Y:S02]  /*10a90*/  FSEL R229, R229, -INF , !P6 ;  /* 0xff800000e5e57808 */ /* 0x000fe40007000000 */
[-C--:B------:R-:W-:Y:S02]  /*10aa0*/  ISETP.GE.AND P6, PT, R27, R11.reuse, PT ;  /* 0x0000000b1b00720c */ /* 0x080fe40003fc6270 */
[----:B------:R-:W-:Y:S02]  /*10ab0*/  FSEL R210, R91, -INF , !P0 ;  /* 0xff8000005bd27808 */ /* 0x000fe40004000000 */
[----:B------:R-:W-:Y:S02]  /*10ac0*/  FSEL R247, R87, -INF , !P4 ;  /* 0xff80000057f77808 */ /* 0x000fe40006000000 */
[----:B------:R-:W-:Y:S02]  /*10ad0*/  FSEL R117, R117, -INF , !P5 ;  /* 0xff80000075757808 */ /* 0x000fe40006800000 */
[----:B------:R-:W-:-:S02]  /*10ae0*/  ISETP.GE.AND P0, PT, R16, R11, PT ;  /* 0x0000000b1000720c */ /* 0x000fc40003f06270 */
[-C--:B------:R-:W-:Y:S02]  /*10af0*/  ISETP.GE.AND P4, PT, R16, R10.reuse, PT ;  /* 0x0000000a1000720c */ /* 0x080fe40003f86270 */
[----:B------:R-:W-:Y:S02]  /*10b00*/  ISETP.GE.AND P5, PT, R24, R10, PT ;  /* 0x0000000a1800720c */ /* 0x000fe40003fa6270 */
[----:B------:R-:W-:Y:S02]  /*10b10*/  FSEL R118, R118, -INF , !P6 ;  /* 0xff80000076767808 */ /* 0x000fe40007000000 */
[----:B------:R-:W-:Y:S02]  /*10b20*/  ISETP.GE.AND P6, PT, R24, R11, PT ;  /* 0x0000000b1800720c */ /* 0x000fe40003fc6270 */
[----:B------:R-:W-:Y:S02]  /*10b30*/  FSEL R101, R80, -INF , !P0 ;  /* 0xff80000050657808 */ /* 0x000fe40004000000 */
[----:B------:R-:W-:-:S02]  /*10b40*/  FSEL R243, R75, -INF , !P4 ;  /* 0xff8000004bf37808 */ /* 0x000fc40006000000 */
[----:B------:R-:W-:Y:S02]  /*10b50*/  FSEL R105, R105, -INF , !P5 ;  /* 0xff80000069697808 */ /* 0x000fe40006800000 */
[CC--:B------:R-:W-:Y:S02]  /*10b60*/  ISETP.GE.AND P0, PT, R13.reuse, R11.reuse, PT ;  /* 0x0000000b0d00720c */ /* 0x0c0fe40003f06270 */
[-C--:B------:R-:W-:Y:S02]  /*10b70*/  ISETP.GE.AND P4, PT, R13, R10.reuse, PT ;  /* 0x0000000a0d00720c */ /* 0x080fe40003f86270 */
[----:B------:R-:W-:Y:S02]  /*10b80*/  ISETP.GE.AND P5, PT, R21, R10, PT ;  /* 0x0000000a1500720c */ /* 0x000fe40003fa6270 */
[----:B------:R-:W-:Y:S01]  /*10b90*/  FSEL R107, R107, -INF , !P6 ;  /* 0xff8000006b6b7808 */ /* 0x000fe20007000000 */
[----:B------:R-:W2:Y:S01]  /*10ba0*/  MUFU.TANH R8, R8 ;  /* 0x0000000800087308 */ /* 0x000ea20000002400 */
[----:B------:R-:W-:-:S02]  /*10bb0*/  ISETP.GE.AND P6, PT, R21, R11, PT ;  /* 0x0000000b1500720c */ /* 0x000fc40003fc6270 */
[----:B------:R-:W-:Y:S02]  /*10bc0*/  FSEL R97, R64, -INF , !P0 ;  /* 0xff80000040617808 */ /* 0x000fe40004000000 */
[----:B------:R-:W-:Y:S02]  /*10bd0*/  FSEL R211, R59, -INF , !P4 ;  /* 0xff8000003bd37808 */ /* 0x000fe40006000000 */
[----:B------:R-:W-:Y:S02]  /*10be0*/  FSEL R249, R92, -INF , !P5 ;  /* 0xff8000005cf97808 */ /* 0x000fe40006800000 */
[C---:B------:R-:W-:Y:S02]  /*10bf0*/  ISETP.GE.AND P0, PT, R4.reuse, R11, PT ;  /* 0x0000000b0400720c */ /* 0x040fe40003f06270 */
[-C--:B------:R-:W-:Y:S02]  /*10c00*/  ISETP.GE.AND P4, PT, R4, R10.reuse, PT ;  /* 0x0000000a0400720c */ /* 0x080fe40003f86270 */
[----:B------:R-:W-:Y:S01]  /*10c10*/  ISETP.GE.AND P5, PT, R18, R10, PT ;  /* 0x0000000a1200720c */ /* 0x000fe20003fa6270 */
[----:B------:R-:W3:Y:S01]  /*10c20*/  MUFU.TANH R4, R7 ;  /* 0x0000000700047308 */ /* 0x000ee20000002400 */
[----:B------:R-:W-:-:S02]  /*10c30*/  FSEL R238, R94, -INF , !P6 ;  /* 0xff8000005eee7808 */ /* 0x000fc40007000000 */
[----:B------:R-:W-:Y:S02]  /*10c40*/  ISETP.GE.AND P6, PT, R18, R11, PT ;  /* 0x0000000b1200720c */ /* 0x000fe40003fc6270 */
[----:B------:R-:W-:Y:S02]  /*10c50*/  FSEL R246, R83, -INF , !P5 ;  /* 0xff80000053f67808 */ /* 0x000fe40006800000 */
[----:B------:R-:W-:Y:S02]  /*10c60*/  ISETP.GE.AND P5, PT, R15, R10, PT ;  /* 0x0000000a0f00720c */ /* 0x000fe40003fa6270 */
[----:B------:R-:W-:Y:S02]  /*10c70*/  FSEL R95, R54, -INF , !P0 ;  /* 0xff800000365f7808 */ /* 0x000fe40004000000 */
[----:B------:R-:W-:Y:S02]  /*10c80*/  FSEL R115, R88, -INF , !P6 ;  /* 0xff80000058737808 */ /* 0x000fe40007000000 */
[----:B------:R-:W-:-:S02]  /*10c90*/  PLOP3.LUT P0, PT, PT, PT, UP1, 0x80, 0x0 ;  /* 0x000000000000781c */ /* 0x000fc40003f0f018 */
[-C--:B------:R-:W-:Y:S02]  /*10ca0*/  ISETP.GE.AND P6, PT, R15, R11.reuse, PT ;  /* 0x0000000b0f00720c */ /* 0x080fe40003fc6270 */
[----:B------:R-:W-:Y:S02]  /*10cb0*/  FSEL R241, R67, -INF , !P5 ;  /* 0xff80000043f17808 */ /* 0x000fe40006800000 */
[----:B------:R-:W-:Y:S02]  /*10cc0*/  ISETP.GE.AND P5, PT, R12, R10, PT ;  /* 0x0000000a0c00720c */ /* 0x000fe40003fa6270 */
[----:B------:R-:W-:Y:S02]  /*10cd0*/  FSEL R100, R76, -INF , !P6 ;  /* 0xff8000004c647808 */ /* 0x000fe40007000000 */
[----:B------:R-:W-:Y:S02]  /*10ce0*/  ISETP.GE.AND P6, PT, R12, R11, PT ;  /* 0x0000000b0c00720c */ /* 0x000fe40003fc6270 */
[----:B------:R-:W-:-:S02]  /*10cf0*/  FSEL R116, R52, -INF , !P5 ;  /* 0xff80000034747808 */ /* 0x000fc40006800000 */
[----:B------:R-:W-:Y:S02]  /*10d00*/  FSEL R209, R48, -INF , !P2 ;  /* 0xff80000030d17808 */ /* 0x000fe40005000000 */
[CC--:B------:R-:W-:Y:S02]  /*10d10*/  ISETP.GE.AND P5, PT, R2.reuse, R11.reuse, PT ;  /* 0x0000000b0200720c */ /* 0x0c0fe40003fa6270 */
[----:B------:R-:W-:Y:S01]  /*10d20*/  ISETP.GE.AND P2, PT, R2, R10, PT ;  /* 0x0000000a0200720c */ /* 0x000fe20003f46270 */
[----:B--2---:R-:W-:Y:S01]  /*10d30*/  FFMA.FTZ R2, R0, UR5, R8 ;  /* 0x0000000500027c23 */ /* 0x004fe20008010008 */
[----:B------:R-:W-:Y:S01]  /*10d40*/  FSEL R108, R60, -INF , !P6 ;  /* 0xff8000003c6c7808 */ /* 0x000fe20007000000 */
[----:B---3--:R-:W-:Y:S01]  /*10d50*/  FFMA.FTZ R0, R0, UR5, R4 ;  /* 0x0000000500007c23 */ /* 0x008fe20008010004 */
[----:B------:R-:W-:Y:S02]  /*10d60*/  FSEL R96, R55, -INF , !P3 ;  /* 0xff80000037607808 */ /* 0x000fe40005800000 */
[----:B------:R-:W-:-:S02]  /*10d70*/  ISETP.GE.AND P6, PT, R3, R11, PT ;  /* 0x0000000b0300720c */ /* 0x000fc40003fc6270 */
[----:B------:R-:W-:Y:S02]  /*10d80*/  ISETP.GE.AND P3, PT, R3, R10, PT ;  /* 0x0000000a0300720c */ /* 0x000fe40003f66270 */
[----:B------:R-:W-:Y:S02]  /*10d90*/  FSEL R208, R51, -INF , !P4 ;  /* 0xff80000033d07808 */ /* 0x000fe40006000000 */
        /* <DEDUP_REMOVED lines=115> */
.L_x_571:
[----:B------:R-:W-:Y:S05]  /*114d0*/  BSYNC B0 ;  /* 0x0000000000007941 */ /* 0x000fea0003800000 */
.L_x_570:
[----:B------:R-:W0:Y:S02]  /*114e0*/  LDGDEPBAR ;  /* 0x00000000000079af */ /* 0x000e240000000000 */
.L_x_569:
[----:B------:R-:W3:Y:S04]  /*114f0*/  LDL.LU R80, [R1+0x7c] ;  /* 0x00007c0001507983 */ /* 0x000ee80000300800 */
[----:B------:R-:W4:Y:S04]  /*11500*/  LDL.LU R82, [R1+0x78] ;  /* 0x0000780001527983 */ /* 0x000f280000300800 */
[----:B------:R-:W4:Y:S04]  /*11510*/  LDL.LU R84, [R1+0x74] ;  /* 0x0000740001547983 */ /* 0x000f280000300800 */
[----:B------:R-:W4:Y:S04]  /*11520*/  LDL.LU R85, [R1+0x2c] ;  /* 0x00002c0001557983 */ /* 0x000f280000300800 */
[----:B------:R-:W4:Y:S04]  /*11530*/  LDL.LU R87, [R1+0x70] ;  /* 0x0000700001577983 */ /* 0x000f280000300800 */
[----:B------:R-:W4:Y:S01]  /*11540*/  LDL.LU R88, [R1+0x6c] ;  /* 0x00006c0001587983 */ /* 0x000f220000300800 */
[----:B------:R-:W-:-:S03]  /*11550*/  FMNMX.FTZ R0, R73, R214, !PT ;  /* 0x000000d649007209 */ /* 0x000fc60007810000 */
        /* <DEDUP_REMOVED lines=10> */
[----:B------:R-:W-:Y:S01]  /*11600*/  STL [R1+0x114], R223 ;  /* 0x000114df01007387 */ /* 0x000fe20000100800 */
[----:B------:R-:W-:Y:S02]  /*11610*/  FMNMX.FTZ R2, R131, R0, !PT ;  /* 0x0000000083027209 */ /* 0x000fe40007810000 */
        /* <DEDUP_REMOVED lines=16> */
[----:B-----5:R-:W-:Y:S01]  /*11720*/  STL [R1+0xfc], R6 ;  /* 0x0000fc0601007387 */ /* 0x020fe20000100800 */
[----:B------:R-:W-:-:S02]  /*11730*/  FMNMX.FTZ R2, R134, R2, !PT ;  /* 0x0000000286027209 */ /* 0x000fc40007810000 */
[----:B------:R-:W-:Y:S01]  /*11740*/  FMNMX.FTZ R0, R36, R0, !PT ;  /* 0x0000000024007209 */ /* 0x000fe20007810000 */
[----:B------:R1:W-:Y:S03]  /*11750*/  STL [R1+0xf8], R5 ;  /* 0x0000f80501007387 */ /* 0x0003e60000100800 */
[----:B------:R-:W-:Y:S01]  /*11760*/  FMNMX.FTZ R0, R35, R0, !PT ;  /* 0x0000000023007209 */ /* 0x000fe20007810000 */
[----:B--2---:R-:W-:Y:S03]  /*11770*/  LDSM.16.MT88.4 R16, [R217+0x8000] ;  /* 0x00800000d910783b */ /* 0x004fe60000004200 */
[----:B------:R-:W-:Y:S01]  /*11780*/  FMNMX.FTZ R0, R34, R0, !PT ;  /* 0x0000000022007209 */ /* 0x000fe20007810000 */
[----:B------:R-:W-:Y:S04]  /*11790*/  LDSM.16.MT88.4 R24, [R219+0x8000] ;  /* 0x00800000db18783b */ /* 0x000fe80000004200 */
[----:B------:R-:W-:Y:S04]  /*117a0*/  LDSM.16.MT88.4 R12, [R220+0x8000] ;  /* 0x00800000dc0c783b */ /* 0x000fe80000004200 */
[----:B-1----:R-:W2:Y:S04]  /*117b0*/  LDL.LU R5, [R1+0x64] ;  /* 0x0000640001057983 */ /* 0x002ea80000300800 */
[----:B------:R-:W2:Y:S04]  /*117c0*/  LDL.LU R56, [R1+0x4c] ;  /* 0x00004c0001387983 */ /* 0x000ea80000300800 */
        /* <DEDUP_REMOVED lines=8> */
[----:B------:R-:W2:Y:S01]  /*11850*/  LDL R10, [R1+0x30] ;  /* 0x00003000010a7983 */ /* 0x000ea20000100800 */
[----:B------:R-:W-:-:S03]  /*11860*/  MOV R6, R45 ;  /* 0x0000002d00067202 */ /* 0x000fc60000000f00 */
[----:B------:R1:W-:Y:S01]  /*11870*/  STL [R1+0x12c], R242 ;  /* 0x00012cf201007387 */ /* 0x0003e20000100800 */
[----:B---3--:R-:W-:Y:S02]  /*11880*/  FMNMX.FTZ R4, R80, R3, !PT ;  /* 0x0000000350047209 */ /* 0x008fe40007810000 */
[----:B------:R-:W-:Y:S02]  /*11890*/  FMNMX.FTZ R3, R132, R2, !PT ;  /* 0x0000000284037209 */ /* 0x000fe40007810000 */
[----:B----4-:R-:W-:Y:S02]  /*118a0*/  FMNMX.FTZ R4, R82, R4, !PT ;  /* 0x0000000452047209 */ /* 0x010fe40007810000 */
        /* <DEDUP_REMOVED lines=30> */
[----:B-1----:R-:W3:Y:S01]  /*11a90*/  LDL.LU R242, [R1] ;  /* 0x0000000001f27983 */ /* 0x002ee20000300800 */
[----:B------:R-:W-:Y:S02]  /*11aa0*/  FMNMX.FTZ R0, R234, R0, !PT ;  /* 0x00000000ea007209 */ /* 0x000fe40007810000 */
[----:B------:R-:W-:Y:S01]  /*11ab0*/  FMNMX.FTZ R3, R240, R3, !PT ;  /* 0x00000003f0037209 */ /* 0x000fe20007810000 */
[----:B------:R1:W-:Y:S01]  /*11ac0*/  STL [R1+0x130], R240 ;  /* 0x000130f001007387 */ /* 0x0003e20000100800 */
[----:B------:R-:W-:-:S02]  /*11ad0*/  FMNMX.FTZ R0, R232, R0, !PT ;  /* 0x00000000e8007209 */ /* 0x000fc40007810000 */
[----:B------:R-:W-:Y:S02]  /*11ae0*/  FMNMX.FTZ R3, R238, R3, !PT ;  /* 0x00000003ee037209 */ /* 0x000fe40007810000 */
[----:B------:R-:W-:Y:S02]  /*11af0*/  FMNMX.FTZ R0, R230, R0, !PT ;  /* 0x00000000e6007209 */ /* 0x000fe40007810000 */
[----:B------:R-:W-:Y:S02]  /*11b00*/  FMNMX.FTZ R3, R226, R3, !PT ;  /* 0x00000003e2037209 */ /* 0x000fe40007810000 */
[----:B------:R-:W-:-:S04]  /*11b10*/  FMNMX.FTZ R0, R215, R0, !PT ;  /* 0x00000000d7007209 */ /* 0x000fc80007810000 */
[----:B------:R-:W-:-:S04]  /*11b20*/  FMNMX.FTZ R0, R202, R0, !PT ;  /* 0x00000000ca007209 */ /* 0x000fc80007810000 */
[----:B------:R-:W-:Y:S01]  /*11b30*/  FMNMX.FTZ R0, R121, R0, !PT ;  /* 0x0000000079007209 */ /* 0x000fe20007810000 */
[----:B-1----:R-:W4:Y:S01]  /*11b40*/  LDL.LU R240, [R1+0x4] ;  /* 0x0000040001f07983 */ /* 0x002f220000300800 */
[----:B--2---:R-:W-:-:S03]  /*11b50*/  FMNMX.FTZ R7, R5, R7, !PT ;  /* 0x0000000705077209 */ /* 0x004fc60007810000 */
[----:B------:R1:W-:Y:S01]  /*11b60*/  STL [R1+0x134], R238 ;  /* 0x000134ee01007387 */ /* 0x0003e20000100800 */
[----:B------:R-:W-:Y:S02]  /*11b70*/  FMNMX.FTZ R4, R59, R4, !PT ;  /* 0x000000043b047209 */ /* 0x000fe40007810000 */
[----:B------:R-:W-:-:S04]  /*11b80*/  FMNMX.FTZ R7, R76, R7, !PT ;  /* 0x000000074c077209 */ /* 0x000fc80007810000 */
[----:B------:R-:W-:Y:S01]  /*11b90*/  FMNMX.FTZ R7, R79, R7, !PT ;  /* 0x000000074f077209 */ /* 0x000fe20007810000 */
[----:B-1----:R-:W2:Y:S03]  /*11ba0*/  LDL.LU R238, [R1+0x8] ;  /* 0x0000080001ee7983 */ /* 0x002ea60000300800 */
[----:B------:R-:W-:Y:S01]  /*11bb0*/  FMNMX.FTZ R7, R221, R7, !PT ;  /* 0x00000007dd077209 */ /* 0x000fe20007810000 */
[----:B------:R1:W-:Y:S03]  /*11bc0*/  STL [R1+0x138], R226 ;  /* 0x000138e201007387 */ /* 0x0003e60000100800 */
[----:B------:R-:W-:Y:S01]  /*11bd0*/  FMNMX.FTZ R7, R216, R7, !PT ;  /* 0x00000007d8077209 */ /* 0x000fe20007810000 */
[----:B------:R-:W-:-:S03]  /*11be0*/  IMAD.MOV.U32 R223, RZ, RZ, R8 ;  /* 0x000000ffffdf7224 */ /* 0x000fc600078e0008 */
        /* <DEDUP_REMOVED lines=9> */
[----:B------:R-:W-:Y:S01]  /*11c80*/  FMNMX.FTZ R7, R46, R7, !PT ;  /* 0x000000072e077209 */ /* 0x000fe20007810000 */
[----:B-1----:R-:W3:Y:S01]  /*11c90*/  LDL.LU R226, [R1+0xc] ;  /* 0x00000c0001e27983 */ /* 0x002ee20000300800 */
        /* <DEDUP_REMOVED lines=11> */
[----:B------:R-:W-:-:S03]  /*11d50*/  FMNMX.FTZ R4, R78, R4, !PT ;  /* 0x000000044e047209 */ /* 0x000fc60007810000 */
[----:B------:R-:W1:Y:S01]  /*11d60*/  SHFL.BFLY PT, R8, R0, 0x2, 0x1f ;  /* 0x0c401f0000087f89 */ /* 0x000e6200000e0000 */
        /* <DEDUP_REMOVED lines=15> */
[----:B------:R-:W-:-:S03]  /*11e60*/  FMNMX.FTZ R4, R246, R4, !PT ;  /* 0x00000004f6047209 */ /* 0x000fc60007810000 */
[----:B------:R-:W1:Y:S02]  /*11e70*/  SHFL.BFLY PT, R8, R0, 0x1, 0x1f ;  /* 0x0c201f0000087f89 */ /* 0x000e6400000e0000 */
[----:B-1----:R-:W-:-:S04]  /*11e80*/  FMNMX.FTZ R113, R0, R8, !PT ;  /* 0x0000000800717209 */ /* 0x002fc80007810000 */
[----:B------:R-:W-:Y:S02]  /*11e90*/  FSETP.NEU.FTZ.AND P4, PT, R113, -INF , PT ;  /* 0xff8000007100780b */ /* 0x000fe40003f9d000 */
[----:B---3--:R-:W-:-:S04]  /*11ea0*/  FMNMX.FTZ R7, R226, R7, !PT ;  /* 0x00000007e2077209 */ /* 0x008fc80007810000 */
[----:B------:R-:W-:-:S04]  /*11eb0*/  FMNMX.FTZ R7, R6, R7, !PT ;  /* 0x0000000706077209 */ /* 0x000fc80007810000 */
[----:B--2---:R-:W-:-:S04]  /*11ec0*/  FMNMX.FTZ R7, R238, R7, !PT ;  /* 0x00000007ee077209 */ /* 0x004fc80007810000 */
[----:B----4-:R-:W-:-:S04]  /*11ed0*/  FMNMX.FTZ R7, R240, R7, !PT ;  /* 0x00000007f0077209 */ /* 0x010fc80007810000 */
        /* <DEDUP_REMOVED lines=16> */
[----:B------:R-:W-:Y:S02]  /*11fe0*/  FMNMX.FTZ R0, R209, R3, !PT ;  /* 0x00000003d1007209 */ /* 0x000fe40007810000 */
[----:B-1----:R-:W-:Y:S02]  /*11ff0*/  FMNMX.FTZ R2, R2, R4, !PT ;  /* 0x0000000402027209 */ /* 0x002fe40007810000 */
[----:B------:R-:W-:-:S03]  /*12000*/  FMNMX.FTZ R0, R208, R0, !PT ;  /* 0x00000000d0007209 */ /* 0x000fc60007810000 */
[----:B------:R-:W1:Y:S01]  /*12010*/  SHFL.BFLY PT, R9, R2, 0x1, 0x1f ;  /* 0x0c201f0002097f89 */ /* 0x000e6200000e0000 */
[----:B------:R-:W-:-:S04]  /*12020*/  FMNMX.FTZ R0, R99, R0, !PT ;  /* 0x0000000063007209 */ /* 0x000fc80007810000 */
        /* <DEDUP_REMOVED lines=10> */
[----:B------:R-:W-:-:S03]  /*120d0*/  FSETP.NEU.FTZ.AND P3, PT, R112, -INF , PT ;  /* 0xff8000007000780b */ /* 0x000fc60003f7d000 */
[----:B------:R1:W2:Y:S01]  /*120e0*/  MUFU.EX2 R224, R2 ;  /* 0x0000000200e07308 */ /* 0x0002a20000000800 */
[----:B----4-:R-:W-:-:S07]  /*120f0*/  FFMA.FTZ R3, R212, UR23, -R4 ;  /* 0x00000017d4037c23 */ /* 0x010fce0008010804 */
[----:B------:R4:W-:Y:S01]  /*12100*/  MUFU.EX2 R11, R3 ;  /* 0x00000003000b7308 */ /* 0x0009e20000000800 */
[----:B---3--:R-:W-:Y:S01]  /*12110*/  FMNMX.FTZ R0, R0, R8, !PT ;  /* 0x0000000800007209 */ /* 0x008fe20007810000 */
[----:B-1----:R-:W-:-:S04]  /*12120*/  FFMA.FTZ R2, R204, UR23, -R4 ;  /* 0x00000017cc027c23 */ /* 0x002fc80008010804 */
[----:B------:R-:W1:Y:S02]  /*12130*/  SHFL.BFLY PT, R8, R0, 0x1, 0x1f ;  /* 0x0c201f0000087f89 */ /* 0x000e6400000e0000 */
[----:B------:R3:W-:Y:S01]  /*12140*/  MUFU.EX2 R43, R2 ;  /* 0x00000002002b7308 */ /* 0x0007e20000000800 */
[----:B----4-:R-:W-:-:S05]  /*12150*/  FMUL.FTZ R3, R112, UR23 ;  /* 0x0000001770037c20 */ /* 0x010fca0008410000 */
[----:B------:R-:W-:-:S05]  /*12160*/  FSEL R3, R3, RZ, P3 ;  /* 0x000000ff03037208 */ /* 0x000fca0001800000 */
[----:B---3--:R-:W-:Y:S01]  /*12170*/  FFMA.FTZ R2, R42, UR23, -R3 ;  /* 0x000000172a027c23 */ /* 0x008fe20008010803 */
[----:B--2---:R-:W-:-:S03]  /*12180*/  FMNMX.FTZ R111, R7, R10, !PT ;  /* 0x0000000a076f7209 */ /* 0x004fc60007810000 */
[----:B------:R2:W-:Y:S01]  /*12190*/  MUFU.EX2 R93, R2 ;  /* 0x00000002005d7308 */ /* 0x0005e20000000800 */
[----:B------:R-:W-:Y:S01]  /*121a0*/  FFMA.FTZ R7, R213, UR23, -R3 ;  /* 0x00000017d5077c23 */ /* 0x000fe20008010803 */
[----:B------:R-:W-:-:S06]  /*121b0*/  FSETP.NEU.FTZ.AND P2, PT, R111, -INF , PT ;  /* 0xff8000006f00780b */ /* 0x000fcc0003f5d000 */
[----:B------:R3:W4:Y:S01]  /*121c0*/  MUFU.EX2 R201, R7 ;  /* 0x0000000700c97308 */ /* 0x0007220000000800 */
[----:B--2---:R-:W-:-:S07]  /*121d0*/  FFMA.FTZ R2, R44, UR23, -R3 ;  /* 0x000000172c027c23 */ /* 0x004fce0008010803 */
[----:B------:R2:W-:Y:S01]  /*121e0*/  MUFU.EX2 R207, R2 ;  /* 0x0000000200cf7308 */ /* 0x0005e20000000800 */
[----:B---3--:R-:W-:-:S07]  /*121f0*/  FFMA.FTZ R7, R206, UR23, -R3 ;  /* 0x00000017ce077c23 */ /* 0x008fce0008010803 */
[----:B------:R3:W-:Y:S01]  /*12200*/  MUFU.EX2 R228, R7 ;  /* 0x0000000700e47308 */ /* 0x0007e20000000800 */
[----:B--2---:R-:W-:-:S05]  /*12210*/  FMUL.FTZ R2, R111, UR23 ;  /* 0x000000176f027c20 */ /* 0x004fca0008410000 */
[----:B------:R-:W-:Y:S02]  /*12220*/  FSEL R2, R2, RZ, P2 ;  /* 0x000000ff02027208 */ /* 0x000fe40001000000 */
[----:B-1----:R-:W-:-:S03]  /*12230*/  FMNMX.FTZ R109, R0, R8, !PT ;  /* 0x00000008006d7209 */ /* 0x002fc60007810000 */
[--C-:B---3--:R-:W-:Y:S01]  /*12240*/  FFMA.FTZ R7, R37, UR23, -R2.reuse ;  /* 0x0000001725077c23 */ /* 0x108fe20008010802 */
[----:B------:R-:W-:-:S03]  /*12250*/  FFMA.FTZ R0, R36, UR23, -R2 ;  /* 0x0000001724007c23 */ /* 0x000fc60008010802 */
[----:B------:R1:W-:Y:S08]  /*12260*/  MUFU.EX2 R204, R7 ;  /* 0x0000000700cc7308 */ /* 0x0003f00000000800 */
[----:B------:R-:W2:Y:S01]  /*12270*/  MUFU.EX2 R20, R0 ;  /* 0x0000000000147308 */ /* 0x000ea20000000800 */
[----:B-1----:R-:W-:-:S07]  /*12280*/  FFMA.FTZ R7, R35, UR23, -R2 ;  /* 0x0000001723077c23 */ /* 0x002fce0008010802 */
[----:B------:R-:W1:Y:S01]  /*12290*/  MUFU.EX2 R8, R7 ;  /* 0x0000000700087308 */ /* 0x000e620000000800 */
[----:B------:R-:W-:Y:S04]  /*122a0*/  STL [R1+0xc4], R224 ;  /* 0x0000c4e001007387 */ /* 0x000fe80000100800 */
[----:B----4-:R-:W-:Y:S04]  /*122b0*/  STL [R1+0xb8], R201 ;  /* 0x0000b8c901007387 */ /* 0x010fe80000100800 */
[----:B--2---:R-:W-:Y:S04]  /*122c0*/  STL [R1+0x9c], R20 ;  /* 0x00009c1401007387 */ /* 0x004fe80000100800 */
[----:B-1----:R1:W-:Y:S04]  /*122d0*/  STL [R1+0xa4], R8 ;  /* 0x0000a40801007387 */ /* 0x0023e80000100800 */
[----:B------:R2:W-:Y:S01]  /*122e0*/  STL [R1+0x124], R111 ;  /* 0x0001246f01007387 */ /* 0x0005e20000100800 */
[----:B-1----:R-:W-:-:S03]  /*122f0*/  FSEL R8, R111, RZ, P2 ;  /* 0x000000ff6f087208 */ /* 0x002fc60001000000 */
[----:B--2---:R-:W2:Y:S01]  /*12300*/  LDL.LU R111, [R1+0xa4] ;  /* 0x0000a400016f7983 */ /* 0x004ea20000300800 */
[C---:B------:R-:W-:Y:S01]  /*12310*/  FMUL.FTZ R0, R109.reuse, UR23 ;  /* 0x000000176d007c20 */ /* 0x040fe20008410000 */
[----:B------:R-:W-:Y:S01]  /*12320*/  FSETP.NEU.FTZ.AND P1, PT, R109, -INF , PT ;  /* 0xff8000006d00780b */ /* 0x000fe20003f3d000 */
[----:B------:R-:W-:-:S03]  /*12330*/  FFMA.FTZ R7, R34, UR23, -R2 ;  /* 0x0000001722077c23 */ /* 0x000fc60008010802 */
[----:B------:R-:W-:Y:S01]  /*12340*/  FSEL R0, R0, RZ, P1 ;  /* 0x000000ff00007208 */ /* 0x000fe20000800000 */
[----:B------:R1:W-:Y:S01]  /*12350*/  MUFU.EX2 R200, R7 ;  /* 0x0000000700c87308 */ /* 0x0003e20000000800 */
[----:B------:R-:W-:Y:S01]  /*12360*/  FADD.FTZ R8, R71, -R8 ;  /* 0x8000000847087221 */ /* 0x000fe20000010000 */
[----:B------:R-:W-:-:S03]  /*12370*/  FSEL R9, R113, RZ, P4 ;  /* 0x000000ff71097208 */ /* 0x000fc60002000000 */
[----:B------:R-:W-:Y:S01]  /*12380*/  FMUL.FTZ R8, R8, UR23 ;  /* 0x0000001708087c20 */ /* 0x000fe20008410000 */
[----:B-1----:R-:W-:-:S04]  /*12390*/  FFMA.FTZ R7, R38, UR23, -R0 ;  /* 0x0000001726077c23 */ /* 0x002fc80008010800 */
[----:B------:R1:W-:Y:S08]  /*123a0*/  MUFU.EX2 R103, R7 ;  /* 0x0000000700677308 */ /* 0x0003f00000000800 */
[----:B------:R3:W4:Y:S01]  /*123b0*/  MUFU.EX2 R65, R8 ;  /* 0x0000000800417308 */ /* 0x0007220000000800 */
[----:B-1----:R-:W-:-:S07]  /*123c0*/  FFMA.FTZ R7, R40, UR23, -R0 ;  /* 0x0000001728077c23 */ /* 0x002fce0008010800 */
[----:B------:R1:W4:Y:S01]  /*123d0*/  MUFU.EX2 R61, R7 ;  /* 0x00000007003d7308 */ /* 0x0003220000000800 */
[----:B---3--:R-:W-:-:S04]  /*123e0*/  FADD.FTZ R8, R73, -R9 ;  /* 0x8000000949087221 */ /* 0x008fc80000010000 */
[----:B------:R-:W-:Y:S01]  /*123f0*/  FMUL.FTZ R8, R8, UR23 ;  /* 0x0000001708087c20 */ /* 0x000fe20008410000 */
[----:B-1----:R-:W-:-:S04]  /*12400*/  FFMA.FTZ R7, R39, UR23, -R0 ;  /* 0x0000001727077c23 */ /* 0x002fc80008010800 */
[----:B------:R1:W-:Y:S08]  /*12410*/  MUFU.EX2 R60, R7 ;  /* 0x00000007003c7308 */ /* 0x0003f00000000800 */
[----:B------:R3:W-:Y:S01]  /*12420*/  MUFU.EX2 R37, R8 ;  /* 0x0000000800257308 */ /* 0x0007e20000000800 */
[----:B-1----:R-:W-:-:S07]  /*12430*/  FFMA.FTZ R7, R41, UR23, -R0 ;  /* 0x0000001729077c23 */ /* 0x002fce0008010800 */
[----:B------:R1:W4:Y:S01]  /*12440*/  MUFU.EX2 R63, R7 ;  /* 0x00000007003f7308 */ /* 0x0003220000000800 */
[----:B---3--:R-:W-:Y:S02]  /*12450*/  F2FP.F16.F32.PACK_AB R8, R20, R204 ;  /* 0x000000cc1408723e */ /* 0x008fe400000000ff */
[----:B------:R-:W3:Y:S01]  /*12460*/  LDSM.16.MT88.4 R20, [R218+0x8000] ;  /* 0x00800000da14783b */ /* 0x000ee20000004200 */
[----:B-1----:R-:W-:-:S05]  /*12470*/  FSEL R7, R109, RZ, P1 ;  /* 0x000000ff6d077208 */ /* 0x002fca0000800000 */
[----:B------:R-:W-:-:S04]  /*12480*/  FADD.FTZ R7, R70, -R7 ;  /* 0x8000000746077221 */ /* 0x000fc80000010000 */
[----:B------:R-:W-:-:S06]  /*12490*/  FMUL.FTZ R64, R7, UR23 ;  /* 0x0000001707407c20 */ /* 0x000fcc0008410000 */
[----:B------:R-:W1:Y:S01]  /*124a0*/  MUFU.EX2 R64, R64 ;  /* 0x0000004000407308 */ /* 0x000e620000000800 */
[----:B------:R-:W-:Y:S01]  /*124b0*/  FSEL R7, R112, RZ, P3 ;  /* 0x000000ff70077208 */ /* 0x000fe20001800000 */
[----:B------:R-:W-:Y:S02]  /*124c0*/  IMAD.MOV.U32 R206, RZ, RZ, R11 ;  /* 0x000000ffffce7224 */ /* 0x000fe400078e000b */
[-C--:B----4-:R-:W-:Y:S02]  /*124d0*/  FMUL.FTZ R148, R148, R65.reuse ;  /* 0x0000004194947220 */ /* 0x090fe40000410000 */
[----:B------:R-:W-:Y:S01]  /*124e0*/  FADD.FTZ R7, R72, -R7 ;  /* 0x8000000748077221 */ /* 0x000fe20000010000 */
[----:B------:R-:W-:Y:S01]  /*124f0*/  FMUL.FTZ R149, R149, R65 ;  /* 0x0000004195957220 */ /* 0x000fe20000410000 */
[----:B------:R-:W-:Y:S02]  /*12500*/  F2FP.F16.F32.PACK_AB R9, R61, R103 ;  /* 0x000000673d09723e */ /* 0x000fe400000000ff */
[----:B------:R-:W-:Y:S01]  /*12510*/  F2FP.F16.F32.PACK_AB R11, R63, R60 ;  /* 0x0000003c3f0b723e */ /* 0x000fe200000000ff */
[----:B------:R-:W-:Y:S01]  /*12520*/  FMUL.FTZ R7, R7, UR23 ;  /* 0x0000001707077c20 */ /* 0x000fe20008410000 */
[-C--:B------:R-:W-:Y:S01]  /*12530*/  FMUL.FTZ R180, R180, R65.reuse ;  /* 0x00000041b4b47220 */ /* 0x080fe20000410000 */
[-C--:B------:R-:W-:Y:S01]  /*12540*/  FMUL.FTZ R181, R181, R65.reuse ;  /* 0x00000041b5b57220 */ /* 0x080fe20000410000 */
[-C--:B-1----:R-:W-:Y:S01]  /*12550*/  FMUL.FTZ R150, R150, R64.reuse ;  /* 0x0000004096967220 */ /* 0x082fe20000410000 */
[-C--:B------:R-:W-:Y:S01]  /*12560*/  FMUL.FTZ R151, R151, R64.reuse ;  /* 0x0000004097977220 */ /* 0x080fe20000410000 */
[-C--:B------:R-:W-:Y:S01]  /*12570*/  FMUL.FTZ R182, R182, R64.reuse ;  /* 0x00000040b6b67220 */ /* 0x080fe20000410000 */
[-C--:B------:R-:W-:Y:S01]  /*12580*/  FMUL.FTZ R183, R183, R64.reuse ;  /* 0x00000040b7b77220 */ /* 0x080fe20000410000 */
[----:B------:R1:W4:Y:S01]  /*12590*/  MUFU.EX2 R36, R7 ;  /* 0x0000000700247308 */ /* 0x0003220000000800 */
[-C--:B------:R-:W-:Y:S01]  /*125a0*/  FMUL.FTZ R188, R188, R65.reuse ;  /* 0x00000041bcbc7220 */ /* 0x080fe20000410000 */
[-C--:B------:R-:W-:Y:S01]  /*125b0*/  FMUL.FTZ R189, R189, R65.reuse ;  /* 0x00000041bdbd7220 */ /* 0x080fe20000410000 */
[-C--:B------:R-:W-:Y:S01]  /*125c0*/  FMUL.FTZ R190, R190, R64.reuse ;  /* 0x00000040bebe7220 */ /* 0x080fe20000410000 */
[-C--:B------:R-:W-:Y:S01]  /*125d0*/  FMUL.FTZ R191, R191, R64.reuse ;  /* 0x00000040bfbf7220 */ /* 0x080fe20000410000 */
[----:B-1----:R-:W-:Y:S01]  /*125e0*/  FFMA.FTZ R7, R135, UR23, -R4 ;  /* 0x0000001787077c23 */ /* 0x002fe20008010804 */
        /* <DEDUP_REMOVED lines=22> */
[-C--:B----4-:R-:W-:Y:S01]  /*12750*/  FMUL.FTZ R142, R142, R36.reuse ;  /* 0x000000248e8e7220 */ /* 0x090fe20000410000 */
        /* <DEDUP_REMOVED lines=29> */
[----:B--2---:R-:W-:-:S07]  /*12930*/  F2FP.F16.F32.PACK_AB R10, R200, R111 ;  /* 0x0000006fc80a723e */ /* 0x004fce00000000ff */
[C---:B------:R-:W-:Y:S07]  /*12940*/  HMMA.16816.F32 R28, R8.reuse, R18, R148 ;  /* 0x00000012081c723c */ /* 0x040fee0000001894 */
[----:B------:R-:W-:Y:S02]  /*12950*/  MOV R148, R43 ;  /* 0x0000002b00947202 */ /* 0x000fe40000000f00 */
[C---:B---3--:R-:W-:Y:S01]  /*12960*/  HMMA.16816.F32 R40, R8.reuse, R22, R180 ;  /* 0x000000160828723c */ /* 0x048fe200000018b4 */
[----:B------:R1:W-:Y:S05]  /*12970*/  MUFU.EX2 R183, R7 ;  /* 0x0000000700b77308 */ /* 0x0003ea0000000800 */
[----:B------:R-:W-:Y:S01]  /*12980*/  HMMA.16816.F32 R72, R8, R24, R188 ;  /* 0x000000180848723c */ /* 0x000fe200000018bc */
[----:B-1----:R-:W-:-:S04]  /*12990*/  FFMA.FTZ R7, R133, UR23, -R4 ;  /* 0x0000001785077c23 */ /* 0x002fc80008010804 */
[----:B------:R1:W-:Y:S02]  /*129a0*/  MUFU.EX2 R190, R7 ;  /* 0x0000000700be7308 */ /* 0x0003e40000000800 */
[----:B-1----:R-:W-:-:S06]  /*129b0*/  FFMA.FTZ R7, R131, UR23, -R4 ;  /* 0x0000001783077c23 */ /* 0x002fcc0008010804 */
[----:B------:R1:W-:Y:S02]  /*129c0*/  MUFU.EX2 R191, R7 ;  /* 0x0000000700bf7308 */ /* 0x0003e40000000800 */
[----:B-1----:R-:W-:-:S06]  /*129d0*/  FFMA.FTZ R7, R129, UR23, -R4 ;  /* 0x0000001781077c23 */ /* 0x002fcc0008010804 */
[----:B------:R1:W-:Y:S02]  /*129e0*/  MUFU.EX2 R38, R7 ;  /* 0x0000000700267308 */ /* 0x0003e40000000800 */
[----:B-1----:R-:W-:-:S06]  /*129f0*/  FFMA.FTZ R7, R203, UR23, -R3 ;  /* 0x00000017cb077c23 */ /* 0x002fcc0008010803 */
[----:B------:R1:W-:Y:S01]  /*12a00*/  MUFU.EX2 R181, R7 ;  /* 0x0000000700b57308 */ /* 0x0003e20000000800 */
[----:B------:R-:W-:Y:S01]  /*12a10*/  HMMA.16816.F32 R68, R8, R26, R184 ;  /* 0x0000001a0844723c */ /* 0x000fe200000018b8 */
[----:B-1----:R-:W-:-:S06]  /*12a20*/  FFMA.FTZ R7, R134, UR23, -R3 ;  /* 0x0000001786077c23 */ /* 0x002fcc0008010803 */
[----:B------:R1:W-:Y:S01]  /*12a30*/  MUFU.EX2 R188, R7 ;  /* 0x0000000700bc7308 */ /* 0x0003e20000000800 */
[----:B------:R-:W-:Y:S01]  /*12a40*/  HMMA.16816.F32 R32, R8, R16, R136 ;  /* 0x000000100820723c */ /* 0x000fe20000001888 */
[----:B-1----:R-:W-:-:S06]  /*12a50*/  FFMA.FTZ R7, R244, UR23, -R2 ;  /* 0x00000017f4077c23 */ /* 0x002fcc0008010802 */
[----:B------:R1:W-:Y:S01]  /*12a60*/  MUFU.EX2 R182, R7 ;  /* 0x0000000700b67308 */ /* 0x0003e20000000800 */
[C---:B------:R-:W-:Y:S06]  /*12a70*/  HMMA.16816.F32 R52, R8.reuse, R12, R152 ;  /* 0x0000000c0834723c */ /* 0x040fec0000001898 */
[----:B------:R-:W-:Y:S01]  /*12a80*/  HMMA.16816.F32 R48, R8, R14, R164 ;  /* 0x0000000e0830723c */ /* 0x000fe200000018a4 */
[----:B-1----:R-:W-:-:S05]  /*12a90*/  FFMA.FTZ R7, R239, UR23, -R2 ;  /* 0x00000017ef077c23 */ /* 0x002fca0008010802 */
[----:B------:R-:W-:Y:S01]  /*12aa0*/  HMMA.16816.F32 R44, R8, R20, R168 ;  /* 0x00000014082c723c */ /* 0x000fe200000018a8 */
[----:B------:R1:W2:Y:S06]  /*12ab0*/  MUFU.EX2 R187, R7 ;  /* 0x0000000700bb7308 */ /* 0x0002ac0000000800 */
[----:B------:R-:W-:Y:S02]  /*12ac0*/  F2FP.F16.F32.PACK_AB R8, R206, R92 ;  /* 0x0000005cce08723e */ /* 0x000fe400000000ff */
[----:B------:R-:W-:Y:S02]  /*12ad0*/  F2FP.F16.F32.PACK_AB R9, R207, R93 ;  /* 0x0000005dcf09723e */ /* 0x000fe400000000ff */
[----:B------:R-:W-:-:S02]  /*12ae0*/  F2FP.F16.F32.PACK_AB R10, R148, R224 ;  /* 0x000000e0940a723e */ /* 0x000fc400000000ff */
[----:B------:R-:W-:Y:S01]  /*12af0*/  F2FP.F16.F32.PACK_AB R11, R228, R201 ;  /* 0x000000c9e40b723e */ /* 0x000fe200000000ff */
[----:B-1----:R-:W-:-:S04]  /*12b00*/  FFMA.FTZ R7, R235, UR23, -R2 ;  /* 0x00000017eb077c23 */ /* 0x002fc80008010802 */
[----:B------:R1:W-:Y:S02]  /*12b10*/  MUFU.EX2 R189, R7 ;  /* 0x0000000700bd7308 */ /* 0x0003e40000000800 */
[C---:B------:R-:W-:Y:S06]  /*12b20*/  HMMA.16816.F32 R140, R8.reuse, R16, R140 ;  /* 0x00000010088c723c */ /* 0x040fec000000188c */
        /* <DEDUP_REMOVED lines=17> */
[----:B------:R3:W4:Y:S08]  /*12c40*/  MUFU.EX2 R184, R7 ;  /* 0x0000000700b87308 */ /* 0x0007300000000800 */
[----:B------:R-:W-:Y:S01]  /*12c50*/  MUFU.EX2 R224, R8 ;  /* 0x0000000800e07308 */ /* 0x000fe20000000800 */
[----:B---3--:R-:W-:-:S07]  /*12c60*/  FFMA.FTZ R7, R234, UR23, -R0 ;  /* 0x00000017ea077c23 */ /* 0x008fce0008010800 */
[----:B------:R3:W1:Y:S02]  /*12c70*/  MUFU.EX2 R186, R7 ;  /* 0x0000000700ba7308 */ /* 0x0006640000000800 */
[----:B---3--:R-:W-:-:S06]  /*12c80*/  FFMA.FTZ R7, R132, UR23, -R3 ;  /* 0x0000001784077c23 */ /* 0x008fcc0008010803 */
[----:B------:R3:W-:Y:S01]  /*12c90*/  MUFU.EX2 R185, R7 ;  /* 0x0000000700b97308 */ /* 0x0007e20000000800 */
[----:B--2---:R-:W-:Y:S02]  /*12ca0*/  F2FP.F16.F32.PACK_AB R8, R187, R182 ;  /* 0x000000b6bb08723e */ /* 0x004fe400000000ff */
[----:B----4-:R-:W-:Y:S01]  /*12cb0*/  F2FP.F16.F32.PACK_AB R9, R184, R180 ;  /* 0x000000b4b809723e */ /* 0x010fe200000000ff */
[----:B---3--:R-:W-:-:S04]  /*12cc0*/  FFMA.FTZ R7, R130, UR23, -R3 ;  /* 0x0000001782077c23 */ /* 0x008fc80008010803 */
[----:B------:R2:W3:Y:S01]  /*12cd0*/  MUFU.EX2 R132, R7 ;  /* 0x0000000700847308 */ /* 0x0004e20000000800 */
[----:B------:R-:W-:Y:S02]  /*12ce0*/  F2FP.F16.F32.PACK_AB R10, R225, R189 ;  /* 0x000000bde10a723e */ /* 0x000fe400000000ff */
[----:B-1----:R-:W-:Y:S01]  /*12cf0*/  F2FP.F16.F32.PACK_AB R11, R224, R186 ;  /* 0x000000bae00b723e */ /* 0x002fe200000000ff */
[----:B------:R-:W-:Y:S02]  /*12d00*/  IMAD.MOV.U32 R130, RZ, RZ, R38 ;  /* 0x000000ffff827224 */ /* 0x000fe400078e0026 */
[----:B--2---:R-:W-:-:S04]  /*12d10*/  FFMA.FTZ R7, R127, UR23, -R4 ;  /* 0x000000177f077c23 */ /* 0x004fc80008010804 */
[----:B------:R1:W-:Y:S01]  /*12d20*/  MUFU.EX2 R129, R7 ;  /* 0x0000000700817308 */ /* 0x0003e20000000800 */
[----:B------:R-:W-:Y:S01]  /*12d30*/  HMMA.16816.F32 R32, R8, R24, R32 ;  /* 0x000000180820723c */ /* 0x000fe20000001820 */
[----:B------:R-:W-:-:S05]  /*12d40*/  MOV R138, R221 ;  /* 0x000000dd008a7202 */ /* 0x000fca0000000f00 */
[----:B------:R-:W-:Y:S01]  /*12d50*/  HMMA.16816.F32 R28, R8, R26, R28 ;  /* 0x0000001a081c723c */ /* 0x000fe2000000181c */
[----:B-1----:R-:W-:-:S04]  /*12d60*/  FFMA.FTZ R7, R125, UR23, -R4 ;  /* 0x000000177d077c23 */ /* 0x002fc80008010804 */
[----:B------:R1:W2:Y:S01]  /*12d70*/  MUFU.EX2 R131, R7 ;  /* 0x0000000700837308 */ /* 0x0002a20000000800 */
        /* <DEDUP_REMOVED lines=14> */
[----:B------:R3:W-:Y:S01]  /*12e60*/  STL [R1+0x128], R109 ;  /* 0x0001286d01007387 */ /* 0x0007e20000100800 */
[----:B------:R-:W-:Y:S01]  /*12e70*/  MOV R39, R77 ;  /* 0x0000004d00277202 */ /* 0x000fe20000000f00 */
[----:B------:R-:W-:Y:S01]  /*12e80*/  IMAD.MOV.U32 R38, RZ, RZ, R76 ;  /* 0x000000ffff267224 */ /* 0x000fe200078e004c */
[----:B------:R-:W-:Y:S01]  /*12e90*/  MOV R213, R78 ;  /* 0x0000004e00d57202 */ /* 0x000fe20000000f00 */
[----:B------:R-:W-:Y:S01]  /*12ea0*/  IMAD.MOV.U32 R139, RZ, RZ, R223 ;  /* 0x000000ffff8b7224 */ /* 0x000fe200078e00df */
[----:B------:R-:W-:Y:S01]  /*12eb0*/  HMMA.16816.F32 R140, R8, R24, R140 ;  /* 0x00000018088c723c */ /* 0x000fe2000000188c */
[----:B------:R-:W-:Y:S01]  /*12ec0*/  IMAD.MOV.U32 R136, RZ, RZ, R222 ;  /* 0x000000ffff887224 */ /* 0x000fe200078e00de */
[----:B------:R-:W-:-:S02]  /*12ed0*/  MOV R151, R200 ;  /* 0x000000c800977202 */ /* 0x000fc40000000f00 */
[----:B------:R-:W-:Y:S01]  /*12ee0*/  MOV R137, R216 ;  /* 0x000000d800897202 */ /* 0x000fe20000000f00 */
[----:B------:R-:W-:Y:S01]  /*12ef0*/  IMAD.MOV.U32 R149, RZ, RZ, R61 ;  /* 0x000000ffff957224 */ /* 0x000fe200078e003d */
[----:B------:R-:W-:Y:S01]  /*12f00*/  HMMA.16816.F32 R144, R8, R26, R144 ;  /* 0x0000001a0890723c */ /* 0x000fe20000001890 */
[----:B------:R-:W-:Y:S01]  /*12f10*/  LDSM.16.MT88.4 R24, [R219+0x9000] ;  /* 0x00900000db18783b */ /* 0x000fe20000004200 */
[----:B-1----:R-:W-:-:S04]  /*12f20*/  FFMA.FTZ R7, R128, UR23, -R3 ;  /* 0x0000001780077c23 */ /* 0x002fc80008010803 */
[C---:B------:R-:W-:Y:S01]  /*12f30*/  HMMA.16816.F32 R156, R8.reuse, R20, R156 ;  /* 0x00000014089c723c */ /* 0x040fe2000000189c */
[----:B--2---:R-:W-:Y:S01]  /*12f40*/  MOV R119, R131 ;  /* 0x0000008300777202 */ /* 0x004fe20000000f00 */
[----:B------:R-:W-:Y:S01]  /*12f50*/  IMAD.MOV.U32 R153, RZ, RZ, R56 ;  /* 0x000000ffff997224 */ /* 0x000fe200078e0038 */
[----:B------:R-:W-:Y:S01]  /*12f60*/  MOV R150, R63 ;  /* 0x0000003f00967202 */ /* 0x000fe20000000f00 */
[----:B------:R-:W-:Y:S01]  /*12f70*/  IMAD.MOV.U32 R167, RZ, RZ, R62 ;  /* 0x000000ffffa77224 */ /* 0x000fe200078e003e */
[----:B------:R-:W-:Y:S01]  /*12f80*/  MOV R155, R60 ;  /* 0x0000003c009b7202 */ /* 0x000fe20000000f00 */
[C---:B------:R-:W-:Y:S01]  /*12f90*/  HMMA.16816.F32 R160, R8.reuse, R22, R160 ;  /* 0x0000001608a0723c */ /* 0x040fe200000018a0 */
[----:B------:R-:W1:Y:S01]  /*12fa0*/  LDSM.16.MT88.4 R20, [R217+0x9000] ;  /* 0x00900000d914783b */ /* 0x000e620000004200 */
[----:B---3--:R-:W-:Y:S02]  /*12fb0*/  MOV R109, R79 ;  /* 0x0000004f006d7202 */ /* 0x008fe40000000f00 */
[----:B------:R-:W-:Y:S01]  /*12fc0*/  MOV R154, R59 ;  /* 0x0000003b009a7202 */ /* 0x000fe20000000f00 */
[----:B------:R-:W2:Y:S01]  /*12fd0*/  LDL.LU R164, [R1+0x80] ;  /* 0x0000800001a47983 */ /* 0x000ea20000300800 */
[----:B------:R-:W-:Y:S01]  /*12fe0*/  HMMA.16816.F32 R172, R8, R16, R172 ;  /* 0x0000001008ac723c */ /* 0x000fe200000018ac */
[----:B------:R-:W-:-:S02]  /*12ff0*/  MOV R152, R57 ;  /* 0x0000003900987202 */ /* 0x000fc40000000f00 */
[----:B------:R-:W-:Y:S01]  /*13000*/  MOV R166, R58 ;  /* 0x0000003a00a67202 */ /* 0x000fe20000000f00 */
[----:B------:R-:W3:Y:S02]  /*13010*/  LDL.LU R165, [R1+0x84] ;  /* 0x0000840001a57983 */ /* 0x000ee40000300800 */
[C---:B------:R-:W-:Y:S02]  /*13020*/  HMMA.16816.F32 R176, R8.reuse, R18, R176 ;  /* 0x0000001208b0723c */ /* 0x040fe400000018b0 */
[----:B------:R-:W4:Y:S04]  /*13030*/  LDSM.16.MT88.4 R16, [R220+0x9000] ;  /* 0x00900000dc10783b */ /* 0x000f280000004200 */
[C---:B------:R-:W-:Y:S06]  /*13040*/  HMMA.16816.F32 R76, R8.reuse, R12, R192 ;  /* 0x0000000c084c723c */ /* 0x040fec00000018c0 */
[----:B------:R-:W-:Y:S01]  /*13050*/  HMMA.16816.F32 R196, R8, R14, R196 ;  /* 0x0000000e08c4723c */ /* 0x000fe200000018c4 */
[----:B------:R1:W4:Y:S01]  /*13060*/  MUFU.EX2 R8, R7 ;  /* 0x0000000700087308 */ /* 0x0003220000000800 */
[----:B------:R-:W4:Y:S01]  /*13070*/  LDSM.16.MT88.4 R12, [R218+0x9000] ;  /* 0x00900000da0c783b */ /* 0x000f220000004200 */
        /* <DEDUP_REMOVED lines=13> */
[----:B------:R1:W-:Y:S01]  /*13150*/  MUFU.EX2 R222, R7 ;  /* 0x0000000700de7308 */ /* 0x0003e20000000800 */
[----:B------:R-:W-:Y:S01]  /*13160*/  MOV R215, R129 ;  /* 0x0000008100d77202 */ /* 0x000fe20000000f00 */
[----:B-1----:R-:W-:-:S06]  /*13170*/  FFMA.FTZ R7, R121, UR23, -R0 ;  /* 0x0000001779077c23 */ /* 0x002fcc0008010800 */
[----:B------:R1:W4:Y:S02]  /*13180*/  MUFU.EX2 R200, R7 ;  /* 0x0000000700c87308 */ /* 0x0003240000000800 */
[----:B-1----:R-:W-:-:S06]  /*13190*/  FFMA.FTZ R7, R126, UR23, -R3 ;  /* 0x000000177e077c23 */ /* 0x002fcc0008010803 */
[----:B------:R1:W2:Y:S01]  /*131a0*/  MUFU.EX2 R192, R7 ;  /* 0x0000000700c07308 */ /* 0x0002a20000000800 */
[----:B----4-:R-:W-:Y:S02]  /*131b0*/  IMAD.MOV.U32 R229, RZ, RZ, R8 ;  /* 0x000000ffffe57224 */ /* 0x010fe400078e0008 */
[----:B-1----:R-:W-:-:S05]  /*131c0*/  FFMA.FTZ R7, R124, UR23, -R3 ;  /* 0x000000177c077c23 */ /* 0x002fca0008010803 */
[----:B------:R1:W-:Y:S01]  /*131d0*/  MUFU.EX2 R129, R7 ;  /* 0x0000000700817308 */ /* 0x0003e20000000800 */
[----:B------:R-:W-:Y:S02]  /*131e0*/  F2FP.F16.F32.PACK_AB R8, R212, R195 ;  /* 0x000000c3d408723e */ /* 0x000fe400000000ff */
[----:B------:R-:W-:Y:S02]  /*131f0*/  F2FP.F16.F32.PACK_AB R9, R194, R193 ;  /* 0x000000c1c209723e */ /* 0x000fe400000000ff */
[----:B------:R-:W-:Y:S01]  /*13200*/  F2FP.F16.F32.PACK_AB R10, R201, R223 ;  /* 0x000000dfc90a723e */ /* 0x000fe200000000ff */
[----:B-1----:R-:W-:-:S04]  /*13210*/  FFMA.FTZ R7, R120, UR23, -R3 ;  /* 0x0000001778077c23 */ /* 0x002fc80008010803 */
[----:B------:R1:W4:Y:S01]  /*13220*/  MUFU.EX2 R216, R7 ;  /* 0x0000000700d87308 */ /* 0x0003220000000800 */
[----:B------:R-:W-:-:S07]  /*13230*/  F2FP.F16.F32.PACK_AB R11, R200, R222 ;  /* 0x000000dec80b723e */ /* 0x000fce00000000ff */
[C---:B------:R-:W-:Y:S06]  /*13240*/  HMMA.16816.F32 R60, R8.reuse, R20, R32 ;  /* 0x00000014083c723c */ /* 0x040fec0000001820 */
[----:B------:R-:W-:Y:S01]  /*13250*/  HMMA.16816.F32 R56, R8, R22, R28 ;  /* 0x000000160838723c */ /* 0x000fe2000000181c */
[----:B-1----:R-:W-:-:S05]  /*13260*/  FFMA.FTZ R7, R118, UR23, -R2 ;  /* 0x0000001776077c23 */ /* 0x002fca0008010802 */
[C---:B------:R-:W-:Y:S01]  /*13270*/  HMMA.16816.F32 R52, R8.reuse, R16, R52 ;  /* 0x000000100834723c */ /* 0x040fe20000001834 */
[----:B------:R1:W-:Y:S05]  /*13280*/  MUFU.EX2 R202, R7 ;  /* 0x0000000700ca7308 */ /* 0x0003ea0000000800 */
[C---:B------:R-:W-:Y:S06]  /*13290*/  HMMA.16816.F32 R48, R8.reuse, R18, R48 ;  /* 0x000000120830723c */ /* 0x040fec0000001830 */
[C---:B------:R-:W-:Y:S06]  /*132a0*/  HMMA.16816.F32 R44, R8.reuse, R12, R44 ;  /* 0x0000000c082c723c */ /* 0x040fec000000182c */
[C---:B------:R-:W-:Y:S06]  /*132b0*/  HMMA.16816.F32 R40, R8.reuse, R14, R40 ;  /* 0x0000000e0828723c */ /* 0x040fec0000001828 */
[C---:B------:R-:W-:Y:S06]  /*132c0*/  HMMA.16816.F32 R32, R8.reuse, R24, R72 ;  /* 0x000000180820723c */ /* 0x040fec0000001848 */
[----:B------:R-:W-:Y:S01]  /*132d0*/  HMMA.16816.F32 R28, R8, R26, R68 ;  /* 0x0000001a081c723c */ /* 0x000fe20000001844 */
[----:B-1----:R-:W-:Y:S01]  /*132e0*/  FFMA.FTZ R7, R114, UR23, -R2 ;  /* 0x0000001772077c23 */ /* 0x002fe20008010802 */
[----:B------:R-:W-:Y:S01]  /*132f0*/  MOV R118, R82 ;  /* 0x0000005200767202 */ /* 0x000fe20000000f00 */
[----:B------:R-:W-:Y:S01]  /*13300*/  IMAD.MOV.U32 R72, RZ, RZ, R91 ;  /* 0x000000ffff487224 */ /* 0x000fe200078e005b */
[----:B------:R-:W-:-:S03]  /*13310*/  MOV R74, R38 ;  /* 0x00000026004a7202 */ /* 0x000fc60000000f00 */
[----:B------:R-:W-:Y:S02]  /*13320*/  F2FP.F16.F32.PACK_AB R8, R119, R215 ;  /* 0x000000d77708723e */ /* 0x000fe400000000ff */
[----:B--2---:R-:W-:Y:S02]  /*13330*/  F2FP.F16.F32.PACK_AB R9, R192, R229 ;  /* 0x000000e5c009723e */ /* 0x004fe400000000ff */
[----:B------:R-:W-:Y:S02]  /*13340*/  F2FP.F16.F32.PACK_AB R10, R221, R214 ;  /* 0x000000d6dd0a723e */ /* 0x000fe400000000ff */
[----:B----4-:R-:W-:Y:S01]  /*13350*/  F2FP.F16.F32.PACK_AB R11, R216, R129 ;  /* 0x00000081d80b723e */ /* 0x010fe200000000ff */
[----:B------:R1:W2:Y:S01]  /*13360*/  MUFU.EX2 R122, R7 ;  /* 0x00000007007a7308 */ /* 0x0002a20000000800 */
[----:B------:R-:W-:Y:S01]  /*13370*/  MOV R124, R138 ;  /* 0x0000008a007c7202 */ /* 0x000fe20000000f00 */
[----:B------:R-:W-:Y:S01]  /*13380*/  IMAD.MOV.U32 R231, RZ, RZ, R152 ;  /* 0x000000ffffe77224 */ /* 0x000fe200078e0098 */
[----:B------:R-:W-:Y:S01]  /*13390*/  MOV R121, R136 ;  /* 0x0000008800797202 */ /* 0x000fe20000000f00 */
[----:B------:R-:W-:Y:S01]  /*133a0*/  IMAD.MOV.U32 R128, RZ, RZ, R213 ;  /* 0x000000ffff807224 */ /* 0x000fe200078e00d5 */
[----:B------:R-:W-:Y:S01]  /*133b0*/  MOV R127, R6 ;  /* 0x00000006007f7202 */ /* 0x000fe20000000f00 */
[----:B------:R-:W-:Y:S01]  /*133c0*/  HMMA.16816.F32 R176, R8, R14, R176 ;  /* 0x0000000e08b0723c */ /* 0x000fe200000018b0 */
        /* <DEDUP_REMOVED lines=9> */
[----:B------:R-:W4:Y:S01]  /*13460*/  LDSM.16.MT88.4 R68, [R219+0x9800] ;  /* 0x00980000db44783b */ /* 0x000f220000004200 */
[----:B-1----:R-:W-:Y:S01]  /*13470*/  FFMA.FTZ R7, R66, UR23, -R2 ;  /* 0x0000001742077c23 */ /* 0x002fe20008010802 */
[----:B------:R-:W-:-:S02]  /*13480*/  MOV R66, R118 ;  /* 0x0000007600427202 */ /* 0x000fc40000000f00 */
[----:B------:R-:W-:Y:S01]  /*13490*/  MOV R118, R15 ;  /* 0x0000000f00767202 */ /* 0x000fe20000000f00 */
[----:B------:R-:W-:Y:S01]  /*134a0*/  IMAD.MOV.U32 R15, RZ, RZ, R72 ;  /* 0x000000ffff0f7224 */ /* 0x000fe200078e0048 */
[----:B------:R-:W-:Y:S02]  /*134b0*/  MOV R72, R74 ;  /* 0x0000004a00487202 */ /* 0x000fe40000000f00 */
[----:B------:R-:W-:Y:S02]  /*134c0*/  MOV R74, R124 ;  /* 0x0000007c004a7202 */ /* 0x000fe40000000f00 */
[----:B------:R-:W-:Y:S01]  /*134d0*/  MOV R124, R121 ;  /* 0x00000079007c7202 */ /* 0x000fe20000000f00 */
[----:B------:R-:W-:Y:S02]  /*134e0*/  IMAD.MOV.U32 R121, RZ, RZ, R231 ;  /* 0x000000ffff797224 */ /* 0x000fe400078e00e7 */
[----:B------:R-:W3:Y:S01]  /*134f0*/  LDL.LU R231, [R1+0x44] ;  /* 0x0000440001e77983 */ /* 0x000ee20000300800 */
[----:B------:R1:W-:Y:S01]  /*13500*/  MUFU.EX2 R213, R7 ;  /* 0x0000000700d57308 */ /* 0x0003e20000000800 */
[----:B------:R-:W-:Y:S01]  /*13510*/  MOV R114, R80 ;  /* 0x0000005000727202 */ /* 0x000fe20000000f00 */
[----:B-1----:R-:W-:-:S06]  /*13520*/  FFMA.FTZ R7, R107, UR23, -R2 ;  /* 0x000000176b077c23 */ /* 0x002fcc0008010802 */
[----:B------:R1:W-:Y:S01]  /*13530*/  MUFU.EX2 R6, R7 ;  /* 0x0000000700067308 */ /* 0x0003e20000000800 */
[----:B------:R-:W-:Y:S01]  /*13540*/  HMMA.16816.F32 R172, R8, R12, R172 ;  /* 0x0000000c08ac723c */ /* 0x000fe200000018ac */
[----:B------:R-:W-:Y:S02]  /*13550*/  IMAD.MOV.U32 R14, RZ, RZ, R84 ;  /* 0x000000ffff0e7224 */ /* 0x000fe400078e0054 */
[----:B-1----:R-:W-:-:S04]  /*13560*/  FFMA.FTZ R7, R117, UR23, -R0 ;  /* 0x0000001775077c23 */ /* 0x002fc80008010800 */
[----:B------:R1:W-:Y:S01]  /*13570*/  MUFU.EX2 R123, R7 ;  /* 0x00000007007b7308 */ /* 0x0003e20000000800 */
[----:B------:R-:W-:Y:S02]  /*13580*/  MOV R13, R88 ;  /* 0x00000058000d7202 */ /* 0x000fe40000000f00 */
[----:B------:R-:W-:Y:S01]  /*13590*/  MOV R232, R167 ;  /* 0x000000a700e87202 */ /* 0x000fe20000000f00 */
[----:B-1----:R-:W-:-:S04]  /*135a0*/  FFMA.FTZ R7, R81, UR23, -R0 ;  /* 0x0000001751077c23 */ /* 0x002fc80008010800 */
[----:B------:R1:W4:Y:S02]  /*135b0*/  MUFU.EX2 R125, R7 ;  /* 0x00000007007d7308 */ /* 0x0003240000000800 */
[----:B-1----:R-:W-:-:S06]  /*135c0*/  FFMA.FTZ R7, R105, UR23, -R0 ;  /* 0x0000001769077c23 */ /* 0x002fcc0008010800 */
[----:B------:R1:W-:Y:S02]  /*135d0*/  MUFU.EX2 R5, R7 ;  /* 0x0000000700057308 */ /* 0x0003e40000000800 */
[----:B-1----:R-:W-:Y:S01]  /*135e0*/  FFMA.FTZ R7, R114, UR23, -R4 ;  /* 0x0000001772077c23 */ /* 0x002fe20008010804 */
        /* <DEDUP_REMOVED lines=9> */
[----:B------:R1:W-:Y:S02]  /*13680*/  MUFU.EX2 R234, R7 ;  /* 0x0000000700ea7308 */ /* 0x0003e40000000800 */
[----:B-1----:R-:W-:Y:S01]  /*13690*/  FFMA.FTZ R7, R66, UR23, -R4 ;  /* 0x0000001742077c23 */ /* 0x002fe20008010804 */
[----:B------:R-:W-:Y:S01]  /*136a0*/  MOV R66, R118 ;  /* 0x0000007600427202 */ /* 0x000fe20000000f00 */
[----:B------:R-:W-:Y:S01]  /*136b0*/  IMAD.MOV.U32 R118, RZ, RZ, R15 ;  /* 0x000000ffff767224 */ /* 0x000fe200078e000f */
[----:B------:R-:W-:Y:S02]  /*136c0*/  MOV R15, R72 ;  /* 0x00000048000f7202 */ /* 0x000fe40000000f00 */
[----:B------:R-:W-:Y:S01]  /*136d0*/  MOV R72, R74 ;  /* 0x0000004a00487202 */ /* 0x000fe20000000f00 */
[----:B------:R-:W-:Y:S01]  /*136e0*/  IMAD.MOV.U32 R74, RZ, RZ, R124 ;  /* 0x000000ffff4a7224 */ /* 0x000fe200078e007c */
[----:B------:R-:W-:-:S02]  /*136f0*/  MOV R124, R121 ;  /* 0x00000079007c7202 */ /* 0x000fc40000000f00 */
[----:B---3--:R-:W-:Y:S02]  /*13700*/  MOV R121, R231 ;  /* 0x000000e700797202 */ /* 0x008fe40000000f00 */
[----:B------:R-:W3:Y:S01]  /*13710*/  LDL.LU R231, [R1+0x48] ;  /* 0x0000480001e77983 */ /* 0x000ee20000300800 */
        /* <DEDUP_REMOVED lines=16> */
[----:B---3--:R-:W-:-:S02]  /*13820*/  MOV R126, R231 ;  /* 0x000000e7007e7202 */ /* 0x008fc40000000f00 */
[----:B------:R-:W3:Y:S01]  /*13830*/  LDL.LU R231, [R1+0x30] ;  /* 0x0000300001e77983 */ /* 0x000ee20000300800 */
[----:B------:R-:W-:Y:S01]  /*13840*/  FFMA.FTZ R12, R110, UR23, -R0 ;  /* 0x000000176e0c7c23 */ /* 0x000fe20008010800 */
[----:B------:R-:W-:Y:S01]  /*13850*/  IMAD.MOV.U32 R110, RZ, RZ, R107 ;  /* 0x000000ffff6e7224 */ /* 0x000fe200078e006b */
[----:B------:R-:W-:Y:S02]  /*13860*/  MOV R107, R114 ;  /* 0x00000072006b7202 */ /* 0x000fe40000000f00 */
[----:B------:R-:W-:Y:S01]  /*13870*/  MOV R114, R14 ;  /* 0x0000000e00727202 */ /* 0x000fe20000000f00 */
[----:B------:R-:W-:Y:S01]  /*13880*/  IMAD.MOV.U32 R14, RZ, RZ, R13 ;  /* 0x000000ffff0e7224 */ /* 0x000fe200078e000d */
[----:B------:R-:W-:Y:S02]  /*13890*/  MOV R13, R73 ;  /* 0x00000049000d7202 */ /* 0x000fe40000000f00 */
[----:B------:R-:W-:Y:S01]  /*138a0*/  MOV R73, R120 ;  /* 0x0000007800497202 */ /* 0x000fe20000000f00 */
[----:B------:R-:W-:-:S02]  /*138b0*/  IMAD.MOV.U32 R120, RZ, RZ, R126 ;  /* 0x000000ffff787224 */ /* 0x000fc400078e007e */
[----:B------:R-:W-:Y:S01]  /*138c0*/  IMAD.MOV.U32 R117, RZ, RZ, R66 ;  /* 0x000000ffff757224 */ /* 0x000fe200078e0042 */
[----:B------:R-:W-:Y:S02]  /*138d0*/  MOV R66, R118 ;  /* 0x0000007600427202 */ /* 0x000fe40000000f00 */
[----:B------:R-:W-:Y:S02]  /*138e0*/  MOV R236, R83 ;  /* 0x0000005300ec7202 */ /* 0x000fe40000000f00 */
[----:B------:R-:W-:Y:S01]  /*138f0*/  MOV R118, R15 ;  /* 0x0000000f00767202 */ /* 0x000fe20000000f00 */
[----:B------:R-:W-:Y:S01]  /*13900*/  IMAD.MOV.U32 R15, RZ, RZ, R72 ;  /* 0x000000ffff0f7224 */ /* 0x000fe200078e0048 */
[----:B------:R-:W-:Y:S02]  /*13910*/  MOV R72, R74 ;  /* 0x0000004a00487202 */ /* 0x000fe40000000f00 */
[----:B------:R-:W-:Y:S02]  /*13920*/  MOV R74, R124 ;  /* 0x0000007c004a7202 */ /* 0x000fe40000000f00 */
[----:B---3--:R-:W-:-:S02]  /*13930*/  MOV R126, R231 ;  /* 0x000000e7007e7202 */ /* 0x008fc40000000f00 */
[----:B------:R-:W3:Y:S01]  /*13940*/  LDL.LU R231, [R1+0x28] ;  /* 0x0000280001e77983 */ /* 0x000ee20000300800 */
[----:B------:R-:W-:Y:S01]  /*13950*/  IMAD.MOV.U32 R124, RZ, RZ, R230 ;  /* 0x000000ffff7c7224 */ /* 0x000fe200078e00e6 */
[----:B------:R-:W-:Y:S02]  /*13960*/  MOV R230, R236 ;  /* 0x000000ec00e67202 */ /* 0x000fe40000000f00 */
[----:B------:R1:W-:Y:S01]  /*13970*/  MUFU.EX2 R236, R7 ;  /* 0x0000000700ec7308 */ /* 0x0003e20000000800 */
        /* <DEDUP_REMOVED lines=9> */
[----:B------:R-:W-:Y:S02]  /*13a10*/  IMAD.MOV.U32 R230, RZ, RZ, R237 ;  /* 0x000000ffffe67224 */ /* 0x000fe400078e00ed */
[----:B------:R1:W-:Y:S02]  /*13a20*/  MUFU.EX2 R237, R7 ;  /* 0x0000000700ed7308 */ /* 0x0003e40000000800 */
        /* <DEDUP_REMOVED lines=9> */
[----:B------:R-:W3:Y:S01]  /*13ac0*/  LDL.LU R231, [R1+0x20] ;  /* 0x0000200001e77983 */ /* 0x000ee20000300800 */
        /* <DEDUP_REMOVED lines=9> */
[----:B------:R1:W-:Y:S01]  /*13b60*/  MUFU.EX2 R239, R7 ;  /* 0x0000000700ef7308 */ /* 0x0003e20000000800 */
[----:B------:R-:W-:-:S07]  /*13b70*/  MOV R244, R90 ;  /* 0x0000005a00f47202 */ /* 0x000fce0000000f00 */
[----:B------:R2:W4:Y:S01]  /*13b80*/  MUFU.EX2 R205, R12 ;  /* 0x0000000c00cd7308 */ /* 0x0005220000000800 */
[----:B-1----:R-:W-:Y:S01]  /*13b90*/  FFMA.FTZ R7, R105, UR23, -R4 ;  /* 0x0000001769077c23 */ /* 0x002fe20008010804 */
[----:B------:R-:W-:Y:S01]  /*13ba0*/  MOV R105, R117 ;  /* 0x0000007500697202 */ /* 0x000fe20000000f00 */
[----:B------:R-:W-:Y:S01]  /*13bb0*/  IMAD.MOV.U32 R117, RZ, RZ, R66 ;  /* 0x000000ffff757224 */ /* 0x000fe200078e0042 */
[----:B------:R-:W-:Y:S02]  /*13bc0*/  MOV R66, R118 ;  /* 0x0000007600427202 */ /* 0x000fe40000000f00 */
[----:B------:R-:W-:Y:S01]  /*13bd0*/  MOV R118, R15 ;  /* 0x0000000f00767202 */ /* 0x000fe20000000f00 */
[----:B------:R-:W-:Y:S01]  /*13be0*/  IMAD.MOV.U32 R15, RZ, RZ, R72 ;  /* 0x000000ffff0f7224 */ /* 0x000fe200078e0048 */
[----:B------:R-:W-:Y:S01]  /*13bf0*/  MOV R72, R74 ;  /* 0x0000004a00487202 */ /* 0x000fe20000000f00 */
[----:B--2---:R-:W-:Y:S01]  /*13c00*/  IMAD.MOV.U32 R12, RZ, RZ, R110 ;  /* 0x000000ffff0c7224 */ /* 0x004fe200078e006e */
[----:B------:R-:W-:Y:S01]  /*13c10*/  MOV R74, R124 ;  /* 0x0000007c004a7202 */ /* 0x000fe20000000f00 */
[----:B------:R-:W-:Y:S01]  /*13c20*/  IMAD.MOV.U32 R124, RZ, RZ, R230 ;  /* 0x000000ffff7c7224 */ /* 0x000fe200078e00e6 */
[----:B------:R-:W-:-:S02]  /*13c30*/  MOV R110, R107 ;  /* 0x0000006b006e7202 */ /* 0x000fc40000000f00 */
[----:B------:R-:W-:Y:S02]  /*13c40*/  MOV R230, R244 ;  /* 0x000000f400e67202 */ /* 0x000fe40000000f00 */
[----:B------:R-:W-:Y:S01]  /*13c50*/  MOV R107, R114 ;  /* 0x00000072006b7202 */ /* 0x000fe20000000f00 */
[----:B------:R1:W-:Y:S01]  /*13c60*/  MUFU.EX2 R244, R7 ;  /* 0x0000000700f47308 */ /* 0x0003e20000000800 */
        /* <DEDUP_REMOVED lines=21> */
[----:B---3--:R-:W-:Y:S02]  /*13dc0*/  MOV R126, R231 ;  /* 0x000000e7007e7202 */ /* 0x008fe40000000f00 */
[----:B------:R-:W2:Y:S03]  /*13dd0*/  LDL.LU R231, [R1+0x18] ;  /* 0x0000180001e77983 */ /* 0x000ea60000300800 */
[----:B------:R-:W-:Y:S01]  /*13de0*/  IMAD.MOV.U32 R124, RZ, RZ, R126 ;  /* 0x000000ffff7c7224 */ /* 0x000fe200078e007e */
[----:B------:R-:W-:-:S02]  /*13df0*/  MOV R126, R230 ;  /* 0x000000e6007e7202 */ /* 0x000fc40000000f00 */
[----:B------:R-:W3:Y:S01]  /*13e00*/  LDL.LU R230, [R1+0x14] ;  /* 0x0000140001e67983 */ /* 0x000ee20000300800 */
[C---:B------:R-:W-:Y:S06]  /*13e10*/  HMMA.16816.F32 R140, R8.reuse, R20, R140 ;  /* 0x00000014088c723c */ /* 0x040fec000000188c */
[C---:B------:R-:W-:Y:S06]  /*13e20*/  HMMA.16816.F32 R144, R8.reuse, R22, R144 ;  /* 0x000000160890723c */ /* 0x040fec0000001890 */
[C---:B------:R-:W-:Y:S06]  /*13e30*/  HMMA.16816.F32 R156, R8.reuse, R16, R156 ;  /* 0x00000010089c723c */ /* 0x040fec000000189c */
[C---:B------:R-:W-:Y:S06]  /*13e40*/  HMMA.16816.F32 R160, R8.reuse, R18, R160 ;  /* 0x0000001208a0723c */ /* 0x040fec00000018a0 */
[C---:B------:R-:W-:Y:S06]  /*13e50*/  HMMA.16816.F32 R76, R8.reuse, R24, R76 ;  /* 0x00000018084c723c */ /* 0x040fec000000184c */
[----:B------:R-:W-:Y:S01]  /*13e60*/  HMMA.16816.F32 R196, R8, R26, R196 ;  /* 0x0000001a08c4723c */ /* 0x000fe200000018c4 */
[----:B------:R-:W-:Y:S01]  /*13e70*/  FFMA.FTZ R92, R164, R37, R92 ;  /* 0x00000025a45c7223 */ /* 0x000fe2000001005c */
[----:B------:R-:W-:Y:S01]  /*13e80*/  FFMA.FTZ R93, R165, R36, R93 ;  /* 0x00000024a55d7223 */ /* 0x000fe2000001005d */
[----:B------:R-:W-:Y:S01]  /*13e90*/  MOV R109, R39 ;  /* 0x00000027006d7202 */ /* 0x000fe20000000f00 */
[----:B------:R-:W1:Y:S03]  /*13ea0*/  LDSM.16.MT88.4 R16, [R217+0x9800] ;  /* 0x00980000d910783b */ /* 0x000e660000004200 */
[----:B------:R-:W-:Y:S01]  /*13eb0*/  F2FP.F16.F32.PACK_AB R8, R122, R202 ;  /* 0x000000ca7a08723e */ /* 0x000fe200000000ff */
[----:B------:R-:W1:Y:S01]  /*13ec0*/  LDSM.16.MT88.4 R20, [R220+0x9800] ;  /* 0x00980000dc14783b */ /* 0x000e620000004200 */
[----:B----4-:R-:W-:-:S02]  /*13ed0*/  F2FP.F16.F32.PACK_AB R9, R125, R123 ;  /* 0x0000007b7d09723e */ /* 0x010fc400000000ff */
[----:B------:R-:W-:Y:S01]  /*13ee0*/  F2FP.F16.F32.PACK_AB R10, R6, R213 ;  /* 0x000000d5060a723e */ /* 0x000fe200000000ff */
[----:B------:R-:W4:Y:S01]  /*13ef0*/  LDSM.16.MT88.4 R36, [R218+0x9800] ;  /* 0x00980000da24783b */ /* 0x000f220000004200 */
[----:B------:R-:W-:-:S07]  /*13f00*/  F2FP.F16.F32.PACK_AB R11, R5, R205 ;  /* 0x000000cd050b723e */ /* 0x000fce00000000ff */
[----:B------:R-:W-:Y:S01]  /*13f10*/  HMMA.16816.F32 R84, R8, R68, R32 ;  /* 0x000000440854723c */ /* 0x000fe20000001820 */
        /* <DEDUP_REMOVED lines=17> */
[----:B---3--:R-:W-:Y:S01]  /*14030*/  MOV R126, R230 ;  /* 0x000000e6007e7202 */ /* 0x008fe20000000f00 */
[----:B------:R-:W-:Y:S02]  /*14040*/  IMAD.MOV.U32 R230, RZ, RZ, R128 ;  /* 0x000000ffffe67224 */ /* 0x000fe400078e0080 */
[----:B------:R-:W3:Y:S01]  /*14050*/  LDL.LU R128, [R1+0x10] ;  /* 0x0000100001807983 */ /* 0x000ee20000300800 */
[----:B------:R1:W-:Y:S01]  /*14060*/  MUFU.EX2 R35, R7 ;  /* 0x0000000700237308 */ /* 0x0003e20000000800 */
[----:B------:R-:W-:Y:S01]  /*14070*/  HMMA.16816.F32 R80, R8, R70, R28 ;  /* 0x000000460850723c */ /* 0x000fe2000000181c */
[----:B-1----:R-:W-:Y:S01]  /*14080*/  FFMA.FTZ R7, R12, UR23, -R4 ;  /* 0x000000170c077c23 */ /* 0x002fe20008010804 */
[----:B------:R-:W-:Y:S02]  /*14090*/  MOV R12, R105 ;  /* 0x00000069000c7202 */ /* 0x000fe40000000f00 */
[----:B------:R-:W-:-:S03]  /*140a0*/  MOV R105, R110 ;  /* 0x0000006e00697202 */ /* 0x000fc60000000f00 */
[----:B------:R1:W-:Y:S01]  /*140b0*/  MUFU.EX2 R28, R7 ;  /* 0x00000007001c7308 */ /* 0x0003e20000000800 */
[----:B------:R-:W-:Y:S02]  /*140c0*/  IMAD.MOV.U32 R110, RZ, RZ, R118 ;  /* 0x000000ffff6e7224 */ /* 0x000fe400078e0076 */
[----:B-1----:R-:W-:-:S05]  /*140d0*/  FFMA.FTZ R7, R12, UR23, -R4 ;  /* 0x000000170c077c23 */ /* 0x002fca0008010804 */
[----:B------:R1:W-:Y:S01]  /*140e0*/  MUFU.EX2 R27, R7 ;  /* 0x00000007001b7308 */ /* 0x0003e20000000800 */
[----:B------:R-:W-:Y:S01]  /*140f0*/  MOV R118, R14 ;  /* 0x0000000e00767202 */ /* 0x000fe20000000f00 */
[----:B-1----:R-:W-:-:S06]  /*14100*/  FFMA.FTZ R7, R105, UR23, -R4 ;  /* 0x0000001769077c23 */ /* 0x002fcc0008010804 */
[----:B------:R1:W-:Y:S01]  /*14110*/  MUFU.EX2 R26, R7 ;  /* 0x00000007001a7308 */ /* 0x0003e20000000800 */
[----:B------:R-:W-:Y:S01]  /*14120*/  MOV R14, R15 ;  /* 0x0000000f000e7202 */ /* 0x000fe20000000f00 */
[----:B------:R-:W-:Y:S01]  /*14130*/  IMAD.MOV.U32 R15, RZ, RZ, R13 ;  /* 0x000000ffff0f7224 */ /* 0x000fe200078e000d */
[----:B------:R-:W-:Y:S01]  /*14140*/  MOV R13, R72 ;  /* 0x00000048000d7202 */ /* 0x000fe20000000f00 */
[----:B-1----:R-:W-:-:S04]  /*14150*/  FFMA.FTZ R7, R110, UR23, -R4 ;  /* 0x000000176e077c23 */ /* 0x002fc80008010804 */
[----:B------:R1:W-:Y:S01]  /*14160*/  MUFU.EX2 R25, R7 ;  /* 0x0000000700197308 */ /* 0x0003e20000000800 */
[----:B------:R-:W-:Y:S01]  /*14170*/  MOV R72, R73 ;  /* 0x0000004900487202 */ /* 0x000fe20000000f00 */
[----:B------:R-:W-:Y:S01]  /*14180*/  IMAD.MOV.U32 R73, RZ, RZ, R74 ;  /* 0x000000ffff497224 */ /* 0x000fe200078e004a */
[----:B------:R-:W-:Y:S02]  /*14190*/  MOV R74, R120 ;  /* 0x00000078004a7202 */ /* 0x000fe40000000f00 */
[----:B------:R-:W-:Y:S01]  /*141a0*/  MOV R120, R124 ;  /* 0x0000007c00787202 */ /* 0x000fe20000000f00 */
[----:B-1----:R-:W-:-:S04]  /*141b0*/  FFMA.FTZ R7, R117, UR23, -R4 ;  /* 0x0000001775077c23 */ /* 0x002fc80008010804 */
[----:B------:R1:W-:Y:S01]  /*141c0*/  MUFU.EX2 R29, R7 ;  /* 0x00000007001d7308 */ /* 0x0003e20000000800 */
[----:B------:R-:W-:Y:S01]  /*141d0*/  IMAD.MOV.U32 R124, RZ, RZ, R126 ;  /* 0x000000ffff7c7224 */ /* 0x000fe200078e007e */
[----:B------:R-:W-:Y:S01]  /*141e0*/  MOV R126, R230 ;  /* 0x000000e6007e7202 */ /* 0x000fe20000000f00 */
[----:B------:R-:W-:Y:S02]  /*141f0*/  IMAD.MOV.U32 R133, RZ, RZ, R155 ;  /* 0x000000ffff857224 */ /* 0x000fe400078e009b */
[----:B-1----:R-:W-:-:S04]  /*14200*/  FFMA.FTZ R7, R107, UR23, -R4 ;  /* 0x000000176b077c23 */ /* 0x002fc80008010804 */
[----:B------:R1:W2:Y:S02]  /*14210*/  MUFU.EX2 R30, R7 ;  /* 0x00000007001e7308 */ /* 0x0002a40000000800 */
[----:B-1----:R-:W-:Y:S01]  /*14220*/  FFMA.FTZ R7, R118, UR23, -R4 ;  /* 0x0000001776077c23 */ /* 0x002fe20008010804 */
[----:B------:R-:W-:Y:S01]  /*14230*/  MOV R118, R14 ;  /* 0x0000000e00767202 */ /* 0x000fe20000000f00 */
[----:B------:R-:W-:Y:S01]  /*14240*/  IMAD.MOV.U32 R14, RZ, RZ, R15 ;  /* 0x000000ffff0e7224 */ /* 0x000fe200078e000f */
[----:B------:R-:W-:-:S03]  /*14250*/  MOV R15, R13 ;  /* 0x0000000d000f7202 */ /* 0x000fc60000000f00 */
[----:B------:R1:W-:Y:S01]  /*14260*/  MUFU.EX2 R31, R7 ;  /* 0x00000007001f7308 */ /* 0x0003e20000000800 */
[----:B------:R-:W-:Y:S01]  /*14270*/  MOV R13, R72 ;  /* 0x00000048000d7202 */ /* 0x000fe20000000f00 */
[----:B------:R-:W-:Y:S01]  /*14280*/  IMAD.MOV.U32 R72, RZ, RZ, R73 ;  /* 0x000000ffff487224 */ /* 0x000fe200078e0049 */
[----:B------:R-:W-:Y:S02]  /*14290*/  MOV R73, R74 ;  /* 0x0000004a00497202 */ /* 0x000fe40000000f00 */
[----:B------:R-:W-:Y:S01]  /*142a0*/  MOV R74, R75 ;  /* 0x0000004b004a7202 */ /* 0x000fe20000000f00 */
[----:B-1----:R-:W-:Y:S01]  /*142b0*/  FFMA.FTZ R7, R121, UR23, -R4 ;  /* 0x0000001779077c23 */ /* 0x002fe20008010804 */
[----:B------:R-:W-:Y:S01]  /*142c0*/  IMAD.MOV.U32 R121, RZ, RZ, R132 ;  /* 0x000000ffff797224 */ /* 0x000fe200078e0084 */
[----:B------:R-:W-:Y:S02]  /*142d0*/  MOV R132, R133 ;  /* 0x0000008500847202 */ /* 0x000fe40000000f00 */
[----:B------:R1:W-:Y:S01]  /*142e0*/  MUFU.EX2 R32, R7 ;  /* 0x0000000700207308 */ /* 0x0003e20000000800 */
[----:B------:R-:W-:Y:S01]  /*142f0*/  MOV R233, R154 ;  /* 0x0000009a00e97202 */ /* 0x000fe20000000f00 */
[----:B-1----:R-:W-:-:S06]  /*14300*/  FFMA.FTZ R7, R66, UR23, -R4 ;  /* 0x0000001742077c23 */ /* 0x002fcc0008010804 */
[----:B------:R1:W-:Y:S01]  /*14310*/  MUFU.EX2 R33, R7 ;  /* 0x0000000700217308 */ /* 0x0003e20000000800 */
[----:B------:R-:W-:Y:S01]  /*14320*/  MOV R131, R148 ;  /* 0x0000009400837202 */ /* 0x000fe20000000f00 */
[----:B------:R-:W-:Y:S01]  /*14330*/  IMAD.MOV.U32 R203, RZ, RZ, R150 ;  /* 0x000000ffffcb7224 */ /* 0x000fe200078e0096 */
[----:B------:R-:W-:Y:S01]  /*14340*/  MOV R134, R149 ;  /* 0x0000009500867202 */ /* 0x000fe20000000f00 */
[----:B------:R-:W-:Y:S01]  /*14350*/  HMMA.16816.F32 R136, R8, R16, R60 ;  /* 0x000000100888723c */ /* 0x000fe2000000183c */
        /* <DEDUP_REMOVED lines=10> */
[----:B------:R-:W-:Y:S01]  /*14400*/  HMMA.16816.F32 R148, R8, R18, R56 ;  /* 0x000000120894723c */ /* 0x000fe20000001838 */
[--C-:B------:R-:W-:Y:S01]  /*14410*/  FFMA.FTZ R117, R127, UR23, -R3.reuse ;  /* 0x000000177f757c23 */ /* 0x100fe20008010803 */
[----:B------:R-:W-:-:S04]  /*14420*/  FFMA.FTZ R127, R240, UR23, -R3 ;  /* 0x00000017f07f7c23 */ /* 0x000fc80008010803 */
[C---:B------:R-:W-:Y:S06]  /*14430*/  HMMA.16816.F32 R152, R8.reuse, R20, R52 ;  /* 0x000000140898723c */ /* 0x040fec0000001834 */
[C---:B------:R-:W-:Y:S06]  /*14440*/  HMMA.16816.F32 R164, R8.reuse, R22, R48 ;  /* 0x0000001608a4723c */ /* 0x040fec0000001830 */
[C---:B----4-:R-:W-:Y:S06]  /*14450*/  HMMA.16816.F32 R168, R8.reuse, R36, R44 ;  /* 0x0000002408a8723c */ /* 0x050fec000000182c */
[----:B------:R-:W-:Y:S07]  /*14460*/  HMMA.16816.F32 R88, R8, R38, R40 ;  /* 0x000000260858723c */ /* 0x000fee0000001828 */
[----:B------:R-:W-:Y:S01]  /*14470*/  FFMA.FTZ R11, R72, UR23, -R3 ;  /* 0x00000017480b7c23 */ /* 0x000fe20008010803 */
[----:B---3--:R-:W-:Y:S01]  /*14480*/  MOV R230, R128 ;  /* 0x0000008000e67202 */ /* 0x008fe20000000f00 */
[----:B------:R-:W-:Y:S01]  /*14490*/  IMAD.MOV.U32 R128, RZ, RZ, R109 ;  /* 0x000000ffff807224 */ /* 0x000fe200078e006d */
[----:B------:R-:W-:-:S02]  /*144a0*/  MOV R109, R226 ;  /* 0x000000e2006d7202 */ /* 0x000fc40000000f00 */
[----:B------:R-:W3:Y:S04]  /*144b0*/  LDL.LU R226, [R1+0x138] ;  /* 0x0001380001e27983 */ /* 0x000ee80000300800 */
[----:B------:R-:W4:Y:S04]  /*144c0*/  LDL.LU R75, [R1+0x8c] ;  /* 0x00008c00014b7983 */ /* 0x000f280000300800 */
[----:B------:R-:W3:Y:S01]  /*144d0*/  LDL.LU R133, [R1+0x88] ;  /* 0x0000880001857983 */ /* 0x000ee20000300800 */
[----:B------:R-:W-:Y:S02]  /*144e0*/  MOV R126, R230 ;  /* 0x000000e6007e7202 */ /* 0x000fe40000000f00 */
[----:B------:R-:W-:Y:S01]  /*144f0*/  MOV R230, R128 ;  /* 0x0000008000e67202 */ /* 0x000fe20000000f00 */
[----:B------:R-:W-:-:S02]  /*14500*/  IMAD.MOV.U32 R128, RZ, RZ, R109 ;  /* 0x000000ffff807224 */ /* 0x000fc400078e006d */
[--C-:B------:R-:W-:Y:S01]  /*14510*/  FFMA.FTZ R72, R126, UR23, -R3.reuse ;  /* 0x000000177e487c23 */ /* 0x100fe20008010803 */
[--C-:B------:R-:W-:Y:S01]  /*14520*/  FFMA.FTZ R126, R238, UR23, -R3.reuse ;  /* 0x00000017ee7e7c23 */ /* 0x100fe20008010803 */
[----:B------:R1:W-:Y:S01]  /*14530*/  MUFU.EX2 R109, R7 ;  /* 0x00000007006d7308 */ /* 0x0003e20000000800 */
[----:B------:R-:W3:Y:S04]  /*14540*/  LDL.LU R238, [R1+0x134] ;  /* 0x0001340001ee7983 */ /* 0x000ee80000300800 */
[----:B------:R-:W3:Y:S01]  /*14550*/  LDL.LU R240, [R1+0x130] ;  /* 0x0001300001f07983 */ /* 0x000ee20000300800 */
[--C-:B-1----:R-:W-:Y:S01]  /*14560*/  FFMA.FTZ R7, R74, UR23, -R4.reuse ;  /* 0x000000174a077c23 */ /* 0x102fe20008010804 */
[----:B------:R-:W-:Y:S01]  /*14570*/  FFMA.FTZ R4, R104, UR23, -R4 ;  /* 0x0000001768047c23 */ /* 0x000fe20008010804 */
[--C-:B------:R-:W-:Y:S01]  /*14580*/  FFMA.FTZ R104, R128, UR23, -R3.reuse ;  /* 0x0000001780687c23 */ /* 0x100fe20008010803 */
[----:B------:R-:W-:-:S02]  /*14590*/  FFMA.FTZ R128, R242, UR23, -R3 ;  /* 0x00000017f2807c23 */ /* 0x000fc40008010803 */
[----:B------:R-:W3:Y:S01]  /*145a0*/  LDL.LU R242, [R1+0x12c] ;  /* 0x00012c0001f27983 */ /* 0x000ee20000300800 */
[--C-:B------:R-:W-:Y:S01]  /*145b0*/  FFMA.FTZ R9, R233, UR23, -R3.reuse ;  /* 0x00000017e9097c23 */ /* 0x100fe20008010803 */
[--C-:B------:R-:W-:Y:S01]  /*145c0*/  FFMA.FTZ R8, R14, UR23, -R3.reuse ;  /* 0x000000170e087c23 */ /* 0x100fe20008010803 */
[----:B------:R-:W-:Y:S01]  /*145d0*/  FFMA.FTZ R10, R13, UR23, -R3 ;  /* 0x000000170d0a7c23 */ /* 0x000fe20008010803 */
[----:B------:R-:W-:Y:S01]  /*145e0*/  MOV R59, R215 ;  /* 0x000000d7003b7202 */ /* 0x000fe20000000f00 */
[----:B------:R-:W-:Y:S01]  /*145f0*/  IMAD.MOV.U32 R58, RZ, RZ, R229 ;  /* 0x000000ffff3a7224 */ /* 0x000fe200078e00e5 */
[----:B------:R-:W-:Y:S01]  /*14600*/  MOV R56, R214 ;  /* 0x000000d600387202 */ /* 0x000fe20000000f00 */
[----:B------:R1:W-:Y:S01]  /*14610*/  MUFU.EX2 R229, R8 ;  /* 0x0000000800e57308 */ /* 0x0003e20000000800 */
[----:B------:R-:W-:Y:S02]  /*14620*/  IMAD.MOV.U32 R55, RZ, RZ, R129 ;  /* 0x000000ffff377224 */ /* 0x000fe400078e0081 */
[----:B------:R-:W-:-:S05]  /*14630*/  FFMA.FTZ R63, R115, UR23, -R2 ;  /* 0x00000017733f7c23 */ /* 0x000fca0008010802 */
[----:B------:R2:W-:Y:S01]  /*14640*/  MUFU.EX2 R215, R10 ;  /* 0x0000000a00d77308 */ /* 0x0005e20000000800 */
[----:B------:R-:W-:-:S07]  /*14650*/  FFMA.FTZ R61, R124, UR23, -R3 ;  /* 0x000000177c3d7c23 */ /* 0x000fce0008010803 */
[----:B------:R-:W-:Y:S01]  /*14660*/  MUFU.EX2 R214, R11 ;  /* 0x0000000b00d67308 */ /* 0x000fe20000000800 */
[----:B-1----:R-:W-:Y:S01]  /*14670*/  F2FP.F16.F32.PACK_AB R8, R235, R234 ;  /* 0x000000eaeb08723e */ /* 0x002fe200000000ff */
[----:B------:R-:W-:Y:S01]  /*14680*/  FFMA.FTZ R115, R211, UR23, -R0 ;  /* 0x00000017d3737c23 */ /* 0x000fe20008010800 */
[----:B--2---:R-:W-:-:S05]  /*14690*/  F2FP.F16.F32.PACK_AB R10, R237, R236 ;  /* 0x000000eced0a723e */ /* 0x004fca00000000ff */
[----:B------:R1:W-:Y:S01]  /*146a0*/  MUFU.EX2 R24, R7 ;  /* 0x0000000700187308 */ /* 0x0003e20000000800 */
[--C-:B------:R-:W-:Y:S01]  /*146b0*/  FFMA.FTZ R60, R73, UR23, -R3.reuse ;  /* 0x00000017493c7c23 */ /* 0x100fe20008010803 */
        /* <DEDUP_REMOVED lines=14> */
[----:B------:R-:W-:-:S02]  /*147a0*/  MOV R54, R55 ;  /* 0x0000003700367202 */ /* 0x000fc40000000f00 */
[----:B------:R-:W-:Y:S02]  /*147b0*/  MOV R55, R56 ;  /* 0x0000003800377202 */ /* 0x000fe40000000f00 */
[----:B------:R-:W-:Y:S02]  /*147c0*/  MOV R95, R57 ;  /* 0x00000039005f7202 */ /* 0x000fe40000000f00 */
[----:B------:R-:W-:Y:S01]  /*147d0*/  MOV R94, R58 ;  /* 0x0000003a005e7202 */ /* 0x000fe20000000f00 */
[----:B------:R-:W-:Y:S01]  /*147e0*/  FFMA.FTZ R15, R248, UR23, -R0 ;  /* 0x00000017f80f7c23 */ /* 0x000fe20008010800 */
[----:B------:R-:W-:Y:S01]  /*147f0*/  IMAD.MOV.U32 R248, RZ, RZ, R122 ;  /* 0x000000fffff87224 */ /* 0x000fe200078e007a */
[----:B------:R-:W-:Y:S01]  /*14800*/  MOV R97, R30 ;  /* 0x0000001e00617202 */ /* 0x000fe20000000f00 */
[----:B----4-:R-:W-:Y:S01]  /*14810*/  FFMA.FTZ R74, R75, R65, R204 ;  /* 0x000000414b4a7223 */ /* 0x010fe200000100cc */
[----:B---3--:R-:W-:Y:S02]  /*14820*/  FFMA.FTZ R75, R133, R64, R103 ;  /* 0x00000040854b7223 */ /* 0x008fe40000010067 */
[----:B------:R1:W-:Y:S01]  /*14830*/  MUFU.EX2 R133, R4 ;  /* 0x0000000400857308 */ /* 0x0003e20000000800 */
[--C-:B------:R-:W-:Y:S01]  /*14840*/  FFMA.FTZ R65, R231, UR23, -R3.reuse ;  /* 0x00000017e7417c23 */ /* 0x100fe20008010803 */
[--C-:B------:R-:W-:Y:S01]  /*14850*/  FFMA.FTZ R103, R230, UR23, -R3.reuse ;  /* 0x00000017e6677c23 */ /* 0x100fe20008010803 */
[----:B-1----:R-:W-:-:S05]  /*14860*/  FFMA.FTZ R4, R232, UR23, -R3 ;  /* 0x00000017e8047c23 */ /* 0x002fca0008010803 */
[----:B------:R1:W-:Y:S08]  /*14870*/  MUFU.EX2 R232, R4 ;  /* 0x0000000400e87308 */ /* 0x0003f00000000800 */
[----:B------:R-:W-:Y:S01]  /*14880*/  MUFU.EX2 R231, R9 ;  /* 0x0000000900e77308 */ /* 0x000fe20000000800 */
[----:B-1----:R-:W-:-:S07]  /*14890*/  FFMA.FTZ R4, R114, UR23, -R3 ;  /* 0x0000001772047c23 */ /* 0x002fce0008010803 */
[----:B------:R1:W2:Y:S02]  /*148a0*/  MUFU.EX2 R233, R4 ;  /* 0x0000000400e97308 */ /* 0x0002a40000000800 */
[----:B-1----:R-:W-:-:S06]  /*148b0*/  FFMA.FTZ R4, R118, UR23, -R3 ;  /* 0x0000001776047c23 */ /* 0x002fcc0008010803 */
[----:B------:R-:W1:Y:S01]  /*148c0*/  MUFU.EX2 R230, R4 ;  /* 0x0000000400e67308 */ /* 0x000e620000000800 */
[----:B--2---:R-:W-:Y:S01]  /*148d0*/  F2FP.F16.F32.PACK_AB R9, R233, R232 ;  /* 0x000000e8e909723e */ /* 0x004fe200000000ff */
[--C-:B------:R-:W-:Y:S01]  /*148e0*/  FFMA.FTZ R14, R240, UR23, -R2.reuse ;  /* 0x00000017f00e7c23 */ /* 0x100fe20008010802 */
[--C-:B------:R-:W-:Y:S01]  /*148f0*/  FFMA.FTZ R13, R238, UR23, -R2.reuse ;  /* 0x00000017ee0d7c23 */ /* 0x100fe20008010802 */
[--C-:B------:R-:W-:Y:S01]  /*14900*/  FFMA.FTZ R3, R242, UR23, -R2.reuse ;  /* 0x00000017f2037c23 */ /* 0x100fe20008010802 */
[--C-:B------:R-:W-:Y:S01]  /*14910*/  FFMA.FTZ R12, R226, UR23, -R2.reuse ;  /* 0x00000017e20c7c23 */ /* 0x100fe20008010802 */
[--C-:B------:R-:W-:Y:S01]  /*14920*/  FFMA.FTZ R64, R210, UR23, -R2.reuse ;  /* 0x00000017d2407c23 */ /* 0x100fe20008010802 */
[----:B------:R-:W-:Y:S01]  /*14930*/  FFMA.FTZ R118, R96, UR23, -R2 ;  /* 0x0000001760767c23 */ /* 0x000fe20008010802 */
[----:B------:R2:W-:Y:S01]  /*14940*/  MUFU.EX2 R211, R14 ;  /* 0x0000000e00d37308 */ /* 0x0005e20000000800 */
[----:B-1----:R-:W-:Y:S01]  /*14950*/  F2FP.F16.F32.PACK_AB R11, R230, R231 ;  /* 0x000000e7e60b723e */ /* 0x002fe200000000ff */
[----:B------:R-:W-:-:S06]  /*14960*/  FFMA.FTZ R4, R250, UR23, -R0 ;  /* 0x00000017fa047c23 */ /* 0x000fcc0008010800 */
[----:B------:R1:W-:Y:S01]  /*14970*/  MUFU.EX2 R226, R7 ;  /* 0x0000000700e27308 */ /* 0x0003e20000000800 */
[----:B------:R-:W-:Y:S01]  /*14980*/  FFMA.FTZ R2, R249, UR23, -R0 ;  /* 0x00000017f9027c23 */ /* 0x000fe20008010800 */
[----:B------:R-:W-:Y:S01]  /*14990*/  MOV R249, R123 ;  /* 0x0000007b00f97202 */ /* 0x000fe20000000f00 */
[----:B------:R-:W-:Y:S01]  /*149a0*/  HMMA.16816.F32 R44, R8, R18, R144 ;  /* 0x00000012082c723c */ /* 0x000fe20000001890 */
[----:B--2---:R-:W-:-:S04]  /*149b0*/  IMAD.MOV.U32 R14, RZ, RZ, R212 ;  /* 0x000000ffff0e7224 */ /* 0x004fc800078e00d4 */
[----:B------:R2:W-:Y:S01]  /*149c0*/  MUFU.EX2 R212, R13 ;  /* 0x0000000d00d47308 */ /* 0x0005e20000000800 */
[--C-:B------:R-:W-:Y:S01]  /*149d0*/  FFMA.FTZ R123, R208, UR23, -R0.reuse ;  /* 0x00000017d07b7c23 */ /* 0x100fe20008010800 */
[----:B------:R-:W-:Y:S02]  /*149e0*/  MOV R146, R206 ;  /* 0x000000ce00927202 */ /* 0x000fe40000000f00 */
[----:B------:R-:W-:Y:S01]  /*149f0*/  MOV R147, R132 ;  /* 0x0000008400937202 */ /* 0x000fe20000000f00 */
[--C-:B-1----:R-:W-:Y:S01]  /*14a00*/  FFMA.FTZ R7, R251, UR23, -R0.reuse ;  /* 0x00000017fb077c23 */ /* 0x102fe20008010800 */
[----:B------:R-:W-:Y:S01]  /*14a10*/  IMAD.MOV.U32 R251, RZ, RZ, R59 ;  /* 0x000000fffffb7224 */ /* 0x000fe200078e003b */
[----:B------:R-:W-:Y:S01]  /*14a20*/  MOV R250, R124 ;  /* 0x0000007c00fa7202 */ /* 0x000fe20000000f00 */
[----:B------:R-:W-:Y:S01]  /*14a30*/  HMMA.16816.F32 R56, R8, R16, R140 ;  /* 0x000000100838723c */ /* 0x000fe2000000188c */
[----:B------:R1:W-:Y:S01]  /*14a40*/  MUFU.EX2 R208, R4 ;  /* 0x0000000400d07308 */ /* 0x0003e20000000800 */
[----:B------:R-:W-:Y:S01]  /*14a50*/  FFMA.FTZ R124, R99, UR23, -R0 ;  /* 0x00000017637c7c23 */ /* 0x000fe20008010800 */
[----:B--2---:R-:W-:Y:S01]  /*14a60*/  MOV R13, R130 ;  /* 0x00000082000d7202 */ /* 0x004fe20000000f00 */
[----:B------:R-:W-:-:S03]  /*14a70*/  IMAD.MOV.U32 R96, RZ, RZ, R29 ;  /* 0x000000ffff607224 */ /* 0x000fc600078e001d */
[----:B------:R-:W-:Y:S01]  /*14a80*/  MOV R141, R55 ;  /* 0x00000037008d7202 */ /* 0x000fe20000000f00 */
[----:B------:R-:W-:Y:S01]  /*14a90*/  IMAD.MOV.U32 R142, RZ, RZ, R54 ;  /* 0x000000ffff8e7224 */ /* 0x000fe200078e0036 */
[----:B------:R-:W-:Y:S01]  /*14aa0*/  MOV R140, R205 ;  /* 0x000000cd008c7202 */ /* 0x000fe20000000f00 */
[----:B------:R-:W-:Y:S01]  /*14ab0*/  IMAD.MOV.U32 R240, RZ, RZ, R32 ;  /* 0x000000fffff07224 */ /* 0x000fe200078e0020 */
[----:B------:R-:W-:Y:S01]  /*14ac0*/  MOV R99, R125 ;  /* 0x0000007d00637202 */ /* 0x000fe20000000f00 */
[--C-:B------:R-:W-:Y:S01]  /*14ad0*/  FFMA.FTZ R125, R98, UR23, -R0.reuse ;  /* 0x00000017627d7c23 */ /* 0x100fe20008010800 */
[----:B------:R-:W-:Y:S02]  /*14ae0*/  MOV R98, R213 ;  /* 0x000000d500627202 */ /* 0x000fe40000000f00 */
[----:B------:R-:W-:Y:S01]  /*14af0*/  MOV R238, R31 ;  /* 0x0000001f00ee7202 */ /* 0x000fe20000000f00 */
[----:B------:R-:W-:Y:S02]  /*14b00*/  IMAD.MOV.U32 R242, RZ, RZ, R33 ;  /* 0x000000fffff27224 */ /* 0x000fe400078e0021 */
[----:B------:R-:W-:Y:S01]  /*14b10*/  FFMA.FTZ R101, R243, UR23, -R0 ;  /* 0x00000017f3657c23 */ /* 0x000fe20008010800 */
[----:B-1----:R-:W-:Y:S01]  /*14b20*/  FADD.FTZ R4, R146, R92 ;  /* 0x0000005c92047221 */ /* 0x002fe20000010000 */
[----:B------:R-:W-:Y:S01]  /*14b30*/  MOV R146, R147 ;  /* 0x0000009300927202 */ /* 0x000fe20000000f00 */
[----:B------:R-:W-:Y:S01]  /*14b40*/  IMAD.MOV.U32 R147, RZ, RZ, R13 ;  /* 0x000000ffff937224 */ /* 0x000fe200078e000d */
[----:B------:R-:W-:Y:S01]  /*14b50*/  MOV R13, R14 ;  /* 0x0000000e000d7202 */ /* 0x000fe20000000f00 */
[--C-:B------:R-:W-:Y:S01]  /*14b60*/  FFMA.FTZ R110, R241, UR23, -R0.reuse ;  /* 0x00000017f16e7c23 */ /* 0x100fe20008010800 */
[----:B------:R-:W-:Y:S01]  /*14b70*/  MOV R14, R140 ;  /* 0x0000008c000e7202 */ /* 0x000fe20000000f00 */
[----:B------:R-:W-:Y:S01]  /*14b80*/  IMAD.MOV.U32 R140, RZ, RZ, R141 ;  /* 0x000000ffff8c7224 */ /* 0x000fe200078e008d */
[----:B------:R-:W-:Y:S01]  /*14b90*/  MOV R141, R142 ;  /* 0x0000008e008d7202 */ /* 0x000fe20000000f00 */
[--C-:B------:R-:W-:Y:S01]  /*14ba0*/  FFMA.FTZ R114, R227, UR23, -R0.reuse ;  /* 0x00000017e3727c23 */ /* 0x100fe20008010800 */
[----:B------:R-:W-:Y:S01]  /*14bb0*/  MOV R142, R98 ;  /* 0x00000062008e7202 */ /* 0x000fe20000000f00 */
[----:B------:R-:W-:Y:S01]  /*14bc0*/  IMAD.MOV.U32 R98, RZ, RZ, R99 ;  /* 0x000000ffff627224 */ /* 0x000fe200078e0063 */
[----:B------:R-:W-:Y:S01]  /*14bd0*/  MOV R99, R248 ;  /* 0x000000f800637202 */ /* 0x000fe20000000f00 */
[----:B------:R-:W-:Y:S01]  /*14be0*/  FFMA.FTZ R67, R247, UR23, -R0 ;  /* 0x00000017f7437c23 */ /* 0x000fe20008010800 */
        /* <DEDUP_REMOVED lines=11> */
[----:B------:R-:W-:Y:S01]  /*14ca0*/  FFMA.FTZ R122, R209, UR23, -R0 ;  /* 0x00000017d17a7c23 */ /* 0x000fe20008010800 */
[----:B------:R-:W-:Y:S01]  /*14cb0*/  MOV R240, R242 ;  /* 0x000000f200f07202 */ /* 0x000fe20000000f00 */
[----:B------:R-:W-:Y:S01]  /*14cc0*/  IMAD.MOV.U32 R242, RZ, RZ, R109 ;  /* 0x000000fffff27224 */ /* 0x000fe200078e006d */
[----:B------:R-:W-:Y:S01]  /*14cd0*/  MUFU.EX2 R210, R12 ;  /* 0x0000000c00d27308 */ /* 0x000fe20000000800 */
[----:B------:R-:W2:Y:S04]  /*14ce0*/  LDL.LU R109, [R1+0x128] ;  /* 0x00012800016d7983 */ /* 0x000ea80000300800 */
[----:B------:R-:W3:Y:S04]  /*14cf0*/  LDL.LU R145, [R1+0x9c] ;  /* 0x00009c0001917983 */ /* 0x000ee80000300800 */
[----:B------:R-:W4:Y:S01]  /*14d00*/  LDL.LU R144, [R1+0xc4] ;  /* 0x0000c40001907983 */ /* 0x000f220000300800 */
[----:B------:R1:W3:Y:S01]  /*14d10*/  MUFU.EX2 R213, R3 ;  /* 0x0000000300d57308 */ /* 0x0002e20000000800 */
[----:B------:R-:W-:Y:S01]  /*14d20*/  IMAD.MOV.U32 R252, RZ, RZ, R24 ;  /* 0x000000fffffc7224 */ /* 0x000fe200078e0018 */
[----:B------:R-:W-:Y:S01]  /*14d30*/  HMMA.16816.F32 R48, R8, R22, R160 ;  /* 0x000000160830723c */ /* 0x000fe200000018a0 */
[----:B------:R-:W-:Y:S01]  /*14d40*/  FFMA.FTZ R116, R116, UR23, -R0 ;  /* 0x0000001774747c23 */ /* 0x000fe20008010800 */
[----:B------:R-:W-:Y:S01]  /*14d50*/  LDSM.16.MT88.4 R16, [R219+0xa000] ;  /* 0x00a00000db10783b */ /* 0x000fe20000004200 */
[----:B-1----:R-:W-:-:S03]  /*14d60*/  MOV R3, R207 ;  /* 0x000000cf00037202 */ /* 0x002fc60000000f00 */
[----:B------:R3:W-:Y:S01]  /*14d70*/  MUFU.EX2 R207, R2 ;  /* 0x0000000200cf7308 */ /* 0x0007e20000000800 */
[----:B----4-:R-:W-:Y:S02]  /*14d80*/  FADD.FTZ R4, R144, R4 ;  /* 0x0000000490047221 */ /* 0x010fe40000010000 */
[----:B------:R-:W4:Y:S01]  /*14d90*/  LDL.LU R144, [R1+0xb8] ;  /* 0x0000b80001907983 */ /* 0x000f220000300800 */
[----:B---3--:R-:W-:-:S04]  /*14da0*/  FADD.FTZ R2, R145, R74 ;  /* 0x0000004a91027221 */ /* 0x008fc80000010000 */
[----:B------:R-:W-:Y:S02]  /*14db0*/  FADD.FTZ R2, R111, R2 ;  /* 0x000000026f027221 */ /* 0x000fe40000010000 */
[----:B------:R-:W3:Y:S01]  /*14dc0*/  LDL.LU R111, [R1+0x124] ;  /* 0x00012400016f7983 */ /* 0x000ee20000300800 */
[----:B------:R-:W-:-:S03]  /*14dd0*/  IMAD.MOV.U32 R243, RZ, RZ, R28 ;  /* 0x000000fffff37224 */ /* 0x000fc600078e001c */
[----:B------:R-:W1:Y:S01]  /*14de0*/  LDSM.16.MT88.4 R28, [R217+0xa000] ;  /* 0x00a00000d91c783b */ /* 0x000e620000004200 */
[----:B------:R-:W-:Y:S01]  /*14df0*/  MOV R145, R146 ;  /* 0x0000009200917202 */ /* 0x000fe20000000f00 */
[----:B------:R-:W-:Y:S01]  /*14e00*/  FADD.FTZ R3, R3, R93 ;  /* 0x0000005d03037221 */ /* 0x000fe20000010000 */
[----:B------:R-:W-:Y:S01]  /*14e10*/  MOV R146, R13 ;  /* 0x0000000d00927202 */ /* 0x000fe20000000f00 */
[----:B------:R-:W-:Y:S01]  /*14e20*/  IMAD.MOV.U32 R13, RZ, RZ, R14 ;  /* 0x000000ffff0d7224 */ /* 0x000fe200078e000e */
[----:B------:R-:W-:Y:S01]  /*14e30*/  MOV R241, R35 ;  /* 0x0000002300f17202 */ /* 0x000fe20000000f00 */
[----:B------:R-:W-:Y:S01]  /*14e40*/  IMAD.MOV.U32 R247, RZ, RZ, R25 ;  /* 0x000000fffff77224 */ /* 0x000fe200078e0019 */
[----:B------:R-:W-:Y:S01]  /*14e50*/  MOV R227, R34 ;  /* 0x0000002200e37202 */ /* 0x000fe20000000f00 */
[----:B------:R-:W2:Y:S01]  /*14e60*/  MUFU.EX2 R209, R7 ;  /* 0x0000000700d17308 */ /* 0x000ea20000000800 */
[----:B------:R-:W-:Y:S01]  /*14e70*/  MOV R245, R27 ;  /* 0x0000001b00f57202 */ /* 0x000fe20000000f00 */
[----:B------:R-:W-:Y:S01]  /*14e80*/  HMMA.16816.F32 R32, R8, R20, R156 ;  /* 0x000000140820723c */ /* 0x000fe2000000189c */
[----:B------:R-:W-:Y:S01]  /*14e90*/  MOV R246, R26 ;  /* 0x0000001a00f67202 */ /* 0x000fe20000000f00 */
[----:B------:R-:W-:Y:S01]  /*14ea0*/  LDSM.16.MT88.4 R20, [R218+0xa000] ;  /* 0x00a00000da14783b */ /* 0x000fe20000004200 */
[----:B------:R-:W-:-:S02]  /*14eb0*/  MOV R14, R140 ;  /* 0x0000008c000e7202 */ /* 0x000fc40000000f00 */
[----:B------:R-:W-:Y:S01]  /*14ec0*/  MOV R140, R141 ;  /* 0x0000008d008c7202 */ /* 0x000fe20000000f00 */
[----:B------:R2:W1:Y:S01]  /*14ed0*/  MUFU.EX2 R204, R15 ;  /* 0x0000000f00cc7308 */ /* 0x0004620000000800 */
[----:B------:R-:W1:Y:S01]  /*14ee0*/  LDSM.16.MT88.4 R24, [R220+0xa000] ;  /* 0x00a00000dc18783b */ /* 0x000e620000004200 */
[----:B------:R-:W-:Y:S01]  /*14ef0*/  IMAD.MOV.U32 R141, RZ, RZ, R142 ;  /* 0x000000ffff8d7224 */ /* 0x000fe200078e008e */
[----:B------:R-:W-:Y:S02]  /*14f00*/  MOV R142, R98 ;  /* 0x00000062008e7202 */ /* 0x000fe40000000f00 */
[----:B------:R-:W-:Y:S01]  /*14f10*/  MOV R98, R99 ;  /* 0x0000006300627202 */ /* 0x000fe20000000f00 */
[----:B------:R-:W-:Y:S01]  /*14f20*/  IMAD.MOV.U32 R99, RZ, RZ, R248 ;  /* 0x000000ffff637224 */ /* 0x000fe200078e00f8 */
[----:B------:R-:W-:Y:S02]  /*14f30*/  MOV R0, R134 ;  /* 0x0000008600007202 */ /* 0x000fe40000000f00 */
[----:B------:R-:W-:-:S02]  /*14f40*/  MOV R248, R249 ;  /* 0x000000f900f87202 */ /* 0x000fc40000000f00 */
        /* <DEDUP_REMOVED lines=9> */
[----:B------:R-:W-:Y:S01]  /*14fe0*/  HMMA.16816.F32 R76, R8, R68, R76 ;  /* 0x00000044084c723c */ /* 0x000fe2000000184c */
[----:B------:R-:W-:-:S02]  /*14ff0*/  F2FP.F16.F32.PACK_AB R12, R244, R239 ;  /* 0x000000eff40c723e */ /* 0x000fc400000000ff */
[----:B--2---:R-:W-:-:S03]  /*15000*/  F2FP.F16.F32.PACK_AB R15, R214, R215 ;  /* 0x000000d7d60f723e */ /* 0x004fc600000000ff */
[C---:B------:R-:W-:Y:S06]  /*15010*/  HMMA.16816.F32 R52, R8.reuse, R36, R172 ;  /* 0x000000240834723c */ /* 0x040fec00000018ac */
[C---:B------:R-:W-:Y:S06]  /*15020*/  HMMA.16816.F32 R40, R8.reuse, R38, R176 ;  /* 0x000000260828723c */ /* 0x040fec00000018b0 */
[----:B------:R-:W-:Y:S01]  /*15030*/  HMMA.16816.F32 R68, R8, R70, R196 ;  /* 0x000000460844723c */ /* 0x000fe200000018c4 */
[----:B------:R-:W-:Y:S01]  /*15040*/  MOV R175, R131 ;  /* 0x0000008300af7202 */ /* 0x000fe20000000f00 */
[----:B------:R-:W-:Y:S01]  /*15050*/  MUFU.EX2 R206, R72 ;  /* 0x0000004800ce7308 */ /* 0x000fe20000000800 */
[----:B------:R-:W-:Y:S01]  /*15060*/  MOV R132, R135 ;  /* 0x0000008700847202 */ /* 0x000fe20000000f00 */
[----:B------:R-:W-:Y:S01]  /*15070*/  IMAD.MOV.U32 R238, RZ, RZ, R240 ;  /* 0x000000ffffee7224 */ /* 0x000fe200078e00f0 */
[----:B------:R-:W-:Y:S01]  /*15080*/  MOV R143, R202 ;  /* 0x000000ca008f7202 */ /* 0x000fe20000000f00 */
[----:B------:R-:W-:Y:S01]  /*15090*/  LDSM.16.MT88.4 R36, [R220+0xa800] ;  /* 0x00a80000dc24783b */ /* 0x000fe20000004200 */
[----:B------:R-:W-:-:S02]  /*150a0*/  F2FP.F16.F32.PACK_AB R8, R211, R213 ;  /* 0x000000d5d308723e */ /* 0x000fc400000000ff */
[----:B------:R-:W-:Y:S01]  /*150b0*/  F2FP.F16.F32.PACK_AB R9, R208, R209 ;  /* 0x000000d1d009723e */ /* 0x000fe200000000ff */
[----:B------:R-:W-:Y:S01]  /*150c0*/  MUFU.EX2 R203, R62 ;  /* 0x0000003e00cb7308 */ /* 0x000fe20000000800 */
[----:B------:R-:W-:Y:S01]  /*150d0*/  F2FP.F16.F32.PACK_AB R10, R210, R212 ;  /* 0x000000d4d20a723e */ /* 0x000fe200000000ff */
[----:B------:R-:W-:Y:S01]  /*150e0*/  LDSM.16.MT88.4 R176, [R218+0xb800] ;  /* 0x00b80000dab0783b */ /* 0x000fe20000004200 */
[----:B-1----:R-:W-:-:S05]  /*150f0*/  F2FP.F16.F32.PACK_AB R11, R204, R207 ;  /* 0x000000cfcc0b723e */ /* 0x002fca00000000ff */
[----:B------:R-:W-:Y:S02]  /*15100*/  MUFU.EX2 R131, R73 ;  /* 0x0000004900837308 */ /* 0x000fe40000000800 */
[C---:B------:R-:W-:Y:S06]  /*15110*/  HMMA.16816.F32 R136, R8.reuse, R28, R136 ;  /* 0x0000001c0888723c */ /* 0x040fec0000001888 */
[C---:B------:R-:W-:Y:S01]  /*15120*/  HMMA.16816.F32 R148, R8.reuse, R30, R148 ;  /* 0x0000001e0894723c */ /* 0x040fe20000001894 */
[----:B------:R-:W-:Y:S02]  /*15130*/  MOV R240, R242 ;  /* 0x000000f200f07202 */ /* 0x000fe40000000f00 */
[----:B------:R-:W-:Y:S01]  /*15140*/  MOV R242, R252 ;  /* 0x000000fc00f27202 */ /* 0x000fe20000000f00 */
[----:B------:R-:W-:Y:S01]  /*15150*/  IMAD.MOV.U32 R252, RZ, RZ, R133 ;  /* 0x000000fffffc7224 */ /* 0x000fe200078e0085 */
[----:B------:R-:W-:Y:S08]  /*15160*/  MUFU.EX2 R135, R60 ;  /* 0x0000003c00877308 */ /* 0x000ff00000000800 */
[----:B------:R-:W-:Y:S08]  /*15170*/  MUFU.EX2 R205, R61 ;  /* 0x0000003d00cd7308 */ /* 0x000ff00000000800 */
[----:B------:R-:W-:Y:S08]  /*15180*/  MUFU.EX2 R133, R63 ;  /* 0x0000003f00857308 */ /* 0x000ff00000000800 */
[----:B------:R-:W-:Y:S08]  /*15190*/  MUFU.EX2 R202, R65 ;  /* 0x0000004100ca7308 */ /* 0x000ff00000000800 */
[----:B------:R-:W1:Y:S08]  /*151a0*/  MUFU.EX2 R134, R64 ;  /* 0x0000004000867308 */ /* 0x000e700000000800 */
[----:B------:R-:W-:Y:S08]  /*151b0*/  MUFU.EX2 R100, R100 ;  /* 0x0000006400647308 */ /* 0x000ff00000000800 */
[----:B------:R-:W-:Y:S08]  /*151c0*/  MUFU.EX2 R102, R102 ;  /* 0x0000006600667308 */ /* 0x000ff00000000800 */
[----:B------:R-:W2:Y:S01]  /*151d0*/  MUFU.EX2 R101, R101 ;  /* 0x0000006500657308 */ /* 0x000ea20000000800 */
[C---:B------:R-:W-:Y:S06]  /*151e0*/  HMMA.16816.F32 R152, R8.reuse, R24, R152 ;  /* 0x000000180898723c */ /* 0x040fec0000001898 */
[C---:B------:R-:W-:Y:S06]  /*151f0*/  HMMA.16816.F32 R164, R8.reuse, R26, R164 ;  /* 0x0000001a08a4723c */ /* 0x040fec00000018a4 */
[C---:B------:R-:W-:Y:S06]  /*15200*/  HMMA.16816.F32 R168, R8.reuse, R20, R168 ;  /* 0x0000001408a8723c */ /* 0x040fec00000018a8 */
[C---:B------:R-:W-:Y:S06]  /*15210*/  HMMA.16816.F32 R88, R8.reuse, R22, R88 ;  /* 0x000000160858723c */ /* 0x040fec0000001858 */
[C---:B------:R-:W-:Y:S06]  /*15220*/  HMMA.16816.F32 R84, R8.reuse, R16, R84 ;  /* 0x000000100854723c */ /* 0x040fec0000001854 */
[----:B------:R-:W-:Y:S07]  /*15230*/  HMMA.16816.F32 R80, R8, R18, R80 ;  /* 0x000000120850723c */ /* 0x000fee0000001850 */
[----:B-1----:R-:W-:-:S02]  /*15240*/  F2FP.F16.F32.PACK_AB R8, R133, R134 ;  /* 0x000000868508723e */ /* 0x002fc400000000ff */
[----:B--2---:R-:W-:Y:S01]  /*15250*/  F2FP.F16.F32.PACK_AB R11, R101, R102 ;  /* 0x00000066650b723e */ /* 0x004fe200000000ff */
[----:B------:R-:W-:Y:S08]  /*15260*/  MUFU.EX2 R105, R105 ;  /* 0x0000006900697308 */ /* 0x000ff00000000800 */
[----:B------:R-:W-:Y:S08]  /*15270*/  MUFU.EX2 R106, R106 ;  /* 0x0000006a006a7308 */ /* 0x000ff00000000800 */
[----:B------:R-:W-:Y:S08]  /*15280*/  MUFU.EX2 R107, R107 ;  /* 0x0000006b006b7308 */ /* 0x000ff00000000800 */
[----:B------:R-:W-:Y:S01]  /*15290*/  MUFU.EX2 R108, R108 ;  /* 0x0000006c006c7308 */ /* 0x000fe20000000800 */
[----:B----4-:R-:W-:Y:S01]  /*152a0*/  FADD.FTZ R3, R144, R3 ;  /* 0x0000000390037221 */ /* 0x010fe20000010000 */
        /* <DEDUP_REMOVED lines=18> */
[----:B------:R-:W-:Y:S02]  /*153d0*/  F2FP.F16.F32.PACK_AB R13, R226, R229 ;  /* 0x000000e5e20d723e */ /* 0x000fe400000000ff */
[----:B------:R-:W-:-:S02]  /*153e0*/  F2FP.F16.F32.PACK_AB R14, R241, R227 ;  /* 0x000000e3f10e723e */ /* 0x000fc400000000ff */
        /* <DEDUP_REMOVED lines=11> */
[----:B------:R-:W-:-:S05]  /*154a0*/  MOV R162, R97 ;  /* 0x0000006100a27202 */ /* 0x000fca0000000f00 */
[----:B------:R-:W-:Y:S01]  /*154b0*/  HMMA.16816.F32 R96, R12, R30, R44 ;  /* 0x0000001e0c60723c */ /* 0x000fe2000000182c */
[----:B------:R-:W1:Y:S01]  /*154c0*/  LDSM.16.MT88.4 R28, [R217+0xa800] ;  /* 0x00a80000d91c783b */ /* 0x000e620000004200 */
[----:B------:R-:W-:Y:S01]  /*154d0*/  IMAD.MOV.U32 R130, RZ, RZ, R132 ;  /* 0x000000ffff827224 */ /* 0x000fe200078e0084 */
[----:B------:R-:W-:-:S03]  /*154e0*/  MOV R132, R228 ;  /* 0x000000e400847202 */ /* 0x000fc60000000f00 */
[C---:B------:R-:W-:Y:S01]  /*154f0*/  HMMA.16816.F32 R60, R12.reuse, R24, R32 ;  /* 0x000000180c3c723c */ /* 0x040fe20000001820 */
[----:B------:R-:W-:Y:S01]  /*15500*/  MOV R161, R130 ;  /* 0x0000008200a17202 */ /* 0x000fe20000000f00 */
[----:B------:R-:W-:Y:S01]  /*15510*/  IMAD.MOV.U32 R160, RZ, RZ, R132 ;  /* 0x000000ffffa07224 */ /* 0x000fe200078e0084 */
[----:B------:R-:W2:Y:S01]  /*15520*/  MUFU.EX2 R130, R67 ;  /* 0x0000004300827308 */ /* 0x000ea20000000800 */
[----:B------:R-:W4:Y:S02]  /*15530*/  LDSM.16.MT88.4 R32, [R218+0xa800] ;  /* 0x00a80000da20783b */ /* 0x000f240000004200 */
[----:B------:R-:W-:Y:S02]  /*15540*/  HMMA.16816.F32 R44, R12, R22, R40 ;  /* 0x000000160c2c723c */ /* 0x000fe40000001828 */
[----:B------:R-:W3:Y:S03]  /*15550*/  LDSM.16.MT88.4 R40, [R219+0xa800] ;  /* 0x00a80000db28783b */ /* 0x000ee60000004200 */
[----:B------:R-:W2:Y:S01]  /*15560*/  MUFU.EX2 R132, R66 ;  /* 0x0000004200847308 */ /* 0x000ea20000000800 */
[----:B------:R-:W-:-:S02]  /*15570*/  MOV R156, R249 ;  /* 0x000000f9009c7202 */ /* 0x000fc40000000f00 */
[----:B------:R-:W-:Y:S01]  /*15580*/  MOV R163, R250 ;  /* 0x000000fa00a37202 */ /* 0x000fe20000000f00 */
[----:B------:R-:W-:Y:S01]  /*15590*/  HMMA.16816.F32 R56, R12, R20, R52 ;  /* 0x000000140c38723c */ /* 0x000fe20000001834 */
[----:B------:R-:W-:Y:S01]  /*155a0*/  MOV R249, R94 ;  /* 0x0000005e00f97202 */ /* 0x000fe20000000f00 */
[----:B------:R-:W-:Y:S01]  /*155b0*/  LDSM.16.MT88.4 R20, [R220+0xb000] ;  /* 0x00b00000dc14783b */ /* 0x000fe20000004200 */
[----:B------:R-:W-:-:S03]  /*155c0*/  MOV R250, R95 ;  /* 0x0000005f00fa7202 */ /* 0x000fc60000000f00 */
[C---:B------:R-:W-:Y:S01]  /*155d0*/  HMMA.16816.F32 R92, R12.reuse, R26, R48 ;  /* 0x0000001a0c5c723c */ /* 0x040fe20000001830 */
[----:B--2---:R-:W-:Y:S01]  /*155e0*/  F2FP.F16.F32.PACK_AB R9, R100, R130 ;  /* 0x000000826409723e */ /* 0x004fe200000000ff */
[----:B------:R-:W2:Y:S04]  /*155f0*/  LDSM.16.MT88.4 R24, [R217+0xb000] ;  /* 0x00b00000d918783b */ /* 0x000ea80000004200 */
[C---:B------:R-:W-:Y:S01]  /*15600*/  HMMA.16816.F32 R48, R12.reuse, R16, R76 ;  /* 0x000000100c30723c */ /* 0x040fe2000000184c */
[----:B------:R-:W-:Y:S01]  /*15610*/  F2FP.F16.F32.PACK_AB R10, R131, R132 ;  /* 0x00000084830a723e */ /* 0x000fe200000000ff */
[----:B------:R-:W-:Y:S08]  /*15620*/  MUFU.EX2 R110, R110 ;  /* 0x0000006e006e7308 */ /* 0x000ff00000000800 */
[----:B------:R-:W2:Y:S01]  /*15630*/  MUFU.EX2 R114, R114 ;  /* 0x0000007200727308 */ /* 0x000ea20000000800 */
[----:B------:R-:W-:Y:S01]  /*15640*/  HMMA.16816.F32 R52, R12, R18, R68 ;  /* 0x000000120c34723c */ /* 0x000fe20000001844 */
[----:B------:R-:W2:Y:S06]  /*15650*/  LDSM.16.MT88.4 R16, [R218+0xb000] ;  /* 0x00b00000da10783b */ /* 0x000eac0000004200 */
[----:B------:R-:W-:Y:S01]  /*15660*/  MUFU.EX2 R115, R115 ;  /* 0x0000007300737308 */ /* 0x000fe20000000800 */
[----:B------:R-:W-:-:S07]  /*15670*/  F2FP.F16.F32.PACK_AB R12, R245, R243 ;  /* 0x000000f3f50c723e */ /* 0x000fce00000000ff */
[----:B------:R-:W2:Y:S01]  /*15680*/  MUFU.EX2 R116, R116 ;  /* 0x0000007400747308 */ /* 0x000ea20000000800 */
[----:B------:R-:W-:Y:S01]  /*15690*/  F2FP.F16.F32.PACK_AB R13, R202, R135 ;  /* 0x00000087ca0d723e */ /* 0x000fe200000000ff */
[----:B------:R-:W-:Y:S01]  /*156a0*/  FADD.FTZ R4, R175, R4 ;  /* 0x00000004af047221 */ /* 0x000fe20000010000 */
[----:B------:R-:W-:Y:S01]  /*156b0*/  F2FP.F16.F32.PACK_AB R14, R247, R246 ;  /* 0x000000f6f70e723e */ /* 0x000fe200000000ff */
[----:B------:R-:W-:Y:S01]  /*156c0*/  FADD.FTZ R0, R162, R0 ;  /* 0x00000000a2007221 */ /* 0x000fe20000010000 */
[----:B------:R-:W-:Y:S01]  /*156d0*/  F2FP.F16.F32.PACK_AB R15, R205, R203 ;  /* 0x000000cbcd0f723e */ /* 0x000fe200000000ff */
[C---:B-1----:R-:W-:Y:S02]  /*156e0*/  HMMA.16816.F32 R136, R8.reuse, R28, R136 ;  /* 0x0000001c0888723c */ /* 0x042fe40000001888 */
[----:B------:R-:W1:Y:S01]  /*156f0*/  MUFU.EX2 R103, R103 ;  /* 0x0000006700677308 */ /* 0x000e620000000800 */
[----:B------:R-:W-:Y:S01]  /*15700*/  MOV R199, R158 ;  /* 0x0000009e00c77202 */ /* 0x000fe20000000f00 */
[----:B------:R1:W5:Y:S02]  /*15710*/  LDL.LU R228, [R1+0x120] ;  /* 0x0001200001e47983 */ /* 0x0003640000300800 */
[----:B------:R-:W-:Y:S06]  /*15720*/  HMMA.16816.F32 R148, R8, R30, R148 ;  /* 0x0000001e0894723c */ /* 0x000fec0000001894 */
[C---:B------:R-:W-:Y:S06]  /*15730*/  HMMA.16816.F32 R72, R12.reuse, R28, R72 ;  /* 0x0000001c0c48723c */ /* 0x040fec0000001848 */
[----:B------:R-:W-:Y:S01]  /*15740*/  HMMA.16816.F32 R64, R12, R30, R96 ;  /* 0x0000001e0c40723c */ /* 0x000fe20000001860 */
[----:B------:R-:W1:Y:S05]  /*15750*/  LDSM.16.MT88.4 R28, [R219+0xb000] ;  /* 0x00b00000db1c783b */ /* 0x000e6a0000004200 */
[C---:B------:R-:W-:Y:S06]  /*15760*/  HMMA.16816.F32 R152, R8.reuse, R36, R152 ;  /* 0x000000240898723c */ /* 0x040fec0000001898 */
[C---:B------:R-:W-:Y:S06]  /*15770*/  HMMA.16816.F32 R164, R8.reuse, R38, R164 ;  /* 0x0000002608a4723c */ /* 0x040fec00000018a4 */
[C---:B----4-:R-:W-:Y:S06]  /*15780*/  HMMA.16816.F32 R168, R8.reuse, R32, R168 ;  /* 0x0000002008a8723c */ /* 0x050fec00000018a8 */
[C---:B------:R-:W-:Y:S06]  /*15790*/  HMMA.16816.F32 R88, R8.reuse, R34, R88 ;  /* 0x000000220858723c */ /* 0x040fec0000001858 */
[C---:B---3--:R-:W-:Y:S06]  /*157a0*/  HMMA.16816.F32 R84, R8.reuse, R40, R84 ;  /* 0x000000280854723c */ /* 0x048fec0000001854 */
[----:B------:R-:W-:Y:S01]  /*157b0*/  HMMA.16816.F32 R80, R8, R42, R80 ;  /* 0x0000002a0850723c */ /* 0x000fe20000001850 */
[----:B------:R-:W-:Y:S01]  /*157c0*/  FADD.FTZ R3, R160, R3 ;  /* 0x00000003a0037221 */ /* 0x000fe20000010000 */
[----:B------:R-:W-:Y:S01]  /*157d0*/  FADD.FTZ R2, R161, R2 ;  /* 0x00000002a1027221 */ /* 0x000fe20000010000 */
[----:B------:R-:W-:-:S02]  /*157e0*/  FADD.FTZ R4, R183, R4 ;  /* 0x00000004b7047221 */ /* 0x000fc40000010000 */
[----:B------:R-:W-:Y:S01]  /*157f0*/  FADD.FTZ R3, R181, R3 ;  /* 0x00000003b5037221 */ /* 0x000fe20000010000 */
[----:B------:R-:W-:Y:S01]  /*15800*/  HMMA.16816.F32 R56, R12, R32, R56 ;  /* 0x000000200c38723c */ /* 0x000fe20000001838 */
[----:B------:R-:W-:Y:S01]  /*15810*/  FADD.FTZ R2, R182, R2 ;  /* 0x00000002b6027221 */ /* 0x000fe20000010000 */
[----:B------:R-:W-:Y:S01]  /*15820*/  MUFU.EX2 R104, R104 ;  /* 0x0000006800687308 */ /* 0x000fe20000000800 */
[----:B------:R-:W-:-:S03]  /*15830*/  F2FP.F16.F32.PACK_AB R8, R106, R105 ;  /* 0x000000696a08723e */ /* 0x000fc600000000ff */
[C---:B------:R-:W-:Y:S01]  /*15840*/  HMMA.16816.F32 R44, R12.reuse, R34, R44 ;  /* 0x000000220c2c723c */ /* 0x040fe2000000182c */
[----:B--2---:R-:W-:Y:S01]  /*15850*/  F2FP.F16.F32.PACK_AB R9, R114, R110 ;  /* 0x0000006e7209723e */ /* 0x004fe200000000ff */
[----:B------:R-:W-:Y:S01]  /*15860*/  FADD.FTZ R4, R190, R4 ;  /* 0x00000004be047221 */ /* 0x000fe20000010000 */
[----:B------:R-:W-:Y:S01]  /*15870*/  F2FP.F16.F32.PACK_AB R10, R108, R107 ;  /* 0x0000006b6c0a723e */ /* 0x000fe200000000ff */
[----:B------:R-:W2:Y:S02]  /*15880*/  MUFU.EX2 R117, R117 ;  /* 0x0000007500757308 */ /* 0x000ea40000000800 */
[----:B------:R-:W-:Y:S01]  /*15890*/  HMMA.16816.F32 R60, R12, R36, R60 ;  /* 0x000000240c3c723c */ /* 0x000fe2000000183c */
[----:B------:R-:W-:Y:S01]  /*158a0*/  F2FP.F16.F32.PACK_AB R11, R116, R115 ;  /* 0x00000073740b723e */ /* 0x000fe200000000ff */
[----:B------:R-:W-:-:S04]  /*158b0*/  FADD.FTZ R3, R188, R3 ;  /* 0x00000003bc037221 */ /* 0x000fc80000010000 */
[----:B------:R-:W-:Y:S01]  /*158c0*/  HMMA.16816.F32 R32, R12, R40, R48 ;  /* 0x000000280c20723c */ /* 0x000fe20000001830 */
[----:B------:R-:W-:Y:S01]  /*158d0*/  FADD.FTZ R2, R187, R2 ;  /* 0x00000002bb027221 */ /* 0x000fe20000010000 */
[----:B------:R-:W-:-:S04]  /*158e0*/  IMAD.MOV.U32 R158, RZ, RZ, R7 ;  /* 0x000000ffff9e7224 */ /* 0x000fc800078e0007 */
[----:B------:R-:W-:Y:S01]  /*158f0*/  HMMA.16816.F32 R36, R12, R38, R92 ;  /* 0x000000260c24723c */ /* 0x000fe2000000185c */
[----:B------:R-:W-:-:S05]  /*15900*/  FADD.FTZ R7, R191, R4 ;  /* 0x00000004bf077221 */ /* 0x000fca0000010000 */
[----:B------:R-:W-:Y:S01]  /*15910*/  HMMA.16816.F32 R40, R12, R42, R52 ;  /* 0x0000002a0c28723c */ /* 0x000fe20000001834 */
[----:B------:R-:W-:Y:S01]  /*15920*/  FADD.FTZ R4, R185, R3 ;  /* 0x00000003b9047221 */ /* 0x000fe20000010000 */
[----:B------:R-:W-:Y:S01]  /*15930*/  FADD.FTZ R0, R180, R0 ;  /* 0x00000000b4007221 */ /* 0x000fe20000010000 */
[----:B------:R-:W-:-:S03]  /*15940*/  FADD.FTZ R3, R189, R2 ;  /* 0x00000002bd037221 */ /* 0x000fc60000010000 */
        /* <DEDUP_REMOVED lines=8> */
[----:B------:R-:W1:Y:S01]  /*159d0*/  LDSM.16.MT88.4 R8, [R219+0xb800] ;  /* 0x00b80000db08783b */ /* 0x000e620000004200 */
[----:B------:R-:W-:-:S02]  /*159e0*/  F2FP.F16.F32.PACK_AB R12, R249, R248 ;  /* 0x000000f8f90c723e */ /* 0x000fc400000000ff */
[----:B------:R-:W-:Y:S02]  /*159f0*/  F2FP.F16.F32.PACK_AB R13, R103, R206 ;  /* 0x000000ce670d723e */ /* 0x000fe400000000ff */
[----:B------:R-:W-:Y:S02]  /*15a00*/  F2FP.F16.F32.PACK_AB R14, R251, R250 ;  /* 0x000000fafb0e723e */ /* 0x000fe400000000ff */
[----:B--2---:R-:W-:Y:S01]  /*15a10*/  F2FP.F16.F32.PACK_AB R15, R117, R104 ;  /* 0x00000068750f723e */ /* 0x004fe200000000ff */
[----:B------:R-:W-:Y:S01]  /*15a20*/  MUFU.EX2 R118, R118 ;  /* 0x0000007600767308 */ /* 0x000fe20000000800 */
[----:B------:R-:W-:-:S05]  /*15a30*/  MOV R198, R147 ;  /* 0x0000009300c67202 */ /* 0x000fca0000000f00 */
[C---:B------:R-:W-:Y:S02]  /*15a40*/  HMMA.16816.F32 R72, R12.reuse, R24, R72 ;  /* 0x000000180c48723c */ /* 0x040fe40000001848 */
[----:B------:R-:W2:Y:S04]  /*15a50*/  MUFU.EX2 R119, R119 ;  /* 0x0000007700777308 */ /* 0x000ea80000000800 */
[C---:B------:R-:W-:Y:S04]  /*15a60*/  HMMA.16816.F32 R64, R12.reuse, R26, R64 ;  /* 0x0000001a0c40723c */ /* 0x040fe80000001840 */
[----:B------:R-:W-:Y:S02]  /*15a70*/  MUFU.EX2 R120, R120 ;  /* 0x0000007800787308 */ /* 0x000fe40000000800 */
[----:B------:R-:W-:Y:S01]  /*15a80*/  HMMA.16816.F32 R60, R12, R20, R60 ;  /* 0x000000140c3c723c */ /* 0x000fe2000000183c */
[----:B------:R-:W-:-:S05]  /*15a90*/  FADD.FTZ R0, R184, R0 ;  /* 0x00000000b8007221 */ /* 0x000fca0000010000 */
[C---:B------:R-:W-:Y:S01]  /*15aa0*/  HMMA.16816.F32 R36, R12.reuse, R22, R36 ;  /* 0x000000160c24723c */ /* 0x040fe20000001824 */
[----:B------:R-:W-:Y:S05]  /*15ab0*/  MUFU.EX2 R121, R121 ;  /* 0x0000007900797308 */ /* 0x000fea0000000800 */
[C---:B------:R-:W-:Y:S03]  /*15ac0*/  HMMA.16816.F32 R56, R12.reuse, R16, R56 ;  /* 0x000000100c38723c */ /* 0x040fe60000001838 */
[----:B------:R-:W-:Y:S03]  /*15ad0*/  MUFU.EX2 R122, R122 ;  /* 0x0000007a007a7308 */ /* 0x000fe60000000800 */
[C---:B------:R-:W-:Y:S05]  /*15ae0*/  HMMA.16816.F32 R44, R12.reuse, R18, R44 ;  /* 0x000000120c2c723c */ /* 0x040fea000000182c */
[----:B------:R-:W3:Y:S01]  /*15af0*/  MUFU.EX2 R123, R123 ;  /* 0x0000007b007b7308 */ /* 0x000ee20000000800 */
[C---:B------:R-:W-:Y:S06]  /*15b00*/  HMMA.16816.F32 R32, R12.reuse, R28, R32 ;  /* 0x0000001c0c20723c */ /* 0x040fec0000001820 */
[----:B------:R-:W-:Y:S01]  /*15b10*/  HMMA.16816.F32 R40, R12, R30, R40 ;  /* 0x0000001e0c28723c */ /* 0x000fe20000001828 */
[----:B------:R-:W-:Y:S08]  /*15b20*/  MUFU.EX2 R124, R124 ;  /* 0x0000007c007c7308 */ /* 0x000ff00000000800 */
[----:B------:R-:W4:Y:S08]  /*15b30*/  MUFU.EX2 R125, R125 ;  /* 0x0000007d007d7308 */ /* 0x000f300000000800 */
[----:B------:R-:W-:Y:S08]  /*15b40*/  MUFU.EX2 R17, R126 ;  /* 0x0000007e00117308 */ /* 0x000ff00000000800 */
[----:B------:R-:W1:Y:S08]  /*15b50*/  MUFU.EX2 R16, R127 ;  /* 0x0000007f00107308 */ /* 0x000e700000000800 */
[----:B------:R-:W-:Y:S08]  /*15b60*/  MUFU.EX2 R14, R128 ;  /* 0x00000080000e7308 */ /* 0x000ff00000000800 */
[----:B------:R-:W1:Y:S01]  /*15b70*/  MUFU.EX2 R13, R129 ;  /* 0x00000081000d7308 */ /* 0x000e620000000800 */
[----:B------:R-:W-:Y:S01]  /*15b80*/  MOV R172, R157 ;  /* 0x0000009d00ac7202 */ /* 0x000fe20000000f00 */
[----:B------:R-:W-:Y:S01]  /*15b90*/  FADD.FTZ R0, R186, R0 ;  /* 0x00000000ba007221 */ /* 0x000fe20000010000 */
[----:B------:R-:W-:Y:S01]  /*15ba0*/  FADD.FTZ R2, R198, R7 ;  /* 0x00000007c6027221 */ /* 0x000fe20000010000 */
[----:B------:R-:W-:-:S02]  /*15bb0*/  IMAD.MOV.U32 R173, RZ, RZ, R156 ;  /* 0x000000ffffad7224 */ /* 0x000fc400078e009c */
[----:B------:R-:W-:Y:S01]  /*15bc0*/  FADD.FTZ R7, R199, R4 ;  /* 0x00000004c7077221 */ /* 0x000fe20000010000 */
[----:B------:R-:W-:Y:S01]  /*15bd0*/  FADD.FTZ R4, R225, R3 ;  /* 0x00000003e1047221 */ /* 0x000fe20000010000 */
[----:B------:R-:W-:Y:S01]  /*15be0*/  MOV R174, R163 ;  /* 0x000000a300ae7202 */ /* 0x000fe20000000f00 */
[----:B------:R-:W-:Y:S01]  /*15bf0*/  FADD.FTZ R3, R224, R0 ;  /* 0x00000000e0037221 */ /* 0x000fe20000010000 */
[----:B------:R-:W-:Y:S01]  /*15c00*/  MOV R157, R144 ;  /* 0x00000090009d7202 */ /* 0x000fe20000000f00 */
[----:B------:R-:W-:Y:S01]  /*15c10*/  FADD.FTZ R2, R172, R2 ;  /* 0x00000002ac027221 */ /* 0x000fe20000010000 */
[----:B------:R-:W-:Y:S01]  /*15c20*/  FADD.FTZ R0, R173, R7 ;  /* 0x00000007ad007221 */ /* 0x000fe20000010000 */
[----:B------:R-:W-:Y:S02]  /*15c30*/  IMAD.MOV.U32 R175, RZ, RZ, R146 ;  /* 0x000000ffffaf7224 */ /* 0x000fe400078e0092 */
[----:B------:R-:W-:Y:S01]  /*15c40*/  FADD.FTZ R4, R195, R4 ;  /* 0x00000004c3047221 */ /* 0x000fe20000010000 */
[----:B------:R-:W-:Y:S01]  /*15c50*/  FADD.FTZ R3, R193, R3 ;  /* 0x00000003c1037221 */ /* 0x000fe20000010000 */
[----:B--2---:R-:W-:Y:S01]  /*15c60*/  F2FP.F16.F32.PACK_AB R184, R119, R118 ;  /* 0x0000007677b8723e */ /* 0x004fe200000000ff */
[----:B------:R-:W-:Y:S01]  /*15c70*/  FADD.FTZ R12, R174, R2 ;  /* 0x00000002ae0c7221 */ /* 0x000fe20000010000 */
[----:B---3--:R-:W-:Y:S01]  /*15c80*/  F2FP.F16.F32.PACK_AB R185, R123, R122 ;  /* 0x0000007a7bb9723e */ /* 0x008fe200000000ff */
[----:B------:R-:W-:Y:S01]  /*15c90*/  IMAD.MOV.U32 R98, RZ, RZ, R157 ;  /* 0x000000ffff627224 */ /* 0x000fe200078e009d */
[----:B------:R-:W-:Y:S01]  /*15ca0*/  F2FP.F16.F32.PACK_AB R186, R121, R120 ;  /* 0x0000007879ba723e */ /* 0x000fe200000000ff */
[----:B------:R-:W-:Y:S01]  /*15cb0*/  FADD.FTZ R7, R192, R0 ;  /* 0x00000000c0077221 */ /* 0x000fe20000010000 */
[----:B----4-:R-:W-:-:S02]  /*15cc0*/  F2FP.F16.F32.PACK_AB R187, R125, R124 ;  /* 0x0000007c7dbb723e */ /* 0x010fc400000000ff */
[----:B------:R-:W-:Y:S02]  /*15cd0*/  MOV R99, R158 ;  /* 0x0000009e00637202 */ /* 0x000fe40000000f00 */
[----:B------:R-:W-:Y:S02]  /*15ce0*/  F2FP.F16.F32.PACK_AB R196, R240, R238 ;  /* 0x000000eef0c4723e */ /* 0x000fe400000000ff */
[----:B-1----:R-:W-:Y:S02]  /*15cf0*/  F2FP.F16.F32.PACK_AB R197, R16, R17 ;  /* 0x0000001110c5723e */ /* 0x002fe400000000ff */
        /* <DEDUP_REMOVED lines=9> */
[----:B------:R-:W-:Y:S01]  /*15d90*/  MOV R69, R142 ;  /* 0x0000008e00457202 */ /* 0x000fe20000000f00 */
[----:B------:R-:W-:Y:S01]  /*15da0*/  IMAD.MOV.U32 R68, RZ, RZ, R143 ;  /* 0x000000ffff447224 */ /* 0x000fe200078e008f */
[----:B------:R-:W-:Y:S01]  /*15db0*/  MOV R76, R141 ;  /* 0x0000008d004c7202 */ /* 0x000fe20000000f00 */
[----:B------:R-:W-:Y:S01]  /*15dc0*/  IMAD.MOV.U32 R77, RZ, RZ, R140 ;  /* 0x000000ffff4d7224 */ /* 0x000fe200078e008c */
[----:B------:R-:W-:Y:S01]  /*15dd0*/  HMMA.16816.F32 R192, R196, R8, R32 ;  /* 0x00000008c4c0723c */ /* 0x000fe20000001820 */
[----:B------:R-:W-:Y:S01]  /*15de0*/  FADD.FTZ R7, R201, R2 ;  /* 0x00000002c9077221 */ /* 0x000fe20000010000 */
[----:B------:R-:W-:Y:S01]  /*15df0*/  MOV R156, R145 ;  /* 0x00000091009c7202 */ /* 0x000fe20000000f00 */
[----:B------:R-:W-:Y:S04]  /*15e00*/  LDSM.16.MT88.4 R160, [R220+0xb800] ;  /* 0x00b80000dca0783b */ /* 0x000fe80000004200 */
        /* <DEDUP_REMOVED lines=100> */
[----:B-1----:R-:W-:Y:S01]  /*16450*/  HMMA.16816.F32 R136, R184, R144, R136 ;  /* 0x00000090b888723c */ /* 0x002fe20000001888 */
[----:B------:R-:W-:Y:S01]  /*16460*/  @UP1 UIADD3 UR26, UR26, -0x3, URZ ;  /* 0xfffffffd1a1a1890 */ /* 0x000fe2000fffe03f */
[----:B------:R-:W-:-:S04]  /*16470*/  IMAD.MOV.U32 R70, RZ, RZ, R109 ;  /* 0x000000ffff467224 */ /* 0x000fc800078e006d */
[----:B------:R-:W-:Y:S01]  /*16480*/  HMMA.16816.F32 R148, R184, R146, R148 ;  /* 0x00000092b894723c */ /* 0x000fe20000001894 */
[----:B------:R-:W-:-:S05]  /*16490*/  MOV R71, R111 ;  /* 0x0000006f00477202 */ /* 0x000fca0000000f00 */
[----:B------:R-:W-:Y:S01]  /*164a0*/  HMMA.16816.F32 R152, R184, R160, R152 ;  /* 0x000000a0b898723c */ /* 0x000fe20000001898 */
[----:B------:R-:W-:-:S05]  /*164b0*/  @P0 MOV R70, R109 ;  /* 0x0000006d00460202 */ /* 0x000fca0000000f00 */
[----:B------:R-:W-:Y:S01]  /*164c0*/  HMMA.16816.F32 R164, R184, R162, R164 ;  /* 0x000000a2b8a4723c */ /* 0x000fe200000018a4 */
[----:B------:R-:W-:-:S05]  /*164d0*/  @P0 MOV R71, R111 ;  /* 0x0000006f00470202 */ /* 0x000fca0000000f00 */
[C---:B------:R-:W-:Y:S06]  /*164e0*/  HMMA.16816.F32 R168, R184.reuse, R176, R168 ;  /* 0x000000b0b8a8723c */ /* 0x040fec00000018a8 */
[----:B------:R-:W-:Y:S06]  /*164f0*/  HMMA.16816.F32 R180, R184, R178, R180 ;  /* 0x000000b2b8b4723c */ /* 0x000fec00000018b4 */
[C---:B------:R-:W-:Y:S06]  /*16500*/  HMMA.16816.F32 R140, R196.reuse, R144, R72 ;  /* 0x00000090c48c723c */ /* 0x040fec0000001848 */
[----:B------:R-:W-:Y:S01]  /*16510*/  HMMA.16816.F32 R156, R196, R160, R60 ;  /* 0x000000a0c49c723c */ /* 0x000fe2000000183c */
[----:B------:R-:W-:-:S05]  /*16520*/  MOV R72, R112 ;  /* 0x0000007000487202 */ /* 0x000fca0000000f00 */
[----:B------:R-:W-:Y:S01]  /*16530*/  HMMA.16816.F32 R172, R196, R176, R56 ;  /* 0x000000b0c4ac723c */ /* 0x000fe20000001838 */
[----:B------:R-:W-:Y:S01]  /*16540*/  MOV R73, R113 ;  /* 0x0000007100497202 */ /* 0x000fe20000000f00 */
[----:B------:R-:W-:-:S04]  /*16550*/  @P0 IMAD.MOV.U32 R73, RZ, RZ, R113 ;  /* 0x000000ffff490224 */ /* 0x000fc800078e0071 */
[----:B------:R-:W-:Y:S01]  /*16560*/  HMMA.16816.F32 R144, R196, R146, R64 ;  /* 0x00000092c490723c */ /* 0x000fe20000001840 */
[----:B------:R-:W-:-:S05]  /*16570*/  @P0 MOV R72, R112 ;  /* 0x0000007000480202 */ /* 0x000fca0000000f00 */
[C---:B------:R-:W-:Y:S06]  /*16580*/  HMMA.16816.F32 R160, R196.reuse, R162, R36 ;  /* 0x000000a2c4a0723c */ /* 0x040fec0000001824 */
[----:B------:R-:W-:Y:S06]  /*16590*/  HMMA.16816.F32 R176, R196, R178, R44 ;  /* 0x000000b2c4b0723c */ /* 0x000fec000000182c */
[-C--:B------:R-:W-:Y:S06]  /*165a0*/  HMMA.16816.F32 R184, R184, R10.reuse, R80 ;  /* 0x0000000ab8b8723c */ /* 0x080fec0000001850 */
[----:B------:R-:W-:Y:S01]  /*165b0*/  HMMA.16816.F32 R196, R196, R10, R40 ;  /* 0x0000000ac4c4723c */ /* 0x000fe20000001828 */
[----:B------:R-:W-:-:S08]  /*165c0*/  NOP ;  /* 0x0000000000007918 */ /* 0x000fd00000000000 */
[----:B--2---:R-:W-:-:S15]  /*165d0*/  @P0 BRA `(.L_x_572) ;  /* 0x0000000000040947 */ /* 0x004fde0003800000 */
.L_x_568:
[----:B------:R-:W-:-:S12]  /*165e0*/  UIADD3 UR26, UR22, -0x1, URZ ;  /* 0xffffffff161a7890 */ /* 0x000fd8000fffe03f */
.L_x_572:
[----:B------:R-:W-:-:S13]  /*165f0*/  ISETP.LE.AND P0, PT, RZ, UR26, PT ;  /* 0x0000001aff007c0c */ /* 0x000fda000bf03270 */
[----:B------:R-:W-:Y:S05]  /*16600*/  @!P0 BRA `(.L_x_573) ;  /* 0x0000007800d88947 */ /* 0x000fea0003800000 */
[----:B------:R-:W-:Y:S01]  /*16610*/  ULDC UR4, c[0x0][0x2d0] ;  /* 0x0000b40000047ab9 */ /* 0x000fe20000000800 */
[----:B------:R-:W-:Y:S01]  /*16620*/  UIMAD.WIDE.U32 UR36, UR6, 0x30, URZ ;  /* 0x00000030062478a5 */ /* 0x000fe2000f8e003f */
[----:B-----5:R-:W-:Y:S01]  /*16630*/  ISETP.GE.AND P0, PT, R200, UR4, PT ;  /* 0x00000004c8007c0c */ /* 0x020fe2000bf06270 */
[----:B------:R-:W-:Y:S01]  /*16640*/  UIMAD UR33, UR7, 0x30, URZ ;  /* 0x00000030072178a4 */ /* 0x000fe2000f8e023f */
        /* <DEDUP_REMOVED lines=10> */
[----:B------:R-:W1:Y:S01]  /*166f0*/  @!P0 LDC.64 R8, c[0x0][0x220] ;  /* 0x00008800ff088b82 */ /* 0x000e620000000a00 */
[----:B------:R-:W-:Y:S01]  /*16700*/  UIMAD UR40, UR7, 0x70, URZ ;  /* 0x00000070072878a4 */ /* 0x000fe2000f8e023f */
[----:B------:R-:W-:Y:S01]  /*16710*/  LEA R226, R5, R224, 0x1 ;  /* 0x000000e005e27211 */ /* 0x000fe200078e08ff */
        /* <DEDUP_REMOVED lines=43> */
[----:B--2---:R-:W3:Y:S02]  /*169d0*/  LDL.LU.64 R2, [R1+0xf0] ;  /* 0x0000f00001027983 */ /* 0x004ee40000300a00 */
[----:B---3--:R-:W-:-:S05]  /*169e0*/  IMAD.MOV.U32 R3, RZ, RZ, R9 ;  /* 0x000000ffff037224 */ /* 0x008fca00078e0009 */
[----:B------:R1:W-:Y:S01]  /*169f0*/  STL.64 [R1+0x90], R2 ;  /* 0x0000900201007387 */ /* 0x0003e20000100a00 */
[----:B------:R-:W-:Y:S05]  /*16a00*/  BRA `(.L_x_574) ;  /* 0x0000000400747947 */ /* 0x000fea0003800000 */
.L_x_576:
[----:B-1----:R-:W2:Y:S01]  /*16a10*/  LDL.64 R2, [R1+0xe0] ;  /* 0x0000e00001027983 */ /* 0x002ea20000100a00 */
[----:B------:R-:W1:Y:S01]  /*16a20*/  @!P0 LDC.64 R8, c[0x0][0x218] ;  /* 0x00008600ff088b82 */ /* 0x000e620000000a00 */
[----:B------:R-:W-:Y:S02]  /*16a30*/  UIADD3 UR45, UR26, -0x1, URZ ;  /* 0xffffffff1a2d7890 */ /* 0x000fe4000fffe03f */
[----:B------:R-:W3:Y:S02]  /*16a40*/  LDL.64 R12, [R1+0xd8] ;  /* 0x0000d800010c7983 */ /* 0x000ee40000100a00 */
[----:B------:R-:W-:Y:S02]  /*16a50*/  USHF.R.S32.HI UR9, URZ, 0x1f, UR45 ;  /* 0x0000001f3f097899 */ /* 0x000fe4000801142d */
[----:B------:R4:W-:Y:S01]  /*16a60*/  @P0 STS.128 [R228+0x4000], RZ ;  /* 0x004000ffe4000388 */ /* 0x0009e20000000c00 */
[----:B------:R-:W-:Y:S01]  /*16a70*/  UIMAD.WIDE.U32 UR56, UR45, UR6, URZ ;  /* 0x000000062d3872a5 */ /* 0x000fe2000f8e003f */
[----:B------:R-:W5:Y:S01]  /*16a80*/  @!P0 LDC.64 R6, c[0x0][0x218] ;  /* 0x00008600ff068b82 */ /* 0x000f620000000a00 */
[----:B------:R-:W-:Y:S04]  /*16a90*/  UIMAD UR9, UR9, UR6, URZ ;  /* 0x00000006090972a4 */ /* 0x000fe8000f8e023f */
[----:B------:R-:W-:Y:S01]  /*16aa0*/  UIMAD UR9, UR45, UR7, UR9 ;  /* 0x000000072d0972a4 */ /* 0x000fe2000f8e0209 */
[----:B------:R-:W-:Y:S02]  /*16ab0*/  IMAD.U32 R0, RZ, RZ, UR56 ;  /* 0x00000038ff007e24 */ /* 0x000fe4000f8e00ff */
[----:B------:R-:W4:Y:S01]  /*16ac0*/  @!P0 LDC.64 R10, c[0x0][0x218] ;  /* 0x00008600ff0a8b82 */ /* 0x000f220000000a00 */
[----:B------:R-:W-:Y:S01]  /*16ad0*/  UIADD3 UR9, UR57, UR9, URZ ;  /* 0x0000000939097290 */ /* 0x000fe2000fffe03f */
[----:B------:R-:W-:Y:S06]  /*16ae0*/  IMAD.U32 R4, RZ, RZ, UR56 ;  /* 0x00000038ff047e24 */ /* 0x000fec000f8e00ff */
[----:B------:R-:W4:Y:S08]  /*16af0*/  @!P0 LDC.64 R18, c[0x0][0x218] ;  /* 0x00008600ff128b82 */ /* 0x000f300000000a00 */
[----:B------:R-:W4:Y:S08]  /*16b00*/  @!P0 LDC.64 R16, c[0x0][0x218] ;  /* 0x00008600ff108b82 */ /* 0x000f300000000a00 */
[----:B------:R-:W4:Y:S01]  /*16b10*/  @!P0 LDC.64 R14, c[0x0][0x218] ;  /* 0x00008600ff0e8b82 */ /* 0x000f220000000a00 */
[----:B--2---:R-:W-:Y:S01]  /*16b20*/  LEA R0, P3, R0, R2, 0x7 ;  /* 0x0000000200007211 */ /* 0x004fe200078638ff */
[----:B------:R-:W-:Y:S03]  /*16b30*/  IMAD.U32 R2, RZ, RZ, UR9 ;  /* 0x00000009ff027e24 */ /* 0x000fe6000f8e00ff */
[----:B-1----:R-:W-:Y:S02]  /*16b40*/  @!P0 LEA R8, P4, R0, R8, 0x1 ;  /* 0x0000000800088211 */ /* 0x002fe400078808ff */
[----:B---3--:R-:W-:Y:S02]  /*16b50*/  LEA.HI.X R2, R4, R13, R2, 0x7, P3 ;  /* 0x0000000d04027211 */ /* 0x008fe400018f3c02 */
[C---:B------:R-:W-:Y:S01]  /*16b60*/  @!P0 IADD3 R3, P2, R0.reuse, UR12, RZ ;  /* 0x0000000c00038c10 */ /* 0x040fe2000ff5e0ff */
[----:B------:R-:W1:Y:S01]  /*16b70*/  @!P0 LDC.64 R12, c[0x0][0x218] ;  /* 0x00008600ff0c8b82 */ /* 0x000e620000000a00 */
        /* <DEDUP_REMOVED lines=24> */
[----:B--2---:R-:W2:Y:S01]  /*16d00*/  @!P0 LDC.64 R8, c[0x0][0x218] ;  /* 0x00008600ff088b82 */ /* 0x004ea20000000a00 */
[----:B----4-:R-:W-:Y:S02]  /*16d10*/  @!P0 IADD3 R7, P5, R0, UR48, RZ ;  /* 0x0000003000078c10 */ /* 0x010fe4000ffbe0ff */
[C---:B-----5:R-:W-:Y:S02]  /*16d20*/  @!P0 LEA R4, P2, R3.reuse, R18, 0x1 ;  /* 0x0000001203048211 */ /* 0x060fe400078408ff */
[----:B------:R-:W-:Y:S04]  /*16d30*/  @!P0 IADD3.X R5, R2, UR41, RZ, P3, !PT ;  /* 0x0000002902058c10 */ /* 0x000fe80009ffe4ff */
[----:B------:R-:W-:Y:S02]  /*16d40*/  @!P0 LEA.HI.X R5, R3, R19, R5, 0x1, P2 ;  /* 0x0000001303058211 */ /* 0x000fe400010f0c05 */
[----:B------:R-:W-:Y:S03]  /*16d50*/  @!P0 IADD3 R3, P2, R0, UR32, RZ ;  /* 0x0000002000038c10 */ /* 0x000fe6000ff5e0ff */
[----:B------:R-:W-:Y:S01]  /*16d60*/  @!PT LDS RZ, [RZ] ;  /* 0x00000000fffff984 */ /* 0x000fe20000000800 */
[----:B------:R-:W-:Y:S01]  /*16d70*/  @!PT LDS RZ, [RZ] ;  /* 0x00000000fffff984 */ /* 0x000fe20000000800 */
[----:B------:R-:W-:Y:S01]  /*16d80*/  @!PT LDS RZ, [RZ] ;  /* 0x00000000fffff984 */ /* 0x000fe20000000800 */
[----:B------:R4:W-:Y:S01]  /*16d90*/  @!P0 LDGSTS.E.BYPASS.LTC128B.128 [R228+0x5800], desc[UR24][R4.64] ;  /* 0x0580000004e48fae */ /* 0x0009e2000b901d58 */
[C---:B-1----:R-:W-:Y:S02]  /*16da0*/  @!P0 LEA R10, P3, R3.reuse, R12, 0x1 ;  /* 0x0000000c030a8211 */ /* 0x042fe400078608ff */
        /* <DEDUP_REMOVED lines=11> */
[C---:B----4-:R-:W-:Y:S02]  /*16e60*/  @!P0 IADD3 R5, P2, R0.reuse, UR50, RZ ;  /* 0x0000003200058c10 */ /* 0x050fe4000ff5e0ff */
[----:B------:R-:W-:Y:S02]  /*16e70*/  @!P0 IADD3 R0, P3, R0, UR54, RZ ;  /* 0x0000003600008c10 */ /* 0x000fe4000ff7e0ff */
[C---:B--2---:R-:W-:Y:S02]  /*16e80*/  @!P0 LEA R8, P6, R5.reuse, R8, 0x1 ;  /* 0x0000000805088211 */ /* 0x044fe400078c08ff */
        /* <DEDUP_REMOVED lines=21> */
.L_x_574:
        /* <DEDUP_REMOVED lines=8> */
[----:B-----5:R-:W5:Y:S04]  /*17060*/  LDL R7, [R1+0xd0] ;  /* 0x0000d00001077983 */ /* 0x020f680000100800 */
        /* <DEDUP_REMOVED lines=91> */
[----:B------:R-:W0:Y:S08]  /*17620*/  LDGDEPBAR ;  /* 0x00000000000079af */ /* 0x000e300000000000 */
[----:B------:R-:W5:Y:S08]  /*17630*/  LDSM.16.M88.4 R48, [R216+0x5000] ;  /* 0x00500000d830783b */ /* 0x000f700000000200 */
[----:B------:R-:W3:Y:S01]  /*17640*/  LDSM.16.M88.4 R64, [R216+0x5800] ;  /* 0x00580000d840783b */ /* 0x000ee20000000200 */
[-C--:B--2---:R-:W-:Y:S07]  /*17650*/  HMMA.16816.F32 R4, R128, R16.reuse, RZ ;  /* 0x000000108004723c */ /* 0x084fee00000018ff */
[----:B------:R-:W2:Y:S01]  /*17660*/  LDSM.16.M88.4 R80, [R216+0x6000] ;  /* 0x00600000d850783b */ /* 0x000ea20000000200 */
[C---:B-1----:R-:W-:Y:S07]  /*17670*/  HMMA.16816.F32 R8, R124.reuse, R16, RZ ;  /* 0x000000107c08723c */ /* 0x042fee00000018ff */
[----:B------:R-:W1:Y:S01]  /*17680*/  LDSM.16.M88.4 R96, [R216+0x6800] ;  /* 0x00680000d860783b */ /* 0x000e620000000200 */
[-C--:B------:R-:W-:Y:S06]  /*17690*/  HMMA.16816.F32 R12, R124, R18.reuse, RZ ;  /* 0x000000127c0c723c */ /* 0x080fec00000018ff */
[C---:B------:R-:W-:Y:S01]  /*176a0*/  HMMA.16816.F32 R16, R128.reuse, R18, RZ ;  /* 0x000000128010723c */ /* 0x040fe200000018ff */
[----:B------:R-:W1:Y:S05]  /*176b0*/  LDSM.16.M88.4 R112, [R216+0x7000] ;  /* 0x00700000d870783b */ /* 0x000e6a0000000200 */
[-C--:B----4-:R-:W-:Y:S03]  /*176c0*/  HMMA.16816.F32 R20, R128, R32.reuse, RZ ;  /* 0x000000208014723c */ /* 0x090fe600000018ff */
[----:B------:R-:W4:Y:S03]  /*176d0*/  LDSM.16.M88.4 R200, [R216+0x7800] ;  /* 0x00780000d8c8783b */ /* 0x000f260000000200 */
[C---:B------:R-:W-:Y:S05]  /*176e0*/  HMMA.16816.F32 R24, R124.reuse, R32, RZ ;  /* 0x000000207c18723c */ /* 0x040fea00000018ff */
[----:B------:R-:W-:Y:S01]  /*176f0*/  LDSM.16.M88.4 R204, [R226] ;  /* 0x00000000e2cc783b */ /* 0x000fe20000000200 */
[-C--:B------:R-:W-:Y:S06]  /*17700*/  HMMA.16816.F32 R28, R124, R34.reuse, RZ ;  /* 0x000000227c1c723c */ /* 0x080fec00000018ff */
[C---:B------:R-:W-:Y:S01]  /*17710*/  HMMA.16816.F32 R32, R128.reuse, R34, RZ ;  /* 0x000000228020723c */ /* 0x040fe200000018ff */
[----:B------:R-:W4:Y:S05]  /*17720*/  LDSM.16.M88.4 R208, [R222+0x4000] ;  /* 0x00400000ded0783b */ /* 0x000f2a0000000200 */
[-C--:B-----5:R-:W-:Y:S03]  /*17730*/  HMMA.16816.F32 R36, R128, R48.reuse, RZ ;  /* 0x000000308024723c */ /* 0x0a0fe600000018ff */
[----:B------:R-:W5:Y:S03]  /*17740*/  LDSM.16.M88.4 R212, [R226+0x2000] ;  /* 0x00200000e2d4783b */ /* 0x000f660000000200 */
[C---:B------:R-:W-:Y:S06]  /*17750*/  HMMA.16816.F32 R40, R124.reuse, R48, RZ ;  /* 0x000000307c28723c */ /* 0x040fec00000018ff */
        /* <DEDUP_REMOVED lines=18> */
[-C--:B----4-:R-:W-:Y:S06]  /*17880*/  HMMA.16816.F32 R116, R128, R200.reuse, RZ ;  /* 0x000000c88074723c */ /* 0x090fec00000018ff */
[C---:B------:R-:W-:Y:S06]  /*17890*/  HMMA.16816.F32 R120, R124.reuse, R200, RZ ;  /* 0x000000c87c78723c */ /* 0x040fec00000018ff */
[-C--:B------:R-:W-:Y:S06]  /*178a0*/  HMMA.16816.F32 R124, R124, R202.reuse, RZ ;  /* 0x000000ca7c7c723c */ /* 0x080fec00000018ff */
[----:B------:R-:W-:Y:S01]  /*178b0*/  HMMA.16816.F32 R128, R128, R202, RZ ;  /* 0x000000ca8080723c */ /* 0x000fe200000018ff */
[----:B------:R-:W1:Y:S05]  /*178c0*/  LDSM.16.M88.4 R200, [R222+0x4800] ;  /* 0x00480000dec8783b */ /* 0x000e6a0000000200 */
[-C--:B------:R-:W-:Y:S06]  /*178d0*/  HMMA.16816.F32 R4, R204, R208.reuse, R4 ;  /* 0x000000d0cc04723c */ /* 0x080fec0000001804 */
[C---:B-----5:R-:W-:Y:S06]  /*178e0*/  HMMA.16816.F32 R8, R212.reuse, R208, R8 ;  /* 0x000000d0d408723c */ /* 0x060fec0000001808 */
        /* <DEDUP_REMOVED lines=38> */
[----:B------:R-:W2:Y:S08]  /*17b50*/  LDSM.16.M88.4 R200, [R227+0x2000] ;  /* 0x00200000e3c8783b */ /* 0x000eb00000000200 */
        /* <DEDUP_REMOVED lines=68> */
[----:B------:R-:W-:Y:S10]  /*17fa0*/  MUFU.TANH R243, R8 ;  /* 0x0000000800f37308 */ /* 0x000ff40000002400 */
[----:B------:R-:W-:Y:S10]  /*17fb0*/  MUFU.TANH R241, R11 ;  /* 0x0000000b00f17308 */ /* 0x000ff40000002400 */
[----:B-1----:R1:W3:Y:S10]  /*17fc0*/  MUFU.TANH R0, R5 ;  /* 0x0000000500007308 */ /* 0x0022f40000002400 */
[----:B------:R4:W-:Y:S10]  /*17fd0*/  MUFU.TANH R246, R9 ;  /* 0x0000000900f67308 */ /* 0x0009f40000002400 */
[----:B--2---:R-:W-:Y:S01]  /*17fe0*/  MUFU.TANH R2, R17 ;  /* 0x0000001100027308 */ /* 0x004fe20000002400 */
[----:B-1----:R-:W1:Y:S09]  /*17ff0*/  LDSM.16.M88.4 R4, [R221+0x800] ;  /* 0x00080000dd04783b */ /* 0x002e720000000200 */
[----:B------:R-:W-:Y:S01]  /*18000*/  MUFU.TANH R239, R14 ;  /* 0x0000000e00ef7308 */ /* 0x000fe20000002400 */
[----:B----4-:R-:W2:Y:S09]  /*18010*/  LDSM.16.M88.4 R8, [R221+0x1000] ;  /* 0x00100000dd08783b */ /* 0x010eb20000000200 */
[----:B------:R-:W-:Y:S01]  /*18020*/  MUFU.TANH R245, R12 ;  /* 0x0000000c00f57308 */ /* 0x000fe20000002400 */
[----:B---3--:R3:W-:Y:S09]  /*18030*/  STL [R1+0x38], R0 ;  /* 0x0000380001007387 */ /* 0x0087f20000100800 */
[----:B------:R-:W-:Y:S10]  /*18040*/  MUFU.TANH R236, R15 ;  /* 0x0000000f00ec7308 */ /* 0x000ff40000002400 */
[----:B------:R-:W-:Y:S10]  /*18050*/  MUFU.TANH R244, R13 ;  /* 0x0000000d00f47308 */ /* 0x000ff40000002400 */
[----:B------:R-:W-:Y:S01]  /*18060*/  MUFU.TANH R230, R18 ;  /* 0x0000001200e67308 */ /* 0x000fe20000002400 */
[-C--:B-1----:R-:W-:Y:S06]  /*18070*/  HMMA.16816.F32 R20, R212, R4.reuse, R20 ;  /* 0x00000004d414723c */ /* 0x082fec0000001814 */
[C---:B------:R-:W-:Y:S03]  /*18080*/  HMMA.16816.F32 R24, R204.reuse, R4, R24 ;  /* 0x00000004cc18723c */ /* 0x040fe60000001818 */
[----:B---3--:R-:W1:Y:S03]  /*18090*/  MUFU.TANH R0, R16 ;  /* 0x0000001000007308 */ /* 0x008e660000002400 */
[-C--:B------:R-:W-:Y:S06]  /*180a0*/  HMMA.16816.F32 R28, R204, R6.reuse, R28 ;  /* 0x00000006cc1c723c */ /* 0x080fec000000181c */
[C---:B------:R-:W-:Y:S01]  /*180b0*/  HMMA.16816.F32 R32, R212.reuse, R6, R32 ;  /* 0x00000006d420723c */ /* 0x040fe20000001820 */
[----:B------:R-:W3:Y:S05]  /*180c0*/  LDSM.16.M88.4 R4, [R221+0x1800] ;  /* 0x00180000dd04783b */ /* 0x000eea0000000200 */
[-C--:B--2---:R-:W-:Y:S03]  /*180d0*/  HMMA.16816.F32 R36, R212, R8.reuse, R36 ;  /* 0x00000008d424723c */ /* 0x084fe60000001824 */
[----:B-1----:R1:W-:Y:S02]  /*180e0*/  STL [R1+0x24], R0 ;  /* 0x0000240001007387 */ /* 0x0023e40000100800 */
[----:B------:R-:W-:Y:S01]  /*180f0*/  FMUL.FTZ R20, R20, UR8 ;  /* 0x0000000814147c20 */ /* 0x000fe20008410000 */
[C---:B------:R-:W-:Y:S01]  /*18100*/  HMMA.16816.F32 R40, R204.reuse, R8, R40 ;  /* 0x00000008cc28723c */ /* 0x040fe20000001828 */
[----:B------:R-:W-:Y:S04]  /*18110*/  STL [R1+0x2c], R2 ;  /* 0x00002c0201007387 */ /* 0x000fe80000100800 */
[----:B------:R-:W-:Y:S01]  /*18120*/  FMUL.FTZ R22, R22, UR8 ;  /* 0x0000000816167c20 */ /* 0x000fe20008410000 */
[-C--:B------:R-:W-:Y:S05]  /*18130*/  HMMA.16816.F32 R44, R204, R10.reuse, R44 ;  /* 0x0000000acc2c723c */ /* 0x080fea000000182c */
[----:B------:R-:W-:Y:S01]  /*18140*/  FMUL.FTZ R21, R21, UR8 ;  /* 0x0000000815157c20 */ /* 0x000fe20008410000 */
[C---:B------:R-:W-:Y:S01]  /*18150*/  HMMA.16816.F32 R48, R212.reuse, R10, R48 ;  /* 0x0000000ad430723c */ /* 0x040fe20000001830 */
[----:B------:R-:W2:Y:S04]  /*18160*/  LDSM.16.M88.4 R8, [R221+0x2000] ;  /* 0x00200000dd08783b */ /* 0x000ea80000000200 */
[----:B------:R-:W-:Y:S01]  /*18170*/  FMUL.FTZ R34, R34, UR8 ;  /* 0x0000000822227c20 */ /* 0x000fe20008410000 */
[----:B------:R-:W-:Y:S01]  /*18180*/  FMUL.FTZ R33, R33, UR8 ;  /* 0x0000000821217c20 */ /* 0x000fe20008410000 */
[----:B------:R-:W-:Y:S01]  /*18190*/  FMUL.FTZ R27, R27, UR8 ;  /* 0x000000081b1b7c20 */ /* 0x000fe20008410000 */
[----:B------:R-:W-:Y:S01]  /*181a0*/  FMUL.FTZ R38, R38, UR8 ;  /* 0x0000000826267c20 */ /* 0x000fe20008410000 */
[----:B------:R-:W-:Y:S02]  /*181b0*/  MUFU.TANH R203, R34 ;  /* 0x0000002200cb7308 */ /* 0x000fe40000002400 */
[----:B------:R-:W-:Y:S01]  /*181c0*/  FMUL.FTZ R23, R23, UR8 ;  /* 0x0000000817177c20 */ /* 0x000fe20008410000 */
[----:B------:R-:W-:Y:S01]  /*181d0*/  FMUL.FTZ R37, R37, UR8 ;  /* 0x0000000825257c20 */ /* 0x000fe20008410000 */
[----:B------:R-:W-:Y:S01]  /*181e0*/  FMUL.FTZ R42, R42, UR8 ;  /* 0x000000082a2a7c20 */ /* 0x000fe20008410000 */
[----:B------:R-:W-:Y:S01]  /*181f0*/  FMUL.FTZ R26, R26, UR8 ;  /* 0x000000081a1a7c20 */ /* 0x000fe20008410000 */
[----:B------:R-:W-:Y:S01]  /*18200*/  FMUL.FTZ R25, R25, UR8 ;  /* 0x0000000819197c20 */ /* 0x000fe20008410000 */
[----:B------:R-:W-:Y:S03]  /*18210*/  FMUL.FTZ R30, R30, UR8 ;  /* 0x000000081e1e7c20 */ /* 0x000fe60008410000 */
[----:B-1----:R-:W1:Y:S01]  /*18220*/  MUFU.TANH R0, R19 ;  /* 0x0000001300007308 */ /* 0x002e620000002400 */
[-C--:B---3--:R-:W-:Y:S03]  /*18230*/  HMMA.16816.F32 R52, R212, R4.reuse, R52 ;  /* 0x00000004d434723c */ /* 0x088fe60000001834 */
[----:B------:R-:W-:Y:S01]  /*18240*/  FMUL.FTZ R28, R28, UR8 ;  /* 0x000000081c1c7c20 */ /* 0x000fe20008410000 */
[----:B------:R-:W-:Y:S01]  /*18250*/  FMUL.FTZ R35, R35, UR8 ;  /* 0x0000000823237c20 */ /* 0x000fe20008410000 */
[----:B------:R-:W-:Y:S01]  /*18260*/  FMUL.FTZ R39, R39, UR8 ;  /* 0x0000000827277c20 */ /* 0x000fe20008410000 */
[C---:B------:R-:W-:Y:S03]  /*18270*/  HMMA.16816.F32 R56, R204.reuse, R4, R56 ;  /* 0x00000004cc38723c */ /* 0x040fe60000001838 */
[----:B------:R-:W-:Y:S02]  /*18280*/  MUFU.TANH R34, R33 ;  /* 0x0000002100227308 */ /* 0x000fe40000002400 */
[----:B------:R-:W-:Y:S01]  /*18290*/  FMUL.FTZ R40, R40, UR8 ;  /* 0x0000000828287c20 */ /* 0x000fe20008410000 */
[-C--:B------:R-:W-:Y:S07]  /*182a0*/  HMMA.16816.F32 R60, R204, R6.reuse, R60 ;  /* 0x00000006cc3c723c */ /* 0x080fee000000183c */
[----:B------:R-:W-:Y:S01]  /*182b0*/  MUFU.TANH R231, R27 ;  /* 0x0000001b00e77308 */ /* 0x000fe20000002400 */
[----:B-1----:R1:W-:Y:S03]  /*182c0*/  STL [R1+0x28], R0 ;  /* 0x0000280001007387 */ /* 0x0023e60000100800 */
[----:B------:R-:W-:Y:S01]  /*182d0*/  FMUL.FTZ R45, R45, UR8 ;  /* 0x000000082d2d7c20 */ /* 0x000fe20008410000 */
[C---:B------:R-:W-:Y:S01]  /*182e0*/  HMMA.16816.F32 R64, R212.reuse, R6, R64 ;  /* 0x00000006d440723c */ /* 0x040fe20000001840 */
[----:B------:R-:W3:Y:S04]  /*182f0*/  LDSM.16.M88.4 R4, [R221+0x2800] ;  /* 0x00280000dd04783b */ /* 0x000ee80000000200 */
[----:B------:R-:W-:Y:S01]  /*18300*/  MUFU.TANH R33, R38 ;  /* 0x0000002600217308 */ /* 0x000fe20000002400 */
[-C--:B--2---:R-:W-:Y:S05]  /*18310*/  HMMA.16816.F32 R68, R212, R8.reuse, R68 ;  /* 0x00000008d444723c */ /* 0x084fea0000001844 */
[----:B------:R-:W-:Y:S01]  /*18320*/  FMUL.FTZ R44, R44, UR8 ;  /* 0x000000082c2c7c20 */ /* 0x000fe20008410000 */
[C---:B------:R-:W-:Y:S03]  /*18330*/  HMMA.16816.F32 R72, R204.reuse, R8, R72 ;  /* 0x00000008cc48723c */ /* 0x040fe60000001848 */
[----:B------:R-:W-:Y:S02]  /*18340*/  MUFU.TANH R211, R23 ;  /* 0x0000001700d37308 */ /* 0x000fe40000002400 */
[----:B------:R-:W-:Y:S01]  /*18350*/  FMUL.FTZ R47, R47, UR8 ;  /* 0x000000082f2f7c20 */ /* 0x000fe20008410000 */
[-C--:B------:R-:W-:Y:S07]  /*18360*/  HMMA.16816.F32 R76, R204, R10.reuse, R76 ;  /* 0x0000000acc4c723c */ /* 0x080fee000000184c */
[----:B------:R-:W-:Y:S01]  /*18370*/  MUFU.TANH R27, R37 ;  /* 0x00000025001b7308 */ /* 0x000fe20000002400 */
[----:B------:R-:W-:Y:S01]  /*18380*/  FMUL.FTZ R50, R50, UR8 ;  /* 0x0000000832327c20 */ /* 0x000fe20008410000 */
[C---:B------:R-:W-:Y:S01]  /*18390*/  HMMA.16816.F32 R80, R212.reuse, R10, R80 ;  /* 0x0000000ad450723c */ /* 0x040fe20000001850 */
[----:B------:R-:W2:Y:S07]  /*183a0*/  LDSM.16.M88.4 R8, [R221+0x3000] ;  /* 0x00300000dd08783b */ /* 0x000eae0000000200 */
[----:B-1----:R-:W1:Y:S03]  /*183b0*/  MUFU.TANH R0, R20 ;  /* 0x0000001400007308 */ /* 0x002e660000002400 */
        /* <DEDUP_REMOVED lines=10> */
[-C--:B---3--:R-:W-:Y:S05]  /*18460*/  HMMA.16816.F32 R84, R212, R4.reuse, R84 ;  /* 0x00000004d454723c */ /* 0x088fea0000001854 */
[----:B------:R-:W-:Y:S01]  /*18470*/  MUFU.TANH R233, R26 ;  /* 0x0000001a00e97308 */ /* 0x000fe20000002400 */
[----:B-1----:R-:W-:Y:S01]  /*18480*/  STL [R1+0x1c], R0 ;  /* 0x00001c0001007387 */ /* 0x002fe20000100800 */
[----:B------:R-:W-:Y:S01]  /*18490*/  FMUL.FTZ R65, R65, UR8 ;  /* 0x0000000841417c20 */ /* 0x000fe20008410000 */
[C---:B------:R-:W-:Y:S07]  /*184a0*/  HMMA.16816.F32 R88, R204.reuse, R4, R88 ;  /* 0x00000004cc58723c */ /* 0x040fee0000001858 */
[----:B------:R-:W-:Y:S01]  /*184b0*/  MUFU.TANH R240, R25 ;  /* 0x0000001900f07308 */ /* 0x000fe20000002400 */
[-C--:B------:R-:W-:Y:S03]  /*184c0*/  HMMA.16816.F32 R92, R204, R6.reuse, R92 ;  /* 0x00000006cc5c723c */ /* 0x080fe6000000185c */
[----:B------:R-:W-:Y:S03]  /*184d0*/  FMUL.FTZ R67, R67, UR8 ;  /* 0x0000000843437c20 */ /* 0x000fe60008410000 */
[C---:B------:R-:W-:Y:S03]  /*184e0*/  HMMA.16816.F32 R96, R212.reuse, R6, R96 ;  /* 0x00000006d460723c */ /* 0x040fe60000001860 */
[----:B------:R-:W-:Y:S01]  /*184f0*/  MUFU.TANH R210, R30 ;  /* 0x0000001e00d27308 */ /* 0x000fe20000002400 */
[----:B------:R-:W1:Y:S01]  /*18500*/  LDSM.16.M88.4 R4, [R221+0x3800] ;  /* 0x00380000dd04783b */ /* 0x000e620000000200 */
[----:B------:R-:W-:Y:S01]  /*18510*/  FMUL.FTZ R24, R24, UR8 ;  /* 0x0000000818187c20 */ /* 0x000fe20008410000 */
[----:B------:R-:W-:Y:S07]  /*18520*/  DEPBAR.LE SB0, 0x0 ;  /* 0x000080000000791a */ /* 0x000fee0000000000 */
[----:B------:R-:W-:Y:S01]  /*18530*/  MUFU.TANH R238, R28 ;  /* 0x0000001c00ee7308 */ /* 0x000fe20000002400 */
[----:B------:R-:W-:Y:S01]  /*18540*/  BAR.SYNC.DEFER_BLOCKING 0x0 ;  /* 0x0000000000007b1d */ /* 0x000fe20000010000 */
[-C--:B--2---:R-:W-:Y:S05]  /*18550*/  HMMA.16816.F32 R100, R212, R8.reuse, R100 ;  /* 0x00000008d464723c */ /* 0x084fea0000001864 */
[----:B------:R-:W-:Y:S03]  /*18560*/  FMUL.FTZ R31, R31, UR8 ;  /* 0x000000081f1f7c20 */ /* 0x000fe60008410000 */
[----:B------:R-:W-:Y:S01]  /*18570*/  MUFU.TANH R201, R35 ;  /* 0x0000002300c97308 */ /* 0x000fe20000002400 */
[C---:B------:R-:W-:Y:S04]  /*18580*/  HMMA.16816.F32 R104, R204.reuse, R8, R104 ;  /* 0x00000008cc68723c */ /* 0x040fe80000001868 */
[----:B------:R-:W-:Y:S01]  /*18590*/  FMUL.FTZ R29, R29, UR8 ;  /* 0x000000081d1d7c20 */ /* 0x000fe20008410000 */
[----:B------:R-:W-:Y:S01]  /*185a0*/  FMUL.FTZ R32, R32, UR8 ;  /* 0x0000000820207c20 */ /* 0x000fe20008410000 */
[-C--:B------:R-:W-:Y:S03]  /*185b0*/  HMMA.16816.F32 R108, R204, R10.reuse, R108 ;  /* 0x0000000acc6c723c */ /* 0x080fe6000000186c */
[----:B------:R-:W-:Y:S02]  /*185c0*/  MUFU.TANH R37, R39 ;  /* 0x0000002700257308 */ /* 0x000fe40000002400 */
[----:B------:R-:W-:Y:S01]  /*185d0*/  FMUL.FTZ R48, R48, UR8 ;  /* 0x0000000830307c20 */ /* 0x000fe20008410000 */
[C---:B------:R-:W-:Y:S07]  /*185e0*/  HMMA.16816.F32 R112, R212.reuse, R10, R112 ;  /* 0x0000000ad470723c */ /* 0x040fee0000001870 */
[----:B------:R-:W-:Y:S01]  /*185f0*/  MUFU.TANH R232, R40 ;  /* 0x0000002800e87308 */ /* 0x000fe20000002400 */
[----:B------:R-:W-:Y:S03]  /*18600*/  FMUL.FTZ R36, R36, UR8 ;  /* 0x0000000824247c20 */ /* 0x000fe60008410000 */
[----:B------:R-:W-:Y:S01]  /*18610*/  FMUL.FTZ R41, R41, UR8 ;  /* 0x0000000829297c20 */ /* 0x000fe20008410000 */
[----:B------:R-:W-:Y:S01]  /*18620*/  FMUL.FTZ R46, R46, UR8 ;  /* 0x000000082e2e7c20 */ /* 0x000fe20008410000 */
[----:B------:R-:W-:Y:S04]  /*18630*/  FMUL.FTZ R49, R49, UR8 ;  /* 0x0000000831317c20 */ /* 0x000fe80008410000 */
[----:B------:R-:W-:Y:S01]  /*18640*/  MUFU.TANH R42, R45 ;  /* 0x0000002d002a7308 */ /* 0x000fe20000002400 */
[-C--:B-1----:R-:W-:Y:S03]  /*18650*/  HMMA.16816.F32 R116, R212, R4.reuse, R116 ;  /* 0x00000004d474723c */ /* 0x082fe60000001874 */
[----:B------:R-:W-:Y:S01]  /*18660*/  FMUL.FTZ R55, R55, UR8 ;  /* 0x0000000837377c20 */ /* 0x000fe20008410000 */
[----:B------:R-:W-:Y:S01]  /*18670*/  FMUL.FTZ R58, R58, UR8 ;  /* 0x000000083a3a7c20 */ /* 0x000fe20008410000 */
[----:B------:R-:W-:Y:S01]  /*18680*/  FMUL.FTZ R57, R57, UR8 ;  /* 0x0000000839397c20 */ /* 0x000fe20008410000 */
[C---:B------:R-:W-:Y:S03]  /*18690*/  HMMA.16816.F32 R120, R204.reuse, R4, R120 ;  /* 0x00000004cc78723c */ /* 0x040fe60000001878 */
[----:B------:R-:W-:Y:S02]  /*186a0*/  MUFU.TANH R23, R66 ;  /* 0x0000004200177308 */ /* 0x000fe40000002400 */
[----:B------:R-:W-:Y:S01]  /*186b0*/  FMUL.FTZ R61, R61, UR8 ;  /* 0x000000083d3d7c20 */ /* 0x000fe20008410000 */
[----:B------:R-:W-:Y:S01]  /*186c0*/  FMUL.FTZ R64, R64, UR8 ;  /* 0x0000000840407c20 */ /* 0x000fe20008410000 */
[----:B------:R-:W-:Y:S01]  /*186d0*/  FMUL.FTZ R70, R70, UR8 ;  /* 0x0000000846467c20 */ /* 0x000fe20008410000 */
[----:B------:R-:W-:Y:S05]  /*186e0*/  FMUL.FTZ R72, R72, UR8 ;  /* 0x0000000848487c20 */ /* 0x000fea0008410000 */
[----:B------:R1:W-:Y:S01]  /*186f0*/  MUFU.TANH R208, R44 ;  /* 0x0000002c00d07308 */ /* 0x0003e20000002400 */
[-C--:B------:R-:W-:Y:S03]  /*18700*/  HMMA.16816.F32 R124, R204, R6.reuse, R124 ;  /* 0x00000006cc7c723c */ /* 0x080fe6000000187c */
[----:B------:R-:W-:Y:S01]  /*18710*/  FMUL.FTZ R73, R73, UR8 ;  /* 0x0000000849497c20 */ /* 0x000fe20008410000 */
[----:B------:R-:W-:Y:S01]  /*18720*/  FMUL.FTZ R43, R43, UR8 ;  /* 0x000000082b2b7c20 */ /* 0x000fe20008410000 */
[----:B------:R-:W-:Y:S01]  /*18730*/  FMUL.FTZ R54, R54, UR8 ;  /* 0x0000000836367c20 */ /* 0x000fe20008410000 */
[----:B------:R-:W-:Y:S03]  /*18740*/  FMUL.FTZ R74, R74, UR8 ;  /* 0x000000084a4a7c20 */ /* 0x000fe60008410000 */
[----:B------:R2:W-:Y:S02]  /*18750*/  MUFU.TANH R39, R47 ;  /* 0x0000002f00277308 */ /* 0x0005e40000002400 */
[----:B------:R-:W-:Y:S01]  /*18760*/  FMUL.FTZ R75, R75, UR8 ;  /* 0x000000084b4b7c20 */ /* 0x000fe20008410000 */
[----:B------:R-:W-:Y:S04]  /*18770*/  HMMA.16816.F32 R128, R212, R6, R128 ;  /* 0x00000006d480723c */ /* 0x000fe80000001880 */
[----:B------:R-:W-:Y:S01]  /*18780*/  FMUL.FTZ R76, R76, UR8 ;  /* 0x000000084c4c7c20 */ /* 0x000fe20008410000 */
[----:B------:R-:W-:Y:S02]  /*18790*/  FMUL.FTZ R77, R77, UR8 ;  /* 0x000000084d4d7c20 */ /* 0x000fe40008410000 */
[----:B------:R3:W-:Y:S01]  /*187a0*/  MUFU.TANH R45, R50 ;  /* 0x00000032002d7308 */ /* 0x0007e20000002400 */
[----:B-1----:R-:W-:Y:S03]  /*187b0*/  FMUL.FTZ R44, R85, UR8 ;  /* 0x00000008552c7c20 */ /* 0x002fe60008410000 */
[----:B------:R-:W-:Y:S01]  /*187c0*/  FMUL.FTZ R90, R90, UR8 ;  /* 0x000000085a5a7c20 */ /* 0x000fe20008410000 */
[----:B------:R-:W-:Y:S01]  /*187d0*/  FMUL.FTZ R88, R88, UR8 ;  /* 0x0000000858587c20 */ /* 0x000fe20008410000 */
[----:B------:R-:W-:Y:S01]  /*187e0*/  FMUL.FTZ R91, R91, UR8 ;  /* 0x000000085b5b7c20 */ /* 0x000fe20008410000 */
[----:B------:R-:W-:Y:S03]  /*187f0*/  FMUL.FTZ R89, R89, UR8 ;  /* 0x0000000859597c20 */ /* 0x000fe60008410000 */
[----:B------:R1:W-:Y:S01]  /*18800*/  MUFU.TANH R252, R51 ;  /* 0x0000003300fc7308 */ /* 0x0003e20000002400 */
[----:B--2---:R-:W-:Y:S01]  /*18810*/  FMUL.FTZ R47, R84, UR8 ;  /* 0x00000008542f7c20 */ /* 0x004fe20008410000 */
[----:B------:R-:W-:Y:S01]  /*18820*/  FMUL.FTZ R94, R94, UR8 ;  /* 0x000000085e5e7c20 */ /* 0x000fe20008410000 */
[----:B------:R-:W-:Y:S01]  /*18830*/  FMUL.FTZ R92, R92, UR8 ;  /* 0x000000085c5c7c20 */ /* 0x000fe20008410000 */
[----:B------:R-:W-:Y:S06]  /*18840*/  FMUL.FTZ R95, R95, UR8 ;  /* 0x000000085f5f7c20 */ /* 0x000fec0008410000 */
[----:B------:R2:W-:Y:S01]  /*18850*/  MUFU.TANH R35, R52 ;  /* 0x0000003400237308 */ /* 0x0005e20000002400 */
[----:B---3--:R-:W-:Y:S09]  /*18860*/  FMUL.FTZ R50, R81, UR8 ;  /* 0x0000000851327c20 */ /* 0x008ff20008410000 */
[----:B------:R3:W-:Y:S01]  /*18870*/  MUFU.TANH R250, R53 ;  /* 0x0000003500fa7308 */ /* 0x0007e20000002400 */
[----:B-1----:R-:W-:Y:S09]  /*18880*/  FMUL.FTZ R51, R87, UR8 ;  /* 0x0000000857337c20 */ /* 0x002ff20008410000 */
[----:B------:R1:W-:Y:S01]  /*18890*/  MUFU.TANH R28, R56 ;  /* 0x00000038001c7308 */ /* 0x0003e20000002400 */
[----:B--2---:R-:W-:Y:S09]  /*188a0*/  FMUL.FTZ R52, R80, UR8 ;  /* 0x0000000850347c20 */ /* 0x004ff20008410000 */
        /* <DEDUP_REMOVED lines=12> */
[----:B------:R-:W2:Y:S01]  /*18970*/  MUFU.TANH R2, R22 ;  /* 0x0000001600027308 */ /* 0x000ea20000002400 */
[----:B---3--:R-:W-:Y:S09]  /*18980*/  FMUL.FTZ R65, R78, UR8 ;  /* 0x000000084e417c20 */ /* 0x008ff20008410000 */
[----:B------:R-:W3:Y:S01]  /*18990*/  MUFU.TANH R0, R21 ;  /* 0x0000001500007308 */ /* 0x000ee20000002400 */
[----:B-1----:R-:W-:Y:S09]  /*189a0*/  FMUL.FTZ R67, R71, UR8 ;  /* 0x0000000847437c20 */ /* 0x002ff20008410000 */
[----:B------:R1:W4:Y:S01]  /*189b0*/  MUFU.TANH R242, R24 ;  /* 0x0000001800f27308 */ /* 0x0003220000002400 */
[----:B--2---:R1:W-:Y:S09]  /*189c0*/  STL [R1+0x18], R2 ;  /* 0x0000180201007387 */ /* 0x0043f20000100800 */
[----:B------:R1:W2:Y:S01]  /*189d0*/  MUFU.TANH R209, R31 ;  /* 0x0000001f00d17308 */ /* 0x0002a20000002400 */
[----:B---3--:R1:W-:Y:S09]  /*189e0*/  STL [R1+0x20], R0 ;  /* 0x0000200001007387 */ /* 0x0083f20000100800 */
[----:B------:R1:W3:Y:S10]  /*189f0*/  MUFU.TANH R235, R29 ;  /* 0x0000001d00eb7308 */ /* 0x0002f40000002400 */
[----:B------:R1:W1:Y:S10]  /*18a00*/  MUFU.TANH R200, R32 ;  /* 0x0000002000c87308 */ /* 0x0002740000002400 */
        /* <DEDUP_REMOVED lines=9> */
[----:B------:R-:W1:Y:S10]  /*18aa0*/  MUFU.TANH R36, R36 ;  /* 0x0000002400247308 */ /* 0x000e740000002400 */
[----:B------:R1:W1:Y:S10]  /*18ab0*/  MUFU.TANH R202, R43 ;  /* 0x0000002b00ca7308 */ /* 0x0002740000002400 */
[----:B------:R1:W1:Y:S10]  /*18ac0*/  MUFU.TANH R41, R54 ;  /* 0x0000003600297308 */ /* 0x0002740000002400 */
[----:B------:R-:W1:Y:S10]  /*18ad0*/  MUFU.TANH R63, R63 ;  /* 0x0000003f003f7308 */ /* 0x000e740000002400 */
[----:B------:R-:W1:Y:S10]  /*18ae0*/  MUFU.TANH R70, R70 ;  /* 0x0000004600467308 */ /* 0x000e740000002400 */
[----:B------:R-:W1:Y:S10]  /*18af0*/  MUFU.TANH R60, R60 ;  /* 0x0000003c003c7308 */ /* 0x000e740000002400 */
[----:B------:R-:W1:Y:S10]  /*18b00*/  MUFU.TANH R67, R67 ;  /* 0x0000004300437308 */ /* 0x000e740000002400 */
[----:B------:R1:W1:Y:S10]  /*18b10*/  MUFU.TANH R21, R74 ;  /* 0x0000004a00157308 */ /* 0x0002740000002400 */
[----:B------:R-:W1:Y:S10]  /*18b20*/  MUFU.TANH R72, R72 ;  /* 0x0000004800487308 */ /* 0x000e740000002400 */
[----:B------:R1:W1:Y:S10]  /*18b30*/  MUFU.TANH R22, R75 ;  /* 0x0000004b00167308 */ /* 0x0002740000002400 */
[----:B------:R-:W1:Y:S10]  /*18b40*/  MUFU.TANH R73, R73 ;  /* 0x0000004900497308 */ /* 0x000e740000002400 */
        /* <DEDUP_REMOVED lines=16> */
[----:B------:R1:W1:Y:S10]  /*18c50*/  MUFU.TANH R49, R94 ;  /* 0x0000005e00317308 */ /* 0x0002740000002400 */
[----:B------:R1:W1:Y:S10]  /*18c60*/  MUFU.TANH R57, R92 ;  /* 0x0000005c00397308 */ /* 0x0002740000002400 */
[----:B------:R1:W1:Y:S01]  /*18c70*/  MUFU.TANH R46, R95 ;  /* 0x0000005f002e7308 */ /* 0x0002620000002400 */
[----:B--234-:R-:W-:Y:S05]  /*18c80*/  @P1 BRA `(.L_x_576) ;  /* 0xffffffdc00601947 */ /* 0x01cfea000383ffff */
.L_x_575:
[----:B-1----:R-:W2:Y:S01]  /*18c90*/  LDL.LU R2, [R1+0x24] ;  /* 0x0000240001027983 */ /* 0x002ea20000300800 */
[----:B------:R-:W-:Y:S01]  /*18ca0*/  MOV R0, UR26 ;  /* 0x0000001a00007c02 */ /* 0x000fe20008000f00 */
[----:B------:R-:W-:Y:S01]  /*18cb0*/  FMUL.FTZ R100, R100, UR8 ;  /* 0x0000000864647c20 */ /* 0x000fe20008410000 */
[----:B---3--:R-:W-:Y:S01]  /*18cc0*/  MOV R7, R36 ;  /* 0x0000002400077202 */ /* 0x008fe20000000f00 */
[----:B------:R-:W3:Y:S01]  /*18cd0*/  LDL.LU R13, [R1+0x34] ;  /* 0x00003400010d7983 */ /* 0x000ee20000300800 */
[----:B------:R-:W-:Y:S01]  /*18ce0*/  FMUL.FTZ R106, R106, UR8 ;  /* 0x000000086a6a7c20 */ /* 0x000fe20008410000 */
[----:B------:R-:W-:Y:S01]  /*18cf0*/  FMUL.FTZ R101, R101, UR8 ;  /* 0x0000000865657c20 */ /* 0x000fe20008410000 */
[----:B------:R-:W-:Y:S01]  /*18d00*/  FMUL.FTZ R96, R96, UR8 ;  /* 0x0000000860607c20 */ /* 0x000fe20008410000 */
[----:B------:R-:W4:Y:S01]  /*18d10*/  LDL.LU R12, [R1+0x30] ;  /* 0x00003000010c7983 */ /* 0x000f220000300800 */
[----:B------:R-:W-:Y:S01]  /*18d20*/  FMUL.FTZ R102, R102, UR8 ;  /* 0x0000000866667c20 */ /* 0x000fe20008410000 */
[----:B------:R-:W-:Y:S01]  /*18d30*/  FMUL.FTZ R93, R93, UR8 ;  /* 0x000000085d5d7c20 */ /* 0x000fe20008410000 */
[----:B------:R-:W1:Y:S01]  /*18d40*/  MUFU.TANH R36, R96 ;  /* 0x0000006000247308 */ /* 0x000e620000002400 */
[----:B------:R-:W4:Y:S01]  /*18d50*/  LDL.LU R11, [R1+0x28] ;  /* 0x00002800010b7983 */ /* 0x000f220000300800 */
[----:B------:R-:W-:Y:S01]  /*18d60*/  FMUL.FTZ R97, R97, UR8 ;  /* 0x0000000861617c20 */ /* 0x000fe20008410000 */
[----:B------:R-:W-:Y:S01]  /*18d70*/  FMUL.FTZ R103, R103, UR8 ;  /* 0x0000000867677c20 */ /* 0x000fe20008410000 */
[----:B------:R-:W-:Y:S01]  /*18d80*/  FMUL.FTZ R99, R99, UR8 ;  /* 0x0000000863637c20 */ /* 0x000fe20008410000 */
[----:B------:R-:W4:Y:S01]  /*18d90*/  LDL.LU R10, [R1+0x2c] ;  /* 0x00002c00010a7983 */ /* 0x000f220000300800 */
[----:B------:R-:W-:Y:S01]  /*18da0*/  FMUL.FTZ R107, R107, UR8 ;  /* 0x000000086b6b7c20 */ /* 0x000fe20008410000 */
[----:B------:R-:W-:Y:S03]  /*18db0*/  FMUL.FTZ R98, R98, UR8 ;  /* 0x0000000862627c20 */ /* 0x000fe60008410000 */
[----:B------:R-:W-:Y:S01]  /*18dc0*/  MUFU.TANH R54, R93 ;  /* 0x0000005d00367308 */ /* 0x000fe20000002400 */
[----:B------:R-:W4:Y:S01]  /*18dd0*/  LDL.LU R5, [R1+0x20] ;  /* 0x0000200001057983 */ /* 0x000f220000300800 */
[----:B------:R-:W-:Y:S01]  /*18de0*/  FMUL.FTZ R105, R105, UR8 ;  /* 0x0000000869697c20 */ /* 0x000fe20008410000 */
[----:B------:R-:W-:Y:S01]  /*18df0*/  FMUL.FTZ R104, R104, UR8 ;  /* 0x0000000868687c20 */ /* 0x000fe20008410000 */
[----:B------:R-:W-:Y:S01]  /*18e00*/  FMUL.FTZ R112, R112, UR8 ;  /* 0x0000000870707c20 */ /* 0x000fe20008410000 */
[----:B------:R-:W4:Y:S01]  /*18e10*/  LDL.LU R9, [R1+0x38] ;  /* 0x0000380001097983 */ /* 0x000f220000300800 */
[----:B------:R-:W-:Y:S01]  /*18e20*/  FMUL.FTZ R114, R114, UR8 ;  /* 0x0000000872727c20 */ /* 0x000fe20008410000 */
[----:B------:R-:W-:Y:S03]  /*18e30*/  FMUL.FTZ R111, R111, UR8 ;  /* 0x000000086f6f7c20 */ /* 0x000fe60008410000 */
[----:B------:R-:W1:Y:S01]  /*18e40*/  MUFU.TANH R43, R98 ;  /* 0x00000062002b7308 */ /* 0x000e620000002400 */
[----:B------:R-:W4:Y:S01]  /*18e50*/  LDL.LU R8, [R1+0x1c] ;  /* 0x00001c0001087983 */ /* 0x000f220000300800 */
[----:B------:R-:W-:Y:S01]  /*18e60*/  FMUL.FTZ R110, R110, UR8 ;  /* 0x000000086e6e7c20 */ /* 0x000fe20008410000 */
[----:B------:R-:W-:Y:S01]  /*18e70*/  FMUL.FTZ R108, R108, UR8 ;  /* 0x000000086c6c7c20 */ /* 0x000fe20008410000 */
[----:B------:R-:W-:Y:S01]  /*18e80*/  FMUL.FTZ R109, R109, UR8 ;  /* 0x000000086d6d7c20 */ /* 0x000fe20008410000 */
[----:B------:R-:W4:Y:S01]  /*18e90*/  LDL.LU R6, [R1+0x18] ;  /* 0x0000180001067983 */ /* 0x000f220000300800 */
[----:B------:R-:W-:Y:S01]  /*18ea0*/  FMUL.FTZ R113, R113, UR8 ;  /* 0x0000000871717c20 */ /* 0x000fe20008410000 */
[----:B------:R-:W-:Y:S01]  /*18eb0*/  FMUL.FTZ R115, R115, UR8 ;  /* 0x0000000873737c20 */ /* 0x000fe20008410000 */
[----:B------:R-:W-:Y:S01]  /*18ec0*/  FMUL.FTZ R116, R116, UR8 ;  /* 0x0000000874747c20 */ /* 0x000fe20008410000 */
[----:B------:R-:W1:Y:S01]  /*18ed0*/  S2R R3, SR_TID.X ;  /* 0x0000000000037919 */ /* 0x000e620000002100 */
[----:B------:R-:W-:Y:S01]  /*18ee0*/  FMUL.FTZ R118, R118, UR8 ;  /* 0x0000000876767c20 */ /* 0x000fe20008410000 */
[----:B------:R-:W-:Y:S01]  /*18ef0*/  FMUL.FTZ R120, R120, UR8 ;  /* 0x0000000878787c20 */ /* 0x000fe20008410000 */
[----:B------:R-:W-:Y:S01]  /*18f00*/  MUFU.TANH R19, R116 ;  /* 0x0000007400137308 */ /* 0x000fe20000002400 */
[----:B------:R-:W-:Y:S01]  /*18f10*/  FMUL.FTZ R122, R122, UR8 ;  /* 0x000000087a7a7c20 */ /* 0x000fe20008410000 */
[----:B------:R-:W-:Y:S01]  /*18f20*/  FMUL.FTZ R117, R117, UR8 ;  /* 0x0000000875757c20 */ /* 0x000fe20008410000 */
[----:B------:R-:W-:Y:S01]  /*18f30*/  FMUL.FTZ R119, R119, UR8 ;  /* 0x0000000877777c20 */ /* 0x000fe20008410000 */
[----:B------:R-:W-:Y:S01]  /*18f40*/  FMUL.FTZ R123, R123, UR8 ;  /* 0x000000087b7b7c20 */ /* 0x000fe20008410000 */
[----:B------:R-:W-:Y:S01]  /*18f50*/  FMUL.FTZ R121, R121, UR8 ;  /* 0x0000000879797c20 */ /* 0x000fe20008410000 */
[----:B------:R-:W-:Y:S01]  /*18f60*/  STL [R1+0x118], R228 ;  /* 0x000118e401007387 */ /* 0x000fe20000100800 */
[----:B------:R-:W-:Y:S03]  /*18f70*/  FMUL.FTZ R129, R129, UR8 ;  /* 0x0000000881817c20 */ /* 0x000fe60008410000 */
[----:B------:R-:W-:Y:S01]  /*18f80*/  MUFU.TANH R18, R117 ;  /* 0x0000007500127308 */ /* 0x000fe20000002400 */
[----:B------:R-:W-:Y:S01]  /*18f90*/  FMUL.FTZ R131, R131, UR8 ;  /* 0x0000000883837c20 */ /* 0x000fe20008410000 */
[----:B------:R-:W-:Y:S01]  /*18fa0*/  FMUL.FTZ R126, R126, UR8 ;  /* 0x000000087e7e7c20 */ /* 0x000fe20008410000 */
[----:B------:R-:W-:Y:S01]  /*18fb0*/  FMUL.FTZ R127, R127, UR8 ;  /* 0x000000087f7f7c20 */ /* 0x000fe20008410000 */
[----:B------:R-:W-:Y:S01]  /*18fc0*/  FMUL.FTZ R125, R125, UR8 ;  /* 0x000000087d7d7c20 */ /* 0x000fe20008410000 */
[----:B------:R-:W-:Y:S01]  /*18fd0*/  FMUL.FTZ R124, R124, UR8 ;  /* 0x000000087c7c7c20 */ /* 0x000fe20008410000 */
[----:B------:R-:W-:Y:S01]  /*18fe0*/  STL [R1+0x114], R227 ;  /* 0x000114e301007387 */ /* 0x000fe20000100800 */
[----:B------:R-:W-:Y:S03]  /*18ff0*/  UIADD3 UR26, UR26, -0x1, URZ ;  /* 0xffffffff1a1a7890 */ /* 0x000fe6000fffe03f */
[----:B------:R-:W-:Y:S04]  /*19000*/  STL [R1+0x110], R226 ;  /* 0x000110e201007387 */ /* 0x000fe80000100800 */
[----:B------:R-:W-:Y:S04]  /*19010*/  STL [R1+0x10c], R225 ;  /* 0x00010ce101007387 */ /* 0x000fe80000100800 */
[----:B------:R-:W-:Y:S04]  /*19020*/  STL [R1+0x108], R224 ;  /* 0x000108e001007387 */ /* 0x000fe80000100800 */
[----:B------:R-:W-:Y:S04]  /*19030*/  STL [R1+0x104], R223 ;  /* 0x000104df01007387 */ /* 0x000fe80000100800 */
[----:B------:R-:W-:Y:S04]  /*19040*/  STL [R1+0x100], R222 ;  /* 0x000100de01007387 */ /* 0x000fe80000100800 */
[----:B------:R-:W-:Y:S04]  /*19050*/  STL [R1+0xfc], R221 ;  /* 0x0000fcdd01007387 */ /* 0x000fe80000100800 */
[----:B------:R-:W-:Y:S01]  /*19060*/  STL [R1+0xf8], R216 ;  /* 0x0000f8d801007387 */ /* 0x000fe20000100800 */
[----:B-1----:R-:W-:Y:S04]  /*19070*/  SHF.L.U32 R3, R3, 0x1, RZ ;  /* 0x0000000103037819 */ /* 0x002fe800000006ff */
[----:B------:R-:W-:Y:S04]  /*19080*/  LOP3.LUT R3, R3, 0x6, RZ, 0xc0, !PT ;  /* 0x0000000603037812 */ /* 0x000fe800078ec0ff */
[----:B------:R-:W-:Y:S04]  /*19090*/  LEA R0, R0, R3, 0x7 ;  /* 0x0000000300007211 */ /* 0x000fe800078e38ff */
[----:B------:R-:W-:Y:S05]  /*190a0*/  I2FP.F32.S32 R3, R0 ;  /* 0x0000000000037245 */ /* 0x000fea0000201400 */
[C---:B------:R-:W-:Y:S01]  /*190b0*/  FFMA.FTZ R234, R3.reuse, UR5, R234 ;  /* 0x0000000503ea7c23 */ /* 0x040fe200080100ea */
[C---:B------:R-:W-:Y:S01]  /*190c0*/  FFMA.FTZ R243, R3.reuse, UR5, R243 ;  /* 0x0000000503f37c23 */ /* 0x040fe200080100f3 */
[----:B--2---:R-:W-:Y:S02]  /*190d0*/  MOV R4, R2 ;  /* 0x0000000200047202 */ /* 0x004fe40000000f00 */
[C---:B------:R-:W-:Y:S01]  /*190e0*/  IADD3 R2, R0.reuse, 0x1, RZ ;  /* 0x0000000100027810 */ /* 0x040fe20007ffe0ff */
[C---:B---3--:R-:W-:Y:S03]  /*190f0*/  FFMA.FTZ R16, R3.reuse, UR5, R13 ;  /* 0x0000000503107c23 */ /* 0x048fe6000801000d */
[----:B------:R-:W-:Y:S01]  /*19100*/  I2FP.F32.S32 R2, R2 ;  /* 0x0000000200027245 */ /* 0x000fe20000201400 */
[----:B----4-:R-:W-:Y:S01]  /*19110*/  FFMA.FTZ R214, R3, UR5, R12 ;  /* 0x0000000503d67c23 */ /* 0x010fe2000801000c */
[----:B------:R-:W-:Y:S03]  /*19120*/  IADD3 R3, R0, 0x8, RZ ;  /* 0x0000000800037810 */ /* 0x000fe60007ffe0ff */
[C---:B------:R-:W-:Y:S01]  /*19130*/  FFMA.FTZ R241, R2.reuse, UR5, R241 ;  /* 0x0000000502f17c23 */ /* 0x040fe200080100f1 */
[C---:B------:R-:W-:Y:S01]  /*19140*/  FFMA.FTZ R246, R2.reuse, UR5, R246 ;  /* 0x0000000502f67c23 */ /* 0x040fe200080100f6 */
[----:B------:R-:W-:Y:S01]  /*19150*/  FFMA.FTZ R237, R2, UR5, R237 ;  /* 0x0000000502ed7c23 */ /* 0x000fe200080100ed */
[----:B------:R-:W-:Y:S02]  /*19160*/  MOV R13, R11 ;  /* 0x0000000b000d7202 */ /* 0x000fe40000000f00 */
[----:B------:R-:W-:Y:S02]  /*19170*/  MOV R14, R10 ;  /* 0x0000000a000e7202 */ /* 0x000fe40000000f00 */
[----:B------:R-:W-:Y:S02]  /*19180*/  I2FP.F32.S32 R3, R3 ;  /* 0x0000000300037245 */ /* 0x000fe40000201400 */
[----:B------:R-:W-:Y:S02]  /*19190*/  MOV R10, R5 ;  /* 0x00000005000a7202 */ /* 0x000fe40000000f00 */
[----:B------:R-:W-:Y:S01]  /*191a0*/  IADD3 R5, R0, 0x10, RZ ;  /* 0x0000001000057810 */ /* 0x000fe20007ffe0ff */
[C---:B------:R-:W-:Y:S01]  /*191b0*/  FFMA.FTZ R239, R3.reuse, UR5, R239 ;  /* 0x0000000503ef7c23 */ /* 0x040fe200080100ef */
[----:B------:R-:W-:Y:S01]  /*191c0*/  FFMA.FTZ R215, R2, UR5, R9 ;  /* 0x0000000502d77c23 */ /* 0x000fe20008010009 */
[----:B------:R-:W-:Y:S01]  /*191d0*/  IADD3 R2, R0, 0x9, RZ ;  /* 0x0000000900027810 */ /* 0x000fe20007ffe0ff */
[C---:B------:R-:W-:Y:S01]  /*191e0*/  FFMA.FTZ R245, R3.reuse, UR5, R245 ;  /* 0x0000000503f57c23 */ /* 0x040fe200080100f5 */
[C---:B------:R-:W-:Y:S01]  /*191f0*/  FFMA.FTZ R17, R3.reuse, UR5, R4 ;  /* 0x0000000503117c23 */ /* 0x040fe20008010004 */
[----:B------:R-:W-:Y:S01]  /*19200*/  MOV R12, R8 ;  /* 0x00000008000c7202 */ /* 0x000fe20000000f00 */
[----:B------:R-:W-:Y:S01]  /*19210*/  FFMA.FTZ R230, R3, UR5, R230 ;  /* 0x0000000503e67c23 */ /* 0x000fe200080100e6 */
[----:B------:R-:W-:Y:S02]  /*19220*/  I2FP.F32.S32 R2, R2 ;  /* 0x0000000200027245 */ /* 0x000fe40000201400 */
[----:B------:R-:W-:Y:S02]  /*19230*/  MOV R8, R7 ;  /* 0x0000000700087202 */ /* 0x000fe40000000f00 */
[----:B------:R-:W-:Y:S01]  /*19240*/  MOV R7, R39 ;  /* 0x0000002700077202 */ /* 0x000fe20000000f00 */
[C---:B------:R-:W-:Y:S01]  /*19250*/  FFMA.FTZ R213, R2.reuse, UR5, R13 ;  /* 0x0000000502d57c23 */ /* 0x040fe2000801000d */
[----:B------:R-:W1:Y:S01]  /*19260*/  MUFU.TANH R39, R99 ;  /* 0x0000006300277308 */ /* 0x000e620000002400 */
[----:B------:R-:W-:Y:S01]  /*19270*/  MOV R13, R8 ;  /* 0x00000008000d7202 */ /* 0x000fe20000000f00 */
[C---:B------:R-:W-:Y:S01]  /*19280*/  FFMA.FTZ R236, R2.reuse, UR5, R236 ;  /* 0x0000000502ec7c23 */ /* 0x040fe200080100ec */
[----:B------:R-:W-:Y:S01]  /*19290*/  I2FP.F32.S32 R3, R5 ;  /* 0x0000000500037245 */ /* 0x000fe20000201400 */
[C---:B------:R-:W-:Y:S01]  /*192a0*/  FFMA.FTZ R244, R2.reuse, UR5, R244 ;  /* 0x0000000502f47c23 */ /* 0x040fe200080100f4 */
[----:B------:R-:W-:Y:S01]  /*192b0*/  MOV R11, R6 ;  /* 0x00000006000b7202 */ /* 0x000fe20000000f00 */
[----:B------:R-:W-:Y:S01]  /*192c0*/  FFMA.FTZ R207, R2, UR5, R14 ;  /* 0x0000000502cf7c23 */ /* 0x000fe2000801000e */
[----:B------:R-:W-:Y:S01]  /*192d0*/  MOV R8, R7 ;  /* 0x0000000700087202 */ /* 0x000fe20000000f00 */
[C---:B------:R-:W-:Y:S01]  /*192e0*/  FFMA.FTZ R206, R3.reuse, UR5, R12 ;  /* 0x0000000503ce7c23 */ /* 0x040fe2000801000c */
[----:B------:R-:W-:Y:S01]  /*192f0*/  MOV R9, R29 ;  /* 0x0000001d00097202 */ /* 0x000fe20000000f00 */
[C---:B------:R-:W-:Y:S01]  /*19300*/  FFMA.FTZ R233, R3.reuse, UR5, R233 ;  /* 0x0000000503e97c23 */ /* 0x040fe200080100e9 */
[----:B------:R2:W-:Y:S01]  /*19310*/  MUFU.TANH R29, R100 ;  /* 0x00000064001d7308 */ /* 0x0005e20000002400 */
[----:B------:R-:W-:Y:S01]  /*19320*/  MOV R7, R42 ;  /* 0x0000002a00077202 */ /* 0x000fe20000000f00 */
[C---:B------:R-:W-:Y:S01]  /*19330*/  FFMA.FTZ R242, R3.reuse, UR5, R242 ;  /* 0x0000000503f27c23 */ /* 0x040fe200080100f2 */
[----:B------:R-:W-:Y:S01]  /*19340*/  MOV R12, R33 ;  /* 0x00000021000c7202 */ /* 0x000fe20000000f00 */
[----:B------:R-:W-:Y:S01]  /*19350*/  FFMA.FTZ R212, R3, UR5, R11 ;  /* 0x0000000503d47c23 */ /* 0x000fe2000801000b */
[C---:B------:R-:W-:Y:S02]  /*19360*/  IADD3 R4, R0.reuse, 0x11, RZ ;  /* 0x0000001100047810 */ /* 0x040fe40007ffe0ff */
[----:B------:R-:W-:Y:S03]  /*19370*/  MOV R11, R27 ;  /* 0x0000001b000b7202 */ /* 0x000fe60000000f00 */
[----:B------:R3:W-:Y:S01]  /*19380*/  MUFU.TANH R42, R106 ;  /* 0x0000006a002a7308 */ /* 0x0007e20000002400 */
[C---:B------:R-:W-:Y:S02]  /*19390*/  IADD3 R3, R0.reuse, 0x18, RZ ;  /* 0x0000001800037810 */ /* 0x040fe40007ffe0ff */
[----:B------:R-:W-:Y:S02]  /*193a0*/  I2FP.F32.S32 R2, R4 ;  /* 0x0000000400027245 */ /* 0x000fe40000201400 */
[----:B------:R-:W-:Y:S02]  /*193b0*/  I2FP.F32.S32 R3, R3 ;  /* 0x0000000300037245 */ /* 0x000fe40000201400 */
[----:B------:R-:W-:Y:S03]  /*193c0*/  IADD3 R5, R0, 0x20, RZ ;  /* 0x0000002000057810 */ /* 0x000fe60007ffe0ff */
[----:B------:R4:W-:Y:S01]  /*193d0*/  MUFU.TANH R27, R101 ;  /* 0x00000065001b7308 */ /* 0x0009e20000002400 */
[C---:B------:R-:W-:Y:S01]  /*193e0*/  FFMA.FTZ R204, R2.reuse, UR5, R10 ;  /* 0x0000000502cc7c23 */ /* 0x040fe2000801000a */
[C---:B------:R-:W-:Y:S01]  /*193f0*/  FFMA.FTZ R210, R3.reuse, UR5, R210 ;  /* 0x0000000503d27c23 */ /* 0x040fe200080100d2 */
[C---:B------:R-:W-:Y:S01]  /*19400*/  FFMA.FTZ R238, R3.reuse, UR5, R238 ;  /* 0x0000000503ee7c23 */ /* 0x040fe200080100ee */
[C---:B------:R-:W-:Y:S01]  /*19410*/  FFMA.FTZ R200, R3.reuse, UR5, R200 ;  /* 0x0000000503c87c23 */ /* 0x040fe200080100c8 */
[----:B------:R-:W-:Y:S01]  /*19420*/  FFMA.FTZ R203, R3, UR5, R203 ;  /* 0x0000000503cb7c23 */ /* 0x000fe200080100cb */
[----:B------:R-:W-:Y:S01]  /*19430*/  MOV R10, R37 ;  /* 0x00000025000a7202 */ /* 0x000fe20000000f00 */
[C---:B------:R-:W-:Y:S03]  /*19440*/  FFMA.FTZ R231, R2.reuse, UR5, R231 ;  /* 0x0000000502e77c23 */ /* 0x040fe600080100e7 */
[----:B------:R1:W-:Y:S01]  /*19450*/  MUFU.TANH R37, R102 ;  /* 0x0000006600257308 */ /* 0x0003e20000002400 */
[----:B------:R-:W-:Y:S01]  /*19460*/  I2FP.F32.S32 R3, R5 ;  /* 0x0000000500037245 */ /* 0x000fe20000201400 */
[C---:B------:R-:W-:Y:S01]  /*19470*/  FFMA.FTZ R240, R2.reuse, UR5, R240 ;  /* 0x0000000502f07c23 */ /* 0x040fe200080100f0 */
[----:B------:R-:W-:Y:S01]  /*19480*/  MOV R6, R34 ;  /* 0x0000002200067202 */ /* 0x000fe20000000f00 */
[----:B------:R-:W-:Y:S01]  /*19490*/  FFMA.FTZ R211, R2, UR5, R211 ;  /* 0x0000000502d37c23 */ /* 0x000fe200080100d3 */
[C---:B------:R-:W-:Y:S01]  /*194a0*/  IADD3 R2, R0.reuse, 0x19, RZ ;  /* 0x0000001900027810 */ /* 0x040fe20007ffe0ff */
[C---:B--2---:R-:W-:Y:S01]  /*194b0*/  FFMA.FTZ R100, R3.reuse, UR5, R13 ;  /* 0x0000000503647c23 */ /* 0x044fe2000801000d */
[C---:B---3--:R-:W-:Y:S03]  /*194c0*/  FFMA.FTZ R106, R3.reuse, UR5, R12 ;  /* 0x00000005036a7c23 */ /* 0x048fe6000801000c */
[----:B------:R2:W3:Y:S01]  /*194d0*/  MUFU.TANH R34, R97 ;  /* 0x0000006100227308 */ /* 0x0004e20000002400 */
[C---:B------:R-:W-:Y:S01]  /*194e0*/  FFMA.FTZ R205, R3.reuse, UR5, R38 ;  /* 0x0000000503cd7c23 */ /* 0x040fe20008010026 */
[----:B------:R-:W-:Y:S01]  /*194f0*/  FFMA.FTZ R232, R3, UR5, R232 ;  /* 0x0000000503e87c23 */ /* 0x000fe200080100e8 */
[C---:B------:R-:W-:Y:S02]  /*19500*/  IADD3 R3, R0.reuse, 0x28, RZ ;  /* 0x0000002800037810 */ /* 0x040fe40007ffe0ff */
[----:B------:R-:W-:Y:S02]  /*19510*/  I2FP.F32.S32 R2, R2 ;  /* 0x0000000200027245 */ /* 0x000fe40000201400 */
[----:B------:R-:W-:Y:S03]  /*19520*/  I2FP.F32.S32 R3, R3 ;  /* 0x0000000300037245 */ /* 0x000fe60000201400 */
[----:B------:R3:W-:Y:S01]  /*19530*/  MUFU.TANH R33, R103 ;  /* 0x0000006700217308 */ /* 0x0007e20000002400 */
[----:B------:R-:W-:Y:S01]  /*19540*/  IADD3 R4, R0, 0x21, RZ ;  /* 0x0000002100047810 */ /* 0x000fe20007ffe0ff */
[C---:B------:R-:W-:Y:S01]  /*19550*/  FFMA.FTZ R235, R2.reuse, UR5, R235 ;  /* 0x0000000502eb7c23 */ /* 0x040fe200080100eb */
[C---:B------:R-:W-:Y:S01]  /*19560*/  FFMA.FTZ R209, R2.reuse, UR5, R209 ;  /* 0x0000000502d17c23 */ /* 0x040fe200080100d1 */
[C---:B------:R-:W-:Y:S01]  /*19570*/  FFMA.FTZ R96, R3.reuse, UR5, R45 ;  /* 0x0000000503607c23 */ /* 0x040fe2000801002d */
[C---:B------:R-:W-:Y:S01]  /*19580*/  FFMA.FTZ R89, R3.reuse, UR5, R251 ;  /* 0x0000000503597c23 */ /* 0x040fe200080100fb */
[C---:B----4-:R-:W-:Y:S01]  /*19590*/  FFMA.FTZ R101, R2.reuse, UR5, R6 ;  /* 0x0000000502657c23 */ /* 0x050fe20008010006 */
[----:B------:R-:W-:Y:S03]  /*195a0*/  FFMA.FTZ R201, R2, UR5, R201 ;  /* 0x0000000502c97c23 */ /* 0x000fe600080100c9 */
[----:B------:R4:W4:Y:S01]  /*195b0*/  MUFU.TANH R38, R107 ;  /* 0x0000006b00267308 */ /* 0x0009220000002400 */
[----:B------:R-:W-:Y:S01]  /*195c0*/  I2FP.F32.S32 R2, R4 ;  /* 0x0000000400027245 */ /* 0x000fe20000201400 */
[C---:B------:R-:W-:Y:S01]  /*195d0*/  FFMA.FTZ R208, R3.reuse, UR5, R208 ;  /* 0x0000000503d07c23 */ /* 0x040fe200080100d0 */
[----:B------:R-:W-:Y:S02]  /*195e0*/  MOV R6, R48 ;  /* 0x0000003000067202 */ /* 0x000fe40000000f00 */
[----:B------:R-:W-:Y:S01]  /*195f0*/  IADD3 R5, R0, 0x30, RZ ;  /* 0x0000003000057810 */ /* 0x000fe20007ffe0ff */
[C---:B-1----:R-:W-:Y:S01]  /*19600*/  FFMA.FTZ R102, R2.reuse, UR5, R10 ;  /* 0x0000000502667c23 */ /* 0x042fe2000801000a */
[----:B--2---:R-:W-:Y:S03]  /*19610*/  FFMA.FTZ R97, R2, UR5, R11 ;  /* 0x0000000502617c23 */ /* 0x004fe6000801000b */
[----:B------:R1:W-:Y:S01]  /*19620*/  MUFU.TANH R45, R105 ;  /* 0x00000069002d7308 */ /* 0x0003e20000002400 */
[----:B---3--:R-:W-:Y:S01]  /*19630*/  FFMA.FTZ R103, R3, UR5, R9 ;  /* 0x0000000503677c23 */ /* 0x008fe20008010009 */
[----:B------:R-:W-:Y:S01]  /*19640*/  I2FP.F32.S32 R3, R5 ;  /* 0x0000000500037245 */ /* 0x000fe20000201400 */
[----:B------:R-:W-:Y:S01]  /*19650*/  FMUL.FTZ R11, R130, UR8 ;  /* 0x00000008820b7c20 */ /* 0x000fe20008410000 */
[C---:B------:R-:W-:Y:S01]  /*19660*/  FFMA.FTZ R202, R2.reuse, UR5, R202 ;  /* 0x0000000502ca7c23 */ /* 0x040fe200080100ca */
[----:B------:R-:W-:Y:S01]  /*19670*/  FFMA.FTZ R229, R2, UR5, R229 ;  /* 0x0000000502e57c23 */ /* 0x000fe200080100e5 */
[C---:B------:R-:W-:Y:S01]  /*19680*/  IADD3 R2, R0.reuse, 0x29, RZ ;  /* 0x0000002900027810 */ /* 0x040fe20007ffe0ff */
[C---:B------:R-:W-:Y:S03]  /*19690*/  FFMA.FTZ R95, R3.reuse, UR5, R31 ;  /* 0x00000005035f7c23 */ /* 0x040fe6000801001f */
[----:B------:R2:W3:Y:S01]  /*196a0*/  MUFU.TANH R48, R104 ;  /* 0x0000006800307308 */ /* 0x0004e20000002400 */
[C---:B------:R-:W-:Y:S01]  /*196b0*/  IADD3 R4, R0.reuse, 0x31, RZ ;  /* 0x0000003100047810 */ /* 0x040fe20007ffe0ff */
[C---:B------:R-:W-:Y:S01]  /*196c0*/  FFMA.FTZ R84, R3.reuse, UR5, R35 ;  /* 0x0000000503547c23 */ /* 0x040fe20008010023 */
[----:B------:R-:W-:Y:S01]  /*196d0*/  I2FP.F32.S32 R2, R2 ;  /* 0x0000000200027245 */ /* 0x000fe20000201400 */
[C---:B------:R-:W-:Y:S01]  /*196e0*/  FFMA.FTZ R91, R3.reuse, UR5, R41 ;  /* 0x00000005035b7c23 */ /* 0x040fe20008010029 */
[----:B------:R-:W-:Y:S05]  /*196f0*/  IADD3 R5, R0, 0x40, RZ ;  /* 0x0000004000057810 */ /* 0x000fea0007ffe0ff */
[----:B------:R-:W-:Y:S01]  /*19700*/  MUFU.TANH R35, R110 ;  /* 0x0000006e00237308 */ /* 0x000fe20000002400 */
[C---:B------:R-:W-:Y:S01]  /*19710*/  FFMA.FTZ R99, R2.reuse, UR5, R8 ;  /* 0x0000000502637c23 */ /* 0x040fe20008010008 */
[C---:B----4-:R-:W-:Y:S01]  /*19720*/  FFMA.FTZ R107, R2.reuse, UR5, R7 ;  /* 0x00000005026b7c23 */ /* 0x050fe20008010007 */
[C---:B------:R-:W-:Y:S01]  /*19730*/  FFMA.FTZ R86, R2.reuse, UR5, R6 ;  /* 0x0000000502567c23 */ /* 0x040fe20008010006 */
[----:B------:R-:W-:Y:S01]  /*19740*/  FFMA.FTZ R93, R2, UR5, R252 ;  /* 0x00000005025d7c23 */ /* 0x000fe200080100fc */
[----:B------:R-:W-:Y:S01]  /*19750*/  I2FP.F32.S32 R2, R4 ;  /* 0x0000000400027245 */ /* 0x000fe20000201400 */
[----:B-1----:R-:W-:Y:S01]  /*19760*/  FFMA.FTZ R105, R3, UR5, R28 ;  /* 0x0000000503697c23 */ /* 0x002fe2000801001c */
[C---:B------:R-:W-:Y:S03]  /*19770*/  IADD3 R3, R0.reuse, 0x38, RZ ;  /* 0x0000003800037810 */ /* 0x040fe60007ffe0ff */
[----:B------:R-:W-:Y:S01]  /*19780*/  MUFU.TANH R41, R108 ;  /* 0x0000006c00297308 */ /* 0x000fe20000002400 */
[----:B------:R-:W-:Y:S01]  /*19790*/  IADD3 R4, R0, 0x41, RZ ;  /* 0x0000004100047810 */ /* 0x000fe20007ffe0ff */
[C---:B------:R-:W-:Y:S01]  /*197a0*/  FFMA.FTZ R81, R2.reuse, UR5, R250 ;  /* 0x0000000502517c23 */ /* 0x040fe200080100fa */
[C---:B------:R-:W-:Y:S01]  /*197b0*/  FFMA.FTZ R92, R2.reuse, UR5, R40 ;  /* 0x00000005025c7c23 */ /* 0x040fe20008010028 */
[C---:B------:R-:W-:Y:S01]  /*197c0*/  FFMA.FTZ R88, R2.reuse, UR5, R249 ;  /* 0x0000000502587c23 */ /* 0x040fe200080100f9 */
[----:B--2---:R-:W-:Y:S01]  /*197d0*/  FFMA.FTZ R104, R2, UR5, R32 ;  /* 0x0000000502687c23 */ /* 0x004fe20008010020 */
[----:B------:R-:W-:Y:S01]  /*197e0*/  IADD3 R2, R0, 0x39, RZ ;  /* 0x0000003900027810 */ /* 0x000fe20007ffe0ff */
[----:B------:R-:W-:Y:S03]  /*197f0*/  FMUL.FTZ R8, R128, UR8 ;  /* 0x0000000880087c20 */ /* 0x000fe60008410000 */
[----:B------:R-:W-:Y:S01]  /*19800*/  MUFU.TANH R28, R114 ;  /* 0x00000072001c7308 */ /* 0x000fe20000002400 */
[----:B------:R-:W-:Y:S02]  /*19810*/  I2FP.F32.S32 R3, R3 ;  /* 0x0000000300037245 */ /* 0x000fe40000201400 */
[----:B------:R-:W-:Y:S02]  /*19820*/  I2FP.F32.S32 R2, R2 ;  /* 0x0000000200027245 */ /* 0x000fe40000201400 */
[----:B------:R-:W-:Y:S01]  /*19830*/  IADD3 R6, R0, 0x61, RZ ;  /* 0x0000006100067810 */ /* 0x000fe20007ffe0ff */
[C---:B------:R-:W-:Y:S01]  /*19840*/  FFMA.FTZ R98, R3.reuse, UR5, R26 ;  /* 0x0000000503627c23 */ /* 0x040fe2000801001a */
[C---:B------:R-:W-:Y:S03]  /*19850*/  FFMA.FTZ R80, R3.reuse, UR5, R23 ;  /* 0x0000000503507c23 */ /* 0x040fe60008010017 */
[----:B------:R-:W-:Y:S01]  /*19860*/  MUFU.TANH R32, R111 ;  /* 0x0000006f00207308 */ /* 0x000fe20000002400 */
[C---:B------:R-:W-:Y:S01]  /*19870*/  FFMA.FTZ R85, R3.reuse, UR5, R30 ;  /* 0x0000000503557c23 */ /* 0x040fe2000801001e */
[----:B------:R-:W-:Y:S01]  /*19880*/  FFMA.FTZ R74, R3, UR5, R24 ;  /* 0x00000005034a7c23 */ /* 0x000fe20008010018 */
[C---:B------:R-:W-:Y:S01]  /*19890*/  FFMA.FTZ R83, R2.reuse, UR5, R248 ;  /* 0x0000000502537c23 */ /* 0x040fe200080100f8 */
[C---:B------:R-:W-:Y:S01]  /*198a0*/  FFMA.FTZ R94, R2.reuse, UR5, R247 ;  /* 0x00000005025e7c23 */ /* 0x040fe200080100f7 */
[----:B------:R-:W-:Y:S01]  /*198b0*/  I2FP.F32.S32 R3, R5 ;  /* 0x0000000500037245 */ /* 0x000fe20000201400 */
[C---:B------:R-:W-:Y:S01]  /*198c0*/  FFMA.FTZ R66, R2.reuse, UR5, R66 ;  /* 0x0000000502427c23 */ /* 0x040fe20008010042 */
[----:B------:R-:W-:Y:S03]  /*198d0*/  FFMA.FTZ R77, R2, UR5, R25 ;  /* 0x00000005024d7c23 */ /* 0x000fe60008010019 */
[----:B------:R-:W1:Y:S01]  /*198e0*/  MUFU.TANH R23, R112 ;  /* 0x0000007000177308 */ /* 0x000e620000002400 */
[----:B------:R-:W-:Y:S01]  /*198f0*/  I2FP.F32.S32 R2, R4 ;  /* 0x0000000400027245 */ /* 0x000fe20000201400 */
[C---:B------:R-:W-:Y:S01]  /*19900*/  FFMA.FTZ R63, R3.reuse, UR5, R63 ;  /* 0x00000005033f7c23 */ /* 0x040fe2000801003f */
[C---:B------:R-:W-:Y:S01]  /*19910*/  FFMA.FTZ R90, R3.reuse, UR5, R72 ;  /* 0x00000005035a7c23 */ /* 0x040fe20008010048 */
[C---:B------:R-:W-:Y:S01]  /*19920*/  FFMA.FTZ R79, R3.reuse, UR5, R21 ;  /* 0x00000005034f7c23 */ /* 0x040fe20008010015 */
[----:B------:R-:W-:Y:S01]  /*19930*/  FFMA.FTZ R75, R3, UR5, R70 ;  /* 0x00000005034b7c23 */ /* 0x000fe20008010046 */
[----:B------:R-:W-:Y:S01]  /*19940*/  FFMA.FTZ R60, R2, UR5, R60 ;  /* 0x00000005023c7c23 */ /* 0x000fe2000801003c */
[----:B------:R-:W-:Y:S03]  /*19950*/  IADD3 R3, R0, 0x48, RZ ;  /* 0x0000004800037810 */ /* 0x000fe60007ffe0ff */
[----:B------:R-:W-:Y:S01]  /*19960*/  MUFU.TANH R40, R109 ;  /* 0x0000006d00287308 */ /* 0x000fe20000002400 */
[C---:B------:R-:W-:Y:S01]  /*19970*/  FFMA.FTZ R76, R2.reuse, UR5, R22 ;  /* 0x00000005024c7c23 */ /* 0x040fe20008010016 */
[C---:B------:R-:W-:Y:S01]  /*19980*/  FFMA.FTZ R87, R2.reuse, UR5, R73 ;  /* 0x0000000502577c23 */ /* 0x040fe20008010049 */
[----:B------:R-:W-:Y:S01]  /*19990*/  FFMA.FTZ R67, R2, UR5, R67 ;  /* 0x0000000502437c23 */ /* 0x000fe20008010043 */
[C---:B------:R-:W-:Y:S02]  /*199a0*/  IADD3 R2, R0.reuse, 0x49, RZ ;  /* 0x0000004900027810 */ /* 0x040fe40007ffe0ff */
[----:B------:R-:W-:Y:S04]  /*199b0*/  I2FP.F32.S32 R3, R3 ;  /* 0x0000000300037245 */ /* 0x000fe80000201400 */
[----:B------:R-:W2:Y:S01]  /*199c0*/  MUFU.TANH R21, R113 ;  /* 0x0000007100157308 */ /* 0x000ea20000002400 */
[----:B------:R-:W-:Y:S02]  /*199d0*/  I2FP.F32.S32 R2, R2 ;  /* 0x0000000200027245 */ /* 0x000fe40000201400 */
[C---:B------:R-:W-:Y:S01]  /*199e0*/  IADD3 R5, R0.reuse, 0x50, RZ ;  /* 0x0000005000057810 */ /* 0x040fe20007ffe0ff */
[C---:B------:R-:W-:Y:S01]  /*199f0*/  FFMA.FTZ R52, R3.reuse, UR5, R52 ;  /* 0x0000000503347c23 */ /* 0x040fe20008010034 */
[----:B------:R-:W-:Y:S01]  /*19a00*/  IADD3 R4, R0, 0x51, RZ ;  /* 0x0000005100047810 */ /* 0x000fe20007ffe0ff */
[C---:B------:R-:W-:Y:S01]  /*19a10*/  FFMA.FTZ R65, R3.reuse, UR5, R65 ;  /* 0x0000000503417c23 */ /* 0x040fe20008010041 */
[C---:B------:R-:W-:Y:S03]  /*19a20*/  FFMA.FTZ R82, R3.reuse, UR5, R20 ;  /* 0x0000000503527c23 */ /* 0x040fe60008010014 */
[----:B------:R-:W4:Y:S01]  /*19a30*/  MUFU.TANH R26, R115 ;  /* 0x00000073001a7308 */ /* 0x000f220000002400 */
[----:B------:R-:W-:Y:S01]  /*19a40*/  FFMA.FTZ R59, R3, UR5, R59 ;  /* 0x00000005033b7c23 */ /* 0x000fe2000801003b */
[----:B------:R-:W-:Y:S01]  /*19a50*/  I2FP.F32.S32 R3, R5 ;  /* 0x0000000500037245 */ /* 0x000fe20000201400 */
[C---:B------:R-:W-:Y:S01]  /*19a60*/  FFMA.FTZ R50, R2.reuse, UR5, R50 ;  /* 0x0000000502327c23 */ /* 0x040fe20008010032 */
[C---:B------:R-:W-:Y:S01]  /*19a70*/  FFMA.FTZ R62, R2.reuse, UR5, R62 ;  /* 0x00000005023e7c23 */ /* 0x040fe2000801003e */
[C---:B------:R-:W-:Y:S01]  /*19a80*/  FFMA.FTZ R78, R2.reuse, UR5, R78 ;  /* 0x00000005024e7c23 */ /* 0x040fe2000801004e */
[----:B------:R-:W-:Y:S01]  /*19a90*/  FFMA.FTZ R56, R2, UR5, R56 ;  /* 0x0000000502387c23 */ /* 0x000fe20008010038 */
[----:B------:R-:W-:Y:S03]  /*19aa0*/  I2FP.F32.S32 R2, R4 ;  /* 0x0000000400027245 */ /* 0x000fe60000201400 */
[----:B------:R-:W4:Y:S01]  /*19ab0*/  MUFU.TANH R22, R118 ;  /* 0x0000007600167308 */ /* 0x000f220000002400 */
[C---:B------:R-:W-:Y:S01]  /*19ac0*/  FFMA.FTZ R53, R3.reuse, UR5, R53 ;  /* 0x0000000503357c23 */ /* 0x040fe20008010035 */
[C---:B------:R-:W-:Y:S01]  /*19ad0*/  FFMA.FTZ R64, R3.reuse, UR5, R64 ;  /* 0x0000000503407c23 */ /* 0x040fe20008010040 */
[C---:B------:R-:W-:Y:S01]  /*19ae0*/  FFMA.FTZ R47, R3.reuse, UR5, R47 ;  /* 0x00000005032f7c23 */ /* 0x040fe2000801002f */
[----:B------:R-:W-:Y:S01]  /*19af0*/  FFMA.FTZ R58, R3, UR5, R58 ;  /* 0x00000005033a7c23 */ /* 0x000fe2000801003a */
[C---:B------:R-:W-:Y:S01]  /*19b00*/  FFMA.FTZ R55, R2.reuse, UR5, R55 ;  /* 0x0000000502377c23 */ /* 0x040fe20008010037 */
[C---:B------:R-:W-:Y:S01]  /*19b10*/  FFMA.FTZ R44, R2.reuse, UR5, R44 ;  /* 0x00000005022c7c23 */ /* 0x040fe2000801002c */
[----:B------:R-:W-:Y:S03]  /*19b20*/  FFMA.FTZ R51, R2, UR5, R51 ;  /* 0x0000000502337c23 */ /* 0x000fe60008010033 */
[----:B------:R-:W4:Y:S01]  /*19b30*/  MUFU.TANH R25, R122 ;  /* 0x0000007a00197308 */ /* 0x000f220000002400 */
[----:B------:R-:W-:Y:S01]  /*19b40*/  IADD3 R3, R0, 0x58, RZ ;  /* 0x0000005800037810 */ /* 0x000fe20007ffe0ff */
[----:B------:R-:W-:Y:S01]  /*19b50*/  FFMA.FTZ R61, R2, UR5, R61 ;  /* 0x00000005023d7c23 */ /* 0x000fe2000801003d */
[C---:B------:R-:W-:Y:S02]  /*19b60*/  IADD3 R2, R0.reuse, 0x59, RZ ;  /* 0x0000005900027810 */ /* 0x040fe40007ffe0ff */
[----:B------:R-:W-:Y:S02]  /*19b70*/  I2FP.F32.S32 R3, R3 ;  /* 0x0000000300037245 */ /* 0x000fe40000201400 */
[----:B------:R-:W-:Y:S03]  /*19b80*/  I2FP.F32.S32 R2, R2 ;  /* 0x0000000200027245 */ /* 0x000fe60000201400 */
[----:B------:R-:W4:Y:S01]  /*19b90*/  MUFU.TANH R31, R120 ;  /* 0x00000078001f7308 */ /* 0x000f220000002400 */
[----:B------:R-:W-:Y:S01]  /*19ba0*/  IADD3 R4, R0, 0x60, RZ ;  /* 0x0000006000047810 */ /* 0x000fe20007ffe0ff */
[C---:B------:R-:W-:Y:S01]  /*19bb0*/  FFMA.FTZ R36, R3.reuse, UR5, R36 ;  /* 0x0000000503247c23 */ /* 0x040fe20008010024 */
[C---:B------:R-:W-:Y:S01]  /*19bc0*/  FFMA.FTZ R43, R3.reuse, UR5, R43 ;  /* 0x00000005032b7c23 */ /* 0x040fe2000801002b */
[C---:B------:R-:W-:Y:S01]  /*19bd0*/  FFMA.FTZ R49, R3.reuse, UR5, R49 ;  /* 0x0000000503317c23 */ /* 0x040fe20008010031 */
[----:B------:R-:W-:Y:S01]  /*19be0*/  FFMA.FTZ R57, R3, UR5, R57 ;  /* 0x0000000503397c23 */ /* 0x000fe20008010039 */
[C---:B------:R-:W-:Y:S01]  /*19bf0*/  FFMA.FTZ R54, R2.reuse, UR5, R54 ;  /* 0x0000000502367c23 */ /* 0x040fe20008010036 */
[C---:B------:R-:W-:Y:S03]  /*19c00*/  FFMA.FTZ R39, R2.reuse, UR5, R39 ;  /* 0x0000000502277c23 */ /* 0x040fe60008010027 */
[----:B------:R-:W4:Y:S01]  /*19c10*/  MUFU.TANH R20, R119 ;  /* 0x0000007700147308 */ /* 0x000f220000002400 */
[----:B------:R-:W-:Y:S01]  /*19c20*/  I2FP.F32.S32 R3, R4 ;  /* 0x0000000400037245 */ /* 0x000fe20000201400 */
[C---:B------:R-:W-:Y:S01]  /*19c30*/  FFMA.FTZ R34, R2.reuse, UR5, R34 ;  /* 0x0000000502227c23 */ /* 0x040fe20008010022 */
[----:B------:R-:W-:Y:S01]  /*19c40*/  FFMA.FTZ R46, R2, UR5, R46 ;  /* 0x00000005022e7c23 */ /* 0x000fe2000801002e */
[----:B------:R-:W-:Y:S02]  /*19c50*/  I2FP.F32.S32 R2, R6 ;  /* 0x0000000600027245 */ /* 0x000fe40000201400 */
[C---:B------:R-:W-:Y:S01]  /*19c60*/  IADD3 R5, R0.reuse, 0x68, RZ ;  /* 0x0000006800057810 */ /* 0x040fe20007ffe0ff */
[C---:B------:R-:W-:Y:S03]  /*19c70*/  FFMA.FTZ R37, R3.reuse, UR5, R37 ;  /* 0x0000000503257c23 */ /* 0x040fe60008010025 */
[----:B------:R-:W4:Y:S01]  /*19c80*/  MUFU.TANH R24, R123 ;  /* 0x0000007b00187308 */ /* 0x000f220000002400 */
[----:B------:R-:W-:Y:S01]  /*19c90*/  IADD3 R4, R0, 0x69, RZ ;  /* 0x0000006900047810 */ /* 0x000fe20007ffe0ff */
[C---:B------:R-:W-:Y:S01]  /*19ca0*/  FFMA.FTZ R38, R2.reuse, UR5, R38 ;  /* 0x0000000502267c23 */ /* 0x040fe20008010026 */
[C---:B------:R-:W-:Y:S01]  /*19cb0*/  FFMA.FTZ R29, R3.reuse, UR5, R29 ;  /* 0x00000005031d7c23 */ /* 0x040fe2000801001d */
[C---:B------:R-:W-:Y:S01]  /*19cc0*/  FFMA.FTZ R42, R3.reuse, UR5, R42 ;  /* 0x00000005032a7c23 */ /* 0x040fe2000801002a */
[----:B---3--:R-:W-:Y:S01]  /*19cd0*/  FFMA.FTZ R48, R3, UR5, R48 ;  /* 0x0000000503307c23 */ /* 0x008fe20008010030 */
[----:B------:R-:W-:Y:S01]  /*19ce0*/  I2FP.F32.S32 R3, R5 ;  /* 0x0000000500037245 */ /* 0x000fe20000201400 */
[C---:B------:R-:W-:Y:S03]  /*19cf0*/  FFMA.FTZ R27, R2.reuse, UR5, R27 ;  /* 0x00000005021b7c23 */ /* 0x040fe6000801001b */
[----:B------:R-:W3:Y:S01]  /*19d00*/  MUFU.TANH R30, R121 ;  /* 0x00000079001e7308 */ /* 0x000ee20000002400 */
[C---:B------:R-:W-:Y:S01]  /*19d10*/  FFMA.FTZ R33, R2.reuse, UR5, R33 ;  /* 0x0000000502217c23 */ /* 0x040fe20008010021 */
[----:B------:R-:W-:Y:S01]  /*19d20*/  FFMA.FTZ R45, R2, UR5, R45 ;  /* 0x00000005022d7c23 */ /* 0x000fe2000801002d */
[----:B------:R-:W-:Y:S01]  /*19d30*/  I2FP.F32.S32 R2, R4 ;  /* 0x0000000400027245 */ /* 0x000fe20000201400 */
[C---:B-1----:R-:W-:Y:S01]  /*19d40*/  FFMA.FTZ R23, R3.reuse, UR5, R23 ;  /* 0x0000000503177c23 */ /* 0x042fe20008010017 */
[C---:B------:R-:W-:Y:S01]  /*19d50*/  FFMA.FTZ R35, R3.reuse, UR5, R35 ;  /* 0x0000000503237c23 */ /* 0x040fe20008010023 */
[C---:B------:R-:W-:Y:S01]  /*19d60*/  FFMA.FTZ R28, R3.reuse, UR5, R28 ;  /* 0x00000005031c7c23 */ /* 0x040fe2000801001c */
[----:B------:R-:W-:Y:S03]  /*19d70*/  FFMA.FTZ R41, R3, UR5, R41 ;  /* 0x0000000503297c23 */ /* 0x000fe60008010029 */
[----:B------:R-:W1:Y:S01]  /*19d80*/  MUFU.TANH R8, R8 ;  /* 0x0000000800087308 */ /* 0x000e620000002400 */
[C---:B--2---:R-:W-:Y:S01]  /*19d90*/  FFMA.FTZ R21, R2.reuse, UR5, R21 ;  /* 0x0000000502157c23 */ /* 0x044fe20008010015 */
[----:B------:R-:W-:Y:S01]  /*19da0*/  FFMA.FTZ R32, R2, UR5, R32 ;  /* 0x0000000502207c23 */ /* 0x000fe20008010020 */
[----:B------:R-:W-:Y:S01]  /*19db0*/  IADD3 R3, R0, 0x70, RZ ;  /* 0x0000007000037810 */ /* 0x000fe20007ffe0ff */
[C---:B------:R-:W-:Y:S01]  /*19dc0*/  FFMA.FTZ R40, R2.reuse, UR5, R40 ;  /* 0x0000000502287c23 */ /* 0x040fe20008010028 */
[----:B----4-:R-:W-:Y:S01]  /*19dd0*/  FFMA.FTZ R26, R2, UR5, R26 ;  /* 0x00000005021a7c23 */ /* 0x010fe2000801001a */
[----:B------:R-:W-:Y:S04]  /*19de0*/  IADD3 R2, R0, 0x71, RZ ;  /* 0x0000007100027810 */ /* 0x000fe80007ffe0ff */
[----:B------:R-:W2:Y:S01]  /*19df0*/  MUFU.TANH R11, R11 ;  /* 0x0000000b000b7308 */ /* 0x000ea20000002400 */
[----:B------:R-:W-:Y:S02]  /*19e00*/  I2FP.F32.S32 R3, R3 ;  /* 0x0000000300037245 */ /* 0x000fe40000201400 */
[----:B------:R-:W-:Y:S02]  /*19e10*/  I2FP.F32.S32 R2, R2 ;  /* 0x0000000200027245 */ /* 0x000fe40000201400 */
        /* <DEDUP_REMOVED lines=8> */
[----:B---3--:R-:W-:Y:S01]  /*19ea0*/  FFMA.FTZ R30, R2, UR5, R30 ;  /* 0x00000005021e7c23 */ /* 0x008fe2000801001e */
[----:B------:R-:W-:Y:S02]  /*19eb0*/  FMNMX.FTZ R3, R214, R133, !PT ;  /* 0x00000085d6037209 */ /* 0x000fe40007810000 */
[----:B------:R-:W-:Y:S02]  /*19ec0*/  FMNMX.FTZ R2, R234, R134, !PT ;  /* 0x00000086ea027209 */ /* 0x000fe40007810000 */
[----:B------:R-:W-:Y:S02]  /*19ed0*/  FMNMX.FTZ R6, R243, R135, !PT ;  /* 0x00000087f3067209 */ /* 0x000fe40007810000 */
[----:B------:R-:W-:Y:S02]  /*19ee0*/  FMNMX.FTZ R7, R215, R5, !PT ;  /* 0x00000005d7077209 */ /* 0x000fe40007810000 */
[----:B------:R-:W-:Y:S02]  /*19ef0*/  FMNMX.FTZ R5, R237, R3, !PT ;  /* 0x00000003ed057209 */ /* 0x000fe40007810000 */
[----:B------:R-:W-:Y:S02]  /*19f00*/  FMNMX.FTZ R3, R246, R6, !PT ;  /* 0x00000006f6037209 */ /* 0x000fe40007810000 */
[----:B------:R-:W3:Y:S01]  /*19f10*/  MUFU.TANH R6, R126 ;  /* 0x0000007e00067308 */ /* 0x000ee20000002400 */
        /* <DEDUP_REMOVED lines=69> */
[----:B------:R-:W-:Y:S01]  /*1a370*/  MUFU.TANH R3, R127 ;  /* 0x0000007f00037308 */ /* 0x000fe20000002400 */
[----:B------:R-:W-:Y:S02]  /*1a380*/  FMNMX.FTZ R10, R50, R7, !PT ;  /* 0x00000007320a7209 */ /* 0x000fe40007810000 */
[----:B------:R-:W-:Y:S02]  /*1a390*/  FMNMX.FTZ R2, R62, R2, !PT ;  /* 0x000000023e027209 */ /* 0x000fe40007810000 */
[----:B------:R-:W-:Y:S02]  /*1a3a0*/  FMNMX.FTZ R5, R78, R5, !PT ;  /* 0x000000054e057209 */ /* 0x000fe40007810000 */
[----:B------:R-:W-:Y:S03]  /*1a3b0*/  FMNMX.FTZ R10, R47, R10, !PT ;  /* 0x0000000a2f0a7209 */ /* 0x000fe60007810000 */
[----:B------:R-:W4:Y:S01]  /*1a3c0*/  MUFU.TANH R7, R129 ;  /* 0x0000008100077308 */ /* 0x000f220000002400 */
        /* <DEDUP_REMOVED lines=24> */
[C---:B------:R-:W-:Y:S02]  /*1a550*/  IADD3 R4, R0.reuse, 0x78, RZ ;  /* 0x0000007800047810 */ /* 0x040fe40007ffe0ff */
[----:B------:R-:W-:Y:S02]  /*1a560*/  FMNMX.FTZ R12, R33, R12, !PT ;  /* 0x0000000c210c7209 */ /* 0x000fe40007810000 */
[----:B------:R-:W-:Y:S02]  /*1a570*/  FMNMX.FTZ R5, R21, R2, !PT ;  /* 0x0000000215057209 */ /* 0x000fe40007810000 */
[----:B------:R-:W-:Y:S02]  /*1a580*/  I2FP.F32.S32 R4, R4 ;  /* 0x0000000400047245 */ /* 0x000fe40000201400 */
[----:B------:R-:W-:Y:S02]  /*1a590*/  FMNMX.FTZ R9, R45, R9, !PT ;  /* 0x000000092d097209 */ /* 0x000fe40007810000 */
[----:B------:R-:W-:Y:S01]  /*1a5a0*/  IADD3 R0, R0, 0x79, RZ ;  /* 0x0000007900007810 */ /* 0x000fe20007ffe0ff */
[----:B-1----:R-:W-:Y:S01]  /*1a5b0*/  FFMA.FTZ R8, R4, UR5, R8 ;  /* 0x0000000504087c23 */ /* 0x002fe20008010008 */
[----:B------:R-:W-:Y:S01]  /*1a5c0*/  FMNMX.FTZ R12, R28, R12, !PT ;  /* 0x0000000c1c0c7209 */ /* 0x000fe20007810000 */
[C---:B--2---:R-:W-:Y:S01]  /*1a5d0*/  FFMA.FTZ R11, R4.reuse, UR5, R11 ;  /* 0x00000005040b7c23 */ /* 0x044fe2000801000b */
[----:B------:R-:W-:Y:S01]  /*1a5e0*/  FMNMX.FTZ R2, R35, R13, !PT ;  /* 0x0000000d23027209 */ /* 0x000fe20007810000 */
[----:B---3--:R-:W-:Y:S01]  /*1a5f0*/  FFMA.FTZ R6, R4, UR5, R6 ;  /* 0x0000000504067c23 */ /* 0x008fe20008010006 */
[----:B------:R-:W-:Y:S02]  /*1a600*/  FMNMX.FTZ R5, R19, R5, !PT ;  /* 0x0000000513057209 */ /* 0x000fe40007810000 */
[----:B------:R-:W-:Y:S02]  /*1a610*/  I2FP.F32.S32 R0, R0 ;  /* 0x0000000000007245 */ /* 0x000fe40000201400 */
[----:B------:R-:W-:Y:S02]  /*1a620*/  FMNMX.FTZ R13, R41, R9, !PT ;  /* 0x00000009290d7209 */ /* 0x000fe40007810000 */
[----:B------:R-:W-:Y:S01]  /*1a630*/  FMNMX.FTZ R9, R26, R12, !PT ;  /* 0x0000000c1a097209 */ /* 0x000fe20007810000 */
[----:B----4-:R-:W-:Y:S01]  /*1a640*/  FFMA.FTZ R7, R0, UR5, R7 ;  /* 0x0000000500077c23 */ /* 0x010fe20008010007 */
[----:B------:R-:W1:Y:S01]  /*1a650*/  MUFU.TANH R12, R124 ;  /* 0x0000007c000c7308 */ /* 0x000e620000002400 */
[----:B------:R-:W-:Y:S01]  /*1a660*/  FMNMX.FTZ R14, R32, R2, !PT ;  /* 0x00000002200e7209 */ /* 0x000fe20007810000 */
[----:B------:R-:W-:Y:S01]  /*1a670*/  FFMA.FTZ R10, R0, UR5, R10 ;  /* 0x00000005000a7c23 */ /* 0x000fe2000801000a */
[----:B------:R-:W-:Y:S02]  /*1a680*/  FMNMX.FTZ R2, R18, R5, !PT ;  /* 0x0000000512027209 */ /* 0x000fe40007810000 */
[----:B------:R-:W-:Y:S02]  /*1a690*/  FMNMX.FTZ R5, R22, R9, !PT ;  /* 0x0000000916057209 */ /* 0x000fe40007810000 */
[----:B------:R-:W-:Y:S03]  /*1a6a0*/  FMNMX.FTZ R2, R8, R2, !PT ;  /* 0x0000000208027209 */ /* 0x000fe60007810000 */
[----:B------:R-:W2:Y:S01]  /*1a6b0*/  MUFU.TANH R9, R125 ;  /* 0x0000007d00097308 */ /* 0x000ea20000002400 */
[----:B------:R-:W-:Y:S02]  /*1a6c0*/  FMNMX.FTZ R5, R20, R5, !PT ;  /* 0x0000000514057209 */ /* 0x000fe40007810000 */
[----:B------:R-:W-:Y:S02]  /*1a6d0*/  FMNMX.FTZ R73, R7, R2, !PT ;  /* 0x0000000207497209 */ /* 0x000fe40007810000 */
[----:B------:R-:W-:Y:S02]  /*1a6e0*/  FMNMX.FTZ R2, R25, R14, !PT ;  /* 0x0000000e19027209 */ /* 0x000fe40007810000 */
[----:B------:R-:W-:Y:S01]  /*1a6f0*/  FMNMX.FTZ R5, R11, R5, !PT ;  /* 0x000000050b057209 */ /* 0x000fe20007810000 */
[----:B------:R-:W3:Y:S01]  /*1a700*/  SHFL.BFLY PT, R14, R73, 0x2, 0x1f ;  /* 0x0c401f00490e7f89 */ /* 0x000ee200000e0000 */
[----:B------:R-:W-:Y:S01]  /*1a710*/  FMNMX.FTZ R2, R24, R2, !PT ;  /* 0x0000000218027209 */ /* 0x000fe20007810000 */
[----:B-1----:R-:W-:Y:S01]  /*1a720*/  FFMA.FTZ R12, R4, UR5, R12 ;  /* 0x00000005040c7c23 */ /* 0x002fe2000801000c */
[----:B------:R-:W-:Y:S01]  /*1a730*/  FMNMX.FTZ R72, R10, R5, !PT ;  /* 0x000000050a487209 */ /* 0x000fe20007810000 */
[----:B------:R-:W-:Y:S01]  /*1a740*/  FFMA.FTZ R5, R0, UR5, R3 ;  /* 0x0000000500057c23 */ /* 0x000fe20008010003 */
[----:B------:R-:W-:Y:S02]  /*1a750*/  FMNMX.FTZ R2, R6, R2, !PT ;  /* 0x0000000206027209 */ /* 0x000fe40007810000 */
[----:B------:R-:W-:Y:S01]  /*1a760*/  FMNMX.FTZ R13, R40, R13, !PT ;  /* 0x0000000d280d7209 */ /* 0x000fe20007810000 */
[----:B------:R-:W1:Y:S01]  /*1a770*/  SHFL.BFLY PT, R3, R72, 0x2, 0x1f ;  /* 0x0c401f0048037f89 */ /* 0x000e6200000e0000 */
[----:B------:R-:W-:Y:S01]  /*1a780*/  FMNMX.FTZ R2, R5, R2, !PT ;  /* 0x0000000205027209 */ /* 0x000fe20007810000 */
[----:B--2---:R-:W-:Y:S01]  /*1a790*/  FFMA.FTZ R9, R0, UR5, R9 ;  /* 0x0000000500097c23 */ /* 0x004fe20008010009 */
[----:B------:R-:W-:Y:S05]  /*1a7a0*/  FMNMX.FTZ R13, R31, R13, !PT ;  /* 0x0000000d1f0d7209 */ /* 0x000fea0007810000 */
[----:B------:R-:W2:Y:S01]  /*1a7b0*/  SHFL.BFLY PT, R0, R2, 0x2, 0x1f ;  /* 0x0c401f0002007f89 */ /* 0x000ea200000e0000 */
[----:B------:R-:W-:Y:S04]  /*1a7c0*/  FMNMX.FTZ R4, R30, R13, !PT ;  /* 0x0000000d1e047209 */ /* 0x000fe80007810000 */
[----:B------:R-:W-:Y:S04]  /*1a7d0*/  FMNMX.FTZ R4, R12, R4, !PT ;  /* 0x000000040c047209 */ /* 0x000fe80007810000 */
[----:B------:R-:W-:Y:S02]  /*1a7e0*/  FMNMX.FTZ R4, R9, R4, !PT ;  /* 0x0000000409047209 */ /* 0x000fe40007810000 */
[----:B---3--:R-:W-:Y:S03]  /*1a7f0*/  FMNMX.FTZ R73, R73, R14, !PT ;  /* 0x0000000e49497209 */ /* 0x008fe60007810000 */
[----:B------:R-:W3:Y:S08]  /*1a800*/  SHFL.BFLY PT, R71, R4, 0x2, 0x1f ;  /* 0x0c401f0004477f89 */ /* 0x000ef000000e0000 */
[----:B------:R-:W4:Y:S01]  /*1a810*/  SHFL.BFLY PT, R13, R73, 0x1, 0x1f ;  /* 0x0c201f00490d7f89 */ /* 0x000f2200000e0000 */
[----:B-1----:R-:W-:Y:S07]  /*1a820*/  FMNMX.FTZ R72, R72, R3, !PT ;  /* 0x0000000348487209 */ /* 0x002fee0007810000 */
[----:B------:R-:W1:Y:S01]  /*1a830*/  SHFL.BFLY PT, R14, R72, 0x1, 0x1f ;  /* 0x0c201f00480e7f89 */ /* 0x000e6200000e0000 */
[----:B--2---:R-:W-:Y:S07]  /*1a840*/  FMNMX.FTZ R2, R2, R0, !PT ;  /* 0x0000000002027209 */ /* 0x004fee0007810000 */
[----:B------:R-:W2:Y:S01]  /*1a850*/  SHFL.BFLY PT, R3, R2, 0x1, 0x1f ;  /* 0x0c201f0002037f89 */ /* 0x000ea200000e0000 */
[----:B---3--:R-:W-:Y:S02]  /*1a860*/  FMNMX.FTZ R71, R4, R71, !PT ;  /* 0x0000004704477209 */ /* 0x008fe40007810000 */
[----:B----4-:R-:W-:Y:S05]  /*1a870*/  FMNMX.FTZ R73, R73, R13, !PT ;  /* 0x0000000d49497209 */ /* 0x010fea0007810000 */
[----:B------:R-:W3:Y:S01]  /*1a880*/  SHFL.BFLY PT, R15, R71, 0x1, 0x1f ;  /* 0x0c201f00470f7f89 */ /* 0x000ee200000e0000 */
[C---:B------:R-:W-:Y:S01]  /*1a890*/  FSETP.NEU.FTZ.AND P2, PT, R73.reuse, -INF , PT ;  /* 0xff8000004900780b */ /* 0x040fe20003f5d000 */
[----:B------:R-:W-:Y:S01]  /*1a8a0*/  FADD.FTZ R0, -R73, R132 ;  /* 0x0000008449007221 */ /* 0x000fe20000010100 */
[----:B-1----:R-:W-:Y:S05]  /*1a8b0*/  FMNMX.FTZ R72, R72, R14, !PT ;  /* 0x0000000e48487209 */ /* 0x002fea0007810000 */
[----:B------:R1:W-:Y:S01]  /*1a8c0*/  STL [R1+0x11c], R73 ;  /* 0x00011c4901007387 */ /* 0x0003e20000100800 */
[----:B------:R-:W-:Y:S01]  /*1a8d0*/  FMUL.FTZ R4, R0, UR4 ;  /* 0x0000000400047c20 */ /* 0x000fe20008410000 */
[C---:B------:R-:W-:Y:S01]  /*1a8e0*/  FSETP.NEU.FTZ.AND P3, PT, R72.reuse, -INF , PT ;  /* 0xff8000004800780b */ /* 0x040fe20003f7d000 */
[----:B------:R-:W-:Y:S01]  /*1a8f0*/  FADD.FTZ R0, -R72, R133 ;  /* 0x0000008548007221 */ /* 0x000fe20000010100 */
[----:B--2---:R-:W-:Y:S01]  /*1a900*/  FMNMX.FTZ R70, R2, R3, !PT ;  /* 0x0000000302467209 */ /* 0x004fe20007810000 */
[----:B------:R2:W-:Y:S01]  /*1a910*/  MUFU.EX2 R69, R4 ;  /* 0x0000000400457308 */ /* 0x0005e20000000800 */
[----:B------:R4:W-:Y:S01]  /*1a920*/  STL [R1+0x120], R72 ;  /* 0x0001204801007387 */ /* 0x0009e20000100800 */
[----:B------:R-:W-:Y:S01]  /*1a930*/  FMUL.FTZ R2, R0, UR4 ;  /* 0x0000000400027c20 */ /* 0x000fe20008410000 */
[----:B------:R-:W-:Y:S01]  /*1a940*/  FMUL.FTZ R13, R72, UR4 ;  /* 0x00000004480d7c20 */ /* 0x000fe20008410000 */
[----:B------:R-:W-:Y:S06]  /*1a950*/  FADD.FTZ R0, -R70, R134 ;  /* 0x0000008646007221 */ /* 0x000fec0000010100 */
[----:B------:R1:W4:Y:S01]  /*1a960*/  MUFU.EX2 R68, R2 ;  /* 0x0000000200447308 */ /* 0x0003220000000800 */
[----:B------:R-:W-:Y:S01]  /*1a970*/  FMUL.FTZ R0, R0, UR4 ;  /* 0x0000000400007c20 */ /* 0x000fe20008410000 */
[----:B---3--:R-:W-:Y:S08]  /*1a980*/  FMNMX.FTZ R71, R71, R15, !PT ;  /* 0x0000000f47477209 */ /* 0x008ff00007810000 */
[----:B------:R3:W4:Y:S01]  /*1a990*/  MUFU.EX2 R3, R0 ;  /* 0x0000000000037308 */ /* 0x0007220000000800 */
[----:B--2---:R-:W-:Y:S05]  /*1a9a0*/  FMUL.FTZ R4, R73, UR4 ;  /* 0x0000000449047c20 */ /* 0x004fea0008410000 */
[----:B------:R-:W-:Y:S02]  /*1a9b0*/  FSEL R4, R4, RZ, P2 ;  /* 0x000000ff04047208 */ /* 0x000fe40001000000 */
[----:B------:R-:W-:Y:S01]  /*1a9c0*/  FSETP.NEU.FTZ.AND P2, PT, R70, -INF , PT ;  /* 0xff8000004600780b */ /* 0x000fe20003f5d000 */
[----:B-1----:R-:W-:Y:S02]  /*1a9d0*/  FADD.FTZ R2, -R71, R135 ;  /* 0x0000008747027221 */ /* 0x002fe40000010100 */
[--C-:B------:R-:W-:Y:S01]  /*1a9e0*/  FFMA.FTZ R227, R50, UR4, -R4.reuse ;  /* 0x0000000432e37c23 */ /* 0x100fe20008010804 */
[--C-:B------:R-:W-:Y:S01]  /*1a9f0*/  FFMA.FTZ R116, R86, UR4, -R4.reuse ;  /* 0x0000000456747c23 */ /* 0x100fe20008010804 */
[--C-:B------:R-:W-:Y:S01]  /*1aa00*/  FFMA.FTZ R247, R81, UR4, -R4.reuse ;  /* 0x0000000451f77c23 */ /* 0x100fe20008010804 */
[--C-:B------:R-:W-:Y:S01]  /*1aa10*/  FFMA.FTZ R248, R84, UR4, -R4.reuse ;  /* 0x0000000454f87c23 */ /* 0x100fe20008010804 */
[--C-:B------:R-:W-:Y:S01]  /*1aa20*/  FFMA.FTZ R73, R60, UR4, -R4.reuse ;  /* 0x000000043c497c23 */ /* 0x100fe20008010804 */
[--C-:B------:R-:W-:Y:S01]  /*1aa30*/  FFMA.FTZ R228, R52, UR4, -R4.reuse ;  /* 0x0000000434e47c23 */ /* 0x100fe20008010804 */
[----:B---3--:R-:W-:Y:S01]  /*1aa40*/  FMUL.FTZ R0, R2, UR4 ;  /* 0x0000000402007c20 */ /* 0x008fe20008410000 */
[--C-:B------:R-:W-:Y:S01]  /*1aa50*/  FFMA.FTZ R2, R16, UR4, -R4.reuse ;  /* 0x0000000410027c23 */ /* 0x100fe20008010804 */
[--C-:B------:R-:W-:Y:S01]  /*1aa60*/  FFMA.FTZ R225, R44, UR4, -R4.reuse ;  /* 0x000000042ce17c23 */ /* 0x100fe20008010804 */
[--C-:B------:R-:W-:Y:S01]  /*1aa70*/  FFMA.FTZ R224, R36, UR4, -R4.reuse ;  /* 0x0000000424e07c23 */ /* 0x100fe20008010804 */
[--C-:B------:R-:W-:Y:S01]  /*1aa80*/  FFMA.FTZ R223, R34, UR4, -R4.reuse ;  /* 0x0000000422df7c23 */ /* 0x100fe20008010804 */
[----:B------:R1:W-:Y:S01]  /*1aa90*/  MUFU.EX2 R111, R2 ;  /* 0x00000002006f7308 */ /* 0x0003e20000000800 */
[--C-:B------:R-:W-:Y:S01]  /*1aaa0*/  FFMA.FTZ R16, R207, UR4, -R4.reuse ;  /* 0x00000004cf107c23 */ /* 0x100fe20008010804 */
[--C-:B----4-:R-:W-:Y:S01]  /*1aab0*/  FFMA.FTZ R72, R29, UR4, -R4.reuse ;  /* 0x000000041d487c23 */ /* 0x110fe20008010804 */
[--C-:B------:R-:W-:Y:S01]  /*1aac0*/  FFMA.FTZ R81, R23, UR4, -R4.reuse ;  /* 0x0000000417517c23 */ /* 0x100fe20008010804 */
[--C-:B------:R-:W-:Y:S01]  /*1aad0*/  FFMA.FTZ R50, R21, UR4, -R4.reuse ;  /* 0x0000000415327c23 */ /* 0x100fe20008010804 */
[--C-:B------:R-:W-:Y:S01]  /*1aae0*/  FFMA.FTZ R200, R200, UR4, -R4.reuse ;  /* 0x00000004c8c87c23 */ /* 0x100fe20008010804 */
[--C-:B------:R-:W-:Y:S01]  /*1aaf0*/  FFMA.FTZ R101, R101, UR4, -R4.reuse ;  /* 0x0000000465657c23 */ /* 0x100fe20008010804 */
[--C-:B------:R-:W-:Y:S03]  /*1ab00*/  FFMA.FTZ R118, R97, UR4, -R4.reuse ;  /* 0x0000000461767c23 */ /* 0x100fe60008010804 */
[----:B------:R-:W2:Y:S01]  /*1ab10*/  MUFU.EX2 R0, R0 ;  /* 0x0000000000007308 */ /* 0x000ea20000000800 */
        /* <DEDUP_REMOVED lines=14> */
[--C-:B------:R-:W-:Y:S01]  /*1ac00*/  FFMA.FTZ R122, R27, UR4, -R4.reuse ;  /* 0x000000041b7a7c23 */ /* 0x100fe20008010804 */
[----:B------:R-:W-:Y:S01]  /*1ac10*/  FFMA.FTZ R207, R8, UR4, -R4 ;  /* 0x0000000408cf7c23 */ /* 0x000fe20008010804 */
[----:B------:R-:W-:Y:S01]  /*1ac20*/  FSEL R4, R13, RZ, P3 ;  /* 0x000000ff0d047208 */ /* 0x000fe20001800000 */
[----:B------:R-:W-:Y:S03]  /*1ac30*/  FMUL.FTZ R19, R68, R147 ;  /* 0x0000009344137220 */ /* 0x000fe60000410000 */
[----:B------:R4:W-:Y:S01]  /*1ac40*/  MUFU.EX2 R215, R17 ;  /* 0x0000001100d77308 */ /* 0x0009e20000000800 */
[----:B-1----:R-:W-:Y:S01]  /*1ac50*/  FMUL.FTZ R2, R70, UR4 ;  /* 0x0000000446027c20 */ /* 0x002fe20008410000 */
[----:B------:R-:W-:Y:S01]  /*1ac60*/  FMUL.FTZ R13, R71, UR4 ;  /* 0x00000004470d7c20 */ /* 0x000fe20008410000 */
[--C-:B------:R-:W-:Y:S01]  /*1ac70*/  FFMA.FTZ R7, R237, UR4, -R4.reuse ;  /* 0x00000004ed077c23 */ /* 0x100fe20008010804 */
[--C-:B------:R-:W-:Y:S01]  /*1ac80*/  FFMA.FTZ R63, R20, UR4, -R4.reuse ;  /* 0x00000004143f7c23 */ /* 0x100fe20008010804 */
[--C-:B------:R-:W-:Y:S01]  /*1ac90*/  FFMA.FTZ R222, R53, UR4, -R4.reuse ;  /* 0x0000000435de7c23 */ /* 0x100fe20008010804 */
[--C-:B------:R-:W-:Y:S01]  /*1aca0*/  FFMA.FTZ R221, R51, UR4, -R4.reuse ;  /* 0x0000000433dd7c23 */ /* 0x100fe20008010804 */
[----:B------:R-:W-:Y:S03]  /*1acb0*/  MOV R147, R81 ;  /* 0x0000005100937202 */ /* 0x000fe60000000f00 */
[----:B------:R1:W-:Y:S01]  /*1acc0*/  MUFU.EX2 R110, R7 ;  /* 0x00000007006e7308 */ /* 0x0003e20000000800 */
[--C-:B------:R-:W-:Y:S01]  /*1acd0*/  FFMA.FTZ R8, R214, UR4, -R4.reuse ;  /* 0x00000004d6087c23 */ /* 0x100fe20008010804 */
[----:B------:R-:W-:Y:S01]  /*1ace0*/  FSEL R2, R2, RZ, P2 ;  /* 0x000000ff02027208 */ /* 0x000fe20001000000 */
[--C-:B------:R-:W-:Y:S01]  /*1acf0*/  FFMA.FTZ R112, R93, UR4, -R4.reuse ;  /* 0x000000045d707c23 */ /* 0x100fe20008010804 */
[--C-:B------:R-:W-:Y:S01]  /*1ad00*/  FFMA.FTZ R132, R80, UR4, -R4.reuse ;  /* 0x0000000450847c23 */ /* 0x100fe20008010804 */
[--C-:B------:R-:W-:Y:S01]  /*1ad10*/  FFMA.FTZ R80, R39, UR4, -R4.reuse ;  /* 0x0000000427507c23 */ /* 0x100fe20008010804 */
[----:B------:R-:W-:Y:S01]  /*1ad20*/  FFMA.FTZ R203, R203, UR4, -R4 ;  /* 0x00000004cbcb7c23 */ /* 0x000fe20008010804 */
[----:B------:R-:W-:Y:S03]  /*1ad30*/  FFMA.FTZ R128, R92, UR4, -R2 ;  /* 0x000000045c807c23 */ /* 0x000fe60008010802 */
[----:B------:R2:W-:Y:S01]  /*1ad40*/  MUFU.EX2 R109, R8 ;  /* 0x00000008006d7308 */ /* 0x0005e20000000800 */
[--C-:B---3--:R-:W-:Y:S01]  /*1ad50*/  FFMA.FTZ R14, R230, UR4, -R4.reuse ;  /* 0x00000004e60e7c23 */ /* 0x108fe20008010804 */
[----:B----4-:R-:W-:Y:S01]  /*1ad60*/  FFMA.FTZ R17, R10, UR4, -R4 ;  /* 0x000000040a117c23 */ /* 0x010fe20008010804 */
[--C-:B------:R-:W-:Y:S01]  /*1ad70*/  FFMA.FTZ R10, R234, UR4, -R2.reuse ;  /* 0x00000004ea0a7c23 */ /* 0x100fe20008010802 */
[----:B------:R-:W-:Y:S01]  /*1ad80*/  FFMA.FTZ R93, R210, UR4, -R2 ;  /* 0x00000004d25d7c23 */ /* 0x000fe20008010802 */
[--C-:B------:R-:W-:Y:S01]  /*1ad90*/  FFMA.FTZ R201, R201, UR4, -R4.reuse ;  /* 0x00000004c9c97c23 */ /* 0x100fe20008010804 */
[----:B------:R-:W-:Y:S01]  /*1ada0*/  FFMA.FTZ R114, R102, UR4, -R4 ;  /* 0x0000000466727c23 */ /* 0x000fe20008010804 */
[----:B------:R-:W-:Y:S03]  /*1adb0*/  FFMA.FTZ R102, R55, UR4, -R2 ;  /* 0x0000000437667c23 */ /* 0x000fe60008010802 */
[----:B------:R3:W-:Y:S01]  /*1adc0*/  MUFU.EX2 R230, R16 ;  /* 0x0000001000e67308 */ /* 0x0007e20000000800 */
[----:B------:R-:W-:Y:S01]  /*1add0*/  FFMA.FTZ R15, R213, UR4, -R4 ;  /* 0x00000004d50f7c23 */ /* 0x000fe20008010804 */
[----:B-1----:R-:W-:Y:S01]  /*1ade0*/  FFMA.FTZ R7, R239, UR4, -R2 ;  /* 0x00000004ef077c23 */ /* 0x002fe20008010802 */
[----:B------:R-:W-:Y:S01]  /*1adf0*/  FFMA.FTZ R113, R96, UR4, -R4 ;  /* 0x0000000460717c23 */ /* 0x000fe20008010804 */
[----:B------:R-:W-:Y:S01]  /*1ae00*/  FFMA.FTZ R96, R231, UR4, -R2 ;  /* 0x00000004e7607c23 */ /* 0x000fe20008010802 */
[--C-:B------:R-:W-:Y:S01]  /*1ae10*/  FFMA.FTZ R130, R91, UR4, -R4.reuse ;  /* 0x000000045b827c23 */ /* 0x100fe20008010804 */
[--C-:B------:R-:W-:Y:S01]  /*1ae20*/  FFMA.FTZ R44, R26, UR4, -R4.reuse ;  /* 0x000000041a2c7c23 */ /* 0x100fe20008010804 */
[----:B------:R-:W-:Y:S03]  /*1ae30*/  FFMA.FTZ R100, R11, UR4, -R4 ;  /* 0x000000040b647c23 */ /* 0x000fe60008010804 */
[----:B------:R-:W-:Y:S01]  /*1ae40*/  MUFU.EX2 R213, R14 ;  /* 0x0000000e00d57308 */ /* 0x000fe20000000800 */
[--C-:B--2---:R-:W-:Y:S01]  /*1ae50*/  FFMA.FTZ R8, R241, UR4, -R2.reuse ;  /* 0x00000004f1087c23 */ /* 0x104fe20008010802 */
[--C-:B------:R-:W-:Y:S01]  /*1ae60*/  FFMA.FTZ R97, R233, UR4, -R2.reuse ;  /* 0x00000004e9617c23 */ /* 0x100fe20008010802 */
[--C-:B------:R-:W-:Y:S01]  /*1ae70*/  FFMA.FTZ R91, R209, UR4, -R2.reuse ;  /* 0x00000004d15b7c23 */ /* 0x100fe20008010802 */
[--C-:B------:R-:W-:Y:S01]  /*1ae80*/  FFMA.FTZ R205, R205, UR4, -R2.reuse ;  /* 0x00000004cdcd7c23 */ /* 0x100fe20008010802 */
[--C-:B------:R-:W-:Y:S01]  /*1ae90*/  FFMA.FTZ R129, R95, UR4, -R2.reuse ;  /* 0x000000045f817c23 */ /* 0x100fe20008010802 */
[----:B------:R-:W-:Y:S01]  /*1aea0*/  FFMA.FTZ R125, R83, UR4, -R2 ;  /* 0x00000004537d7c23 */ /* 0x000fe20008010802 */
[----:B------:R-:W-:Y:S03]  /*1aeb0*/  MOV R83, R120 ;  /* 0x0000007800537202 */ /* 0x000fe60000000f00 */
[----:B------:R1:W-:Y:S01]  /*1aec0*/  MUFU.EX2 R92, R10 ;  /* 0x0000000a005c7308 */ /* 0x0003e20000000800 */
[--C-:B---3--:R-:W-:Y:S01]  /*1aed0*/  FFMA.FTZ R16, R43, UR4, -R4.reuse ;  /* 0x000000042b107c23 */ /* 0x108fe20008010804 */
[----:B------:R-:W-:Y:S01]  /*1aee0*/  FFMA.FTZ R43, R37, UR4, -R4 ;  /* 0x00000004252b7c23 */ /* 0x000fe20008010804 */
[----:B------:R-:W-:Y:S01]  /*1aef0*/  FFMA.FTZ R234, R65, UR4, -R2 ;  /* 0x0000000441ea7c23 */ /* 0x000fe20008010802 */
[C---:B------:R-:W-:Y:S01]  /*1af00*/  FMUL.FTZ R26, R3.reuse, R154 ;  /* 0x0000009a031a7220 */ /* 0x040fe20000410000 */
[----:B------:R-:W-:Y:S01]  /*1af10*/  FMUL.FTZ R27, R3, R155 ;  /* 0x0000009b031b7220 */ /* 0x000fe20000410000 */
[----:B------:R-:W-:Y:S01]  /*1af20*/  FMUL.FTZ R29, R0, R165 ;  /* 0x000000a5001d7220 */ /* 0x000fe20000410000 */
[----:B------:R-:W-:Y:S03]  /*1af30*/  FMUL.FTZ R34, R68, R162 ;  /* 0x000000a244227220 */ /* 0x000fe60000410000 */
[----:B------:R2:W-:Y:S01]  /*1af40*/  MUFU.EX2 R210, R7 ;  /* 0x0000000700d27308 */ /* 0x0005e20000000800 */
[--C-:B------:R-:W-:Y:S01]  /*1af50*/  FFMA.FTZ R250, R59, UR4, -R4.reuse ;  /* 0x000000043bfa7c23 */ /* 0x100fe20008010804 */
[----:B------:R-:W-:Y:S01]  /*1af60*/  MOV R59, R216 ;  /* 0x000000d8003b7202 */ /* 0x000fe20000000f00 */
[--C-:B------:R-:W-:Y:S01]  /*1af70*/  FFMA.FTZ R216, R22, UR4, -R4.reuse ;  /* 0x0000000416d87c23 */ /* 0x100fe20008010804 */
[----:B------:R-:W-:Y:S01]  /*1af80*/  FFMA.FTZ R123, R106, UR4, -R4 ;  /* 0x000000046a7b7c23 */ /* 0x000fe20008010804 */
[----:B------:R-:W-:Y:S01]  /*1af90*/  FFMA.FTZ R106, R99, UR4, -R2 ;  /* 0x00000004636a7c23 */ /* 0x000fe20008010802 */
[----:B------:R-:W3:Y:S01]  /*1afa0*/  LDSM.16.MT88.4 R20, [R217+0x8000] ;  /* 0x00800000d914783b */ /* 0x000ee20000004200 */
[----:B------:R-:W-:Y:S03]  /*1afb0*/  FSETP.NEU.FTZ.AND P3, PT, R71, -INF , PT ;  /* 0xff8000004700780b */ /* 0x000fe60003f7d000 */
[----:B------:R-:W4:Y:S01]  /*1afc0*/  MUFU.EX2 R99, R8 ;  /* 0x0000000800637308 */ /* 0x000f220000000800 */
[--C-:B------:R-:W-:Y:S01]  /*1afd0*/  FFMA.FTZ R249, R56, UR4, -R4.reuse ;  /* 0x0000000438f97c23 */ /* 0x100fe20008010804 */
[--C-:B------:R-:W-:Y:S01]  /*1afe0*/  FFMA.FTZ R60, R212, UR4, -R4.reuse ;  /* 0x00000004d43c7c23 */ /* 0x100fe20008010804 */
[--C-:B------:R-:W-:Y:S01]  /*1aff0*/  FFMA.FTZ R211, R211, UR4, -R4.reuse ;  /* 0x00000004d3d37c23 */ /* 0x100fe20008010804 */
[--C-:B------:R-:W-:Y:S01]  /*1b000*/  FFMA.FTZ R133, R88, UR4, -R4.reuse ;  /* 0x0000000458857c23 */ /* 0x100fe20008010804 */
[--C-:B------:R-:W-:Y:S01]  /*1b010*/  FFMA.FTZ R131, R77, UR4, -R4.reuse ;  /* 0x000000044d837c23 */ /* 0x100fe20008010804 */
[--C-:B------:R-:W-:Y:S01]  /*1b020*/  FFMA.FTZ R252, R75, UR4, -R4.reuse ;  /* 0x000000044bfc7c23 */ /* 0x100fe20008010804 */
[--C-:B------:R-:W-:Y:S03]  /*1b030*/  FFMA.FTZ R251, R67, UR4, -R4.reuse ;  /* 0x0000000443fb7c23 */ /* 0x100fe60008010804 */
[----:B------:R-:W4:Y:S01]  /*1b040*/  MUFU.EX2 R214, R15 ;  /* 0x0000000f00d67308 */ /* 0x000f220000000800 */
[--C-:B------:R-:W-:Y:S01]  /*1b050*/  FFMA.FTZ R18, R33, UR4, -R4.reuse ;  /* 0x0000000421127c23 */ /* 0x100fe20008010804 */
[----:B------:R-:W-:Y:S01]  /*1b060*/  FFMA.FTZ R56, R28, UR4, -R4 ;  /* 0x000000041c387c23 */ /* 0x000fe20008010804 */
[----:B------:R-:W-:Y:S01]  /*1b070*/  FSEL R4, R13, RZ, P3 ;  /* 0x000000ff0d047208 */ /* 0x000fe20001800000 */
[--C-:B------:R-:W-:Y:S01]  /*1b080*/  FFMA.FTZ R241, R58, UR4, -R2.reuse ;  /* 0x000000043af17c23 */ /* 0x100fe20008010802 */
[--C-:B------:R-:W-:Y:S01]  /*1b090*/  FFMA.FTZ R58, R46, UR4, -R2.reuse ;  /* 0x000000042e3a7c23 */ /* 0x100fe20008010802 */
[----:B------:R-:W-:Y:S01]  /*1b0a0*/  MOV R46, R226 ;  /* 0x000000e2002e7202 */ /* 0x000fe20000000f00 */
[--C-:B------:R-:W-:Y:S03]  /*1b0b0*/  FFMA.FTZ R11, R236, UR4, -R2.reuse ;  /* 0x00000004ec0b7c23 */ /* 0x100fe60008010802 */
[----:B------:R-:W-:Y:S01]  /*1b0c0*/  MUFU.EX2 R206, R206 ;  /* 0x000000ce00ce7308 */ /* 0x000fe20000000800 */
[--C-:B------:R-:W-:Y:S01]  /*1b0d0*/  FFMA.FTZ R108, R103, UR4, -R2.reuse ;  /* 0x00000004676c7c23 */ /* 0x100fe20008010802 */
[--C-:B------:R-:W-:Y:S01]  /*1b0e0*/  FFMA.FTZ R233, R62, UR4, -R2.reuse ;  /* 0x000000043ee97c23 */ /* 0x100fe20008010802 */
[--C-:B-1----:R-:W-:Y:S01]  /*1b0f0*/  FFMA.FTZ R10, R38, UR4, -R2.reuse ;  /* 0x00000004260a7c23 */ /* 0x102fe20008010802 */
        /* <DEDUP_REMOVED lines=13> */
[----:B------:R-:W-:Y:S01]  /*1b1d0*/  FFMA.FTZ R2, R5, UR4, -R2 ;  /* 0x0000000405027c23 */ /* 0x000fe20008010802 */
[--C-:B--2---:R-:W-:Y:S01]  /*1b1e0*/  FFMA.FTZ R7, R246, UR4, -R4.reuse ;  /* 0x00000004f6077c23 */ /* 0x104fe20008010804 */
[--C-:B------:R-:W-:Y:S01]  /*1b1f0*/  FFMA.FTZ R74, R238, UR4, -R4.reuse ;  /* 0x00000004ee4a7c23 */ /* 0x100fe20008010804 */
[--C-:B------:R-:W-:Y:S01]  /*1b200*/  FFMA.FTZ R6, R245, UR4, -R4.reuse ;  /* 0x00000004f5067c23 */ /* 0x100fe20008010804 */
[--C-:B------:R-:W-:Y:S01]  /*1b210*/  FFMA.FTZ R5, R244, UR4, -R4.reuse ;  /* 0x00000004f4057c23 */ /* 0x100fe20008010804 */
[--C-:B------:R-:W-:Y:S01]  /*1b220*/  FFMA.FTZ R120, R98, UR4, -R4.reuse ;  /* 0x0000000462787c23 */ /* 0x100fe20008010804 */
[--C-:B------:R-:W-:Y:S03]  /*1b230*/  FFMA.FTZ R238, R57, UR4, -R4.reuse ;  /* 0x0000000439ee7c23 */ /* 0x100fe60008010804 */
[----:B------:R-:W-:Y:S01]  /*1b240*/  MUFU.EX2 R211, R211 ;  /* 0x000000d300d37308 */ /* 0x000fe20000000800 */
[--C-:B------:R-:W-:Y:S01]  /*1b250*/  FFMA.FTZ R98, R94, UR4, -R4.reuse ;  /* 0x000000045e627c23 */ /* 0x100fe20008010804 */
[----:B------:R-:W-:Y:S01]  /*1b260*/  MOV R57, R207 ;  /* 0x000000cf00397202 */ /* 0x000fe20000000f00 */
[----:B------:R-:W2:Y:S01]  /*1b270*/  LDSM.16.MT88.4 R36, [R220+0x8000] ;  /* 0x00800000dc24783b */ /* 0x000ea20000004200 */
[--C-:B------:R-:W-:Y:S01]  /*1b280*/  FFMA.FTZ R89, R235, UR4, -R4.reuse ;  /* 0x00000004eb597c23 */ /* 0x100fe20008010804 */
[--C-:B------:R-:W-:Y:S01]  /*1b290*/  FFMA.FTZ R90, R90, UR4, -R4.reuse ;  /* 0x000000045a5a7c23 */ /* 0x100fe20008010804 */
[--C-:B------:R-:W-:Y:S01]  /*1b2a0*/  FFMA.FTZ R235, R54, UR4, -R4.reuse ;  /* 0x0000000436eb7c23 */ /* 0x100fe20008010804 */
[----:B----4-:R-:W-:Y:S03]  /*1b2b0*/  F2FP.F16.F32.PACK_AB R65, R99, R92 ;  /* 0x0000005c6341723e */ /* 0x010fe600000000ff */
[----:B------:R4:W-:Y:S01]  /*1b2c0*/  MUFU.EX2 R94, R7 ;  /* 0x00000007005e7308 */ /* 0x0009e20000000800 */
[--C-:B------:R-:W-:Y:S01]  /*1b2d0*/  FFMA.FTZ R8, R243, UR4, -R4.reuse ;  /* 0x00000004f3087c23 */ /* 0x100fe20008010804 */
[--C-:B------:R-:W-:Y:S01]  /*1b2e0*/  FFMA.FTZ R88, R242, UR4, -R4.reuse ;  /* 0x00000004f2587c23 */ /* 0x100fe20008010804 */
[----:B------:R-:W2:Y:S01]  /*1b2f0*/  LDSM.16.MT88.4 R52, [R218+0x8000] ;  /* 0x00800000da34783b */ /* 0x000ea20000004200 */
[--C-:B------:R-:W-:Y:S01]  /*1b300*/  FFMA.FTZ R107, R107, UR4, -R4.reuse ;  /* 0x000000046b6b7c23 */ /* 0x100fe20008010804 */
[----:B------:R-:W-:Y:S01]  /*1b310*/  F2FP.F16.F32.PACK_AB R79, R214, R213 ;  /* 0x000000d5d64f723e */ /* 0x000fe200000000ff */
[C---:B-1----:R-:W-:Y:S01]  /*1b320*/  FMUL.FTZ R11, R3.reuse, R139 ;  /* 0x0000008b030b7220 */ /* 0x042fe20000410000 */
[----:B------:R-:W-:Y:S03]  /*1b330*/  FMUL.FTZ R15, R3, R151 ;  /* 0x00000097030f7220 */ /* 0x000fe60000410000 */
[----:B------:R-:W-:Y:S01]  /*1b340*/  MUFU.EX2 R207, R6 ;  /* 0x0000000600cf7308 */ /* 0x000fe20000000800 */
[----:B------:R-:W-:Y:S01]  /*1b350*/  MOV R85, R18 ;  /* 0x0000001200557202 */ /* 0x000fe20000000f00 */
[----:B------:R-:W-:Y:S01]  /*1b360*/  FMUL.FTZ R18, R68, R146 ;  /* 0x0000009244127220 */ /* 0x000fe20000410000 */
[C---:B------:R-:W-:Y:S01]  /*1b370*/  FMUL.FTZ R24, R0.reuse, R152 ;  /* 0x0000009800187220 */ /* 0x040fe20000410000 */
[C---:B------:R-:W-:Y:S01]  /*1b380*/  FMUL.FTZ R25, R0.reuse, R153 ;  /* 0x0000009900197220 */ /* 0x040fe20000410000 */
[----:B------:R-:W-:Y:S01]  /*1b390*/  FMUL.FTZ R28, R0, R164 ;  /* 0x000000a4001c7220 */ /* 0x000fe20000410000 */
[C---:B------:R-:W-:Y:S01]  /*1b3a0*/  FMUL.FTZ R32, R69.reuse, R160 ;  /* 0x000000a045207220 */ /* 0x040fe20000410000 */
[----:B------:R-:W-:Y:S03]  /*1b3b0*/  FMUL.FTZ R33, R69, R161 ;  /* 0x000000a145217220 */ /* 0x000fe60000410000 */
[----:B------:R1:W-:Y:S01]  /*1b3c0*/  MUFU.EX2 R209, R5 ;  /* 0x0000000500d17308 */ /* 0x0003e20000000800 */
[C---:B----4-:R-:W-:Y:S01]  /*1b3d0*/  FMUL.FTZ R7, R68.reuse, R143 ;  /* 0x0000008f44077220 */ /* 0x050fe20000410000 */
[C---:B------:R-:W-:Y:S01]  /*1b3e0*/  FMUL.FTZ R35, R68.reuse, R163 ;  /* 0x000000a344237220 */ /* 0x040fe20000410000 */
[----:B------:R-:W-:Y:S01]  /*1b3f0*/  FMUL.FTZ R42, R3, R170 ;  /* 0x000000aa032a7220 */ /* 0x000fe20000410000 */
[----:B------:R-:W-:Y:S01]  /*1b400*/  MOV R146, R50 ;  /* 0x0000003200927202 */ /* 0x000fe20000000f00 */
[----:B------:R-:W-:Y:S01]  /*1b410*/  FMUL.FTZ R50, R68, R178 ;  /* 0x000000b244327220 */ /* 0x000fe20000410000 */
[----:B------:R-:W-:Y:S01]  /*1b420*/  MOV R164, R102 ;  /* 0x0000006600a47202 */ /* 0x000fe20000000f00 */
[--C-:B------:R-:W-:Y:S03]  /*1b430*/  FFMA.FTZ R202, R87, UR4, -R4.reuse ;  /* 0x0000000457ca7c23 */ /* 0x100fe60008010804 */
[----:B------:R4:W3:Y:S01]  /*1b440*/  MUFU.EX2 R95, R8 ;  /* 0x00000008005f7308 */ /* 0x0008e20000000800 */
[----:B------:R-:W-:Y:S01]  /*1b450*/  MOV R49, R122 ;  /* 0x0000007a00317202 */ /* 0x000fe20000000f00 */
        /* <DEDUP_REMOVED lines=21> */
[----:B------:R-:W-:Y:S03]  /*1b5b0*/  FFMA.FTZ R48, R30, UR4, -R4 ;  /* 0x000000041e307c23 */ /* 0x000fe60008010804 */
[----:B------:R-:W-:Y:S01]  /*1b5c0*/  MUFU.EX2 R178, R116 ;  /* 0x0000007400b27308 */ /* 0x000fe20000000800 */
[C---:B------:R-:W-:Y:S01]  /*1b5d0*/  FMUL.FTZ R4, R69.reuse, R140 ;  /* 0x0000008c45047220 */ /* 0x040fe20000410000 */
[----:B-1----:R-:W-:Y:S01]  /*1b5e0*/  FMUL.FTZ R5, R69, R141 ;  /* 0x0000008d45057220 */ /* 0x002fe20000410000 */
[----:B------:R-:W-:Y:S01]  /*1b5f0*/  FMUL.FTZ R6, R68, R142 ;  /* 0x0000008e44067220 */ /* 0x000fe20000410000 */
[----:B------:R-:W-:Y:S01]  /*1b600*/  F2FP.F16.F32.PACK_AB R78, R230, R215 ;  /* 0x000000d7e64e723e */ /* 0x000fe200000000ff */
[C---:B----4-:R-:W-:Y:S01]  /*1b610*/  FMUL.FTZ R8, R0.reuse, R136 ;  /* 0x0000008800087220 */ /* 0x050fe20000410000 */
[----:B------:R-:W-:Y:S01]  /*1b620*/  F2FP.F16.F32.PACK_AB R76, R115, R111 ;  /* 0x0000006f734c723e */ /* 0x000fe200000000ff */
[----:B------:R-:W-:Y:S03]  /*1b630*/  FMUL.FTZ R9, R0, R137 ;  /* 0x0000008900097220 */ /* 0x000fe60000410000 */
[----:B------:R-:W-:Y:S01]  /*1b640*/  MUFU.EX2 R123, R123 ;  /* 0x0000007b007b7308 */ /* 0x000fe20000000800 */
[----:B------:R-:W-:Y:S01]  /*1b650*/  F2FP.F16.F32.PACK_AB R77, R110, R109 ;  /* 0x0000006d6e4d723e */ /* 0x000fe200000000ff */
[----:B------:R-:W-:Y:S01]  /*1b660*/  FMUL.FTZ R12, R0, R148 ;  /* 0x00000094000c7220 */ /* 0x000fe20000410000 */
[----:B------:R-:W-:Y:S01]  /*1b670*/  MOV R41, R10 ;  /* 0x0000000a00297202 */ /* 0x000fe20000000f00 */
[C---:B------:R-:W-:Y:S01]  /*1b680*/  FMUL.FTZ R10, R3.reuse, R138 ;  /* 0x0000008a030a7220 */ /* 0x040fe20000410000 */
[----:B---3--:R-:W-:Y:S01]  /*1b690*/  F2FP.F16.F32.PACK_AB R64, R94, R95 ;  /* 0x0000005f5e40723e */ /* 0x008fe200000000ff */
[----:B------:R-:W-:Y:S01]  /*1b6a0*/  FMUL.FTZ R30, R3, R166 ;  /* 0x000000a6031e7220 */ /* 0x000fe20000410000 */
[----:B------:R-:W-:Y:S03]  /*1b6b0*/  F2FP.F16.F32.PACK_AB R67, R212, R210 ;  /* 0x000000d2d443723e */ /* 0x000fe600000000ff */
[----:B------:R-:W-:Y:S01]  /*1b6c0*/  MUFU.EX2 R160, R113 ;  /* 0x0000007100a07308 */ /* 0x000fe20000000800 */
[----:B------:R-:W-:Y:S01]  /*1b6d0*/  F2FP.F16.F32.PACK_AB R66, R209, R207 ;  /* 0x000000cfd142723e */ /* 0x000fe200000000ff */
[-C--:B------:R-:W-:Y:S01]  /*1b6e0*/  HMMA.16816.F32 R4, R76, R20.reuse, R4 ;  /* 0x000000144c04723c */ /* 0x080fe20000001804 */
[----:B--2---:R-:W2:Y:S04]  /*1b6f0*/  LDL.LU R96, [R1+0x88] ;  /* 0x0000880001607983 */ /* 0x004ea80000300800 */
[----:B------:R-:W-:Y:S03]  /*1b700*/  MOV R45, R14 ;  /* 0x0000000e002d7202 */ /* 0x000fe60000000f00 */
[----:B------:R-:W-:Y:S03]  /*1b710*/  MUFU.EX2 R163, R112 ;  /* 0x0000007000a37308 */ /* 0x000fe60000000800 */
[----:B------:R-:W-:Y:S01]  /*1b720*/  MOV R104, R13 ;  /* 0x0000000d00687202 */ /* 0x000fe20000000f00 */
[----:B------:R-:W-:Y:S01]  /*1b730*/  FMUL.FTZ R14, R3, R150 ;  /* 0x00000096030e7220 */ /* 0x000fe20000410000 */
[C---:B------:R-:W-:Y:S04]  /*1b740*/  HMMA.16816.F32 R8, R64.reuse, R20, R8 ;  /* 0x000000144008723c */ /* 0x040fe80000001808 */
[C---:B------:R-:W-:Y:S01]  /*1b750*/  FMUL.FTZ R13, R0.reuse, R149 ;  /* 0x00000095000d7220 */ /* 0x040fe20000410000 */
[----:B------:R-:W-:Y:S01]  /*1b760*/  MUFU.EX2 R126, R126 ;  /* 0x0000007e007e7308 */ /* 0x000fe20000000800 */
[----:B------:R-:W-:Y:S01]  /*1b770*/  MOV R82, R17 ;  /* 0x0000001100527202 */ /* 0x000fe20000000f00 */
[C---:B------:R-:W-:Y:S01]  /*1b780*/  FMUL.FTZ R17, R69.reuse, R145 ;  /* 0x0000009145117220 */ /* 0x040fe20000410000 */
[----:B------:R-:W-:Y:S03]  /*1b790*/  MOV R61, R16 ;  /* 0x00000010003d7202 */ /* 0x000fe60000000f00 */
[C---:B------:R-:W-:Y:S01]  /*1b7a0*/  FMUL.FTZ R16, R69.reuse, R144 ;  /* 0x0000009045107220 */ /* 0x040fe20000410000 */
[-C--:B------:R-:W-:Y:S03]  /*1b7b0*/  HMMA.16816.F32 R12, R64, R22.reuse, R12 ;  /* 0x00000016400c723c */ /* 0x080fe6000000180c */
[----:B------:R-:W-:Y:S01]  /*1b7c0*/  MUFU.EX2 R124, R124 ;  /* 0x0000007c007c7308 */ /* 0x000fe20000000800 */
[C---:B------:R-:W-:Y:S01]  /*1b7d0*/  FMUL.FTZ R20, R69.reuse, R156 ;  /* 0x0000009c45147220 */ /* 0x040fe20000410000 */
[----:B------:R-:W-:Y:S01]  /*1b7e0*/  FMUL.FTZ R21, R69, R157 ;  /* 0x0000009d45157220 */ /* 0x000fe20000410000 */
[----:B------:R-:W-:Y:S01]  /*1b7f0*/  FMUL.FTZ R31, R3, R167 ;  /* 0x000000a7031f7220 */ /* 0x000fe20000410000 */
[C---:B------:R-:W-:Y:S06]  /*1b800*/  HMMA.16816.F32 R16, R76.reuse, R22, R16 ;  /* 0x000000164c10723c */ /* 0x040fec0000001810 */
[----:B------:R-:W-:Y:S01]  /*1b810*/  MUFU.EX2 R229, R229 ;  /* 0x000000e500e57308 */ /* 0x000fe20000000800 */
[----:B------:R-:W-:Y:S01]  /*1b820*/  MOV R149, R85 ;  /* 0x0000005500957202 */ /* 0x000fe20000000f00 */
[----:B------:R-:W-:Y:S03]  /*1b830*/  FMUL.FTZ R40, R0, R168 ;  /* 0x000000a800287220 */ /* 0x000fe60000410000 */
[C---:B------:R-:W-:Y:S01]  /*1b840*/  FMUL.FTZ R22, R68.reuse, R158 ;  /* 0x0000009e44167220 */ /* 0x040fe20000410000 */
[C---:B------:R-:W-:Y:S04]  /*1b850*/  FMUL.FTZ R23, R68.reuse, R159 ;  /* 0x0000009f44177220 */ /* 0x040fe80000410000 */
[----:B------:R-:W-:Y:S01]  /*1b860*/  MUFU.EX2 R208, R208 ;  /* 0x000000d000d07308 */ /* 0x000fe20000000800 */
[----:B------:R-:W-:Y:S02]  /*1b870*/  MOV R143, R82 ;  /* 0x00000052008f7202 */ /* 0x000fe40000000f00 */
[----:B------:R-:W-:Y:S01]  /*1b880*/  MOV R148, R83 ;  /* 0x0000005300947202 */ /* 0x000fe20000000f00 */
[-C--:B------:R-:W-:Y:S03]  /*1b890*/  HMMA.16816.F32 R20, R76, R36.reuse, R20 ;  /* 0x000000244c14723c */ /* 0x080fe60000001814 */
[----:B------:R-:W-:Y:S03]  /*1b8a0*/  MOV R85, R80 ;  /* 0x0000005000557202 */ /* 0x000fe60000000f00 */
[----:B------:R-:W-:Y:S01]  /*1b8b0*/  MUFU.EX2 R161, R107 ;  /* 0x0000006b00a17308 */ /* 0x000fe20000000800 */
[----:B------:R-:W1:Y:S01]  /*1b8c0*/  LDSM.16.MT88.4 R80, [R219+0x8000] ;  /* 0x00800000db50783b */ /* 0x000e620000004200 */
[C---:B------:R-:W-:Y:S04]  /*1b8d0*/  HMMA.16816.F32 R24, R64.reuse, R36, R24 ;  /* 0x000000244018723c */ /* 0x040fe80000001818 */
[----:B------:R-:W-:Y:S04]  /*1b8e0*/  MOV R170, R41 ;  /* 0x0000002900aa7202 */ /* 0x000fe80000000f00 */
[----:B------:R-:W-:Y:S01]  /*1b8f0*/  MUFU.EX2 R159, R135 ;  /* 0x00000087009f7308 */ /* 0x000fe20000000800 */
[-C--:B------:R-:W-:Y:S03]  /*1b900*/  HMMA.16816.F32 R28, R64, R38.reuse, R28 ;  /* 0x00000026401c723c */ /* 0x080fe6000000181c */
[C---:B------:R-:W-:Y:S01]  /*1b910*/  FMUL.FTZ R36, R69.reuse, R172 ;  /* 0x000000ac45247220 */ /* 0x040fe20000410000 */
[----:B------:R-:W-:Y:S02]  /*1b920*/  FMUL.FTZ R37, R69, R173 ;  /* 0x000000ad45257220 */ /* 0x000fe40000410000 */
[C---:B------:R-:W-:Y:S03]  /*1b930*/  HMMA.16816.F32 R32, R76.reuse, R38, R32 ;  /* 0x000000264c20723c */ /* 0x040fe60000001820 */
[----:B------:R-:W-:Y:S02]  /*1b940*/  MUFU.EX2 R167, R134 ;  /* 0x0000008600a77308 */ /* 0x000fe40000000800 */
[----:B------:R-:W-:Y:S01]  /*1b950*/  MOV R144, R43 ;  /* 0x0000002b00907202 */ /* 0x000fe20000000f00 */
[C---:B------:R-:W-:Y:S01]  /*1b960*/  FMUL.FTZ R43, R3.reuse, R171 ;  /* 0x000000ab032b7220 */ /* 0x040fe20000410000 */
[C---:B------:R-:W-:Y:S01]  /*1b970*/  FMUL.FTZ R38, R68.reuse, R174 ;  /* 0x000000ae44267220 */ /* 0x040fe20000410000 */
[----:B------:R-:W-:Y:S05]  /*1b980*/  FMUL.FTZ R39, R68, R175 ;  /* 0x000000af44277220 */ /* 0x000fea0000410000 */
[----:B------:R-:W-:Y:S01]  /*1b990*/  MUFU.EX2 R152, R133 ;  /* 0x0000008500987308 */ /* 0x000fe20000000800 */
[C---:B------:R-:W-:Y:S01]  /*1b9a0*/  FMUL.FTZ R41, R0.reuse, R169 ;  /* 0x000000a900297220 */ /* 0x040fe20000410000 */
[----:B------:R-:W-:Y:S02]  /*1b9b0*/  MOV R138, R87 ;  /* 0x00000057008a7202 */ /* 0x000fe40000000f00 */
[----:B------:R-:W-:Y:S01]  /*1b9c0*/  MOV R87, R44 ;  /* 0x0000002c00577202 */ /* 0x000fe20000000f00 */
[-C--:B------:R-:W-:Y:S05]  /*1b9d0*/  HMMA.16816.F32 R36, R76, R52.reuse, R36 ;  /* 0x000000344c24723c */ /* 0x080fea0000001824 */
[----:B------:R-:W-:Y:S01]  /*1b9e0*/  MUFU.EX2 R155, R132 ;  /* 0x00000084009b7308 */ /* 0x000fe20000000800 */
[----:B------:R-:W-:Y:S01]  /*1b9f0*/  MOV R151, R45 ;  /* 0x0000002d00977202 */ /* 0x000fe20000000f00 */
[C---:B------:R-:W-:Y:S01]  /*1ba00*/  FMUL.FTZ R44, R0.reuse, R180 ;  /* 0x000000b4002c7220 */ /* 0x040fe20000410000 */
[----:B------:R-:W-:Y:S03]  /*1ba10*/  MOV R139, R46 ;  /* 0x0000002e008b7202 */ /* 0x000fe60000000f00 */
[C---:B------:R-:W-:Y:S01]  /*1ba20*/  FMUL.FTZ R46, R3.reuse, R182 ;  /* 0x000000b6032e7220 */ /* 0x040fe20000410000 */
[----:B------:R-:W-:Y:S01]  /*1ba30*/  MOV R136, R47 ;  /* 0x0000002f00887202 */ /* 0x000fe20000000f00 */
[----:B------:R-:W-:Y:S01]  /*1ba40*/  FMUL.FTZ R47, R3, R183 ;  /* 0x000000b7032f7220 */ /* 0x000fe20000410000 */
[C---:B------:R-:W-:Y:S01]  /*1ba50*/  HMMA.16816.F32 R40, R64.reuse, R52, R40 ;  /* 0x000000344028723c */ /* 0x040fe20000001828 */
[----:B------:R-:W-:Y:S03]  /*1ba60*/  MUFU.EX2 R158, R131 ;  /* 0x00000083009e7308 */ /* 0x000fe60000000800 */
[----:B------:R-:W-:Y:S01]  /*1ba70*/  FMUL.FTZ R45, R0, R181 ;  /* 0x000000b5002d7220 */ /* 0x000fe20000410000 */
[----:B------:R-:W-:Y:S02]  /*1ba80*/  MOV R142, R61 ;  /* 0x0000003d008e7202 */ /* 0x000fe40000000f00 */
[----:B------:R-:W-:Y:S01]  /*1ba90*/  MOV R145, R51 ;  /* 0x0000003300917202 */ /* 0x000fe20000000f00 */
[C---:B------:R-:W-:Y:S03]  /*1baa0*/  FMUL.FTZ R51, R68.reuse, R179 ;  /* 0x000000b344337220 */ /* 0x040fe60000410000 */
[----:B------:R-:W-:Y:S01]  /*1bab0*/  MUFU.EX2 R154, R127 ;  /* 0x0000007f009a7308 */ /* 0x000fe20000000800 */
[----:B------:R-:W-:Y:S01]  /*1bac0*/  MOV R140, R48 ;  /* 0x00000030008c7202 */ /* 0x000fe20000000f00 */
[C---:B------:R-:W-:Y:S01]  /*1bad0*/  FMUL.FTZ R48, R69.reuse, R176 ;  /* 0x000000b045307220 */ /* 0x040fe20000410000 */
[----:B------:R-:W-:Y:S01]  /*1bae0*/  MOV R61, R49 ;  /* 0x00000031003d7202 */ /* 0x000fe20000000f00 */
[C---:B------:R-:W-:Y:S01]  /*1baf0*/  FMUL.FTZ R49, R69.reuse, R177 ;  /* 0x000000b145317220 */ /* 0x040fe20000410000 */
[-C--:B------:R-:W-:Y:S05]  /*1bb00*/  HMMA.16816.F32 R44, R64, R54.reuse, R44 ;  /* 0x00000036402c723c */ /* 0x080fea000000182c */
[----:B------:R-:W-:Y:S01]  /*1bb10*/  MUFU.EX2 R177, R200 ;  /* 0x000000c800b17308 */ /* 0x000fe20000000800 */
[----:B------:R-:W-:Y:S01]  /*1bb20*/  MOV R175, R104 ;  /* 0x0000006800af7202 */ /* 0x000fe20000000f00 */
[C---:B------:R-:W-:Y:S01]  /*1bb30*/  FMUL.FTZ R52, R69.reuse, R192 ;  /* 0x000000c045347220 */ /* 0x040fe20000410000 */
[----:B------:R-:W-:Y:S01]  /*1bb40*/  FMUL.FTZ R53, R69, R193 ;  /* 0x000000c145357220 */ /* 0x000fe20000410000 */
[C---:B------:R-:W-:Y:S06]  /*1bb50*/  HMMA.16816.F32 R48, R76.reuse, R54, R48 ;  /* 0x000000364c30723c */ /* 0x040fec0000001830 */
[----:B------:R3:W-:Y:S01]  /*1bb60*/  MUFU.EX2 R104, R60 ;  /* 0x0000003c00687308 */ /* 0x0007e20000000800 */
[----:B------:R-:W-:Y:S01]  /*1bb70*/  MOV R192, R61 ;  /* 0x0000003d00c07202 */ /* 0x000fe20000000f00 */
[C---:B------:R-:W-:Y:S03]  /*1bb80*/  FMUL.FTZ R54, R68.reuse, R194 ;  /* 0x000000c244367220 */ /* 0x040fe60000410000 */
[----:B------:R-:W-:Y:S01]  /*1bb90*/  FMUL.FTZ R55, R68, R195 ;  /* 0x000000c344377220 */ /* 0x000fe20000410000 */
[----:B------:R-:W-:Y:S04]  /*1bba0*/  MOV R150, R59 ;  /* 0x0000003b00967202 */ /* 0x000fe80000000f00 */
[----:B------:R-:W-:Y:S01]  /*1bbb0*/  MUFU.EX2 R179, R101 ;  /* 0x0000006500b37308 */ /* 0x000fe20000000800 */
[----:B------:R-:W-:Y:S01]  /*1bbc0*/  MOV R61, R56 ;  /* 0x00000038003d7202 */ /* 0x000fe20000000f00 */
[C---:B------:R-:W-:Y:S01]  /*1bbd0*/  FMUL.FTZ R59, R3.reuse, R191 ;  /* 0x000000bf033b7220 */ /* 0x040fe20000410000 */
[----:B------:R-:W-:Y:S01]  /*1bbe0*/  MOV R171, R62 ;  /* 0x0000003e00ab7202 */ /* 0x000fe20000000f00 */
[C---:B------:R-:W-:Y:S01]  /*1bbf0*/  FMUL.FTZ R56, R0.reuse, R188 ;  /* 0x000000bc00387220 */ /* 0x040fe20000410000 */
[C---:B------:R-:W-:Y:S01]  /*1bc00*/  FMUL.FTZ R62, R3.reuse, R186 ;  /* 0x000000ba033e7220 */ /* 0x040fe20000410000 */
[----:B------:R-:W-:Y:S01]  /*1bc10*/  MOV R188, R87 ;  /* 0x0000005700bc7202 */ /* 0x000fe20000000f00 */
[-C--:B-1----:R-:W-:Y:S03]  /*1bc20*/  HMMA.16816.F32 R52, R76, R80.reuse, R52 ;  /* 0x000000504c34723c */ /* 0x082fe60000001834 */
[----:B------:R1:W-:Y:S01]  /*1bc30*/  MUFU.EX2 R101, R88 ;  /* 0x0000005800657308 */ /* 0x0003e20000000800 */
[----:B------:R-:W-:Y:S01]  /*1bc40*/  MOV R191, R85 ;  /* 0x0000005500bf7202 */ /* 0x000fe20000000f00 */
[C---:B---3--:R-:W-:Y:S01]  /*1bc50*/  FMUL.FTZ R60, R0.reuse, R184 ;  /* 0x000000b8003c7220 */ /* 0x048fe20000410000 */
[----:B------:R-:W-:Y:S02]  /*1bc60*/  MOV R195, R84 ;  /* 0x0000005400c37202 */ /* 0x000fe40000000f00 */
[----:B------:R-:W-:Y:S05]  /*1bc70*/  MOV R186, R86 ;  /* 0x0000005600ba7202 */ /* 0x000fea0000000f00 */
[----:B------:R-:W-:Y:S01]  /*1bc80*/  MUFU.EX2 R176, R117 ;  /* 0x0000007500b07308 */ /* 0x000fe20000000800 */
[----:B------:R-:W3:Y:S01]  /*1bc90*/  LDSM.16.MT88.4 R84, [R217+0x8800] ;  /* 0x00880000d954783b */ /* 0x000ee20000004200 */
[----:B------:R-:W-:Y:S01]  /*1bca0*/  MOV R141, R57 ;  /* 0x00000039008d7202 */ /* 0x000fe20000000f00 */
[C---:B------:R-:W-:Y:S01]  /*1bcb0*/  FMUL.FTZ R57, R0.reuse, R189 ;  /* 0x000000bd00397220 */ /* 0x040fe20000410000 */
[----:B------:R-:W-:Y:S01]  /*1bcc0*/  MOV R137, R58 ;  /* 0x0000003a00897202 */ /* 0x000fe20000000f00 */
[C---:B------:R-:W-:Y:S01]  /*1bcd0*/  FMUL.FTZ R58, R3.reuse, R190 ;  /* 0x000000be033a7220 */ /* 0x040fe20000410000 */
[----:B------:R-:W-:Y:S04]  /*1bce0*/  MOV R182, R100 ;  /* 0x0000006400b67202 */ /* 0x000fe80000000f00 */
[----:B------:R4:W4:Y:S01]  /*1bcf0*/  MUFU.EX2 R100, R97 ;  /* 0x0000006100647308 */ /* 0x0009220000000800 */
[----:B------:R-:W-:Y:S01]  /*1bd00*/  MOV R168, R63 ;  /* 0x0000003f00a87202 */ /* 0x000fe20000000f00 */
[----:B------:R-:W-:Y:S01]  /*1bd10*/  FMUL.FTZ R63, R3, R187 ;  /* 0x000000bb033f7220 */ /* 0x000fe20000410000 */
[----:B------:R-:W-:Y:S01]  /*1bd20*/  MOV R184, R61 ;  /* 0x0000003d00b87202 */ /* 0x000fe20000000f00 */
[C---:B------:R-:W-:Y:S06]  /*1bd30*/  HMMA.16816.F32 R56, R64.reuse, R80, R56 ;  /* 0x000000504038723c */ /* 0x040fec0000001838 */
[----:B------:R-:W-:Y:S01]  /*1bd40*/  MUFU.EX2 R157, R125 ;  /* 0x0000007d009d7308 */ /* 0x000fe20000000800 */
[----:B------:R-:W-:Y:S01]  /*1bd50*/  FMUL.FTZ R61, R0, R185 ;  /* 0x000000b9003d7220 */ /* 0x000fe20000410000 */
[----:B-1----:R-:W-:Y:S03]  /*1bd60*/  MOV R88, R175 ;  /* 0x000000af00587202 */ /* 0x002fe60000000f00 */
[----:B------:R-:W-:Y:S02]  /*1bd70*/  MOV R194, R145 ;  /* 0x0000009100c27202 */ /* 0x000fe40000000f00 */
[----:B------:R-:W-:Y:S01]  /*1bd80*/  MOV R189, R147 ;  /* 0x0000009300bd7202 */ /* 0x000fe20000000f00 */
[-C--:B------:R-:W-:Y:S02]  /*1bd90*/  HMMA.16816.F32 R60, R64, R82.reuse, R60 ;  /* 0x00000052403c723c */ /* 0x080fe4000000183c */
[----:B------:R-:W1:Y:S01]  /*1bda0*/  MUFU.EX2 R145, R203 ;  /* 0x000000cb00917308 */ /* 0x000e620000000800 */
[----:B------:R-:W-:Y:S02]  /*1bdb0*/  MOV R190, R146 ;  /* 0x0000009200be7202 */ /* 0x000fe40000000f00 */
[----:B------:R-:W-:Y:S02]  /*1bdc0*/  MOV R200, R144 ;  /* 0x0000009000c87202 */ /* 0x000fe40000000f00 */
[C---:B------:R-:W-:Y:S01]  /*1bdd0*/  FMUL.FTZ R64, R69.reuse, R196 ;  /* 0x000000c445407220 */ /* 0x040fe20000410000 */
[----:B------:R-:W-:Y:S04]  /*1bde0*/  FMUL.FTZ R65, R69, R197 ;  /* 0x000000c545417220 */ /* 0x000fe80000410000 */
[----:B------:R-:W-:Y:S01]  /*1bdf0*/  MUFU.EX2 R144, R93 ;  /* 0x0000005d00907308 */ /* 0x000fe20000000800 */
[C---:B------:R-:W-:Y:S01]  /*1be00*/  FMUL.FTZ R66, R68.reuse, R198 ;  /* 0x000000c644427220 */ /* 0x040fe20000410000 */
[----:B------:R-:W-:Y:S01]  /*1be10*/  FMUL.FTZ R67, R68, R199 ;  /* 0x000000c744437220 */ /* 0x000fe20000410000 */
[----:B------:R-:W-:Y:S02]  /*1be20*/  MOV R187, R150 ;  /* 0x0000009600bb7202 */ /* 0x000fe40000000f00 */
[----:B----4-:R-:W-:Y:S05]  /*1be30*/  MOV R97, R105 ;  /* 0x0000006900617202 */ /* 0x010fea0000000f00 */
[----:B------:R-:W4:Y:S01]  /*1be40*/  MUFU.EX2 R147, R91 ;  /* 0x0000005b00937308 */ /* 0x000f220000000800 */
[----:B------:R-:W-:Y:S01]  /*1be50*/  F2FP.F16.F32.PACK_AB R81, R102, R100 ;  /* 0x000000646651723e */ /* 0x000fe200000000ff */
[----:B------:R-:W-:Y:S04]  /*1be60*/  HMMA.16816.F32 R64, R76, R82, R64 ;  /* 0x000000524c40723c */ /* 0x000fe80000001840 */
[----:B------:R-:W-:Y:S04]  /*1be70*/  MOV R180, R141 ;  /* 0x0000008d00b47202 */ /* 0x000fe80000000f00 */
[----:B------:R-:W-:Y:S03]  /*1be80*/  MUFU.EX2 R146, R74 ;  /* 0x0000004a00927308 */ /* 0x000fe60000000800 */
[----:B------:R-:W-:Y:S02]  /*1be90*/  F2FP.F16.F32.PACK_AB R78, R179, R177 ;  /* 0x000000b1b34e723e */ /* 0x000fe400000000ff */
[----:B-1----:R-:W-:Y:S02]  /*1bea0*/  F2FP.F16.F32.PACK_AB R79, R162, R145 ;  /* 0x00000091a24f723e */ /* 0x002fe400000000ff */
[----:B------:R-:W-:Y:S03]  /*1beb0*/  F2FP.F16.F32.PACK_AB R76, R204, R206 ;  /* 0x000000cecc4c723e */ /* 0x000fe600000000ff */
[----:B------:R-:W1:Y:S01]  /*1bec0*/  MUFU.EX2 R150, R89 ;  /* 0x0000005900967308 */ /* 0x000e620000000800 */
[----:B------:R-:W-:Y:S02]  /*1bed0*/  F2FP.F16.F32.PACK_AB R77, R211, R104 ;  /* 0x00000068d34d723e */ /* 0x000fe400000000ff */
[----:B----4-:R-:W-:Y:S02]  /*1bee0*/  F2FP.F16.F32.PACK_AB R83, R147, R144 ;  /* 0x000000909353723e */ /* 0x010fe400000000ff */
[----:B------:R-:W-:Y:S02]  /*1bef0*/  MOV R165, R148 ;  /* 0x0000009400a57202 */ /* 0x000fe40000000f00 */
[----:B------:R-:W-:Y:S01]  /*1bf00*/  MOV R174, R103 ;  /* 0x0000006700ae7202 */ /* 0x000fe20000000f00 */
[-C--:B---3--:R-:W-:Y:S02]  /*1bf10*/  HMMA.16816.F32 R4, R76, R84.reuse, R4 ;  /* 0x000000544c04723c */ /* 0x088fe40000001804 */
[----:B------:R-:W3:Y:S01]  /*1bf20*/  MUFU.EX2 R105, R75 ;  /* 0x0000004b00697308 */ /* 0x000ee20000000800 */
[----:B------:R-:W-:Y:S02]  /*1bf30*/  MOV R169, R149 ;  /* 0x0000009500a97202 */ /* 0x000fe40000000f00 */
[----:B------:R-:W-:Y:S02]  /*1bf40*/  MOV R203, R136 ;  /* 0x0000008800cb7202 */ /* 0x000fe40000000f00 */
[----:B------:R-:W-:Y:S05]  /*1bf50*/  MOV R173, R151 ;  /* 0x0000009700ad7202 */ /* 0x000fea0000000f00 */
[----:B------:R-:W-:Y:S01]  /*1bf60*/  MUFU.EX2 R141, R118 ;  /* 0x00000076008d7308 */ /* 0x000fe20000000800 */
[----:B-1----:R-:W-:Y:S02]  /*1bf70*/  F2FP.F16.F32.PACK_AB R82, R150, R146 ;  /* 0x000000929652723e */ /* 0x002fe400000000ff */
[----:B------:R-:W-:Y:S02]  /*1bf80*/  MOV R172, R138 ;  /* 0x0000008a00ac7202 */ /* 0x000fe40000000f00 */
[----:B------:R-:W-:Y:S05]  /*1bf90*/  MOV R193, R143 ;  /* 0x0000008f00c17202 */ /* 0x000fea0000000f00 */
[----:B------:R1:W-:Y:S01]  /*1bfa0*/  MUFU.EX2 R136, R119 ;  /* 0x0000007700887308 */ /* 0x0003e20000000800 */
[----:B---3--:R-:W-:Y:S02]  /*1bfb0*/  F2FP.F16.F32.PACK_AB R80, R105, R101 ;  /* 0x000000656950723e */ /* 0x008fe400000000ff */
[----:B------:R-:W-:Y:S02]  /*1bfc0*/  MOV R181, R142 ;  /* 0x0000008e00b57202 */ /* 0x000fe40000000f00 */
[----:B------:R-:W-:Y:S02]  /*1bfd0*/  MOV R183, R140 ;  /* 0x0000008c00b77202 */ /* 0x000fe40000000f00 */
[----:B------:R-:W-:Y:S01]  /*1bfe0*/  MOV R185, R137 ;  /* 0x0000008900b97202 */ /* 0x000fe20000000f00 */
[C---:B------:R-:W-:Y:S02]  /*1bff0*/  HMMA.16816.F32 R8, R80.reuse, R84, R8 ;  /* 0x000000545008723c */ /* 0x040fe40000001808 */
[----:B------:R-:W3:Y:S02]  /*1c000*/  MUFU.EX2 R103, R205 ;  /* 0x000000cd00677308 */ /* 0x000ee40000000800 */
[----:B------:R-:W-:Y:S02]  /*1c010*/  MOV R201, R139 ;  /* 0x0000008b00c97202 */ /* 0x000fe40000000f00 */
[-C--:B------:R-:W-:Y:S06]  /*1c020*/  HMMA.16816.F32 R12, R80, R86.reuse, R12 ;  /* 0x00000056500c723c */ /* 0x080fec000000180c */
[----:B------:R-:W-:Y:S01]  /*1c030*/  MUFU.EX2 R166, R98 ;  /* 0x0000006200a67308 */ /* 0x000fe20000000800 */
[----:B------:R-:W-:Y:S01]  /*1c040*/  MOV R75, R168 ;  /* 0x000000a8004b7202 */ /* 0x000fe20000000f00 */
[C---:B------:R-:W-:Y:S01]  /*1c050*/  HMMA.16816.F32 R16, R76.reuse, R86, R16 ;  /* 0x000000564c10723c */ /* 0x040fe20000001810 */
[----:B------:R-:W4:Y:S07]  /*1c060*/  LDSM.16.MT88.4 R84, [R220+0x8800] ;  /* 0x00880000dc54783b */ /* 0x000f2e0000004200 */
[----:B------:R-:W-:Y:S03]  /*1c070*/  MUFU.EX2 R148, R108 ;  /* 0x0000006c00947308 */ /* 0x000fe60000000800 */
[----:B------:R-:W-:Y:S07]  /*1c080*/  MOV R199, R75 ;  /* 0x0000004b00c77202 */ /* 0x000fee0000000f00 */
        /* <DEDUP_REMOVED lines=11> */
[----:B------:R-:W-:Y:S01]  /*1c140*/  MUFU.EX2 R128, R252 ;  /* 0x000000fc00807308 */ /* 0x000fe20000000800 */
[----:B--2---:R-:W-:Y:S03]  /*1c150*/  FFMA.FTZ R3, R3, R96, R92 ;  /* 0x0000006003037223 */ /* 0x004fe6000001005c */
[----:B------:R-:W-:Y:S01]  /*1c160*/  MOV R96, R97 ;  /* 0x0000006100607202 */ /* 0x000fe20000000f00 */
[----:B------:R-:W-:Y:S05]  /*1c170*/  FADD.FTZ R3, R99, R3 ;  /* 0x0000000363037221 */ /* 0x000fea0000010000 */
[----:B------:R2:W-:Y:S01]  /*1c180*/  MUFU.EX2 R125, R96 ;  /* 0x00000060007d7308 */ /* 0x0005e20000000800 */
[----:B------:R-:W-:Y:S02]  /*1c190*/  MOV R97, R201 ;  /* 0x000000c900617202 */ /* 0x000fe40000000f00 */
[----:B------:R-:W-:Y:S02]  /*1c1a0*/  MOV R201, R203 ;  /* 0x000000cb00c97202 */ /* 0x000fe40000000f00 */
[----:B------:R-:W-:Y:S02]  /*1c1b0*/  MOV R203, R185 ;  /* 0x000000b900cb7202 */ /* 0x000fe40000000f00 */
[----:B------:R-:W-:Y:S03]  /*1c1c0*/  MOV R185, R184 ;  /* 0x000000b800b97202 */ /* 0x000fe60000000f00 */
[----:B------:R-:W3:Y:S01]  /*1c1d0*/  MUFU.EX2 R149, R114 ;  /* 0x0000007200957308 */ /* 0x000ee20000000800 */
[----:B------:R-:W-:Y:S02]  /*1c1e0*/  MOV R196, R203 ;  /* 0x000000cb00c47202 */ /* 0x000fe40000000f00 */
[----:B------:R-:W-:Y:S02]  /*1c1f0*/  MOV R184, R187 ;  /* 0x000000bb00b87202 */ /* 0x000fe40000000f00 */
[----:B-1----:R-:W-:Y:S02]  /*1c200*/  MOV R119, R196 ;  /* 0x000000c400777202 */ /* 0x002fe40000000f00 */
[----:B------:R-:W-:Y:S03]  /*1c210*/  MOV R196, R88 ;  /* 0x0000005800c47202 */ /* 0x000fe60000000f00 */
[----:B------:R-:W1:Y:S01]  /*1c220*/  MUFU.EX2 R137, R129 ;  /* 0x0000008100897308 */ /* 0x000e620000000800 */
[----:B--2---:R-:W-:Y:S02]  /*1c230*/  MOV R96, R97 ;  /* 0x0000006100607202 */ /* 0x004fe40000000f00 */
[----:B------:R-:W-:Y:S02]  /*1c240*/  MOV R187, R189 ;  /* 0x000000bd00bb7202 */ /* 0x000fe40000000f00 */
[----:B------:R-:W-:Y:S02]  /*1c250*/  MOV R189, R170 ;  /* 0x000000aa00bd7202 */ /* 0x000fe40000000f00 */
[----:B------:R-:W-:Y:S03]  /*1c260*/  MOV R170, R72 ;  /* 0x0000004800aa7202 */ /* 0x000fe60000000f00 */
[----:B------:R-:W-:Y:S01]  /*1c270*/  MUFU.EX2 R139, R122 ;  /* 0x0000007a008b7308 */ /* 0x000fe20000000800 */
[----:B------:R-:W2:Y:S01]  /*1c280*/  LDL.LU R72, [R1+0x120] ;  /* 0x0001200001487983 */ /* 0x000ea20000300800 */
[----:B------:R-:W-:Y:S02]  /*1c290*/  MOV R93, R96 ;  /* 0x00000060005d7202 */ /* 0x000fe40000000f00 */
[----:B------:R-:W-:Y:S01]  /*1c2a0*/  MOV R97, R189 ;  /* 0x000000bd00617202 */ /* 0x000fe20000000f00 */
[-C--:B----4-:R-:W-:Y:S03]  /*1c2b0*/  HMMA.16816.F32 R36, R76, R84.reuse, R36 ;  /* 0x000000544c24723c */ /* 0x090fe60000001824 */
[----:B------:R-:W-:Y:S02]  /*1c2c0*/  MOV R91, R93 ;  /* 0x0000005d005b7202 */ /* 0x000fe40000000f00 */
[----:B------:R-:W4:Y:S01]  /*1c2d0*/  MUFU.EX2 R153, R121 ;  /* 0x0000007900997308 */ /* 0x000f220000000800 */
[----:B------:R-:W-:Y:S01]  /*1c2e0*/  MOV R189, R170 ;  /* 0x000000aa00bd7202 */ /* 0x000fe20000000f00 */
[C---:B------:R-:W-:Y:S04]  /*1c2f0*/  HMMA.16816.F32 R40, R80.reuse, R84, R40 ;  /* 0x000000545028723c */ /* 0x040fe80000001828 */
[----:B------:R-:W-:Y:S02]  /*1c300*/  MOV R170, R174 ;  /* 0x000000ae00aa7202 */ /* 0x000fe40000000f00 */
[-C--:B------:R-:W-:Y:S02]  /*1c310*/  HMMA.16816.F32 R44, R80, R86.reuse, R44 ;  /* 0x00000056502c723c */ /* 0x080fe4000000182c */
[----:B------:R-:W4:Y:S03]  /*1c320*/  MUFU.EX2 R156, R120 ;  /* 0x00000078009c7308 */ /* 0x000f260000000800 */
[----:B------:R-:W-:Y:S01]  /*1c330*/  MOV R174, R164 ;  /* 0x000000a400ae7202 */ /* 0x000fe20000000f00 */
[C---:B------:R-:W-:Y:S01]  /*1c340*/  HMMA.16816.F32 R48, R76.reuse, R86, R48 ;  /* 0x000000564c30723c */ /* 0x040fe20000001830 */
[----:B------:R-:W3:Y:S05]  /*1c350*/  LDSM.16.MT88.4 R84, [R219+0x8800] ;  /* 0x00880000db54783b */ /* 0x000eea0000004200 */
[----:B------:R1:W-:Y:S01]  /*1c360*/  MUFU.EX2 R164, R73 ;  /* 0x0000004900a47308 */ /* 0x0003e20000000800 */
[----:B------:R-:W-:Y:S04]  /*1c370*/  MOV R197, R91 ;  /* 0x0000005b00c57202 */ /* 0x000fe80000000f00 */
[----:B------:R-:W-:Y:S04]  /*1c380*/  MOV R91, R165 ;  /* 0x000000a5005b7202 */ /* 0x000fe80000000f00 */
[----:B------:R-:W-:Y:S01]  /*1c390*/  MOV R118, R91 ;  /* 0x0000005b00767202 */ /* 0x000fe20000000f00 */
[----:B------:R-:W-:Y:S01]  /*1c3a0*/  MUFU.EX2 R165, R251 ;  /* 0x000000fb00a57308 */ /* 0x000fe20000000800 */
[----:B------:R-:W-:Y:S02]  /*1c3b0*/  MOV R93, R174 ;  /* 0x000000ae005d7202 */ /* 0x000fe40000000f00 */
[----:B------:R-:W-:Y:S02]  /*1c3c0*/  MOV R96, R170 ;  /* 0x000000aa00607202 */ /* 0x000fe40000000f00 */
[----:B------:R-:W-:Y:S02]  /*1c3d0*/  MOV R198, R197 ;  /* 0x000000c500c67202 */ /* 0x000fe40000000f00 */
[----:B------:R-:W-:Y:S01]  /*1c3e0*/  MOV R75, R96 ;  /* 0x00000060004b7202 */ /* 0x000fe20000000f00 */
[----:B-1----:R-:W2:Y:S02]  /*1c3f0*/  LDL.LU R73, [R1+0x11c] ;  /* 0x00011c0001497983 */ /* 0x002ea40000300800 */
        /* <DEDUP_REMOVED lines=10> */
[----:B------:R-:W-:Y:S01]  /*1c4a0*/  MUFU.EX2 R171, R250 ;  /* 0x000000fa00ab7308 */ /* 0x000fe20000000800 */
[----:B-1----:R1:W5:Y:S01]  /*1c4b0*/  LDL.LU R228, [R1+0x118] ;  /* 0x0001180001e47983 */ /* 0x0023620000300800 */
[----:B------:R-:W-:Y:S01]  /*1c4c0*/  MOV R93, R97 ;  /* 0x00000061005d7202 */ /* 0x000fe20000000f00 */
[-C--:B---3--:R-:W-:Y:S03]  /*1c4d0*/  HMMA.16816.F32 R52, R76, R84.reuse, R52 ;  /* 0x000000544c34723c */ /* 0x088fe60000001834 */
[----:B------:R-:W-:Y:S04]  /*1c4e0*/  MOV R97, R190 ;  /* 0x000000be00617202 */ /* 0x000fe80000000f00 */
[----:B------:R-:W-:Y:S01]  /*1c4f0*/  MUFU.EX2 R175, R249 ;  /* 0x000000f900af7308 */ /* 0x000fe20000000800 */
[----:B----4-:R1:W5:Y:S01]  /*1c500*/  LDL.LU R227, [R1+0x114] ;  /* 0x0001140001e37983 */ /* 0x0103620000300800 */
[C---:B------:R-:W-:Y:S03]  /*1c510*/  HMMA.16816.F32 R56, R80.reuse, R84, R56 ;  /* 0x000000545038723c */ /* 0x040fe60000001838 */
[----:B------:R-:W3:Y:S01]  /*1c520*/  LDL.LU R89, [R1+0x80] ;  /* 0x0000800001597983 */ /* 0x000ee20000300800 */
[----:B------:R-:W-:Y:S02]  /*1c530*/  MOV R190, R200 ;  /* 0x000000c800be7202 */ /* 0x000fe40000000f00 */
[-C--:B------:R-:W-:Y:S01]  /*1c540*/  HMMA.16816.F32 R60, R80, R86.reuse, R60 ;  /* 0x00000056503c723c */ /* 0x080fe2000000183c */
[----:B------:R-:W4:Y:S01]  /*1c550*/  LDSM.16.MT88.4 R80, [R217+0x9000] ;  /* 0x00900000d950783b */ /* 0x000f220000004200 */
[----:B------:R-:W-:Y:S03]  /*1c560*/  MUFU.EX2 R122, R237 ;  /* 0x000000ed007a7308 */ /* 0x000fe60000000800 */
[----:B------:R-:W-:Y:S01]  /*1c570*/  F2FP.F16.F32.PACK_AB R85, R126, R103 ;  /* 0x000000677e55723e */ /* 0x000fe200000000ff */
[----:B------:R-:W-:Y:S03]  /*1c580*/  HMMA.16816.F32 R64, R76, R86, R64 ;  /* 0x000000564c40723c */ /* 0x000fe60000001840 */
[----:B------:R1:W5:Y:S03]  /*1c590*/  LDL.LU R226, [R1+0x110] ;  /* 0x0001100001e27983 */ /* 0x0003660000300800 */
[----:B------:R-:W1:Y:S01]  /*1c5a0*/  MUFU.EX2 R133, R236 ;  /* 0x000000ec00857308 */ /* 0x000e620000000800 */
[----:B------:R-:W-:Y:S04]  /*1c5b0*/  F2FP.F16.F32.PACK_AB R84, R229, R124 ;  /* 0x0000007ce554723e */ /* 0x000fe800000000ff */
[----:B------:R-:W-:Y:S02]  /*1c5c0*/  F2FP.F16.F32.PACK_AB R78, R178, R176 ;  /* 0x000000b0b24e723e */ /* 0x000fe400000000ff */
[----:B------:R-:W-:Y:S03]  /*1c5d0*/  F2FP.F16.F32.PACK_AB R79, R163, R160 ;  /* 0x000000a0a34f723e */ /* 0x000fe600000000ff */
[----:B------:R-:W-:Y:S01]  /*1c5e0*/  MUFU.EX2 R168, R234 ;  /* 0x000000ea00a87308 */ /* 0x000fe20000000800 */
[----:B------:R-:W-:Y:S02]  /*1c5f0*/  F2FP.F16.F32.PACK_AB R76, R141, R136 ;  /* 0x000000888d4c723e */ /* 0x000fe400000000ff */
[----:B------:R-:W-:Y:S02]  /*1c600*/  F2FP.F16.F32.PACK_AB R77, R149, R123 ;  /* 0x0000007b954d723e */ /* 0x000fe400000000ff */
[----:B------:R-:W-:Y:S02]  /*1c610*/  F2FP.F16.F32.PACK_AB R87, R151, R148 ;  /* 0x000000949757723e */ /* 0x000fe400000000ff */
[----:B------:R-:W-:Y:S03]  /*1c620*/  F2FP.F16.F32.PACK_AB R86, R161, R208 ;  /* 0x000000d0a156723e */ /* 0x000fe600000000ff */
[----:B------:R-:W1:Y:S01]  /*1c630*/  MUFU.EX2 R173, R233 ;  /* 0x000000e900ad7308 */ /* 0x000e620000000800 */
[----:B------:R-:W-:Y:S02]  /*1c640*/  MOV R200, R169 ;  /* 0x000000a900c87202 */ /* 0x000fe40000000f00 */
[----:B------:R-:W-:Y:S02]  /*1c650*/  MOV R117, R118 ;  /* 0x0000007600757202 */ /* 0x000fe40000000f00 */
[----:B------:R-:W-:Y:S02]  /*1c660*/  MOV R118, R197 ;  /* 0x000000c500767202 */ /* 0x000fe40000000f00 */
[----:B------:R-:W-:Y:S03]  /*1c670*/  MOV R116, R117 ;  /* 0x0000007500747202 */ /* 0x000fe60000000f00 */
[----:B------:R-:W1:Y:S01]  /*1c680*/  MUFU.EX2 R131, R202 ;  /* 0x000000ca00837308 */ /* 0x000e620000000800 */
[----:B------:R-:W-:Y:S02]  /*1c690*/  MOV R197, R75 ;  /* 0x0000004b00c57202 */ /* 0x000fe40000000f00 */
[----:B------:R-:W-:Y:S02]  /*1c6a0*/  MOV R114, R116 ;  /* 0x0000007400727202 */ /* 0x000fe40000000f00 */
[----:B------:R-:W-:Y:S01]  /*1c6b0*/  MOV R75, R93 ;  /* 0x0000005d004b7202 */ /* 0x000fe20000000f00 */
[-C--:B----4-:R-:W-:Y:S04]  /*1c6c0*/  HMMA.16816.F32 R4, R76, R80.reuse, R4 ;  /* 0x000000504c04723c */ /* 0x090fe80000001804 */
[----:B------:R-:W-:Y:S01]  /*1c6d0*/  MUFU.EX2 R135, R232 ;  /* 0x000000e800877308 */ /* 0x000fe20000000800 */
[----:B------:R-:W-:Y:S02]  /*1c6e0*/  MOV R93, R96 ;  /* 0x00000060005d7202 */ /* 0x000fe40000000f00 */
[----:B------:R-:W-:Y:S01]  /*1c6f0*/  MOV R96, R97 ;  /* 0x0000006100607202 */ /* 0x000fe20000000f00 */
[C---:B------:R-:W-:Y:S06]  /*1c700*/  HMMA.16816.F32 R8, R84.reuse, R80, R8 ;  /* 0x000000505408723c */ /* 0x040fec0000001808 */
[----:B------:R-:W4:Y:S01]  /*1c710*/  MUFU.EX2 R169, R231 ;  /* 0x000000e700a97308 */ /* 0x000f220000000800 */
[----:B------:R-:W-:Y:S01]  /*1c720*/  MOV R97, R187 ;  /* 0x000000bb00617202 */ /* 0x000fe20000000f00 */
[-C--:B------:R-:W-:Y:S08]  /*1c730*/  HMMA.16816.F32 R12, R84, R82.reuse, R12 ;  /* 0x00000052540c723c */ /* 0x080ff0000000180c */
[----:B------:R-:W-:Y:S01]  /*1c740*/  MUFU.EX2 R172, R172 ;  /* 0x000000ac00ac7308 */ /* 0x000fe20000000800 */
[C---:B------:R-:W-:Y:S01]  /*1c750*/  HMMA.16816.F32 R16, R76.reuse, R82, R16 ;  /* 0x000000524c10723c */ /* 0x040fe20000001810 */
[----:B------:R-:W1:Y:S03]  /*1c760*/  LDSM.16.MT88.4 R80, [R220+0x9000] ;  /* 0x00900000dc50783b */ /* 0x000e660000004200 */
[----:B------:R-:W-:Y:S02]  /*1c770*/  MOV R187, R194 ;  /* 0x000000c200bb7202 */ /* 0x000fe40000000f00 */
[----:B------:R-:W-:Y:S03]  /*1c780*/  MOV R194, R193 ;  /* 0x000000c100c27202 */ /* 0x000fe60000000f00 */
[----:B------:R-:W-:Y:S02]  /*1c790*/  MUFU.EX2 R181, R181 ;  /* 0x000000b500b57308 */ /* 0x000fe40000000800 */
[----:B------:R-:W-:Y:S02]  /*1c7a0*/  MOV R193, R180 ;  /* 0x000000b400c17202 */ /* 0x000fe40000000f00 */
[----:B------:R-:W-:Y:S02]  /*1c7b0*/  MOV R180, R183 ;  /* 0x000000b700b47202 */ /* 0x000fe40000000f00 */
[----:B------:R-:W-:Y:S04]  /*1c7c0*/  MOV R183, R182 ;  /* 0x000000b600b77202 */ /* 0x000fe80000000f00 */
        /* <DEDUP_REMOVED lines=15> */
[----:B------:R4:W-:Y:S01]  /*1c8c0*/  MUFU.EX2 R193, R224 ;  /* 0x000000e000c17308 */ /* 0x0009e20000000800 */
[-C--:B-1----:R-:W-:Y:S01]  /*1c8d0*/  HMMA.16816.F32 R20, R76, R80.reuse, R20 ;  /* 0x000000504c14723c */ /* 0x082fe20000001814 */
[----:B----4-:R4:W5:Y:S02]  /*1c8e0*/  LDL.LU R225, [R1+0x10c] ;  /* 0x00010c0001e17983 */ /* 0x0109640000300800 */
[----:B------:R-:W-:Y:S02]  /*1c8f0*/  MOV R197, R75 ;  /* 0x0000004b00c57202 */ /* 0x000fe40000000f00 */
[----:B------:R-:W-:Y:S01]  /*1c900*/  MOV R75, R93 ;  /* 0x0000005d004b7202 */ /* 0x000fe20000000f00 */
[C---:B------:R-:W-:Y:S03]  /*1c910*/  HMMA.16816.F32 R24, R84.reuse, R80, R24 ;  /* 0x000000505418723c */ /* 0x040fe60000001818 */
[----:B------:R-:W-:Y:S02]  /*1c920*/  MUFU.EX2 R119, R240 ;  /* 0x000000f000777308 */ /* 0x000fe40000000800 */
[----:B------:R-:W-:Y:S01]  /*1c930*/  MOV R93, R96 ;  /* 0x00000060005d7202 */ /* 0x000fe20000000f00 */
[-C--:B------:R-:W-:Y:S07]  /*1c940*/  HMMA.16816.F32 R28, R84, R82.reuse, R28 ;  /* 0x00000052541c723c */ /* 0x080fee000000181c */
[----:B------:R-:W-:Y:S01]  /*1c950*/  MUFU.EX2 R127, R239 ;  /* 0x000000ef007f7308 */ /* 0x000fe20000000800 */
[----:B------:R4:W5:Y:S03]  /*1c960*/  LDL.LU R224, [R1+0x108] ;  /* 0x0001080001e07983 */ /* 0x0009660000300800 */
[----:B------:R-:W-:Y:S01]  /*1c970*/  MOV R96, R97 ;  /* 0x0000006100607202 */ /* 0x000fe20000000f00 */
[C---:B------:R-:W-:Y:S01]  /*1c980*/  HMMA.16816.F32 R32, R76.reuse, R82, R32 ;  /* 0x000000524c20723c */ /* 0x040fe20000001820 */
[----:B------:R-:W1:Y:S03]  /*1c990*/  LDSM.16.MT88.4 R80, [R218+0x9000] ;  /* 0x00900000da50783b */ /* 0x000e660000004200 */
[----:B------:R-:W-:Y:S01]  /*1c9a0*/  MOV R97, R187 ;  /* 0x000000bb00617202 */ /* 0x000fe20000000f00 */
[----:B------:R-:W-:Y:S01]  /*1c9b0*/  MUFU.EX2 R132, R238 ;  /* 0x000000ee00847308 */ /* 0x000fe20000000800 */
[----:B------:R-:W-:Y:S02]  /*1c9c0*/  MOV R187, R194 ;  /* 0x000000c200bb7202 */ /* 0x000fe40000000f00 */
[----:B------:R-:W-:Y:S03]  /*1c9d0*/  MOV R113, R116 ;  /* 0x0000007400717202 */ /* 0x000fe60000000f00 */
[----:B------:R-:W-:Y:S04]  /*1c9e0*/  MOV R116, R117 ;  /* 0x0000007500747202 */ /* 0x000fe80000000f00 */
        /* <DEDUP_REMOVED lines=11> */
[----:B----4-:R4:W5:Y:S01]  /*1caa0*/  LDL.LU R223, [R1+0x104] ;  /* 0x0001040001df7983 */ /* 0x0109620000300800 */
[----:B------:R-:W-:Y:S02]  /*1cab0*/  MOV R113, R116 ;  /* 0x0000007400717202 */ /* 0x000fe40000000f00 */
[----:B------:R-:W-:Y:S02]  /*1cac0*/  MOV R116, R117 ;  /* 0x0000007500747202 */ /* 0x000fe40000000f00 */
[----:B------:R-:W-:Y:S02]  /*1cad0*/  MOV R117, R197 ;  /* 0x000000c500757202 */ /* 0x000fe40000000f00 */
[----:B------:R-:W-:Y:S02]  /*1cae0*/  MOV R197, R75 ;  /* 0x0000004b00c57202 */ /* 0x000fe40000000f00 */
[----:B------:R-:W-:Y:S01]  /*1caf0*/  MUFU.EX2 R192, R192 ;  /* 0x000000c000c07308 */ /* 0x000fe20000000800 */
[----:B------:R-:W-:Y:S01]  /*1cb00*/  MOV R75, R93 ;  /* 0x0000005d004b7202 */ /* 0x000fe20000000f00 */
[-C--:B-1----:R-:W-:Y:S03]  /*1cb10*/  HMMA.16816.F32 R36, R76, R80.reuse, R36 ;  /* 0x000000504c24723c */ /* 0x082fe60000001824 */
[----:B------:R-:W-:Y:S01]  /*1cb20*/  MOV R93, R96 ;  /* 0x00000060005d7202 */ /* 0x000fe20000000f00 */
[----:B------:R4:W5:Y:S02]  /*1cb30*/  LDL.LU R222, [R1+0x100] ;  /* 0x0001000001de7983 */ /* 0x0009640000300800 */
[C---:B------:R-:W-:Y:S02]  /*1cb40*/  HMMA.16816.F32 R40, R84.reuse, R80, R40 ;  /* 0x000000505428723c */ /* 0x040fe40000001828 */
[----:B------:R-:W-:Y:S03]  /*1cb50*/  MUFU.EX2 R190, R190 ;  /* 0x000000be00be7308 */ /* 0x000fe60000000800 */
[----:B------:R-:W-:Y:S01]  /*1cb60*/  MOV R96, R183 ;  /* 0x000000b700607202 */ /* 0x000fe20000000f00 */
[-C--:B------:R-:W-:Y:S06]  /*1cb70*/  HMMA.16816.F32 R44, R84, R82.reuse, R44 ;  /* 0x00000052542c723c */ /* 0x080fec000000182c */
[----:B------:R1:W-:Y:S01]  /*1cb80*/  MUFU.EX2 R183, R221 ;  /* 0x000000dd00b77308 */ /* 0x0003e20000000800 */
[----:B------:R-:W-:Y:S01]  /*1cb90*/  MOV R205, R112 ;  /* 0x0000007000cd7202 */ /* 0x000fe20000000f00 */
[C---:B------:R-:W-:Y:S01]  /*1cba0*/  HMMA.16816.F32 R48, R76.reuse, R82, R48 ;  /* 0x000000524c30723c */ /* 0x040fe20000001830 */
[----:B------:R-:W4:Y:S03]  /*1cbb0*/  LDSM.16.MT88.4 R80, [R219+0x9000] ;  /* 0x00900000db50783b */ /* 0x000f260000004200 */
[----:B------:R-:W-:Y:S04]  /*1cbc0*/  MOV R106, R205 ;  /* 0x000000cd006a7202 */ /* 0x000fe80000000f00 */
[----:B------:R-:W-:Y:S03]  /*1cbd0*/  MUFU.EX2 R200, R200 ;  /* 0x000000c800c87308 */ /* 0x000fe60000000800 */
[----:B------:R-:W-:Y:S02]  /*1cbe0*/  MOV R112, R113 ;  /* 0x0000007100707202 */ /* 0x000fe40000000f00 */
[----:B------:R-:W-:Y:S02]  /*1cbf0*/  MOV R113, R116 ;  /* 0x0000007400717202 */ /* 0x000fe40000000f00 */
[----:B------:R-:W-:Y:S01]  /*1cc00*/  MOV R247, R106 ;  /* 0x0000006a00f77202 */ /* 0x000fe20000000f00 */
[----:B-1----:R1:W5:Y:S01]  /*1cc10*/  LDL.LU R221, [R1+0xfc] ;  /* 0x0000fc0001dd7983 */ /* 0x0023620000300800 */
[----:B------:R-:W-:Y:S01]  /*1cc20*/  MOV R205, R113 ;  /* 0x0000007100cd7202 */ /* 0x000fe20000000f00 */
        /* <DEDUP_REMOVED lines=16> */
[-C--:B----4-:R-:W-:Y:S03]  /*1cd30*/  HMMA.16816.F32 R52, R76, R80.reuse, R52 ;  /* 0x000000504c34723c */ /* 0x090fe60000001834 */
[----:B------:R-:W-:Y:S02]  /*1cd40*/  MOV R107, R205 ;  /* 0x000000cd006b7202 */ /* 0x000fe40000000f00 */
[----:B------:R-:W-:Y:S01]  /*1cd50*/  MOV R205, R112 ;  /* 0x0000007000cd7202 */ /* 0x000fe20000000f00 */
[C---:B------:R-:W-:Y:S05]  /*1cd60*/  HMMA.16816.F32 R56, R84.reuse, R80, R56 ;  /* 0x000000505438723c */ /* 0x040fea0000001838 */
[----:B------:R-:W-:Y:S01]  /*1cd70*/  MOV R112, R198 ;  /* 0x000000c600707202 */ /* 0x000fe20000000f00 */
[-C--:B------:R-:W-:Y:S01]  /*1cd80*/  HMMA.16816.F32 R60, R84, R82.reuse, R60 ;  /* 0x00000052543c723c */ /* 0x080fe2000000183c */
[----:B------:R-:W4:Y:S01]  /*1cd90*/  LDSM.16.MT88.4 R84, [R217+0x9800] ;  /* 0x00980000d954783b */ /* 0x000f220000004200 */
[----:B------:R-:W-:Y:S03]  /*1cda0*/  MUFU.EX2 R205, R205 ;  /* 0x000000cd00cd7308 */ /* 0x000fe60000000800 */
[----:B------:R-:W-:Y:S01]  /*1cdb0*/  MOV R198, R96 ;  /* 0x0000006000c67202 */ /* 0x000fe20000000f00 */
[----:B------:R-:W-:Y:S03]  /*1cdc0*/  HMMA.16816.F32 R64, R76, R82, R64 ;  /* 0x000000524c40723c */ /* 0x000fe60000001840 */
[----:B------:R-:W-:Y:S02]  /*1cdd0*/  LDSM.16.MT88.4 R96, [R219+0xa000] ;  /* 0x00a00000db60783b */ /* 0x000fe40000004200 */
[----:B------:R-:W-:Y:S02]  /*1cde0*/  F2FP.F16.F32.PACK_AB R81, R140, R137 ;  /* 0x000000898c51723e */ /* 0x000fe400000000ff */
[----:B------:R-:W-:Y:S04]  /*1cdf0*/  F2FP.F16.F32.PACK_AB R76, R143, R142 ;  /* 0x0000008e8f4c723e */ /* 0x000fe800000000ff */
[----:B------:R-:W-:Y:S02]  /*1ce00*/  F2FP.F16.F32.PACK_AB R78, R167, R159 ;  /* 0x0000009fa74e723e */ /* 0x000fe400000000ff */
[----:B------:R-:W-:Y:S02]  /*1ce10*/  F2FP.F16.F32.PACK_AB R77, R152, R138 ;  /* 0x0000008a984d723e */ /* 0x000fe400000000ff */
[----:B------:R-:W-:Y:S02]  /*1ce20*/  F2FP.F16.F32.PACK_AB R79, R158, R155 ;  /* 0x0000009b9e4f723e */ /* 0x000fe400000000ff */
[----:B------:R-:W-:Y:S02]  /*1ce30*/  F2FP.F16.F32.PACK_AB R83, R157, R154 ;  /* 0x0000009a9d53723e */ /* 0x000fe400000000ff */
[----:B------:R-:W-:Y:S02]  /*1ce40*/  F2FP.F16.F32.PACK_AB R80, R153, R139 ;  /* 0x0000008b9950723e */ /* 0x000fe400000000ff */
[----:B------:R-:W-:Y:S02]  /*1ce50*/  F2FP.F16.F32.PACK_AB R82, R166, R156 ;  /* 0x0000009ca652723e */ /* 0x000fe400000000ff */
[----:B------:R-:W-:Y:S02]  /*1ce60*/  MOV R248, R108 ;  /* 0x0000006c00f87202 */ /* 0x000fe40000000f00 */
[----:B------:R-:W-:Y:S02]  /*1ce70*/  MOV R108, R116 ;  /* 0x00000074006c7202 */ /* 0x000fe40000000f00 */
[----:B------:R2:W-:Y:S01]  /*1ce80*/  MUFU.EX2 R129, R248 ;  /* 0x000000f800817308 */ /* 0x0005e20000000800 */
[----:B-1----:R-:W-:Y:S01]  /*1ce90*/  MOV R247, R74 ;  /* 0x0000004a00f77202 */ /* 0x002fe20000000f00 */
[-C--:B----4-:R-:W-:Y:S08]  /*1cea0*/  HMMA.16816.F32 R4, R76, R84.reuse, R4 ;  /* 0x000000544c04723c */ /* 0x090ff00000001804 */
[----:B------:R-:W-:Y:S01]  /*1ceb0*/  MUFU.EX2 R116, R241 ;  /* 0x000000f100747308 */ /* 0x000fe20000000800 */
[C---:B------:R-:W-:Y:S04]  /*1cec0*/  HMMA.16816.F32 R8, R80.reuse, R84, R8 ;  /* 0x000000545008723c */ /* 0x040fe80000001808 */
[----:B--2---:R-:W-:Y:S02]  /*1ced0*/  MOV R248, R107 ;  /* 0x0000006b00f87202 */ /* 0x004fe40000000f00 */
[-C--:B------:R-:W-:Y:S03]  /*1cee0*/  HMMA.16816.F32 R12, R80, R86.reuse, R12 ;  /* 0x00000056500c723c */ /* 0x080fe6000000180c */
[----:B------:R1:W-:Y:S02]  /*1cef0*/  MUFU.EX2 R202, R248 ;  /* 0x000000f800ca7308 */ /* 0x0003e40000000800 */
[----:B------:R-:W-:Y:S01]  /*1cf00*/  MOV R107, R201 ;  /* 0x000000c9006b7202 */ /* 0x000fe20000000f00 */
[C---:B------:R-:W-:Y:S01]  /*1cf10*/  HMMA.16816.F32 R16, R76.reuse, R86, R16 ;  /* 0x000000564c10723c */ /* 0x040fe20000001810 */
[----:B------:R-:W2:Y:S04]  /*1cf20*/  LDSM.16.MT88.4 R84, [R220+0x9800] ;  /* 0x00980000dc54783b */ /* 0x000ea80000004200 */
[----:B------:R-:W-:Y:S02]  /*1cf30*/  MOV R201, R188 ;  /* 0x000000bc00c97202 */ /* 0x000fe40000000f00 */
[----:B------:R4:W-:Y:S01]  /*1cf40*/  MUFU.EX2 R120, R107 ;  /* 0x0000006b00787308 */ /* 0x0009e20000000800 */
[----:B---3--:R-:W-:Y:S02]  /*1cf50*/  FFMA.FTZ R69, R69, R89, R111 ;  /* 0x0000005945457223 */ /* 0x008fe4000001006f */
[----:B------:R-:W-:Y:S02]  /*1cf60*/  LDSM.16.MT88.4 R88, [R217+0xa000] ;  /* 0x00a00000d958783b */ /* 0x000fe40000004200 */
[----:B------:R-:W-:Y:S05]  /*1cf70*/  FADD.FTZ R69, R115, R69 ;  /* 0x0000004573457221 */ /* 0x000fea0000010000 */
[----:B------:R-:W-:Y:S01]  /*1cf80*/  MUFU.EX2 R188, R235 ;  /* 0x000000eb00bc7308 */ /* 0x000fe20000000800 */
[----:B------:R-:W-:Y:S01]  /*1cf90*/  FADD.FTZ R74, R215, R69 ;  /* 0x00000045d74a7221 */ /* 0x000fe20000010000 */
[----:B-1----:R-:W-:Y:S08]  /*1cfa0*/  MOV R248, R114 ;  /* 0x0000007200f87202 */ /* 0x002ff00000000f00 */
[----:B------:R-:W-:Y:S01]  /*1cfb0*/  MUFU.EX2 R201, R201 ;  /* 0x000000c900c97308 */ /* 0x000fe20000000800 */
[----:B----4-:R-:W-:Y:S09]  /*1cfc0*/  MOV R107, R112 ;  /* 0x00000070006b7202 */ /* 0x010ff20000000f00 */
[----:B------:R-:W-:Y:S10]  /*1cfd0*/  MUFU.EX2 R107, R107 ;  /* 0x0000006b006b7308 */ /* 0x000ff40000000800 */
[----:B------:R1:W-:Y:S01]  /*1cfe0*/  MUFU.EX2 R115, R106 ;  /* 0x0000006a00737308 */ /* 0x0003e20000000800 */
[-C--:B--2---:R-:W-:Y:S09]  /*1cff0*/  HMMA.16816.F32 R20, R76, R84.reuse, R20 ;  /* 0x000000544c14723c */ /* 0x084ff20000001814 */
[----:B------:R-:W-:Y:S01]  /*1d000*/  MUFU.EX2 R114, R242 ;  /* 0x000000f200727308 */ /* 0x000fe20000000800 */
[C---:B------:R-:W-:Y:S06]  /*1d010*/  HMMA.16816.F32 R24, R80.reuse, R84, R24 ;  /* 0x000000545018723c */ /* 0x040fec0000001818 */
[-C--:B------:R-:W-:Y:S03]  /*1d020*/  HMMA.16816.F32 R28, R80, R86.reuse, R28 ;  /* 0x00000056501c723c */ /* 0x080fe6000000181c */
[----:B------:R-:W-:Y:S02]  /*1d030*/  MUFU.EX2 R112, R244 ;  /* 0x000000f400707308 */ /* 0x000fe40000000800 */
[----:B-1----:R-:W-:Y:S01]  /*1d040*/  MOV R106, R108 ;  /* 0x0000006c006a7202 */ /* 0x002fe20000000f00 */
[C---:B------:R-:W-:Y:S01]  /*1d050*/  HMMA.16816.F32 R32, R76.reuse, R86, R32 ;  /* 0x000000564c20723c */ /* 0x040fe20000001820 */
[----:B------:R-:W1:Y:S06]  /*1d060*/  LDSM.16.MT88.4 R84, [R218+0x9800] ;  /* 0x00980000da54783b */ /* 0x000e6c0000004200 */
[----:B------:R-:W-:Y:S01]  /*1d070*/  MUFU.EX2 R111, R245 ;  /* 0x000000f5006f7308 */ /* 0x000fe20000000800 */
[----:B------:R-:W-:Y:S09]  /*1d080*/  MOV R108, R113 ;  /* 0x00000071006c7202 */ /* 0x000ff20000000f00 */
[----:B------:R-:W2:Y:S10]  /*1d090*/  MUFU.EX2 R108, R108 ;  /* 0x0000006c006c7308 */ /* 0x000eb40000000800 */
[----:B------:R-:W-:Y:S10]  /*1d0a0*/  MUFU.EX2 R106, R106 ;  /* 0x0000006a006a7308 */ /* 0x000ff40000000800 */
[----:B------:R-:W3:Y:S01]  /*1d0b0*/  MUFU.EX2 R113, R243 ;  /* 0x000000f300717308 */ /* 0x000ee20000000800 */
[-C--:B-1----:R-:W-:Y:S06]  /*1d0c0*/  HMMA.16816.F32 R36, R76, R84.reuse, R36 ;  /* 0x000000544c24723c */ /* 0x082fec0000001824 */
[C---:B------:R-:W-:Y:S06]  /*1d0d0*/  HMMA.16816.F32 R40, R80.reuse, R84, R40 ;  /* 0x000000545028723c */ /* 0x040fec0000001828 */
[-C--:B------:R-:W-:Y:S06]  /*1d0e0*/  HMMA.16816.F32 R44, R80, R86.reuse, R44 ;  /* 0x00000056502c723c */ /* 0x080fec000000182c */
[C---:B------:R-:W-:Y:S01]  /*1d0f0*/  HMMA.16816.F32 R48, R76.reuse, R86, R48 ;  /* 0x000000564c30723c */ /* 0x040fe20000001830 */
[----:B------:R-:W1:Y:S05]  /*1d100*/  LDSM.16.MT88.4 R84, [R219+0x9800] ;  /* 0x00980000db54783b */ /* 0x000e6a0000004200 */
[-C--:B-1----:R-:W-:Y:S06]  /*1d110*/  HMMA.16816.F32 R52, R76, R84.reuse, R52 ;  /* 0x000000544c34723c */ /* 0x082fec0000001834 */
[C---:B------:R-:W-:Y:S01]  /*1d120*/  HMMA.16816.F32 R56, R80.reuse, R84, R56 ;  /* 0x000000545038723c */ /* 0x040fe20000001838 */
[----:B------:R-:W4:Y:S05]  /*1d130*/  LDL.LU R84, [R1+0x84] ;  /* 0x0000840001547983 */ /* 0x000f2a0000300800 */
[-C--:B------:R-:W-:Y:S06]  /*1d140*/  HMMA.16816.F32 R60, R80, R86.reuse, R60 ;  /* 0x00000056503c723c */ /* 0x080fec000000183c */
        /* <DEDUP_REMOVED lines=9> */
[-C--:B------:R-:W-:Y:S06]  /*1d1e0*/  HMMA.16816.F32 R4, R76, R88.reuse, R4 ;  /* 0x000000584c04723c */ /* 0x080fec0000001804 */
[C---:B------:R-:W-:Y:S06]  /*1d1f0*/  HMMA.16816.F32 R8, R80.reuse, R88, R8 ;  /* 0x000000585008723c */ /* 0x040fec0000001808 */
[-C--:B------:R-:W-:Y:S06]  /*1d200*/  HMMA.16816.F32 R12, R80, R90.reuse, R12 ;  /* 0x0000005a500c723c */ /* 0x080fec000000180c */
[C---:B------:R-:W-:Y:S01]  /*1d210*/  HMMA.16816.F32 R16, R76.reuse, R90, R16 ;  /* 0x0000005a4c10723c */ /* 0x040fe20000001810 */
[----:B------:R-:W-:Y:S04]  /*1d220*/  LDSM.16.MT88.4 R88, [R220+0xa800] ;  /* 0x00a80000dc58783b */ /* 0x000fe80000004200 */
[----:B----4-:R-:W-:Y:S04]  /*1d230*/  FFMA.FTZ R68, R68, R84, R109 ;  /* 0x0000005444447223 */ /* 0x010fe8000001006d */
[----:B------:R-:W4:Y:S01]  /*1d240*/  LDL.LU R84, [R1+0x8c] ;  /* 0x00008c0001547983 */ /* 0x000f220000300800 */
[----:B------:R-:W-:Y:S01]  /*1d250*/  MUFU.EX2 R109, R248 ;  /* 0x000000f8006d7308 */ /* 0x000fe20000000800 */
[----:B------:R-:W-:Y:S02]  /*1d260*/  FADD.FTZ R75, R110, R68 ;  /* 0x000000446e4b7221 */ /* 0x000fe40000010000 */
[----:B------:R1:W5:Y:S02]  /*1d270*/  LDL.LU R216, [R1+0xf8] ;  /* 0x0000f80001d87983 */ /* 0x0003640000300800 */
[----:B------:R-:W-:Y:S05]  /*1d280*/  FADD.FTZ R69, R213, R75 ;  /* 0x0000004bd5457221 */ /* 0x000fea0000010000 */
[----:B------:R-:W1:Y:S01]  /*1d290*/  MUFU.EX2 R110, R247 ;  /* 0x000000f7006e7308 */ /* 0x000e620000000800 */
[----:B------:R-:W-:Y:S04]  /*1d2a0*/  FADD.FTZ R69, R214, R69 ;  /* 0x00000045d6457221 */ /* 0x000fe80000010000 */
[----:B------:R-:W-:Y:S05]  /*1d2b0*/  FADD.FTZ R69, R104, R69 ;  /* 0x0000004568457221 */ /* 0x000fea0000010000 */
[----:B------:R2:W-:Y:S02]  /*1d2c0*/  MUFU.EX2 R104, R198 ;  /* 0x000000c600687308 */ /* 0x0005e40000000800 */
[----:B--2---:R-:W-:Y:S01]  /*1d2d0*/  F2FP.F16.F32.PACK_AB R198, R107, R108 ;  /* 0x0000006c6bc6723e */ /* 0x004fe200000000ff */
[----:B----4-:R-:W-:Y:S02]  /*1d2e0*/  FFMA.FTZ R0, R0, R84, R95 ;  /* 0x0000005400007223 */ /* 0x010fe4000001005f */
[----:B------:R-:W2:Y:S02]  /*1d2f0*/  LDSM.16.MT88.4 R84, [R220+0xa000] ;  /* 0x00a00000dc54783b */ /* 0x000ea40000004200 */
[----:B------:R-:W-:Y:S01]  /*1d300*/  FADD.FTZ R68, R94, R0 ;  /* 0x000000005e447221 */ /* 0x000fe20000010000 */
[----:B------:R-:W-:Y:S03]  /*1d310*/  FADD.FTZ R0, R210, R3 ;  /* 0x00000003d2007221 */ /* 0x000fe60000010000 */
[----:B------:R-:W-:Y:S01]  /*1d320*/  FADD.FTZ R68, R207, R68 ;  /* 0x00000044cf447221 */ /* 0x000fe20000010000 */
[----:B------:R-:W-:Y:S01]  /*1d330*/  FADD.FTZ R3, R212, R0 ;  /* 0x00000000d4037221 */ /* 0x000fe20000010000 */
[----:B------:R-:W4:Y:S01]  /*1d340*/  LDSM.16.MT88.4 R92, [R218+0xa000] ;  /* 0x00a00000da5c783b */ /* 0x000f220000004200 */
        /* <DEDUP_REMOVED lines=15> */
[----:B------:R-:W-:Y:S01]  /*1d440*/  LDSM.16.MT88.4 R144, [R217+0xb800] ;  /* 0x00b80000d990783b */ /* 0x000fe20000004200 */
[----:B------:R-:W-:Y:S01]  /*1d450*/  FADD.FTZ R0, R103, R0 ;  /* 0x0000000067007221 */ /* 0x000fe20000010000 */
[----:B------:R-:W-:Y:S01]  /*1d460*/  FADD.FTZ R68, R162, R75 ;  /* 0x0000004ba2447221 */ /* 0x000fe20000010000 */
[----:B------:R-:W-:Y:S01]  /*1d470*/  FADD.FTZ R3, R150, R69 ;  /* 0x0000004596037221 */ /* 0x000fe20000010000 */
[----:B------:R-:W-:Y:S01]  /*1d480*/  MUFU.EX2 R75, R195 ;  /* 0x000000c3004b7308 */ /* 0x000fe20000000800 */
[----:B------:R-:W-:Y:S01]  /*1d490*/  FADD.FTZ R69, R136, R74 ;  /* 0x0000004a88457221 */ /* 0x000fe20000010000 */
[----:B------:R-:W-:Y:S01]  /*1d4a0*/  FADD.FTZ R74, R123, R68 ;  /* 0x000000447b4a7221 */ /* 0x000fe20000010000 */
[----:B------:R-:W-:Y:S01]  /*1d4b0*/  FADD.FTZ R68, R124, R3 ;  /* 0x000000037c447221 */ /* 0x000fe20000010000 */
[----:B------:R-:W-:Y:S01]  /*1d4c0*/  LDSM.16.MT88.4 R100, [R219+0xb000] ;  /* 0x00b00000db64783b */ /* 0x000fe20000004200 */
[----:B------:R-:W-:Y:S01]  /*1d4d0*/  FADD.FTZ R69, R141, R69 ;  /* 0x000000458d457221 */ /* 0x000fe20000010000 */
[----:B------:R-:W-:Y:S01]  /*1d4e0*/  FADD.FTZ R3, R126, R0 ;  /* 0x000000007e037221 */ /* 0x000fe20000010000 */
[----:B------:R-:W-:Y:S03]  /*1d4f0*/  FADD.FTZ R0, R229, R68 ;  /* 0x00000044e5007221 */ /* 0x000fe60000010000 */
[----:B------:R-:W1:Y:S01]  /*1d500*/  MUFU.EX2 R105, R199 ;  /* 0x000000c700697308 */ /* 0x000e620000000800 */
[----:B------:R-:W-:Y:S01]  /*1d510*/  FADD.FTZ R68, R176, R69 ;  /* 0x00000045b0447221 */ /* 0x000fe20000010000 */
[-C--:B--2---:R-:W-:Y:S03]  /*1d520*/  HMMA.16816.F32 R20, R76, R84.reuse, R20 ;  /* 0x000000544c14723c */ /* 0x084fe60000001814 */
[----:B------:R-:W-:Y:S01]  /*1d530*/  FADD.FTZ R3, R148, R3 ;  /* 0x0000000394037221 */ /* 0x000fe20000010000 */
[----:B------:R-:W-:Y:S02]  /*1d540*/  FADD.FTZ R0, R208, R0 ;  /* 0x00000000d0007221 */ /* 0x000fe40000010000 */
[C---:B------:R-:W-:Y:S05]  /*1d550*/  HMMA.16816.F32 R24, R80.reuse, R84, R24 ;  /* 0x000000545018723c */ /* 0x040fea0000001818 */
[----:B------:R-:W-:Y:S01]  /*1d560*/  FADD.FTZ R69, R151, R3 ;  /* 0x0000000397457221 */ /* 0x000fe20000010000 */
[-C--:B------:R-:W-:Y:S05]  /*1d570*/  HMMA.16816.F32 R28, R80, R86.reuse, R28 ;  /* 0x00000056501c723c */ /* 0x080fea000000181c */
[----:B------:R-:W-:Y:S01]  /*1d580*/  FADD.FTZ R3, R161, R0 ;  /* 0x00000000a1037221 */ /* 0x000fe20000010000 */
[C---:B------:R-:W-:Y:S01]  /*1d590*/  HMMA.16816.F32 R32, R76.reuse, R86, R32 ;  /* 0x000000564c20723c */ /* 0x040fe20000001820 */
[----:B------:R-:W2:Y:S05]  /*1d5a0*/  LDSM.16.MT88.4 R84, [R217+0xa800] ;  /* 0x00a80000d954783b */ /* 0x000eaa0000004200 */
[-C--:B----4-:R-:W-:Y:S06]  /*1d5b0*/  HMMA.16816.F32 R36, R76, R92.reuse, R36 ;  /* 0x0000005c4c24723c */ /* 0x090fec0000001824 */
[C---:B------:R-:W-:Y:S06]  /*1d5c0*/  HMMA.16816.F32 R40, R80.reuse, R92, R40 ;  /* 0x0000005c5028723c */ /* 0x040fec0000001828 */
[-C--:B------:R-:W-:Y:S06]  /*1d5d0*/  HMMA.16816.F32 R44, R80, R94.reuse, R44 ;  /* 0x0000005e502c723c */ /* 0x080fec000000182c */
[C---:B------:R-:W-:Y:S01]  /*1d5e0*/  HMMA.16816.F32 R48, R76.reuse, R94, R48 ;  /* 0x0000005e4c30723c */ /* 0x040fe20000001830 */
[----:B------:R-:W4:Y:S05]  /*1d5f0*/  LDSM.16.MT88.4 R92, [R218+0xa800] ;  /* 0x00a80000da5c783b */ /* 0x000f2a0000004200 */
[-C--:B------:R-:W-:Y:S06]  /*1d600*/  HMMA.16816.F32 R52, R76, R96.reuse, R52 ;  /* 0x000000604c34723c */ /* 0x080fec0000001834 */
[C---:B------:R-:W-:Y:S06]  /*1d610*/  HMMA.16816.F32 R56, R80.reuse, R96, R56 ;  /* 0x000000605038723c */ /* 0x040fec0000001838 */
[-C--:B------:R-:W-:Y:S06]  /*1d620*/  HMMA.16816.F32 R60, R80, R98.reuse, R60 ;  /* 0x00000062503c723c */ /* 0x080fec000000183c */
[----:B------:R-:W-:Y:S01]  /*1d630*/  HMMA.16816.F32 R64, R76, R98, R64 ;  /* 0x000000624c40723c */ /* 0x000fe20000001840 */
[----:B------:R-:W3:Y:S04]  /*1d640*/  LDSM.16.MT88.4 R96, [R219+0xa800] ;  /* 0x00a80000db60783b */ /* 0x000ee80000004200 */
        /* <DEDUP_REMOVED lines=23> */
[-C--:B---3--:R-:W-:Y:S06]  /*1d7c0*/  HMMA.16816.F32 R52, R76, R96.reuse, R52 ;  /* 0x000000604c34723c */ /* 0x088fec0000001834 */
[C---:B------:R-:W-:Y:S01]  /*1d7d0*/  HMMA.16816.F32 R56, R80.reuse, R96, R56 ;  /* 0x000000605038723c */ /* 0x040fe20000001838 */
[----:B------:R1:W-:Y:S05]  /*1d7e0*/  MUFU.EX2 R97, R196 ;  /* 0x000000c400617308 */ /* 0x0003ea0000000800 */
[-C--:B------:R-:W-:Y:S05]  /*1d7f0*/  HMMA.16816.F32 R60, R80, R98.reuse, R60 ;  /* 0x00000062503c723c */ /* 0x080fea000000183c */
[----:B------:R-:W-:Y:S01]  /*1d800*/  MUFU.EX2 R96, R185 ;  /* 0x000000b900607308 */ /* 0x000fe20000000800 */
[----:B------:R-:W-:Y:S05]  /*1d810*/  HMMA.16816.F32 R64, R76, R98, R64 ;  /* 0x000000624c40723c */ /* 0x000fea0000001840 */
[----:B------:R-:W-:Y:S04]  /*1d820*/  F2FP.F16.F32.PACK_AB R81, R118, R120 ;  /* 0x000000787651723e */ /* 0x000fe800000000ff */
[----:B------:R3:W4:Y:S02]  /*1d830*/  MUFU.EX2 R98, R197 ;  /* 0x000000c500627308 */ /* 0x0007240000000800 */
        /* <DEDUP_REMOVED lines=8> */
[----:B-1----:R-:W-:Y:S02]  /*1d8c0*/  F2FP.F16.F32.PACK_AB R196, R109, R110 ;  /* 0x0000006e6dc4723e */ /* 0x002fe400000000ff */
[----:B---3--:R-:W-:Y:S01]  /*1d8d0*/  F2FP.F16.F32.PACK_AB R197, R105, R106 ;  /* 0x0000006a69c5723e */ /* 0x008fe200000000ff */
[C---:B------:R-:W-:Y:S01]  /*1d8e0*/  HMMA.16816.F32 R8, R80.reuse, R84, R8 ;  /* 0x000000545008723c */ /* 0x040fe20000001808 */
[----:B------:R-:W1:Y:S04]  /*1d8f0*/  MUFU.EX2 R84, R186 ;  /* 0x000000ba00547308 */ /* 0x000e680000000800 */
[----:B----4-:R-:W-:Y:S01]  /*1d900*/  F2FP.F16.F32.PACK_AB R199, R98, R104 ;  /* 0x0000006862c7723e */ /* 0x010fe200000000ff */
[-C--:B------:R-:W-:Y:S05]  /*1d910*/  HMMA.16816.F32 R12, R80, R86.reuse, R12 ;  /* 0x00000056500c723c */ /* 0x080fea000000180c */
[----:B------:R-:W-:Y:S01]  /*1d920*/  MUFU.EX2 R85, R246 ;  /* 0x000000f600557308 */ /* 0x000fe20000000800 */
[----:B------:R-:W-:Y:S01]  /*1d930*/  F2FP.F16.F32.PACK_AB R185, R96, R97 ;  /* 0x0000006160b9723e */ /* 0x000fe200000000ff */
[C---:B------:R-:W-:Y:S08]  /*1d940*/  HMMA.16816.F32 R16, R76.reuse, R86, R16 ;  /* 0x000000564c10723c */ /* 0x040ff00000001810 */
[----:B------:R2:W-:Y:S01]  /*1d950*/  MUFU.EX2 R87, R2 ;  /* 0x0000000200577308 */ /* 0x0005e20000000800 */
[-C--:B------:R-:W-:Y:S03]  /*1d960*/  HMMA.16816.F32 R20, R76, R88.reuse, R20 ;  /* 0x000000584c14723c */ /* 0x080fe60000001814 */
[----:B-1----:R-:W-:Y:S03]  /*1d970*/  F2FP.F16.F32.PACK_AB R186, R75, R84 ;  /* 0x000000544bba723e */ /* 0x002fe600000000ff */
[C---:B------:R-:W-:Y:S03]  /*1d980*/  HMMA.16816.F32 R24, R80.reuse, R88, R24 ;  /* 0x000000585018723c */ /* 0x040fe60000001818 */
[----:B------:R-:W1:Y:S03]  /*1d990*/  MUFU.EX2 R88, R184 ;  /* 0x000000b800587308 */ /* 0x000e660000000800 */
[-C--:B------:R-:W-:Y:S07]  /*1d9a0*/  HMMA.16816.F32 R28, R80, R90.reuse, R28 ;  /* 0x0000005a501c723c */ /* 0x080fee000000181c */
[----:B------:R1:W3:Y:S01]  /*1d9b0*/  MUFU.EX2 R86, R187 ;  /* 0x000000bb00567308 */ /* 0x0002e20000000800 */
[----:B--2---:R-:W-:Y:S01]  /*1d9c0*/  FADD.FTZ R2, R149, R74 ;  /* 0x0000004a95027221 */ /* 0x004fe20000010000 */
[C---:B------:R-:W-:Y:S04]  /*1d9d0*/  HMMA.16816.F32 R32, R76.reuse, R90, R32 ;  /* 0x0000005a4c20723c */ /* 0x040fe80000001820 */
[----:B------:R-:W-:Y:S02]  /*1d9e0*/  FADD.FTZ R2, R160, R2 ;  /* 0x00000002a0027221 */ /* 0x000fe40000010000 */
[-C--:B------:R-:W-:Y:S05]  /*1d9f0*/  HMMA.16816.F32 R36, R76, R92.reuse, R36 ;  /* 0x0000005c4c24723c */ /* 0x080fea0000001824 */
[----:B------:R-:W-:Y:S01]  /*1da00*/  FADD.FTZ R74, R178, R68 ;  /* 0x00000044b24a7221 */ /* 0x000fe20000010000 */
[C---:B------:R-:W-:Y:S01]  /*1da10*/  HMMA.16816.F32 R40, R80.reuse, R92, R40 ;  /* 0x0000005c5028723c */ /* 0x040fe20000001828 */
[----:B------:R-:W-:Y:S04]  /*1da20*/  LDSM.16.MT88.4 R176, [R218+0xb800] ;  /* 0x00b80000dab0783b */ /* 0x000fe80000004200 */
[----:B------:R-:W-:Y:S01]  /*1da30*/  FADD.FTZ R68, R163, R2 ;  /* 0x00000002a3447221 */ /* 0x000fe20000010000 */
[-C--:B------:R-:W-:Y:S03]  /*1da40*/  HMMA.16816.F32 R44, R80, R94.reuse, R44 ;  /* 0x0000005e502c723c */ /* 0x080fe6000000182c */
[----:B------:R-:W2:Y:S02]  /*1da50*/  LDSM.16.MT88.4 R160, [R220+0xb800] ;  /* 0x00b80000dca0783b */ /* 0x000ea40000004200 */
        /* <DEDUP_REMOVED lines=11> */
[----:B-1----:R-:W-:Y:S01]  /*1db10*/  F2FP.F16.F32.PACK_AB R187, R87, R88 ;  /* 0x0000005857bb723e */ /* 0x002fe200000000ff */
[-C--:B------:R-:W-:Y:S05]  /*1db20*/  HMMA.16816.F32 R140, R196, R144.reuse, R4 ;  /* 0x00000090c48c723c */ /* 0x080fea0000001804 */
[----:B---3--:R-:W-:Y:S01]  /*1db30*/  F2FP.F16.F32.PACK_AB R184, R86, R85 ;  /* 0x0000005556b8723e */ /* 0x008fe200000000ff */
[----:B------:R-:W-:Y:S01]  /*1db40*/  FADD.FTZ R0, R152, R69 ;  /* 0x0000004598007221 */ /* 0x000fe20000010000 */
[----:B------:R-:W-:Y:S01]  /*1db50*/  FADD.FTZ R5, R159, R74 ;  /* 0x0000004a9f057221 */ /* 0x000fe20000010000 */
[----:B------:R-:W-:Y:S03]  /*1db60*/  FADD.FTZ R3, R154, R3 ;  /* 0x000000039a037221 */ /* 0x000fe60000010000 */
        /* <DEDUP_REMOVED lines=8> */
[----:B------:R-:W-:Y:S05]  /*1dbf0*/  FADD.FTZ R8, R125, R5 ;  /* 0x000000057d087221 */ /* 0x000fea0000010000 */
[----:B------:R-:W-:Y:S01]  /*1dc00*/  FADD.FTZ R2, R156, R2 ;  /* 0x000000029c027221 */ /* 0x000fe20000010000 */
[----:B------:R-:W-:Y:S01]  /*1dc10*/  FADD.FTZ R8, R164, R8 ;  /* 0x00000008a4087221 */ /* 0x000fe20000010000 */
[-C--:B--2---:R-:W-:Y:S03]  /*1dc20*/  HMMA.16816.F32 R156, R196, R160.reuse, R20 ;  /* 0x000000a0c49c723c */ /* 0x084fe60000001814 */
        /* <DEDUP_REMOVED lines=8> */
[----:B------:R-:W-:Y:S02]  /*1dcb0*/  FADD.FTZ R3, R165, R3 ;  /* 0x00000003a5037221 */ /* 0x000fe40000010000 */
        /* <DEDUP_REMOVED lines=26> */
[----:B------:R-:W-:Y:S01]  /*1de60*/  MOV R133, R72 ;  /* 0x0000004800857202 */ /* 0x000fe20000000f00 */
        /* <DEDUP_REMOVED lines=13> */
[-C--:B-1----:R-:W-:Y:S03]  /*1df40*/  HMMA.16816.F32 R192, R196, R4.reuse, R52 ;  /* 0x00000004c4c0723c */ /* 0x082fe60000001834 */
[----:B------:R-:W-:Y:S01]  /*1df50*/  FADD.FTZ R3, R115, R3 ;  /* 0x0000000373037221 */ /* 0x000fe20000010000 */
[----:B------:R-:W-:Y:S01]  /*1df60*/  FADD.FTZ R9, R202, R9 ;  /* 0x00000009ca097221 */ /* 0x000fe20000010000 */
        /* <DEDUP_REMOVED lines=24> */
[----:B------:R-:W-:Y:S01]  /*1e0f0*/  MOV R135, R71 ;  /* 0x0000004700877202 */ /* 0x000fe20000000f00 */
[----:B------:R2:W-:Y:S01]  /*1e100*/  STL [R1+0x88], R5 ;  /* 0x0000880501007387 */ /* 0x0005e20000100800 */
[----:B------:R-:W-:Y:S01]  /*1e110*/  FADD.FTZ R2, R98, R2 ;  /* 0x0000000262027221 */ /* 0x000fe20000010000 */
[----:B------:R-:W-:Y:S02]  /*1e120*/  FADD.FTZ R0, R75, R0 ;  /* 0x000000004b007221 */ /* 0x000fe40000010000 */
[----:B------:R2:W-:Y:S04]  /*1e130*/  STL [R1+0x80], R3 ;  /* 0x0000800301007387 */ /* 0x0005e80000100800 */
[----:B------:R2:W-:Y:S04]  /*1e140*/  STL [R1+0x84], R2 ;  /* 0x0000840201007387 */ /* 0x0005e80000100800 */
[----:B------:R2:W-:Y:S01]  /*1e150*/  STL [R1+0x8c], R0 ;  /* 0x00008c0001007387 */ /* 0x0005e20000100800 */
[----:B------:R-:W-:Y:S05]  /*1e160*/  @P1 BRA `(.L_x_574) ;  /* 0xffffff8c009c1947 */ /* 0x000fea000383ffff */
.L_x_573:
[----:B--2---:R-:W2:Y:S04]  /*1e170*/  LDL.LU R2, [R1+0x80] ;  /* 0x0000800001027983 */ /* 0x004ea80000300800 */
        /* <DEDUP_REMOVED lines=58> */
.L_x_577:
        /* <DEDUP_REMOVED lines=22> */
.L_x_578:
        /* <DEDUP_REMOVED lines=251> */
.L_x_580:
[----:B------:R-:W-:Y:S05]  /*1f630*/  BSYNC B0 ;  /* 0x0000000000007941 */ /* 0x000fea0003800000 */
.L_x_579:
        /* <DEDUP_REMOVED lines=45> */
.L_x_582:
[----:B------:R-:W-:Y:S05]  /*1f910*/  BSYNC B0 ;  /* 0x0000000000007941 */ /* 0x000fea0003800000 */
.L_x_581:
        /* <DEDUP_REMOVED lines=18> */
.L_x_584:
[----:B------:R-:W-:Y:S05]  /*1fa40*/  BSYNC B0 ;  /* 0x0000000000007941 */ /* 0x000fea0003800000 */
.L_x_583:
        /* <DEDUP_REMOVED lines=16> */
.L_x_586:
[----:B------:R-:W-:Y:S05]  /*1fb50*/  BSYNC B0 ;  /* 0x0000000000007941 */ /* 0x000fea0003800000 */
.L_x_585:
        /* <DEDUP_REMOVED lines=16> */
.L_x_588:
[----:B------:R-:W-:Y:S05]  /*1fc60*/  BSYNC B0 ;  /* 0x0000000000007941 */ /* 0x000fea0003800000 */
.L_x_587:
        /* <DEDUP_REMOVED lines=16> */
.L_x_590:
[----:B------:R-:W-:Y:S05]  /*1fd70*/  BSYNC B0 ;  /* 0x0000000000007941 */ /* 0x000fea0003800000 */
.L_x_589:
        /* <DEDUP_REMOVED lines=16> */
.L_x_592:
[----:B------:R-:W-:Y:S05]  /*1fe80*/  BSYNC B0 ;  /* 0x0000000000007941 */ /* 0x000fea0003800000 */
.L_x_591:
        /* <DEDUP_REMOVED lines=16> */
.L_x_594:
[----:B------:R-:W-:Y:S05]  /*1ff90*/  BSYNC B0 ;  /* 0x0000000000007941 */ /* 0x000fea0003800000 */
.L_x_593:
        /* <DEDUP_REMOVED lines=15> */
.L_x_514:
        /* <DEDUP_REMOVED lines=88> */
.L_x_596:
[----:B------:R-:W-:Y:S05]  /*20610*/  BSYNC B0 ;  /* 0x0000000000007941 */ /* 0x000fea0003800000 */
.L_x_595:
        /* <DEDUP_REMOVED lines=16> */
.L_x_598:
[----:B------:R-:W-:Y:S05]  /*20720*/  BSYNC B0 ;  /* 0x0000000000007941 */ /* 0x000fea0003800000 */
.L_x_597:
        /* <DEDUP_REMOVED lines=16> */
.L_x_600:
[----:B------:R-:W-:Y:S05]  /*20830*/  BSYNC B0 ;  /* 0x0000000000007941 */ /* 0x000fea0003800000 */
.L_x_599:
        /* <DEDUP_REMOVED lines=16> */
.L_x_602:
[----:B------:R-:W-:Y:S05]  /*20940*/  BSYNC B0 ;  /* 0x0000000000007941 */ /* 0x000fea0003800000 */
.L_x_601:
        /* <DEDUP_REMOVED lines=16> */
.L_x_604:
[----:B------:R-:W-:Y:S05]  /*20a50*/  BSYNC B0 ;  /* 0x0000000000007941 */ /* 0x000fea0003800000 */
.L_x_603:
        /* <DEDUP_REMOVED lines=25> */
.L_x_606:
[----:B------:R-:W-:Y:S05]  /*20bf0*/  BSYNC B0 ;  /* 0x0000000000007941 */ /* 0x000fea0003800000 */
.L_x_605:
        /* <DEDUP_REMOVED lines=19> */
.L_x_608:
[----:B------:R-:W-:Y:S05]  /*20d30*/  BSYNC B0 ;  /* 0x0000000000007941 */ /* 0x000fea0003800000 */
.L_x_607:
        /* <DEDUP_REMOVED lines=16> */
.L_x_610:
[----:B------:R-:W-:Y:S05]  /*20e40*/  BSYNC B0 ;  /* 0x0000000000007941 */ /* 0x000fea0003800000 */
.L_x_609:
        /* <DEDUP_REMOVED lines=11> */
.L_x_612:
[----:B------:R-:W-:Y:S05]  /*20f00*/  BSYNC B0 ;  /* 0x0000000000007941 */ /* 0x000fea0003800000 */
.L_x_611:
        /* <DEDUP_REMOVED lines=11> */
.L_x_614:
[----:B------:R-:W-:Y:S05]  /*20fc0*/  BSYNC B0 ;  /* 0x0000000000007941 */ /* 0x000fea0003800000 */
.L_x_613:
        /* <DEDUP_REMOVED lines=10> */
.L_x_616:
[----:B------:R-:W-:Y:S05]  /*21070*/  BSYNC B0 ;  /* 0x0000000000007941 */ /* 0x000fea0003800000 */
.L_x_615:
        /* <DEDUP_REMOVED lines=10> */
.L_x_618:
[----:B------:R-:W-:Y:S05]  /*21120*/  BSYNC B0 ;  /* 0x0000000000007941 */ /* 0x000fea0003800000 */
.L_x_617:
        /* <DEDUP_REMOVED lines=10> */
.L_x_620:
[----:B------:R-:W-:Y:S05]  /*211d0*/  BSYNC B0 ;  /* 0x0000000000007941 */ /* 0x000fea0003800000 */
.L_x_619:
        /* <DEDUP_REMOVED lines=10> */
.L_x_622:
[----:B------:R-:W-:Y:S05]  /*21280*/  BSYNC B0 ;  /* 0x0000000000007941 */ /* 0x000fea0003800000 */
.L_x_621:
        /* <DEDUP_REMOVED lines=10> */
.L_x_624:
[----:B------:R-:W-:Y:S05]  /*21330*/  BSYNC B0 ;  /* 0x0000000000007941 */ /* 0x000fea0003800000 */
.L_x_623:
        /* <DEDUP_REMOVED lines=10> */
.L_x_625:
        /* <DEDUP_REMOVED lines=10> */
.L_x_1422:


//--------------------- .text._ZN5flash16flash_fwd_kernelI23Flash_fwd_kernel_traitsILi64ELi128ELi64ELi4ELb0ELb0EN7cutlass6half_tE19Flash_kernel_traitsILi64ELi128ELi64ELi4ES3_EELb1ELb1ELb0ELb0ELb0ELb0ELb0ELb0EEEvNS_16Flash_fwd_paramsE --------------------------
	.section	.text._ZN5flash16flash_fwd_kernelI23Flash_fwd_kernel_traitsILi64ELi128ELi64ELi4ELb0ELb0EN7cutlass6half_tE19Flash_kernel_traitsILi64ELi128ELi64ELi4ES3_EELb1ELb1ELb0ELb0ELb0ELb0ELb0ELb0EEEvNS_16Flash_fwd_paramsE,"ax",@progbits
	.align	128
        .global         _ZN5flash16flash_fwd_kernelI23Flash_fwd_kernel_traitsILi64ELi128ELi64ELi4ELb0ELb0EN7cutlass6half_tE19Flash_kernel_traitsILi64ELi128ELi64ELi4ES3_EELb1ELb1ELb0ELb0ELb0ELb0ELb0ELb0EEEvNS_16Flash_fwd_paramsE
        .type           _ZN5flash16flash_fwd_kernelI23Flash_fwd_kernel_traitsILi64ELi128ELi64ELi4ELb0ELb0EN7cutlass6half_tE19Flash_kernel_traitsILi64ELi128ELi64ELi4ES3_EELb1ELb1ELb0ELb0ELb0ELb0ELb0ELb0EEEvNS_16Flash_fwd_paramsE,@function
        .size           _ZN5flash16flash_fwd_kernelI23Flash_fwd_kernel_traitsILi64ELi128ELi64ELi4ELb0ELb0EN7cutlass6half_tE19Flash_kernel_traitsILi64ELi128ELi64ELi4ES3_EELb1ELb1ELb0ELb0ELb0ELb0ELb0ELb0EEEvNS_16Flash_fwd_paramsE,(.L_x_1423 - _ZN5flash16flash_fwd_kernelI23Flash_fwd_kernel_traitsILi64ELi128ELi64ELi4ELb0ELb0EN7cutlass6half_tE19Flash_kernel_traitsILi64ELi128ELi64ELi4ES3_EELb1ELb1ELb0ELb0ELb0ELb0ELb0ELb0EEEvNS_16Flash_fwd_paramsE)
        .other          _ZN5flash16flash_fwd_kernelI23Flash_fwd_kernel_traitsILi64ELi128ELi64ELi4ELb0ELb0EN7cutlass6half_tE19Flash_kernel_traitsILi64ELi128ELi64ELi4ES3_EELb1ELb1ELb0ELb0ELb0ELb0ELb0ELb0EEEvNS_16Flash_fwd_paramsE,@"STO_CUDA_ENTRY STV_DEFAULT"
_ZN5flash16flash_fwd_kernelI23Flash_fwd_kernel_traitsILi64ELi128ELi64ELi4ELb0ELb0EN7cutlass6half_tE19Flash_kernel_traitsILi64ELi128ELi64ELi4ES3_EELb1ELb1ELb0ELb0ELb0ELb0ELb0ELb0EEEvNS_16Flash_fwd_paramsE:
.text._ZN5flash16flash_fwd_kernelI23Flash_fwd_kernel_traitsILi64ELi128ELi64ELi4ELb0ELb0EN7cutlass6half_tE19Flash_kernel_traitsILi64ELi128ELi64ELi4ES3_EELb1ELb1ELb0ELb0ELb0ELb0ELb0ELb0EEEvNS_16Flash_fwd_paramsE:
[----:B------:R-:W1:Y:S08]  /*0000*/  LDC R1, c[0x0][0x28] ;  /* 0x00000a00ff017b82 */ /* 0x000e700000000800 */
[----:B------:R-:W2:Y:S01]  /*0010*/  LDC R10, c[0x0][0x3a8] ;  /* 0x0000ea00ff0a7b82 */ /* 0x000ea20000000800 */
[----:B------:R-:W-:Y:S01]  /*0020*/  ULDC.U8 UR4, c[0x0][0x3b4] ;  /* 0x0000ed0000047ab9 */ /* 0x000fe20000000000 */
[----:B------:R-:W-:Y:S01]  /*0030*/  ULDC.64 UR22, c[0x0][0x3a0] ;  /* 0x0000e80000167ab9 */ /* 0x000fe20000000a00 */
[----:B------:R-:W-:Y:S01]  /*0040*/  ISETP.NE.AND P3, PT, RZ, UR4, PT ;  /* 0x00000004ff007c0c */ /* 0x000fe2000bf65270 */
[----:B------:R-:W-:Y:S01]  /*0050*/  IMAD.U32 R2, RZ, RZ, UR22 ;  /* 0x00000016ff027e24 */ /* 0x000fe2000f8e00ff */
[----:B------:R-:W-:Y:S01]  /*0060*/  ULDC.64 UR20, c[0x0][0x208] ;  /* 0x0000820000147ab9 */ /* 0x000fe20000000a00 */
[----:B------:R-:W-:-:S02]  /*0070*/  IMAD.U32 R3, RZ, RZ, UR23 ;  /* 0x00000017ff037e24 */ /* 0x000fc4000f8e00ff */
[----:B------:R-:W3:Y:S01]  /*0080*/  LDC R11, c[0x0][0x3ac] ;  /* 0x0000eb00ff0b7b82 */ /* 0x000ee20000000800 */
[----:B-1----:R-:W-:-:S07]  /*0090*/  VIADD R1, R1, 0xffffff80 ;  /* 0xffffff8001017836 */ /* 0x002fce0000000000 */
[----:B------:R2:W4:Y:S01]  /*00a0*/  @P3 LDG.E.64 R4, desc[UR20][R2.64] ;  /* 0x0000001402043981 */ /* 0x000522000c1e1b00 */
[----:B------:R-:W1:Y:S01]  /*00b0*/  LDC.64 R6, c[0x0][0x300] ;  /* 0x0000c000ff067b82 */ /* 0x000e620000000a00 */
[----:B------:R-:W1:Y:S01]  /*00c0*/  S2R R147, SR_CTAID.X ;  /* 0x0000000000937919 */ /* 0x000e620000002500 */
[----:B------:R-:W1:Y:S06]  /*00d0*/  S2R R18, SR_CTAID.Y ;  /* 0x0000000000127919 */ /* 0x000e6c0000002600 */
[----:B------:R-:W1:Y:S01]  /*00e0*/  LDC.64 R8, c[0x0][0x2f0] ;  /* 0x0000bc00ff087b82 */ /* 0x000e620000000a00 */
[----:B------:R-:W1:Y:S01]  /*00f0*/  S2R R29, SR_CTAID.Z ;  /* 0x00000000001d7919 */ /* 0x000e620000002700 */
[----:B------:R-:W1:Y:S06]  /*0100*/  S2R R145, SR_TID.X ;  /* 0x0000000000917919 */ /* 0x000e6c0000002100 */
[----:B------:R-:W4:Y:S01]  /*0110*/  LDC.64 R14, c[0x0][0x2f0] ;  /* 0x0000bc00ff0e7b82 */ /* 0x000f220000000a00 */
[----:B--2---:R-:W-:-:S02]  /*0120*/  @P3 IMAD.MOV.U32 R2, RZ, RZ, R10 ;  /* 0x000000ffff023224 */ /* 0x004fc400078e000a */
[----:B---3--:R-:W-:-:S06]  /*0130*/  @P3 IMAD.MOV.U32 R3, RZ, RZ, R11 ;  /* 0x000000ffff033224 */ /* 0x008fcc00078e000b */
[----:B------:R-:W2:Y:S01]  /*0140*/  @P3 LDG.E.64 R2, desc[UR20][R2.64] ;  /* 0x0000001402023981 */ /* 0x000ea2000c1e1b00 */
[----:B-1----:R-:W-:Y:S01]  /*0150*/  ISETP.NE.U32.AND P0, PT, R6, RZ, PT ;  /* 0x000000ff0600720c */ /* 0x002fe20003f05070 */
[----:B------:R-:W-:Y:S01]  /*0160*/  IMAD.MOV.U32 R24, RZ, RZ, -0x1 ;  /* 0xffffffffff187424 */ /* 0x000fe200078e00ff */
[----:B------:R-:W-:Y:S02]  /*0170*/  ISETP.NE.U32.AND P4, PT, R8, RZ, PT ;  /* 0x000000ff0800720c */ /* 0x000fe40003f85070 */
[----:B------:R-:W-:Y:S01]  /*0180*/  ISETP.NE.AND.EX P1, PT, R7, RZ, PT, P0 ;  /* 0x000000ff0700720c */ /* 0x000fe20003f25300 */
[----:B------:R-:W1:Y:S01]  /*0190*/  LDC.U8 R8, c[0x0][0x3c2] ;  /* 0x0000f080ff087b82 */ /* 0x000e620000000000 */
[----:B------:R-:W-:Y:S02]  /*01a0*/  ISETP.NE.AND.EX P0, PT, R9, RZ, PT, P4 ;  /* 0x000000ff0900720c */ /* 0x000fe40003f05340 */
[----:B------:R-:W-:-:S05]  /*01b0*/  LOP3.LUT R0, R29, R147, R18, 0xfe, !PT ;  /* 0x000000931d007212 */ /* 0x000fca00078efe12 */
[----:B------:R-:W3:Y:S01]  /*01c0*/  LDC.64 R6, c[0x0][0x2f8] ;  /* 0x0000be00ff067b82 */ /* 0x000ee20000000a00 */
[----:B------:R-:W-:-:S07]  /*01d0*/  LOP3.LUT P2, RZ, R0, R145, RZ, 0xfc, !PT ;  /* 0x0000009100ff7212 */ /* 0x000fce000784fcff */
[----:B------:R-:W2:Y:S08]  /*01e0*/  @P3 LDC R0, c[0x0][0x3b0] ;  /* 0x0000ec00ff003b82 */ /* 0x000eb00000000800 */
[----:B------:R-:W1:Y:S01]  /*01f0*/  @!P2 LDC.64 R12, c[0x0][0x3b8] ;  /* 0x0000ee00ff0cab82 */ /* 0x000e620000000a00 */
[----:B----4-:R-:W-:Y:S02]  /*0200*/  @P3 R2UR UR22, R4 ;  /* 0x00000000041632ca */ /* 0x010fe400000e0000 */
[----:B------:R-:W-:-:S11]  /*0210*/  @P3 R2UR UR23, R5 ;  /* 0x00000000051732ca */ /* 0x000fd600000e0000 */
[----:B------:R-:W-:Y:S02]  /*0220*/  IMAD.U32 R4, RZ, RZ, UR22 ;  /* 0x00000016ff047e24 */ /* 0x000fe4000f8e00ff */
[----:B------:R-:W-:-:S05]  /*0230*/  IMAD.U32 R5, RZ, RZ, UR23 ;  /* 0x00000017ff057e24 */ /* 0x000fca000f8e00ff */
[----:B-1----:R1:W-:Y:S01]  /*0240*/  @!P2 STG.E.64 desc[UR20][R12.64], R4 ;  /* 0x000000040c00a986 */ /* 0x0023e2000c101b14 */
[----:B--2---:R-:W-:-:S05]  /*0250*/  @P3 IADD3 R10, P5, R2, R0, RZ ;  /* 0x00000000020a3210 */ /* 0x004fca0007fbe0ff */
[----:B------:R-:W-:Y:S02]  /*0260*/  @P3 IMAD.X R11, RZ, RZ, R3, P5 ;  /* 0x000000ffff0b3224 */ /* 0x000fe400028e0603 */
[----:B------:R-:W-:Y:S02]  /*0270*/  @!P2 IMAD.MOV.U32 R2, RZ, RZ, R10 ;  /* 0x000000ffff02a224 */ /* 0x000fe400078e000a */
[----:B------:R-:W-:-:S05]  /*0280*/  @!P2 IMAD.MOV.U32 R3, RZ, RZ, R11 ;  /* 0x000000ffff03a224 */ /* 0x000fca00078e000b */
[----:B------:R2:W-:Y:S01]  /*0290*/  @!P2 STG.E.64 desc[UR20][R12.64+0x8], R2 ;  /* 0x000008020c00a986 */ /* 0x0005e2000c101b14 */
[----:B-1----:R-:W-:Y:S02]  /*02a0*/  IMAD.WIDE R4, R18, 0x4, R14 ;  /* 0x0000000412047825 */ /* 0x002fe400078e020e */
[----:B------:R-:W1:Y:S03]  /*02b0*/  LDC R14, c[0x0][0x270] ;  /* 0x00009c00ff0e7b82 */ /* 0x000e660000000800 */
[----:B------:R-:W4:Y:S04]  /*02c0*/  @P0 LDG.E R24, desc[UR20][R4.64] ;  /* 0x0000001404180981 */ /* 0x000f28000c1e1900 */
[----:B------:R-:W4:Y:S01]  /*02d0*/  @P0 LDG.E R0, desc[UR20][R4.64+0x4] ;  /* 0x0000041404000981 */ /* 0x000f22000c1e1900 */
[----:B--2---:R-:W2:Y:S08]  /*02e0*/  @P1 LDC.64 R2, c[0x0][0x300] ;  /* 0x0000c000ff021b82 */ /* 0x004eb00000000a00 */
[----:B------:R-:W1:Y:S01]  /*02f0*/  LDC.64 R12, c[0x0][0x2f8] ;  /* 0x0000be00ff0c7b82 */ /* 0x000e620000000a00 */
[----:B------:R-:W-:-:S02]  /*0300*/  ISETP.NE.AND P3, PT, R8, RZ, PT ;  /* 0x000000ff0800720c */ /* 0x000fc40003f65270 */
[----:B---3--:R-:W-:Y:S01]  /*0310*/  ISETP.EQ.U32.AND P2, PT, R6, RZ, PT ;  /* 0x000000ff0600720c */ /* 0x008fe20003f42070 */
[----:B------:R-:W-:Y:S01]  /*0320*/  IMAD.MOV.U32 R8, RZ, RZ, RZ ;  /* 0x000000ffff087224 */ /* 0x000fe200078e00ff */
[----:B------:R-:W-:Y:S02]  /*0330*/  SHF.R.S32.HI R27, RZ, 0x1f, R145 ;  /* 0x0000001fff1b7819 */ /* 0x000fe40000011491 */
[----:B------:R-:W-:Y:S02]  /*0340*/  ISETP.EQ.OR.EX P2, PT, R7, RZ, !P3, P2 ;  /* 0x000000ff0700720c */ /* 0x000fe40005f42720 */
[----:B------:R-:W-:Y:S01]  /*0350*/  LEA.HI R136, R27, R145, RZ, 0x5 ;  /* 0x000000911b887211 */ /* 0x000fe200078f28ff */
[----:B--2---:R-:W-:-:S05]  /*0360*/  @P1 IMAD.WIDE R2, R18, 0x4, R2 ;  /* 0x0000000412021825 */ /* 0x004fca00078e0202 */
[----:B------:R2:W5:Y:S01]  /*0370*/  @P1 LDG.E R8, desc[UR20][R2.64] ;  /* 0x0000001402081981 */ /* 0x000562000c1e1900 */
[----:B------:R-:W-:Y:S02]  /*0380*/  IMAD.MOV.U32 R9, RZ, RZ, -0x1 ;  /* 0xffffffffff097424 */ /* 0x000fe400078e00ff */
[----:B-1----:R-:W-:-:S05]  /*0390*/  IMAD.WIDE R12, R18, 0x4, R12 ;  /* 0x00000004120c7825 */ /* 0x002fca00078e020c */
[----:B------:R1:W5:Y:S01]  /*03a0*/  @!P2 LDG.E R9, desc[UR20][R12.64] ;  /* 0x000000140c09a981 */ /* 0x000362000c1e1900 */
[----:B--2---:R-:W-:-:S05]  /*03b0*/  LOP3.LUT R2, R136, 0xffffffe0, RZ, 0xc0, !PT ;  /* 0xffffffe088027812 */ /* 0x004fca00078ec0ff */
[----:B------:R-:W-:-:S05]  /*03c0*/  IMAD.IADD R137, R145, 0x1, -R2 ;  /* 0x0000000191897824 */ /* 0x000fca00078e0a02 */
[----:B------:R-:W-:Y:S01]  /*03d0*/  SHF.R.S32.HI R2, RZ, 0x1f, R137 ;  /* 0x0000001fff027819 */ /* 0x000fe20000011489 */
[----:B----4-:R-:W-:Y:S02]  /*03e0*/  @P0 IMAD.IADD R66, R0, 0x1, -R24 ;  /* 0x0000000100420824 */ /* 0x010fe400078e0a18 */
[----:B------:R-:W-:-:S04]  /*03f0*/  IMAD R0, R18, R14, R29 ;  /* 0x0000000e12007224 */ /* 0x000fc800078e021d */
[----:B------:R-:W2:Y:S01]  /*0400*/  @!P0 LDC R66, c[0x0][0x2c4] ;  /* 0x0000b100ff428b82 */ /* 0x000ea20000000800 */
[----:B------:R-:W-:Y:S01]  /*0410*/  ISETP.NE.U32.AND P0, PT, R6, RZ, PT ;  /* 0x000000ff0600720c */ /* 0x000fe20003f05070 */
[----:B------:R-:W-:-:S03]  /*0420*/  IMAD.SHL.U32 R0, R0, 0x20, RZ ;  /* 0x0000002000007824 */ /* 0x000fc600078e00ff */
[----:B------:R-:W-:Y:S02]  /*0430*/  ISETP.NE.AND.EX P2, PT, R7, RZ, PT, P0 ;  /* 0x000000ff0700720c */ /* 0x000fe40003f45300 */
[----:B------:R-:W-:Y:S01]  /*0440*/  IADD3 R150, P1, P0, R0, R10, R137 ;  /* 0x0000000a00967210 */ /* 0x000fe2000783e089 */
[----:B------:R1:W-:Y:S04]  /*0450*/  STL [R1+0x54], R24 ;  /* 0x0000541801007387 */ /* 0x0003e80000100800 */
[----:B------:R1:W-:Y:S01]  /*0460*/  STL [R1+0x74], R150 ;  /* 0x0000749601007387 */ /* 0x0003e20000100800 */
[----:B------:R-:W-:-:S04]  /*0470*/  SHF.R.S32.HI R0, RZ, 0x1f, R0 ;  /* 0x0000001fff007819 */ /* 0x000fc80000011400 */
[----:B------:R-:W-:Y:S01]  /*0480*/  IADD3.X R148, R0, R11, R2, P1, P0 ;  /* 0x0000000b00947210 */ /* 0x000fe20000fe0402 */
[----:B------:R-:W-:Y:S06]  /*0490*/  @!P2 BRA `(.L_x_626) ;  /* 0x000000000010a947 */ /* 0x000fec0003800000 */
[----:B------:R-:W3:Y:S02]  /*04a0*/  @P3 LDG.E R0, desc[UR20][R12.64+0x4] ;  /* 0x000004140c003981 */ /* 0x000ee4000c1e1900 */
[----:B---3-5:R-:W-:-:S06]  /*04b0*/  @P3 IADD3 R4, R0, -R9, RZ ;  /* 0x8000000900043210 */ /* 0x028fcc0007ffe0ff */
[----:B------:R4:W5:Y:S01]  /*04c0*/  @!P3 LDG.E R4, desc[UR20][R12.64] ;  /* 0x000000140c04b981 */ /* 0x000962000c1e1900 */
[----:B------:R-:W-:Y:S05]  /*04d0*/  BRA `(.L_x_627) ;  /* 0x0000000000047947 */ /* 0x000fea0003800000 */
.L_x_626:
[----:B------:R-:W3:Y:S02]  /*04e0*/  LDC R4, c[0x0][0x2c8] ;  /* 0x0000b200ff047b82 */ /* 0x000ee40000000800 */
.L_x_627:
[----:B------:R-:W1:Y:S02]  /*04f0*/  LDC.64 R2, c[0x0][0x308] ;  /* 0x0000c200ff027b82 */ /* 0x000e640000000a00 */
[----:B-1----:R-:W-:-:S04]  /*0500*/  ISETP.NE.U32.AND P0, PT, R2, RZ, PT ;  /* 0x000000ff0200720c */ /* 0x002fc80003f05070 */
[----:B------:R-:W-:-:S13]  /*0510*/  ISETP.NE.AND.EX P0, PT, R3, RZ, PT, P0 ;  /* 0x000000ff0300720c */ /* 0x000fda0003f05300 */
[----:B------:R-:W1:Y:S01]  /*0520*/  @P0 LDC.64 R2, c[0x0][0x308] ;  /* 0x0000c200ff020b82 */ /* 0x000e620000000a00 */
[----:B------:R-:W-:-:S07]  /*0530*/  IMAD.SHL.U32 R146, R147, 0x80, RZ ;  /* 0x0000008093927824 */ /* 0x000fce00078e00ff */
[----:B------:R-:W3:Y:S01]  /*0540*/  @!P0 LDC R5, c[0x0][0x2cc] ;  /* 0x0000b300ff058b82 */ /* 0x000ee20000000800 */
[----:B--2---:R-:W-:Y:S01]  /*0550*/  ISETP.GT.AND P1, PT, R66, R146, PT ;  /* 0x000000924200720c */ /* 0x004fe20003f24270 */
[----:B-1----:R-:W-:-:S05]  /*0560*/  @P0 IMAD.WIDE R2, R18, 0x4, R2 ;  /* 0x0000000412020825 */ /* 0x002fca00078e0202 */
[----:B------:R1:W5:Y:S01]  /*0570*/  @P0 LDG.E R0, desc[UR20][R2.64] ;  /* 0x0000001402000981 */ /* 0x000362000c1e1900 */
[----:B------:R-:W2:Y:S06]  /*0580*/  @!P0 LDC.64 R2, c[0x0][0x318] ;  /* 0x0000c600ff028b82 */ /* 0x000eac0000000a00 */
[----:B-1-3--:R-:W-:Y:S05]  /*0590*/  @!P1 EXIT ;  /* 0x000000000000994d */ /* 0x00afea0003800000 */
[----:B------:R-:W1:Y:S01]  /*05a0*/  LDC R149, c[0x0][0x398] ;  /* 0x0000e600ff957b82 */ /* 0x000e620000000800 */
[----:B--2---:R-:W-:Y:S01]  /*05b0*/  @!P0 ISETP.NE.U32.AND P1, PT, R2, RZ, PT ;  /* 0x000000ff0200820c */ /* 0x004fe20003f25070 */
[----:B-----5:R-:W-:-:S03]  /*05c0*/  @P0 IMAD.IADD R64, R0, 0x1, -R8 ;  /* 0x0000000100400824 */ /* 0x020fc600078e0a08 */
[----:B------:R-:W-:-:S04]  /*05d0*/  @!P0 ISETP.NE.AND.EX P1, PT, R3, RZ, PT, P1 ;  /* 0x000000ff0300820c */ /* 0x000fc80003f25310 */
[----:B------:R-:W-:-:S04]  /*05e0*/  @!P0 SEL R0, R5, RZ, P1 ;  /* 0x000000ff05008207 */ /* 0x000fc80000800000 */
[----:B------:R-:W-:Y:S02]  /*05f0*/  @!P0 IADD3 R64, R0, R4, -R8 ;  /* 0x0000000400408210 */ /* 0x000fe40007ffe808 */
[----:B------:R-:W-:-:S03]  /*0600*/  IADD3 R0, -R66, 0xbf, R146 ;  /* 0x000000bf42007810 */ /* 0x000fc60007ffe192 */
[----:B------:R-:W-:-:S05]  /*0610*/  VIADD R2, R64, 0x3f ;  /* 0x0000003f40027836 */ /* 0x000fca0000000000 */
[----:B------:R-:W-:Y:S02]  /*0620*/  SHF.R.S32.HI R3, RZ, 0x1f, R2 ;  /* 0x0000001fff037819 */ /* 0x000fe40000011402 */
[----:B-1----:R-:W-:Y:S02]  /*0630*/  IADD3 R0, R0, R149, R64 ;  /* 0x0000009500007210 */ /* 0x002fe40007ffe040 */
[----:B------:R-:W-:Y:S02]  /*0640*/  LEA.HI R2, R3, R2, RZ, 0x6 ;  /* 0x0000000203027211 */ /* 0x000fe400078f30ff */
[----:B------:R-:W-:Y:S02]  /*0650*/  SHF.R.S32.HI R4, RZ, 0x1f, R0 ;  /* 0x0000001fff047819 */ /* 0x000fe40000011400 */
[----:B------:R-:W-:Y:S02]  /*0660*/  SHF.R.S32.HI R2, RZ, 0x6, R2 ;  /* 0x00000006ff027819 */ /* 0x000fe40000011402 */
[----:B------:R-:W-:-:S04]  /*0670*/  LEA.HI R0, R4, R0, RZ, 0x6 ;  /* 0x0000000004007211 */ /* 0x000fc800078f30ff */
[----:B------:R-:W-:-:S04]  /*0680*/  SHF.R.S32.HI R0, RZ, 0x6, R0 ;  /* 0x00000006ff007819 */ /* 0x000fc80000011400 */
[----:B------:R-:W-:-:S04]  /*0690*/  VIMNMX R248, R2, R0, PT ;  /* 0x0000000002f87248 */ /* 0x000fc80003fe0100 */
[----:B------:R-:W-:-:S13]  /*06a0*/  ISETP.GE.AND P0, PT, R248, 0x1, PT ;  /* 0x00000001f800780c */ /* 0x000fda0003f06270 */
[----:B------:R-:W-:Y:S05]  /*06b0*/  @!P0 BRA `(.L_x_628) ;  /* 0x0000014c00988947 */ /* 0x000fea0003800000 */
[----:B------:R-:W1:Y:S01]  /*06c0*/  LDC R30, c[0x0][0x278] ;  /* 0x00009e00ff1e7b82 */ /* 0x000e620000000800 */
[----:B------:R-:W-:Y:S02]  /*06d0*/  ISETP.NE.AND P1, PT, R24, -0x1, PT ;  /* 0xffffffff1800780c */ /* 0x000fe40003f25270 */
[----:B------:R-:W-:Y:S02]  /*06e0*/  ISETP.NE.AND P0, PT, R9, -0x1, PT ;  /* 0xffffffff0900780c */ /* 0x000fe40003f05270 */
[----:B------:R-:W-:Y:S02]  /*06f0*/  LEA.HI R11, R27, R145, RZ, 0x3 ;  /* 0x000000911b0b7211 */ /* 0x000fe400078f18ff */
[----:B------:R-:W-:Y:S02]  /*0700*/  IADD3 R21, -R146, R66, RZ ;  /* 0x0000004292157210 */ /* 0x000fe40007ffe1ff */
[----:B------:R-:W-:-:S03]  /*0710*/  SHF.R.S32.HI R10, RZ, 0x3, R11 ;  /* 0x00000003ff0a7819 */ /* 0x000fc6000001140b */
[----:B------:R2:W-:Y:S02]  /*0720*/  STL [R1+0x50], R21 ;  /* 0x0000501501007387 */ /* 0x0005e40000100800 */
[----:B------:R-:W3:Y:S01]  /*0730*/  @!P1 LDC.64 R14, c[0x0][0x228] ;  /* 0x00008a00ff0e9b82 */ /* 0x000ee20000000a00 */
[C---:B------:R-:W-:Y:S02]  /*0740*/  VIADD R4, R10.reuse, 0x40 ;  /* 0x000000400a047836 */ /* 0x040fe40000000000 */
[----:B------:R-:W-:Y:S02]  /*0750*/  VIADD R5, R10, 0x70 ;  /* 0x000000700a057836 */ /* 0x000fe40000000000 */
[----:B------:R-:W-:Y:S01]  /*0760*/  @P0 IMAD.IADD R6, R8, 0x1, R9 ;  /* 0x0000000108060824 */ /* 0x000fe200078e0209 */
[----:B------:R-:W-:Y:S02]  /*0770*/  ISETP.GE.AND P4, PT, R4, R21, PT ;  /* 0x000000150400720c */ /* 0x000fe40003f86270 */
[----:B------:R-:W4:Y:S01]  /*0780*/  @P0 LDC.64 R240, c[0x0][0x250] ;  /* 0x00009400fff00b82 */ /* 0x000f220000000a00 */
[----:B------:R-:W-:-:S02]  /*0790*/  @P0 IADD3 R4, R8, R9, RZ ;  /* 0x0000000908040210 */ /* 0x000fc40007ffe0ff */
[----:B-1----:R-:W-:-:S05]  /*07a0*/  IABS R0, R30 ;  /* 0x0000001e00007213 */ /* 0x002fca0000000000 */
[----:B------:R-:W-:Y:S01]  /*07b0*/  IMAD.MOV.U32 R28, RZ, RZ, R0 ;  /* 0x000000ffff1c7224 */ /* 0x000fe200078e0000 */
[----:B------:R-:W1:Y:S01]  /*07c0*/  @P0 LDC.64 R232, c[0x0][0x248] ;  /* 0x00009200ffe80b82 */ /* 0x000e620000000a00 */
[----:B------:R-:W-:Y:S02]  /*07d0*/  IADD3 R0, R10, 0x60, RZ ;  /* 0x000000600a007810 */ /* 0x000fe40007ffe0ff */
[----:B------:R-:W5:Y:S02]  /*07e0*/  I2F.RP R2, R28 ;  /* 0x0000001c00027306 */ /* 0x000f640000209400 */
[----:B------:R-:W-:-:S03]  /*07f0*/  ISETP.GE.AND P2, PT, R0, R21, PT ;  /* 0x000000150000720c */ /* 0x000fc60003f46270 */
[----:B------:R-:W2:Y:S01]  /*0800*/  @P1 LDC.64 R16, c[0x0][0x240] ;  /* 0x00009000ff101b82 */ /* 0x000ea20000000a00 */
[----:B------:R-:W-:Y:S02]  /*0810*/  P2R R25, PR, RZ, 0x4 ;  /* 0x00000004ff197803 */ /* 0x000fe40000000000 */
[----:B------:R-:W-:Y:S01]  /*0820*/  ISETP.GE.AND P2, PT, R5, R21, PT ;  /* 0x000000150500720c */ /* 0x000fe20003f46270 */
[----:B----4-:R-:W-:-:S03]  /*0830*/  @P0 IMAD R12, R4, R241, RZ ;  /* 0x000000f1040c0224 */ /* 0x010fc600078e02ff */
[----:B------:R-:W-:Y:S01]  /*0840*/  P2R R26, PR, RZ, 0x4 ;  /* 0x00000004ff1a7803 */ /* 0x000fe20000000000 */
[----:B------:R-:W-:Y:S01]  /*0850*/  @P0 IMAD.WIDE.U32 R4, R4, R240, RZ ;  /* 0x000000f004040225 */ /* 0x000fe200078e00ff */
[----:B-----5:R-:W4:Y:S03]  /*0860*/  MUFU.RCP R2, R2 ;  /* 0x0000000200027308 */ /* 0x020f260000001000 */
[----:B------:R-:W-:Y:S01]  /*0870*/  @P0 IMAD.IADD R23, R5, 0x1, R12 ;  /* 0x0000000105170824 */ /* 0x000fe200078e020c */
[----:B------:R-:W-:Y:S01]  /*0880*/  @P0 MOV R22, R4 ;  /* 0x0000000400160202 */ /* 0x000fe20000000f00 */
[C---:B-1----:R-:W-:Y:S01]  /*0890*/  @P0 IMAD R9, R6.reuse, R233, RZ ;  /* 0x000000e906090224 */ /* 0x042fe200078e02ff */
[----:B------:R-:W-:Y:S01]  /*08a0*/  LOP3.LUT R12, R11, 0xfffffff8, RZ, 0xc0, !PT ;  /* 0xfffffff80b0c7812 */ /* 0x000fe200078ec0ff */
[----:B------:R-:W-:-:S04]  /*08b0*/  @P0 IMAD.WIDE.U32 R6, R6, R232, RZ ;  /* 0x000000e806060225 */ /* 0x000fc800078e00ff */
[----:B------:R-:W-:Y:S01]  /*08c0*/  @P0 IMAD.IADD R20, R7, 0x1, R9 ;  /* 0x0000000107140824 */ /* 0x000fe200078e0209 */
[----:B------:R-:W-:Y:S01]  /*08d0*/  @P0 MOV R19, R6 ;  /* 0x0000000600130202 */ /* 0x000fe20000000f00 */
[----:B----4-:R-:W-:-:S04]  /*08e0*/  VIADD R2, R2, 0xffffffe ;  /* 0x0ffffffe02027836 */ /* 0x010fc80000000000 */
[----:B------:R1:W4:Y:S02]  /*08f0*/  F2I.FTZ.U32.TRUNC.NTZ R3, R2 ;  /* 0x0000000200037305 */ /* 0x000324000021f000 */
[----:B-1----:R-:W-:Y:S02]  /*0900*/  VIADD R2, R10, 0x50 ;  /* 0x000000500a027836 */ /* 0x002fe40000000000 */
[----:B----4-:R-:W-:-:S03]  /*0910*/  IMAD.MOV R0, RZ, RZ, -R3 ;  /* 0x000000ffff007224 */ /* 0x010fc600078e0a03 */
[----:B------:R-:W-:Y:S01]  /*0920*/  ISETP.GE.AND P5, PT, R2, R21, PT ;  /* 0x000000150200720c */ /* 0x000fe20003fa6270 */
[----:B------:R-:W-:Y:S01]  /*0930*/  IMAD R0, R0, R28, RZ ;  /* 0x0000001c00007224 */ /* 0x000fe200078e02ff */
[----:B------:R-:W-:-:S05]  /*0940*/  @!P1 SHF.R.S32.HI R2, RZ, 0x1f, R18 ;  /* 0x0000001fff029819 */ /* 0x000fca0000011412 */
[----:B---3--:R-:W-:-:S04]  /*0950*/  @!P1 IMAD R2, R2, R14, RZ ;  /* 0x0000000e02029224 */ /* 0x008fc800078e02ff */
[----:B------:R-:W-:Y:S01]  /*0960*/  @!P1 IMAD R15, R18, R15, R2 ;  /* 0x0000000f120f9224 */ /* 0x000fe200078e0202 */
[----:B------:R-:W-:-:S05]  /*0970*/  MOV R2, RZ ;  /* 0x000000ff00027202 */ /* 0x000fca0000000f00 */
[----:B------:R-:W-:Y:S01]  /*0980*/  IMAD.HI.U32 R13, R3, R0, R2 ;  /* 0x00000000030d7227 */ /* 0x000fe200078e0002 */
[----:B--2---:R-:W-:Y:S06]  /*0990*/  @P0 BRA `(.L_x_629) ;  /* 0x0000000000340947 */ /* 0x004fec0003800000 */
[----:B------:R-:W1:Y:S01]  /*09a0*/  LDC.64 R232, c[0x0][0x248] ;  /* 0x00009200ffe87b82 */ /* 0x000e620000000a00 */
[----:B------:R-:W-:Y:S02]  /*09b0*/  SHF.R.S32.HI R0, RZ, 0x1f, R8 ;  /* 0x0000001fff007819 */ /* 0x000fe40000011408 */
[----:B------:R-:W-:-:S05]  /*09c0*/  SHF.R.S32.HI R6, RZ, 0x1f, R18 ;  /* 0x0000001fff067819 */ /* 0x000fca0000011412 */
[----:B------:R-:W2:Y:S01]  /*09d0*/  LDC.64 R4, c[0x0][0x230] ;  /* 0x00008c00ff047b82 */ /* 0x000ea20000000a00 */
[-C--:B-1----:R-:W-:Y:S02]  /*09e0*/  IMAD R0, R0, R232.reuse, RZ ;  /* 0x000000e800007224 */ /* 0x082fe400078e02ff */
[----:B------:R-:W-:-:S04]  /*09f0*/  IMAD.WIDE.U32 R2, R8, R232, RZ ;  /* 0x000000e808027225 */ /* 0x000fc800078e00ff */
[----:B------:R-:W-:Y:S02]  /*0a00*/  IMAD R0, R8, R233, R0 ;  /* 0x000000e908007224 */ /* 0x000fe400078e0200 */
[----:B--2---:R-:W-:-:S03]  /*0a10*/  IMAD R6, R6, R4, RZ ;  /* 0x0000000406067224 */ /* 0x004fc600078e02ff */
[----:B------:R-:W-:Y:S01]  /*0a20*/  IADD3 R3, R3, R0, RZ ;  /* 0x0000000003037210 */ /* 0x000fe20007ffe0ff */
[C---:B------:R-:W-:Y:S02]  /*0a30*/  IMAD R5, R18.reuse, R5, R6 ;  /* 0x0000000512057224 */ /* 0x040fe400078e0206 */
[----:B------:R-:W-:-:S05]  /*0a40*/  IMAD.WIDE.U32 R2, R18, R4, R2 ;  /* 0x0000000412027225 */ /* 0x000fca00078e0002 */
[----:B------:R-:W-:Y:S02]  /*0a50*/  IADD3 R20, R3, R5, RZ ;  /* 0x0000000503147210 */ /* 0x000fe40007ffe0ff */
[----:B------:R-:W-:Y:S02]  /*0a60*/  MOV R19, R2 ;  /* 0x0000000200137202 */ /* 0x000fe40000000f00 */
.L_x_629:
[----:B------:R-:W-:Y:S05]  /*0a70*/  @P0 BRA `(.L_x_630) ;  /* 0x0000000000340947 */ /* 0x000fea0003800000 */
        /* <DEDUP_REMOVED lines=12> */
[----:B------:R-:W-:-:S07]  /*0b40*/  MOV R22, R2 ;  /* 0x0000000200167202 */ /* 0x000fce0000000f00 */
.L_x_630:
[----:B------:R-:W-:Y:S01]  /*0b50*/  IMAD.IADD R32, R145, 0x1, -R12 ;  /* 0x0000000191207824 */ /* 0x000fe200078e0a0c */
[----:B------:R-:W1:Y:S01]  /*0b60*/  S2UR UR4, SR_CgaCtaId ;  /* 0x00000000000479c3 */ /* 0x000e620000008800 */
[----:B------:R-:W-:Y:S01]  /*0b70*/  IMAD.SHL.U32 R0, R10, 0x40, RZ ;  /* 0x000000400a007824 */ /* 0x000fe200078e00ff */
[----:B------:R-:W-:Y:S01]  /*0b80*/  SHF.R.S32.HI R11, RZ, 0x1f, R10 ;  /* 0x0000001fff0b7819 */ /* 0x000fe2000001140a */
[----:B------:R-:W-:Y:S01]  /*0b90*/  @!P1 IMAD.WIDE.U32 R2, R18, R14, RZ ;  /* 0x0000000e12029225 */ /* 0x000fe200078e00ff */
[----:B------:R-:W-:Y:S01]  /*0ba0*/  SHF.L.U32 R178, R32, 0x3, RZ ;  /* 0x0000000320b27819 */ /* 0x000fe200000006ff */
[----:B------:R-:W-:Y:S01]  /*0bb0*/  ULDC.64 UR6, c[0x0][0x258] ;  /* 0x0000960000067ab9 */ /* 0x000fe20000000a00 */
[----:B------:R-:W-:Y:S01]  /*0bc0*/  IABS R6, R29 ;  /* 0x0000001d00067213 */ /* 0x000fe20000000000 */
[----:B------:R-:W-:Y:S01]  /*0bd0*/  @P1 IMAD.WIDE.U32 R4, R24, R16, RZ ;  /* 0x0000001018041225 */ /* 0x000fe200078e00ff */
[----:B------:R-:W-:Y:S01]  /*0be0*/  LOP3.LUT R0, R0, 0x1c0, RZ, 0xc0, !PT ;  /* 0x000001c000007812 */ /* 0x000fe200078ec0ff */
[----:B------:R-:W-:Y:S01]  /*0bf0*/  UMOV UR5, 0x400 ;  /* 0x0000040000057882 */ /* 0x000fe20000000000 */
[----:B------:R-:W-:Y:S01]  /*0c00*/  SHF.R.S32.HI R179, RZ, 0x1f, R178 ;  /* 0x0000001fffb37819 */ /* 0x000fe200000114b2 */
[----:B------:R-:W-:Y:S01]  /*0c10*/  IMAD.WIDE R34, R147, 0x80, R10 ;  /* 0x0000008093227825 */ /* 0x000fe200078e020a */
[----:B------:R-:W-:Y:S01]  /*0c20*/  @!P1 MOV R4, R2 ;  /* 0x0000000200049202 */ /* 0x000fe20000000f00 */
[----:B------:R-:W-:Y:S01]  /*0c30*/  BSSY B0, `(.L_x_631) ;  /* 0x0000030000007945 */ /* 0x000fe20003800000 */
[----:B------:R-:W-:Y:S01]  /*0c40*/  SHF.R.U32.HI R7, RZ, 0x3, R0 ;  /* 0x00000003ff077819 */ /* 0x000fe20000011600 */
[----:B------:R-:W-:Y:S01]  /*0c50*/  IMAD.MOV.U32 R16, RZ, RZ, R6 ;  /* 0x000000ffff107224 */ /* 0x000fe200078e0006 */
[----:B------:R-:W-:Y:S01]  /*0c60*/  LOP3.LUT R6, R0, 0x38, R178, 0xf8, !PT ;  /* 0x0000003800067812 */ /* 0x000fe200078ef8b2 */
[----:B------:R-:W-:Y:S01]  /*0c70*/  @P1 IMAD R0, R24, R17, R5 ;  /* 0x0000001118001224 */ /* 0x000fe200078e0205 */
[----:B------:R2:W-:Y:S01]  /*0c80*/  STL.64 [R1+0x28], R178 ;  /* 0x000028b201007387 */ /* 0x0005e20000100a00 */
[----:B------:R-:W-:Y:S01]  /*0c90*/  IADD3 R2, P0, R178, R4, RZ ;  /* 0x00000004b2027210 */ /* 0x000fe20007f1e0ff */
[----:B------:R-:W-:Y:S01]  /*0ca0*/  @!P1 IMAD.IADD R0, R3, 0x1, R15 ;  /* 0x0000000103009824 */ /* 0x000fe200078e020f */
[----:B------:R-:W-:Y:S01]  /*0cb0*/  LEA.HI R8, R27, R145, RZ, 0x6 ;  /* 0x000000911b087211 */ /* 0x000fe200078f30ff */
[----:B------:R2:W-:Y:S01]  /*0cc0*/  STL.64 [R1+0x20], R34 ;  /* 0x0000202201007387 */ /* 0x0005e20000100a00 */
[----:B------:R-:W-:Y:S01]  /*0cd0*/  IMAD.HI.U32 R14, R13, R16, RZ ;  /* 0x000000100d0e7227 */ /* 0x000fe200078e00ff */
[----:B------:R-:W-:Y:S01]  /*0ce0*/  LOP3.LUT R5, R6, R7, RZ, 0x3c, !PT ;  /* 0x0000000706057212 */ /* 0x000fe200078e3cff */
[----:B-1----:R-:W-:Y:S01]  /*0cf0*/  ULEA UR4, UR4, UR5, 0x18 ;  /* 0x0000000504047291 */ /* 0x002fe2000f8ec03f */
[C---:B------:R-:W-:Y:S01]  /*0d00*/  IADD3 R12, R10.reuse, 0x10, RZ ;  /* 0x000000100a0c7810 */ /* 0x040fe20007ffe0ff */
[----:B------:R-:W-:Y:S01]  /*0d10*/  IMAD.X R3, R179, 0x1, R0, P0 ;  /* 0x00000001b3037824 */ /* 0x000fe200000e0600 */
[-C--:B------:R-:W-:Y:S01]  /*0d20*/  ISETP.GE.AND P0, PT, R10, R21.reuse, PT ;  /* 0x000000150a00720c */ /* 0x080fe20003f06270 */
[----:B------:R-:W-:Y:S01]  /*0d30*/  IMAD.SHL.U32 R6, R8, 0x8, RZ ;  /* 0x0000000808067824 */ /* 0x000fe200078e00ff */
[----:B------:R-:W-:Y:S01]  /*0d40*/  SHF.R.S32.HI R0, RZ, 0x1f, R29 ;  /* 0x0000001fff007819 */ /* 0x000fe2000001141d */
[----:B------:R-:W-:Y:S01]  /*0d50*/  IMAD.MOV R7, RZ, RZ, -R14 ;  /* 0x000000ffff077224 */ /* 0x000fe200078e0a0e */
[----:B------:R-:W-:Y:S01]  /*0d60*/  ISETP.GE.AND P3, PT, R12, R21, PT ;  /* 0x000000150c00720c */ /* 0x000fe20003f66270 */
[----:B------:R-:W-:Y:S01]  /*0d70*/  IMAD.WIDE.U32 R8, R29, UR6, R2 ;  /* 0x000000061d087c25 */ /* 0x000fe2000f8e0002 */
[----:B------:R-:W-:-:S02]  /*0d80*/  LOP3.LUT R5, R5, 0xfffffe00, R6, 0xf8, !PT ;  /* 0xfffffe0005057812 */ /* 0x000fc400078ef806 */
[----:B------:R-:W-:Y:S01]  /*0d90*/  IADD3 R13, R10, 0x20, RZ ;  /* 0x000000200a0d7810 */ /* 0x000fe20007ffe0ff */
[----:B------:R-:W-:Y:S01]  /*0da0*/  IMAD R0, R0, UR6, RZ ;  /* 0x0000000600007c24 */ /* 0x000fe2000f8e02ff */
[----:B------:R-:W-:Y:S01]  /*0db0*/  LEA R191, R5, UR4, 0x1 ;  /* 0x0000000405bf7c11 */ /* 0x000fe2000f8e08ff */
[----:B------:R-:W-:Y:S02]  /*0dc0*/  IMAD R16, R28, R7, R16 ;  /* 0x000000071c107224 */ /* 0x000fe400078e0210 */
[----:B------:R-:W-:Y:S02]  /*0dd0*/  IMAD R0, R29, UR7, R0 ;  /* 0x000000071d007c24 */ /* 0x000fe4000f8e0200 */
[----:B------:R-:W-:Y:S01]  /*0de0*/  VIADD R18, R10, 0x30 ;  /* 0x000000300a127836 */ /* 0x000fe20000000000 */
[----:B------:R-:W-:Y:S02]  /*0df0*/  ISETP.GT.U32.AND P1, PT, R28, R16, PT ;  /* 0x000000101c00720c */ /* 0x000fe40003f24070 */
[----:B------:R-:W-:Y:S01]  /*0e00*/  IADD3 R7, R9, R0, RZ ;  /* 0x0000000009077210 */ /* 0x000fe20007ffe0ff */
[----:B------:R-:W-:Y:S10]  /*0e10*/  @P0 BRA `(.L_x_632) ;  /* 0x0000000000440947 */ /* 0x000ff40003800000 */
        /* <DEDUP_REMOVED lines=17> */
.L_x_632:
[----:B------:R-:W-:Y:S05]  /*0f30*/  BSYNC B0 ;  /* 0x0000000000007941 */ /* 0x000fea0003800000 */
.L_x_631:
[----:B------:R-:W-:Y:S01]  /*0f40*/  VIADD R65, R248, 0xffffffff ;  /* 0xfffffffff8417836 */ /* 0x000fe20000000000 */
[----:B------:R-:W-:Y:S01]  /*0f50*/  BSSY B0, `(.L_x_633) ;  /* 0x000001b000007945 */ /* 0x000fe20003800000 */
[----:B------:R-:W-:Y:S01]  /*0f60*/  @!P1 IMAD.IADD R16, R16, 0x1, -R28 ;  /* 0x0000000110109824 */ /* 0x000fe200078e0a1c */
[----:B------:R-:W-:Y:S01]  /*0f70*/  @!P1 IADD3 R14, R14, 0x1, RZ ;  /* 0x000000010e0e9810 */ /* 0x000fe20007ffe0ff */
[----:B------:R-:W-:Y:S01]  /*0f80*/  IMAD R15, R65, -0x40, R64 ;  /* 0xffffffc0410f7824 */ /* 0x000fe200078e0240 */
[-C--:B------:R-:W-:Y:S02]  /*0f90*/  ISETP.GE.AND P2, PT, R13, R21.reuse, PT ;  /* 0x000000150d00720c */ /* 0x080fe40003f46270 */
[----:B------:R-:W-:Y:S01]  /*0fa0*/  ISETP.GE.AND P1, PT, R18, R21, PT ;  /* 0x000000151200720c */ /* 0x000fe20003f26270 */
[----:B------:R-:W-:-:S12]  /*0fb0*/  @P3 BRA `(.L_x_634) ;  /* 0x0000000000503947 */ /* 0x000fd80003800000 */
        /* <DEDUP_REMOVED lines=8> */
[----:B---3--:R-:W-:Y:S02]  /*1040*/  IMAD R4, R2, UR6, RZ ;  /* 0x0000000602047c24 */ /* 0x008fe4000f8e02ff */
        /* <DEDUP_REMOVED lines=11> */
.L_x_634:
[----:B------:R-:W-:Y:S05]  /*1100*/  BSYNC B0 ;  /* 0x0000000000007941 */ /* 0x000fea0003800000 */
.L_x_633:
[----:B------:R-:W-:Y:S01]  /*1110*/  ISETP.GE.AND P0, PT, R12, R15, PT ;  /* 0x0000000f0c00720c */ /* 0x000fe20003f06270 */
[----:B------:R-:W-:Y:S03]  /*1120*/  BSSY B0, `(.L_x_635) ;  /* 0x0000017000007945 */ /* 0x000fe60003800000 */
[----:B------:R-:W-:Y:S01]  /*1130*/  P2R R24, PR, RZ, 0x1 ;  /* 0x00000001ff187803 */ /* 0x000fe20000000000 */
[----:B------:R-:W-:Y:S08]  /*1140*/  @P2 BRA `(.L_x_636) ;  /* 0x0000000000502947 */ /* 0x000ff00003800000 */
        /* <DEDUP_REMOVED lines=20> */
.L_x_636:
[----:B------:R-:W-:Y:S05]  /*1290*/  BSYNC B0 ;  /* 0x0000000000007941 */ /* 0x000fea0003800000 */
.L_x_635:
[----:B------:R-:W-:Y:S01]  /*12a0*/  BSSY B0, `(.L_x_637) ;  /* 0x0000017000007945 */ /* 0x000fe20003800000 */
[----:B------:R-:W-:-:S03]  /*12b0*/  ISETP.GE.AND P6, PT, R12, R15, PT ;  /* 0x0000000f0c00720c */ /* 0x000fc60003fc6270 */
[----:B------:R-:W-:Y:S10]  /*12c0*/  @P1 BRA `(.L_x_638) ;  /* 0x0000000000501947 */ /* 0x000ff40003800000 */
        /* <DEDUP_REMOVED lines=20> */
.L_x_638:
[----:B------:R-:W-:Y:S05]  /*1410*/  BSYNC B0 ;  /* 0x0000000000007941 */ /* 0x000fea0003800000 */
.L_x_637:
        /* <DEDUP_REMOVED lines=24> */
.L_x_640:
[----:B------:R-:W-:Y:S05]  /*15a0*/  BSYNC B0 ;  /* 0x0000000000007941 */ /* 0x000fea0003800000 */
.L_x_639:
[----:B------:R-:W-:Y:S01]  /*15b0*/  BSSY B0, `(.L_x_641) ;  /* 0x0000018000007945 */ /* 0x000fe20003800000 */
[----:B------:R-:W-:Y:S02]  /*15c0*/  ISETP.GE.AND P3, PT, R13, R15, PT ;  /* 0x0000000f0d00720c */ /* 0x000fe40003f66270 */
[----:B------:R-:W-:Y:S01]  /*15d0*/  LOP3.LUT R12, R29, R30, RZ, 0x3c, !PT ;  /* 0x0000001e1d0c7212 */ /* 0x000fe200078e3cff */
        /* <DEDUP_REMOVED lines=21> */
.L_x_642:
[----:B------:R-:W-:Y:S05]  /*1730*/  BSYNC B0 ;  /* 0x0000000000007941 */ /* 0x000fea0003800000 */
.L_x_641:
[----:B------:R-:W-:Y:S01]  /*1740*/  ISETP.NE.AND P0, PT, R25, RZ, PT ;  /* 0x000000ff1900720c */ /* 0x000fe20003f05270 */
[----:B------:R-:W-:Y:S01]  /*1750*/  BSSY B0, `(.L_x_643) ;  /* 0x0000017000007945 */ /* 0x000fe20003800000 */
[----:B------:R-:W-:-:S11]  /*1760*/  ISETP.GE.AND P2, PT, R12, RZ, PT ;  /* 0x000000ff0c00720c */ /* 0x000fd60003f46270 */
        /* <DEDUP_REMOVED lines=21> */
.L_x_644:
[----:B------:R-:W-:Y:S05]  /*18c0*/  BSYNC B0 ;  /* 0x0000000000007941 */ /* 0x000fea0003800000 */
.L_x_643:
[----:B------:R-:W-:Y:S01]  /*18d0*/  ISETP.NE.AND P0, PT, R26, RZ, PT ;  /* 0x000000ff1a00720c */ /* 0x000fe20003f05270 */
[----:B------:R-:W-:Y:S01]  /*18e0*/  BSSY B0, `(.L_x_645) ;  /* 0x0000018000007945 */ /* 0x000fe20003800000 */
[----:B------:R-:W-:Y:S02]  /*18f0*/  ISETP.GE.U32.AND P1, PT, R16, R28, PT ;  /* 0x0000001c1000720c */ /* 0x000fe40003f26070 */
[----:B------:R-:W-:-:S09]  /*1900*/  LEA.HI R12, R27, R145, RZ, 0x4 ;  /* 0x000000911b0c7211 */ /* 0x000fd200078f20ff */
        /* <DEDUP_REMOVED lines=9> */
[----:B------:R-:W-:Y:S02]  /*19a0*/  IMAD R6, R2, UR6, RZ ;  /* 0x0000000602067c24 */ /* 0x000fe4000f8e02ff */
[----:B------:R-:W-:-:S04]  /*19b0*/  IMAD.MOV.U32 R2, RZ, RZ, R8 ;  /* 0x000000ffff027224 */ /* 0x000fc800078e0008 */
[----:B---3--:R-:W-:-:S04]  /*19c0*/  IMAD.WIDE.U32 R4, R0, UR6, R2 ;  /* 0x0000000600047c25 */ /* 0x008fc8000f8e0002 */
        /* <DEDUP_REMOVED lines=9> */
.L_x_646:
[----:B------:R-:W-:Y:S05]  /*1a60*/  BSYNC B0 ;  /* 0x0000000000007941 */ /* 0x000fea0003800000 */
.L_x_645:
[----:B------:R-:W-:Y:S01]  /*1a70*/  @P1 VIADD R14, R14, 0x1 ;  /* 0x000000010e0e1836 */ /* 0x000fe20000000000 */
[----:B------:R-:W-:Y:S01]  /*1a80*/  ISETP.NE.AND P1, PT, R30, RZ, PT ;  /* 0x000000ff1e00720c */ /* 0x000fe20003f25270 */
[-C--:B---3--:R-:W-:Y:S01]  /*1a90*/  IMAD R4, R11, R232.reuse, RZ ;  /* 0x000000e80b047224 */ /* 0x088fe200078e02ff */
[----:B------:R-:W-:Y:S01]  /*1aa0*/  LOP3.LUT R7, R12, 0xfffffff0, RZ, 0xc0, !PT ;  /* 0xfffffff00c077812 */ /* 0x000fe200078ec0ff */
[----:B------:R-:W-:Y:S01]  /*1ab0*/  IMAD.WIDE.U32 R2, R10, R232, R178 ;  /* 0x000000e80a027225 */ /* 0x000fe200078e00b2 */
[----:B------:R-:W-:Y:S01]  /*1ac0*/  ULDC.64 UR6, c[0x0][0x260] ;  /* 0x0000980000067ab9 */ /* 0x000fe20000000a00 */
[----:B------:R-:W-:Y:S01]  /*1ad0*/  SHF.R.S32.HI R16, RZ, 0x4, R12 ;  /* 0x00000004ff107819 */ /* 0x000fe2000001140c */
[----:B------:R-:W-:Y:S01]  /*1ae0*/  BSSY B0, `(.L_x_647) ;  /* 0x000003b000007945 */ /* 0x000fe20003800000 */
[----:B------:R-:W-:Y:S01]  /*1af0*/  IMAD.IADD R7, R145, 0x1, -R7 ;  /* 0x0000000191077824 */ /* 0x000fe200078e0a07 */
[----:B------:R-:W-:Y:S01]  /*1b00*/  SHF.L.U64.HI R144, R232, 0x6, R233 ;  /* 0x00000006e8907819 */ /* 0x000fe200000102e9 */
[----:B------:R-:W-:Y:S01]  /*1b10*/  IMAD.MOV.U32 R0, RZ, RZ, R14 ;  /* 0x000000ffff007224 */ /* 0x000fe200078e000e */
[----:B------:R-:W-:Y:S01]  /*1b20*/  LEA.HI R12, R12, R16, RZ, 0x1 ;  /* 0x000000100c0c7211 */ /* 0x000fe200078f08ff */
[----:B------:R-:W-:Y:S01]  /*1b30*/  IMAD R5, R10, R233, R4 ;  /* 0x000000e90a057224 */ /* 0x000fe200078e0204 */
[----:B------:R-:W-:Y:S01]  /*1b40*/  IADD3 R4, P0, R19, R2, RZ ;  /* 0x0000000213047210 */ /* 0x000fe20007f1e0ff */
[----:B------:R-:W-:Y:S01]  /*1b50*/  IMAD R6, R11, R240, RZ ;  /* 0x000000f00b067224 */ /* 0x000fe200078e02ff */
[----:B------:R-:W-:Y:S01]  /*1b60*/  SHF.R.S32.HI R2, RZ, 0x1f, R7 ;  /* 0x0000001fff027819 */ /* 0x000fe20000011407 */
[----:B------:R-:W-:Y:S01]  /*1b70*/  IMAD.SHL.U32 R67, R232, 0x40, RZ ;  /* 0x00000040e8437824 */ /* 0x000fe200078e00ff */
[----:B------:R-:W-:Y:S01]  /*1b80*/  @!P2 IADD3 R0, -R0, RZ, RZ ;  /* 0x000000ff0000a210 */ /* 0x000fe20007ffe1ff */
[----:B------:R-:W-:Y:S01]  /*1b90*/  IMAD R9, R10, R241, R6 ;  /* 0x000000f10a097224 */ /* 0x000fe200078e0206 */
[----:B------:R-:W-:Y:S01]  /*1ba0*/  @!P1 LOP3.LUT R0, RZ, R30, RZ, 0x33, !PT ;  /* 0x0000001eff009212 */ /* 0x000fe200078e33ff */
[----:B------:R-:W-:Y:S01]  /*1bb0*/  IMAD.MOV.U32 R33, RZ, RZ, 0x20 ;  /* 0x00000020ff217424 */ /* 0x000fe200078e00ff */
[----:B------:R-:W-:-:S02]  /*1bc0*/  IADD3.X R5, R20, R3, R5, P0, !PT ;  /* 0x0000000314057210 */ /* 0x000fc400007fe405 */
[----:B------:R-:W-:Y:S01]  /*1bd0*/  LEA.HI R14, R2, R7, RZ, 0x3 ;  /* 0x00000007020e7211 */ /* 0x000fe200078f18ff */
[----:B------:R-:W-:Y:S01]  /*1be0*/  IMAD.WIDE.U32 R2, R10, R240, R178 ;  /* 0x000000f00a027225 */ /* 0x000fe200078e00b2 */
[----:B------:R-:W-:Y:S02]  /*1bf0*/  SHF.R.S32.HI R8, RZ, 0x1f, R0 ;  /* 0x0000001fff087819 */ /* 0x000fe40000011400 */
[----:B------:R-:W-:Y:S01]  /*1c00*/  LOP3.LUT R13, R14, 0xfffffff8, RZ, 0xc0, !PT ;  /* 0xfffffff80e0d7812 */ /* 0x000fe200078ec0ff */
[----:B------:R-:W-:Y:S01]  /*1c10*/  IMAD.WIDE.U32 R26, R0, UR6, R4 ;  /* 0x00000006001a7c25 */ /* 0x000fe2000f8e0004 */
[----:B------:R-:W-:Y:S02]  /*1c20*/  IADD3 R6, P0, R22, R2, RZ ;  /* 0x0000000216067210 */ /* 0x000fe40007f1e0ff */
[----:B------:R-:W-:Y:S01]  /*1c30*/  LOP3.LUT R12, R12, 0xfffffffe, RZ, 0xc0, !PT ;  /* 0xfffffffe0c0c7812 */ /* 0x000fe200078ec0ff */
[----:B------:R-:W-:Y:S01]  /*1c40*/  IMAD R2, R8, UR6, RZ ;  /* 0x0000000608027c24 */ /* 0x000fe2000f8e02ff */
[----:B------:R3:W-:Y:S01]  /*1c50*/  STL.64 [R1+0x38], R26 ;  /* 0x0000381a01007387 */ /* 0x0007e20000100a00 */
[----:B------:R-:W-:Y:S01]  /*1c60*/  IMAD.IADD R13, R7, 0x1, -R13 ;  /* 0x00000001070d7824 */ /* 0x000fe200078e0a0d */
[----:B------:R-:W-:Y:S01]  /*1c70*/  IADD3.X R7, R23, R3, R9, P0, !PT ;  /* 0x0000000317077210 */ /* 0x000fe200007fe409 */
[----:B------:R-:W-:Y:S01]  /*1c80*/  IMAD R3, R0, UR7, R2 ;  /* 0x0000000700037c24 */ /* 0x000fe2000f8e0202 */
[----:B------:R-:W-:Y:S01]  /*1c90*/  ULDC.64 UR6, c[0x0][0x268] ;  /* 0x00009a0000067ab9 */ /* 0x000fe20000000a00 */
[----:B------:R-:W-:Y:S01]  /*1ca0*/  IMAD.MOV.U32 R154, RZ, RZ, R26 ;  /* 0x000000ffff9a7224 */ /* 0x000fe200078e001a */
[----:B------:R-:W-:Y:S01]  /*1cb0*/  ISETP.GE.AND P0, PT, R10, R15, PT ;  /* 0x0000000f0a00720c */ /* 0x000fe20003f06270 */
[----:B------:R-:W-:Y:S01]  /*1cc0*/  IMAD.WIDE.U32 R22, R0, UR6, R6 ;  /* 0x0000000600167c25 */ /* 0x000fe2000f8e0006 */
[----:B------:R-:W-:-:S02]  /*1cd0*/  IADD3 R155, R27, R3, RZ ;  /* 0x000000031b9b7210 */ /* 0x000fc40007ffe0ff */
[----:B------:R-:W-:Y:S01]  /*1ce0*/  R2P PR, R13, 0x6 ;  /* 0x000000060d007804 */ /* 0x000fe20000000000 */
[----:B------:R-:W-:Y:S01]  /*1cf0*/  IMAD.IADD R16, R16, 0x1, -R12 ;  /* 0x0000000110107824 */ /* 0x000fe200078e0a0c */
[----:B------:R-:W-:Y:S01]  /*1d00*/  SHF.R.S32.HI R12, RZ, 0x1f, R65 ;  /* 0x0000001fff0c7819 */ /* 0x000fe20000011441 */
[----:B------:R3:W-:Y:S01]  /*1d10*/  STL.64 [R1+0x30], R154 ;  /* 0x0000309a01007387 */ /* 0x0007e20000100a00 */
[----:B------:R-:W-:Y:S01]  /*1d20*/  IMAD R2, R144, R65, RZ ;  /* 0x0000004190027224 */ /* 0x000fe200078e02ff */
[----:B------:R-:W-:Y:S01]  /*1d30*/  MOV R4, 0x10 ;  /* 0x0000001000047802 */ /* 0x000fe20000000f00 */
[----:B------:R-:W-:Y:S01]  /*1d40*/  IMAD R5, R8, UR6, RZ ;  /* 0x0000000608057c24 */ /* 0x000fe2000f8e02ff */
[----:B------:R3:W-:Y:S01]  /*1d50*/  STL.64 [R1+0x68], R22 ;  /* 0x0000681601007387 */ /* 0x0007e20000100a00 */
[-C--:B------:R-:W-:Y:S01]  /*1d60*/  IMAD R8, R12, R67.reuse, R2 ;  /* 0x000000430c087224 */ /* 0x080fe200078e0202 */
[----:B------:R-:W-:Y:S01]  /*1d70*/  SEL R4, R4, 0xfffffff0, !P1 ;  /* 0xfffffff004047807 */ /* 0x000fe20004800000 */
[----:B------:R-:W-:Y:S01]  /*1d80*/  IMAD.WIDE.U32 R2, R65, R67, R154 ;  /* 0x0000004341027225 */ /* 0x000fe200078e009a */
[----:B------:R-:W-:-:S03]  /*1d90*/  ISETP.GE.AND P1, PT, R18, R15, PT ;  /* 0x0000000f1200720c */ /* 0x000fc60003f26270 */
[----:B------:R-:W-:Y:S01]  /*1da0*/  IMAD R17, R0, UR7, R5 ;  /* 0x0000000700117c24 */ /* 0x000fe2000f8e0205 */
[----:B------:R-:W-:Y:S02]  /*1db0*/  SEL R5, R33, 0xffffffe0, !P2 ;  /* 0xffffffe021057807 */ /* 0x000fe40005000000 */
[----:B------:R-:W-:Y:S01]  /*1dc0*/  IADD3 R7, R3, R8, RZ ;  /* 0x0000000803077210 */ /* 0x000fe20007ffe0ff */
        /* <DEDUP_REMOVED lines=12> */
.L_x_648:
[----:B------:R-:W-:Y:S05]  /*1e90*/  BSYNC B0 ;  /* 0x0000000000007941 */ /* 0x000fea0003800000 */
.L_x_647:
[C---:B------:R-:W-:Y:S01]  /*1ea0*/  SHF.L.U64.HI R151, R232.reuse, 0x4, R233 ;  /* 0x00000004e8977819 */ /* 0x040fe200000102e9 */
[----:B------:R-:W-:Y:S01]  /*1eb0*/  IMAD.SHL.U32 R152, R232, 0x10, RZ ;  /* 0x00000010e8987824 */ /* 0x000fe200078e00ff */
[----:B------:R-:W-:Y:S01]  /*1ec0*/  ISETP.NE.AND P0, PT, R24, RZ, PT ;  /* 0x000000ff1800720c */ /* 0x000fe20003f05270 */
[----:B------:R-:W-:Y:S02]  /*1ed0*/  BSSY B0, `(.L_x_649) ;  /* 0x0000011000007945 */ /* 0x000fe40003800000 */
[----:B------:R1:W-:Y:S04]  /*1ee0*/  STL [R1+0x1c], R151 ;  /* 0x00001c9701007387 */ /* 0x0003e80000100800 */
[----:B------:R1:W-:Y:S06]  /*1ef0*/  STL [R1+0x40], R152 ;  /* 0x0000409801007387 */ /* 0x0003ec0000100800 */
[----:B------:R-:W-:Y:S05]  /*1f00*/  @P0 BRA `(.L_x_650) ;  /* 0x0000000000340947 */ /* 0x000fea0003800000 */
[----:B------:R-:W-:Y:S02]  /*1f10*/  ULDC UR5, c[0x0][0x2d0] ;  /* 0x0000b40000057ab9 */ /* 0x000fe40000000800 */
[----:B------:R-:W-:-:S13]  /*1f20*/  ISETP.GE.AND P0, PT, R178, UR5, PT ;  /* 0x00000005b2007c0c */ /* 0x000fda000bf06270 */
[----:B------:R1:W-:Y:S01]  /*1f30*/  @P0 STS.128 [R191+0x4800], RZ ;  /* 0x004800ffbf000388 */ /* 0x0003e20000000c00 */
[----:B------:R-:W-:Y:S05]  /*1f40*/  @P0 BRA `(.L_x_650) ;  /* 0x0000000000240947 */ /* 0x000fea0003800000 */
[----:B------:R-:W-:Y:S01]  /*1f50*/  IADD3 R0, P0, R152, R2, RZ ;  /* 0x0000000298007210 */ /* 0x000fe20007f1e0ff */
[----:B------:R-:W-:-:S04]  /*1f60*/  ULDC.64 UR6, c[0x0][0x218] ;  /* 0x0000860000067ab9 */ /* 0x000fc80000000a00 */
[----:B-1----:R-:W-:Y:S01]  /*1f70*/  IMAD.X R9, R151, 0x1, R7, P0 ;  /* 0x0000000197097824 */ /* 0x002fe200000e0607 */
[----:B------:R-:W-:-:S04]  /*1f80*/  LEA R8, P0, R0, UR6, 0x1 ;  /* 0x0000000600087c11 */ /* 0x000fc8000f8008ff */
[----:B------:R-:W-:-:S05]  /*1f90*/  LEA.HI.X R9, R0, UR7, R9, 0x1, P0 ;  /* 0x0000000700097c11 */ /* 0x000fca00080f0c09 */
[----:B------:R-:W-:Y:S01]  /*1fa0*/  @!PT LDS RZ, [RZ] ;  /* 0x00000000fffff984 */ /* 0x000fe20000000800 */
[----:B------:R-:W-:Y:S01]  /*1fb0*/  @!PT LDS RZ, [RZ] ;  /* 0x00000000fffff984 */ /* 0x000fe20000000800 */
[----:B------:R-:W-:Y:S01]  /*1fc0*/  @!PT LDS RZ, [RZ] ;  /* 0x00000000fffff984 */ /* 0x000fe20000000800 */
[----:B------:R1:W-:Y:S04]  /*1fd0*/  LDGSTS.E.BYPASS.LTC128B.128 [R191+0x4800], desc[UR20][R8.64] ;  /* 0x0480000008bf7fae */ /* 0x0003e8000b901d54 */
.L_x_650:
[----:B------:R-:W-:Y:S05]  /*1fe0*/  BSYNC B0 ;  /* 0x0000000000007941 */ /* 0x000fea0003800000 */
.L_x_649:
[----:B------:R-:W-:Y:S01]  /*1ff0*/  ISETP.NE.AND P0, PT, R21, RZ, PT ;  /* 0x000000ff1500720c */ /* 0x000fe20003f05270 */
[----:B------:R-:W-:-:S12]  /*2000*/  BSSY B0, `(.L_x_651) ;  /* 0x000000f000007945 */ /* 0x000fd80003800000 */
[----:B------:R-:W-:Y:S05]  /*2010*/  @P0 BRA `(.L_x_652) ;  /* 0x0000000000340947 */ /* 0x000fea0003800000 */
[----:B------:R-:W-:Y:S02]  /*2020*/  ULDC UR5, c[0x0][0x2d0] ;  /* 0x0000b40000057ab9 */ /* 0x000fe40000000800 */
[----:B------:R-:W-:-:S13]  /*2030*/  ISETP.GE.AND P0, PT, R178, UR5, PT ;  /* 0x00000005b2007c0c */ /* 0x000fda000bf06270 */
[----:B------:R1:W-:Y:S01]  /*2040*/  @P0 STS.128 [R191+0x5000], RZ ;  /* 0x005000ffbf000388 */ /* 0x0003e20000000c00 */
[----:B------:R-:W-:Y:S05]  /*2050*/  @P0 BRA `(.L_x_652) ;  /* 0x0000000000240947 */ /* 0x000fea0003800000 */
[----:B------:R-:W-:Y:S01]  /*2060*/  LEA R0, P0, R232, R2, 0x5 ;  /* 0x00000002e8007211 */ /* 0x000fe200078028ff */
[----:B------:R-:W-:-:S03]  /*2070*/  ULDC.64 UR6, c[0x0][0x218] ;  /* 0x0000860000067ab9 */ /* 0x000fc60000000a00 */
[----:B-1----:R-:W-:Y:S02]  /*2080*/  LEA.HI.X R9, R232, R7, R233, 0x5, P0 ;  /* 0x00000007e8097211 */ /* 0x002fe400000f2ce9 */
[----:B------:R-:W-:-:S04]  /*2090*/  LEA R8, P0, R0, UR6, 0x1 ;  /* 0x0000000600087c11 */ /* 0x000fc8000f8008ff */
[----:B------:R-:W-:-:S05]  /*20a0*/  LEA.HI.X R9, R0, UR7, R9, 0x1, P0 ;  /* 0x0000000700097c11 */ /* 0x000fca00080f0c09 */
[----:B------:R-:W-:Y:S01]  /*20b0*/  @!PT LDS RZ, [RZ] ;  /* 0x00000000fffff984 */ /* 0x000fe20000000800 */
[----:B------:R-:W-:Y:S01]  /*20c0*/  @!PT LDS RZ, [RZ] ;  /* 0x00000000fffff984 */ /* 0x000fe20000000800 */
[----:B------:R-:W-:Y:S01]  /*20d0*/  @!PT LDS RZ, [RZ] ;  /* 0x00000000fffff984 */ /* 0x000fe20000000800 */
[----:B------:R1:W-:Y:S04]  /*20e0*/  LDGSTS.E.BYPASS.LTC128B.128 [R191+0x5000], desc[UR20][R8.64] ;  /* 0x0500000008bf7fae */ /* 0x0003e8000b901d54 */
.L_x_652:
[----:B------:R-:W-:Y:S05]  /*20f0*/  BSYNC B0 ;  /* 0x0000000000007941 */ /* 0x000fea0003800000 */
.L_x_651:
[----:B------:R-:W-:Y:S04]  /*2100*/  BSSY B0, `(.L_x_653) ;  /* 0x0000011000007945 */ /* 0x000fe80003800000 */
[----:B------:R-:W-:Y:S05]  /*2110*/  @P1 BRA `(.L_x_654) ;  /* 0x00000000003c1947 */ /* 0x000fea0003800000 */
[----:B------:R-:W-:Y:S02]  /*2120*/  ULDC UR5, c[0x0][0x2d0] ;  /* 0x0000b40000057ab9 */ /* 0x000fe40000000800 */
[----:B------:R-:W-:-:S13]  /*2130*/  ISETP.GE.AND P0, PT, R178, UR5, PT ;  /* 0x00000005b2007c0c */ /* 0x000fda000bf06270 */
[----:B------:R1:W-:Y:S01]  /*2140*/  @P0 STS.128 [R191+0x5800], RZ ;  /* 0x005800ffbf000388 */ /* 0x0003e20000000c00 */
[----:B------:R-:W-:Y:S05]  /*2150*/  @P0 BRA `(.L_x_654) ;  /* 0x00000000002c0947 */ /* 0x000fea0003800000 */
[----:B------:R-:W-:Y:S01]  /*2160*/  MOV R6, R2 ;  /* 0x0000000200067202 */ /* 0x000fe20000000f00 */
[----:B------:R-:W-:Y:S01]  /*2170*/  IMAD R0, R233, 0x30, RZ ;  /* 0x00000030e9007824 */ /* 0x000fe200078e02ff */
[----:B------:R-:W-:-:S03]  /*2180*/  ULDC.64 UR6, c[0x0][0x218] ;  /* 0x0000860000067ab9 */ /* 0x000fc60000000a00 */
[----:B------:R-:W-:-:S05]  /*2190*/  IMAD.WIDE.U32 R6, R232, 0x30, R6 ;  /* 0x00000030e8067825 */ /* 0x000fca00078e0006 */
[----:B------:R-:W-:Y:S02]  /*21a0*/  IADD3 R0, R7, R0, RZ ;  /* 0x0000000007007210 */ /* 0x000fe40007ffe0ff */
[----:B------:R-:W-:-:S04]  /*21b0*/  LEA R2, P0, R6, UR6, 0x1 ;  /* 0x0000000606027c11 */ /* 0x000fc8000f8008ff */
[----:B------:R-:W-:-:S05]  /*21c0*/  LEA.HI.X R3, R6, UR7, R0, 0x1, P0 ;  /* 0x0000000706037c11 */ /* 0x000fca00080f0c00 */
[----:B------:R-:W-:Y:S01]  /*21d0*/  @!PT LDS RZ, [RZ] ;  /* 0x00000000fffff984 */ /* 0x000fe20000000800 */
[----:B------:R-:W-:Y:S01]  /*21e0*/  @!PT LDS RZ, [RZ] ;  /* 0x00000000fffff984 */ /* 0x000fe20000000800 */
[----:B------:R-:W-:Y:S01]  /*21f0*/  @!PT LDS RZ, [RZ] ;  /* 0x00000000fffff984 */ /* 0x000fe20000000800 */
[----:B------:R1:W-:Y:S04]  /*2200*/  LDGSTS.E.BYPASS.LTC128B.128 [R191+0x5800], desc[UR20][R2.64] ;  /* 0x0580000002bf7fae */ /* 0x0003e8000b901d54 */
.L_x_654:
[----:B------:R-:W-:Y:S05]  /*2210*/  BSYNC B0 ;  /* 0x0000000000007941 */ /* 0x000fea0003800000 */
.L_x_653:
[----:B------:R-:W0:Y:S01]  /*2220*/  LDGDEPBAR ;  /* 0x00000000000079af */ /* 0x000e220000000000 */
[----:B------:R-:W-:Y:S01]  /*2230*/  ISETP.GE.AND P0, PT, R10, R15, PT ;  /* 0x0000000f0a00720c */ /* 0x000fe20003f06270 */
[----:B------:R-:W-:Y:S01]  /*2240*/  IMAD.SHL.U32 R0, R32, 0x40, RZ ;  /* 0x0000004020007824 */ /* 0x000fe200078e00ff */
[----:B------:R-:W-:Y:S01]  /*2250*/  SHF.L.U64.HI R19, R240, 0x6, R241 ;  /* 0x00000006f0137819 */ /* 0x000fe200000102f1 */
[----:B-1----:R-:W-:Y:S01]  /*2260*/  IMAD.SHL.U32 R2, R13, 0x40, RZ ;  /* 0x000000400d027824 */ /* 0x002fe200078e00ff */
[----:B------:R-:W-:Y:S01]  /*2270*/  SHF.R.S32.HI R136, RZ, 0x5, R136 ;  /* 0x00000005ff887819 */ /* 0x000fe20000011488 */
[----:B------:R-:W-:Y:S01]  /*2280*/  IMAD.SHL.U32 R3, R10, 0x8, RZ ;  /* 0x000000080a037824 */ /* 0x000fe200078e00ff */
[----:B------:R-:W-:Y:S01]  /*2290*/  LOP3.LUT R0, R0, 0x1c0, RZ, 0xc0, !PT ;  /* 0x000001c000007812 */ /* 0x000fe200078ec0ff */
[----:B------:R-:W-:Y:S01]  /*22a0*/  IMAD.SHL.U32 R9, R240, 0x40, RZ ;  /* 0x00000040f0097824 */ /* 0x000fe200078e00ff */
[----:B------:R-:W-:Y:S01]  /*22b0*/  LOP3.LUT R2, R2, 0x1c0, RZ, 0xc0, !PT ;  /* 0x000001c002027812 */ /* 0x000fe200078ec0ff */
[----:B------:R-:W-:Y:S01]  /*22c0*/  IMAD.SHL.U32 R6, R16, 0x8, RZ ;  /* 0x0000000810067824 */ /* 0x000fe200078e00ff */
[----:B------:R1:W-:Y:S01]  /*22d0*/  STL [R1+0x44], R19 ;  /* 0x0000441301007387 */ /* 0x0003e20000100800 */
[----:B------:R-:W-:Y:S01]  /*22e0*/  IMAD.IADD R11, R23, 0x1, R17 ;  /* 0x00000001170b7824 */ /* 0x000fe200078e0211 */
[----:B------:R-:W-:Y:S01]  /*22f0*/  LOP3.LUT R7, R0, 0x8, R3, 0xf8, !PT ;  /* 0x0000000800077812 */ /* 0x000fe200078ef803 */
[----:B------:R-:W-:Y:S01]  /*2300*/  IMAD.MOV.U32 R10, RZ, RZ, R22 ;  /* 0x000000ffff0a7224 */ /* 0x000fe200078e0016 */
[----:B------:R1:W-:Y:S01]  /*2310*/  STL [R1+0x18], R9 ;  /* 0x0000180901007387 */ /* 0x0003e20000100800 */
[----:B------:R-:W-:Y:S01]  /*2320*/  IMAD.SHL.U32 R8, R14, 0x40, RZ ;  /* 0x000000400e087824 */ /* 0x000fe200078e00ff */
[----:B------:R-:W-:Y:S01]  /*2330*/  LOP3.LUT R3, R2, 0x8, R6, 0xf8, !PT ;  /* 0x0000000802037812 */ /* 0x000fe200078ef806 */
[----:B------:R-:W-:Y:S01]  /*2340*/  BSSY B0, `(.L_x_655) ;  /* 0x0000020000007945 */ /* 0x000fe20003800000 */
[----:B------:R1:W-:Y:S01]  /*2350*/  STL.64 [R1+0x60], R10 ;  /* 0x0000600a01007387 */ /* 0x0003e20000100a00 */
[----:B------:R-:W-:-:S02]  /*2360*/  SHF.R.U32.HI R2, RZ, 0x3, R2 ;  /* 0x00000003ff027819 */ /* 0x000fc40000011602 */
[----:B------:R-:W-:Y:S01]  /*2370*/  LOP3.LUT R139, R8, 0xfffffe00, RZ, 0xc0, !PT ;  /* 0xfffffe00088b7812 */ /* 0x000fe200078ec0ff */
[----:B------:R-:W-:-:S04]  /*2380*/  DEPBAR.LE SB0, 0x0 ;  /* 0x000080000000791a */ /* 0x000fc80000000000 */
[----:B------:R-:W-:Y:S01]  /*2390*/  BAR.SYNC.DEFER_BLOCKING 0x0 ;  /* 0x0000000000007b1d */ /* 0x000fe20000010000 */
[----:B------:R-:W-:Y:S01]  /*23a0*/  LOP3.LUT R138, R3, R2, RZ, 0x3c, !PT ;  /* 0x00000002038a7212 */ /* 0x000fe200078e3cff */
[----:B------:R-:W-:Y:S01]  /*23b0*/  IMAD R2, R136, 0x400, R139 ;  /* 0x0000040088027824 */ /* 0x000fe200078e028b */
[----:B------:R-:W-:Y:S01]  /*23c0*/  SHF.R.U32.HI R0, RZ, 0x3, R0 ;  /* 0x00000003ff007819 */ /* 0x000fe20000011600 */
[----:B------:R-:W-:Y:S01]  /*23d0*/  IMAD R3, R19, R65, RZ ;  /* 0x0000004113037224 */ /* 0x000fe200078e02ff */
[----:B------:R-:W-:Y:S01]  /*23e0*/  ISETP.GE.AND P1, PT, R18, R15, PT ;  /* 0x0000000f1200720c */ /* 0x000fe20003f26270 */
[----:B------:R-:W-:Y:S01]  /*23f0*/  IMAD.IADD R2, R138, 0x1, R2 ;  /* 0x000000018a027824 */ /* 0x000fe200078e0202 */
[----:B------:R-:W-:Y:S01]  /*2400*/  LOP3.LUT R0, R7, R0, RZ, 0x3c, !PT ;  /* 0x0000000007007212 */ /* 0x000fe200078e3cff */
[----:B------:R-:W-:-:S03]  /*2410*/  IMAD R6, R12, R9, R3 ;  /* 0x000000090c067224 */ /* 0x000fc600078e0203 */
[----:B------:R-:W-:Y:S01]  /*2420*/  LEA R183, R2, UR4, 0x1 ;  /* 0x0000000402b77c11 */ /* 0x000fe2000f8e08ff */
[----:B------:R-:W-:Y:S02]  /*2430*/  IMAD R0, R16, 0x200, R0 ;  /* 0x0000020010007824 */ /* 0x000fe400078e0200 */
[----:B------:R-:W-:-:S03]  /*2440*/  IMAD.WIDE.U32 R2, R65, R9, R10 ;  /* 0x0000000941027225 */ /* 0x000fc600078e000a */
[----:B------:R-:W-:Y:S01]  /*2450*/  LEA R176, R0, UR4, 0x1 ;  /* 0x0000000400b07c11 */ /* 0x000fe2000f8e08ff */
        /* <DEDUP_REMOVED lines=9> */
[----:B-1----:R-:W-:-:S05]  /*24f0*/  LEA.HI.X R9, R2, UR7, R7, 0x1, P0 ;  /* 0x0000000702097c11 */ /* 0x002fca00080f0c07 */
[----:B------:R-:W-:Y:S01]  /*2500*/  @!PT LDS RZ, [RZ] ;  /* 0x00000000fffff984 */ /* 0x000fe20000000800 */
[----:B------:R-:W-:Y:S01]  /*2510*/  @!PT LDS RZ, [RZ] ;  /* 0x00000000fffff984 */ /* 0x000fe20000000800 */
[----:B------:R-:W-:Y:S01]  /*2520*/  @!PT LDS RZ, [RZ] ;  /* 0x00000000fffff984 */ /* 0x000fe20000000800 */
[----:B------:R1:W-:Y:S04]  /*2530*/  LDGSTS.E.BYPASS.LTC128B.128 [R191+0x6000], desc[UR20][R8.64] ;  /* 0x0600000008bf7fae */ /* 0x0003e8000b901d54 */
.L_x_656:
[----:B------:R-:W-:Y:S05]  /*2540*/  BSYNC B0 ;  /* 0x0000000000007941 */ /* 0x000fea0003800000 */
.L_x_655:
[C---:B-1----:R-:W-:Y:S01]  /*2550*/  SHF.L.U64.HI R8, R240.reuse, 0x4, R241 ;  /* 0x00000004f0087819 */ /* 0x042fe200000102f1 */
[----:B------:R1:W-:Y:S01]  /*2560*/  @P6 STS.128 [R191+0x6800], RZ ;  /* 0x006800ffbf006388 */ /* 0x0003e20000000c00 */
[----:B------:R-:W-:Y:S01]  /*2570*/  SHF.L.U32 R0, R240, 0x4, RZ ;  /* 0x00000004f0007819 */ /* 0x000fe200000006ff */
[----:B------:R-:W-:Y:S02]  /*2580*/  BSSY B0, `(.L_x_657) ;  /* 0x0000011000007945 */ /* 0x000fe40003800000 */
[----:B------:R1:W-:Y:S04]  /*2590*/  STL [R1+0x48], R8 ;  /* 0x0000480801007387 */ /* 0x0003e80000100800 */
[----:B------:R1:W-:Y:S01]  /*25a0*/  STL [R1+0x4c], R0 ;  /* 0x00004c0001007387 */ /* 0x0003e20000100800 */
[----:B------:R-:W-:Y:S05]  /*25b0*/  @P6 BRA `(.L_x_658) ;  /* 0x0000000000346947 */ /* 0x000fea0003800000 */
[----:B------:R-:W-:Y:S02]  /*25c0*/  ULDC UR5, c[0x0][0x2d0] ;  /* 0x0000b40000057ab9 */ /* 0x000fe40000000800 */
[----:B------:R-:W-:-:S13]  /*25d0*/  ISETP.GE.AND P0, PT, R178, UR5, PT ;  /* 0x00000005b2007c0c */ /* 0x000fda000bf06270 */
[----:B------:R1:W-:Y:S01]  /*25e0*/  @P0 STS.128 [R191+0x6800], RZ ;  /* 0x006800ffbf000388 */ /* 0x0003e20000000c00 */
[----:B------:R-:W-:Y:S05]  /*25f0*/  @P0 BRA `(.L_x_658) ;  /* 0x0000000000240947 */ /* 0x000fea0003800000 */
[----:B-1----:R-:W-:Y:S01]  /*2600*/  IADD3 R0, P0, R0, R2, RZ ;  /* 0x0000000200007210 */ /* 0x002fe20007f1e0ff */
[----:B------:R-:W-:-:S04]  /*2610*/  ULDC.64 UR6, c[0x0][0x220] ;  /* 0x0000880000067ab9 */ /* 0x000fc80000000a00 */
[----:B------:R-:W-:Y:S01]  /*2620*/  IMAD.X R9, R8, 0x1, R7, P0 ;  /* 0x0000000108097824 */ /* 0x000fe200000e0607 */
[----:B------:R-:W-:-:S04]  /*2630*/  LEA R8, P0, R0, UR6, 0x1 ;  /* 0x0000000600087c11 */ /* 0x000fc8000f8008ff */
[----:B------:R-:W-:-:S05]  /*2640*/  LEA.HI.X R9, R0, UR7, R9, 0x1, P0 ;  /* 0x0000000700097c11 */ /* 0x000fca00080f0c09 */
[----:B------:R-:W-:Y:S01]  /*2650*/  @!PT LDS RZ, [RZ] ;  /* 0x00000000fffff984 */ /* 0x000fe20000000800 */
[----:B------:R-:W-:Y:S01]  /*2660*/  @!PT LDS RZ, [RZ] ;  /* 0x00000000fffff984 */ /* 0x000fe20000000800 */
[----:B------:R-:W-:Y:S01]  /*2670*/  @!PT LDS RZ, [RZ] ;  /* 0x00000000fffff984 */ /* 0x000fe20000000800 */
[----:B------:R1:W-:Y:S04]  /*2680*/  LDGSTS.E.BYPASS.LTC128B.128 [R191+0x6800], desc[UR20][R8.64] ;  /* 0x0680000008bf7fae */ /* 0x0003e8000b901d54 */
.L_x_658:
[----:B------:R-:W-:Y:S05]  /*2690*/  BSYNC B0 ;  /* 0x0000000000007941 */ /* 0x000fea0003800000 */
.L_x_657:
[----:B------:R1:W-:Y:S01]  /*26a0*/  @P3 STS.128 [R191+0x7000], RZ ;  /* 0x007000ffbf003388 */ /* 0x0003e20000000c00 */
[----:B------:R-:W-:Y:S04]  /*26b0*/  BSSY B0, `(.L_x_659) ;  /* 0x000000f000007945 */ /* 0x000fe80003800000 */
[----:B------:R-:W-:Y:S05]  /*26c0*/  @P3 BRA `(.L_x_660) ;  /* 0x0000000000343947 */ /* 0x000fea0003800000 */
[----:B------:R-:W-:Y:S02]  /*26d0*/  ULDC UR5, c[0x0][0x2d0] ;  /* 0x0000b40000057ab9 */ /* 0x000fe40000000800 */
[----:B------:R-:W-:-:S13]  /*26e0*/  ISETP.GE.AND P0, PT, R178, UR5, PT ;  /* 0x00000005b2007c0c */ /* 0x000fda000bf06270 */
[----:B------:R1:W-:Y:S01]  /*26f0*/  @P0 STS.128 [R191+0x7000], RZ ;  /* 0x007000ffbf000388 */ /* 0x0003e20000000c00 */
[----:B------:R-:W-:Y:S05]  /*2700*/  @P0 BRA `(.L_x_660) ;  /* 0x0000000000240947 */ /* 0x000fea0003800000 */
[----:B-1----:R-:W-:Y:S01]  /*2710*/  LEA R0, P0, R240, R2, 0x5 ;  /* 0x00000002f0007211 */ /* 0x002fe200078028ff */
[----:B------:R-:W-:-:S03]  /*2720*/  ULDC.64 UR6, c[0x0][0x220] ;  /* 0x0000880000067ab9 */ /* 0x000fc60000000a00 */
[----:B------:R-:W-:Y:S02]  /*2730*/  LEA.HI.X R9, R240, R7, R241, 0x5, P0 ;  /* 0x00000007f0097211 */ /* 0x000fe400000f2cf1 */
[----:B------:R-:W-:-:S04]  /*2740*/  LEA R8, P0, R0, UR6, 0x1 ;  /* 0x0000000600087c11 */ /* 0x000fc8000f8008ff */
[----:B------:R-:W-:-:S05]  /*2750*/  LEA.HI.X R9, R0, UR7, R9, 0x1, P0 ;  /* 0x0000000700097c11 */ /* 0x000fca00080f0c09 */
[----:B------:R-:W-:Y:S01]  /*2760*/  @!PT LDS RZ, [RZ] ;  /* 0x00000000fffff984 */ /* 0x000fe20000000800 */
[----:B------:R-:W-:Y:S01]  /*2770*/  @!PT LDS RZ, [RZ] ;  /* 0x00000000fffff984 */ /* 0x000fe20000000800 */
[----:B------:R-:W-:Y:S01]  /*2780*/  @!PT LDS RZ, [RZ] ;  /* 0x00000000fffff984 */ /* 0x000fe20000000800 */
[----:B------:R1:W-:Y:S04]  /*2790*/  LDGSTS.E.BYPASS.LTC128B.128 [R191+0x7000], desc[UR20][R8.64] ;  /* 0x0700000008bf7fae */ /* 0x0003e8000b901d54 */
.L_x_660:
[----:B------:R-:W-:Y:S05]  /*27a0*/  BSYNC B0 ;  /* 0x0000000000007941 */ /* 0x000fea0003800000 */
.L_x_659:
        /* <DEDUP_REMOVED lines=8> */
[----:B-1----:R-:W-:Y:S01]  /*2830*/  IMAD R0, R241, 0x30, RZ ;  /* 0x00000030f1007824 */ /* 0x002fe200078e02ff */
        /* <DEDUP_REMOVED lines=9> */
.L_x_662:
[----:B------:R-:W-:Y:S05]  /*28d0*/  BSYNC B0 ;  /* 0x0000000000007941 */ /* 0x000fea0003800000 */
.L_x_661:
[----:B------:R-:W-:Y:S01]  /*28e0*/  LDSM.16.M88.4 R12, [R183] ;  /* 0x00000000b70c783b */ /* 0x000fe20000000200 */
[----:B------:R-:W-:Y:S01]  /*28f0*/  R2P PR, R32, 0x6 ;  /* 0x0000000620007804 */ /* 0x000fe20000000000 */
[--C-:B------:R-:W-:Y:S01]  /*2900*/  IMAD R186, R4, 0x2, R183.reuse ;  /* 0x0000000204ba7824 */ /* 0x100fe200078e02b7 */
[----:B------:R-:W5:Y:S01]  /*2910*/  LDC.U8 R234, c[0x0][0x388] ;  /* 0x0000e200ffea7b82 */ /* 0x000f620000000000 */
[----:B------:R-:W4:Y:S01]  /*2920*/  LDSM.16.M88.4 R16, [R176+0x4000] ;  /* 0x00400000b010783b */ /* 0x000f220000000200 */
[C---:B-1----:R-:W-:Y:S01]  /*2930*/  VIADD R2, R176.reuse, 0x4000 ;  /* 0x00004000b0027836 */ /* 0x042fe20000000000 */
[----:B------:R-:W-:Y:S01]  /*2940*/  SEL R0, R33, 0xffffffe0, !P1 ;  /* 0xffffffe021007807 */ /* 0x000fe20004800000 */
[C---:B------:R-:W-:Y:S01]  /*2950*/  VIADD R187, R176.reuse, 0x4040 ;  /* 0x00004040b0bb7836 */ /* 0x040fe20000000000 */
[----:B------:R-:W1:Y:S01]  /*2960*/  LDSM.16.M88.4 R8, [R183+0x2000] ;  /* 0x00200000b708783b */ /* 0x000e620000000200 */
[----:B------:R-:W-:Y:S01]  /*2970*/  IMAD R184, R5, 0x2, R183 ;  /* 0x0000000205b87824 */ /* 0x000fe200078e02b7 */
[----:B------:R-:W-:Y:S01]  /*2980*/  UIADD3 UR18, UR23, 0x646e171e, URZ ;  /* 0x646e171e17127890 */ /* 0x000fe2000fffe03f */
[----:B------:R-:W-:Y:S01]  /*2990*/  IMAD.IADD R182, R176, 0x1, R0 ;  /* 0x00000001b0b67824 */ /* 0x000fe200078e0200 */
[----:B---3--:R-:W3:Y:S01]  /*29a0*/  LDSM.16.M88.4 R20, [R176+0x4800] ;  /* 0x00480000b014783b */ /* 0x008ee20000000200 */
[----:B------:R-:W-:Y:S01]  /*29b0*/  IMAD R185, R4, 0x2, R184 ;  /* 0x0000000204b97824 */ /* 0x000fe200078e02b8 */
[----:B------:R-:W-:Y:S01]  /*29c0*/  UIADD3 UR17, UR22, -0x4ab325aa, URZ ;  /* 0xb54cda5616117890 */ /* 0x000fe2000fffe03f */
[----:B------:R-:W-:Y:S01]  /*29d0*/  @P2 VIADD R187, R2, 0xffffffc0 ;  /* 0xffffffc002bb2836 */ /* 0x000fe20000000000 */
[----:B------:R-:W3:Y:S01]  /*29e0*/  LDSM.16.M88.4 R28, [R176+0x5800] ;  /* 0x00580000b01c783b */ /* 0x000ee20000000200 */
[----:B------:R-:W-:-:S02]  /*29f0*/  IMAD R2, R136, 0x10, R146 ;  /* 0x0000001088027824 */ /* 0x000fc400078e0292 */
[----:B------:R-:W-:Y:S01]  /*2a00*/  IMAD.IADD R181, R0, 0x1, R187 ;  /* 0x0000000100b57824 */ /* 0x000fe200078e02bb */
[----:B------:R-:W3:Y:S01]  /*2a10*/  LDSM.16.M88.4 R24, [R176+0x5000] ;  /* 0x00500000b018783b */ /* 0x000ee20000000200 */
[----:B------:R-:W-:Y:S01]  /*2a20*/  SHF.R.S32.HI R0, RZ, 0x1f, R137 ;  /* 0x0000001fff007819 */ /* 0x000fe20000011489 */
[----:B------:R-:W-:Y:S02]  /*2a30*/  IMAD.SHL.U32 R145, R145, 0x2, RZ ;  /* 0x0000000291917824 */ /* 0x000fe400078e00ff */
[----:B------:R-:W-:Y:S01]  /*2a40*/  LDSM.16.M88.4 R44, [R182+0x4000] ;  /* 0x00400000b62c783b */ /* 0x000fe20000000200 */
[----:B------:R-:W-:Y:S01]  /*2a50*/  LEA.HI R0, R0, R137, RZ, 0x2 ;  /* 0x0000008900007211 */ /* 0x000fe200078f10ff */
[----:B------:R-:W-:Y:S01]  /*2a60*/  IMAD R251, R147, 0x8, R136 ;  /* 0x0000000893fb7824 */ /* 0x000fe200078e0288 */
[----:B------:R-:W-:Y:S01]  /*2a70*/  LOP3.LUT R250, R145, 0x6, RZ, 0xc0, !PT ;  /* 0x0000000691fa7812 */ /* 0x000fe200078ec0ff */
[----:B------:R-:W-:Y:S01]  /*2a80*/  LDSM.16.M88.4 R40, [R182+0x4800] ;  /* 0x00480000b628783b */ /* 0x000fe20000000200 */
[----:B------:R-:W-:Y:S01]  /*2a90*/  SHF.R.S32.HI R3, RZ, 0x2, R0 ;  /* 0x00000002ff037819 */ /* 0x000fe20000011400 */
[----:B------:R-:W-:-:S02]  /*2aa0*/  IMAD.MOV.U32 R156, RZ, RZ, R65 ;  /* 0x000000ffff9c7224 */ /* 0x000fc400078e0041 */
[----:B--2---:R-:W-:Y:S01]  /*2ab0*/  LDSM.16.M88.4 R32, [R182+0x5800] ;  /* 0x00580000b620783b */ /* 0x004fe20000000200 */
[----:B------:R-:W-:Y:S01]  /*2ac0*/  IADD3 R2, R2, 0x1, R3 ;  /* 0x0000000102027810 */ /* 0x000fe20007ffe003 */
[----:B------:R-:W-:Y:S02]  /*2ad0*/  IMAD R0, R65, 0x40, R250 ;  /* 0x0000004041007824 */ /* 0x000fe400078e02fa */
[----:B------:R-:W-:Y:S01]  /*2ae0*/  LDSM.16.M88.4 R132, [R187+0x1800] ;  /* 0x00180000bb84783b */ /* 0x000fe20000000200 */
[----:B------:R-:W-:Y:S01]  /*2af0*/  IADD3 R2, R64, R2, -R66 ;  /* 0x0000000240027210 */ /* 0x000fe20007ffe842 */
[C---:B------:R-:W-:Y:S02]  /*2b00*/  VIADD R6, R0.reuse, 0x9 ;  /* 0x0000000900067836 */ /* 0x040fe40000000000 */
[----:B------:R2:W-:Y:S01]  /*2b10*/  STL [R1+0x78], R3 ;  /* 0x0000780301007387 */ /* 0x0005e20000100800 */
[----:B------:R-:W-:Y:S02]  /*2b20*/  VIADD R7, R0, 0x8 ;  /* 0x0000000800077836 */ /* 0x000fe40000000000 */
[----:B-----5:R-:W-:Y:S01]  /*2b30*/  IMAD R198, R234, 0x10000, R234 ;  /* 0x00010000eac67824 */ /* 0x020fe200078e02ea */
[----:B----4-:R-:W-:Y:S01]  /*2b40*/  HMMA.16816.F32 R100, R12, R16, RZ ;  /* 0x000000100c64723c */ /* 0x010fe200000018ff */
[----:B------:R-:W0:Y:S01]  /*2b50*/  LDGDEPBAR ;  /* 0x00000000000079af */ /* 0x000e220000000000 */
[----:B------:R-:W-:-:S02]  /*2b60*/  VIADD R190, R187, 0x800 ;  /* 0x00000800bbbe7836 */ /* 0x000fc40000000000 */
[C---:B------:R-:W-:Y:S01]  /*2b70*/  VIADD R189, R187.reuse, 0x1000 ;  /* 0x00001000bbbd7836 */ /* 0x040fe20000000000 */
[----:B------:R-:W-:Y:S01]  /*2b80*/  STL [R1+0x58], R251 ;  /* 0x000058fb01007387 */ /* 0x000fe20000100800 */
[----:B-1----:R-:W-:Y:S01]  /*2b90*/  HMMA.16816.F32 R36, R8, R16, RZ ;  /* 0x000000100824723c */ /* 0x002fe200000018ff */
[----:B------:R-:W-:-:S05]  /*2ba0*/  VIADD R188, R187, 0x1800 ;  /* 0x00001800bbbc7836 */ /* 0x000fca0000000000 */
[-C--:B------:R-:W-:Y:S06]  /*2bb0*/  HMMA.16816.F32 R52, R8, R18.reuse, RZ ;  /* 0x000000120834723c */ /* 0x080fec00000018ff */
[----:B------:R-:W-:Y:S01]  /*2bc0*/  HMMA.16816.F32 R96, R12, R18, RZ ;  /* 0x000000120c60723c */ /* 0x000fe200000018ff */
[----:B------:R-:W1:Y:S01]  /*2bd0*/  LDSM.16.M88.4 R16, [R186+0x2000] ;  /* 0x00200000ba10783b */ /* 0x000e620000000200 */
[----:B--2---:R-:W-:Y:S02]  /*2be0*/  IMAD.IADD R3, R2, 0x1, R149 ;  /* 0x0000000102037824 */ /* 0x004fe400078e0295 */
[----:B------:R-:W-:-:S02]  /*2bf0*/  VIADD R2, R0, 0x1 ;  /* 0x0000000100027836 */ /* 0x000fc40000000000 */
[C---:B---3--:R-:W-:Y:S06]  /*2c00*/  HMMA.16816.F32 R48, R8.reuse, R20, RZ ;  /* 0x000000140830723c */ /* 0x048fec00000018ff */
[C---:B------:R-:W-:Y:S06]  /*2c10*/  HMMA.16816.F32 R56, R8.reuse, R22, RZ ;  /* 0x000000160838723c */ /* 0x040fec00000018ff */
[C---:B------:R-:W-:Y:S06]  /*2c20*/  HMMA.16816.F32 R68, R8.reuse, R28, RZ ;  /* 0x0000001c0844723c */ /* 0x040fec00000018ff */
[C---:B------:R-:W-:Y:S06]  /*2c30*/  HMMA.16816.F32 R72, R8.reuse, R24, RZ ;  /* 0x000000180848723c */ /* 0x040fec00000018ff */
[C---:B------:R-:W-:Y:S06]  /*2c40*/  HMMA.16816.F32 R80, R8.reuse, R26, RZ ;  /* 0x0000001a0850723c */ /* 0x040fec00000018ff */
[----:B------:R-:W-:Y:S01]  /*2c50*/  HMMA.16816.F32 R60, R8, R30, RZ ;  /* 0x0000001e083c723c */ /* 0x000fe200000018ff */
[----:B------:R-:W2:Y:S05]  /*2c60*/  LDSM.16.M88.4 R8, [R186] ;  /* 0x00000000ba08783b */ /* 0x000eaa0000000200 */
[C---:B------:R-:W-:Y:S06]  /*2c70*/  HMMA.16816.F32 R76, R12.reuse, R20, RZ ;  /* 0x000000140c4c723c */ /* 0x040fec00000018ff */
[C---:B------:R-:W-:Y:S01]  /*2c80*/  HMMA.16816.F32 R84, R12.reuse, R22, RZ ;  /* 0x000000160c54723c */ /* 0x040fe200000018ff */
[----:B------:R-:W3:Y:S05]  /*2c90*/  LDSM.16.M88.4 R20, [R182+0x5000] ;  /* 0x00500000b614783b */ /* 0x000eea0000000200 */
[C---:B------:R-:W-:Y:S06]  /*2ca0*/  HMMA.16816.F32 R104, R12.reuse, R28, RZ ;  /* 0x0000001c0c68723c */ /* 0x040fec00000018ff */
[C---:B------:R-:W-:Y:S06]  /*2cb0*/  HMMA.16816.F32 R92, R12.reuse, R24, RZ ;  /* 0x000000180c5c723c */ /* 0x040fec00000018ff */
[C---:B------:R-:W-:Y:S01]  /*2cc0*/  HMMA.16816.F32 R108, R12.reuse, R26, RZ ;  /* 0x0000001a0c6c723c */ /* 0x040fe200000018ff */
[----:B------:R-:W-:Y:S05]  /*2cd0*/  LDSM.16.M88.4 R24, [R184] ;  /* 0x00000000b818783b */ /* 0x000fea0000000200 */
[----:B------:R-:W-:Y:S01]  /*2ce0*/  HMMA.16816.F32 R28, R12, R30, RZ ;  /* 0x0000001e0c1c723c */ /* 0x000fe200000018ff */
[----:B------:R-:W-:Y:S05]  /*2cf0*/  LDSM.16.M88.4 R12, [R184+0x2000] ;  /* 0x00200000b80c783b */ /* 0x000fea0000000200 */
[C---:B-1----:R-:W-:Y:S01]  /*2d00*/  HMMA.16816.F32 R116, R16.reuse, R44, R36 ;  /* 0x0000002c1074723c */ /* 0x042fe20000001824 */
[----:B------:R-:W1:Y:S05]  /*2d10*/  LDSM.16.M88.4 R36, [R187] ;  /* 0x00000000bb24783b */ /* 0x000e6a0000000200 */
[C---:B------:R-:W-:Y:S01]  /*2d20*/  HMMA.16816.F32 R128, R16.reuse, R46, R52 ;  /* 0x0000002e1080723c */ /* 0x040fe20000001834 */
[----:B------:R-:W-:Y:S05]  /*2d30*/  LDSM.16.M88.4 R52, [R187+0x1000] ;  /* 0x00100000bb34783b */ /* 0x000fea0000000200 */
[C---:B------:R-:W-:Y:S01]  /*2d40*/  HMMA.16816.F32 R124, R16.reuse, R40, R48 ;  /* 0x00000028107c723c */ /* 0x040fe20000001830 */
[----:B------:R-:W4:Y:S05]  /*2d50*/  LDSM.16.M88.4 R48, [R187+0x800] ;  /* 0x00080000bb30783b */ /* 0x000f2a0000000200 */
[C---:B------:R-:W-:Y:S06]  /*2d60*/  HMMA.16816.F32 R120, R16.reuse, R42, R56 ;  /* 0x0000002a1078723c */ /* 0x040fec0000001838 */
[----:B------:R-:W-:Y:S06]  /*2d70*/  HMMA.16816.F32 R56, R16, R34, R60 ;  /* 0x000000221038723c */ /* 0x000fec000000183c */
[----:B--2---:R-:W-:Y:S06]  /*2d80*/  HMMA.16816.F32 R60, R8, R44, R100 ;  /* 0x0000002c083c723c */ /* 0x004fec0000001864 */
[C---:B---3--:R-:W-:Y:S06]  /*2d90*/  HMMA.16816.F32 R88, R16.reuse, R20, R72 ;  /* 0x000000141058723c */ /* 0x048fec0000001848 */
[----:B------:R-:W-:Y:S06]  /*2da0*/  HMMA.16816.F32 R112, R16, R32, R68 ;  /* 0x000000201070723c */ /* 0x000fec0000001844 */
[----:B------:R-:W-:Y:S06]  /*2db0*/  HMMA.16816.F32 R72, R8, R46, R96 ;  /* 0x0000002e0848723c */ /* 0x000fec0000001860 */
[----:B------:R-:W-:Y:S01]  /*2dc0*/  HMMA.16816.F32 R80, R16, R22, R80 ;  /* 0x000000161050723c */ /* 0x000fe20000001850 */
[----:B------:R-:W-:Y:S05]  /*2dd0*/  LDSM.16.M88.4 R16, [R185+0x2000] ;  /* 0x00200000b910783b */ /* 0x000fea0000000200 */
[C---:B------:R-:W-:Y:S06]  /*2de0*/  HMMA.16816.F32 R68, R8.reuse, R20, R92 ;  /* 0x000000140844723c */ /* 0x040fec000000185c */
[C---:B------:R-:W-:Y:S01]  /*2df0*/  HMMA.16816.F32 R44, R8.reuse, R22, R108 ;  /* 0x00000016082c723c */ /* 0x040fe2000000186c */
[----:B------:R-:W-:Y:S05]  /*2e00*/  LDSM.16.M88.4 R20, [R185] ;  /* 0x00000000b914783b */ /* 0x000fea0000000200 */
[C---:B------:R-:W-:Y:S01]  /*2e10*/  HMMA.16816.F32 R140, R8.reuse, R34, R28 ;  /* 0x00000022088c723c */ /* 0x040fe2000000181c */
[----:B------:R-:W2:Y:S05]  /*2e20*/  LDSM.16.M88.4 R28, [R181] ;  /* 0x00000000b51c783b */ /* 0x000eaa0000000200 */
[C---:B------:R-:W-:Y:S06]  /*2e30*/  HMMA.16816.F32 R76, R8.reuse, R40, R76 ;  /* 0x00000028084c723c */ /* 0x040fec000000184c */
[C---:B------:R-:W-:Y:S01]  /*2e40*/  HMMA.16816.F32 R104, R8.reuse, R32, R104 ;  /* 0x000000200868723c */ /* 0x040fe20000001868 */
[----:B------:R-:W3:Y:S05]  /*2e50*/  LDSM.16.M88.4 R32, [R181+0x800] ;  /* 0x00080000b520783b */ /* 0x000eea0000000200 */
[----:B------:R-:W-:Y:S06]  /*2e60*/  HMMA.16816.F32 R84, R8, R42, R84 ;  /* 0x0000002a0854723c */ /* 0x000fec0000001854 */
[-C--:B-1----:R-:W-:Y:S06]  /*2e70*/  HMMA.16816.F32 R8, R24, R36.reuse, R60 ;  /* 0x000000241808723c */ /* 0x082fec000000183c */
[C---:B------:R-:W-:Y:S06]  /*2e80*/  HMMA.16816.F32 R40, R12.reuse, R36, R116 ;  /* 0x000000240c28723c */ /* 0x040fec0000001874 */
[C---:B------:R-:W-:Y:S06]  /*2e90*/  HMMA.16816.F32 R92, R12.reuse, R38, R128 ;  /* 0x000000260c5c723c */ /* 0x040fec0000001880 */
[C---:B----4-:R-:W-:Y:S06]  /*2ea0*/  HMMA.16816.F32 R96, R12.reuse, R48, R124 ;  /* 0x000000300c60723c */ /* 0x050fec000000187c */
        /* <DEDUP_REMOVED lines=8> */
[-C--:B--2---:R-:W-:Y:S06]  /*2f30*/  HMMA.16816.F32 R44, R20, R28.reuse, R8 ;  /* 0x0000001c142c723c */ /* 0x084fec0000001808 */
[----:B------:R-:W-:Y:S01]  /*2f40*/  HMMA.16816.F32 R56, R16, R28, R40 ;  /* 0x0000001c1038723c */ /* 0x000fe20000001828 */
[----:B------:R-:W-:-:S02]  /*2f50*/  VIMNMX R9, R3, R64, PT ;  /* 0x0000004003097248 */ /* 0x000fc40003fe0100 */
[C-C-:B------:R-:W-:Y:S02]  /*2f60*/  VIADDMNMX R10, R3.reuse, 0x8, R64.reuse, PT ;  /* 0x00000008030a7846 */ /* 0x140fe40003800140 */
[C---:B------:R-:W-:Y:S01]  /*2f70*/  ISETP.GE.AND P0, PT, R2.reuse, R9, PT ;  /* 0x000000090200720c */ /* 0x040fe20003f06270 */
[C---:B------:R-:W-:Y:S01]  /*2f80*/  HMMA.16816.F32 R36, R20.reuse, R30, R36 ;  /* 0x0000001e1424723c */ /* 0x040fe20000001824 */
[----:B------:R-:W-:Y:S02]  /*2f90*/  VIADDMNMX R11, R3, 0x40, R64, PT ;  /* 0x00000040030b7846 */ /* 0x000fe40003800140 */
[C---:B------:R-:W-:Y:S02]  /*2fa0*/  ISETP.GE.AND P5, PT, R2.reuse, R10, PT ;  /* 0x0000000a0200720c */ /* 0x040fe40003fa6270 */
[----:B------:R-:W-:Y:S01]  /*2fb0*/  ISETP.GE.AND P6, PT, R2, R11, PT ;  /* 0x0000000b0200720c */ /* 0x000fe20003fc6270 */
[----:B---3--:R-:W-:Y:S01]  /*2fc0*/  HMMA.16816.F32 R40, R20, R32, R12 ;  /* 0x000000201428723c */ /* 0x008fe2000000180c */
[----:B------:R-:W-:-:S02]  /*2fd0*/  ISETP.GE.AND P3, PT, R6, R9, PT ;  /* 0x000000090600720c */ /* 0x000fc40003f66270 */
[----:B------:R-:W-:-:S03]  /*2fe0*/  ISETP.GE.AND P2, PT, R7, R9, PT ;  /* 0x000000090700720c */ /* 0x000fc60003f46270 */
[----:B------:R-:W-:Y:S01]  /*2ff0*/  HMMA.16816.F32 R60, R24, R52, R68 ;  /* 0x00000034183c723c */ /* 0x000fe20000001844 */
[----:B------:R-:W-:Y:S01]  /*3000*/  VIADDMNMX R12, R3, 0x48, R64, PT ;  /* 0x00000048030c7846 */ /* 0x000fe20003800140 */
[----:B------:R-:W-:Y:S01]  /*3010*/  VIADD R3, R0, 0x10 ;  /* 0x0000001000037836 */ /* 0x000fe20000000000 */
[----:B------:R-:W-:Y:S02]  /*3020*/  FSEL R66, R45, -INF , !P0 ;  /* 0xff8000002d427808 */ /* 0x000fe40004000000 */
[----:B------:R-:W-:Y:S01]  /*3030*/  ISETP.GE.AND P1, PT, R2, R12, PT ;  /* 0x0000000c0200720c */ /* 0x000fe20003f26270 */
[----:B------:R-:W-:Y:S01]  /*3040*/  HMMA.16816.F32 R52, R16, R30, R92 ;  /* 0x0000001e1034723c */ /* 0x000fe2000000185c */
[----:B------:R-:W1:Y:S01]  /*3050*/  LDSM.16.M88.4 R28, [R181+0x1000] ;  /* 0x00100000b51c783b */ /* 0x000e620000000200 */
[C---:B------:R-:W-:Y:S01]  /*3060*/  ISETP.GE.AND P0, PT, R0.reuse, R10, PT ;  /* 0x0000000a0000720c */ /* 0x040fe20003f06270 */
[----:B------:R-:W-:Y:S01]  /*3070*/  VIADD R2, R0, 0x11 ;  /* 0x0000001100027836 */ /* 0x000fe20000000000 */
[----:B------:R-:W-:-:S02]  /*3080*/  P2R R8, PR, RZ, 0x2 ;  /* 0x00000002ff087803 */ /* 0x000fc40000000000 */
[----:B------:R-:W-:Y:S01]  /*3090*/  HMMA.16816.F32 R84, R24, R50, R84 ;  /* 0x000000321854723c */ /* 0x000fe20000001854 */
[-C--:B------:R-:W-:Y:S02]  /*30a0*/  ISETP.GE.AND P1, PT, R0, R9.reuse, PT ;  /* 0x000000090000720c */ /* 0x080fe40003f26270 */
[----:B------:R-:W-:Y:S02]  /*30b0*/  ISETP.GE.AND P4, PT, R3, R9, PT ;  /* 0x000000090300720c */ /* 0x000fe40003f86270 */
[----:B------:R-:W-:Y:S01]  /*30c0*/  FSEL R64, R44, -INF , !P1 ;  /* 0xff8000002c407808 */ /* 0x000fe20004800000 */
[C---:B------:R-:W-:Y:S01]  /*30d0*/  HMMA.16816.F32 R48, R16.reuse, R32, R96 ;  /* 0x000000201030723c */ /* 0x040fe20000001860 */
[----:B------:R-:W-:Y:S02]  /*30e0*/  FSEL R95, R46, -INF , !P0 ;  /* 0xff8000002e5f7808 */ /* 0x000fe40004000000 */
[----:B------:R-:W-:Y:S02]  /*30f0*/  FSEL R118, R47, -INF , !P5 ;  /* 0xff8000002f767808 */ /* 0x000fe40006800000 */
[----:B------:R-:W-:Y:S01]  /*3100*/  ISETP.GE.AND P0, PT, R7, R12, PT ;  /* 0x0000000c0700720c */ /* 0x000fe20003f06270 */
[----:B------:R-:W-:Y:S01]  /*3110*/  HMMA.16816.F32 R44, R16, R34, R100 ;  /* 0x00000022102c723c */ /* 0x000fe20000001864 */
[----:B------:R-:W-:-:S02]  /*3120*/  FSEL R79, R37, -INF , !P3 ;  /* 0xff800000254f7808 */ /* 0x000fc40005800000 */
[----:B------:R-:W-:Y:S02]  /*3130*/  FSEL R93, R40, -INF , !P4 ;  /* 0xff800000285d7808 */ /* 0x000fe40006000000 */
[----:B------:R-:W-:Y:S01]  /*3140*/  FSEL R76, R36, -INF , !P2 ;  /* 0xff800000244c7808 */ /* 0x000fe20005000000 */
[C---:B------:R-:W-:Y:S01]  /*3150*/  HMMA.16816.F32 R68, R24.reuse, R132, R104 ;  /* 0x000000841844723c */ /* 0x040fe20000001868 */
[C---:B------:R-:W-:Y:S02]  /*3160*/  ISETP.GE.AND P3, PT, R7.reuse, R10, PT ;  /* 0x0000000a0700720c */ /* 0x040fe40003f66270 */
[----:B------:R-:W-:Y:S02]  /*3170*/  ISETP.GE.AND P4, PT, R7, R11, PT ;  /* 0x0000000b0700720c */ /* 0x000fe40003f86270 */
[----:B------:R-:W-:Y:S01]  /*3180*/  ISETP.GE.AND P1, PT, R2, R9, PT ;  /* 0x000000090200720c */ /* 0x000fe20003f26270 */
[----:B------:R-:W-:Y:S01]  /*3190*/  HMMA.16816.F32 R24, R24, R134, R140 ;  /* 0x000000861818723c */ /* 0x000fe2000000188c */
[----:B------:R-:W-:-:S02]  /*31a0*/  P2R R7, PR, RZ, 0x1 ;  /* 0x00000001ff077803 */ /* 0x000fc40000000000 */
[-C--:B------:R-:W-:Y:S02]  /*31b0*/  ISETP.GE.AND P2, PT, R6, R10.reuse, PT ;  /* 0x0000000a0600720c */ /* 0x080fe40003f46270 */
[-C--:B------:R-:W-:Y:S02]  /*31c0*/  ISETP.GE.AND P0, PT, R2, R10.reuse, PT ;  /* 0x0000000a0200720c */ /* 0x080fe40003f06270 */
[----:B------:R-:W-:Y:S02]  /*31d0*/  FSEL R78, R41, -INF , !P1 ;  /* 0xff800000294e7808 */ /* 0x000fe40004800000 */
[----:B------:R-:W-:Y:S02]  /*31e0*/  FSEL R120, R39, -INF , !P2 ;  /* 0xff80000027787808 */ /* 0x000fe40005000000 */
[----:B------:R-:W-:Y:S02]  /*31f0*/  ISETP.GE.AND P1, PT, R3, R10, PT ;  /* 0x0000000a0300720c */ /* 0x000fe40003f26270 */
[----:B------:R-:W-:-:S02]  /*3200*/  FSEL R131, R43, -INF , !P0 ;  /* 0xff8000002b837808 */ /* 0x000fc40004000000 */
[-C--:B------:R-:W-:Y:S02]  /*3210*/  ISETP.GE.AND P2, PT, R6, R11.reuse, PT ;  /* 0x0000000b0600720c */ /* 0x080fe40003f46270 */
[----:B------:R-:W-:Y:S02]  /*3220*/  ISETP.GE.AND P0, PT, R0, R11, PT ;  /* 0x0000000b0000720c */ /* 0x000fe40003f06270 */
[----:B------:R-:W-:Y:S02]  /*3230*/  FSEL R119, R38, -INF , !P3 ;  /* 0xff80000026777808 */ /* 0x000fe40005800000 */
[----:B------:R-:W-:Y:S01]  /*3240*/  HMMA.16816.F32 R36, R20, R34, R84 ;  /* 0x000000221424723c */ /* 0x000fe20000001854 */
[----:B------:R-:W-:Y:S01]  /*3250*/  FSEL R127, R42, -INF , !P1 ;  /* 0xff8000002a7f7808 */ /* 0x000fe20004800000 */
[----:B------:R-:W2:Y:S01]  /*3260*/  LDSM.16.M88.4 R32, [R181+0x1800] ;  /* 0x00180000b520783b */ /* 0x000ea20000000200 */
[----:B------:R-:W-:Y:S01]  /*3270*/  FSEL R92, R57, -INF , !P6 ;  /* 0xff800000395c7808 */ /* 0x000fe20007000000 */
[----:B------:R-:W-:-:S04]  /*3280*/  DEPBAR.LE SB0, 0x0 ;  /* 0x000080000000791a */ /* 0x000fc80000000000 */
[----:B------:R-:W-:Y:S01]  /*3290*/  FSEL R53, R53, -INF , !P2 ;  /* 0xff80000035357808 */ /* 0x000fe20005000000 */
[----:B-1----:R-:W-:Y:S01]  /*32a0*/  HMMA.16816.F32 R40, R20, R30, R72 ;  /* 0x0000001e1428723c */ /* 0x002fe20000001848 */
[----:B------:R-:W-:Y:S01]  /*32b0*/  BAR.SYNC.DEFER_BLOCKING 0x0 ;  /* 0x0000000000007b1d */ /* 0x000fe20000010000 */
[-C--:B------:R-:W-:Y:S02]  /*32c0*/  ISETP.GE.AND P1, PT, R6, R12.reuse, PT ;  /* 0x0000000c0600720c */ /* 0x080fe40003f26270 */
[----:B------:R-:W-:Y:S02]  /*32d0*/  FSEL R77, R56, -INF , !P0 ;  /* 0xff800000384d7808 */ /* 0x000fe40004000000 */
[C---:B------:R-:W-:Y:S02]  /*32e0*/  ISETP.GE.AND P2, PT, R2.reuse, R11, PT ;  /* 0x0000000b0200720c */ /* 0x040fe40003f46270 */
[-C--:B------:R-:W-:Y:S01]  /*32f0*/  ISETP.GE.AND P6, PT, R2, R12.reuse, PT ;  /* 0x0000000c0200720c */ /* 0x080fe20003fc6270 */
[C---:B------:R-:W-:Y:S01]  /*3300*/  VIADD R2, R0.reuse, 0x18 ;  /* 0x0000001800027836 */ /* 0x040fe20000000000 */
[----:B------:R-:W-:-:S02]  /*3310*/  ISETP.GE.AND P0, PT, R0, R12, PT ;  /* 0x0000000c0000720c */ /* 0x000fc40003f06270 */
[----:B------:R-:W-:Y:S02]  /*3320*/  P2R R6, PR, RZ, 0x2 ;  /* 0x00000002ff067803 */ /* 0x000fe40000000000 */
[CC--:B------:R-:W-:Y:S02]  /*3330*/  ISETP.GE.AND P1, PT, R3.reuse, R11.reuse, PT ;  /* 0x0000000b0300720c */ /* 0x0c0fe40003f26270 */
[----:B------:R-:W-:Y:S01]  /*3340*/  ISETP.GE.AND P3, PT, R3, R12, PT ;  /* 0x0000000c0300720c */ /* 0x000fe20003f66270 */
[----:B------:R-:W-:Y:S01]  /*3350*/  VIADD R3, R0, 0x19 ;  /* 0x0000001900037836 */ /* 0x000fe20000000000 */
[----:B------:R-:W-:Y:S02]  /*3360*/  FSEL R94, R58, -INF , !P0 ;  /* 0xff8000003a5e7808 */ /* 0x000fe40004000000 */
[----:B------:R-:W-:Y:S02]  /*3370*/  ISETP.NE.AND P5, PT, R8, RZ, PT ;  /* 0x000000ff0800720c */ /* 0x000fe40003fa5270 */
[----:B------:R-:W-:-:S02]  /*3380*/  ISETP.GE.AND P0, PT, R2, R11, PT ;  /* 0x0000000b0200720c */ /* 0x000fc40003f06270 */
[----:B------:R-:W-:Y:S02]  /*3390*/  FSEL R84, R59, -INF , !P5 ;  /* 0xff8000003b547808 */ /* 0x000fe40006800000 */
[----:B------:R-:W-:Y:S01]  /*33a0*/  FSEL R87, R44, -INF , !P0 ;  /* 0xff8000002c577808 */ /* 0x000fe20004000000 */
[-C--:B------:R-:W-:Y:S01]  /*33b0*/  HMMA.16816.F32 R56, R20, R28.reuse, R60 ;  /* 0x0000001c1438723c */ /* 0x080fe2000000183c */
[----:B------:R-:W-:Y:S02]  /*33c0*/  ISETP.GE.AND P0, PT, R3, R11, PT ;  /* 0x0000000b0300720c */ /* 0x000fe40003f06270 */
[----:B------:R-:W-:Y:S02]  /*33d0*/  P2R R8, PR, RZ, 0x8 ;  /* 0x00000008ff087803 */ /* 0x000fe40000000000 */
[----:B------:R-:W-:Y:S01]  /*33e0*/  FSEL R86, R49, -INF , !P2 ;  /* 0xff80000031567808 */ /* 0x000fe20005000000 */
[----:B------:R-:W-:Y:S01]  /*33f0*/  HMMA.16816.F32 R60, R16, R28, R88 ;  /* 0x0000001c103c723c */ /* 0x000fe20000001858 */
[----:B------:R-:W-:-:S02]  /*3400*/  ISETP.NE.AND P2, PT, R7, RZ, PT ;  /* 0x000000ff0700720c */ /* 0x000fc40003f45270 */
[----:B------:R-:W-:Y:S02]  /*3410*/  FSEL R100, R45, -INF , !P0 ;  /* 0xff8000002d647808 */ /* 0x000fe40004000000 */
[----:B------:R-:W-:Y:S02]  /*3420*/  FSEL R52, R52, -INF , !P4 ;  /* 0xff80000034347808 */ /* 0x000fe40006000000 */
[----:B------:R-:W-:Y:S02]  /*3430*/  ISETP.NE.AND P0, PT, R8, RZ, PT ;  /* 0x000000ff0800720c */ /* 0x000fe40003f05270 */
        /* <DEDUP_REMOVED lines=9> */
[----:B------:R-:W-:Y:S01]  /*34d0*/  HMMA.16816.F32 R48, R16, R30, R80 ;  /* 0x0000001e1030723c */ /* 0x000fe20000001850 */
[----:B------:R-:W-:Y:S02]  /*34e0*/  ISETP.NE.AND P1, PT, R6, RZ, PT ;  /* 0x000000ff0600720c */ /* 0x000fe40003f25270 */
[----:B------:R-:W-:-:S02]  /*34f0*/  FSEL R44, R36, -INF , !P5 ;  /* 0xff800000242c7808 */ /* 0x000fc40006800000 */
[----:B------:R-:W-:Y:S01]  /*3500*/  FSEL R55, R55, -INF , !P1 ;  /* 0xff80000037377808 */ /* 0x000fe20004800000 */
[C---:B--2---:R-:W-:Y:S01]  /*3510*/  HMMA.16816.F32 R28, R16.reuse, R32, R112 ;  /* 0x00000020101c723c */ /* 0x044fe20000001870 */
[----:B------:R-:W-:Y:S02]  /*3520*/  FSEL R80, R37, -INF , !P2 ;  /* 0xff80000025507808 */ /* 0x000fe40005000000 */
[C---:B------:R-:W-:Y:S02]  /*3530*/  ISETP.GE.AND P2, PT, R2.reuse, R11, PT ;  /* 0x0000000b0200720c */ /* 0x040fe40003f46270 */
[----:B------:R-:W-:Y:S01]  /*3540*/  ISETP.GE.AND P1, PT, R3, R10, PT ;  /* 0x0000000a0300720c */ /* 0x000fe20003f26270 */
[----:B------:R-:W-:Y:S01]  /*3550*/  HMMA.16816.F32 R16, R16, R34, R108 ;  /* 0x000000221010723c */ /* 0x000fe2000000186c */
[----:B------:R-:W-:Y:S02]  /*3560*/  P2R R6, PR, RZ, 0x4 ;  /* 0x00000004ff067803 */ /* 0x000fe40000000000 */
[----:B------:R-:W-:-:S02]  /*3570*/  ISETP.GE.AND P2, PT, R2, R12, PT ;  /* 0x0000000c0200720c */ /* 0x000fc40003f46270 */
[----:B------:R-:W-:Y:S02]  /*3580*/  ISETP.GE.AND P0, PT, R3, R12, PT ;  /* 0x0000000c0300720c */ /* 0x000fe40003f06270 */
[C---:B------:R-:W-:Y:S02]  /*3590*/  ISETP.GE.AND P6, PT, R2.reuse, R9, PT ;  /* 0x000000090200720c */ /* 0x040fe40003fc6270 */
[----:B------:R-:W-:Y:S01]  /*35a0*/  ISETP.GE.AND P5, PT, R2, R10, PT ;  /* 0x0000000a0200720c */ /* 0x000fe20003fa6270 */
[----:B------:R-:W-:Y:S01]  /*35b0*/  VIADD R2, R0, 0x21 ;  /* 0x0000002100027836 */ /* 0x000fe20000000000 */
[----:B------:R-:W-:Y:S02]  /*35c0*/  P2R R3, PR, RZ, 0x4 ;  /* 0x00000004ff037803 */ /* 0x000fe40000000000 */
[----:B------:R-:W-:Y:S02]  /*35d0*/  FSEL R124, R56, -INF , !P6 ;  /* 0xff800000387c7808 */ /* 0x000fe40007000000 */
[----:B------:R-:W-:-:S02]  /*35e0*/  FSEL R123, R47, -INF , !P0 ;  /* 0xff8000002f7b7808 */ /* 0x000fc40004000000 */
[----:B------:R-:W-:Y:S01]  /*35f0*/  ISETP.NE.AND P6, PT, R3, RZ, PT ;  /* 0x000000ff0300720c */ /* 0x000fe20003fc5270 */
[----:B------:R-:W-:Y:S01]  /*3600*/  VIADD R3, R0, 0x28 ;  /* 0x0000002800037836 */ /* 0x000fe20000000000 */
[----:B------:R-:W-:Y:S02]  /*3610*/  ISETP.GE.AND P0, PT, R2, R10, PT ;  /* 0x0000000a0200720c */ /* 0x000fe40003f06270 */
[----:B------:R-:W-:Y:S02]  /*3620*/  FSEL R126, R38, -INF , !P4 ;  /* 0xff800000267e7808 */ /* 0x000fe40006000000 */
[----:B------:R-:W-:Y:S02]  /*3630*/  FSEL R130, R39, -INF , !P1 ;  /* 0xff80000027827808 */ /* 0x000fe40004800000 */
[----:B------:R-:W-:Y:S01]  /*3640*/  HMMA.16816.F32 R36, R20, R32, R68 ;  /* 0x000000201424723c */ /* 0x000fe20000001844 */
[C---:B------:R-:W-:Y:S02]  /*3650*/  ISETP.GE.AND P1, PT, R2.reuse, R9, PT ;  /* 0x000000090200720c */ /* 0x040fe40003f26270 */
[----:B------:R-:W-:-:S02]  /*3660*/  ISETP.GE.AND P2, PT, R2, R11, PT ;  /* 0x0000000b0200720c */ /* 0x000fc40003f46270 */
[----:B------:R-:W-:Y:S01]  /*3670*/  ISETP.GE.AND P4, PT, R2, R12, PT ;  /* 0x0000000c0200720c */ /* 0x000fe20003f86270 */
[----:B------:R-:W-:Y:S01]  /*3680*/  VIADD R2, R0, 0x29 ;  /* 0x0000002900027836 */ /* 0x000fe20000000000 */
[----:B------:R-:W-:Y:S01]  /*3690*/  FSEL R166, R59, -INF , !P0 ;  /* 0xff8000003ba67808 */ /* 0x000fe20004000000 */
[----:B------:R-:W-:Y:S01]  /*36a0*/  HMMA.16816.F32 R20, R20, R34, R24 ;  /* 0x000000221414723c */ /* 0x000fe20000001818 */
[----:B------:R-:W-:Y:S02]  /*36b0*/  ISETP.GE.AND P0, PT, R3, R10, PT ;  /* 0x0000000a0300720c */ /* 0x000fe40003f06270 */
[----:B------:R-:W-:Y:S02]  /*36c0*/  FSEL R164, R58, -INF , !P5 ;  /* 0xff8000003aa47808 */ /* 0x000fe40006800000 */
[----:B------:R-:W-:Y:S02]  /*36d0*/  ISETP.NE.AND P5, PT, R6, RZ, PT ;  /* 0x000000ff0600720c */ /* 0x000fe40003fa5270 */
[----:B------:R-:W-:-:S02]  /*36e0*/  FSEL R125, R57, -INF , !P1 ;  /* 0xff800000397d7808 */ /* 0x000fc40004800000 */
[----:B------:R-:W-:Y:S02]  /*36f0*/  P2R R6, PR, RZ, 0x1 ;  /* 0x00000001ff067803 */ /* 0x000fe40000000000 */
[-C--:B------:R-:W-:Y:S02]  /*3700*/  ISETP.GE.AND P1, PT, R3, R11.reuse, PT ;  /* 0x0000000b0300720c */ /* 0x080fe40003f26270 */
[----:B------:R-:W-:Y:S02]  /*3710*/  ISETP.GE.AND P0, PT, R2, R11, PT ;  /* 0x0000000b0200720c */ /* 0x000fe40003f06270 */
[----:B------:R-:W-:Y:S02]  /*3720*/  FSEL R141, R61, -INF , !P2 ;  /* 0xff8000003d8d7808 */ /* 0x000fe40005000000 */
[----:B------:R-:W-:Y:S02]  /*3730*/  FSEL R142, R48, -INF , !P1 ;  /* 0xff800000308e7808 */ /* 0x000fe40004800000 */
[----:B------:R-:W-:-:S02]  /*3740*/  FSEL R143, R49, -INF , !P0 ;  /* 0xff800000318f7808 */ /* 0x000fc40004000000 */
[----:B------:R-:W-:Y:S02]  /*3750*/  FSEL R122, R46, -INF , !P3 ;  /* 0xff8000002e7a7808 */ /* 0x000fe40005800000 */
[----:B------:R-:W-:Y:S02]  /*3760*/  FSEL R140, R60, -INF , !P5 ;  /* 0xff8000003c8c7808 */ /* 0x000fe40006800000 */
[CC--:B------:R-:W-:Y:S02]  /*3770*/  ISETP.GE.AND P2, PT, R2.reuse, R9.reuse, PT ;  /* 0x000000090200720c */ /* 0x0c0fe40003f46270 */
        /* <DEDUP_REMOVED lines=9> */
[----:B------:R-:W-:-:S02]  /*3810*/  ISETP.GE.AND P4, PT, R2, R9, PT ;  /* 0x000000090200720c */ /* 0x000fc40003f86270 */
[C---:B------:R-:W-:Y:S02]  /*3820*/  ISETP.GE.AND P3, PT, R2.reuse, R10, PT ;  /* 0x0000000a0200720c */ /* 0x040fe40003f66270 */
[C---:B------:R-:W-:Y:S02]  /*3830*/  ISETP.GE.AND P6, PT, R2.reuse, R11, PT ;  /* 0x0000000b0200720c */ /* 0x040fe40003fc6270 */
[-C--:B------:R-:W-:Y:S01]  /*3840*/  ISETP.GE.AND P5, PT, R2, R12.reuse, PT ;  /* 0x0000000c0200720c */ /* 0x080fe20003fa6270 */
[----:B------:R-:W-:Y:S01]  /*3850*/  VIADD R2, R0, 0x31 ;  /* 0x0000003100027836 */ /* 0x000fe20000000000 */
[----:B------:R-:W-:Y:S02]  /*3860*/  FSEL R158, R36, -INF , !P4 ;  /* 0xff800000249e7808 */ /* 0x000fe40006000000 */
[----:B------:R-:W-:Y:S02]  /*3870*/  FSEL R129, R41, -INF , !P2 ;  /* 0xff80000029817808 */ /* 0x000fe40005000000 */
[----:B------:R-:W-:-:S02]  /*3880*/  ISETP.GE.AND P4, PT, R2, R12, PT ;  /* 0x0000000c0200720c */ /* 0x000fc40003f86270 */
[----:B------:R-:W-:Y:S02]  /*3890*/  ISETP.NE.AND P2, PT, R6, RZ, PT ;  /* 0x000000ff0600720c */ /* 0x000fe40003f45270 */
[----:B------:R-:W-:Y:S02]  /*38a0*/  P2R R3, PR, RZ, 0x10 ;  /* 0x00000010ff037803 */ /* 0x000fe40000000000 */
[----:B------:R-:W-:Y:S02]  /*38b0*/  FSEL R147, R51, -INF , !P0 ;  /* 0xff80000033937808 */ /* 0x000fe40004000000 */
[----:B------:R-:W-:Y:S02]  /*38c0*/  FSEL R160, R42, -INF , !P2 ;  /* 0xff8000002aa07808 */ /* 0x000fe40005000000 */
[----:B------:R-:W-:Y:S02]  /*38d0*/  FSEL R162, R43, -INF , !P1 ;  /* 0xff8000002ba27808 */ /* 0x000fe40004800000 */
[----:B------:R-:W-:-:S02]  /*38e0*/  ISETP.GE.AND P1, PT, R2, R9, PT ;  /* 0x000000090200720c */ /* 0x000fc40003f26270 */
[C---:B------:R-:W-:Y:S02]  /*38f0*/  ISETP.GE.AND P0, PT, R2.reuse, R10, PT ;  /* 0x0000000a0200720c */ /* 0x040fe40003f06270 */
[----:B------:R-:W-:Y:S01]  /*3900*/  ISETP.GE.AND P2, PT, R2, R11, PT ;  /* 0x0000000b0200720c */ /* 0x000fe20003f46270 */
[----:B------:R-:W-:Y:S01]  /*3910*/  VIADD R2, R0, 0x38 ;  /* 0x0000003800027836 */ /* 0x000fe20000000000 */
[----:B------:R-:W-:Y:S01]  /*3920*/  FSEL R161, R28, -INF , !P6 ;  /* 0xff8000001ca17808 */ /* 0x000fe20007000000 */
[----:B------:R-:W-:Y:S01]  /*3930*/  VIADD R0, R0, 0x39 ;  /* 0x0000003900007836 */ /* 0x000fe20000000000 */
[----:B------:R-:W-:Y:S02]  /*3940*/  ISETP.NE.AND P6, PT, R3, RZ, PT ;  /* 0x000000ff0300720c */ /* 0x000fe40003fc5270 */
[----:B------:R-:W-:Y:S02]  /*3950*/  FSEL R193, R39, -INF , !P0 ;  /* 0xff80000027c17808 */ /* 0x000fe40004000000 */
[----:B------:R-:W-:-:S02]  /*3960*/  FSEL R169, R31, -INF , !P6 ;  /* 0xff8000001fa97808 */ /* 0x000fc40007000000 */
[----:B------:R-:W-:Y:S02]  /*3970*/  ISETP.GE.AND P6, PT, R248, 0x2, PT ;  /* 0x00000002f800780c */ /* 0x000fe40003fc6270 */
[-C--:B------:R-:W-:Y:S02]  /*3980*/  ISETP.GE.AND P0, PT, R0, R11.reuse, PT ;  /* 0x0000000b0000720c */ /* 0x080fe40003f06270 */
[----:B------:R-:W-:Y:S02]  /*3990*/  P2R R6, PR, RZ, 0x20 ;  /* 0x00000020ff067803 */ /* 0x000fe40000000000 */
[----:B------:R-:W-:Y:S02]  /*39a0*/  FSEL R157, R37, -INF , !P1 ;  /* 0xff800000259d7808 */ /* 0x000fe40004800000 */
[----:B------:R-:W-:Y:S02]  /*39b0*/  FSEL R167, R17, -INF , !P0 ;  /* 0xff80000011a77808 */ /* 0x000fe40004000000 */
[----:B------:R-:W-:-:S02]  /*39c0*/  ISETP.GE.AND P1, PT, R2, R11, PT ;  /* 0x0000000b0200720c */ /* 0x000fc40003f26270 */
[----:B------:R-:W-:Y:S02]  /*39d0*/  ISETP.NE.AND P0, PT, R6, RZ, PT ;  /* 0x000000ff0600720c */ /* 0x000fe40003f05270 */
[----:B------:R-:W-:Y:S02]  /*39e0*/  FSEL R175, R38, -INF , !P3 ;  /* 0xff80000026af7808 */ /* 0x000fe40005800000 */
[----:B------:R-:W-:Y:S02]  /*39f0*/  FSEL R163, R29, -INF , !P2 ;  /* 0xff8000001da37808 */ /* 0x000fe40005000000 */
[----:B------:R-:W-:Y:S02]  /*3a00*/  FSEL R165, R16, -INF , !P1 ;  /* 0xff80000010a57808 */ /* 0x000fe40004800000 */
[----:B------:R-:W-:Y:S02]  /*3a10*/  FSEL R168, R30, -INF , !P0 ;  /* 0xff8000001ea87808 */ /* 0x000fe40004000000 */
[----:B------:R-:W-:-:S02]  /*3a20*/  ISETP.GE.AND P5, PT, R2, R9, PT ;  /* 0x000000090200720c */ /* 0x000fc40003fa6270 */
[C---:B------:R-:W-:Y:S02]  /*3a30*/  ISETP.GE.AND P4, PT, R2.reuse, R10, PT ;  /* 0x0000000a0200720c */ /* 0x040fe40003f86270 */
[----:B------:R-:W-:Y:S02]  /*3a40*/  ISETP.GE.AND P3, PT, R2, R12, PT ;  /* 0x0000000c0200720c */ /* 0x000fe40003f66270 */
[C---:B------:R-:W-:Y:S02]  /*3a50*/  ISETP.GE.AND P2, PT, R0.reuse, R9, PT ;  /* 0x000000090000720c */ /* 0x040fe40003f46270 */
[C---:B------:R-:W-:Y:S02]  /*3a60*/  ISETP.GE.AND P1, PT, R0.reuse, R10, PT ;  /* 0x0000000a0000720c */ /* 0x040fe40003f26270 */
[----:B------:R-:W-:Y:S01]  /*3a70*/  ISETP.GE.AND P0, PT, R0, R12, PT ;  /* 0x0000000c0000720c */ /* 0x000fe20003f06270 */
[----:B------:R-:W-:Y:S01]  /*3a80*/  IMAD.IADD R0, R139, 0x1, R138 ;  /* 0x000000018b007824 */ /* 0x000fe200078e028a */
[----:B------:R-:W-:-:S02]  /*3a90*/  FSEL R170, R18, -INF , !P3 ;  /* 0xff80000012aa7808 */ /* 0x000fc40005800000 */
[----:B------:R-:W-:Y:S02]  /*3aa0*/  FSEL R171, R19, -INF , !P0 ;  /* 0xff80000013ab7808 */ /* 0x000fe40004000000 */
[----:B------:R-:W-:Y:S02]  /*3ab0*/  FSEL R172, R20, -INF , !P5 ;  /* 0xff80000014ac7808 */ /* 0x000fe40006800000 */
[----:B------:R-:W-:Y:S02]  /*3ac0*/  FSEL R173, R21, -INF , !P2 ;  /* 0xff80000015ad7808 */ /* 0x000fe40005000000 */
[----:B------:R-:W-:Y:S02]  /*3ad0*/  FSEL R174, R22, -INF , !P4 ;  /* 0xff80000016ae7808 */ /* 0x000fe40006000000 */
[----:B------:R-:W-:Y:S01]  /*3ae0*/  FSEL R192, R23, -INF , !P1 ;  /* 0xff80000017c07808 */ /* 0x000fe20004800000 */
[----:B------:R-:W-:Y:S06]  /*3af0*/  @!P6 BRA `(.L_x_663) ;  /* 0x0000000000d0e947 */ /* 0x000fec0003800000 */
[----:B------:R-:W-:Y:S01]  /*3b00*/  ULDC UR5, c[0x0][0x2d0] ;  /* 0x0000b40000057ab9 */ /* 0x000fe20000000800 */
[----:B------:R-:W-:Y:S01]  /*3b10*/  VIADD R2, R248, 0xfffffffe ;  /* 0xfffffffef8027836 */ /* 0x000fe20000000000 */
[----:B------:R-:W-:Y:S01]  /*3b20*/  ISETP.GE.AND P0, PT, R178, UR5, PT ;  /* 0x00000005b2007c0c */ /* 0x000fe2000bf06270 */
[----:B------:R-:W-:Y:S02]  /*3b30*/  BSSY B0, `(.L_x_664) ;  /* 0x000002f000007945 */ /* 0x000fe40003800000 */
[----:B------:R-:W-:Y:S01]  /*3b40*/  IMAD R6, R144, R2, RZ ;  /* 0x0000000290067224 */ /* 0x000fe200078e02ff */
[----:B------:R-:W-:Y:S01]  /*3b50*/  SHF.R.S32.HI R7, RZ, 0x1f, R2 ;  /* 0x0000001fff077819 */ /* 0x000fe20000011402 */
[----:B------:R-:W-:-:S04]  /*3b60*/  IMAD.WIDE.U32 R2, R2, R67, R154 ;  /* 0x0000004302027225 */ /* 0x000fc800078e009a */
[----:B------:R-:W-:-:S04]  /*3b70*/  IMAD R7, R7, R67, R6 ;  /* 0x0000004307077224 */ /* 0x000fc800078e0206 */
[----:B------:R-:W1:Y:S01]  /*3b80*/  @!P0 LDC.64 R18, c[0x0][0x218] ;  /* 0x00008600ff128b82 */ /* 0x000e620000000a00 */
[-C--:B------:R-:W-:Y:S01]  /*3b90*/  @!P0 IADD3 R6, P4, R152, R2.reuse, RZ ;  /* 0x0000000298068210 */ /* 0x080fe20007f9e0ff */
[----:B------:R-:W-:Y:S01]  /*3ba0*/  IMAD.IADD R7, R3, 0x1, R7 ;  /* 0x0000000103077824 */ /* 0x000fe200078e0207 */
[C---:B------:R-:W-:Y:S01]  /*3bb0*/  @!P0 LEA R8, P2, R232.reuse, R2, 0x5 ;  /* 0x00000002e8088211 */ /* 0x040fe200078428ff */
[----:B------:R2:W-:Y:S02]  /*3bc0*/  @P0 STS.128 [R191+0x4000], RZ ;  /* 0x004000ffbf000388 */ /* 0x0005e40000000c00 */
[----:B------:R-:W-:Y:S01]  /*3bd0*/  @!P0 IMAD.X R13, R151, 0x1, R7, P4 ;  /* 0x00000001970d8824 */ /* 0x000fe200020e0607 */
[----:B------:R-:W-:Y:S01]  /*3be0*/  @!P0 LEA.HI.X R15, R232, R7, R233, 0x5, P2 ;  /* 0x00000007e80f8211 */ /* 0x000fe200010f2ce9 */
[----:B------:R-:W3:Y:S08]  /*3bf0*/  @!P0 LDC.64 R16, c[0x0][0x218] ;  /* 0x00008600ff108b82 */ /* 0x000ef00000000a00 */
[----:B------:R-:W4:Y:S01]  /*3c00*/  @!P0 LDC.64 R20, c[0x0][0x218] ;  /* 0x00008600ff148b82 */ /* 0x000f220000000a00 */
[----:B-1----:R-:W-:-:S04]  /*3c10*/  @!P0 LEA R18, P5, R2, R18, 0x1 ;  /* 0x0000001202128211 */ /* 0x002fc800078a08ff */
[----:B------:R-:W-:Y:S02]  /*3c20*/  @!P0 LEA.HI.X R19, R2, R19, R7, 0x1, P5 ;  /* 0x0000001302138211 */ /* 0x000fe400028f0c07 */
[----:B---3--:R-:W-:-:S03]  /*3c30*/  @!P0 LEA R16, P3, R6, R16, 0x1 ;  /* 0x0000001006108211 */ /* 0x008fc600078608ff */
[----:B------:R-:W-:Y:S01]  /*3c40*/  @!PT LDS RZ, [RZ] ;  /* 0x00000000fffff984 */ /* 0x000fe20000000800 */
[----:B------:R-:W-:Y:S01]  /*3c50*/  @!PT LDS RZ, [RZ] ;  /* 0x00000000fffff984 */ /* 0x000fe20000000800 */
[----:B------:R-:W-:Y:S01]  /*3c60*/  @!PT LDS RZ, [RZ] ;  /* 0x00000000fffff984 */ /* 0x000fe20000000800 */
[----:B------:R2:W-:Y:S01]  /*3c70*/  @!P0 LDGSTS.E.BYPASS.LTC128B.128 [R191+0x4000], desc[UR20][R18.64] ;  /* 0x0400000012bf8fae */ /* 0x0005e2000b901d54 */
[----:B------:R-:W-:-:S03]  /*3c80*/  @!P0 LEA.HI.X R17, R6, R17, R13, 0x1, P3 ;  /* 0x0000001106118211 */ /* 0x000fc600018f0c0d */
[----:B------:R2:W-:Y:S01]  /*3c90*/  @P0 STS.128 [R191+0x4800], RZ ;  /* 0x004800ffbf000388 */ /* 0x0005e20000000c00 */
[----:B----4-:R-:W-:-:S03]  /*3ca0*/  @!P0 LEA R14, P1, R8, R20, 0x1 ;  /* 0x00000014080e8211 */ /* 0x010fc600078208ff */
        /* <DEDUP_REMOVED lines=23> */
.L_x_665:
[----:B------:R-:W-:Y:S05]  /*3e20*/  BSYNC B0 ;  /* 0x0000000000007941 */ /* 0x000fea0003800000 */
.L_x_664:
[----:B------:R-:W0:Y:S02]  /*3e30*/  LDGDEPBAR ;  /* 0x00000000000079af */ /* 0x000e240000000000 */
.L_x_663:
[----:B-1----:R-:W-:Y:S01]  /*3e40*/  FMNMX.FTZ R2, R64, R66, !PT ;  /* 0x0000004240027209 */ /* 0x002fe20007810000 */
[----:B------:R-:W-:Y:S01]  /*3e50*/  IMAD.WIDE.U32 R246, R150, -0x2daee0ad, RZ ;  /* 0xd2511f5396f67825 */ /* 0x000fe200078e00ff */
[----:B------:R-:W-:Y:S01]  /*3e60*/  FMNMX.FTZ R13, R94, R84, !PT ;  /* 0x000000545e0d7209 */ /* 0x000fe20007810000 */
[----:B------:R-:W-:Y:S01]  /*3e70*/  UIADD3 UR16, UR22, -0x61c88647, URZ ;  /* 0x9e3779b916107890 */ /* 0x000fe2000fffe03f */
[----:B------:R-:W-:Y:S01]  /*3e80*/  FMNMX.FTZ R2, R76, R2, !PT ;  /* 0x000000024c027209 */ /* 0x000fe20007810000 */
[----:B--2---:R-:W-:Y:S01]  /*3e90*/  IMAD.WIDE.U32 R18, R251, -0x326172a9, RZ ;  /* 0xcd9e8d57fb127825 */ /* 0x004fe200078e00ff */
[----:B------:R-:W-:Y:S01]  /*3ea0*/  LOP3.LUT R252, R148, UR22, RZ, 0x3c, !PT ;  /* 0x0000001694fc7c12 */ /* 0x000fe2000f8e3cff */
[----:B------:R-:W-:Y:S01]  /*3eb0*/  UIADD3 UR15, UR23, -0x4498517b, URZ ;  /* 0xbb67ae85170f7890 */ /* 0x000fe2000fffe03f */
[----:B------:R-:W-:Y:S01]  /*3ec0*/  FMNMX.FTZ R2, R79, R2, !PT ;  /* 0x000000024f027209 */ /* 0x000fe20007810000 */
[----:B------:R-:W-:Y:S01]  /*3ed0*/  VIADD R17, R251, 0x4 ;  /* 0x00000004fb117836 */ /* 0x000fe20000000000 */
[----:B------:R-:W-:Y:S01]  /*3ee0*/  LOP3.LUT R14, R19, R252, RZ, 0x3c, !PT ;  /* 0x000000fc130e7212 */ /* 0x000fe200078e3cff */
[----:B------:R-:W-:Y:S01]  /*3ef0*/  STL [R1+0x5c], R252 ;  /* 0x00005cfc01007387 */ /* 0x000fe20000100800 */
[----:B------:R-:W-:Y:S01]  /*3f00*/  FMNMX.FTZ R2, R93, R2, !PT ;  /* 0x000000025d027209 */ /* 0x000fe20007810000 */
[----:B------:R-:W-:Y:S01]  /*3f10*/  UIADD3 UR13, UR23, 0x76cf5d0a, URZ ;  /* 0x76cf5d0a170d7890 */ /* 0x000fe2000fffe03f */
[----:B------:R-:W-:Y:S01]  /*3f20*/  LEA R177, R0, UR4, 0x1 ;  /* 0x0000000400b17c11 */ /* 0x000fe2000f8e08ff */
[----:B------:R-:W-:Y:S01]  /*3f30*/  STL [R1+0x70], R17 ;  /* 0x0000701101007387 */ /* 0x000fe20000100800 */
[----:B------:R-:W-:Y:S01]  /*3f40*/  FMNMX.FTZ R2, R78, R2, !PT ;  /* 0x000000024e027209 */ /* 0x000fe20007810000 */
[----:B------:R-:W-:Y:S01]  /*3f50*/  ULDC UR19, c[0x0][0x2ec] ;  /* 0x0000bb0000137ab9 */ /* 0x000fe20000000800 */
[----:B------:R-:W-:Y:S01]  /*3f60*/  UIADD3 UR14, UR22, 0x3c6ef372, URZ ;  /* 0x3c6ef372160e7890 */ /* 0x000fe2000fffe03f */
[--C-:B------:R-:W-:Y:S01]  /*3f70*/  IMAD R178, R5, 0x2, R177.reuse ;  /* 0x0000000205b27824 */ /* 0x100fe200078e02b1 */
[----:B------:R-:W-:Y:S01]  /*3f80*/  FMNMX.FTZ R2, R44, R2, !PT ;  /* 0x000000022c027209 */ /* 0x000fe20007810000 */
[----:B------:R-:W-:Y:S01]  /*3f90*/  UIADD3 UR11, UR23, 0x32370b8f, URZ ;  /* 0x32370b8f170b7890 */ /* 0x000fe2000fffe03f */
[----:B------:R-:W-:Y:S01]  /*3fa0*/  IMAD R180, R4, 0x2, R177 ;  /* 0x0000000204b47824 */ /* 0x000fe200078e02b1 */
[----:B------:R-:W-:Y:S01]  /*3fb0*/  UIADD3 UR12, UR22, -0x255992d5, URZ ;  /* 0xdaa66d2b160c7890 */ /* 0x000fe2000fffe03f */
[----:B------:R-:W-:Y:S01]  /*3fc0*/  FMNMX.FTZ R2, R80, R2, !PT ;  /* 0x0000000250027209 */ /* 0x000fe20007810000 */
[----:B------:R-:W-:Y:S01]  /*3fd0*/  UIADD3 UR10, UR22, 0x78dde6e4, URZ ;  /* 0x78dde6e4160a7890 */ /* 0x000fe2000fffe03f */
[----:B------:R-:W-:Y:S01]  /*3fe0*/  IMAD R179, R4, 0x2, R178 ;  /* 0x0000000204b37824 */ /* 0x000fe200078e02b2 */
[----:B------:R-:W-:Y:S01]  /*3ff0*/  UIADD3 UR9, UR23, -0x126145ec, URZ ;  /* 0xed9eba1417097890 */ /* 0x000fe2000fffe03f */
[----:B------:R-:W-:Y:S01]  /*4000*/  FMNMX.FTZ R2, R124, R2, !PT ;  /* 0x000000027c027209 */ /* 0x000fe20007810000 */
[----:B------:R-:W-:Y:S01]  /*4010*/  UIADD3 UR5, UR23, -0x56f99767, URZ ;  /* 0xa906689917057890 */ /* 0x000fe2000fffe03f */
[----:B------:R-:W-:Y:S01]  /*4020*/  LDSM.16.MT88.4 R36, [R177+0x6000] ;  /* 0x00600000b124783b */ /* 0x000fe20000004200 */
[----:B------:R-:W-:Y:S01]  /*4030*/  UIADD3 UR8, UR22, 0x1715609d, URZ ;  /* 0x1715609d16087890 */ /* 0x000fe2000fffe03f */
[----:B------:R-:W-:-:S02]  /*4040*/  FMNMX.FTZ R2, R125, R2, !PT ;  /* 0x000000027d027209 */ /* 0x000fc40007810000 */
[----:B------:R-:W-:Y:S02]  /*4050*/  LDSM.16.MT88.4 R40, [R178+0x6000] ;  /* 0x00600000b228783b */ /* 0x000fe40000004200 */
[----:B------:R-:W-:Y:S02]  /*4060*/  FMNMX.FTZ R2, R128, R2, !PT ;  /* 0x0000000280027209 */ /* 0x000fe40007810000 */
[----:B------:R-:W-:Y:S02]  /*4070*/  LDSM.16.MT88.4 R48, [R179+0x6000] ;  /* 0x00600000b330783b */ /* 0x000fe40000004200 */
[----:B------:R-:W-:-:S04]  /*4080*/  FMNMX.FTZ R2, R129, R2, !PT ;  /* 0x0000000281027209 */ /* 0x000fc80007810000 */
[----:B------:R-:W-:-:S04]  /*4090*/  FMNMX.FTZ R2, R158, R2, !PT ;  /* 0x000000029e027209 */ /* 0x000fc80007810000 */
[----:B------:R-:W-:Y:S02]  /*40a0*/  FMNMX.FTZ R3, R157, R2, !PT ;  /* 0x000000029d037209 */ /* 0x000fe40007810000 */
[----:B------:R-:W-:Y:S02]  /*40b0*/  FMNMX.FTZ R2, R77, R92, !PT ;  /* 0x0000005c4d027209 */ /* 0x000fe40007810000 */
[----:B------:R-:W-:Y:S02]  /*40c0*/  FMNMX.FTZ R3, R172, R3, !PT ;  /* 0x00000003ac037209 */ /* 0x000fe40007810000 */
[----:B------:R-:W-:Y:S02]  /*40d0*/  FMNMX.FTZ R2, R52, R2, !PT ;  /* 0x0000000234027209 */ /* 0x000fe40007810000 */
[----:B------:R-:W-:Y:S02]  /*40e0*/  FMNMX.FTZ R3, R173, R3, !PT ;  /* 0x00000003ad037209 */ /* 0x000fe40007810000 */
[----:B------:R-:W-:-:S03]  /*40f0*/  FMNMX.FTZ R2, R53, R2, !PT ;  /* 0x0000000235027209 */ /* 0x000fc60007810000 */
[----:B------:R-:W1:Y:S01]  /*4100*/  SHFL.BFLY PT, R97, R3, 0x2, 0x1f ;  /* 0x0c401f0003617f89 */ /* 0x000e6200000e0000 */
[----:B------:R-:W-:Y:S01]  /*4110*/  FMNMX.FTZ R6, R85, R2, !PT ;  /* 0x0000000255067209 */ /* 0x000fe20007810000 */
[----:B------:R-:W-:-:S03]  /*4120*/  IMAD.SHL.U32 R2, R156, 0x2, RZ ;  /* 0x000000029c027824 */ /* 0x000fc600078e00ff */
[----:B------:R-:W-:Y:S01]  /*4130*/  FMNMX.FTZ R6, R86, R6, !PT ;  /* 0x0000000656067209 */ /* 0x000fe20007810000 */
[----:B------:R-:W-:Y:S01]  /*4140*/  VIADD R7, R2, 0x1 ;  /* 0x0000000102077836 */ /* 0x000fe20000000000 */
[----:B------:R-:W-:Y:S02]  /*4150*/  LOP3.LUT R8, R247, UR23, R2, 0x96, !PT ;  /* 0x00000017f7087c12 */ /* 0x000fe4000f8e9602 */
[----:B------:R-:W-:Y:S02]  /*4160*/  FMNMX.FTZ R2, R87, R6, !PT ;  /* 0x0000000657027209 */ /* 0x000fe40007810000 */
[----:B------:R-:W-:Y:S01]  /*4170*/  LOP3.LUT R6, R247, UR23, R7, 0x96, !PT ;  /* 0x00000017f7067c12 */ /* 0x000fe2000f8e9607 */
[----:B------:R-:W-:Y:S01]  /*4180*/  IMAD.WIDE.U32 R20, R8, -0x326172a9, RZ ;  /* 0xcd9e8d5708147825 */ /* 0x000fe200078e00ff */
[----:B------:R-:W-:-:S03]  /*4190*/  FMNMX.FTZ R2, R100, R2, !PT ;  /* 0x0000000264027209 */ /* 0x000fc60007810000 */
[----:B------:R-:W-:Y:S01]  /*41a0*/  IMAD.WIDE.U32 R26, R6, -0x326172a9, RZ ;  /* 0xcd9e8d57061a7825 */ /* 0x000fe200078e00ff */
[----:B------:R-:W-:Y:S02]  /*41b0*/  FMNMX.FTZ R2, R140, R2, !PT ;  /* 0x000000028c027209 */ /* 0x000fe40007810000 */
[----:B------:R-:W-:Y:S02]  /*41c0*/  FMNMX.FTZ R6, R54, R13, !PT ;  /* 0x0000000d36067209 */ /* 0x000fe40007810000 */
[----:B------:R-:W-:Y:S02]  /*41d0*/  FMNMX.FTZ R7, R141, R2, !PT ;  /* 0x000000028d077209 */ /* 0x000fe40007810000 */
[----:B------:R-:W-:Y:S02]  /*41e0*/  FMNMX.FTZ R8, R55, R6, !PT ;  /* 0x0000000637087209 */ /* 0x000fe40007810000 */
[----:B-1----:R-:W-:Y:S01]  /*41f0*/  FMNMX.FTZ R97, R3, R97, !PT ;  /* 0x0000006103617209 */ /* 0x002fe20007810000 */
[----:B------:R-:W-:Y:S01]  /*4200*/  IMAD.WIDE.U32 R2, R17, -0x326172a9, RZ ;  /* 0xcd9e8d5711027825 */ /* 0x000fe200078e00ff */
[----:B------:R-:W-:-:S02]  /*4210*/  FMNMX.FTZ R13, R142, R7, !PT ;  /* 0x000000078e0d7209 */ /* 0x000fc40007810000 */
[--C-:B------:R-:W-:Y:S01]  /*4220*/  LOP3.LUT R16, R21, UR16, R18.reuse, 0x96, !PT ;  /* 0x0000001015107c12 */ /* 0x100fe2000f8e9612 */
[----:B------:R-:W-:Y:S01]  /*4230*/  IMAD.WIDE.U32 R6, R14, -0x2daee0ad, RZ ;  /* 0xd2511f530e067825 */ /* 0x000fe200078e00ff */
[----:B------:R-:W-:Y:S01]  /*4240*/  FMNMX.FTZ R13, R143, R13, !PT ;  /* 0x0000000d8f0d7209 */ /* 0x000fe20007810000 */
[----:B------:R-:W1:Y:S01]  /*4250*/  SHFL.BFLY PT, R17, R97, 0x1, 0x1f ;  /* 0x0c201f0061117f89 */ /* 0x000e6200000e0000 */
[----:B------:R-:W-:Y:S01]  /*4260*/  LOP3.LUT R14, R3, R252, RZ, 0x3c, !PT ;  /* 0x000000fc030e7212 */ /* 0x000fe200078e3cff */
[----:B------:R-:W-:Y:S01]  /*4270*/  IMAD.WIDE.U32 R32, R16, -0x2daee0ad, RZ ;  /* 0xd2511f5310207825 */ /* 0x000fe200078e00ff */
[----:B------:R-:W-:Y:S02]  /*4280*/  FMNMX.FTZ R3, R101, R8, !PT ;  /* 0x0000000865037209 */ /* 0x000fe40007810000 */
[----:B------:R-:W-:Y:S02]  /*4290*/  LOP3.LUT R15, R27, UR16, R18, 0x96, !PT ;  /* 0x000000101b0f7c12 */ /* 0x000fe4000f8e9612 */
[----:B------:R-:W-:-:S02]  /*42a0*/  FMNMX.FTZ R8, R161, R13, !PT ;  /* 0x0000000da1087209 */ /* 0x000fc40007810000 */
[--C-:B------:R-:W-:Y:S01]  /*42b0*/  LOP3.LUT R24, R21, UR16, R2.reuse, 0x96, !PT ;  /* 0x0000001015187c12 */ /* 0x100fe2000f8e9602 */
[----:B------:R-:W-:Y:S01]  /*42c0*/  IMAD.WIDE.U32 R30, R15, -0x2daee0ad, RZ ;  /* 0xd2511f530f1e7825 */ /* 0x000fe200078e00ff */
[----:B------:R-:W-:Y:S02]  /*42d0*/  LOP3.LUT R18, R27, UR16, R2, 0x96, !PT ;  /* 0x000000101b127c12 */ /* 0x000fe4000f8e9602 */
[----:B------:R-:W-:Y:S01]  /*42e0*/  FMNMX.FTZ R2, R121, R3, !PT ;  /* 0x0000000379027209 */ /* 0x000fe20007810000 */
[----:B------:R-:W-:Y:S01]  /*42f0*/  IMAD.WIDE.U32 R24, R24, -0x2daee0ad, RZ ;  /* 0xd2511f5318187825 */ /* 0x000fe200078e00ff */
[----:B------:R-:W-:Y:S02]  /*4300*/  FMNMX.FTZ R3, R163, R8, !PT ;  /* 0x00000008a3037209 */ /* 0x000fe40007810000 */
[----:B------:R-:W-:Y:S01]  /*4310*/  FMNMX.FTZ R2, R122, R2, !PT ;  /* 0x000000027a027209 */ /* 0x000fe20007810000 */
[----:B------:R-:W-:Y:S01]  /*4320*/  IMAD.WIDE.U32 R18, R18, -0x2daee0ad, RZ ;  /* 0xd2511f5312127825 */ /* 0x000fe200078e00ff */
[----:B------:R-:W-:-:S02]  /*4330*/  LOP3.LUT R13, R7, UR15, R246, 0x96, !PT ;  /* 0x0000000f070d7c12 */ /* 0x000fc4000f8e96f6 */
[----:B------:R-:W-:Y:S02]  /*4340*/  FMNMX.FTZ R7, R165, R3, !PT ;  /* 0x00000003a5077209 */ /* 0x000fe40007810000 */
[----:B------:R-:W-:Y:S01]  /*4350*/  FMNMX.FTZ R8, R123, R2, !PT ;  /* 0x000000027b087209 */ /* 0x000fe20007810000 */
[----:B------:R-:W-:Y:S01]  /*4360*/  IMAD.WIDE.U32 R2, R14, -0x2daee0ad, RZ ;  /* 0xd2511f530e027825 */ /* 0x000fe200078e00ff */
[----:B------:R-:W-:Y:S02]  /*4370*/  FMNMX.FTZ R7, R167, R7, !PT ;  /* 0x00000007a7077209 */ /* 0x000fe40007810000 */
[--C-:B------:R-:W-:Y:S01]  /*4380*/  LOP3.LUT R28, R33, UR13, R6.reuse, 0x96, !PT ;  /* 0x0000000d211c7c12 */ /* 0x100fe2000f8e9606 */
[----:B------:R-:W-:Y:S01]  /*4390*/  IMAD.WIDE.U32 R58, R13, -0x326172a9, RZ ;  /* 0xcd9e8d570d3a7825 */ /* 0x000fe200078e00ff */
[----:B------:R-:W-:Y:S01]  /*43a0*/  LOP3.LUT R144, R31, UR13, R6, 0x96, !PT ;  /* 0x0000000d1f907c12 */ /* 0x000fe2000f8e9606 */
[----:B------:R-:W2:Y:S01]  /*43b0*/  SHFL.BFLY PT, R16, R7, 0x2, 0x1f ;  /* 0x0c401f0007107f89 */ /* 0x000ea200000e0000 */
[----:B------:R-:W-:Y:S01]  /*43c0*/  FMNMX.FTZ R6, R146, R8, !PT ;  /* 0x0000000892067209 */ /* 0x000fe20007810000 */
[----:B------:R-:W-:Y:S01]  /*43d0*/  IMAD.WIDE.U32 R28, R28, -0x326172a9, RZ ;  /* 0xcd9e8d571c1c7825 */ /* 0x000fe200078e00ff */
[----:B------:R-:W-:-:S02]  /*43e0*/  LOP3.LUT R8, R3, UR15, R246, 0x96, !PT ;  /* 0x0000000f03087c12 */ /* 0x000fc4000f8e96f6 */
[----:B------:R-:W-:Y:S02]  /*43f0*/  FMNMX.FTZ R3, R159, R6, !PT ;  /* 0x000000069f037209 */ /* 0x000fe40007810000 */
[----:B------:R-:W-:Y:S01]  /*4400*/  FMNMX.FTZ R6, R95, R118, !PT ;  /* 0x000000765f067209 */ /* 0x000fe20007810000 */
[----:B------:R-:W-:Y:S01]  /*4410*/  IMAD.WIDE.U32 R56, R8, -0x326172a9, RZ ;  /* 0xcd9e8d5708387825 */ /* 0x000fe200078e00ff */
[----:B------:R-:W-:Y:S02]  /*4420*/  FMNMX.FTZ R3, R145, R3, !PT ;  /* 0x0000000391037209 */ /* 0x000fe40007810000 */
[----:B-1----:R-:W-:Y:S02]  /*4430*/  FMNMX.FTZ R97, R97, R17, !PT ;  /* 0x0000001161617209 */ /* 0x002fe40007810000 */
[----:B------:R-:W-:Y:S02]  /*4440*/  FMNMX.FTZ R3, R147, R3, !PT ;  /* 0x0000000393037209 */ /* 0x000fe40007810000 */
[----:B------:R-:W-:Y:S01]  /*4450*/  FMNMX.FTZ R6, R119, R6, !PT ;  /* 0x0000000677067209 */ /* 0x000fe20007810000 */
[----:B------:R-:W-:Y:S01]  /*4460*/  FMUL.FTZ R8, R97, UR19 ;  /* 0x0000001361087c20 */ /* 0x000fe20008410000 */
[----:B------:R-:W-:-:S02]  /*4470*/  FMNMX.FTZ R3, R168, R3, !PT ;  /* 0x00000003a8037209 */ /* 0x000fc40007810000 */
[----:B------:R-:W-:Y:S02]  /*4480*/  FMNMX.FTZ R6, R120, R6, !PT ;  /* 0x0000000678067209 */ /* 0x000fe40007810000 */
[----:B------:R-:W-:Y:S02]  /*4490*/  FSETP.NEU.FTZ.AND P0, PT, R97, -INF , PT ;  /* 0xff8000006100780b */ /* 0x000fe40003f1d000 */
[----:B------:R-:W-:Y:S02]  /*44a0*/  FMNMX.FTZ R3, R169, R3, !PT ;  /* 0x00000003a9037209 */ /* 0x000fe40007810000 */
[----:B------:R-:W-:Y:S02]  /*44b0*/  FMNMX.FTZ R13, R127, R6, !PT ;  /* 0x000000067f0d7209 */ /* 0x000fe40007810000 */
[----:B------:R-:W-:Y:S02]  /*44c0*/  FSEL R8, R8, RZ, P0 ;  /* 0x000000ff08087208 */ /* 0x000fe40000000000 */
[----:B------:R-:W-:-:S02]  /*44d0*/  FMNMX.FTZ R6, R170, R3, !PT ;  /* 0x00000003aa067209 */ /* 0x000fc40007810000 */
[----:B--2---:R-:W-:Y:S01]  /*44e0*/  FMNMX.FTZ R3, R7, R16, !PT ;  /* 0x0000001007037209 */ /* 0x004fe20007810000 */
[----:B------:R-:W-:Y:S01]  /*44f0*/  FFMA.FTZ R7, R64, UR19, -R8 ;  /* 0x0000001340077c23 */ /* 0x000fe20008010808 */
[----:B------:R-:W-:Y:S02]  /*4500*/  FMNMX.FTZ R6, R171, R6, !PT ;  /* 0x00000006ab067209 */ /* 0x000fe40007810000 */
[----:B------:R-:W-:Y:S01]  /*4510*/  FMNMX.FTZ R13, R131, R13, !PT ;  /* 0x0000000d830d7209 */ /* 0x000fe20007810000 */
[----:B------:R1:W-:Y:S01]  /*4520*/  MUFU.EX2 R249, R7 ;  /* 0x0000000700f97308 */ /* 0x0003e20000000800 */
[C---:B------:R-:W-:Y:S01]  /*4530*/  LOP3.LUT R22, R59.reuse, UR14, R20, 0x96, !PT ;  /* 0x0000000e3b167c12 */ /* 0x040fe2000f8e9614 */
[----:B------:R-:W2:Y:S01]  /*4540*/  SHFL.BFLY PT, R16, R6, 0x2, 0x1f ;  /* 0x0c401f0006107f89 */ /* 0x000ea200000e0000 */
[----:B------:R-:W-:Y:S02]  /*4550*/  FMNMX.FTZ R13, R126, R13, !PT ;  /* 0x0000000d7e0d7209 */ /* 0x000fe40007810000 */
[--C-:B------:R-:W-:Y:S01]  /*4560*/  LOP3.LUT R14, R59, UR14, R26.reuse, 0x96, !PT ;  /* 0x0000000e3b0e7c12 */ /* 0x100fe2000f8e961a */
[----:B------:R-:W-:Y:S01]  /*4570*/  IMAD.WIDE.U32 R22, R22, -0x2daee0ad, RZ ;  /* 0xd2511f5316167825 */ /* 0x000fe200078e00ff */
[----:B------:R-:W-:-:S02]  /*4580*/  LOP3.LUT R15, R57, UR14, R26, 0x96, !PT ;  /* 0x0000000e390f7c12 */ /* 0x000fc4000f8e961a */
[--C-:B------:R-:W-:Y:S01]  /*4590*/  LOP3.LUT R26, R25, UR13, R2.reuse, 0x96, !PT ;  /* 0x0000000d191a7c12 */ /* 0x100fe2000f8e9602 */
[----:B------:R-:W-:Y:S01]  /*45a0*/  IMAD.WIDE.U32 R116, R14, -0x2daee0ad, RZ ;  /* 0xd2511f530e747825 */ /* 0x000fe200078e00ff */
[----:B------:R-:W-:-:S03]  /*45b0*/  LOP3.LUT R59, R19, UR13, R2, 0x96, !PT ;  /* 0x0000000d133b7c12 */ /* 0x000fc6000f8e9602 */
[----:B------:R-:W-:Y:S01]  /*45c0*/  FFMA.FTZ R2, R76, UR19, -R8 ;  /* 0x000000134c027c23 */ /* 0x000fe20008010808 */
[----:B------:R-:W-:Y:S01]  /*45d0*/  LOP3.LUT R20, R57, UR14, R20, 0x96, !PT ;  /* 0x0000000e39147c12 */ /* 0x000fe2000f8e9614 */
[----:B------:R-:W3:Y:S01]  /*45e0*/  SHFL.BFLY PT, R14, R3, 0x1, 0x1f ;  /* 0x0c201f00030e7f89 */ /* 0x000ee200000e0000 */
[----:B------:R-:W-:Y:S01]  /*45f0*/  IMAD.WIDE.U32 R98, R15, -0x2daee0ad, RZ ;  /* 0xd2511f530f627825 */ /* 0x000fe200078e00ff */
[----:B------:R-:W-:Y:S03]  /*4600*/  MUFU.EX2 R238, R2 ;  /* 0x0000000200ee7308 */ /* 0x000fe60000000800 */
[----:B-1----:R-:W-:Y:S01]  /*4610*/  FFMA.FTZ R7, R66, UR19, -R8 ;  /* 0x0000001342077c23 */ /* 0x002fe20008010808 */
[----:B------:R-:W-:Y:S01]  /*4620*/  LOP3.LUT R17, R23, UR11, R32, 0x96, !PT ;  /* 0x0000000b17117c12 */ /* 0x000fe2000f8e9620 */
[----:B------:R-:W-:Y:S01]  /*4630*/  IMAD.WIDE.U32 R20, R20, -0x2daee0ad, RZ ;  /* 0xd2511f5314147825 */ /* 0x000fe200078e00ff */
[----:B------:R-:W-:-:S02]  /*4640*/  LOP3.LUT R57, R99, UR11, R18, 0x96, !PT ;  /* 0x0000000b63397c12 */ /* 0x000fc4000f8e9612 */
[----:B------:R-:W-:Y:S01]  /*4650*/  LOP3.LUT R18, R29, UR12, R58, 0x96, !PT ;  /* 0x0000000c1d127c12 */ /* 0x000fe2000f8e963a */
[----:B------:R-:W-:Y:S01]  /*4660*/  IMAD.WIDE.U32 R26, R26, -0x326172a9, RZ ;  /* 0xcd9e8d571a1a7825 */ /* 0x000fe200078e00ff */
[----:B------:R1:W-:Y:S01]  /*4670*/  MUFU.EX2 R245, R7 ;  /* 0x0000000700f57308 */ /* 0x0003e20000000800 */
[----:B------:R-:W-:Y:S02]  /*4680*/  LOP3.LUT R24, R21, UR11, R24, 0x96, !PT ;  /* 0x0000000b15187c12 */ /* 0x000fe4000f8e9618 */
[----:B--2---:R-:W-:Y:S01]  /*4690*/  FMNMX.FTZ R21, R6, R16, !PT ;  /* 0x0000001006157209 */ /* 0x004fe20007810000 */
[----:B------:R-:W-:Y:S01]  /*46a0*/  IMAD.WIDE.U32 R18, R18, -0x2daee0ad, RZ ;  /* 0xd2511f5312127825 */ /* 0x000fe200078e00ff */
[----:B------:R-:W-:-:S03]  /*46b0*/  LOP3.LUT R117, R117, UR11, R30, 0x96, !PT ;  /* 0x0000000b75757c12 */ /* 0x000fc6000f8e961e */
[----:B------:R-:W-:Y:S01]  /*46c0*/  SHFL.BFLY PT, R29, R21, 0x1, 0x1f ;  /* 0x0c201f00151d7f89 */ /* 0x000fe200000e0000 */
[----:B------:R-:W-:Y:S01]  /*46d0*/  IMAD.WIDE.U32 R24, R24, -0x326172a9, RZ ;  /* 0xcd9e8d5718187825 */ /* 0x000fe200078e00ff */
[----:B------:R-:W-:-:S03]  /*46e0*/  LOP3.LUT R22, R19, UR9, R22, 0x96, !PT ;  /* 0x0000000913167c12 */ /* 0x000fc6000f8e9616 */
[----:B------:R-:W-:Y:S01]  /*46f0*/  IMAD.WIDE.U32 R16, R17, -0x326172a9, RZ ;  /* 0xcd9e8d5711107825 */ /* 0x000fe200078e00ff */
[----:B---3--:R-:W-:Y:S02]  /*4700*/  FMNMX.FTZ R3, R3, R14, !PT ;  /* 0x0000000e03037209 */ /* 0x008fe40007810000 */
[----:B------:R-:W-:Y:S01]  /*4710*/  LOP3.LUT R14, R27, UR12, R56, 0x96, !PT ;  /* 0x0000000c1b0e7c12 */ /* 0x000fe2000f8e9638 */
[----:B------:R-:W-:Y:S01]  /*4720*/  IMAD.WIDE.U32 R22, R22, -0x326172a9, RZ ;  /* 0xcd9e8d5716167825 */ /* 0x000fe200078e00ff */
[----:B-1----:R-:W-:Y:S02]  /*4730*/  FMNMX.FTZ R7, R130, R13, !PT ;  /* 0x0000000d82077209 */ /* 0x002fe40007810000 */
[----:B------:R-:W-:Y:S01]  /*4740*/  FSETP.NEU.FTZ.AND P0, PT, R3, -INF , PT ;  /* 0xff8000000300780b */ /* 0x000fe20003f1d000 */
[----:B------:R-:W-:Y:S01]  /*4750*/  IMAD.WIDE.U32 R14, R14, -0x2daee0ad, RZ ;  /* 0xd2511f530e0e7825 */ /* 0x000fe200078e00ff */
[----:B------:R-:W-:Y:S02]  /*4760*/  FMNMX.FTZ R7, R164, R7, !PT ;  /* 0x00000007a4077209 */ /* 0x000fe40007810000 */
[----:B------:R-:W-:-:S02]  /*4770*/  LOP3.LUT R13, R25, UR10, R26, 0x96, !PT ;  /* 0x0000000a190d7c12 */ /* 0x000fc4000f8e961a */
[----:B------:R-:W-:Y:S01]  /*4780*/  FMNMX.FTZ R2, R166, R7, !PT ;  /* 0x00000007a6027209 */ /* 0x000fe20007810000 */
[----:B------:R-:W-:Y:S01]  /*4790*/  FFMA.FTZ R7, R79, UR19, -R8 ;  /* 0x000000134f077c23 */ /* 0x000fe20008010808 */
[----:B------:R-:W-:Y:S01]  /*47a0*/  LOP3.LUT R17, R17, UR10, R28, 0x96, !PT ;  /* 0x0000000a11117c12 */ /* 0x000fe2000f8e961c */
[----:B------:R-:W-:Y:S01]  /*47b0*/  IMAD.WIDE.U32 R30, R13, -0x2daee0ad, RZ ;  /* 0xd2511f530d1e7825 */ /* 0x000fe200078e00ff */
[----:B------:R-:W-:Y:S01]  /*47c0*/  FMNMX.FTZ R2, R160, R2, !PT ;  /* 0x00000002a0027209 */ /* 0x000fe20007810000 */
[----:B------:R1:W-:Y:S01]  /*47d0*/  MUFU.EX2 R236, R7 ;  /* 0x0000000700ec7308 */ /* 0x0003e20000000800 */
[----:B------:R-:W-:Y:S01]  /*47e0*/  LOP3.LUT R15, R15, UR9, R20, 0x96, !PT ;  /* 0x000000090f0f7c12 */ /* 0x000fe2000f8e9614 */
        /* <DEDUP_REMOVED lines=11> */
[----:B------:R-:W-:-:S03]  /*48a0*/  FMNMX.FTZ R6, R174, R6, !PT ;  /* 0x00000006ae067209 */ /* 0x000fc60007810000 */
[----:B-1----:R-:W-:Y:S01]  /*48b0*/  FFMA.FTZ R7, R93, UR19, -R8 ;  /* 0x000000135d077c23 */ /* 0x002fe20008010808 */
[----:B------:R-:W-:Y:S02]  /*48c0*/  LOP3.LUT R24, R17, UR8, R24, 0x96, !PT ;  /* 0x0000000811187c12 */ /* 0x000fe4000f8e9618 */
[----:B------:R-:W-:Y:S01]  /*48d0*/  FMNMX.FTZ R6, R192, R6, !PT ;  /* 0x00000006c0067209 */ /* 0x000fe20007810000 */
[----:B------:R1:W-:Y:S01]  /*48e0*/  MUFU.EX2 R231, R7 ;  /* 0x0000000700e77308 */ /* 0x0003e20000000800 */
[----:B------:R-:W-:Y:S02]  /*48f0*/  LOP3.LUT R23, R14, 0xff, RZ, 0xc0, !PT ;  /* 0x000000ff0e177812 */ /* 0x000fe400078ec0ff */
[----:B------:R-:W-:Y:S01]  /*4900*/  SHF.R.U32.HI R19, RZ, 0x18, R14 ;  /* 0x00000018ff137819 */ /* 0x000fe2000001160e */
[----:B------:R-:W3:Y:S01]  /*4910*/  SHFL.BFLY PT, R96, R6, 0x2, 0x1f ;  /* 0x0c401f0006607f89 */ /* 0x000ee200000e0000 */
[----:B--2---:R-:W-:-:S03]  /*4920*/  FFMA.FTZ R2, R44, UR19, -R8 ;  /* 0x000000132c027c23 */ /* 0x004fc60008010808 */
[----:B------:R-:W-:Y:S01]  /*4930*/  LDSM.16.MT88.4 R44, [R180+0x6000] ;  /* 0x00600000b42c783b */ /* 0x000fe20000004200 */
[----:B------:R2:W-:Y:S01]  /*4940*/  MUFU.EX2 R239, R2 ;  /* 0x0000000200ef7308 */ /* 0x0005e20000000800 */
[----:B-1----:R-:W-:-:S05]  /*4950*/  FMUL.FTZ R7, R3, UR19 ;  /* 0x0000001303077c20 */ /* 0x002fca0008410000 */
[----:B------:R-:W-:-:S05]  /*4960*/  FSEL R7, R7, RZ, P0 ;  /* 0x000000ff07077208 */ /* 0x000fca0000000000 */
[--C-:B------:R-:W-:Y:S01]  /*4970*/  FFMA.FTZ R13, R52, UR19, -R7.reuse ;  /* 0x00000013340d7c23 */ /* 0x100fe20008010807 */
[----:B---3--:R-:W-:Y:S01]  /*4980*/  FMNMX.FTZ R96, R6, R96, !PT ;  /* 0x0000006006607209 */ /* 0x008fe20007810000 */
[--C-:B--2---:R-:W-:Y:S02]  /*4990*/  FFMA.FTZ R2, R77, UR19, -R7.reuse ;  /* 0x000000134d027c23 */ /* 0x104fe40008010807 */
[----:B------:R1:W-:Y:S02]  /*49a0*/  MUFU.EX2 R227, R13 ;  /* 0x0000000d00e37308 */ /* 0x0003e40000000800 */
[----:B------:R-:W2:Y:S06]  /*49b0*/  SHFL.BFLY PT, R25, R96, 0x1, 0x1f ;  /* 0x0c201f0060197f89 */ /* 0x000eac00000e0000 */
[----:B------:R3:W-:Y:S01]  /*49c0*/  MUFU.EX2 R230, R2 ;  /* 0x0000000200e67308 */ /* 0x0007e20000000800 */
[----:B-1----:R-:W-:-:S07]  /*49d0*/  FFMA.FTZ R13, R53, UR19, -R7 ;  /* 0x00000013350d7c23 */ /* 0x002fce0008010807 */
[----:B------:R1:W-:Y:S01]  /*49e0*/  MUFU.EX2 R228, R13 ;  /* 0x0000000d00e47308 */ /* 0x0003e20000000800 */
[----:B---3--:R-:W-:Y:S01]  /*49f0*/  FFMA.FTZ R2, R92, UR19, -R7 ;  /* 0x000000135c027c23 */ /* 0x008fe20008010807 */
[----:B--2---:R-:W-:-:S06]  /*4a00*/  FMNMX.FTZ R96, R96, R25, !PT ;  /* 0x0000001960607209 */ /* 0x004fcc0007810000 */
[----:B------:R2:W-:Y:S01]  /*4a10*/  MUFU.EX2 R229, R2 ;  /* 0x0000000200e57308 */ /* 0x0005e20000000800 */
[----:B-1----:R-:W-:Y:S02]  /*4a20*/  LOP3.LUT R13, R15, UR17, R16, 0x96, !PT ;  /* 0x000000110f0d7c12 */ /* 0x002fe4000f8e9610 */
[----:B------:R-:W-:Y:S02]  /*4a30*/  LOP3.LUT R15, R14, 0xffff, RZ, 0xc0, !PT ;  /* 0x0000ffff0e0f7812 */ /* 0x000fe400078ec0ff */
[----:B------:R-:W-:Y:S02]  /*4a40*/  SHF.R.U32.HI R5, RZ, 0x10, R13 ;  /* 0x00000010ff057819 */ /* 0x000fe4000001160d */
[----:B------:R-:W-:Y:S02]  /*4a50*/  SHF.R.U32.HI R15, RZ, 0x8, R15 ;  /* 0x00000008ff0f7819 */ /* 0x000fe4000001160f */
[----:B--2---:R-:W-:Y:S01]  /*4a60*/  FMNMX.FTZ R2, R21, R29, !PT ;  /* 0x0000001d15027209 */ /* 0x004fe20007810000 */
[----:B------:R-:W-:Y:S01]  /*4a70*/  IMAD.WIDE.U32 R20, R20, -0x326172a9, RZ ;  /* 0xcd9e8d5714147825 */ /* 0x000fe200078e00ff */
[----:B------:R-:W-:-:S02]  /*4a80*/  PRMT R23, R23, 0x5410, R15 ;  /* 0x0000541017177816 */ /* 0x000fc4000000000f */
[C---:B------:R-:W-:Y:S01]  /*4a90*/  FSETP.NEU.FTZ.AND P0, PT, R2.reuse, -INF , PT ;  /* 0xff8000000200780b */ /* 0x040fe20003f1d000 */
[----:B------:R-:W-:Y:S01]  /*4aa0*/  FMUL.FTZ R6, R2, UR19 ;  /* 0x0000001302067c20 */ /* 0x000fe20008410000 */
[----:B------:R-:W-:Y:S02]  /*4ab0*/  SHF.R.U32.HI R15, RZ, 0x18, R13 ;  /* 0x00000018ff0f7819 */ /* 0x000fe4000001160d */
[----:B------:R-:W-:Y:S02]  /*4ac0*/  LOP3.LUT R22, R21, UR17, R22, 0x96, !PT ;  /* 0x0000001115167c12 */ /* 0x000fe4000f8e9616 */
[----:B------:R-:W-:Y:S02]  /*4ad0*/  FSEL R6, R6, RZ, P0 ;  /* 0x000000ff06067208 */ /* 0x000fe40000000000 */
[----:B------:R-:W-:Y:S02]  /*4ae0*/  FSETP.NEU.FTZ.AND P0, PT, R96, -INF , PT ;  /* 0xff8000006000780b */ /* 0x000fe40003f1d000 */
[----:B------:R-:W-:Y:S01]  /*4af0*/  SHF.R.U32.HI R25, RZ, 0x10, R20 ;  /* 0x00000010ff197819 */ /* 0x000fe20000011614 */
[--C-:B------:R-:W-:Y:S01]  /*4b00*/  FFMA.FTZ R17, R94, UR19, -R6.reuse ;  /* 0x000000135e117c23 */ /* 0x100fe20008010806 */
[--C-:B------:R-:W-:Y:S01]  /*4b10*/  FFMA.FTZ R16, R84, UR19, -R6.reuse ;  /* 0x0000001354107c23 */ /* 0x100fe20008010806 */
[----:B------:R-:W-:Y:S01]  /*4b20*/  FFMA.FTZ R0, R55, UR19, -R6 ;  /* 0x0000001337007c23 */ /* 0x000fe20008010806 */
[----:B------:R-:W-:Y:S01]  /*4b30*/  SHF.R.U32.HI R29, RZ, 0x18, R20 ;  /* 0x00000018ff1d7819 */ /* 0x000fe20000011614 */
[----:B------:R1:W-:Y:S01]  /*4b40*/  MUFU.EX2 R225, R17 ;  /* 0x0000001100e17308 */ /* 0x0003e20000000800 */
[----:B------:R-:W-:-:S02]  /*4b50*/  LOP3.LUT R27, R22, 0xff, RZ, 0xc0, !PT ;  /* 0x000000ff161b7812 */ /* 0x000fc400078ec0ff */
[----:B------:R-:W-:-:S05]  /*4b60*/  LOP3.LUT R25, R25, 0xff, RZ, 0xc0, !PT ;  /* 0x000000ff19197812 */ /* 0x000fca00078ec0ff */
[----:B------:R2:W3:Y:S08]  /*4b70*/  MUFU.EX2 R223, R16 ;  /* 0x0000001000df7308 */ /* 0x0004f00000000800 */
[----:B------:R4:W-:Y:S01]  /*4b80*/  MUFU.EX2 R224, R0 ;  /* 0x0000000000e07308 */ /* 0x0009e20000000800 */
[----:B-1----:R-:W-:Y:S02]  /*4b90*/  SHF.R.U32.HI R17, RZ, 0x10, R14 ;  /* 0x00000010ff117819 */ /* 0x002fe4000001160e */
[----:B------:R-:W-:-:S02]  /*4ba0*/  LOP3.LUT R14, R13, 0xffff, RZ, 0xc0, !PT ;  /* 0x0000ffff0d0e7812 */ /* 0x000fc400078ec0ff */
[----:B------:R-:W-:Y:S02]  /*4bb0*/  LOP3.LUT R18, R17, 0xff, RZ, 0xc0, !PT ;  /* 0x000000ff11127812 */ /* 0x000fe400078ec0ff */
[----:B------:R-:W-:Y:S01]  /*4bc0*/  LOP3.LUT R17, R13, 0xff, RZ, 0xc0, !PT ;  /* 0x000000ff0d117812 */ /* 0x000fe200078ec0ff */
[----:B------:R-:W-:Y:S01]  /*4bd0*/  FFMA.FTZ R13, R80, UR19, -R8 ;  /* 0x00000013500d7c23 */ /* 0x000fe20008010808 */
[----:B--2---:R-:W-:Y:S01]  /*4be0*/  SHF.R.U32.HI R16, RZ, 0x8, R14 ;  /* 0x00000008ff107819 */ /* 0x004fe2000001160e */
[----:B------:R-:W-:Y:S01]  /*4bf0*/  FFMA.FTZ R14, R54, UR19, -R6 ;  /* 0x00000013360e7c23 */ /* 0x000fe20008010806 */
[----:B------:R-:W-:Y:S01]  /*4c00*/  PRMT R19, R18, 0x5410, R19 ;  /* 0x0000541012137816 */ /* 0x000fe20000000013 */
[----:B------:R1:W-:Y:S01]  /*4c10*/  MUFU.EX2 R226, R13 ;  /* 0x0000000d00e27308 */ /* 0x0003e20000000800 */
[----:B------:R-:W-:Y:S01]  /*4c20*/  PRMT R16, R17, 0x5410, R16 ;  /* 0x0000541011107816 */ /* 0x000fe20000000010 */
[----:B------:R-:W-:Y:S01]  /*4c30*/  LDSM.16.MT88.4 R52, [R179+0x6800] ;  /* 0x00680000b334783b */ /* 0x000fe20000004200 */
[----:B---3--:R-:W-:Y:S01]  /*4c40*/  F2FP.F16.F32.PACK_AB R17, R223, R225 ;  /* 0x000000e1df11723e */ /* 0x008fe200000000ff */
[----:B----4-:R-:W-:-:S04]  /*4c50*/  FMUL.FTZ R0, R96, UR19 ;  /* 0x0000001360007c20 */ /* 0x010fc80008410000 */
[----:B------:R2:W3:Y:S01]  /*4c60*/  MUFU.EX2 R222, R14 ;  /* 0x0000000e00de7308 */ /* 0x0004e20000000800 */
[----:B------:R-:W-:-:S05]  /*4c70*/  FSEL R0, R0, RZ, P0 ;  /* 0x000000ff00007208 */ /* 0x000fca0000000000 */
[----:B------:R-:W-:Y:S01]  /*4c80*/  FFMA.FTZ R4, R95, UR19, -R0 ;  /* 0x000000135f047c23 */ /* 0x000fe20008010800 */
[----:B-1----:R-:W-:-:S03]  /*4c90*/  F2FP.F16.F32.PACK_AB R13, R228, R227 ;  /* 0x000000e3e40d723e */ /* 0x002fc600000000ff */
[----:B------:R1:W-:Y:S01]  /*4ca0*/  MUFU.EX2 R221, R4 ;  /* 0x0000000400dd7308 */ /* 0x0003e20000000800 */
[----:B--2---:R-:W-:Y:S02]  /*4cb0*/  LOP3.LUT R14, R5, 0xff, RZ, 0xc0, !PT ;  /* 0x000000ff050e7812 */ /* 0x004fe400078ec0ff */
[----:B------:R-:W-:Y:S01]  /*4cc0*/  HSET2.LE.AND R5, R23, R198, PT ;  /* 0x000000c617057233 */ /* 0x000fe20003803000 */
[----:B------:R-:W-:Y:S01]  /*4cd0*/  FFMA.FTZ R23, R119, UR19, -R0 ;  /* 0x0000001377177c23 */ /* 0x000fe20008010800 */
[----:B------:R-:W-:-:S03]  /*4ce0*/  PRMT R14, R14, 0x5410, R15 ;  /* 0x000054100e0e7816 */ /* 0x000fc6000000000f */
[----:B------:R-:W-:Y:S01]  /*4cf0*/  LOP3.LUT R18, R5, R13, RZ, 0xc0, !PT ;  /* 0x0000000d05127212 */ /* 0x000fe200078ec0ff */
[----:B------:R2:W-:Y:S01]  /*4d00*/  MUFU.EX2 R219, R23 ;  /* 0x0000001700db7308 */ /* 0x0005e20000000800 */
[--C-:B------:R-:W-:Y:S01]  /*4d10*/  HSET2.LE.AND R13, R16, R198.reuse, PT ;  /* 0x000000c6100d7233 */ /* 0x100fe20003803000 */
[----:B------:R-:W-:Y:S01]  /*4d20*/  FFMA.FTZ R16, R118, UR19, -R0 ;  /* 0x0000001376107c23 */ /* 0x000fe20008010800 */
[--C-:B------:R-:W-:Y:S02]  /*4d30*/  HSET2.LE.AND R15, R14, R198.reuse, PT ;  /* 0x000000c60e0f7233 */ /* 0x100fe40003803000 */
[----:B------:R-:W-:Y:S02]  /*4d40*/  F2FP.F16.F32.PACK_AB R14, R229, R230 ;  /* 0x000000e6e50e723e */ /* 0x000fe400000000ff */
[----:B-1----:R-:W-:Y:S01]  /*4d50*/  HSET2.LE.AND R4, R19, R198, PT ;  /* 0x000000c613047233 */ /* 0x002fe20003803000 */
[----:B------:R1:W4:Y:S01]  /*4d60*/  MUFU.EX2 R220, R16 ;  /* 0x0000001000dc7308 */ /* 0x0003220000000800 */
[----:B------:R-:W-:-:S02]  /*4d70*/  LOP3.LUT R17, R15, R17, RZ, 0xc0, !PT ;  /* 0x000000110f117212 */ /* 0x000fc400078ec0ff */
[----:B---3--:R-:W-:-:S04]  /*4d80*/  F2FP.F16.F32.PACK_AB R5, R224, R222 ;  /* 0x000000dee005723e */ /* 0x008fc800000000ff */
[----:B------:R-:W-:Y:S01]  /*4d90*/  LOP3.LUT R19, R4, R5, RZ, 0xc0, !PT ;  /* 0x0000000504137212 */ /* 0x000fe200078ec0ff */
[----:B------:R-:W-:-:S04]  /*4da0*/  IMAD.WIDE.U32 R4, R24, -0x2daee0ad, RZ ;  /* 0xd2511f5318047825 */ /* 0x000fc800078e00ff */
[----:B--2---:R-:W-:-:S04]  /*4db0*/  FFMA.FTZ R23, R120, UR19, -R0 ;  /* 0x0000001378177c23 */ /* 0x004fc80008010800 */
[----:B------:R2:W3:Y:S01]  /*4dc0*/  MUFU.EX2 R215, R23 ;  /* 0x0000001700d77308 */ /* 0x0004e20000000800 */
[----:B-1----:R-:W-:Y:S01]  /*4dd0*/  LOP3.LUT R16, R13, R14, RZ, 0xc0, !PT ;  /* 0x0000000e0d107212 */ /* 0x002fe200078ec0ff */
[----:B------:R-:W-:Y:S01]  /*4de0*/  IMAD.WIDE.U32 R14, R26, -0x2daee0ad, RZ ;  /* 0xd2511f531a0e7825 */ /* 0x000fe200078e00ff */
[C---:B------:R-:W-:Y:S02]  /*4df0*/  LOP3.LUT R13, R20.reuse, 0xffff, RZ, 0xc0, !PT ;  /* 0x0000ffff140d7812 */ /* 0x040fe400078ec0ff */
[----:B------:R-:W-:Y:S02]  /*4e00*/  LOP3.LUT R26, R20, 0xff, RZ, 0xc0, !PT ;  /* 0x000000ff141a7812 */ /* 0x000fe400078ec0ff */
[----:B------:R-:W-:Y:S01]  /*4e10*/  SHF.R.U32.HI R21, RZ, 0x8, R13 ;  /* 0x00000008ff157819 */ /* 0x000fe2000001160d */
[C---:B------:R-:W-:Y:S01]  /*4e20*/  HMMA.16816.F32 R72, R16.reuse, R36, RZ ;  /* 0x000000241048723c */ /* 0x040fe200000018ff */
[----:B------:R-:W-:Y:S02]  /*4e30*/  LOP3.LUT R20, R22, 0xffff, RZ, 0xc0, !PT ;  /* 0x0000ffff16147812 */ /* 0x000fe400078ec0ff */
[----:B------:R-:W-:Y:S01]  /*4e40*/  PRMT R28, R26, 0x5410, R21 ;  /* 0x000054101a1c7816 */ /* 0x000fe20000000015 */
[----:B------:R-:W-:Y:S01]  /*4e50*/  FFMA.FTZ R21, R85, UR19, -R7 ;  /* 0x0000001355157c23 */ /* 0x000fe20008010807 */
[----:B------:R-:W-:Y:S01]  /*4e60*/  SHF.R.U32.HI R20, RZ, 0x8, R20 ;  /* 0x00000008ff147819 */ /* 0x000fe20000011614 */
[----:B------:R-:W-:Y:S01]  /*4e70*/  HMMA.16816.F32 R104, R16, R44, RZ ;  /* 0x0000002c1068723c */ /* 0x000fe200000018ff */
[--C-:B--2---:R-:W-:Y:S01]  /*4e80*/  SHF.R.U32.HI R23, RZ, 0x10, R22.reuse ;  /* 0x00000010ff177819 */ /* 0x104fe20000011616 */
[----:B------:R1:W-:Y:S01]  /*4e90*/  MUFU.EX2 R217, R21 ;  /* 0x0000001500d97308 */ /* 0x0003e20000000800 */
[----:B------:R-:W-:-:S02]  /*4ea0*/  SHF.R.U32.HI R26, RZ, 0x18, R22 ;  /* 0x00000018ff1a7819 */ /* 0x000fc40000011616 */
[----:B------:R-:W-:Y:S01]  /*4eb0*/  LOP3.LUT R22, R23, 0xff, RZ, 0xc0, !PT ;  /* 0x000000ff17167812 */ /* 0x000fe200078ec0ff */
[C---:B------:R-:W-:Y:S01]  /*4ec0*/  HMMA.16816.F32 R88, R16.reuse, R40, RZ ;  /* 0x000000281058723c */ /* 0x040fe200000018ff */
[----:B------:R-:W-:Y:S01]  /*4ed0*/  PRMT R20, R27, 0x5410, R20 ;  /* 0x000054101b147816 */ /* 0x000fe20000000014 */
[----:B------:R-:W-:Y:S01]  /*4ee0*/  FFMA.FTZ R27, R100, UR19, -R7 ;  /* 0x00000013641b7c23 */ /* 0x000fe20008010807 */
[----:B------:R-:W-:Y:S02]  /*4ef0*/  PRMT R23, R25, 0x5410, R29 ;  /* 0x0000541019177816 */ /* 0x000fe4000000001d */
[----:B------:R-:W-:Y:S01]  /*4f00*/  PRMT R29, R22, 0x5410, R26 ;  /* 0x00005410161d7816 */ /* 0x000fe2000000001a */
[----:B------:R2:W-:Y:S01]  /*4f10*/  MUFU.EX2 R214, R27 ;  /* 0x0000001b00d67308 */ /* 0x0005e20000000800 */
[--C-:B------:R-:W-:Y:S01]  /*4f20*/  HSET2.LE.AND R22, R28, R198.reuse, PT ;  /* 0x000000c61c167233 */ /* 0x100fe20003803000 */
[----:B------:R-:W-:Y:S01]  /*4f30*/  HMMA.16816.F32 R80, R16, R48, RZ ;  /* 0x000000301050723c */ /* 0x000fe200000018ff */
[----:B------:R-:W-:-:S02]  /*4f40*/  HSET2.LE.AND R25, R20, R198, PT ;  /* 0x000000c614197233 */ /* 0x000fc40003803000 */
[----:B------:R-:W-:Y:S01]  /*4f50*/  F2FP.F16.F32.PACK_AB R20, R236, R238 ;  /* 0x000000eeec14723e */ /* 0x000fe200000000ff */
[----:B-1----:R-:W-:Y:S01]  /*4f60*/  FFMA.FTZ R21, R86, UR19, -R7 ;  /* 0x0000001356157c23 */ /* 0x002fe20008010807 */
[----:B------:R-:W-:Y:S01]  /*4f70*/  F2FP.F16.F32.PACK_AB R26, R245, R249 ;  /* 0x000000f9f51a723e */ /* 0x000fe200000000ff */
[C---:B------:R-:W-:Y:S01]  /*4f80*/  HMMA.16816.F32 R92, R16.reuse, R38, RZ ;  /* 0x00000026105c723c */ /* 0x040fe200000018ff */
[----:B------:R-:W-:Y:S01]  /*4f90*/  HSET2.LE.AND R23, R23, R198, PT ;  /* 0x000000c617177233 */ /* 0x000fe20003803000 */
[----:B------:R1:W-:Y:S01]  /*4fa0*/  MUFU.EX2 R218, R21 ;  /* 0x0000001500da7308 */ /* 0x0003e20000000800 */
[----:B------:R-:W-:Y:S02]  /*4fb0*/  LOP3.LUT R22, R22, R20, RZ, 0xc0, !PT ;  /* 0x0000001416167212 */ /* 0x000fe400078ec0ff */
[----:B------:R-:W-:Y:S01]  /*4fc0*/  LOP3.LUT R20, R25, R26, RZ, 0xc0, !PT ;  /* 0x0000001a19147212 */ /* 0x000fe200078ec0ff */
[----:B------:R-:W-:Y:S01]  /*4fd0*/  FFMA.FTZ R26, R101, UR19, -R6 ;  /* 0x00000013651a7c23 */ /* 0x000fe20008010806 */
[----:B------:R-:W-:Y:S01]  /*4fe0*/  LOP3.LUT R13, R5, UR18, R30, 0x96, !PT ;  /* 0x00000012050d7c12 */ /* 0x000fe2000f8e961e */
[----:B------:R-:W-:Y:S01]  /*4ff0*/  HMMA.16816.F32 R68, R16, R46, RZ ;  /* 0x0000002e1044723c */ /* 0x000fe200000018ff */
[----:B------:R-:W-:Y:S01]  /*5000*/  LOP3.LUT R5, R4, 0xffff, RZ, 0xc0, !PT ;  /* 0x0000ffff04057812 */ /* 0x000fe200078ec0ff */
[----:B------:R5:W-:Y:S01]  /*5010*/  MUFU.EX2 R213, R26 ;  /* 0x0000001a00d57308 */ /* 0x000be20000000800 */
[----:B----4-:R-:W-:-:S02]  /*5020*/  F2FP.F16.F32.PACK_AB R25, R220, R221 ;  /* 0x000000dddc19723e */ /* 0x010fc400000000ff */
[----:B--2---:R-:W-:Y:S01]  /*5030*/  LOP3.LUT R27, R4, 0xff, RZ, 0xc0, !PT ;  /* 0x000000ff041b7812 */ /* 0x004fe200078ec0ff */
[C---:B------:R-:W-:Y:S01]  /*5040*/  HMMA.16816.F32 R100, R16.reuse, R42, RZ ;  /* 0x0000002a1064723c */ /* 0x040fe200000018ff */
[----:B------:R-:W-:Y:S02]  /*5050*/  SHF.R.U32.HI R28, RZ, 0x18, R4 ;  /* 0x00000018ff1c7819 */ /* 0x000fe40000011604 */
[----:B------:R-:W-:Y:S01]  /*5060*/  LOP3.LUT R24, R15, UR18, R32, 0x96, !PT ;  /* 0x000000120f187c12 */ /* 0x000fe2000f8e9620 */
[----:B-1----:R-:W-:Y:S01]  /*5070*/  FFMA.FTZ R21, R87, UR19, -R7 ;  /* 0x0000001357157c23 */ /* 0x002fe20008010807 */
[----:B------:R-:W1:Y:S01]  /*5080*/  LDSM.16.MT88.4 R32, [R177+0x6800] ;  /* 0x00680000b120783b */ /* 0x000e620000004200 */
[----:B------:R-:W-:Y:S02]  /*5090*/  HMMA.16816.F32 R84, R16, R50, RZ ;  /* 0x000000321054723c */ /* 0x000fe400000018ff */
[----:B------:R3:W-:Y:S01]  /*50a0*/  MUFU.EX2 R216, R21 ;  /* 0x0000001500d87308 */ /* 0x0007e20000000800 */
[----:B-----5:R-:W-:Y:S01]  /*50b0*/  SHF.R.U32.HI R26, RZ, 0x8, R5 ;  /* 0x00000008ff1a7819 */ /* 0x020fe20000011605 */
[----:B------:R-:W-:-:S03]  /*50c0*/  FFMA.FTZ R5, R121, UR19, -R6 ;  /* 0x0000001379057c23 */ /* 0x000fc60008010806 */
[----:B------:R-:W-:Y:S02]  /*50d0*/  LOP3.LUT R19, R13, 0xff, RZ, 0xc0, !PT ;  /* 0x000000ff0d137812 */ /* 0x000fe400078ec0ff */
[--C-:B------:R-:W-:Y:S01]  /*50e0*/  SHF.R.U32.HI R17, RZ, 0x10, R13.reuse ;  /* 0x00000010ff117819 */ /* 0x100fe2000001160d */
[----:B------:R2:W4:Y:S01]  /*50f0*/  MUFU.EX2 R211, R5 ;  /* 0x0000000500d37308 */ /* 0x0005220000000800 */
[----:B------:R-:W-:Y:S02]  /*5100*/  SHF.R.U32.HI R16, RZ, 0x18, R13 ;  /* 0x00000018ff107819 */ /* 0x000fe4000001160d */
[----:B------:R-:W-:Y:S02]  /*5110*/  PRMT R26, R27, 0x5410, R26 ;  /* 0x000054101b1a7816 */ /* 0x000fe4000000001a */
[----:B---3--:R-:W-:-:S04]  /*5120*/  F2FP.F16.F32.PACK_AB R21, R215, R219 ;  /* 0x000000dbd715723e */ /* 0x008fc800000000ff */
[----:B------:R-:W-:Y:S02]  /*5130*/  LOP3.LUT R23, R23, R21, RZ, 0xc0, !PT ;  /* 0x0000001517177212 */ /* 0x000fe400078ec0ff */
[----:B------:R-:W-:Y:S01]  /*5140*/  HSET2.LE.AND R21, R29, R198, PT ;  /* 0x000000c61d157233 */ /* 0x000fe20003803000 */
[----:B--2---:R-:W-:-:S04]  /*5150*/  FFMA.FTZ R5, R122, UR19, -R6 ;  /* 0x000000137a057c23 */ /* 0x004fc80008010806 */
[----:B------:R-:W-:Y:S02]  /*5160*/  LOP3.LUT R21, R21, R25, RZ, 0xc0, !PT ;  /* 0x0000001915157212 */ /* 0x000fe400078ec0ff */
[----:B------:R-:W-:Y:S01]  /*5170*/  SHF.R.U32.HI R25, RZ, 0x10, R4 ;  /* 0x00000010ff197819 */ /* 0x000fe20000011604 */
[----:B------:R2:W-:Y:S01]  /*5180*/  MUFU.EX2 R212, R5 ;  /* 0x0000000500d47308 */ /* 0x0005e20000000800 */
[----:B------:R-:W-:Y:S01]  /*5190*/  LOP3.LUT R4, R13, 0xffff, RZ, 0xc0, !PT ;  /* 0x0000ffff0d047812 */ /* 0x000fe200078ec0ff */
[----:B------:R-:W-:Y:S01]  /*51a0*/  FFMA.FTZ R13, R123, UR19, -R6 ;  /* 0x000000137b0d7c23 */ /* 0x000fe20008010806 */
[----:B------:R-:W-:Y:S01]  /*51b0*/  LOP3.LUT R18, R25, 0xff, RZ, 0xc0, !PT ;  /* 0x000000ff19127812 */ /* 0x000fe200078ec0ff */
[----:B------:R-:W-:Y:S01]  /*51c0*/  HMMA.16816.F32 R76, R20, R36, RZ ;  /* 0x00000024144c723c */ /* 0x000fe200000018ff */
[----:B----4-:R-:W-:-:S03]  /*51d0*/  F2FP.F16.F32.PACK_AB R25, R211, R213 ;  /* 0x000000d5d319723e */ /* 0x010fc600000000ff */
[----:B------:R3:W4:Y:S02]  /*51e0*/  MUFU.EX2 R210, R13 ;  /* 0x0000000d00d27308 */ /* 0x0007240000000800 */
[C---:B------:R-:W-:Y:S01]  /*51f0*/  HMMA.16816.F32 R108, R20.reuse, R38, RZ ;  /* 0x00000026146c723c */ /* 0x040fe200000018ff */
[----:B------:R-:W-:Y:S05]  /*5200*/  LDSM.16.MT88.4 R36, [R180+0x6800] ;  /* 0x00680000b424783b */ /* 0x000fea0000004200 */
[----:B------:R-:W-:Y:S01]  /*5210*/  HMMA.16816.F32 R64, R20, R44, RZ ;  /* 0x0000002c1440723c */ /* 0x000fe200000018ff */
[----:B--2---:R-:W-:Y:S02]  /*5220*/  SHF.R.U32.HI R5, RZ, 0x8, R4 ;  /* 0x00000008ff057819 */ /* 0x004fe40000011604 */
[----:B------:R-:W-:-:S02]  /*5230*/  LOP3.LUT R4, R17, 0xff, RZ, 0xc0, !PT ;  /* 0x000000ff11047812 */ /* 0x000fc400078ec0ff */
[----:B------:R-:W-:Y:S01]  /*5240*/  PRMT R19, R19, 0x5410, R5 ;  /* 0x0000541013137816 */ /* 0x000fe20000000005 */
[C---:B------:R-:W-:Y:S01]  /*5250*/  HMMA.16816.F32 R112, R20.reuse, R46, RZ ;  /* 0x0000002e1470723c */ /* 0x040fe200000018ff */
[----:B------:R-:W-:Y:S01]  /*5260*/  PRMT R16, R4, 0x5410, R16 ;  /* 0x0000541004107816 */ /* 0x000fe20000000010 */
[----:B------:R-:W2:Y:S01]  /*5270*/  LDSM.16.MT88.4 R44, [R178+0x6800] ;  /* 0x00680000b22c783b */ /* 0x000ea20000004200 */
[--C-:B------:R-:W-:Y:S01]  /*5280*/  HSET2.LE.AND R4, R26, R198.reuse, PT ;  /* 0x000000c61a047233 */ /* 0x100fe20003803000 */
[----:B---3--:R-:W-:Y:S01]  /*5290*/  FFMA.FTZ R13, R124, UR19, -R8 ;  /* 0x000000137c0d7c23 */ /* 0x008fe20008010808 */
[----:B------:R-:W-:Y:S01]  /*52a0*/  F2FP.F16.F32.PACK_AB R5, R214, R216 ;  /* 0x000000d8d605723e */ /* 0x000fe200000000ff */
[C---:B------:R-:W-:Y:S01]  /*52b0*/  HMMA.16816.F32 R60, R20.reuse, R40, RZ ;  /* 0x00000028143c723c */ /* 0x040fe200000018ff */
[----:B------:R-:W-:Y:S01]  /*52c0*/  PRMT R17, R18, 0x5410, R28 ;  /* 0x0000541012117816 */ /* 0x000fe2000000001c */
[----:B------:R3:W-:Y:S01]  /*52d0*/  MUFU.EX2 R209, R13 ;  /* 0x0000000d00d17308 */ /* 0x0007e20000000800 */
[----:B------:R-:W-:Y:S01]  /*52e0*/  LOP3.LUT R18, R4, R5, RZ, 0xc0, !PT ;  /* 0x0000000504127212 */ /* 0x000fe200078ec0ff */
[----:B------:R-:W-:Y:S01]  /*52f0*/  FFMA.FTZ R5, R125, UR19, -R8 ;  /* 0x000000137d057c23 */ /* 0x000fe20008010808 */
[----:B------:R-:W-:Y:S01]  /*5300*/  FFMA.FTZ R26, R127, UR19, -R0 ;  /* 0x000000137f1a7c23 */ /* 0x000fe20008010800 */
[--C-:B------:R-:W-:Y:S01]  /*5310*/  HSET2.LE.AND R4, R17, R198.reuse, PT ;  /* 0x000000c611047233 */ /* 0x100fe20003803000 */
[----:B------:R-:W-:Y:S01]  /*5320*/  HMMA.16816.F32 R136, R20, R42, RZ ;  /* 0x0000002a1488723c */ /* 0x000fe200000018ff */
[----:B------:R-:W-:-:S02]  /*5330*/  HSET2.LE.AND R17, R16, R198, PT ;  /* 0x000000c610117233 */ /* 0x000fc40003803000 */
[----:B------:R4:W-:Y:S01]  /*5340*/  MUFU.EX2 R208, R5 ;  /* 0x0000000500d07308 */ /* 0x0009e20000000800 */
[----:B------:R-:W-:Y:S02]  /*5350*/  F2FP.F16.F32.PACK_AB R16, R218, R217 ;  /* 0x000000d9da10723e */ /* 0x000fe400000000ff */
[----:B------:R-:W-:Y:S01]  /*5360*/  HMMA.16816.F32 R28, R20, R48, RZ ;  /* 0x00000030141c723c */ /* 0x000fe200000018ff */
[----:B------:R-:W-:Y:S01]  /*5370*/  LOP3.LUT R17, R17, R25, RZ, 0xc0, !PT ;  /* 0x0000001911117212 */ /* 0x000fe200078ec0ff */
[----:B------:R-:W-:-:S03]  /*5380*/  IMAD.WIDE.U32 R42, R117, -0x326172a9, RZ ;  /* 0xcd9e8d57752a7825 */ /* 0x000fc600078e00ff */
[----:B------:R-:W-:Y:S01]  /*5390*/  MUFU.EX2 R207, R26 ;  /* 0x0000001a00cf7308 */ /* 0x000fe20000000800 */
[----:B---3--:R-:W-:Y:S01]  /*53a0*/  HSET2.LE.AND R13, R19, R198, PT ;  /* 0x000000c6130d7233 */ /* 0x008fe20003803000 */
[----:B------:R-:W-:Y:S04]  /*53b0*/  HMMA.16816.F32 R120, R20, R50, RZ ;  /* 0x000000321478723c */ /* 0x000fe800000018ff */
[----:B------:R-:W-:Y:S02]  /*53c0*/  LOP3.LUT R16, R13, R16, RZ, 0xc0, !PT ;  /* 0x000000100d107212 */ /* 0x000fe400078ec0ff */
[----:B----4-:R-:W-:Y:S01]  /*53d0*/  F2FP.F16.F32.PACK_AB R5, R210, R212 ;  /* 0x000000d4d205723e */ /* 0x010fe200000000ff */
[----:B------:R-:W-:Y:S01]  /*53e0*/  IMAD.WIDE.U32 R50, R57, -0x326172a9, RZ ;  /* 0xcd9e8d5739327825 */ /* 0x000fe200078e00ff */
[----:B------:R-:W-:-:S02]  /*53f0*/  LOP3.LUT R20, R14, 0xff, RZ, 0xc0, !PT ;  /* 0x000000ff0e147812 */ /* 0x000fc400078ec0ff */
[----:B------:R-:W-:Y:S01]  /*5400*/  LOP3.LUT R19, R4, R5, RZ, 0xc0, !PT ;  /* 0x0000000504137212 */ /* 0x000fe200078ec0ff */
[----:B------:R-:W-:Y:S01]  /*5410*/  FFMA.FTZ R5, R131, UR19, -R0 ;  /* 0x0000001383057c23 */ /* 0x000fe20008010800 */
[----:B------:R-:W-:Y:S02]  /*5420*/  LOP3.LUT R4, R14, 0xffff, RZ, 0xc0, !PT ;  /* 0x0000ffff0e047812 */ /* 0x000fe400078ec0ff */
[----:B------:R-:W-:Y:S01]  /*5430*/  SHF.R.U32.HI R15, RZ, 0x10, R14 ;  /* 0x00000010ff0f7819 */ /* 0x000fe2000001160e */
[----:B------:R3:W4:Y:S01]  /*5440*/  MUFU.EX2 R206, R5 ;  /* 0x0000000500ce7308 */ /* 0x0007220000000800 */
[----:B------:R-:W-:Y:S01]  /*5450*/  SHF.R.U32.HI R13, RZ, 0x8, R4 ;  /* 0x00000008ff0d7819 */ /* 0x000fe20000011604 */
[----:B-1----:R-:W-:Y:S01]  /*5460*/  HMMA.16816.F32 R132, R16, R32, R72 ;  /* 0x000000201084723c */ /* 0x002fe20000001848 */
[----:B------:R-:W-:Y:S02]  /*5470*/  LOP3.LUT R4, R24, 0xffff, RZ, 0xc0, !PT ;  /* 0x0000ffff18047812 */ /* 0x000fe400078ec0ff */
[----:B------:R-:W-:-:S02]  /*5480*/  SHF.R.U32.HI R21, RZ, 0x18, R14 ;  /* 0x00000018ff157819 */ /* 0x000fc4000001160e */
[----:B------:R-:W-:Y:S01]  /*5490*/  LOP3.LUT R14, R15, 0xff, RZ, 0xc0, !PT ;  /* 0x000000ff0f0e7812 */ /* 0x000fe200078ec0ff */
[C---:B--2---:R-:W-:Y:S01]  /*54a0*/  HMMA.16816.F32 R88, R16.reuse, R44, R88 ;  /* 0x0000002c1058723c */ /* 0x044fe20000001858 */
[----:B------:R-:W-:Y:S02]  /*54b0*/  LOP3.LUT R15, R24, 0xff, RZ, 0xc0, !PT ;  /* 0x000000ff180f7812 */ /* 0x000fe400078ec0ff */
[----:B------:R-:W-:Y:S02]  /*54c0*/  SHF.R.U32.HI R4, RZ, 0x8, R4 ;  /* 0x00000008ff047819 */ /* 0x000fe40000011604 */
[----:B------:R-:W-:Y:S01]  /*54d0*/  PRMT R20, R20, 0x5410, R13 ;  /* 0x0000541014147816 */ /* 0x000fe2000000000d */
[----:B------:R-:W-:Y:S01]  /*54e0*/  HMMA.16816.F32 R80, R16, R52, R80 ;  /* 0x000000341050723c */ /* 0x000fe20000001850 */
[----:B------:R-:W-:Y:S01]  /*54f0*/  PRMT R23, R15, 0x5410, R4 ;  /* 0x000054100f177816 */ /* 0x000fe20000000004 */
[----:B---3--:R-:W-:Y:S01]  /*5500*/  FFMA.FTZ R5, R126, UR19, -R0 ;  /* 0x000000137e057c23 */ /* 0x008fe20008010800 */
[----:B------:R-:W-:-:S02]  /*5510*/  SHF.R.U32.HI R4, RZ, 0x10, R24 ;  /* 0x00000010ff047819 */ /* 0x000fc40000011618 */
[----:B------:R-:W-:Y:S01]  /*5520*/  SHF.R.U32.HI R15, RZ, 0x18, R24 ;  /* 0x00000018ff0f7819 */ /* 0x000fe20000011618 */
[----:B------:R1:W-:Y:S01]  /*5530*/  MUFU.EX2 R205, R5 ;  /* 0x0000000500cd7308 */ /* 0x0003e20000000800 */
[----:B------:R-:W-:Y:S01]  /*5540*/  LOP3.LUT R13, R4, 0xff, RZ, 0xc0, !PT ;  /* 0x000000ff040d7812 */ /* 0x000fe200078ec0ff */
[----:B------:R-:W-:Y:S01]  /*5550*/  IMAD.WIDE.U32 R24, R144, -0x326172a9, RZ ;  /* 0xcd9e8d5790187825 */ /* 0x000fe200078e00ff */
[--C-:B------:R-:W-:Y:S01]  /*5560*/  HSET2.LE.AND R4, R20, R198.reuse, PT ;  /* 0x000000c614047233 */ /* 0x100fe20003803000 */
[C---:B------:R-:W-:Y:S01]  /*5570*/  HMMA.16816.F32 R124, R16.reuse, R36, R104 ;  /* 0x00000024107c723c */ /* 0x040fe20000001868 */
[----:B------:R-:W-:Y:S01]  /*5580*/  PRMT R21, R14, 0x5410, R21 ;  /* 0x000054100e157816 */ /* 0x000fe20000000015 */
[----:B------:R-:W-:Y:S01]  /*5590*/  FFMA.FTZ R14, R128, UR19, -R8 ;  /* 0x00000013800e7c23 */ /* 0x000fe20008010808 */
[----:B------:R-:W-:Y:S02]  /*55a0*/  PRMT R15, R13, 0x5410, R15 ;  /* 0x000054100d0f7816 */ /* 0x000fe4000000000f */
[--C-:B------:R-:W-:Y:S01]  /*55b0*/  HSET2.LE.AND R13, R23, R198.reuse, PT ;  /* 0x000000c6170d7233 */ /* 0x100fe20003803000 */
[----:B------:R2:W-:Y:S01]  /*55c0*/  MUFU.EX2 R203, R14 ;  /* 0x0000000e00cb7308 */ /* 0x0005e20000000800 */
[----:B------:R-:W-:Y:S01]  /*55d0*/  HMMA.16816.F32 R92, R16, R34, R92 ;  /* 0x00000022105c723c */ /* 0x000fe2000000185c */
[----:B------:R-:W-:Y:S01]  /*55e0*/  HSET2.LE.AND R15, R15, R198, PT ;  /* 0x000000c60f0f7233 */ /* 0x000fe20003803000 */
[----:B-1----:R-:W-:-:S04]  /*55f0*/  FFMA.FTZ R5, R130, UR19, -R0 ;  /* 0x0000001382057c23 */ /* 0x002fc80008010800 */
[C---:B------:R-:W-:Y:S01]  /*5600*/  HMMA.16816.F32 R100, R16.reuse, R46, R100 ;  /* 0x0000002e1064723c */ /* 0x040fe20000001864 */
[----:B------:R1:W3:Y:S05]  /*5610*/  MUFU.EX2 R204, R5 ;  /* 0x0000000500cc7308 */ /* 0x0002ea0000000800 */
[----:B------:R-:W-:Y:S01]  /*5620*/  HMMA.16816.F32 R84, R16, R54, R84 ;  /* 0x000000361054723c */ /* 0x000fe20000001854 */
[----:B--2---:R-:W-:-:S04]  /*5630*/  F2FP.F16.F32.PACK_AB R14, R237, R231 ;  /* 0x000000e7ed0e723e */ /* 0x004fc800000000ff */
[----:B------:R-:W-:Y:S02]  /*5640*/  LOP3.LUT R20, R13, R14, RZ, 0xc0, !PT ;  /* 0x0000000e0d147212 */ /* 0x000fe400078ec0ff */
[----:B-1----:R-:W-:-:S04]  /*5650*/  F2FP.F16.F32.PACK_AB R5, R226, R239 ;  /* 0x000000efe205723e */ /* 0x002fc800000000ff */
[----:B------:R-:W-:Y:S01]  /*5660*/  LOP3.LUT R22, R4, R5, RZ, 0xc0, !PT ;  /* 0x0000000504167212 */ /* 0x000fe200078ec0ff */
[----:B------:R-:W-:Y:S01]  /*5670*/  FFMA.FTZ R5, R129, UR19, -R8 ;  /* 0x0000001381057c23 */ /* 0x000fe20008010808 */
[----:B------:R-:W-:Y:S01]  /*5680*/  HSET2.LE.AND R4, R21, R198, PT ;  /* 0x000000c615047233 */ /* 0x000fe20003803000 */
[----:B------:R-:W-:Y:S01]  /*5690*/  HMMA.16816.F32 R128, R16, R38, R68 ;  /* 0x000000261080723c */ /* 0x000fe20000001844 */
[----:B----4-:R-:W-:Y:S01]  /*56a0*/  F2FP.F16.F32.PACK_AB R21, R206, R207 ;  /* 0x000000cfce15723e */ /* 0x010fe200000000ff */
[----:B------:R3:W-:Y:S03]  /*56b0*/  MUFU.EX2 R202, R5 ;  /* 0x0000000500ca7308 */ /* 0x0007e60000000800 */
[----:B------:R-:W-:Y:S01]  /*56c0*/  LOP3.LUT R21, R15, R21, RZ, 0xc0, !PT ;  /* 0x000000150f157212 */ /* 0x000fe200078ec0ff */
[----:B------:R-:W-:Y:S01]  /*56d0*/  IMAD.WIDE.U32 R14, R59, -0x326172a9, RZ ;  /* 0xcd9e8d573b0e7825 */ /* 0x000fe200078e00ff */
[----:B------:R-:W-:-:S02]  /*56e0*/  LOP3.LUT R17, R25, UR12, R58, 0x96, !PT ;  /* 0x0000000c19117c12 */ /* 0x000fc4000f8e963a */
[----:B------:R-:W-:Y:S01]  /*56f0*/  LOP3.LUT R13, R51, UR10, R14, 0x96, !PT ;  /* 0x0000000a330d7c12 */ /* 0x000fe2000f8e960e */
[----:B------:R-:W-:-:S04]  /*5700*/  FFMA.FTZ R14, R142, UR19, -R7 ;  /* 0x000000138e0e7c23 */ /* 0x000fc80008010807 */
[----:B------:R-:W-:Y:S01]  /*5710*/  IMAD.WIDE.U32 R48, R13, -0x2daee0ad, RZ ;  /* 0xd2511f530d307825 */ /* 0x000fe200078e00ff */
[----:B------:R-:W-:Y:S01]  /*5720*/  LOP3.LUT R13, R43, UR10, R24, 0x96, !PT ;  /* 0x0000000a2b0d7c12 */ /* 0x000fe2000f8e9618 */
[----:B------:R-:W-:Y:S01]  /*5730*/  MUFU.EX2 R199, R14 ;  /* 0x0000000e00c77308 */ /* 0x000fe20000000800 */
[----:B---3--:R-:W-:-:S03]  /*5740*/  F2FP.F16.F32.PACK_AB R5, R204, R205 ;  /* 0x000000cdcc05723e */ /* 0x008fc600000000ff */
[----:B------:R-:W-:Y:S01]  /*5750*/  IMAD.WIDE.U32 R40, R13, -0x2daee0ad, RZ ;  /* 0xd2511f530d287825 */ /* 0x000fe200078e00ff */
[----:B------:R-:W-:-:S03]  /*5760*/  LOP3.LUT R23, R4, R5, RZ, 0xc0, !PT ;  /* 0x0000000504177212 */ /* 0x000fc600078ec0ff */
[--C-:B------:R-:W-:Y:S01]  /*5770*/  FFMA.FTZ R4, R140, UR19, -R7.reuse ;  /* 0x000000138c047c23 */ /* 0x100fe20008010807 */
[----:B------:R-:W-:-:S03]  /*5780*/  FFMA.FTZ R5, R141, UR19, -R7 ;  /* 0x000000138d057c23 */ /* 0x000fc60008010807 */
[----:B------:R1:W-:Y:S01]  /*5790*/  MUFU.EX2 R201, R4 ;  /* 0x0000000400c97308 */ /* 0x0003e20000000800 */
[C---:B------:R-:W-:Y:S07]  /*57a0*/  HMMA.16816.F32 R148, R20.reuse, R44, R60 ;  /* 0x0000002c1494723c */ /* 0x040fee000000183c */
[----:B------:R2:W-:Y:S01]  /*57b0*/  MUFU.EX2 R200, R5 ;  /* 0x0000000500c87308 */ /* 0x0005e20000000800 */
[C---:B------:R-:W-:Y:S06]  /*57c0*/  HMMA.16816.F32 R72, R20.reuse, R36, R64 ;  /* 0x000000241448723c */ /* 0x040fec0000001840 */
[----:B------:R-:W-:Y:S01]  /*57d0*/  HMMA.16816.F32 R152, R20, R52, R28 ;  /* 0x000000341498723c */ /* 0x000fe2000000181c */
[----:B------:R-:W-:Y:S01]  /*57e0*/  LDSM.16.MT88.4 R28, [R180+0x7000] ;  /* 0x00700000b41c783b */ /* 0x000fe20000004200 */
[----:B-1----:R-:W-:Y:S01]  /*57f0*/  LOP3.LUT R4, R15, UR12, R56, 0x96, !PT ;  /* 0x0000000c0f047c12 */ /* 0x002fe2000f8e9638 */
[----:B------:R-:W-:-:S02]  /*5800*/  IMAD.WIDE.U32 R14, R17, -0x2daee0ad, RZ ;  /* 0xd2511f53110e7825 */ /* 0x000fc400078e00ff */
[----:B------:R-:W-:Y:S01]  /*5810*/  LDSM.16.MT88.4 R56, [R179+0x7000] ;  /* 0x00700000b338783b */ /* 0x000fe20000004200 */
[----:B------:R-:W-:Y:S01]  /*5820*/  HMMA.16816.F32 R76, R20, R32, R76 ;  /* 0x00000020144c723c */ /* 0x000fe2000000184c */
[----:B------:R-:W-:Y:S01]  /*5830*/  LOP3.LUT R25, R41, UR5, R14, 0x96, !PT ;  /* 0x0000000529197c12 */ /* 0x000fe2000f8e960e */
[----:B------:R-:W-:Y:S01]  /*5840*/  FFMA.FTZ R14, R146, UR19, -R6 ;  /* 0x00000013920e7c23 */ /* 0x000fe20008010806 */
[----:B--2---:R-:W-:Y:S01]  /*5850*/  IMAD.WIDE.U32 R4, R4, -0x2daee0ad, RZ ;  /* 0xd2511f5304047825 */ /* 0x004fe200078e00ff */
[----:B------:R-:W-:-:S03]  /*5860*/  LOP3.LUT R24, R15, UR9, R116, 0x96, !PT ;  /* 0x000000090f187c12 */ /* 0x000fc6000f8e9674 */
[----:B------:R-:W-:Y:S01]  /*5870*/  FFMA.FTZ R15, R145, UR19, -R6 ;  /* 0x00000013910f7c23 */ /* 0x000fe20008010806 */
[----:B------:R-:W-:Y:S01]  /*5880*/  MUFU.EX2 R195, R14 ;  /* 0x0000000e00c37308 */ /* 0x000fe20000000800 */
[C---:B------:R-:W-:Y:S01]  /*5890*/  HMMA.16816.F32 R68, R20.reuse, R34, R108 ;  /* 0x000000221444723c */ /* 0x040fe2000000186c */
[----:B------:R-:W-:Y:S01]  /*58a0*/  LOP3.LUT R16, R5, UR9, R98, 0x96, !PT ;  /* 0x0000000905107c12 */ /* 0x000fe2000f8e9662 */
[----:B------:R-:W-:Y:S01]  /*58b0*/  FFMA.FTZ R5, R143, UR19, -R7 ;  /* 0x000000138f057c23 */ /* 0x000fe20008010807 */
[----:B------:R-:W-:Y:S01]  /*58c0*/  LOP3.LUT R4, R49, UR5, R4, 0x96, !PT ;  /* 0x0000000531047c12 */ /* 0x000fe2000f8e9604 */
[----:B------:R-:W-:Y:S01]  /*58d0*/  IMAD.WIDE.U32 R26, R24, -0x326172a9, RZ ;  /* 0xcd9e8d57181a7825 */ /* 0x000fe200078e00ff */
[----:B------:R-:W1:Y:S01]  /*58e0*/  LDSM.16.MT88.4 R32, [R177+0x7000] ;  /* 0x00700000b120783b */ /* 0x000e620000004200 */
[C---:B------:R-:W-:Y:S01]  /*58f0*/  HMMA.16816.F32 R60, R20.reuse, R38, R112 ;  /* 0x00000026143c723c */ /* 0x040fe20000001870 */
[----:B------:R2:W3:Y:S01]  /*5900*/  MUFU.EX2 R197, R5 ;  /* 0x0000000500c57308 */ /* 0x0004e20000000800 */
[----:B------:R-:W-:Y:S01]  /*5910*/  IMAD.WIDE.U32 R44, R16, -0x326172a9, RZ ;  /* 0xcd9e8d57102c7825 */ /* 0x000fe200078e00ff */
[----:B------:R-:W4:Y:S03]  /*5920*/  LDSM.16.MT88.4 R36, [R178+0x7000] ;  /* 0x00700000b224783b */ /* 0x000f260000004200 */
[----:B------:R-:W-:Y:S01]  /*5930*/  FFMA.FTZ R24, R164, UR19, -R0 ;  /* 0x00000013a4187c23 */ /* 0x000fe20008010800 */
[C---:B------:R-:W-:Y:S01]  /*5940*/  HMMA.16816.F32 R64, R20.reuse, R46, R136 ;  /* 0x0000002e1440723c */ /* 0x040fe20000001888 */
[----:B------:R-:W5:Y:S01]  /*5950*/  LDSM.16.MT88.4 R112, [R177+0x7800] ;  /* 0x00780000b170783b */ /* 0x000f620000004200 */
[----:B------:R3:W-:Y:S04]  /*5960*/  MUFU.EX2 R196, R15 ;  /* 0x0000000f00c47308 */ /* 0x0007e80000000800 */
[----:B------:R-:W-:Y:S04]  /*5970*/  HMMA.16816.F32 R52, R20, R54, R120 ;  /* 0x000000361434723c */ /* 0x000fe80000001878 */
[----:B------:R-:W-:Y:S01]  /*5980*/  MUFU.EX2 R51, R24 ;  /* 0x0000001800337308 */ /* 0x000fe20000000800 */
[----:B--2---:R-:W-:-:S03]  /*5990*/  IMAD.WIDE.U32 R4, R4, -0x326172a9, RZ ;  /* 0xcd9e8d5704047825 */ /* 0x004fc600078e00ff */
[C---:B------:R-:W-:Y:S02]  /*59a0*/  LOP3.LUT R13, R4.reuse, 0xffff, RZ, 0xc0, !PT ;  /* 0x0000ffff040d7812 */ /* 0x040fe400078ec0ff */
[----:B------:R-:W-:Y:S02]  /*59b0*/  LOP3.LUT R16, R4, 0xff, RZ, 0xc0, !PT ;  /* 0x000000ff04107812 */ /* 0x000fe400078ec0ff */
[----:B------:R-:W-:Y:S02]  /*59c0*/  SHF.R.U32.HI R14, RZ, 0x8, R13 ;  /* 0x00000008ff0e7819 */ /* 0x000fe4000001160d */
[----:B------:R-:W-:Y:S02]  /*59d0*/  SHF.R.U32.HI R13, RZ, 0x10, R4 ;  /* 0x00000010ff0d7819 */ /* 0x000fe40000011604 */
[----:B------:R-:W-:Y:S02]  /*59e0*/  PRMT R19, R16, 0x5410, R14 ;  /* 0x0000541010137816 */ /* 0x000fe4000000000e */
[----:B------:R-:W-:Y:S01]  /*59f0*/  LOP3.LUT R16, R13, 0xff, RZ, 0xc0, !PT ;  /* 0x000000ff0d107812 */ /* 0x000fe200078ec0ff */
[----:B------:R-:W-:Y:S01]  /*5a00*/  FFMA.FTZ R13, R147, UR19, -R6 ;  /* 0x00000013930d7c23 */ /* 0x000fe20008010806 */
[----:B------:R-:W-:-:S02]  /*5a10*/  LOP3.LUT R5, R5, UR17, R44, 0x96, !PT ;  /* 0x0000001105057c12 */ /* 0x000fc4000f8e962c */
[----:B------:R-:W-:Y:S01]  /*5a20*/  SHF.R.U32.HI R18, RZ, 0x18, R4 ;  /* 0x00000018ff127819 */ /* 0x000fe20000011604 */
[----:B------:R2:W1:Y:S01]  /*5a30*/  MUFU.EX2 R194, R13 ;  /* 0x0000000d00c27308 */ /* 0x0004620000000800 */
[C---:B------:R-:W-:Y:S02]  /*5a40*/  LOP3.LUT R4, R5.reuse, 0xffff, RZ, 0xc0, !PT ;  /* 0x0000ffff05047812 */ /* 0x040fe400078ec0ff */
[--C-:B------:R-:W-:Y:S02]  /*5a50*/  SHF.R.U32.HI R14, RZ, 0x10, R5.reuse ;  /* 0x00000010ff0e7819 */ /* 0x100fe40000011605 */
[----:B------:R-:W-:Y:S02]  /*5a60*/  LOP3.LUT R17, R5, 0xff, RZ, 0xc0, !PT ;  /* 0x000000ff05117812 */ /* 0x000fe400078ec0ff */
[----:B---3--:R-:W-:Y:S02]  /*5a70*/  SHF.R.U32.HI R15, RZ, 0x8, R4 ;  /* 0x00000008ff0f7819 */ /* 0x008fe40000011604 */
[----:B------:R-:W-:-:S02]  /*5a80*/  SHF.R.U32.HI R5, RZ, 0x18, R5 ;  /* 0x00000018ff057819 */ /* 0x000fc40000011605 */
[----:B------:R-:W-:Y:S01]  /*5a90*/  LOP3.LUT R4, R14, 0xff, RZ, 0xc0, !PT ;  /* 0x000000ff0e047812 */ /* 0x000fe200078ec0ff */
[----:B------:R-:W-:Y:S01]  /*5aa0*/  FFMA.FTZ R14, R158, UR19, -R8 ;  /* 0x000000139e0e7c23 */ /* 0x000fe20008010808 */
[----:B------:R-:W-:Y:S02]  /*5ab0*/  PRMT R17, R17, 0x5410, R15 ;  /* 0x0000541011117816 */ /* 0x000fe4000000000f */
[----:B------:R-:W-:Y:S01]  /*5ac0*/  PRMT R16, R16, 0x5410, R18 ;  /* 0x0000541010107816 */ /* 0x000fe20000000012 */
[----:B------:R1:W-:Y:S01]  /*5ad0*/  MUFU.EX2 R99, R14 ;  /* 0x0000000e00637308 */ /* 0x0003e20000000800 */
[----:B--2---:R-:W-:Y:S01]  /*5ae0*/  FFMA.FTZ R13, R159, UR19, -R6 ;  /* 0x000000139f0d7c23 */ /* 0x004fe20008010806 */
[----:B------:R-:W-:Y:S02]  /*5af0*/  PRMT R15, R4, 0x5410, R5 ;  /* 0x00005410040f7816 */ /* 0x000fe40000000005 */
[----:B------:R-:W-:Y:S02]  /*5b00*/  HSET2.LE.AND R4, R19, R198, PT ;  /* 0x000000c613047233 */ /* 0x000fe40003803000 */
[----:B------:R-:W-:-:S02]  /*5b10*/  F2FP.F16.F32.PACK_AB R5, R197, R199 ;  /* 0x000000c7c505723e */ /* 0x000fc400000000ff */
[----:B------:R2:W3:Y:S01]  /*5b20*/  MUFU.EX2 R159, R13 ;  /* 0x0000000d009f7308 */ /* 0x0004e20000000800 */
[----:B------:R-:W-:Y:S02]  /*5b30*/  HSET2.LE.AND R15, R15, R198, PT ;  /* 0x000000c60f0f7233 */ /* 0x000fe40003803000 */
[----:B------:R-:W-:Y:S01]  /*5b40*/  LOP3.LUT R18, R4, R5, RZ, 0xc0, !PT ;  /* 0x0000000504127212 */ /* 0x000fe200078ec0ff */
[----:B------:R-:W-:-:S04]  /*5b50*/  FFMA.FTZ R4, R157, UR19, -R8 ;  /* 0x000000139d047c23 */ /* 0x000fc80008010808 */
[----:B------:R4:W-:Y:S01]  /*5b60*/  MUFU.EX2 R98, R4 ;  /* 0x0000000400627308 */ /* 0x0009e20000000800 */
[----:B-1----:R-:W-:Y:S02]  /*5b70*/  F2FP.F16.F32.PACK_AB R14, R194, R196 ;  /* 0x000000c4c20e723e */ /* 0x002fe400000000ff */
[----:B--2---:R-:W-:-:S05]  /*5b80*/  HSET2.LE.AND R13, R16, R198, PT ;  /* 0x000000c6100d7233 */ /* 0x004fca0003803000 */
[----:B------:R-:W-:Y:S02]  /*5b90*/  LOP3.LUT R19, R13, R14, RZ, 0xc0, !PT ;  /* 0x0000000e0d137212 */ /* 0x000fe400078ec0ff */
[----:B------:R-:W-:Y:S01]  /*5ba0*/  HSET2.LE.AND R13, R17, R198, PT ;  /* 0x000000c6110d7233 */ /* 0x000fe20003803000 */
[----:B----4-:R-:W-:Y:S01]  /*5bb0*/  IMAD.WIDE.U32 R4, R25, -0x326172a9, RZ ;  /* 0xcd9e8d5719047825 */ /* 0x010fe200078e00ff */
[----:B------:R-:W-:Y:S02]  /*5bc0*/  F2FP.F16.F32.PACK_AB R14, R200, R201 ;  /* 0x000000c9c80e723e */ /* 0x000fe400000000ff */
[----:B---3--:R-:W-:Y:S02]  /*5bd0*/  F2FP.F16.F32.PACK_AB R17, R159, R195 ;  /* 0x000000c39f11723e */ /* 0x008fe400000000ff */
[----:B------:R-:W-:Y:S01]  /*5be0*/  LOP3.LUT R16, R13, R14, RZ, 0xc0, !PT ;  /* 0x0000000e0d107212 */ /* 0x000fe200078ec0ff */
[----:B------:R-:W-:Y:S01]  /*5bf0*/  FFMA.FTZ R14, R166, UR19, -R0 ;  /* 0x00000013a60e7c23 */ /* 0x000fe20008010800 */
[----:B------:R-:W-:-:S02]  /*5c00*/  LOP3.LUT R13, R5, UR17, R26, 0x96, !PT ;  /* 0x00000011050d7c12 */ /* 0x000fc4000f8e961a */
[----:B------:R-:W-:Y:S01]  /*5c10*/  LOP3.LUT R5, R4, 0xffff, RZ, 0xc0, !PT ;  /* 0x0000ffff04057812 */ /* 0x000fe200078ec0ff */
[----:B------:R1:W2:Y:S01]  /*5c20*/  MUFU.EX2 R49, R14 ;  /* 0x0000000e00317308 */ /* 0x0002a20000000800 */
[----:B------:R-:W-:Y:S02]  /*5c30*/  LOP3.LUT R17, R15, R17, RZ, 0xc0, !PT ;  /* 0x000000110f117212 */ /* 0x000fe400078ec0ff */
[----:B------:R-:W-:Y:S01]  /*5c40*/  SHF.R.U32.HI R20, RZ, 0x8, R5 ;  /* 0x00000008ff147819 */ /* 0x000fe20000011605 */
[----:B------:R-:W-:Y:S01]  /*5c50*/  FFMA.FTZ R5, R160, UR19, -R0 ;  /* 0x00000013a0057c23 */ /* 0x000fe20008010800 */
[----:B------:R-:W-:Y:S02]  /*5c60*/  LOP3.LUT R22, R4, 0xff, RZ, 0xc0, !PT ;  /* 0x000000ff04167812 */ /* 0x000fe400078ec0ff */
[--C-:B------:R-:W-:Y:S01]  /*5c70*/  SHF.R.U32.HI R15, RZ, 0x10, R4.reuse ;  /* 0x00000010ff0f7819 */ /* 0x100fe20000011604 */
[----:B------:R3:W-:Y:S01]  /*5c80*/  MUFU.EX2 R47, R5 ;  /* 0x00000005002f7308 */ /* 0x0007e20000000800 */
[----:B------:R-:W-:Y:S01]  /*5c90*/  SHF.R.U32.HI R21, RZ, 0x18, R4 ;  /* 0x00000018ff157819 */ /* 0x000fe20000011604 */
[----:B------:R-:W-:Y:S01]  /*5ca0*/  HMMA.16816.F32 R104, R16, R32, R132 ;  /* 0x000000201068723c */ /* 0x000fe20000001884 */
[----:B------:R-:W-:-:S02]  /*5cb0*/  LOP3.LUT R4, R13, 0xffff, RZ, 0xc0, !PT ;  /* 0x0000ffff0d047812 */ /* 0x000fc400078ec0ff */
[----:B------:R-:W-:Y:S02]  /*5cc0*/  LOP3.LUT R15, R15, 0xff, RZ, 0xc0, !PT ;  /* 0x000000ff0f0f7812 */ /* 0x000fe400078ec0ff */
[----:B------:R-:W-:Y:S01]  /*5cd0*/  SHF.R.U32.HI R4, RZ, 0x8, R4 ;  /* 0x00000008ff047819 */ /* 0x000fe20000011604 */
[C---:B------:R-:W-:Y:S01]  /*5ce0*/  HMMA.16816.F32 R132, R16.reuse, R38, R100 ;  /* 0x000000261084723c */ /* 0x040fe20000001864 */
[----:B-1----:R-:W-:Y:S02]  /*5cf0*/  LOP3.LUT R14, R13, 0xff, RZ, 0xc0, !PT ;  /* 0x000000ff0d0e7812 */ /* 0x002fe400078ec0ff */
[----:B------:R-:W-:Y:S01]  /*5d00*/  PRMT R23, R15, 0x5410, R21 ;  /* 0x000054100f177816 */ /* 0x000fe20000000015 */
[----:B------:R-:W-:Y:S01]  /*5d10*/  FFMA.FTZ R15, R161, UR19, -R7 ;  /* 0x00000013a10f7c23 */ /* 0x000fe20008010807 */
[----:B------:R-:W-:Y:S01]  /*5d20*/  PRMT R21, R14, 0x5410, R4 ;  /* 0x000054100e157816 */ /* 0x000fe20000000004 */
[----:B------:R-:W-:Y:S01]  /*5d30*/  HMMA.16816.F32 R124, R16, R28, R124 ;  /* 0x0000001c107c723c */ /* 0x000fe2000000187c */
[----:B------:R-:W-:Y:S01]  /*5d40*/  PRMT R20, R22, 0x5410, R20 ;  /* 0x0000541016147816 */ /* 0x000fe20000000014 */
[----:B------:R1:W-:Y:S01]  /*5d50*/  MUFU.EX2 R44, R15 ;  /* 0x0000000f002c7308 */ /* 0x0003e20000000800 */
[----:B---3--:R-:W-:Y:S01]  /*5d60*/  FFMA.FTZ R5, R162, UR19, -R0 ;  /* 0x00000013a2057c23 */ /* 0x008fe20008010800 */
[----:B------:R-:W-:-:S02]  /*5d70*/  SHF.R.U32.HI R4, RZ, 0x10, R13 ;  /* 0x00000010ff047819 */ /* 0x000fc4000001160d */
[----:B------:R-:W-:Y:S01]  /*5d80*/  SHF.R.U32.HI R14, RZ, 0x18, R13 ;  /* 0x00000018ff0e7819 */ /* 0x000fe2000001160d */
[C---:B------:R-:W-:Y:S01]  /*5d90*/  HMMA.16816.F32 R140, R16.reuse, R36, R88 ;  /* 0x00000024108c723c */ /* 0x040fe20000001858 */
[----:B------:R-:W-:Y:S02]  /*5da0*/  LOP3.LUT R13, R4, 0xff, RZ, 0xc0, !PT ;  /* 0x000000ff040d7812 */ /* 0x000fe400078ec0ff */
[----:B------:R3:W4:Y:S01]  /*5db0*/  MUFU.EX2 R46, R5 ;  /* 0x00000005002e7308 */ /* 0x0007220000000800 */
[--C-:B------:R-:W-:Y:S01]  /*5dc0*/  HSET2.LE.AND R4, R20, R198.reuse, PT ;  /* 0x000000c614047233 */ /* 0x100fe20003803000 */
[----:B------:R-:W-:Y:S01]  /*5dd0*/  FFMA.FTZ R20, R165, UR19, -R7 ;  /* 0x00000013a5147c23 */ /* 0x000fe20008010807 */
[----:B------:R-:W-:Y:S01]  /*5de0*/  PRMT R14, R13, 0x5410, R14 ;  /* 0x000054100d0e7816 */ /* 0x000fe2000000000e */
[C---:B------:R-:W-:Y:S01]  /*5df0*/  HMMA.16816.F32 R144, R16.reuse, R56, R80 ;  /* 0x000000381090723c */ /* 0x040fe20000001850 */
[--C-:B------:R-:W-:Y:S01]  /*5e00*/  HSET2.LE.AND R13, R21, R198.reuse, PT ;  /* 0x000000c6150d7233 */ /* 0x100fe20003803000 */
[----:B------:R-:W-:Y:S01]  /*5e10*/  LDSM.16.MT88.4 R80, [R178+0x7800] ;  /* 0x00780000b250783b */ /* 0x000fe20000004200 */
[----:B--2---:R-:W-:Y:S01]  /*5e20*/  F2FP.F16.F32.PACK_AB R21, R49, R51 ;  /* 0x000000333115723e */ /* 0x004fe200000000ff */
[----:B------:R2:W-:Y:S01]  /*5e30*/  MUFU.EX2 R41, R20 ;  /* 0x0000001400297308 */ /* 0x0005e20000000800 */
[----:B-1----:R-:W-:Y:S01]  /*5e40*/  HSET2.LE.AND R15, R14, R198, PT ;  /* 0x000000c60e0f7233 */ /* 0x002fe20003803000 */
[----:B------:R-:W-:Y:S01]  /*5e50*/  HMMA.16816.F32 R116, R16, R34, R92 ;  /* 0x000000221074723c */ /* 0x000fe2000000185c */
[----:B------:R-:W-:-:S03]  /*5e60*/  F2FP.F16.F32.PACK_AB R14, R208, R209 ;  /* 0x000000d1d00e723e */ /* 0x000fc600000000ff */
[----:B------:R-:W-:Y:S02]  /*5e70*/  LOP3.LUT R21, R15, R21, RZ, 0xc0, !PT ;  /* 0x000000150f157212 */ /* 0x000fe400078ec0ff */
[----:B------:R-:W-:Y:S01]  /*5e80*/  HMMA.16816.F32 R128, R16, R30, R128 ;  /* 0x0000001e1080723c */ /* 0x000fe20000001880 */
[----:B---3--:R-:W-:-:S04]  /*5e90*/  F2FP.F16.F32.PACK_AB R5, R202, R203 ;  /* 0x000000cbca05723e */ /* 0x008fc800000000ff */
[----:B------:R-:W-:Y:S01]  /*5ea0*/  LOP3.LUT R22, R4, R5, RZ, 0xc0, !PT ;  /* 0x0000000504167212 */ /* 0x000fe200078ec0ff */
[--C-:B------:R-:W-:Y:S01]  /*5eb0*/  FFMA.FTZ R5, R163, UR19, -R7.reuse ;  /* 0x00000013a3057c23 */ /* 0x100fe20008010807 */
[----:B------:R-:W-:Y:S01]  /*5ec0*/  HSET2.LE.AND R4, R23, R198, PT ;  /* 0x000000c617047233 */ /* 0x000fe20003803000 */
[----:B------:R-:W-:Y:S01]  /*5ed0*/  HMMA.16816.F32 R100, R16, R58, R84 ;  /* 0x0000003a1064723c */ /* 0x000fe20000001854 */
[----:B--2---:R-:W-:Y:S01]  /*5ee0*/  LOP3.LUT R20, R13, R14, RZ, 0xc0, !PT ;  /* 0x0000000e0d147212 */ /* 0x004fe200078ec0ff */
[----:B------:R4:W1:Y:S01]  /*5ef0*/  MUFU.EX2 R43, R5 ;  /* 0x00000005002b7308 */ /* 0x0008620000000800 */
[----:B------:R-:W-:Y:S01]  /*5f00*/  FFMA.FTZ R7, R167, UR19, -R7 ;  /* 0x00000013a7077c23 */ /* 0x000fe20008010807 */
[----:B------:R-:W-:-:S06]  /*5f10*/  FFMA.FTZ R13, R169, UR19, -R6 ;  /* 0x00000013a90d7c23 */ /* 0x000fcc0008010806 */
[----:B------:R2:W3:Y:S08]  /*5f20*/  MUFU.EX2 R243, R7 ;  /* 0x0000000700f37308 */ /* 0x0004f00000000800 */
[----:B------:R5:W-:Y:S01]  /*5f30*/  MUFU.EX2 R26, R13 ;  /* 0x0000000d001a7308 */ /* 0x000be20000000800 */
[----:B----4-:R-:W-:-:S04]  /*5f40*/  F2FP.F16.F32.PACK_AB R5, R46, R47 ;  /* 0x0000002f2e05723e */ /* 0x010fc800000000ff */
[----:B------:R-:W-:Y:S02]  /*5f50*/  LOP3.LUT R23, R4, R5, RZ, 0xc0, !PT ;  /* 0x0000000504177212 */ /* 0x000fe400078ec0ff */
[----:B------:R-:W-:Y:S02]  /*5f60*/  LOP3.LUT R4, R27, UR8, R42, 0x96, !PT ;  /* 0x000000081b047c12 */ /* 0x000fe4000f8e962a */
[----:B------:R-:W-:Y:S01]  /*5f70*/  LOP3.LUT R5, R45, UR8, R50, 0x96, !PT ;  /* 0x000000082d057c12 */ /* 0x000fe2000f8e9632 */
[----:B--2---:R-:W-:Y:S02]  /*5f80*/  FFMA.FTZ R7, R168, UR19, -R6 ;  /* 0x00000013a8077c23 */ /* 0x004fe40008010806 */
[----:B------:R-:W-:Y:S01]  /*5f90*/  IMAD.WIDE.U32 R14, R4, -0x2daee0ad, RZ ;  /* 0xd2511f53040e7825 */ /* 0x000fe200078e00ff */
[----:B------:R-:W-:Y:S01]  /*5fa0*/  HMMA.16816.F32 R108, R20, R32, R76 ;  /* 0x00000020146c723c */ /* 0x000fe2000000184c */
[----:B------:R-:W2:Y:S02]  /*5fb0*/  MUFU.EX2 R27, R7 ;  /* 0x00000007001b7308 */ /* 0x000ea40000000800 */
[----:B------:R-:W-:-:S04]  /*5fc0*/  IMAD.WIDE.U32 R4, R5, -0x2daee0ad, RZ ;  /* 0xd2511f5305047825 */ /* 0x000fc800078e00ff */
[----:B-----5:R-:W-:Y:S01]  /*5fd0*/  FFMA.FTZ R13, R171, UR19, -R6 ;  /* 0x00000013ab0d7c23 */ /* 0x020fe20008010806 */
[C---:B------:R-:W-:Y:S01]  /*5fe0*/  HMMA.16816.F32 R32, R20.reuse, R34, R68 ;  /* 0x000000221420723c */ /* 0x040fe20000001844 */
[----:B------:R-:W4:Y:S01]  /*5ff0*/  LDSM.16.MT88.4 R68, [R180+0x7800] ;  /* 0x00780000b444783b */ /* 0x000f220000004200 */
[C---:B------:R-:W-:Y:S01]  /*6000*/  LOP3.LUT R16, R4.reuse, 0xffff, RZ, 0xc0, !PT ;  /* 0x0000ffff04107812 */ /* 0x040fe200078ec0ff */
[----:B------:R5:W-:Y:S01]  /*6010*/  MUFU.EX2 R244, R13 ;  /* 0x0000000d00f47308 */ /* 0x000be20000000800 */
[----:B------:R-:W-:Y:S02]  /*6020*/  LOP3.LUT R18, R4, 0xff, RZ, 0xc0, !PT ;  /* 0x000000ff04127812 */ /* 0x000fe400078ec0ff */
[----:B------:R-:W-:Y:S01]  /*6030*/  SHF.R.U32.HI R16, RZ, 0x8, R16 ;  /* 0x00000008ff107819 */ /* 0x000fe20000011610 */
[----:B------:R-:W-:Y:S01]  /*6040*/  HMMA.16816.F32 R120, R20, R28, R72 ;  /* 0x0000001c1478723c */ /* 0x000fe20000001848 */
[----:B------:R-:W-:Y:S02]  /*6050*/  LOP3.LUT R5, R5, UR18, R48, 0x96, !PT ;  /* 0x0000001205057c12 */ /* 0x000fe4000f8e9630 */
[----:B------:R-:W-:-:S02]  /*6060*/  SHF.R.U32.HI R17, RZ, 0x10, R4 ;  /* 0x00000010ff117819 */ /* 0x000fc40000011604 */
[----:B------:R-:W-:Y:S01]  /*6070*/  SHF.R.U32.HI R19, RZ, 0x18, R4 ;  /* 0x00000018ff137819 */ /* 0x000fe20000011604 */
[----:B------:R-:W-:Y:S01]  /*6080*/  FFMA.FTZ R4, R170, UR19, -R6 ;  /* 0x00000013aa047c23 */ /* 0x000fe20008010806 */
[----:B------:R-:W-:Y:S01]  /*6090*/  PRMT R18, R18, 0x5410, R16 ;  /* 0x0000541012127816 */ /* 0x000fe20000000010 */
[C---:B------:R-:W-:Y:S01]  /*60a0*/  HMMA.16816.F32 R136, R20.reuse, R56, R152 ;  /* 0x000000381488723c */ /* 0x040fe20000001898 */
[----:B------:R-:W-:Y:S01]  /*60b0*/  LOP3.LUT R16, R5, 0xffff, RZ, 0xc0, !PT ;  /* 0x0000ffff05107812 */ /* 0x000fe200078ec0ff */
[----:B------:R1:W2:Y:S01]  /*60c0*/  MUFU.EX2 R25, R4 ;  /* 0x0000000400197308 */ /* 0x0002a20000000800 */
[----:B------:R-:W-:Y:S02]  /*60d0*/  LOP3.LUT R17, R17, 0xff, RZ, 0xc0, !PT ;  /* 0x000000ff11117812 */ /* 0x000fe400078ec0ff */
[----:B------:R-:W-:Y:S01]  /*60e0*/  SHF.R.U32.HI R6, RZ, 0x8, R16 ;  /* 0x00000008ff067819 */ /* 0x000fe20000011610 */
[----:B------:R-:W-:Y:S01]  /*60f0*/  FFMA.FTZ R16, R172, UR19, -R8 ;  /* 0x00000013ac107c23 */ /* 0x000fe20008010808 */
[----:B-----5:R-:W-:Y:S01]  /*6100*/  SHF.R.U32.HI R13, RZ, 0x18, R5 ;  /* 0x00000018ff0d7819 */ /* 0x020fe20000011605 */
[----:B------:R-:W-:Y:S01]  /*6110*/  HMMA.16816.F32 R60, R20, R30, R60 ;  /* 0x0000001e143c723c */ /* 0x000fe2000000183c */
[----:B------:R-:W-:Y:S01]  /*6120*/  PRMT R17, R17, 0x5410, R19 ;  /* 0x0000541011117816 */ /* 0x000fe20000000013 */
[----:B------:R5:W-:Y:S01]  /*6130*/  MUFU.EX2 R24, R16 ;  /* 0x0000001000187308 */ /* 0x000be20000000800 */
[----:B------:R-:W-:-:S03]  /*6140*/  LOP3.LUT R7, R15, UR18, R40, 0x96, !PT ;  /* 0x000000120f077c12 */ /* 0x000fc6000f8e9628 */
[----:B------:R-:W-:Y:S01]  /*6150*/  HMMA.16816.F32 R72, R20, R36, R148 ;  /* 0x000000241448723c */ /* 0x000fe20000001894 */
[----:B-1----:R-:W-:-:S05]  /*6160*/  LOP3.LUT R4, R5, 0xff, RZ, 0xc0, !PT ;  /* 0x000000ff05047812 */ /* 0x002fca00078ec0ff */
[----:B------:R-:W-:Y:S01]  /*6170*/  HMMA.16816.F32 R64, R20, R38, R64 ;  /* 0x000000261440723c */ /* 0x000fe20000001840 */
[----:B------:R-:W-:Y:S02]  /*6180*/  PRMT R4, R4, 0x5410, R6 ;  /* 0x0000541004047816 */ /* 0x000fe40000000006 */
[----:B------:R-:W-:-:S03]  /*6190*/  SHF.R.U32.HI R6, RZ, 0x10, R5 ;  /* 0x00000010ff067819 */ /* 0x000fc60000011605 */
[----:B------:R-:W-:Y:S01]  /*61a0*/  HMMA.16816.F32 R56, R20, R58, R52 ;  /* 0x0000003a1438723c */ /* 0x000fe20000001834 */
[----:B------:R-:W-:Y:S01]  /*61b0*/  F2FP.F16.F32.PACK_AB R5, R43, R44 ;  /* 0x0000002c2b05723e */ /* 0x000fe200000000ff */
[----:B------:R-:W1:Y:S01]  /*61c0*/  LDSM.16.MT88.4 R20, [R179+0x7800] ;  /* 0x00780000b314783b */ /* 0x000e620000004200 */
[----:B------:R-:W-:Y:S02]  /*61d0*/  LOP3.LUT R6, R6, 0xff, RZ, 0xc0, !PT ;  /* 0x000000ff06067812 */ /* 0x000fe400078ec0ff */
[--C-:B------:R-:W-:Y:S02]  /*61e0*/  HSET2.LE.AND R4, R4, R198.reuse, PT ;  /* 0x000000c604047233 */ /* 0x100fe40003803000 */
[----:B-----5:R-:W-:Y:S01]  /*61f0*/  PRMT R16, R6, 0x5410, R13 ;  /* 0x0000541006107816 */ /* 0x020fe2000000000d */
[----:B------:R-:W-:Y:S01]  /*6200*/  FFMA.FTZ R6, R173, UR19, -R8 ;  /* 0x00000013ad067c23 */ /* 0x000fe20008010808 */
[----:B---3--:R-:W-:Y:S02]  /*6210*/  F2FP.F16.F32.PACK_AB R8, R243, R41 ;  /* 0x00000029f308723e */ /* 0x008fe400000000ff */
[----:B------:R-:W-:Y:S01]  /*6220*/  LOP3.LUT R88, R4, R5, RZ, 0xc0, !PT ;  /* 0x0000000504587212 */ /* 0x000fe200078ec0ff */
[----:B------:R3:W-:Y:S01]  /*6230*/  MUFU.EX2 R235, R6 ;  /* 0x0000000600eb7308 */ /* 0x0007e20000000800 */
[----:B------:R-:W-:-:S02]  /*6240*/  HSET2.LE.AND R4, R16, R198, PT ;  /* 0x000000c610047233 */ /* 0x000fc40003803000 */
[----:B--2---:R-:W-:Y:S02]  /*6250*/  F2FP.F16.F32.PACK_AB R5, R26, R27 ;  /* 0x0000001b1a05723e */ /* 0x004fe400000000ff */
[----:B------:R-:W-:Y:S01]  /*6260*/  HSET2.LE.AND R13, R17, R198, PT ;  /* 0x000000c6110d7233 */ /* 0x000fe20003803000 */
[--C-:B------:R-:W-:Y:S01]  /*6270*/  FFMA.FTZ R17, R175, UR19, -R0.reuse ;  /* 0x00000013af117c23 */ /* 0x100fe20008010800 */
[----:B------:R-:W-:Y:S01]  /*6280*/  LOP3.LUT R89, R4, R5, RZ, 0xc0, !PT ;  /* 0x0000000504597212 */ /* 0x000fe200078ec0ff */
[----:B------:R-:W-:Y:S01]  /*6290*/  FFMA.FTZ R4, R174, UR19, -R0 ;  /* 0x00000013ae047c23 */ /* 0x000fe20008010800 */
[----:B------:R-:W-:Y:S01]  /*62a0*/  F2FP.F16.F32.PACK_AB R16, R244, R25 ;  /* 0x00000019f410723e */ /* 0x000fe200000000ff */
[----:B------:R-:W-:Y:S01]  /*62b0*/  MUFU.EX2 R19, R17 ;  /* 0x0000001100137308 */ /* 0x000fe20000000800 */
[----:B------:R-:W-:Y:S02]  /*62c0*/  SHF.R.U32.HI R5, RZ, 0x10, R14 ;  /* 0x00000010ff057819 */ /* 0x000fe4000001160e */
[----:B------:R-:W-:-:S02]  /*62d0*/  LOP3.LUT R91, R13, R16, RZ, 0xc0, !PT ;  /* 0x000000100d5b7212 */ /* 0x000fc400078ec0ff */
[----:B------:R-:W-:Y:S02]  /*62e0*/  LOP3.LUT R16, R14, 0xff, RZ, 0xc0, !PT ;  /* 0x000000ff0e107812 */ /* 0x000fe400078ec0ff */
[----:B---3--:R-:W-:Y:S02]  /*62f0*/  HSET2.LE.AND R6, R18, R198, PT ;  /* 0x000000c612067233 */ /* 0x008fe40003803000 */
[----:B------:R2:W-:Y:S01]  /*6300*/  MUFU.EX2 R18, R4 ;  /* 0x0000000400127308 */ /* 0x0005e20000000800 */
[----:B------:R-:W-:Y:S02]  /*6310*/  LOP3.LUT R13, R5, 0xff, RZ, 0xc0, !PT ;  /* 0x000000ff050d7812 */ /* 0x000fe400078ec0ff */
[----:B------:R-:W-:Y:S01]  /*6320*/  LOP3.LUT R90, R6, R8, RZ, 0xc0, !PT ;  /* 0x00000008065a7212 */ /* 0x000fe200078ec0ff */
[----:B------:R-:W-:Y:S01]  /*6330*/  FFMA.FTZ R6, R193, UR19, -R0 ;  /* 0x00000013c1067c23 */ /* 0x000fe20008010800 */
[----:B------:R-:W-:Y:S02]  /*6340*/  LOP3.LUT R8, R14, 0xffff, RZ, 0xc0, !PT ;  /* 0x0000ffff0e087812 */ /* 0x000fe400078ec0ff */
[----:B------:R-:W-:Y:S01]  /*6350*/  SHF.R.U32.HI R15, RZ, 0x18, R14 ;  /* 0x00000018ff0f7819 */ /* 0x000fe2000001160e */
[----:B------:R3:W-:Y:S01]  /*6360*/  MUFU.EX2 R17, R6 ;  /* 0x0000000600117308 */ /* 0x0007e20000000800 */
[----:B------:R-:W-:Y:S01]  /*6370*/  SHF.R.U32.HI R14, RZ, 0x8, R8 ;  /* 0x00000008ff0e7819 */ /* 0x000fe20000011608 */
[----:B------:R-:W-:Y:S01]  /*6380*/  HMMA.16816.F32 R104, R88, R112, R104 ;  /* 0x000000705868723c */ /* 0x000fe20000001868 */
[----:B------:R-:W-:-:S02]  /*6390*/  LOP3.LUT R8, R7, 0xff, RZ, 0xc0, !PT ;  /* 0x000000ff07087812 */ /* 0x000fc400078ec0ff */
[----:B------:R-:W-:-:S03]  /*63a0*/  PRMT R13, R13, 0x5410, R15 ;  /* 0x000054100d0d7816 */ /* 0x000fc6000000000f */
[----:B------:R-:W-:Y:S01]  /*63b0*/  HMMA.16816.F32 R116, R88, R114, R116 ;  /* 0x000000725874723c */ /* 0x000fe20000001874 */
[----:B--2---:R-:W-:Y:S01]  /*63c0*/  FFMA.FTZ R4, R192, UR19, -R0 ;  /* 0x00000013c0047c23 */ /* 0x004fe20008010800 */
[----:B------:R-:W-:-:S03]  /*63d0*/  LOP3.LUT R0, R7, 0xffff, RZ, 0xc0, !PT ;  /* 0x0000ffff07007812 */ /* 0x000fc600078ec0ff */
[----:B------:R2:W5:Y:S01]  /*63e0*/  MUFU.EX2 R242, R4 ;  /* 0x0000000400f27308 */ /* 0x0005620000000800 */
[----:B------:R-:W-:Y:S01]  /*63f0*/  SHF.R.U32.HI R5, RZ, 0x8, R0 ;  /* 0x00000008ff057819 */ /* 0x000fe20000011600 */
[C---:B----4-:R-:W-:Y:S01]  /*6400*/  HMMA.16816.F32 R124, R88.reuse, R68, R124 ;  /* 0x00000044587c723c */ /* 0x050fe2000000187c */
[----:B------:R-:W-:Y:S02]  /*6410*/  PRMT R0, R16, 0x5410, R14 ;  /* 0x0000541010007816 */ /* 0x000fe4000000000e */
[----:B---3--:R-:W-:Y:S02]  /*6420*/  PRMT R6, R8, 0x5410, R5 ;  /* 0x0000541008067816 */ /* 0x008fe40000000005 */
[--C-:B------:R-:W-:Y:S01]  /*6430*/  HSET2.LE.AND R5, R13, R198.reuse, PT ;  /* 0x000000c60d057233 */ /* 0x100fe20003803000 */
[----:B------:R-:W-:Y:S01]  /*6440*/  HMMA.16816.F32 R128, R88, R70, R128 ;  /* 0x000000465880723c */ /* 0x000fe20000001880 */
[----:B------:R-:W-:Y:S02]  /*6450*/  HSET2.LE.AND R0, R0, R198, PT ;  /* 0x000000c600007233 */ /* 0x000fe40003803000 */
[----:B------:R-:W-:-:S03]  /*6460*/  F2FP.F16.F32.PACK_AB R8, R98, R99 ;  /* 0x000000636208723e */ /* 0x000fc600000000ff */
[----:B------:R-:W-:Y:S01]  /*6470*/  HMMA.16816.F32 R76, R88, R80, R140 ;  /* 0x00000050584c723c */ /* 0x000fe2000000188c */
[--C-:B--2---:R-:W-:Y:S02]  /*6480*/  SHF.R.U32.HI R4, RZ, 0x10, R7.reuse ;  /* 0x00000010ff047819 */ /* 0x104fe40000011607 */
[----:B------:R-:W-:-:S03]  /*6490*/  SHF.R.U32.HI R7, RZ, 0x18, R7 ;  /* 0x00000018ff077819 */ /* 0x000fc60000011607 */
[----:B------:R-:W-:Y:S01]  /*64a0*/  HMMA.16816.F32 R132, R88, R82, R132 ;  /* 0x000000525884723c */ /* 0x000fe20000001884 */
[----:B------:R-:W-:-:S04]  /*64b0*/  LOP3.LUT R4, R4, 0xff, RZ, 0xc0, !PT ;  /* 0x000000ff04047812 */ /* 0x000fc800078ec0ff */
[----:B------:R-:W-:Y:S01]  /*64c0*/  PRMT R4, R4, 0x5410, R7 ;  /* 0x0000541004047816 */ /* 0x000fe20000000007 */
[C---:B-1----:R-:W-:Y:S01]  /*64d0*/  HMMA.16816.F32 R84, R88.reuse, R20, R144 ;  /* 0x000000145854723c */ /* 0x042fe20000001890 */
[--C-:B------:R-:W-:Y:S02]  /*64e0*/  HSET2.LE.AND R7, R6, R198.reuse, PT ;  /* 0x000000c606077233 */ /* 0x100fe40003803000 */
[----:B-----5:R-:W-:Y:S02]  /*64f0*/  F2FP.F16.F32.PACK_AB R6, R242, R18 ;  /* 0x00000012f206723e */ /* 0x020fe400000000ff */
[----:B------:R-:W-:Y:S01]  /*6500*/  HSET2.LE.AND R13, R4, R198, PT ;  /* 0x000000c6040d7233 */ /* 0x000fe20003803000 */
[----:B------:R-:W-:Y:S01]  /*6510*/  HMMA.16816.F32 R88, R88, R22, R100 ;  /* 0x000000165858723c */ /* 0x000fe20000001864 */
[----:B------:R-:W-:Y:S02]  /*6520*/  F2FP.F16.F32.PACK_AB R4, R235, R24 ;  /* 0x00000018eb04723e */ /* 0x000fe400000000ff */
[----:B------:R-:W-:Y:S01]  /*6530*/  LOP3.LUT R95, R5, R6, RZ, 0xc0, !PT ;  /* 0x00000006055f7212 */ /* 0x000fe200078ec0ff */
[----:B------:R-:W-:Y:S01]  /*6540*/  FADD.FTZ R6, R230, R229 ;  /* 0x000000e5e6067221 */ /* 0x000fe20000010000 */
[----:B------:R-:W-:Y:S01]  /*6550*/  LOP3.LUT R94, R0, R4, RZ, 0xc0, !PT ;  /* 0x00000004005e7212 */ /* 0x000fe200078ec0ff */
[----:B------:R-:W-:Y:S01]  /*6560*/  FADD.FTZ R4, R221, R220 ;  /* 0x000000dcdd047221 */ /* 0x000fe20000010000 */
[----:B------:R-:W-:Y:S01]  /*6570*/  F2FP.F16.F32.PACK_AB R0, R17, R19 ;  /* 0x000000131100723e */ /* 0x000fe200000000ff */
[----:B------:R-:W-:Y:S01]  /*6580*/  FADD.FTZ R6, R227, R6 ;  /* 0x00000006e3067221 */ /* 0x000fe20000010000 */
[----:B------:R-:W-:Y:S01]  /*6590*/  LOP3.LUT R92, R7, R8, RZ, 0xc0, !PT ;  /* 0x00000008075c7212 */ /* 0x000fe200078ec0ff */
[----:B------:R-:W-:Y:S01]  /*65a0*/  FADD.FTZ R7, R225, R223 ;  /* 0x000000dfe1077221 */ /* 0x000fe20000010000 */
[----:B------:R-:W-:Y:S01]  /*65b0*/  LOP3.LUT R93, R13, R0, RZ, 0xc0, !PT ;  /* 0x000000000d5d7212 */ /* 0x000fe200078ec0ff */
[----:B------:R-:W-:-:S02]  /*65c0*/  FADD.FTZ R0, R249, R245 ;  /* 0x000000f5f9007221 */ /* 0x000fc40000010000 */
[----:B------:R-:W-:Y:S02]  /*65d0*/  FADD.FTZ R7, R222, R7 ;  /* 0x00000007de077221 */ /* 0x000fe40000010000 */
[----:B------:R-:W-:Y:S01]  /*65e0*/  FADD.FTZ R5, R238, R0 ;  /* 0x00000000ee057221 */ /* 0x000fe20000010000 */
[----:B------:R-:W-:Y:S01]  /*65f0*/  FADD.FTZ R0, R219, R4 ;  /* 0x00000004db007221 */ /* 0x000fe20000010000 */
[C---:B------:R-:W-:Y:S02]  /*6600*/  HMMA.16816.F32 R108, R92.reuse, R112, R108 ;  /* 0x000000705c6c723c */ /* 0x040fe4000000186c */
        /* <DEDUP_REMOVED lines=46> */
[----:B------:R-:W-:Y:S01]  /*68f0*/  FADD.FTZ R5, R18, R5 ;  /* 0x0000000512057221 */ /* 0x000fe20000010000 */
[----:B------:R-:W-:Y:S01]  /*6900*/  FADD.FTZ R4, R41, R4 ;  /* 0x0000000429047221 */ /* 0x000fe20000010000 */
[----:B------:R-:W-:Y:S01]  /*6910*/  FADD.FTZ R0, R25, R0 ;  /* 0x0000000019007221 */ /* 0x000fe20000010000 */
[----:B------:R-:W-:Y:S01]  /*6920*/  FADD.FTZ R235, R235, R6 ;  /* 0x00000006ebeb7221 */ /* 0x000fe20000010000 */
        /* <DEDUP_REMOVED lines=8> */
[----:B------:R-:W-:Y:S01]  /*69b0*/  HMMA.16816.F32 R92, R92, R22, R56 ;  /* 0x000000165c5c723c */ /* 0x000fe20000001838 */
[----:B------:R-:W-:-:S08]  /*69c0*/  NOP ;  /* 0x0000000000007918 */ /* 0x000fd00000000000 */
[----:B------:R-:W-:-:S15]  /*69d0*/  @!P6 BRA `(.L_x_666) ;  /* 0x0000008c007ce947 */ /* 0x000fde0003800000 */
[----:B------:R-:W2:Y:S01]  /*69e0*/  LDL.64 R162, [R1+0x28] ;  /* 0x0000280001a27983 */ /* 0x000ea20000100a00 */
[----:B------:R-:W-:-:S03]  /*69f0*/  ULDC UR4, c[0x0][0x2d0] ;  /* 0x0000b40000047ab9 */ /* 0x000fc60000000800 */
[----:B------:R-:W3:Y:S04]  /*6a00*/  LDL R166, [R1+0x44] ;  /* 0x0000440001a67983 */ /* 0x000ee80000100800 */
[----:B------:R-:W4:Y:S04]  /*6a10*/  LDL.64 R160, [R1+0x60] ;  /* 0x0000600001a07983 */ /* 0x000f280000100a00 */
[----:B------:R-:W4:Y:S04]  /*6a20*/  LDL R164, [R1+0x18] ;  /* 0x0000180001a47983 */ /* 0x000f280000100800 */
[----:B------:R-:W5:Y:S04]  /*6a30*/  LDL R157, [R1+0x4c] ;  /* 0x00004c00019d7983 */ /* 0x000f680000100800 */
[----:B------:R-:W5:Y:S01]  /*6a40*/  LDL R158, [R1+0x48] ;  /* 0x00004800019e7983 */ /* 0x000f620000100800 */
[----:B------:R-:W-:Y:S01]  /*6a50*/  VIADD R4, R248, 0xfffffffe ;  /* 0xfffffffef8047836 */ /* 0x000fe20000000000 */
[----:B------:R-:W-:-:S04]  /*6a60*/  DEPBAR.LE SB0, 0x0 ;  /* 0x000080000000791a */ /* 0x000fc80000000000 */
[----:B------:R-:W-:Y:S01]  /*6a70*/  SHF.R.S32.HI R8, RZ, 0x1f, R4 ;  /* 0x0000001fff087819 */ /* 0x000fe20000011404 */
[----:B------:R-:W-:Y:S01]  /*6a80*/  IMAD.WIDE.U32 R6, R240, 0x20, RZ ;  /* 0x00000020f0067825 */ /* 0x000fe200078e00ff */
[----:B------:R-:W-:Y:S01]  /*6a90*/  BAR.SYNC.DEFER_BLOCKING 0x0 ;  /* 0x0000000000007b1d */ /* 0x000fe20000010000 */
[----:B--2---:R-:W-:Y:S02]  /*6aa0*/  ISETP.GE.AND P0, PT, R162, UR4, PT ;  /* 0x00000004a2007c0c */ /* 0x004fe4000bf06270 */
[----:B---3--:R-:W-:Y:S02]  /*6ab0*/  IMAD R0, R166, R4, RZ ;  /* 0x00000004a6007224 */ /* 0x008fe400078e02ff */
[----:B------:R-:W-:Y:S01]  /*6ac0*/  P2R R245, PR, RZ, 0x1 ;  /* 0x00000001fff57803 */ /* 0x000fe20000000000 */
[----:B----4-:R-:W-:-:S08]  /*6ad0*/  IMAD.WIDE.U32 R4, R4, R164, R160 ;  /* 0x000000a404047225 */ /* 0x010fd000078e00a0 */
[----:B------:R-:W1:Y:S01]  /*6ae0*/  @!P0 LDC.64 R18, c[0x0][0x220] ;  /* 0x00008800ff128b82 */ /* 0x000e620000000a00 */
[----:B------:R-:W-:Y:S01]  /*6af0*/  @P0 STS.128 [R191+0x6000], RZ ;  /* 0x006000ffbf000388 */ /* 0x000fe20000000c00 */
[----:B------:R-:W-:Y:S01]  /*6b00*/  IMAD R0, R8, R164, R0 ;  /* 0x000000a408007224 */ /* 0x000fe200078e0200 */
[----:B------:R-:W-:Y:S01]  /*6b10*/  @!P0 IADD3 R6, P1, R4, R6, RZ ;  /* 0x0000000604068210 */ /* 0x000fe20007f3e0ff */
[----:B------:R-:W-:Y:S02]  /*6b20*/  IMAD.SHL.U32 R8, R241, 0x20, RZ ;  /* 0x00000020f1087824 */ /* 0x000fe400078e00ff */
[----:B------:R-:W-:Y:S02]  /*6b30*/  IMAD.IADD R5, R5, 0x1, R0 ;  /* 0x0000000105057824 */ /* 0x000fe400078e0200 */
[----:B------:R-:W2:Y:S01]  /*6b40*/  @!P0 LDC.64 R16, c[0x0][0x220] ;  /* 0x00008800ff108b82 */ /* 0x000ea20000000a00 */
[----:B-----5:R-:W-:Y:S02]  /*6b50*/  @!P0 IADD3 R0, P3, R157, R4, RZ ;  /* 0x000000049d008210 */ /* 0x020fe40007f7e0ff */
[----:B------:R-:W-:-:S03]  /*6b60*/  @!P0 IADD3.X R8, R5, R7, R8, P1, !PT ;  /* 0x0000000705088210 */ /* 0x000fc60000ffe408 */
[----:B------:R-:W-:Y:S02]  /*6b70*/  @!P0 IMAD.X R7, R158, 0x1, R5, P3 ;  /* 0x000000019e078824 */ /* 0x000fe400018e0605 */
[----:B------:R-:W3:Y:S08]  /*6b80*/  @!P0 LDC.64 R14, c[0x0][0x220] ;  /* 0x00008800ff0e8b82 */ /* 0x000ef00000000a00 */
[----:B------:R-:W4:Y:S01]  /*6b90*/  @!P0 LDC.64 R20, c[0x0][0x220] ;  /* 0x00008800ff148b82 */ /* 0x000f220000000a00 */
[----:B-1----:R-:W-:-:S04]  /*6ba0*/  @!P0 LEA R18, P4, R4, R18, 0x1 ;  /* 0x0000001204128211 */ /* 0x002fc800078808ff */
[--C-:B------:R-:W-:Y:S01]  /*6bb0*/  @!P0 LEA.HI.X R19, R4, R19, R5.reuse, 0x1, P4 ;  /* 0x0000001304138211 */ /* 0x100fe200020f0c05 */
[----:B------:R-:W-:Y:S01]  /*6bc0*/  @!P0 IMAD.WIDE.U32 R4, R240, 0x30, R4 ;  /* 0x00000030f0048825 */ /* 0x000fe200078e0004 */
[----:B--2---:R-:W-:-:S03]  /*6bd0*/  @!P0 LEA R16, P2, R0, R16, 0x1 ;  /* 0x0000001000108211 */ /* 0x004fc600078408ff */
[----:B------:R-:W-:Y:S01]  /*6be0*/  @!PT LDS RZ, [RZ] ;  /* 0x00000000fffff984 */ /* 0x000fe20000000800 */
[----:B------:R-:W-:Y:S01]  /*6bf0*/  @!PT LDS RZ, [RZ] ;  /* 0x00000000fffff984 */ /* 0x000fe20000000800 */
[----:B------:R-:W-:Y:S01]  /*6c00*/  @!PT LDS RZ, [RZ] ;  /* 0x00000000fffff984 */ /* 0x000fe20000000800 */
[----:B------:R-:W-:Y:S01]  /*6c10*/  @!P0 LDGSTS.E.BYPASS.LTC128B.128 [R191+0x6000], desc[UR20][R18.64] ;  /* 0x0600000012bf8fae */ /* 0x000fe2000b901d54 */
[----:B------:R-:W-:Y:S01]  /*6c20*/  @!P0 LEA.HI.X R17, R0, R17, R7, 0x1, P2 ;  /* 0x0000001100118211 */ /* 0x000fe200010f0c07 */
[----:B------:R-:W-:Y:S02]  /*6c30*/  @!P0 IMAD R0, R241, 0x30, RZ ;  /* 0x00000030f1008824 */ /* 0x000fe400078e02ff */
[----:B------:R-:W-:Y:S01]  /*6c40*/  @P0 STS.128 [R191+0x6800], RZ ;  /* 0x006800ffbf000388 */ /* 0x000fe20000000c00 */
[----:B---3--:R-:W-:Y:S01]  /*6c50*/  @!P0 LEA R14, P1, R6, R14, 0x1 ;  /* 0x0000000e060e8211 */ /* 0x008fe200078208ff */
[----:B------:R-:W-:Y:S02]  /*6c60*/  @!P0 IMAD.IADD R0, R0, 0x1, R5 ;  /* 0x0000000100008824 */ /* 0x000fe400078e0205 */
[----:B------:R-:W-:Y:S01]  /*6c70*/  @!PT LDS RZ, [RZ] ;  /* 0x00000000fffff984 */ /* 0x000fe20000000800 */
[----:B------:R-:W-:Y:S01]  /*6c80*/  @!PT LDS RZ, [RZ] ;  /* 0x00000000fffff984 */ /* 0x000fe20000000800 */
[----:B------:R-:W-:Y:S01]  /*6c90*/  @!PT LDS RZ, [RZ] ;  /* 0x00000000fffff984 */ /* 0x000fe20000000800 */
[----:B------:R1:W-:Y:S01]  /*6ca0*/  @!P0 LDGSTS.E.BYPASS.LTC128B.128 [R191+0x6800], desc[UR20][R16.64] ;  /* 0x0680000010bf8fae */ /* 0x0003e2000b901d54 */
[----:B------:R-:W-:-:S03]  /*6cb0*/  @!P0 LEA.HI.X R15, R6, R15, R8, 0x1, P1 ;  /* 0x0000000f060f8211 */ /* 0x000fc600008f0c08 */
[----:B------:R-:W-:Y:S01]  /*6cc0*/  @P0 STS.128 [R191+0x7000], RZ ;  /* 0x007000ffbf000388 */ /* 0x000fe20000000c00 */
[----:B----4-:R-:W-:-:S03]  /*6cd0*/  @!P0 LEA R6, P1, R4, R20, 0x1 ;  /* 0x0000001404068211 */ /* 0x010fc600078208ff */
[----:B------:R-:W-:Y:S01]  /*6ce0*/  @!PT LDS RZ, [RZ] ;  /* 0x00000000fffff984 */ /* 0x000fe20000000800 */
[----:B------:R-:W-:Y:S01]  /*6cf0*/  @!PT LDS RZ, [RZ] ;  /* 0x00000000fffff984 */ /* 0x000fe20000000800 */
[----:B------:R-:W-:Y:S01]  /*6d00*/  @!PT LDS RZ, [RZ] ;  /* 0x00000000fffff984 */ /* 0x000fe20000000800 */
[----:B------:R-:W-:Y:S01]  /*6d10*/  @!P0 LDGSTS.E.BYPASS.LTC128B.128 [R191+0x7000], desc[UR20][R14.64] ;  /* 0x070000000ebf8fae */ /* 0x000fe2000b901d54 */
[----:B------:R-:W-:-:S03]  /*6d20*/  @!P0 LEA.HI.X R7, R4, R21, R0, 0x1, P1 ;  /* 0x0000001504078211 */ /* 0x000fc600008f0c00 */
[----:B------:R-:W-:Y:S04]  /*6d30*/  @P0 STS.128 [R191+0x7800], RZ ;  /* 0x007800ffbf000388 */ /* 0x000fe80000000c00 */
[----:B------:R-:W-:Y:S01]  /*6d40*/  @!PT LDS RZ, [RZ] ;  /* 0x00000000fffff984 */ /* 0x000fe20000000800 */
[----:B------:R-:W-:Y:S01]  /*6d50*/  @!PT LDS RZ, [RZ] ;  /* 0x00000000fffff984 */ /* 0x000fe20000000800 */
[----:B------:R-:W-:Y:S01]  /*6d60*/  @!PT LDS RZ, [RZ] ;  /* 0x00000000fffff984 */ /* 0x000fe20000000800 */
[----:B------:R2:W-:Y:S04]  /*6d70*/  @!P0 LDGSTS.E.BYPASS.LTC128B.128 [R191+0x7800], desc[UR20][R6.64] ;  /* 0x0780000006bf8fae */ /* 0x0005e8000b901d54 */
[----:B------:R-:W-:Y:S04]  /*6d80*/  LDSM.16.M88.4 R24, [R176+0x5800] ;  /* 0x00580000b018783b */ /* 0x000fe80000000200 */
[----:B------:R-:W-:Y:S04]  /*6d90*/  LDSM.16.M88.4 R32, [R176+0x5000] ;  /* 0x00500000b020783b */ /* 0x000fe80000000200 */
[----:B-1----:R-:W1:Y:S04]  /*6da0*/  LDSM.16.M88.4 R16, [R183+0x2000] ;  /* 0x00200000b710783b */ /* 0x002e680000000200 */
[----:B------:R-:W3:Y:S04]  /*6db0*/  LDSM.16.M88.4 R40, [R176+0x4000] ;  /* 0x00400000b028783b */ /* 0x000ee80000000200 */
[----:B------:R-:W4:Y:S04]  /*6dc0*/  LDSM.16.M88.4 R20, [R183] ;  /* 0x00000000b714783b */ /* 0x000f280000000200 */
[----:B------:R-:W5:Y:S04]  /*6dd0*/  LDSM.16.M88.4 R36, [R176+0x4800] ;  /* 0x00480000b024783b */ /* 0x000f680000000200 */
[----:B--2---:R-:W-:Y:S04]  /*6de0*/  LDSM.16.M88.4 R4, [R186+0x2000] ;  /* 0x00200000ba04783b */ /* 0x004fe80000000200 */
[----:B------:R-:W2:Y:S04]  /*6df0*/  LDSM.16.M88.4 R60, [R182+0x5800] ;  /* 0x00580000b63c783b */ /* 0x000ea80000000200 */
[----:B------:R-:W2:Y:S04]  /*6e00*/  LDSM.16.M88.4 R52, [R182+0x5000] ;  /* 0x00500000b634783b */ /* 0x000ea80000000200 */
[----:B------:R-:W2:Y:S04]  /*6e10*/  LDSM.16.M88.4 R48, [R182+0x4000] ;  /* 0x00400000b630783b */ /* 0x000ea80000000200 */
[----:B------:R-:W2:Y:S04]  /*6e20*/  LDSM.16.M88.4 R28, [R186] ;  /* 0x00000000ba1c783b */ /* 0x000ea80000000200 */
[----:B------:R-:W2:Y:S01]  /*6e30*/  LDSM.16.M88.4 R56, [R182+0x4800] ;  /* 0x00480000b638783b */ /* 0x000ea20000000200 */
[C---:B-1----:R-:W-:Y:S03]  /*6e40*/  HMMA.16816.F32 R44, R16.reuse, R24, RZ ;  /* 0x00000018102c723c */ /* 0x042fe600000018ff */
[----:B------:R-:W0:Y:S03]  /*6e50*/  LDGDEPBAR ;  /* 0x00000000000079af */ /* 0x000e260000000000 */
[C---:B------:R-:W-:Y:S06]  /*6e60*/  HMMA.16816.F32 R100, R16.reuse, R32, RZ ;  /* 0x000000201064723c */ /* 0x040fec00000018ff */
[-C--:B---3--:R-:W-:Y:S06]  /*6e70*/  HMMA.16816.F32 R148, R16, R42.reuse, RZ ;  /* 0x0000002a1094723c */ /* 0x088fec00000018ff */
[----:B----4-:R-:W-:Y:S06]  /*6e80*/  HMMA.16816.F32 R172, R20, R42, RZ ;  /* 0x0000002a14ac723c */ /* 0x010fec00000018ff */
[C---:B------:R-:W-:Y:S06]  /*6e90*/  HMMA.16816.F32 R152, R16.reuse, R40, RZ ;  /* 0x000000281098723c */ /* 0x040fec00000018ff */
[C---:B-----5:R-:W-:Y:S06]  /*6ea0*/  HMMA.16816.F32 R144, R16.reuse, R36, RZ ;  /* 0x000000241090723c */ /* 0x060fec00000018ff */
[C---:B------:R-:W-:Y:S06]  /*6eb0*/  HMMA.16816.F32 R140, R16.reuse, R38, RZ ;  /* 0x00000026108c723c */ /* 0x040fec00000018ff */
[C---:B------:R-:W-:Y:S06]  /*6ec0*/  HMMA.16816.F32 R64, R16.reuse, R34, RZ ;  /* 0x000000221040723c */ /* 0x040fec00000018ff */
[----:B------:R-:W-:Y:S06]  /*6ed0*/  HMMA.16816.F32 R16, R16, R26, RZ ;  /* 0x0000001a1010723c */ /* 0x000fec00000018ff */
[C---:B------:R-:W-:Y:S01]  /*6ee0*/  HMMA.16816.F32 R156, R20.reuse, R40, RZ ;  /* 0x00000028149c723c */ /* 0x040fe200000018ff */
[----:B------:R-:W-:Y:S05]  /*6ef0*/  LDSM.16.M88.4 R40, [R190] ;  /* 0x00000000be28783b */ /* 0x000fea0000000200 */
[C---:B------:R-:W-:Y:S06]  /*6f00*/  HMMA.16816.F32 R160, R20.reuse, R36, RZ ;  /* 0x0000002414a0723c */ /* 0x040fec00000018ff */
[C---:B------:R-:W-:Y:S01]  /*6f10*/  HMMA.16816.F32 R216, R20.reuse, R38, RZ ;  /* 0x0000002614d8723c */ /* 0x040fe200000018ff */
[----:B------:R-:W-:Y:S05]  /*6f20*/  LDSM.16.M88.4 R36, [R189] ;  /* 0x00000000bd24783b */ /* 0x000fea0000000200 */
[C---:B------:R-:W-:Y:S06]  /*6f30*/  HMMA.16816.F32 R164, R20.reuse, R32, RZ ;  /* 0x0000002014a4723c */ /* 0x040fec00000018ff */
[C---:B------:R-:W-:Y:S01]  /*6f40*/  HMMA.16816.F32 R212, R20.reuse, R34, RZ ;  /* 0x0000002214d4723c */ /* 0x040fe200000018ff */
[----:B------:R-:W-:Y:S05]  /*6f50*/  LDSM.16.M88.4 R32, [R188] ;  /* 0x00000000bc20783b */ /* 0x000fea0000000200 */
[C---:B------:R-:W-:Y:S06]  /*6f60*/  HMMA.16816.F32 R196, R20.reuse, R24, RZ ;  /* 0x0000001814c4723c */ /* 0x040fec00000018ff */
[----:B------:R-:W-:Y:S01]  /*6f70*/  HMMA.16816.F32 R208, R20, R26, RZ ;  /* 0x0000001a14d0723c */ /* 0x000fe200000018ff */
[----:B------:R-:W-:Y:S04]  /*6f80*/  LDSM.16.M88.4 R24, [R184+0x2000] ;  /* 0x00200000b818783b */ /* 0x000fe80000000200 */
[----:B------:R-:W-:Y:S01]  /*6f90*/  LDSM.16.M88.4 R20, [R184] ;  /* 0x00000000b814783b */ /* 0x000fe20000000200 */
[C---:B--2---:R-:W-:Y:S03]  /*6fa0*/  HMMA.16816.F32 R220, R4.reuse, R60, R44 ;  /* 0x0000003c04dc723c */ /* 0x044fe6000000182c */
[----:B------:R-:W1:Y:S03]  /*6fb0*/  LDSM.16.M88.4 R44, [R187] ;  /* 0x00000000bb2c783b */ /* 0x000e660000000200 */
[C---:B------:R-:W-:Y:S06]  /*6fc0*/  HMMA.16816.F32 R224, R4.reuse, R52, R100 ;  /* 0x0000003404e0723c */ /* 0x040fec0000001864 */
[-C--:B------:R-:W-:Y:S06]  /*6fd0*/  HMMA.16816.F32 R168, R4, R50.reuse, R148 ;  /* 0x0000003204a8723c */ /* 0x080fec0000001894 */
[----:B------:R-:W-:Y:S06]  /*6fe0*/  HMMA.16816.F32 R100, R28, R50, R172 ;  /* 0x000000321c64723c */ /* 0x000fec00000018ac */
[C---:B------:R-:W-:Y:S06]  /*6ff0*/  HMMA.16816.F32 R236, R4.reuse, R48, R152 ;  /* 0x0000003004ec723c */ /* 0x040fec0000001898 */
[C---:B------:R-:W-:Y:S06]  /*7000*/  HMMA.16816.F32 R228, R4.reuse, R56, R144 ;  /* 0x0000003804e4723c */ /* 0x040fec0000001890 */
[C---:B------:R-:W-:Y:S06]  /*7010*/  HMMA.16816.F32 R204, R4.reuse, R58, R140 ;  /* 0x0000003a04cc723c */ /* 0x040fec000000188c */
[C---:B------:R-:W-:Y:S06]  /*7020*/  HMMA.16816.F32 R200, R4.reuse, R54, R64 ;  /* 0x0000003604c8723c */ /* 0x040fec0000001840 */
[----:B------:R-:W-:Y:S01]  /*7030*/  HMMA.16816.F32 R192, R4, R62, R16 ;  /* 0x0000003e04c0723c */ /* 0x000fe20000001810 */
[----:B------:R-:W-:Y:S04]  /*7040*/  LDSM.16.M88.4 R16, [R185] ;  /* 0x00000000b910783b */ /* 0x000fe80000000200 */
[----:B------:R-:W-:Y:S01]  /*7050*/  LDSM.16.M88.4 R4, [R185+0x2000] ;  /* 0x00200000b904783b */ /* 0x000fe20000000200 */
[C---:B------:R-:W-:Y:S03]  /*7060*/  HMMA.16816.F32 R148, R28.reuse, R48, R156 ;  /* 0x000000301c94723c */ /* 0x040fe6000000189c */
[----:B------:R-:W2:Y:S03]  /*7070*/  LDSM.16.M88.4 R48, [R181] ;  /* 0x00000000b530783b */ /* 0x000ea60000000200 */
[C---:B------:R-:W-:Y:S06]  /*7080*/  HMMA.16816.F32 R144, R28.reuse, R56, R160 ;  /* 0x000000381c90723c */ /* 0x040fec00000018a0 */
[C---:B------:R-:W-:Y:S06]  /*7090*/  HMMA.16816.F32 R156, R28.reuse, R52, R164 ;  /* 0x000000341c9c723c */ /* 0x040fec00000018a4 */
[C---:B------:R-:W-:Y:S06]  /*70a0*/  HMMA.16816.F32 R160, R28.reuse, R60, R196 ;  /* 0x0000003c1ca0723c */ /* 0x040fec00000018c4 */
[C---:B------:R-:W-:Y:S06]  /*70b0*/  HMMA.16816.F32 R140, R28.reuse, R58, R216 ;  /* 0x0000003a1c8c723c */ /* 0x040fec00000018d8 */
[C---:B------:R-:W-:Y:S06]  /*70c0*/  HMMA.16816.F32 R64, R28.reuse, R54, R212 ;  /* 0x000000361c40723c */ /* 0x040fec00000018d4 */
[----:B------:R-:W-:Y:S01]  /*70d0*/  HMMA.16816.F32 R152, R28, R62, R208 ;  /* 0x0000003e1c98723c */ /* 0x000fe200000018d0 */
[----:B------:R-:W3:Y:S05]  /*70e0*/  LDSM.16.M88.4 R28, [R181+0x800] ;  /* 0x00080000b51c783b */ /* 0x000eea0000000200 */
[-C--:B-1----:R-:W-:Y:S06]  /*70f0*/  HMMA.16816.F32 R56, R24, R46.reuse, R168 ;  /* 0x0000002e1838723c */ /* 0x082fec00000018a8 */
[----:B------:R-:W-:Y:S06]  /*7100*/  HMMA.16816.F32 R52, R20, R46, R100 ;  /* 0x0000002e1434723c */ /* 0x000fec0000001864 */
[-C--:B------:R-:W-:Y:S06]  /*7110*/  HMMA.16816.F32 R236, R24, R44.reuse, R236 ;  /* 0x0000002c18ec723c */ /* 0x080fec00000018ec */
[C---:B------:R-:W-:Y:S06]  /*7120*/  HMMA.16816.F32 R148, R20.reuse, R44, R148 ;  /* 0x0000002c1494723c */ /* 0x040fec0000001894 */
[-C--:B------:R-:W-:Y:S06]  /*7130*/  HMMA.16816.F32 R44, R20, R40.reuse, R144 ;  /* 0x00000028142c723c */ /* 0x080fec0000001890 */
[C---:B------:R-:W-:Y:S06]  /*7140*/  HMMA.16816.F32 R100, R24.reuse, R40, R228 ;  /* 0x000000281864723c */ /* 0x040fec00000018e4 */
[C---:B------:R-:W-:Y:S06]  /*7150*/  HMMA.16816.F32 R168, R24.reuse, R36, R224 ;  /* 0x0000002418a8723c */ /* 0x040fec00000018e0 */
[C---:B------:R-:W-:Y:S06]  /*7160*/  HMMA.16816.F32 R220, R24.reuse, R32, R220 ;  /* 0x0000002018dc723c */ /* 0x040fec00000018dc */
[C---:B------:R-:W-:Y:S06]  /*7170*/  HMMA.16816.F32 R164, R24.reuse, R42, R204 ;  /* 0x0000002a18a4723c */ /* 0x040fec00000018cc */
[C---:B------:R-:W-:Y:S06]  /*7180*/  HMMA.16816.F32 R200, R24.reuse, R38, R200 ;  /* 0x0000002618c8723c */ /* 0x040fec00000018c8 */
[----:B------:R-:W-:Y:S01]  /*7190*/  HMMA.16816.F32 R192, R24, R34, R192 ;  /* 0x0000002218c0723c */ /* 0x000fe200000018c0 */
[----:B------:R-:W1:Y:S05]  /*71a0*/  LDSM.16.M88.4 R24, [R181+0x1000] ;  /* 0x00100000b518783b */ /* 0x000e6a0000000200 */
[C---:B------:R-:W-:Y:S06]  /*71b0*/  HMMA.16816.F32 R60, R20.reuse, R36, R156 ;  /* 0x00000024143c723c */ /* 0x040fec000000189c */
[----:B------:R-:W-:Y:S01]  /*71c0*/  HMMA.16816.F32 R64, R20, R38, R64 ;  /* 0x000000261440723c */ /* 0x000fe20000001840 */
[----:B------:R-:W-:-:S04]  /*71d0*/  VIADD R159, R248, 0xfffffffe ;  /* 0xfffffffef89f7836 */ /* 0x000fc80000000000 */
[----:B------:R-:W-:Y:S01]  /*71e0*/  IMAD R0, R159, 0x40, R250 ;  /* 0x000000409f007824 */ /* 0x000fe200078e02fa */
[-C--:B--2---:R-:W-:Y:S03]  /*71f0*/  HMMA.16816.F32 R52, R16, R50.reuse, R52 ;  /* 0x000000321034723c */ /* 0x084fe60000001834 */
[C---:B------:R-:W-:Y:S02]  /*7200*/  VIADD R8, R0.reuse, 0x8 ;  /* 0x0000000800087836 */ /* 0x040fe40000000000 */
[----:B------:R-:W-:Y:S01]  /*7210*/  VIADD R13, R0, 0x9 ;  /* 0x00000009000d7836 */ /* 0x000fe20000000000 */
[----:B------:R-:W-:Y:S02]  /*7220*/  HMMA.16816.F32 R36, R4, R50, R56 ;  /* 0x000000320424723c */ /* 0x000fe40000001838 */
[C---:B------:R-:W-:Y:S02]  /*7230*/  ISETP.GE.AND P1, PT, R8.reuse, R9, PT ;  /* 0x000000090800720c */ /* 0x040fe40003f26270 */
[----:B------:R-:W-:-:S02]  /*7240*/  ISETP.GE.AND P3, PT, R8, R10, PT ;  /* 0x0000000a0800720c */ /* 0x000fc40003f66270 */
[C---:B------:R-:W-:Y:S01]  /*7250*/  HMMA.16816.F32 R160, R20.reuse, R32, R160 ;  /* 0x0000002014a0723c */ /* 0x040fe200000018a0 */
[C---:B------:R-:W-:Y:S02]  /*7260*/  ISETP.GE.AND P5, PT, R8.reuse, R11, PT ;  /* 0x0000000b0800720c */ /* 0x040fe40003fa6270 */
[----:B------:R-:W-:Y:S01]  /*7270*/  ISETP.GE.AND P4, PT, R8, R12, PT ;  /* 0x0000000c0800720c */ /* 0x000fe20003f86270 */
[----:B------:R-:W-:Y:S01]  /*7280*/  VIADD R8, R0, 0x10 ;  /* 0x0000001000087836 */ /* 0x000fe20000000000 */
[C---:B------:R-:W-:Y:S01]  /*7290*/  ISETP.GE.AND P6, PT, R13.reuse, R9, PT ;  /* 0x000000090d00720c */ /* 0x040fe20003fc6270 */
[----:B------:R-:W-:Y:S01]  /*72a0*/  HMMA.16816.F32 R152, R20, R34, R152 ;  /* 0x000000221498723c */ /* 0x000fe20000001898 */
[C---:B------:R-:W-:Y:S02]  /*72b0*/  ISETP.GE.AND P0, PT, R13.reuse, R10, PT ;  /* 0x0000000a0d00720c */ /* 0x040fe40003f06270 */
[----:B------:R-:W-:-:S03]  /*72c0*/  ISETP.GE.AND P2, PT, R13, R11, PT ;  /* 0x0000000b0d00720c */ /* 0x000fc60003f46270 */
[----:B---3--:R-:W-:Y:S01]  /*72d0*/  HMMA.16816.F32 R32, R16, R28, R44 ;  /* 0x0000001c1020723c */ /* 0x008fe2000000182c */
[----:B------:R-:W-:Y:S02]  /*72e0*/  FSEL R99, R53, -INF , !P6 ;  /* 0xff80000035637808 */ /* 0x000fe40007000000 */
[----:B------:R-:W-:Y:S02]  /*72f0*/  FSEL R98, R55, -INF , !P0 ;  /* 0xff80000037627808 */ /* 0x000fe40004000000 */
[----:B------:R-:W-:Y:S01]  /*7300*/  ISETP.GE.AND P6, PT, R8, R12, PT ;  /* 0x0000000c0800720c */ /* 0x000fe20003fc6270 */
[----:B------:R-:W-:Y:S01]  /*7310*/  HMMA.16816.F32 R40, R20, R42, R140 ;  /* 0x0000002a1428723c */ /* 0x000fe2000000188c */
[----:B------:R-:W-:Y:S02]  /*7320*/  FSEL R56, R38, -INF , !P4 ;  /* 0xff80000026387808 */ /* 0x000fe40006000000 */
[----:B------:R-:W-:Y:S02]  /*7330*/  ISETP.GE.AND P4, PT, R8, R11, PT ;  /* 0x0000000b0800720c */ /* 0x000fe40003f86270 */
[----:B------:R-:W-:Y:S01]  /*7340*/  FSEL R53, R37, -INF , !P2 ;  /* 0xff80000025357808 */ /* 0x000fe20005000000 */
[----:B------:R-:W-:Y:S01]  /*7350*/  HMMA.16816.F32 R20, R4, R28, R100 ;  /* 0x0000001c0414723c */ /* 0x000fe20000001864 */
[----:B------:R-:W-:-:S05]  /*7360*/  P2R R14, PR, RZ, 0x10 ;  /* 0x00000010ff0e7803 */ /* 0x000fca0000000000 */
[-C--:B------:R-:W-:Y:S01]  /*7370*/  HMMA.16816.F32 R44, R4, R30.reuse, R164 ;  /* 0x0000001e042c723c */ /* 0x080fe200000018a4 */
[----:B------:R-:W-:Y:S02]  /*7380*/  FSEL R100, R52, -INF , !P1 ;  /* 0xff80000034647808 */ /* 0x000fe40004800000 */
[----:B------:R-:W-:Y:S01]  /*7390*/  ISETP.GE.AND P1, PT, R13, R12, PT ;  /* 0x0000000c0d00720c */ /* 0x000fe20003f26270 */
[----:B------:R-:W-:Y:S01]  /*73a0*/  VIADD R13, R0, 0x11 ;  /* 0x00000011000d7836 */ /* 0x000fe20000000000 */
[----:B------:R-:W-:Y:S02]  /*73b0*/  FSEL R52, R36, -INF , !P5 ;  /* 0xff80000024347808 */ /* 0x000fe40006800000 */
[-C--:B------:R-:W-:Y:S02]  /*73c0*/  ISETP.GE.AND P5, PT, R8, R9.reuse, PT ;  /* 0x000000090800720c */ /* 0x080fe40003fa6270 */
[----:B------:R-:W-:Y:S02]  /*73d0*/  FSEL R101, R54, -INF , !P3 ;  /* 0xff80000036657808 */ /* 0x000fe40005800000 */
[----:B------:R-:W-:Y:S01]  /*73e0*/  FSEL R54, R39, -INF , !P1 ;  /* 0xff80000027367808 */ /* 0x000fe20004800000 */
[----:B------:R-:W-:Y:S01]  /*73f0*/  HMMA.16816.F32 R40, R16, R30, R40 ;  /* 0x0000001e1028723c */ /* 0x000fe20000001828 */
[----:B------:R-:W-:Y:S01]  /*7400*/  ISETP.GE.AND P3, PT, R8, R10, PT ;  /* 0x0000000a0800720c */ /* 0x000fe20003f66270 */
[----:B------:R-:W-:Y:S01]  /*7410*/  VIADD R8, R0, 0x18 ;  /* 0x0000001800087836 */ /* 0x000fe20000000000 */
[----:B------:R-:W-:-:S02]  /*7420*/  ISETP.GE.AND P2, PT, R13, R9, PT ;  /* 0x000000090d00720c */ /* 0x000fc40003f46270 */
[C---:B------:R-:W-:Y:S01]  /*7430*/  ISETP.GE.AND P1, PT, R13.reuse, R10, PT ;  /* 0x0000000a0d00720c */ /* 0x040fe20003f26270 */
[C---:B-1----:R-:W-:Y:S01]  /*7440*/  HMMA.16816.F32 R28, R4.reuse, R24, R168 ;  /* 0x00000018041c723c */ /* 0x042fe200000018a8 */
[----:B------:R-:W-:Y:S02]  /*7450*/  FSEL R157, R32, -INF , !P5 ;  /* 0xff800000209d7808 */ /* 0x000fe40006800000 */
[----:B------:R-:W-:Y:S02]  /*7460*/  ISETP.NE.AND P5, PT, R14, RZ, PT ;  /* 0x000000ff0e00720c */ /* 0x000fe40003fa5270 */
[C---:B------:R-:W-:Y:S01]  /*7470*/  ISETP.GE.AND P0, PT, R13.reuse, R11, PT ;  /* 0x0000000b0d00720c */ /* 0x040fe20003f06270 */
[----:B------:R-:W-:Y:S01]  /*7480*/  HMMA.16816.F32 R36, R4, R26, R200 ;  /* 0x0000001a0424723c */ /* 0x000fe200000018c8 */
[----:B------:R-:W-:Y:S01]  /*7490*/  ISETP.GE.AND P4, PT, R13, R12, PT ;  /* 0x0000000c0d00720c */ /* 0x000fe20003f86270 */
[----:B------:R-:W-:Y:S01]  /*74a0*/  VIADD R13, R0, 0x20 ;  /* 0x00000020000d7836 */ /* 0x000fe20000000000 */
[----:B------:R-:W-:-:S02]  /*74b0*/  FSEL R158, R34, -INF , !P3 ;  /* 0xff800000229e7808 */ /* 0x000fc40005800000 */
[----:B------:R-:W-:Y:S02]  /*74c0*/  FSEL R156, R33, -INF , !P2 ;  /* 0xff800000219c7808 */ /* 0x000fe40005000000 */
[----:B------:R-:W-:Y:S02]  /*74d0*/  FSEL R164, R35, -INF , !P1 ;  /* 0xff80000023a47808 */ /* 0x000fe40004800000 */
[C---:B------:R-:W-:Y:S01]  /*74e0*/  HMMA.16816.F32 R32, R16.reuse, R24, R60 ;  /* 0x000000181020723c */ /* 0x040fe2000000183c */
[----:B------:R-:W-:Y:S02]  /*74f0*/  FSEL R140, R20, -INF , !P5 ;  /* 0xff800000148c7808 */ /* 0x000fe40006800000 */
[----:B------:R-:W-:Y:S02]  /*7500*/  FSEL R142, R22, -INF , !P6 ;  /* 0xff800000168e7808 */ /* 0x000fe40007000000 */
[----:B------:R-:W-:Y:S01]  /*7510*/  FSEL R143, R23, -INF , !P4 ;  /* 0xff800000178f7808 */ /* 0x000fe20006000000 */
[----:B------:R-:W-:Y:S01]  /*7520*/  HMMA.16816.F32 R24, R16, R26, R64 ;  /* 0x0000001a1018723c */ /* 0x000fe20000001840 */
[----:B------:R-:W-:-:S02]  /*7530*/  FSEL R63, R21, -INF , !P0 ;  /* 0xff800000153f7808 */ /* 0x000fc40004000000 */
[----:B------:R-:W1:Y:S01]  /*7540*/  LDSM.16.M88.4 R20, [R181+0x1800] ;  /* 0x00180000b514783b */ /* 0x000e620000000200 */
[----:B------:R-:W-:Y:S01]  /*7550*/  ISETP.GE.AND P1, PT, R8, R9, PT ;  /* 0x000000090800720c */ /* 0x000fe20003f26270 */
[----:B------:R-:W-:-:S04]  /*7560*/  DEPBAR.LE SB0, 0x0 ;  /* 0x000080000000791a */ /* 0x000fc80000000000 */
[----:B------:R-:W-:Y:S01]  /*7570*/  BAR.SYNC.DEFER_BLOCKING 0x0 ;  /* 0x0000000000007b1d */ /* 0x000fe20000010000 */
[C---:B------:R-:W-:Y:S02]  /*7580*/  ISETP.GE.AND P3, PT, R8.reuse, R10, PT ;  /* 0x0000000a0800720c */ /* 0x040fe40003f66270 */
[C---:B------:R-:W-:Y:S02]  /*7590*/  ISETP.GE.AND P5, PT, R8.reuse, R11, PT ;  /* 0x0000000b0800720c */ /* 0x040fe40003fa6270 */
[----:B------:R-:W-:Y:S01]  /*75a0*/  ISETP.GE.AND P6, PT, R8, R12, PT ;  /* 0x0000000c0800720c */ /* 0x000fe20003fc6270 */
[----:B------:R-:W-:Y:S01]  /*75b0*/  VIADD R8, R0, 0x19 ;  /* 0x0000001900087836 */ /* 0x000fe20000000000 */
[----:B------:R-:W-:Y:S02]  /*75c0*/  FSEL R61, R44, -INF , !P5 ;  /* 0xff8000002c3d7808 */ /* 0x000fe40006800000 */
[----:B------:R-:W-:Y:S02]  /*75d0*/  FSEL R146, R40, -INF , !P1 ;  /* 0xff80000028927808 */ /* 0x000fe40004800000 */
[----:B------:R-:W-:-:S02]  /*75e0*/  ISETP.GE.AND P2, PT, R8, R9, PT ;  /* 0x000000090800720c */ /* 0x000fc40003f46270 */
[C---:B------:R-:W-:Y:S02]  /*75f0*/  ISETP.GE.AND P0, PT, R8.reuse, R10, PT ;  /* 0x0000000a0800720c */ /* 0x040fe40003f06270 */
[----:B------:R-:W-:Y:S02]  /*7600*/  P2R R14, PR, RZ, 0x4 ;  /* 0x00000004ff0e7803 */ /* 0x000fe40000000000 */
[----:B------:R-:W-:Y:S02]  /*7610*/  ISETP.GE.AND P2, PT, R8, R11, PT ;  /* 0x0000000b0800720c */ /* 0x000fe40003f46270 */
[----:B------:R-:W-:Y:S02]  /*7620*/  ISETP.NE.AND P5, PT, R14, RZ, PT ;  /* 0x000000ff0e00720c */ /* 0x000fe40003fa5270 */
[----:B------:R-:W-:Y:S02]  /*7630*/  FSEL R147, R42, -INF , !P3 ;  /* 0xff8000002a937808 */ /* 0x000fe40005800000 */
[----:B------:R-:W-:-:S02]  /*7640*/  FSEL R144, R41, -INF , !P5 ;  /* 0xff80000029907808 */ /* 0x000fc40006800000 */
[C---:B------:R-:W-:Y:S02]  /*7650*/  ISETP.GE.AND P5, PT, R13.reuse, R11, PT ;  /* 0x0000000b0d00720c */ /* 0x040fe40003fa6270 */
[----:B------:R-:W-:Y:S01]  /*7660*/  ISETP.GE.AND P1, PT, R8, R12, PT ;  /* 0x0000000c0800720c */ /* 0x000fe20003f26270 */
[----:B------:R-:W-:Y:S01]  /*7670*/  VIADD R8, R0, 0x21 ;  /* 0x0000002100087836 */ /* 0x000fe20000000000 */
[----:B------:R-:W-:Y:S02]  /*7680*/  FSEL R67, R46, -INF , !P6 ;  /* 0xff8000002e437808 */ /* 0x000fe40007000000 */
[C---:B------:R-:W-:Y:S02]  /*7690*/  ISETP.GE.AND P4, PT, R13.reuse, R9, PT ;  /* 0x000000090d00720c */ /* 0x040fe40003f86270 */
[C---:B------:R-:W-:Y:S02]  /*76a0*/  ISETP.GE.AND P3, PT, R13.reuse, R10, PT ;  /* 0x0000000a0d00720c */ /* 0x040fe40003f66270 */
[----:B------:R-:W-:-:S02]  /*76b0*/  ISETP.GE.AND P6, PT, R13, R12, PT ;  /* 0x0000000c0d00720c */ /* 0x000fc40003fc6270 */
[----:B------:R-:W-:Y:S02]  /*76c0*/  P2R R13, PR, RZ, 0x20 ;  /* 0x00000020ff0d7803 */ /* 0x000fe40000000000 */
[----:B------:R-:W-:Y:S02]  /*76d0*/  FSEL R145, R43, -INF , !P0 ;  /* 0xff8000002b917808 */ /* 0x000fe40004000000 */
[----:B------:R-:W-:Y:S01]  /*76e0*/  FSEL R167, R32, -INF , !P4 ;  /* 0xff80000020a77808 */ /* 0x000fe20006000000 */
[-C--:B------:R-:W-:Y:S01]  /*76f0*/  HMMA.16816.F32 R40, R4, R48.reuse, R236 ;  /* 0x000000300428723c */ /* 0x080fe200000018ec */
[----:B------:R-:W-:Y:S01]  /*7700*/  ISETP.NE.AND P4, PT, R13, RZ, PT ;  /* 0x000000ff0d00720c */ /* 0x000fe20003f85270 */
[----:B------:R-:W-:Y:S01]  /*7710*/  VIADD R13, R0, 0x1 ;  /* 0x00000001000d7836 */ /* 0x000fe20000000000 */
[C---:B------:R-:W-:Y:S02]  /*7720*/  ISETP.GE.AND P0, PT, R8.reuse, R11, PT ;  /* 0x0000000b0800720c */ /* 0x040fe40003f06270 */
[----:B------:R-:W-:Y:S01]  /*7730*/  ISETP.GE.AND P5, PT, R8, R12, PT ;  /* 0x0000000c0800720c */ /* 0x000fe20003fa6270 */
[----:B------:R-:W-:Y:S01]  /*7740*/  HMMA.16816.F32 R48, R16, R48, R148 ;  /* 0x000000301030723c */ /* 0x000fe20000001894 */
[----:B------:R-:W-:-:S02]  /*7750*/  FSEL R62, R45, -INF , !P2 ;  /* 0xff8000002d3e7808 */ /* 0x000fc40005000000 */
[----:B------:R-:W-:Y:S02]  /*7760*/  FSEL R141, R47, -INF , !P1 ;  /* 0xff8000002f8d7808 */ /* 0x000fe40004800000 */
[C---:B------:R-:W-:Y:S02]  /*7770*/  ISETP.GE.AND P2, PT, R8.reuse, R9, PT ;  /* 0x000000090800720c */ /* 0x040fe40003f46270 */
[----:B------:R-:W-:Y:S01]  /*7780*/  ISETP.GE.AND P1, PT, R8, R10, PT ;  /* 0x0000000a0800720c */ /* 0x000fe20003f26270 */
[----:B------:R-:W-:Y:S01]  /*7790*/  VIADD R8, R0, 0x28 ;  /* 0x0000002800087836 */ /* 0x000fe20000000000 */
[----:B------:R-:W-:Y:S02]  /*77a0*/  FSEL R148, R28, -INF , !P4 ;  /* 0xff8000001c947808 */ /* 0x000fe40006000000 */
[----:B------:R-:W-:Y:S02]  /*77b0*/  FSEL R165, R30, -INF , !P6 ;  /* 0xff8000001ea57808 */ /* 0x000fe40007000000 */
[----:B------:R-:W-:-:S02]  /*77c0*/  FSEL R150, R29, -INF , !P0 ;  /* 0xff8000001d967808 */ /* 0x000fc40004000000 */
[----:B------:R-:W-:Y:S02]  /*77d0*/  FSEL R166, R31, -INF , !P5 ;  /* 0xff8000001fa67808 */ /* 0x000fe40006800000 */
[C---:B-1----:R-:W-:Y:S01]  /*77e0*/  HMMA.16816.F32 R28, R16.reuse, R20, R160 ;  /* 0x00000014101c723c */ /* 0x042fe200000018a0 */
[----:B------:R-:W-:Y:S02]  /*77f0*/  FSEL R174, R34, -INF , !P3 ;  /* 0xff80000022ae7808 */ /* 0x000fe40005800000 */
[----:B------:R-:W-:Y:S02]  /*7800*/  FSEL R168, R33, -INF , !P2 ;  /* 0xff80000021a87808 */ /* 0x000fe40005000000 */
[----:B------:R-:W-:Y:S01]  /*7810*/  FSEL R196, R35, -INF , !P1 ;  /* 0xff80000023c47808 */ /* 0x000fe20004800000 */
[----:B------:R-:W-:Y:S01]  /*7820*/  HMMA.16816.F32 R16, R16, R22, R152 ;  /* 0x000000161010723c */ /* 0x000fe20000001898 */
[C---:B------:R-:W-:Y:S02]  /*7830*/  ISETP.GE.AND P2, PT, R8.reuse, R9, PT ;  /* 0x000000090800720c */ /* 0x040fe40003f46270 */
[----:B------:R-:W-:-:S02]  /*7840*/  ISETP.GE.AND P1, PT, R8, R10, PT ;  /* 0x0000000a0800720c */ /* 0x000fc40003f26270 */
[C---:B------:R-:W-:Y:S01]  /*7850*/  ISETP.GE.AND P3, PT, R8.reuse, R11, PT ;  /* 0x0000000b0800720c */ /* 0x040fe20003f66270 */
[----:B------:R-:W-:Y:S01]  /*7860*/  HMMA.16816.F32 R32, R4, R20, R220 ;  /* 0x000000140420723c */ /* 0x000fe200000018dc */
[----:B------:R-:W-:Y:S01]  /*7870*/  ISETP.GE.AND P4, PT, R8, R12, PT ;  /* 0x0000000c0800720c */ /* 0x000fe20003f86270 */
[----:B------:R-:W-:Y:S01]  /*7880*/  VIADD R8, R0, 0x29 ;  /* 0x0000002900087836 */ /* 0x000fe20000000000 */
[C---:B------:R-:W-:Y:S02]  /*7890*/  ISETP.GE.AND P5, PT, R13.reuse, R9, PT ;  /* 0x000000090d00720c */ /* 0x040fe40003fa6270 */
[----:B------:R-:W-:Y:S02]  /*78a0*/  ISETP.GE.AND P0, PT, R13, R10, PT ;  /* 0x0000000a0d00720c */ /* 0x000fe40003f06270 */
[----:B------:R-:W-:Y:S02]  /*78b0*/  FSEL R162, R24, -INF , !P2 ;  /* 0xff80000018a27808 */ /* 0x000fe40005000000 */
[----:B------:R-:W-:-:S02]  /*78c0*/  FSEL R175, R26, -INF , !P1 ;  /* 0xff8000001aaf7808 */ /* 0x000fc40004800000 */
[C---:B------:R-:W-:Y:S02]  /*78d0*/  ISETP.GE.AND P2, PT, R8.reuse, R11, PT ;  /* 0x0000000b0800720c */ /* 0x040fe40003f46270 */
[----:B------:R-:W-:Y:S02]  /*78e0*/  ISETP.GE.AND P1, PT, R8, R9, PT ;  /* 0x000000090800720c */ /* 0x000fe40003f26270 */
[----:B------:R-:W-:Y:S02]  /*78f0*/  P2R R15, PR, RZ, 0x20 ;  /* 0x00000020ff0f7803 */ /* 0x000fe40000000000 */
[----:B------:R-:W-:Y:S02]  /*7900*/  P2R R14, PR, RZ, 0x1 ;  /* 0x00000001ff0e7803 */ /* 0x000fe40000000000 */
[C---:B------:R-:W-:Y:S02]  /*7910*/  ISETP.GE.AND P5, PT, R13.reuse, R11, PT ;  /* 0x0000000b0d00720c */ /* 0x040fe40003fa6270 */
[----:B------:R-:W-:Y:S01]  /*7920*/  ISETP.GE.AND P0, PT, R13, R12, PT ;  /* 0x0000000c0d00720c */ /* 0x000fe20003f06270 */
[----:B------:R-:W-:Y:S01]  /*7930*/  VIADD R13, R0, 0x30 ;  /* 0x00000030000d7836 */ /* 0x000fe20000000000 */
[----:B------:R-:W-:-:S02]  /*7940*/  FSEL R151, R37, -INF , !P2 ;  /* 0xff80000025977808 */ /* 0x000fc40005000000 */
[----:B------:R-:W-:Y:S02]  /*7950*/  FSEL R169, R25, -INF , !P1 ;  /* 0xff80000019a97808 */ /* 0x000fe40004800000 */
[C---:B------:R-:W-:Y:S02]  /*7960*/  ISETP.GE.AND P2, PT, R8.reuse, R10, PT ;  /* 0x0000000a0800720c */ /* 0x040fe40003f46270 */
[----:B------:R-:W-:Y:S01]  /*7970*/  ISETP.GE.AND P1, PT, R8, R12, PT ;  /* 0x0000000c0800720c */ /* 0x000fe20003f26270 */
[----:B------:R-:W-:Y:S01]  /*7980*/  VIADD R8, R0, 0x31 ;  /* 0x0000003100087836 */ /* 0x000fe20000000000 */
[----:B------:R-:W-:Y:S02]  /*7990*/  FSEL R172, R27, -INF , !P2 ;  /* 0xff8000001bac7808 */ /* 0x000fe40005000000 */
[----:B------:R-:W-:Y:S01]  /*79a0*/  FSEL R161, R39, -INF , !P1 ;  /* 0xff80000027a17808 */ /* 0x000fe20004800000 */
[----:B------:R-:W-:Y:S01]  /*79b0*/  HMMA.16816.F32 R24, R4, R22, R192 ;  /* 0x000000160418723c */ /* 0x000fe200000018c0 */
[----:B------:R-:W-:-:S02]  /*79c0*/  ISETP.GE.AND P2, PT, R13, R9, PT ;  /* 0x000000090d00720c */ /* 0x000fc40003f46270 */
[-C--:B------:R-:W-:Y:S02]  /*79d0*/  ISETP.GE.AND P1, PT, R13, R10.reuse, PT ;  /* 0x0000000a0d00720c */ /* 0x080fe40003f26270 */
[----:B------:R-:W-:Y:S02]  /*79e0*/  FSEL R163, R28, -INF , !P2 ;  /* 0xff8000001ca37808 */ /* 0x000fe40005000000 */
[----:B------:R-:W-:Y:S01]  /*79f0*/  ISETP.NE.AND P2, PT, R15, RZ, PT ;  /* 0x000000ff0f00720c */ /* 0x000fe20003f45270 */
[----:B------:R-:W-:Y:S01]  /*7a00*/  VIADD R4, R0, 0x38 ;  /* 0x0000003800047836 */ /* 0x000fe20000000000 */
[----:B------:R-:W-:Y:S02]  /*7a10*/  FSEL R199, R30, -INF , !P1 ;  /* 0xff8000001ec77808 */ /* 0x000fe40004800000 */
[----:B------:R-:W-:Y:S02]  /*7a20*/  ISETP.GE.AND P1, PT, R8, R10, PT ;  /* 0x0000000a0800720c */ /* 0x000fe40003f26270 */
[----:B------:R-:W-:-:S02]  /*7a30*/  FSEL R49, R49, -INF , !P2 ;  /* 0xff80000031317808 */ /* 0x000fc40005000000 */
[----:B------:R-:W-:Y:S02]  /*7a40*/  FSEL R149, R36, -INF , !P3 ;  /* 0xff80000024957808 */ /* 0x000fe40005800000 */
[----:B------:R-:W-:Y:S02]  /*7a50*/  ISETP.GE.AND P6, PT, R13, R11, PT ;  /* 0x0000000b0d00720c */ /* 0x000fe40003fc6270 */
[----:B------:R-:W-:Y:S02]  /*7a60*/  FSEL R200, R31, -INF , !P1 ;  /* 0xff8000001fc87808 */ /* 0x000fe40004800000 */
[-C--:B------:R-:W-:Y:S02]  /*7a70*/  ISETP.GE.AND P2, PT, R0, R9.reuse, PT ;  /* 0x000000090000720c */ /* 0x080fe40003f46270 */
[----:B------:R-:W-:Y:S02]  /*7a80*/  ISETP.GE.AND P3, PT, R8, R9, PT ;  /* 0x000000090800720c */ /* 0x000fe40003f66270 */
[----:B------:R-:W-:-:S02]  /*7a90*/  ISETP.GE.AND P1, PT, R0, R10, PT ;  /* 0x0000000a0000720c */ /* 0x000fc40003f26270 */
[----:B------:R-:W-:Y:S02]  /*7aa0*/  FSEL R36, R41, -INF , !P5 ;  /* 0xff80000029247808 */ /* 0x000fe40006800000 */
[----:B------:R-:W-:Y:S02]  /*7ab0*/  FSEL R41, R48, -INF , !P2 ;  /* 0xff80000030297808 */ /* 0x000fe40005000000 */
[----:B------:R-:W-:Y:S02]  /*7ac0*/  FSEL R152, R32, -INF , !P6 ;  /* 0xff80000020987808 */ /* 0x000fe40007000000 */
[----:B------:R-:W-:Y:S02]  /*7ad0*/  FSEL R160, R38, -INF , !P4 ;  /* 0xff80000026a07808 */ /* 0x000fe40006000000 */
[----:B------:R-:W-:Y:S02]  /*7ae0*/  FSEL R170, R29, -INF , !P3 ;  /* 0xff8000001daa7808 */ /* 0x000fe40005800000 */
[----:B------:R-:W-:-:S02]  /*7af0*/  FSEL R48, R50, -INF , !P1 ;  /* 0xff80000032307808 */ /* 0x000fc40004800000 */
[----:B------:R-:W-:Y:S02]  /*7b00*/  ISETP.GE.AND P6, PT, R248, 0x3, PT ;  /* 0x00000003f800780c */ /* 0x000fe40003fc6270 */
[----:B------:R-:W-:Y:S02]  /*7b10*/  ISETP.NE.AND P4, PT, R14, RZ, PT ;  /* 0x000000ff0e00720c */ /* 0x000fe40003f85270 */
[-C--:B------:R-:W-:Y:S02]  /*7b20*/  ISETP.GE.AND P3, PT, R8, R11.reuse, PT ;  /* 0x0000000b0800720c */ /* 0x080fe40003f66270 */
[C---:B------:R-:W-:Y:S02]  /*7b30*/  ISETP.GE.AND P1, PT, R0.reuse, R11, PT ;  /* 0x0000000b0000720c */ /* 0x040fe40003f26270 */
[----:B------:R-:W-:Y:S02]  /*7b40*/  FSEL R60, R51, -INF , !P4 ;  /* 0xff800000333c7808 */ /* 0x000fe40006000000 */
[C---:B------:R-:W-:Y:S01]  /*7b50*/  ISETP.GE.AND P2, PT, R0.reuse, R12, PT ;  /* 0x0000000c0000720c */ /* 0x040fe20003f46270 */
[----:B------:R-:W-:Y:S01]  /*7b60*/  VIADD R0, R0, 0x39 ;  /* 0x0000003900007836 */ /* 0x000fe20000000000 */
[----:B------:R-:W-:-:S02]  /*7b70*/  FSEL R153, R33, -INF , !P3 ;  /* 0xff80000021997808 */ /* 0x000fc40005800000 */
[----:B------:R-:W-:Y:S02]  /*7b80*/  FSEL R20, R40, -INF , !P1 ;  /* 0xff80000028147808 */ /* 0x000fe40004800000 */
[-C--:B------:R-:W-:Y:S02]  /*7b90*/  ISETP.GE.AND P5, PT, R13, R12.reuse, PT ;  /* 0x0000000c0d00720c */ /* 0x080fe40003fa6270 */
[-C--:B------:R-:W-:Y:S02]  /*7ba0*/  ISETP.GE.AND P4, PT, R8, R12.reuse, PT ;  /* 0x0000000c0800720c */ /* 0x080fe40003f86270 */
[C---:B------:R-:W-:Y:S02]  /*7bb0*/  ISETP.GE.AND P3, PT, R4.reuse, R11, PT ;  /* 0x0000000b0400720c */ /* 0x040fe40003f66270 */
[----:B------:R-:W-:Y:S02]  /*7bc0*/  ISETP.GE.AND P1, PT, R4, R12, PT ;  /* 0x0000000c0400720c */ /* 0x000fe40003f26270 */
[----:B------:R-:W-:-:S02]  /*7bd0*/  FSEL R28, R43, -INF , !P0 ;  /* 0xff8000002b1c7808 */ /* 0x000fc40004000000 */
[----:B------:R-:W-:Y:S02]  /*7be0*/  FSEL R171, R34, -INF , !P5 ;  /* 0xff80000022ab7808 */ /* 0x000fe40006800000 */
[----:B------:R-:W-:Y:S02]  /*7bf0*/  ISETP.GE.AND P0, PT, R4, R9, PT ;  /* 0x000000090400720c */ /* 0x000fe40003f06270 */
[----:B------:R-:W-:Y:S02]  /*7c00*/  FSEL R21, R42, -INF , !P2 ;  /* 0xff8000002a157808 */ /* 0x000fe40005000000 */
[----:B------:R-:W-:Y:S02]  /*7c10*/  FSEL R173, R35, -INF , !P4 ;  /* 0xff80000023ad7808 */ /* 0x000fe40006000000 */
[----:B------:R-:W-:Y:S02]  /*7c20*/  FSEL R154, R24, -INF , !P3 ;  /* 0xff800000189a7808 */ /* 0x000fe40005800000 */
[----:B------:R-:W-:-:S02]  /*7c30*/  FSEL R192, R26, -INF , !P1 ;  /* 0xff8000001ac07808 */ /* 0x000fc40004800000 */
[-C--:B------:R-:W-:Y:S02]  /*7c40*/  ISETP.GE.AND P5, PT, R4, R10.reuse, PT ;  /* 0x0000000a0400720c */ /* 0x080fe40003fa6270 */
[C---:B------:R-:W-:Y:S02]  /*7c50*/  ISETP.GE.AND P4, PT, R0.reuse, R9, PT ;  /* 0x000000090000720c */ /* 0x040fe40003f86270 */
[C---:B------:R-:W-:Y:S02]  /*7c60*/  ISETP.GE.AND P3, PT, R0.reuse, R11, PT ;  /* 0x0000000b0000720c */ /* 0x040fe40003f66270 */
[C---:B------:R-:W-:Y:S02]  /*7c70*/  ISETP.GE.AND P2, PT, R0.reuse, R10, PT ;  /* 0x0000000a0000720c */ /* 0x040fe40003f46270 */
[----:B------:R-:W-:Y:S02]  /*7c80*/  ISETP.GE.AND P1, PT, R0, R12, PT ;  /* 0x0000000c0000720c */ /* 0x000fe40003f26270 */
[----:B------:R-:W-:-:S02]  /*7c90*/  FSEL R194, R16, -INF , !P0 ;  /* 0xff80000010c27808 */ /* 0x000fc40004000000 */
[----:B------:R-:W-:Y:S02]  /*7ca0*/  FSEL R155, R25, -INF , !P3 ;  /* 0xff800000199b7808 */ /* 0x000fe40005800000 */
[----:B------:R-:W-:Y:S02]  /*7cb0*/  FSEL R193, R27, -INF , !P1 ;  /* 0xff8000001bc17808 */ /* 0x000fe40004800000 */
[----:B------:R-:W-:Y:S02]  /*7cc0*/  ISETP.NE.AND P0, PT, R245, RZ, PT ;  /* 0x000000fff500720c */ /* 0x000fe40003f05270 */
[----:B------:R-:W-:Y:S02]  /*7cd0*/  FSEL R197, R18, -INF , !P5 ;  /* 0xff80000012c57808 */ /* 0x000fe40006800000 */
[----:B------:R-:W-:Y:S02]  /*7ce0*/  FSEL R195, R17, -INF , !P4 ;  /* 0xff80000011c37808 */ /* 0x000fe40006000000 */
[----:B------:R-:W-:Y:S01]  /*7cf0*/  FSEL R198, R19, -INF , !P2 ;  /* 0xff80000013c67808 */ /* 0x000fe20005000000 */
[----:B------:R-:W-:Y:S06]  /*7d00*/  @!P6 BRA `(.L_x_667) ;  /* 0x0000000000dce947 */ /* 0x000fec0003800000 */
[----:B------:R-:W2:Y:S04]  /*7d10*/  LDL.64 R214, [R1+0x38] ;  /* 0x0000380001d67983 */ /* 0x000ea80000100a00 */
[----:B------:R-:W3:Y:S04]  /*7d20*/  LDL R217, [R1+0x40] ;  /* 0x0000400001d97983 */ /* 0x000ee80000100800 */
[----:B------:R-:W4:Y:S04]  /*7d30*/  LDL.64 R218, [R1+0x30] ;  /* 0x0000300001da7983 */ /* 0x000f280000100a00 */
[----:B------:R-:W5:Y:S01]  /*7d40*/  LDL R249, [R1+0x1c] ;  /* 0x00001c0001f97983 */ /* 0x000f620000100800 */
[----:B------:R-:W-:Y:S01]  /*7d50*/  VIADD R0, R248, 0xfffffffd ;  /* 0xfffffffdf8007836 */ /* 0x000fe20000000000 */
[----:B------:R-:W1:Y:S01]  /*7d60*/  @!P0 LDC.64 R16, c[0x0][0x218] ;  /* 0x00008600ff108b82 */ /* 0x000e620000000a00 */
[----:B------:R-:W-:Y:S01]  /*7d70*/  BSSY B0, `(.L_x_668) ;  /* 0x000002f000007945 */ /* 0x000fe20003800000 */
[----:B------:R1:W-:Y:S01]  /*7d80*/  @P0 STS.128 [R191+0x4000], RZ ;  /* 0x004000ffbf000388 */ /* 0x0003e20000000c00 */
[----:B------:R-:W-:Y:S01]  /*7d90*/  IMAD.WIDE.U32 R6, R0, R232, RZ ;  /* 0x000000e800067225 */ /* 0x000fe200078e00ff */
[----:B------:R-:W-:-:S04]  /*7da0*/  SHF.R.S32.HI R4, RZ, 0x1f, R0 ;  /* 0x0000001fff047819 */ /* 0x000fc80000011400 */
[----:B------:R-:W1:Y:S01]  /*7db0*/  @!P0 LDC.64 R14, c[0x0][0x218] ;  /* 0x00008600ff0e8b82 */ /* 0x000e620000000a00 */
[----:B------:R-:W-:-:S04]  /*7dc0*/  IMAD R4, R4, R232, RZ ;  /* 0x000000e804047224 */ /* 0x000fc800078e02ff */
[----:B------:R-:W-:-:S03]  /*7dd0*/  IMAD R0, R0, R233, R4 ;  /* 0x000000e900007224 */ /* 0x000fc600078e0204 */
[----:B------:R-:W5:Y:S01]  /*7de0*/  @!P0 LDC.64 R18, c[0x0][0x218] ;  /* 0x00008600ff128b82 */ /* 0x000f620000000a00 */
[----:B------:R-:W-:Y:S01]  /*7df0*/  IMAD.IADD R5, R7, 0x1, R0 ;  /* 0x0000000107057824 */ /* 0x000fe200078e0200 */
[----:B--2---:R-:W-:-:S04]  /*7e00*/  LEA R4, P1, R6, R214, 0x6 ;  /* 0x000000d606047211 */ /* 0x004fc800078230ff */
[-C--:B---3--:R-:W-:Y:S02]  /*7e10*/  @!P0 IADD3 R0, P5, R217, R4.reuse, RZ ;  /* 0x00000004d9008210 */ /* 0x088fe40007fbe0ff */
[----:B------:R-:W-:Y:S02]  /*7e20*/  @!P0 LEA R7, P4, R232, R4, 0x5 ;  /* 0x00000004e8078211 */ /* 0x000fe400078828ff */
[----:B----4-:R-:W-:Y:S02]  /*7e30*/  LEA.HI.X R5, R6, R219, R5, 0x6, P1 ;  /* 0x000000db06057211 */ /* 0x010fe400008f3405 */
[----:B-1----:R-:W-:Y:S02]  /*7e40*/  @!P0 LEA R16, P3, R4, R16, 0x1 ;  /* 0x0000001004108211 */ /* 0x002fe400078608ff */
[----:B------:R-:W-:Y:S01]  /*7e50*/  @!P0 LEA R14, P2, R0, R14, 0x1 ;  /* 0x0000000e000e8211 */ /* 0x000fe200078408ff */
[----:B-----5:R-:W-:Y:S01]  /*7e60*/  @!P0 IMAD.X R8, R249, 0x1, R5, P5 ;  /* 0x00000001f9088824 */ /* 0x020fe200028e0605 */
[----:B------:R-:W-:-:S02]  /*7e70*/  @!P0 LEA R6, P1, R7, R18, 0x1 ;  /* 0x0000001207068211 */ /* 0x000fc400078208ff */
[----:B------:R-:W-:Y:S02]  /*7e80*/  @!P0 LEA.HI.X R13, R232, R5, R233, 0x5, P4 ;  /* 0x00000005e80d8211 */ /* 0x000fe400020f2ce9 */
[----:B------:R-:W-:Y:S02]  /*7e90*/  @!P0 LEA.HI.X R17, R4, R17, R5, 0x1, P3 ;  /* 0x0000001104118211 */ /* 0x000fe400018f0c05 */
[----:B------:R-:W-:Y:S02]  /*7ea0*/  @!P0 LEA.HI.X R15, R0, R15, R8, 0x1, P2 ;  /* 0x0000000f000f8211 */ /* 0x000fe400010f0c08 */
[----:B------:R-:W-:Y:S01]  /*7eb0*/  @!P0 LEA.HI.X R7, R7, R19, R13, 0x1, P1 ;  /* 0x0000001307078211 */ /* 0x000fe200008f0c0d */
        /* <DEDUP_REMOVED lines=16> */
[----:B------:R-:W-:Y:S01]  /*7fc0*/  IMAD R0, R233, 0x30, RZ ;  /* 0x00000030e9007824 */ /* 0x000fe200078e02ff */
[----:B------:R-:W-:Y:S01]  /*7fd0*/  ULDC.64 UR6, c[0x0][0x218] ;  /* 0x0000860000067ab9 */ /* 0x000fe20000000a00 */
[----:B------:R-:W-:-:S05]  /*7fe0*/  IMAD.WIDE.U32 R4, R232, 0x30, R4 ;  /* 0x00000030e8047825 */ /* 0x000fca00078e0004 */
[----:B------:R-:W-:Y:S02]  /*7ff0*/  IADD3 R0, R0, R5, RZ ;  /* 0x0000000500007210 */ /* 0x000fe40007ffe0ff */
[----:B-1----:R-:W-:-:S04]  /*8000*/  LEA R6, P1, R4, UR6, 0x1 ;  /* 0x0000000604067c11 */ /* 0x002fc8000f8208ff */
[----:B------:R-:W-:-:S05]  /*8010*/  LEA.HI.X R7, R4, UR7, R0, 0x1, P1 ;  /* 0x0000000704077c11 */ /* 0x000fca00088f0c00 */
[----:B------:R-:W-:Y:S01]  /*8020*/  @!PT LDS RZ, [RZ] ;  /* 0x00000000fffff984 */ /* 0x000fe20000000800 */
[----:B------:R-:W-:Y:S01]  /*8030*/  @!PT LDS RZ, [RZ] ;  /* 0x00000000fffff984 */ /* 0x000fe20000000800 */
[----:B------:R-:W-:Y:S01]  /*8040*/  @!PT LDS RZ, [RZ] ;  /* 0x00000000fffff984 */ /* 0x000fe20000000800 */
[----:B------:R2:W-:Y:S04]  /*8050*/  LDGSTS.E.BYPASS.LTC128B.128 [R191+0x5800], desc[UR20][R6.64] ;  /* 0x0580000006bf7fae */ /* 0x0005e8000b901d54 */
.L_x_669:
[----:B------:R-:W-:Y:S05]  /*8060*/  BSYNC B0 ;  /* 0x0000000000007941 */ /* 0x000fea0003800000 */
.L_x_668:
[----:B------:R-:W0:Y:S02]  /*8070*/  LDGDEPBAR ;  /* 0x00000000000079af */ /* 0x000e240000000000 */
.L_x_667:
[----:B------:R-:W-:Y:S01]  /*8080*/  FMNMX.FTZ R0, R3, R20, !PT ;  /* 0x0000001403007209 */ /* 0x000fe20007810000 */
[----:B-12---:R-:W-:Y:S01]  /*8090*/  VIADD R6, R251, 0x4 ;  /* 0x00000004fb067836 */ /* 0x006fe20000000000 */
[----:B------:R-:W-:Y:S01]  /*80a0*/  PRMT R201, R234, 0x7054, R234 ;  /* 0x00007054eac97816 */ /* 0x000fe200000000ea */
[----:B------:R-:W-:Y:S01]  /*80b0*/  IMAD.SHL.U32 R66, R159, 0x2, RZ ;  /* 0x000000029f427824 */ /* 0x000fe200078e00ff */
[----:B------:R-:W-:Y:S01]  /*80c0*/  FMNMX.FTZ R0, R36, R0, !PT ;  /* 0x0000000024007209 */ /* 0x000fe20007810000 */
[----:B------:R-:W-:Y:S01]  /*80d0*/  IMAD.WIDE.U32 R210, R6, -0x326172a9, RZ ;  /* 0xcd9e8d5706d27825 */ /* 0x000fe200078e00ff */
[----:B------:R-:W-:Y:S02]  /*80e0*/  LDSM.16.MT88.4 R32, [R180+0x6000] ;  /* 0x00600000b420783b */ /* 0x000fe40000004200 */
[----:B------:R-:W-:Y:S01]  /*80f0*/  FMNMX.FTZ R0, R52, R0, !PT ;  /* 0x0000000034007209 */ /* 0x000fe20007810000 */
[----:B------:R-:W-:Y:S01]  /*8100*/  IMAD.WIDE.U32 R202, R251, -0x326172a9, RZ ;  /* 0xcd9e8d57fbca7825 */ /* 0x000fe200078e00ff */
[----:B------:R-:W-:-:S02]  /*8110*/  LOP3.LUT R14, R247, UR23, R66, 0x96, !PT ;  /* 0x00000017f70e7c12 */ /* 0x000fc4000f8e9642 */
[----:B------:R-:W-:Y:S02]  /*8120*/  FMNMX.FTZ R0, R53, R0, !PT ;  /* 0x0000000035007209 */ /* 0x000fe40007810000 */
[----:B------:R-:W-:Y:S01]  /*8130*/  LOP3.LUT R229, R203, R252, RZ, 0x3c, !PT ;  /* 0x000000fccbe57212 */ /* 0x000fe200078e3cff */
[----:B------:R-:W-:Y:S01]  /*8140*/  IMAD.WIDE.U32 R14, R14, -0x326172a9, RZ ;  /* 0xcd9e8d570e0e7825 */ /* 0x000fe200078e00ff */
[----:B------:R-:W-:-:S03]  /*8150*/  FMNMX.FTZ R0, R140, R0, !PT ;  /* 0x000000008c007209 */ /* 0x000fc60007810000 */
[----:B------:R-:W-:Y:S01]  /*8160*/  IMAD.WIDE.U32 R102, R229, -0x2daee0ad, RZ ;  /* 0xd2511f53e5667825 */ /* 0x000fe200078e00ff */
        /* <DEDUP_REMOVED lines=21> */
[----:B------:R-:W-:Y:S01]  /*82c0*/  LOP3.LUT R4, R211, R252, RZ, 0x3c, !PT ;  /* 0x000000fcd3047212 */ /* 0x000fe200078e3cff */
[----:B------:R-:W1:Y:S01]  /*82d0*/  SHFL.BFLY PT, R5, R0, 0x2, 0x1f ;  /* 0x0c401f0000057f89 */ /* 0x000e6200000e0000 */
[----:B------:R-:W-:-:S03]  /*82e0*/  FMNMX.FTZ R8, R160, R8, !PT ;  /* 0x00000008a0087209 */ /* 0x000fc60007810000 */
[----:B------:R-:W-:Y:S01]  /*82f0*/  IMAD.WIDE.U32 R64, R4, -0x2daee0ad, RZ ;  /* 0xd2511f5304407825 */ /* 0x000fe200078e00ff */
[----:B------:R-:W-:-:S04]  /*8300*/  FMNMX.FTZ R8, R161, R8, !PT ;  /* 0x00000008a1087209 */ /* 0x000fc80007810000 */
[----:B------:R-:W-:Y:S02]  /*8310*/  FMNMX.FTZ R8, R171, R8, !PT ;  /* 0x00000008ab087209 */ /* 0x000fe40007810000 */
[----:B------:R-:W-:Y:S02]  /*8320*/  LOP3.LUT R4, R65, UR15, R246, 0x96, !PT ;  /* 0x0000000f41047c12 */ /* 0x000fe4000f8e96f6 */
[----:B------:R-:W-:-:S03]  /*8330*/  FMNMX.FTZ R8, R173, R8, !PT ;  /* 0x00000008ad087209 */ /* 0x000fc60007810000 */
[----:B------:R-:W-:Y:S01]  /*8340*/  IMAD.WIDE.U32 R50, R4, -0x326172a9, RZ ;  /* 0xcd9e8d5704327825 */ /* 0x000fe200078e00ff */
[----:B------:R-:W-:Y:S02]  /*8350*/  FMNMX.FTZ R8, R192, R8, !PT ;  /* 0x00000008c0087209 */ /* 0x000fe40007810000 */
[----:B------:R-:W-:Y:S02]  /*8360*/  LOP3.LUT R4, R15, UR16, R210, 0x96, !PT ;  /* 0x000000100f047c12 */ /* 0x000fe4000f8e96d2 */
[----:B------:R-:W-:Y:S02]  /*8370*/  FMNMX.FTZ R8, R193, R8, !PT ;  /* 0x00000008c1087209 */ /* 0x000fe40007810000 */
[----:B------:R-:W-:Y:S02]  /*8380*/  LOP3.LUT R6, R51, UR14, R14, 0x96, !PT ;  /* 0x0000000e33067c12 */ /* 0x000fe4000f8e960e */
[----:B-1----:R-:W-:Y:S01]  /*8390*/  FMNMX.FTZ R0, R0, R5, !PT ;  /* 0x0000000500007209 */ /* 0x002fe20007810000 */
[----:B------:R-:W1:Y:S01]  /*83a0*/  SHFL.BFLY PT, R13, R8, 0x2, 0x1f ;  /* 0x0c401f00080d7f89 */ /* 0x000e6200000e0000 */
[----:B------:R-:W-:-:S03]  /*83b0*/  IMAD.WIDE.U32 R4, R4, -0x2daee0ad, RZ ;  /* 0xd2511f5304047825 */ /* 0x000fc600078e00ff */
[----:B------:R-:W2:Y:S01]  /*83c0*/  SHFL.BFLY PT, R16, R0, 0x1, 0x1f ;  /* 0x0c201f0000107f89 */ /* 0x000ea200000e0000 */
[----:B------:R-:W-:Y:S01]  /*83d0*/  IMAD.WIDE.U32 R6, R6, -0x2daee0ad, RZ ;  /* 0xd2511f5306067825 */ /* 0x000fe200078e00ff */
[----:B------:R-:W-:-:S04]  /*83e0*/  LOP3.LUT R5, R5, UR13, R64, 0x96, !PT ;  /* 0x0000000d05057c12 */ /* 0x000fc8000f8e9640 */
[----:B------:R-:W-:Y:S01]  /*83f0*/  LOP3.LUT R7, R7, UR11, R4, 0x96, !PT ;  /* 0x0000000b07077c12 */ /* 0x000fe2000f8e9604 */
[----:B------:R-:W-:-:S04]  /*8400*/  IMAD.WIDE.U32 R4, R5, -0x326172a9, RZ ;  /* 0xcd9e8d5705047825 */ /* 0x000fc800078e00ff */
[----:B------:R-:W-:Y:S01]  /*8410*/  IMAD.WIDE.U32 R24, R7, -0x326172a9, RZ ;  /* 0xcd9e8d5707187825 */ /* 0x000fe200078e00ff */
[----:B------:R-:W-:Y:S02]  /*8420*/  LOP3.LUT R5, R5, UR12, R50, 0x96, !PT ;  /* 0x0000000c05057c12 */ /* 0x000fe4000f8e9632 */
[----:B-1----:R-:W-:Y:S02]  /*8430*/  FMNMX.FTZ R8, R8, R13, !PT ;  /* 0x0000000d08087209 */ /* 0x002fe40007810000 */
[----:B--2---:R-:W-:-:S03]  /*8440*/  FMNMX.FTZ R225, R0, R16, !PT ;  /* 0x0000001000e17209 */ /* 0x004fc60007810000 */
[----:B------:R-:W1:Y:S01]  /*8450*/  SHFL.BFLY PT, R16, R8, 0x1, 0x1f ;  /* 0x0c201f0008107f89 */ /* 0x000e6200000e0000 */
[----:B------:R-:W-:Y:S01]  /*8460*/  LOP3.LUT R0, R25, UR10, R4, 0x96, !PT ;  /* 0x0000000a19007c12 */ /* 0x000fe2000f8e9604 */
[----:B------:R-:W-:-:S04]  /*8470*/  IMAD.WIDE.U32 R4, R5, -0x2daee0ad, RZ ;  /* 0xd2511f5305047825 */ /* 0x000fc800078e00ff */
[C---:B------:R-:W-:Y:S01]  /*8480*/  FMUL.FTZ R13, R225.reuse, UR19 ;  /* 0x00000013e10d7c20 */ /* 0x040fe20008410000 */
[----:B------:R-:W-:Y:S01]  /*8490*/  FSETP.NEU.FTZ.AND P2, PT, R225, -INF , PT ;  /* 0xff800000e100780b */ /* 0x000fe20003f5d000 */
[----:B------:R-:W-:Y:S01]  /*84a0*/  IMAD.WIDE.U32 R26, R0, -0x2daee0ad, RZ ;  /* 0xd2511f53001a7825 */ /* 0x000fe200078e00ff */
[----:B------:R-:W-:Y:S02]  /*84b0*/  LOP3.LUT R6, R5, UR9, R6, 0x96, !PT ;  /* 0x0000000905067c12 */ /* 0x000fe4000f8e9606 */
[----:B------:R-:W-:Y:S02]  /*84c0*/  FSEL R13, R13, RZ, P2 ;  /* 0x000000ff0d0d7208 */ /* 0x000fe40001000000 */
[----:B------:R-:W-:Y:S01]  /*84d0*/  LOP3.LUT R4, R27, UR5, R4, 0x96, !PT ;  /* 0x000000051b047c12 */ /* 0x000fe2000f8e9604 */
[----:B------:R-:W-:-:S04]  /*84e0*/  IMAD.WIDE.U32 R22, R6, -0x326172a9, RZ ;  /* 0xcd9e8d5706167825 */ /* 0x000fc800078e00ff */
[----:B------:R-:W-:Y:S01]  /*84f0*/  FFMA.FTZ R0, R20, UR19, -R13 ;  /* 0x0000001314007c23 */ /* 0x000fe2000801080d */
[----:B------:R-:W-:-:S03]  /*8500*/  IMAD.WIDE.U32 R4, R4, -0x326172a9, RZ ;  /* 0xcd9e8d5704047825 */ /* 0x000fc600078e00ff */
[----:B------:R2:W-:Y:S01]  /*8510*/  MUFU.EX2 R249, R0 ;  /* 0x0000000000f97308 */ /* 0x0005e20000000800 */
[----:B------:R-:W-:Y:S02]  /*8520*/  LOP3.LUT R6, R4, 0xffff, RZ, 0xc0, !PT ;  /* 0x0000ffff04067812 */ /* 0x000fe400078ec0ff */
[--C-:B------:R-:W-:Y:S02]  /*8530*/  SHF.R.U32.HI R7, RZ, 0x10, R4.reuse ;  /* 0x00000010ff077819 */ /* 0x100fe40000011604 */
[----:B-1----:R-:W-:Y:S02]  /*8540*/  FMNMX.FTZ R224, R8, R16, !PT ;  /* 0x0000001008e07209 */ /* 0x002fe40007810000 */
[----:B------:R-:W-:Y:S02]  /*8550*/  LOP3.LUT R16, R4, 0xff, RZ, 0xc0, !PT ;  /* 0x000000ff04107812 */ /* 0x000fe400078ec0ff */
[C---:B------:R-:W-:Y:S01]  /*8560*/  FSETP.NEU.FTZ.AND P1, PT, R224.reuse, -INF , PT ;  /* 0xff800000e000780b */ /* 0x040fe20003f3d000 */
[----:B------:R-:W-:Y:S01]  /*8570*/  FMUL.FTZ R20, R224, UR19 ;  /* 0x00000013e0147c20 */ /* 0x000fe20008410000 */
[----:B------:R-:W-:Y:S01]  /*8580*/  SHF.R.U32.HI R8, RZ, 0x18, R4 ;  /* 0x00000018ff087819 */ /* 0x000fe20000011604 */
[--C-:B------:R-:W-:Y:S01]  /*8590*/  FFMA.FTZ R4, R53, UR19, -R13.reuse ;  /* 0x0000001335047c23 */ /* 0x100fe2000801080d */
[----:B--2---:R-:W-:-:S02]  /*85a0*/  FFMA.FTZ R0, R36, UR19, -R13 ;  /* 0x0000001324007c23 */ /* 0x004fc4000801080d */
[----:B------:R-:W-:Y:S01]  /*85b0*/  FSEL R20, R20, RZ, P1 ;  /* 0x000000ff14147208 */ /* 0x000fe20000800000 */
[----:B------:R1:W-:Y:S01]  /*85c0*/  MUFU.EX2 R238, R4 ;  /* 0x0000000400ee7308 */ /* 0x0003e20000000800 */
[----:B------:R-:W2:Y:S07]  /*85d0*/  LDSM.16.MT88.4 R36, [R177+0x6000] ;  /* 0x00600000b124783b */ /* 0x000eae0000004200 */
[----:B------:R3:W-:Y:S01]  /*85e0*/  MUFU.EX2 R245, R0 ;  /* 0x0000000000f57308 */ /* 0x0007e20000000800 */
[----:B-1----:R-:W-:-:S04]  /*85f0*/  LOP3.LUT R4, R5, UR17, R22, 0x96, !PT ;  /* 0x0000001105047c12 */ /* 0x002fc8000f8e9616 */
[----:B------:R-:W-:Y:S01]  /*8600*/  LOP3.LUT R5, R4, 0xffff, RZ, 0xc0, !PT ;  /* 0x0000ffff04057812 */ /* 0x000fe200078ec0ff */
[----:B---3--:R-:W-:-:S03]  /*8610*/  FFMA.FTZ R0, R52, UR19, -R13 ;  /* 0x0000001334007c23 */ /* 0x008fc6000801080d */
[----:B------:R-:W-:Y:S01]  /*8620*/  SHF.R.U32.HI R5, RZ, 0x8, R5 ;  /* 0x00000008ff057819 */ /* 0x000fe20000011605 */
[----:B------:R1:W3:Y:S02]  /*8630*/  MUFU.EX2 R239, R0 ;  /* 0x0000000000ef7308 */ /* 0x0002e40000000800 */
[----:B-1----:R-:W-:Y:S02]  /*8640*/  SHF.R.U32.HI R0, RZ, 0x8, R6 ;  /* 0x00000008ff007819 */ /* 0x002fe40000011606 */
[----:B------:R-:W-:Y:S02]  /*8650*/  LOP3.LUT R6, R7, 0xff, RZ, 0xc0, !PT ;  /* 0x000000ff07067812 */ /* 0x000fe400078ec0ff */
[----:B------:R-:W-:Y:S01]  /*8660*/  PRMT R17, R16, 0x5410, R0 ;  /* 0x0000541010117816 */ /* 0x000fe20000000000 */
[----:B------:R-:W-:Y:S01]  /*8670*/  FFMA.FTZ R0, R21, UR19, -R20 ;  /* 0x0000001315007c23 */ /* 0x000fe20008010814 */
[----:B------:R-:W-:Y:S01]  /*8680*/  PRMT R18, R6, 0x5410, R8 ;  /* 0x0000541006127816 */ /* 0x000fe20000000008 */
[----:B------:R-:W-:Y:S01]  /*8690*/  FFMA.FTZ R6, R56, UR19, -R20 ;  /* 0x0000001338067c23 */ /* 0x000fe20008010814 */
[----:B------:R-:W-:Y:S01]  /*86a0*/  LOP3.LUT R16, R4, 0xff, RZ, 0xc0, !PT ;  /* 0x000000ff04107812 */ /* 0x000fe200078ec0ff */
[----:B------:R1:W-:Y:S01]  /*86b0*/  MUFU.EX2 R236, R0 ;  /* 0x0000000000ec7308 */ /* 0x0003e20000000800 */
[----:B------:R-:W-:Y:S01]  /*86c0*/  SHF.R.U32.HI R8, RZ, 0x18, R4 ;  /* 0x00000018ff087819 */ /* 0x000fe20000011604 */
[----:B------:R-:W-:Y:S01]  /*86d0*/  LDSM.16.MT88.4 R56, [R179+0x6000] ;  /* 0x00600000b338783b */ /* 0x000fe20000004200 */
[----:B------:R-:W-:-:S02]  /*86e0*/  FSEL R7, R224, RZ, P1 ;  /* 0x000000ffe0077208 */ /* 0x000fc40000800000 */
[----:B------:R-:W-:-:S03]  /*86f0*/  PRMT R16, R16, 0x5410, R5 ;  /* 0x0000541010107816 */ /* 0x000fc60000000005 */
[----:B------:R-:W-:Y:S01]  /*8700*/  FADD.FTZ R7, R2, -R7 ;  /* 0x8000000702077221 */ /* 0x000fe20000010000 */
[----:B------:R-:W-:Y:S01]  /*8710*/  FMNMX.FTZ R2, R96, R48, !PT ;  /* 0x0000003060027209 */ /* 0x000fe20007810000 */
[----:B------:R-:W-:Y:S02]  /*8720*/  MUFU.EX2 R237, R6 ;  /* 0x0000000600ed7308 */ /* 0x000fe40000000800 */
[----:B------:R-:W-:Y:S01]  /*8730*/  FMUL.FTZ R7, R7, UR19 ;  /* 0x0000001307077c20 */ /* 0x000fe20008410000 */
[----:B-1----:R-:W-:Y:S02]  /*8740*/  SHF.R.U32.HI R0, RZ, 0x10, R4 ;  /* 0x00000010ff007819 */ /* 0x002fe40000011604 */
[----:B------:R-:W-:Y:S02]  /*8750*/  FSEL R4, R225, RZ, P2 ;  /* 0x000000ffe1047208 */ /* 0x000fe40001000000 */
[----:B------:R-:W-:-:S04]  /*8760*/  LOP3.LUT R0, R0, 0xff, RZ, 0xc0, !PT ;  /* 0x000000ff00007812 */ /* 0x000fc800078ec0ff */
[----:B------:R-:W-:Y:S01]  /*8770*/  PRMT R19, R0, 0x5410, R8 ;  /* 0x0000541000137816 */ /* 0x000fe20000000008 */
[----:B------:R-:W-:Y:S01]  /*8780*/  FADD.FTZ R8, R3, -R4 ;  /* 0x8000000403087221 */ /* 0x000fe20000010000 */
[--C-:B------:R-:W-:Y:S01]  /*8790*/  FFMA.FTZ R0, R54, UR19, -R20.reuse ;  /* 0x0000001336007c23 */ /* 0x100fe20008010814 */
[----:B------:R-:W-:Y:S01]  /*87a0*/  FMNMX.FTZ R3, R97, R41, !PT ;  /* 0x0000002961037209 */ /* 0x000fe20007810000 */
[----:B------:R-:W-:Y:S01]  /*87b0*/  FFMA.FTZ R4, R28, UR19, -R20 ;  /* 0x000000131c047c23 */ /* 0x000fe20008010814 */
[----:B------:R-:W-:Y:S01]  /*87c0*/  FMUL.FTZ R8, R8, UR19 ;  /* 0x0000001308087c20 */ /* 0x000fe20008410000 */
[----:B------:R1:W-:Y:S01]  /*87d0*/  MUFU.EX2 R231, R0 ;  /* 0x0000000000e77308 */ /* 0x0003e20000000800 */
[----:B------:R-:W-:Y:S01]  /*87e0*/  FMNMX.FTZ R5, R49, R3, !PT ;  /* 0x0000000331057209 */ /* 0x000fe20007810000 */
[----:B------:R-:W4:Y:S01]  /*87f0*/  LDSM.16.MT88.4 R28, [R178+0x6000] ;  /* 0x00600000b21c783b */ /* 0x000f220000004200 */
[----:B------:R-:W-:Y:S02]  /*8800*/  FMNMX.FTZ R3, R60, R2, !PT ;  /* 0x000000023c037209 */ /* 0x000fe40007810000 */
[----:B---3--:R-:W-:-:S02]  /*8810*/  F2FP.F16.F32.PACK_AB R2, R238, R239 ;  /* 0x000000efee02723e */ /* 0x008fc400000000ff */
[----:B------:R-:W-:Y:S01]  /*8820*/  FMNMX.FTZ R3, R101, R3, !PT ;  /* 0x0000000365037209 */ /* 0x000fe20007810000 */
[----:B------:R3:W-:Y:S08]  /*8830*/  MUFU.EX2 R230, R4 ;  /* 0x0000000400e67308 */ /* 0x0007f00000000800 */
[----:B------:R-:W5:Y:S01]  /*8840*/  MUFU.EX2 R55, R8 ;  /* 0x0000000800377308 */ /* 0x000f620000000800 */
[----:B-1----:R-:W-:-:S05]  /*8850*/  HSET2.LE.AND R0, R17, R201, PT ;  /* 0x000000c911007233 */ /* 0x002fca0003803000 */
[----:B------:R-:W-:Y:S02]  /*8860*/  LOP3.LUT R6, R0, R2, RZ, 0xc0, !PT ;  /* 0x0000000200067212 */ /* 0x000fe400078ec0ff */
[----:B------:R-:W-:Y:S01]  /*8870*/  FMNMX.FTZ R0, R98, R3, !PT ;  /* 0x0000000362007209 */ /* 0x000fe20007810000 */
[----:B------:R-:W1:Y:S01]  /*8880*/  MUFU.EX2 R54, R7 ;  /* 0x0000000700367308 */ /* 0x000e620000000800 */
[----:B---3--:R-:W-:Y:S02]  /*8890*/  FMNMX.FTZ R4, R100, R5, !PT ;  /* 0x0000000564047209 */ /* 0x008fe40007810000 */
[--C-:B------:R-:W-:Y:S02]  /*88a0*/  HSET2.LE.AND R3, R16, R201.reuse, PT ;  /* 0x000000c910037233 */ /* 0x100fe40003803000 */
[----:B------:R-:W-:Y:S02]  /*88b0*/  FMNMX.FTZ R2, R99, R4, !PT ;  /* 0x0000000463027209 */ /* 0x000fe40007810000 */
[----:B------:R-:W-:Y:S01]  /*88c0*/  F2FP.F16.F32.PACK_AB R4, R245, R249 ;  /* 0x000000f9f504723e */ /* 0x000fe200000000ff */
[-C--:B-----5:R-:W-:Y:S01]  /*88d0*/  FMUL.FTZ R104, R104, R55.reuse ;  /* 0x0000003768687220 */ /* 0x0a0fe20000410000 */
[----:B------:R-:W-:Y:S01]  /*88e0*/  FMNMX.FTZ R5, R157, R2, !PT ;  /* 0x000000029d057209 */ /* 0x000fe20007810000 */
[-C--:B------:R-:W-:Y:S01]  /*88f0*/  FMUL.FTZ R105, R105, R55.reuse ;  /* 0x0000003769697220 */ /* 0x080fe20000410000 */
[----:B------:R-:W-:Y:S01]  /*8900*/  FMNMX.FTZ R8, R158, R0, !PT ;  /* 0x000000009e087209 */ /* 0x000fe20007810000 */
[-C--:B------:R-:W-:Y:S01]  /*8910*/  FMUL.FTZ R116, R116, R55.reuse ;  /* 0x0000003774747220 */ /* 0x080fe20000410000 */
[--C-:B------:R-:W-:Y:S01]  /*8920*/  HSET2.LE.AND R0, R18, R201.reuse, PT ;  /* 0x000000c912007233 */ /* 0x100fe20003803000 */
[----:B------:R-:W-:Y:S01]  /*8930*/  FMUL.FTZ R117, R117, R55 ;  /* 0x0000003775757220 */ /* 0x000fe20000410000 */
[----:B------:R-:W-:Y:S01]  /*8940*/  F2FP.F16.F32.PACK_AB R2, R231, R237 ;  /* 0x000000ede702723e */ /* 0x000fe200000000ff */
[----:B------:R-:W-:Y:S01]  /*8950*/  FMUL.FTZ R124, R124, R55 ;  /* 0x000000377c7c7220 */ /* 0x000fe20000410000 */
[----:B------:R-:W-:Y:S01]  /*8960*/  FMNMX.FTZ R5, R156, R5, !PT ;  /* 0x000000059c057209 */ /* 0x000fe20007810000 */
[----:B-1----:R-:W-:Y:S01]  /*8970*/  FMUL.FTZ R106, R106, R54 ;  /* 0x000000366a6a7220 */ /* 0x002fe20000410000 */
[----:B------:R-:W-:Y:S01]  /*8980*/  LOP3.LUT R4, R3, R4, RZ, 0xc0, !PT ;  /* 0x0000000403047212 */ /* 0x000fe200078ec0ff */
[----:B------:R-:W-:Y:S01]  /*8990*/  FMUL.FTZ R107, R107, R54 ;  /* 0x000000366b6b7220 */ /* 0x000fe20000410000 */
[----:B------:R-:W-:Y:S01]  /*89a0*/  FMNMX.FTZ R3, R164, R8, !PT ;  /* 0x00000008a4037209 */ /* 0x000fe20007810000 */
[----:B------:R-:W-:Y:S01]  /*89b0*/  FMUL.FTZ R118, R118, R54 ;  /* 0x0000003676767220 */ /* 0x000fe20000410000 */
[----:B------:R-:W-:Y:S01]  /*89c0*/  LOP3.LUT R7, R0, R2, RZ, 0xc0, !PT ;  /* 0x0000000200077212 */ /* 0x000fe200078ec0ff */
[-C--:B------:R-:W-:Y:S01]  /*89d0*/  FMUL.FTZ R119, R119, R54.reuse ;  /* 0x0000003677777220 */ /* 0x080fe20000410000 */
[----:B------:R-:W-:Y:S01]  /*89e0*/  FMNMX.FTZ R5, R146, R5, !PT ;  /* 0x0000000592057209 */ /* 0x000fe20007810000 */
[----:B------:R-:W-:Y:S01]  /*89f0*/  FMUL.FTZ R125, R125, R55 ;  /* 0x000000377d7d7220 */ /* 0x000fe20000410000 */
[----:B------:R-:W-:Y:S01]  /*8a00*/  HSET2.LE.AND R0, R19, R201, PT ;  /* 0x000000c913007233 */ /* 0x000fe20003803000 */
[----:B------:R-:W-:Y:S01]  /*8a10*/  FMUL.FTZ R126, R126, R54 ;  /* 0x000000367e7e7220 */ /* 0x000fe20000410000 */
[----:B------:R-:W-:Y:S01]  /*8a20*/  F2FP.F16.F32.PACK_AB R2, R230, R236 ;  /* 0x000000ece602723e */ /* 0x000fe200000000ff */
[----:B------:R-:W-:Y:S01]  /*8a30*/  FMUL.FTZ R127, R127, R54 ;  /* 0x000000367f7f7220 */ /* 0x000fe20000410000 */
[----:B------:R-:W-:Y:S01]  /*8a40*/  FMNMX.FTZ R3, R147, R3, !PT ;  /* 0x0000000393037209 */ /* 0x000fe20007810000 */
[----:B------:R-:W-:Y:S01]  /*8a50*/  FMUL.FTZ R128, R128, R55 ;  /* 0x0000003780807220 */ /* 0x000fe20000410000 */
[----:B------:R-:W-:Y:S01]  /*8a60*/  FMNMX.FTZ R8, R144, R5, !PT ;  /* 0x0000000590087209 */ /* 0x000fe20007810000 */
[----:B------:R-:W-:Y:S01]  /*8a70*/  FMUL.FTZ R129, R129, R55 ;  /* 0x0000003781817220 */ /* 0x000fe20000410000 */
[----:B------:R-:W-:Y:S01]  /*8a80*/  LOP3.LUT R5, R0, R2, RZ, 0xc0, !PT ;  /* 0x0000000200057212 */ /* 0x000fe200078ec0ff */
[-C--:B------:R-:W-:Y:S01]  /*8a90*/  FMUL.FTZ R130, R130, R54.reuse ;  /* 0x0000003682827220 */ /* 0x080fe20000410000 */
[----:B------:R-:W-:Y:S01]  /*8aa0*/  FMNMX.FTZ R0, R145, R3, !PT ;  /* 0x0000000391007209 */ /* 0x000fe20007810000 */
[----:B------:R-:W-:Y:S01]  /*8ab0*/  FMUL.FTZ R131, R131, R54 ;  /* 0x0000003683837220 */ /* 0x000fe20000410000 */
[----:B------:R-:W-:Y:S01]  /*8ac0*/  FMNMX.FTZ R2, R167, R8, !PT ;  /* 0x00000008a7027209 */ /* 0x000fe20007810000 */
[-C--:B------:R-:W-:Y:S01]  /*8ad0*/  FMUL.FTZ R76, R76, R55.reuse ;  /* 0x000000374c4c7220 */ /* 0x080fe20000410000 */
[----:B------:R-:W-:Y:S01]  /*8ae0*/  FMNMX.FTZ R0, R174, R0, !PT ;  /* 0x00000000ae007209 */ /* 0x000fe20007810000 */
[-C--:B------:R-:W-:Y:S01]  /*8af0*/  FMUL.FTZ R77, R77, R55.reuse ;  /* 0x000000374d4d7220 */ /* 0x080fe20000410000 */
[----:B------:R-:W-:Y:S01]  /*8b00*/  FMNMX.FTZ R2, R168, R2, !PT ;  /* 0x00000002a8027209 */ /* 0x000fe20007810000 */
[----:B------:R-:W-:Y:S01]  /*8b10*/  FMUL.FTZ R78, R78, R54 ;  /* 0x000000364e4e7220 */ /* 0x000fe20000410000 */
[----:B------:R-:W-:Y:S01]  /*8b20*/  FMNMX.FTZ R3, R196, R0, !PT ;  /* 0x00000000c4037209 */ /* 0x000fe20007810000 */
[----:B------:R-:W-:Y:S01]  /*8b30*/  FMUL.FTZ R79, R79, R54 ;  /* 0x000000364f4f7220 */ /* 0x000fe20000410000 */
[----:B------:R-:W-:Y:S01]  /*8b40*/  FMNMX.FTZ R0, R162, R2, !PT ;  /* 0x00000002a2007209 */ /* 0x000fe20007810000 */
[----:B------:R-:W-:Y:S01]  /*8b50*/  FMUL.FTZ R132, R132, R55 ;  /* 0x0000003784847220 */ /* 0x000fe20000410000 */
[----:B------:R-:W-:Y:S01]  /*8b60*/  FMNMX.FTZ R2, R175, R3, !PT ;  /* 0x00000003af027209 */ /* 0x000fe20007810000 */
[-C--:B------:R-:W-:Y:S01]  /*8b70*/  FMUL.FTZ R133, R133, R55.reuse ;  /* 0x0000003785857220 */ /* 0x080fe20000410000 */
[----:B------:R-:W-:Y:S01]  /*8b80*/  FMNMX.FTZ R0, R169, R0, !PT ;  /* 0x00000000a9007209 */ /* 0x000fe20007810000 */
[----:B------:R-:W-:Y:S01]  /*8b90*/  FMUL.FTZ R134, R134, R54 ;  /* 0x0000003686867220 */ /* 0x000fe20000410000 */
[----:B------:R-:W-:Y:S01]  /*8ba0*/  FMNMX.FTZ R2, R172, R2, !PT ;  /* 0x00000002ac027209 */ /* 0x000fe20007810000 */
[----:B------:R-:W-:Y:S01]  /*8bb0*/  FMUL.FTZ R135, R135, R54 ;  /* 0x0000003687877220 */ /* 0x000fe20000410000 */
[----:B------:R-:W-:Y:S01]  /*8bc0*/  FMNMX.FTZ R0, R163, R0, !PT ;  /* 0x00000000a3007209 */ /* 0x000fe20007810000 */
[-C--:B------:R-:W-:Y:S01]  /*8bd0*/  FMUL.FTZ R84, R84, R55.reuse ;  /* 0x0000003754547220 */ /* 0x080fe20000410000 */
[-C--:B------:R-:W-:Y:S01]  /*8be0*/  FMUL.FTZ R85, R85, R55.reuse ;  /* 0x0000003755557220 */ /* 0x080fe20000410000 */
[----:B------:R-:W-:Y:S01]  /*8bf0*/  FMUL.FTZ R86, R86, R54 ;  /* 0x0000003656567220 */ /* 0x000fe20000410000 */
[----:B------:R-:W-:Y:S01]  /*8c00*/  FMNMX.FTZ R0, R170, R0, !PT ;  /* 0x00000000aa007209 */ /* 0x000fe20007810000 */
[----:B------:R-:W-:Y:S01]  /*8c10*/  FMUL.FTZ R87, R87, R54 ;  /* 0x0000003657577220 */ /* 0x000fe20000410000 */
[-C--:B------:R-:W-:Y:S01]  /*8c20*/  FMUL.FTZ R88, R88, R55.reuse ;  /* 0x0000003758587220 */ /* 0x080fe20000410000 */
[----:B------:R-:W-:Y:S01]  /*8c30*/  FMUL.FTZ R89, R89, R55 ;  /* 0x0000003759597220 */ /* 0x000fe20000410000 */
[----:B------:R-:W-:Y:S01]  /*8c40*/  FMNMX.FTZ R0, R194, R0, !PT ;  /* 0x00000000c2007209 */ /* 0x000fe20007810000 */
[-C--:B------:R-:W-:Y:S01]  /*8c50*/  FMUL.FTZ R90, R90, R54.reuse ;  /* 0x000000365a5a7220 */ /* 0x080fe20000410000 */
[----:B------:R-:W-:Y:S01]  /*8c60*/  FMUL.FTZ R91, R91, R54 ;  /* 0x000000365b5b7220 */ /* 0x000fe20000410000 */
[----:B------:R-:W-:Y:S01]  /*8c70*/  FMNMX.FTZ R2, R199, R2, !PT ;  /* 0x00000002c7027209 */ /* 0x000fe20007810000 */
[----:B--2---:R-:W-:Y:S01]  /*8c80*/  HMMA.16816.F32 R104, R4, R36, R104 ;  /* 0x000000240468723c */ /* 0x004fe20000001868 */
[----:B------:R-:W-:-:S02]  /*8c90*/  FMNMX.FTZ R0, R195, R0, !PT ;  /* 0x00000000c3007209 */ /* 0x000fc40007810000 */
[----:B------:R-:W-:Y:S02]  /*8ca0*/  FMNMX.FTZ R2, R200, R2, !PT ;  /* 0x00000002c8027209 */ /* 0x000fe40007810000 */
[----:B------:R-:W-:Y:S01]  /*8cb0*/  LOP3.LUT R3, R103, UR15, R246, 0x96, !PT ;  /* 0x0000000f67037c12 */ /* 0x000fe2000f8e96f6 */
[C---:B------:R-:W-:Y:S01]  /*8cc0*/  HMMA.16816.F32 R116, R4.reuse, R38, R116 ;  /* 0x000000260474723c */ /* 0x040fe20000001874 */
[----:B------:R-:W-:Y:S02]  /*8cd0*/  FMNMX.FTZ R2, R197, R2, !PT ;  /* 0x00000002c5027209 */ /* 0x000fe40007810000 */
[----:B------:R-:W-:Y:S01]  /*8ce0*/  LOP3.LUT R16, R23, UR8, R24, 0x96, !PT ;  /* 0x0000000817107c12 */ /* 0x000fe2000f8e9618 */
[----:B------:R-:W-:Y:S02]  /*8cf0*/  IMAD.WIDE.U32 R46, R3, -0x326172a9, RZ ;  /* 0xcd9e8d57032e7825 */ /* 0x000fe400078e00ff */
[C---:B------:R-:W-:Y:S06]  /*8d00*/  HMMA.16816.F32 R124, R4.reuse, R32, R124 ;  /* 0x00000020047c723c */ /* 0x040fec000000187c */
[C---:B------:R-:W-:Y:S06]  /*8d10*/  HMMA.16816.F32 R128, R4.reuse, R34, R128 ;  /* 0x000000220480723c */ /* 0x040fec0000001880 */
[C---:B----4-:R-:W-:Y:S06]  /*8d20*/  HMMA.16816.F32 R76, R4.reuse, R28, R76 ;  /* 0x0000001c044c723c */ /* 0x050fec000000184c */
[C---:B------:R-:W-:Y:S06]  /*8d30*/  HMMA.16816.F32 R132, R4.reuse, R30, R132 ;  /* 0x0000001e0484723c */ /* 0x040fec0000001884 */
[C---:B------:R-:W-:Y:S06]  /*8d40*/  HMMA.16816.F32 R84, R4.reuse, R56, R84 ;  /* 0x000000380454723c */ /* 0x040fec0000001854 */
[----:B------:R-:W-:Y:S01]  /*8d50*/  HMMA.16816.F32 R88, R4, R58, R88 ;  /* 0x0000003a0458723c */ /* 0x000fe20000001858 */
[----:B------:R-:W1:Y:S06]  /*8d60*/  SHFL.BFLY PT, R6, R0, 0x2, 0x1f ;  /* 0x0c401f0000067f89 */ /* 0x000e6c00000e0000 */
[----:B------:R-:W-:-:S02]  /*8d70*/  FMNMX.FTZ R7, R198, R2, !PT ;  /* 0x00000002c6077209 */ /* 0x000fc40007810000 */
[----:B------:R-:W-:Y:S02]  /*8d80*/  LOP3.LUT R2, R15, UR16, R202, 0x96, !PT ;  /* 0x000000100f027c12 */ /* 0x000fe4000f8e96ca */
[----:B------:R-:W-:Y:S01]  /*8d90*/  LOP3.LUT R4, R47, UR14, R14, 0x96, !PT ;  /* 0x0000000e2f047c12 */ /* 0x000fe2000f8e960e */
[----:B------:R-:W2:Y:S02]  /*8da0*/  SHFL.BFLY PT, R15, R7, 0x2, 0x1f ;  /* 0x0c401f00070f7f89 */ /* 0x000ea400000e0000 */
[----:B------:R-:W-:-:S04]  /*8db0*/  IMAD.WIDE.U32 R2, R2, -0x2daee0ad, RZ ;  /* 0xd2511f5302027825 */ /* 0x000fc800078e00ff */
[----:B------:R-:W-:Y:S01]  /*8dc0*/  IMAD.WIDE.U32 R4, R4, -0x2daee0ad, RZ ;  /* 0xd2511f5304047825 */ /* 0x000fe200078e00ff */
[----:B------:R-:W-:Y:S02]  /*8dd0*/  LOP3.LUT R3, R3, UR13, R102, 0x96, !PT ;  /* 0x0000000d03037c12 */ /* 0x000fe4000f8e9666 */
[----:B-1----:R-:W-:Y:S02]  /*8de0*/  FMNMX.FTZ R6, R0, R6, !PT ;  /* 0x0000000600067209 */ /* 0x002fe40007810000 */
[----:B------:R-:W-:Y:S01]  /*8df0*/  LOP3.LUT R0, R5, UR11, R2, 0x96, !PT ;  /* 0x0000000b05007c12 */ /* 0x000fe2000f8e9602 */
[----:B------:R-:W-:Y:S02]  /*8e00*/  IMAD.WIDE.U32 R2, R3, -0x326172a9, RZ ;  /* 0xcd9e8d5703027825 */ /* 0x000fe400078e00ff */
[----:B------:R-:W1:Y:S02]  /*8e10*/  SHFL.BFLY PT, R8, R6, 0x1, 0x1f ;  /* 0x0c201f0006087f89 */ /* 0x000e6400000e0000 */
[----:B------:R-:W-:Y:S01]  /*8e20*/  IMAD.WIDE.U32 R44, R0, -0x326172a9, RZ ;  /* 0xcd9e8d57002c7825 */ /* 0x000fe200078e00ff */
[----:B------:R-:W-:-:S02]  /*8e30*/  LOP3.LUT R3, R3, UR12, R46, 0x96, !PT ;  /* 0x0000000c03037c12 */ /* 0x000fc4000f8e962e */
[----:B--2---:R-:W-:Y:S01]  /*8e40*/  FMNMX.FTZ R0, R7, R15, !PT ;  /* 0x0000000f07007209 */ /* 0x004fe20007810000 */
[----:B------:R-:W-:Y:S01]  /*8e50*/  FFMA.FTZ R15, R62, UR19, -R13 ;  /* 0x000000133e0f7c23 */ /* 0x000fe2000801080d */
[----:B------:R-:W-:Y:S01]  /*8e60*/  LOP3.LUT R5, R45, UR10, R2, 0x96, !PT ;  /* 0x0000000a2d057c12 */ /* 0x000fe2000f8e9602 */
[----:B------:R-:W-:Y:S02]  /*8e70*/  IMAD.WIDE.U32 R2, R3, -0x2daee0ad, RZ ;  /* 0xd2511f5303027825 */ /* 0x000fe400078e00ff */
[----:B------:R-:W2:Y:S01]  /*8e80*/  SHFL.BFLY PT, R7, R0, 0x1, 0x1f ;  /* 0x0c201f0000077f89 */ /* 0x000ea200000e0000 */
[----:B------:R-:W-:Y:S01]  /*8e90*/  MUFU.EX2 R213, R15 ;  /* 0x0000000f00d57308 */ /* 0x000fe20000000800 */
[----:B------:R-:W-:Y:S01]  /*8ea0*/  IMAD.WIDE.U32 R42, R5, -0x2daee0ad, RZ ;  /* 0xd2511f53052a7825 */ /* 0x000fe200078e00ff */
[----:B------:R-:W-:-:S04]  /*8eb0*/  LOP3.LUT R14, R3, UR9, R4, 0x96, !PT ;  /* 0x00000009030e7c12 */ /* 0x000fc8000f8e9604 */
[----:B------:R-:W-:-:S05]  /*8ec0*/  LOP3.LUT R2, R43, UR5, R2, 0x96, !PT ;  /* 0x000000052b027c12 */ /* 0x000fca000f8e9602 */
[----:B------:R-:W-:Y:S01]  /*8ed0*/  IMAD.WIDE.U32 R2, R2, -0x326172a9, RZ ;  /* 0xcd9e8d5702027825 */ /* 0x000fe200078e00ff */
[----:B-1----:R-:W-:Y:S02]  /*8ee0*/  FMNMX.FTZ R227, R6, R8, !PT ;  /* 0x0000000806e37209 */ /* 0x002fe40007810000 */
[----:B------:R-:W-:-:S03]  /*8ef0*/  LOP3.LUT R4, R2, 0xffff, RZ, 0xc0, !PT ;  /* 0x0000ffff02047812 */ /* 0x000fc600078ec0ff */
[C---:B------:R-:W-:Y:S01]  /*8f00*/  FMUL.FTZ R6, R227.reuse, UR19 ;  /* 0x00000013e3067c20 */ /* 0x040fe20008410000 */
[----:B------:R-:W-:Y:S02]  /*8f10*/  FSETP.NEU.FTZ.AND P2, PT, R227, -INF , PT ;  /* 0xff800000e300780b */ /* 0x000fe40003f5d000 */
[----:B------:R-:W-:Y:S02]  /*8f20*/  SHF.R.U32.HI R5, RZ, 0x8, R4 ;  /* 0x00000008ff057819 */ /* 0x000fe40000011604 */
[----:B------:R-:W-:Y:S02]  /*8f30*/  LOP3.LUT R4, R2, 0xff, RZ, 0xc0, !PT ;  /* 0x000000ff02047812 */ /* 0x000fe400078ec0ff */
[----:B------:R-:W-:Y:S02]  /*8f40*/  FSEL R8, R6, RZ, P2 ;  /* 0x000000ff06087208 */ /* 0x000fe40001000000 */
[----:B--2---:R-:W-:Y:S02]  /*8f50*/  FMNMX.FTZ R226, R0, R7, !PT ;  /* 0x0000000700e27209 */ /* 0x004fe40007810000 */
[----:B------:R-:W-:-:S02]  /*8f60*/  SHF.R.U32.HI R0, RZ, 0x10, R2 ;  /* 0x00000010ff007819 */ /* 0x000fc40000011602 */
[----:B------:R-:W-:Y:S01]  /*8f70*/  PRMT R6, R4, 0x5410, R5 ;  /* 0x0000541004067816 */ /* 0x000fe20000000005 */
[----:B------:R-:W-:Y:S01]  /*8f80*/  FFMA.FTZ R4, R41, UR19, -R8 ;  /* 0x0000001329047c23 */ /* 0x000fe20008010808 */
[----:B------:R-:W-:Y:S01]  /*8f90*/  LOP3.LUT R0, R0, 0xff, RZ, 0xc0, !PT ;  /* 0x000000ff00007812 */ /* 0x000fe200078ec0ff */
[----:B------:R-:W-:Y:S01]  /*8fa0*/  IMAD.WIDE.U32 R40, R14, -0x326172a9, RZ ;  /* 0xcd9e8d570e287825 */ /* 0x000fe200078e00ff */
[----:B------:R-:W-:Y:S01]  /*8fb0*/  SHF.R.U32.HI R2, RZ, 0x18, R2 ;  /* 0x00000018ff027819 */ /* 0x000fe20000011602 */
[----:B------:R1:W-:Y:S01]  /*8fc0*/  MUFU.EX2 R228, R4 ;  /* 0x0000000400e47308 */ /* 0x0003e20000000800 */
[----:B------:R-:W-:Y:S02]  /*8fd0*/  FSETP.NEU.FTZ.AND P1, PT, R226, -INF , PT ;  /* 0xff800000e200780b */ /* 0x000fe40003f3d000 */
[----:B------:R-:W-:Y:S01]  /*8fe0*/  PRMT R7, R0, 0x5410, R2 ;  /* 0x0000541000077816 */ /* 0x000fe20000000002 */
[----:B------:R-:W-:Y:S01]  /*8ff0*/  FMUL.FTZ R0, R226, UR19 ;  /* 0x00000013e2007c20 */ /* 0x000fe20008410000 */
[----:B------:R-:W-:Y:S01]  /*9000*/  LOP3.LUT R2, R3, UR17, R40, 0x96, !PT ;  /* 0x0000001103027c12 */ /* 0x000fe2000f8e9628 */
[----:B------:R-:W-:-:S03]  /*9010*/  FFMA.FTZ R3, R100, UR19, -R8 ;  /* 0x0000001364037c23 */ /* 0x000fc60008010808 */
[----:B------:R-:W-:Y:S01]  /*9020*/  FSEL R0, R0, RZ, P1 ;  /* 0x000000ff00007208 */ /* 0x000fe20000800000 */
[----:B------:R2:W-:Y:S04]  /*9030*/  MUFU.EX2 R222, R3 ;  /* 0x0000000300de7308 */ /* 0x0005e80000000800 */
[----:B------:R-:W-:Y:S01]  /*9040*/  FFMA.FTZ R5, R48, UR19, -R0 ;  /* 0x0000001330057c23 */ /* 0x000fe20008010800 */
[----:B-1----:R-:W-:-:S03]  /*9050*/  FFMA.FTZ R4, R49, UR19, -R8 ;  /* 0x0000001331047c23 */ /* 0x002fc60008010808 */
[----:B------:R-:W-:Y:S08]  /*9060*/  MUFU.EX2 R218, R5 ;  /* 0x0000000500da7308 */ /* 0x000ff00000000800 */
[----:B------:R1:W-:Y:S01]  /*9070*/  MUFU.EX2 R221, R4 ;  /* 0x0000000400dd7308 */ /* 0x0003e20000000800 */
[----:B--2---:R-:W-:Y:S01]  /*9080*/  LOP3.LUT R3, R2, 0xffff, RZ, 0xc0, !PT ;  /* 0x0000ffff02037812 */ /* 0x004fe200078ec0ff */
[----:B-1----:R-:W-:-:S06]  /*9090*/  FFMA.FTZ R4, R99, UR19, -R8 ;  /* 0x0000001363047c23 */ /* 0x002fcc0008010808 */
[----:B------:R1:W2:Y:S02]  /*90a0*/  MUFU.EX2 R223, R4 ;  /* 0x0000000400df7308 */ /* 0x0002a40000000800 */
[----:B-1----:R-:W-:Y:S02]  /*90b0*/  SHF.R.U32.HI R4, RZ, 0x8, R3 ;  /* 0x00000008ff047819 */ /* 0x002fe40000011603 */
[----:B------:R-:W-:-:S04]  /*90c0*/  LOP3.LUT R3, R2, 0xff, RZ, 0xc0, !PT ;  /* 0x000000ff02037812 */ /* 0x000fc800078ec0ff */
[----:B------:R-:W-:Y:S01]  /*90d0*/  PRMT R14, R3, 0x5410, R4 ;  /* 0x00005410030e7816 */ /* 0x000fe20000000004 */
[----:B------:R-:W-:Y:S01]  /*90e0*/  FFMA.FTZ R3, R101, UR19, -R0 ;  /* 0x0000001365037c23 */ /* 0x000fe20008010800 */
[----:B------:R-:W-:-:S03]  /*90f0*/  SHF.R.U32.HI R4, RZ, 0x10, R2 ;  /* 0x00000010ff047819 */ /* 0x000fc60000011602 */
[----:B------:R1:W-:Y:S02]  /*9100*/  MUFU.EX2 R220, R3 ;  /* 0x0000000300dc7308 */ /* 0x0003e40000000800 */
[----:B-1----:R-:W-:Y:S02]  /*9110*/  SHF.R.U32.HI R3, RZ, 0x18, R2 ;  /* 0x00000018ff037819 */ /* 0x002fe40000011602 */
[----:B------:R-:W-:Y:S01]  /*9120*/  LOP3.LUT R2, R4, 0xff, RZ, 0xc0, !PT ;  /* 0x000000ff04027812 */ /* 0x000fe200078ec0ff */
[----:B------:R-:W-:-:S03]  /*9130*/  FFMA.FTZ R4, R98, UR19, -R0 ;  /* 0x0000001362047c23 */ /* 0x000fc60008010800 */
[----:B------:R-:W-:Y:S01]  /*9140*/  PRMT R5, R2, 0x5410, R3 ;  /* 0x0000541002057816 */ /* 0x000fe20000000003 */
[----:B------:R-:W-:Y:S01]  /*9150*/  FFMA.FTZ R2, R60, UR19, -R0 ;  /* 0x000000133c027c23 */ /* 0x000fe20008010800 */
[----:B------:R-:W-:Y:S01]  /*9160*/  FSEL R3, R227, RZ, P2 ;  /* 0x000000ffe3037208 */ /* 0x000fe20001000000 */
[----:B------:R-:W-:Y:S04]  /*9170*/  MUFU.EX2 R219, R4 ;  /* 0x0000000400db7308 */ /* 0x000fe80000000800 */
[----:B------:R-:W-:-:S04]  /*9180*/  FADD.FTZ R3, R97, -R3 ;  /* 0x8000000361037221 */ /* 0x000fc80000010000 */
[----:B------:R1:W-:Y:S01]  /*9190*/  MUFU.EX2 R217, R2 ;  /* 0x0000000200d97308 */ /* 0x0003e20000000800 */
[----:B------:R-:W-:-:S07]  /*91a0*/  FMUL.FTZ R3, R3, UR19 ;  /* 0x0000001303037c20 */ /* 0x000fce0008410000 */
[----:B------:R2:W3:Y:S01]  /*91b0*/  MUFU.EX2 R53, R3 ;  /* 0x0000000300357308 */ /* 0x0004e20000000800 */
[----:B-1----:R-:W-:-:S05]  /*91c0*/  FSEL R2, R226, RZ, P1 ;  /* 0x000000ffe2027208 */ /* 0x002fca0000800000 */
[----:B------:R-:W-:Y:S01]  /*91d0*/  FADD.FTZ R4, R96, -R2 ;  /* 0x8000000260047221 */ /* 0x000fe20000010000 */
[--C-:B------:R-:W-:Y:S02]  /*91e0*/  HSET2.LE.AND R2, R6, R201.reuse, PT ;  /* 0x000000c906027233 */ /* 0x100fe40003803000 */
[----:B--2---:R-:W-:Y:S01]  /*91f0*/  F2FP.F16.F32.PACK_AB R3, R223, R222 ;  /* 0x000000dedf03723e */ /* 0x004fe200000000ff */
[----:B------:R-:W-:Y:S01]  /*9200*/  FMUL.FTZ R4, R4, UR19 ;  /* 0x0000001304047c20 */ /* 0x000fe20008410000 */
[-C--:B---3--:R-:W-:Y:S01]  /*9210*/  FMUL.FTZ R108, R108, R53.reuse ;  /* 0x000000356c6c7220 */ /* 0x088fe20000410000 */
[----:B------:R-:W-:Y:S01]  /*9220*/  FMUL.FTZ R109, R109, R53 ;  /* 0x000000356d6d7220 */ /* 0x000fe20000410000 */
[----:B------:R-:W-:Y:S01]  /*9230*/  LOP3.LUT R6, R2, R3, RZ, 0xc0, !PT ;  /* 0x0000000302067212 */ /* 0x000fe200078ec0ff */
[----:B------:R1:W2:Y:S01]  /*9240*/  MUFU.EX2 R52, R4 ;  /* 0x0000000400347308 */ /* 0x0002a20000000800 */
[--C-:B------:R-:W-:Y:S01]  /*9250*/  HSET2.LE.AND R2, R7, R201.reuse, PT ;  /* 0x000000c907027233 */ /* 0x100fe20003803000 */
[-C--:B------:R-:W-:Y:S01]  /*9260*/  FMUL.FTZ R112, R112, R53.reuse ;  /* 0x0000003570707220 */ /* 0x080fe20000410000 */
[----:B------:R-:W-:Y:S01]  /*9270*/  F2FP.F16.F32.PACK_AB R3, R219, R220 ;  /* 0x000000dcdb03723e */ /* 0x000fe200000000ff */
[-C--:B------:R-:W-:Y:S01]  /*9280*/  FMUL.FTZ R113, R113, R53.reuse ;  /* 0x0000003571717220 */ /* 0x080fe20000410000 */
[-C--:B------:R-:W-:Y:S01]  /*9290*/  FMUL.FTZ R120, R120, R53.reuse ;  /* 0x0000003578787220 */ /* 0x080fe20000410000 */
[----:B------:R-:W-:Y:S01]  /*92a0*/  FMUL.FTZ R121, R121, R53 ;  /* 0x0000003579797220 */ /* 0x000fe20000410000 */
[----:B------:R-:W-:Y:S01]  /*92b0*/  LOP3.LUT R7, R2, R3, RZ, 0xc0, !PT ;  /* 0x0000000302077212 */ /* 0x000fe200078ec0ff */
[-C--:B------:R-:W-:Y:S01]  /*92c0*/  FMUL.FTZ R68, R68, R53.reuse ;  /* 0x0000003544447220 */ /* 0x080fe20000410000 */
[--C-:B------:R-:W-:Y:S01]  /*92d0*/  HSET2.LE.AND R2, R14, R201.reuse, PT ;  /* 0x000000c90e027233 */ /* 0x100fe20003803000 */
[--C-:B------:R-:W-:Y:S01]  /*92e0*/  FFMA.FTZ R14, R63, UR19, -R13.reuse ;  /* 0x000000133f0e7c23 */ /* 0x100fe2000801080d */
[----:B------:R-:W-:Y:S01]  /*92f0*/  F2FP.F16.F32.PACK_AB R3, R221, R228 ;  /* 0x000000e4dd03723e */ /* 0x000fe200000000ff */
[-C--:B------:R-:W-:Y:S01]  /*9300*/  FMUL.FTZ R69, R69, R53.reuse ;  /* 0x0000003545457220 */ /* 0x080fe20000410000 */
[-C--:B------:R-:W-:Y:S01]  /*9310*/  FMUL.FTZ R72, R72, R53.reuse ;  /* 0x0000003548487220 */ /* 0x080fe20000410000 */
[----:B------:R3:W-:Y:S01]  /*9320*/  MUFU.EX2 R214, R14 ;  /* 0x0000000e00d67308 */ /* 0x0007e20000000800 */
[-C--:B------:R-:W-:Y:S01]  /*9330*/  FMUL.FTZ R73, R73, R53.reuse ;  /* 0x0000003549497220 */ /* 0x080fe20000410000 */
[----:B------:R-:W-:Y:S01]  /*9340*/  FMUL.FTZ R80, R80, R53 ;  /* 0x0000003550507220 */ /* 0x000fe20000410000 */
[----:B-1----:R-:W-:Y:S01]  /*9350*/  LOP3.LUT R4, R2, R3, RZ, 0xc0, !PT ;  /* 0x0000000302047212 */ /* 0x002fe200078ec0ff */
[-C--:B--2---:R-:W-:Y:S01]  /*9360*/  FMUL.FTZ R110, R110, R52.reuse ;  /* 0x000000346e6e7220 */ /* 0x084fe20000410000 */
[----:B------:R-:W-:Y:S01]  /*9370*/  HSET2.LE.AND R2, R5, R201, PT ;  /* 0x000000c905027233 */ /* 0x000fe20003803000 */
[----:B------:R-:W-:Y:S01]  /*9380*/  FMUL.FTZ R111, R111, R52 ;  /* 0x000000346f6f7220 */ /* 0x000fe20000410000 */
[----:B------:R-:W-:Y:S01]  /*9390*/  F2FP.F16.F32.PACK_AB R3, R217, R218 ;  /* 0x000000dad903723e */ /* 0x000fe200000000ff */
[-C--:B------:R-:W-:Y:S01]  /*93a0*/  FMUL.FTZ R114, R114, R52.reuse ;  /* 0x0000003472727220 */ /* 0x080fe20000410000 */
[-C--:B------:R-:W-:Y:S01]  /*93b0*/  FMUL.FTZ R115, R115, R52.reuse ;  /* 0x0000003473737220 */ /* 0x080fe20000410000 */
[-C--:B------:R-:W-:Y:S01]  /*93c0*/  FMUL.FTZ R122, R122, R52.reuse ;  /* 0x000000347a7a7220 */ /* 0x080fe20000410000 */
[----:B------:R-:W-:Y:S01]  /*93d0*/  LOP3.LUT R5, R2, R3, RZ, 0xc0, !PT ;  /* 0x0000000302057212 */ /* 0x000fe200078ec0ff */
[--C-:B------:R-:W-:Y:S01]  /*93e0*/  FFMA.FTZ R2, R140, UR19, -R13.reuse ;  /* 0x000000138c027c23 */ /* 0x100fe2000801080d */
[-C--:B------:R-:W-:Y:S01]  /*93f0*/  FMUL.FTZ R123, R123, R52.reuse ;  /* 0x000000347b7b7220 */ /* 0x080fe20000410000 */
[-C--:B------:R-:W-:Y:S01]  /*9400*/  FMUL.FTZ R70, R70, R52.reuse ;  /* 0x0000003446467220 */ /* 0x080fe20000410000 */
[-C--:B------:R-:W-:Y:S01]  /*9410*/  FMUL.FTZ R71, R71, R52.reuse ;  /* 0x0000003447477220 */ /* 0x080fe20000410000 */
[----:B------:R1:W-:Y:S01]  /*9420*/  MUFU.EX2 R216, R2 ;  /* 0x0000000200d87308 */ /* 0x0003e20000000800 */
[----:B---3--:R-:W-:Y:S01]  /*9430*/  FFMA.FTZ R14, R61, UR19, -R13 ;  /* 0x000000133d0e7c23 */ /* 0x008fe2000801080d */
        /* <DEDUP_REMOVED lines=8> */
[-C--:B------:R-:W-:Y:S01]  /*94c0*/  FMUL.FTZ R138, R138, R52.reuse ;  /* 0x000000348a8a7220 */ /* 0x080fe20000410000 */
[-C--:B------:R-:W-:Y:S01]  /*94d0*/  FMUL.FTZ R139, R139, R52.reuse ;  /* 0x000000348b8b7220 */ /* 0x080fe20000410000 */
[-C--:B------:R-:W-:Y:S01]  /*94e0*/  FMUL.FTZ R92, R92, R53.reuse ;  /* 0x000000355c5c7220 */ /* 0x080fe20000410000 */
[----:B------:R-:W-:Y:S01]  /*94f0*/  FMUL.FTZ R93, R93, R53 ;  /* 0x000000355d5d7220 */ /* 0x000fe20000410000 */
[-C--:B------:R-:W-:Y:S01]  /*9500*/  FMUL.FTZ R94, R94, R52.reuse ;  /* 0x000000345e5e7220 */ /* 0x080fe20000410000 */
[----:B------:R-:W-:Y:S01]  /*9510*/  FMUL.FTZ R95, R95, R52 ;  /* 0x000000345f5f7220 */ /* 0x000fe20000410000 */
[----:B------:R-:W-:Y:S01]  /*9520*/  HMMA.16816.F32 R108, R4, R36, R108 ;  /* 0x00000024046c723c */ /* 0x000fe2000000186c */
[----:B-1----:R-:W-:-:S04]  /*9530*/  IMAD.WIDE.U32 R2, R16, -0x2daee0ad, RZ ;  /* 0xd2511f5310027825 */ /* 0x002fc800078e00ff */
[----:B------:R-:W-:Y:S01]  /*9540*/  FFMA.FTZ R16, R142, UR19, -R20 ;  /* 0x000000138e107c23 */ /* 0x000fe20008010814 */
[----:B------:R-:W-:-:S03]  /*9550*/  SHF.R.U32.HI R15, RZ, 0x10, R2 ;  /* 0x00000010ff0f7819 */ /* 0x000fc60000011602 */
[----:B------:R1:W-:Y:S01]  /*9560*/  MUFU.EX2 R211, R16 ;  /* 0x0000001000d37308 */ /* 0x0003e20000000800 */
[C---:B------:R-:W-:Y:S01]  /*9570*/  LOP3.LUT R23, R2.reuse, 0xff, RZ, 0xc0, !PT ;  /* 0x000000ff02177812 */ /* 0x040fe200078ec0ff */
[C---:B------:R-:W-:Y:S01]  /*9580*/  HMMA.16816.F32 R112, R4.reuse, R38, R112 ;  /* 0x000000260470723c */ /* 0x040fe20000001870 */
[----:B--2---:R-:W-:Y:S01]  /*9590*/  LOP3.LUT R14, R3, UR18, R26, 0x96, !PT ;  /* 0x00000012030e7c12 */ /* 0x004fe2000f8e961a */
[----:B------:R-:W-:Y:S01]  /*95a0*/  LDSM.16.MT88.4 R36, [R179+0x6800] ;  /* 0x00680000b324783b */ /* 0x000fe20000004200 */
[----:B------:R-:W-:Y:S02]  /*95b0*/  LOP3.LUT R3, R2, 0xffff, RZ, 0xc0, !PT ;  /* 0x0000ffff02037812 */ /* 0x000fe400078ec0ff */
[----:B------:R-:W-:Y:S01]  /*95c0*/  SHF.R.U32.HI R22, RZ, 0x18, R2 ;  /* 0x00000018ff167819 */ /* 0x000fe20000011602 */
[C---:B------:R-:W-:Y:S01]  /*95d0*/  HMMA.16816.F32 R120, R4.reuse, R32, R120 ;  /* 0x000000200478723c */ /* 0x040fe20000001878 */
[----:B------:R-:W-:Y:S01]  /*95e0*/  SHF.R.U32.HI R18, RZ, 0x8, R3 ;  /* 0x00000008ff127819 */ /* 0x000fe20000011603 */
[----:B------:R-:W-:Y:S01]  /*95f0*/  FFMA.FTZ R3, R67, UR19, -R20 ;  /* 0x0000001343037c23 */ /* 0x000fe20008010814 */
[C---:B------:R-:W-:Y:S01]  /*9600*/  LOP3.LUT R2, R14.reuse, 0xffff, RZ, 0xc0, !PT ;  /* 0x0000ffff0e027812 */ /* 0x040fe200078ec0ff */
[----:B------:R-:W2:Y:S01]  /*9610*/  LDSM.16.MT88.4 R24, [R177+0x6800] ;  /* 0x00680000b118783b */ /* 0x000ea20000004200 */
[----:B------:R-:W-:Y:S01]  /*9620*/  LOP3.LUT R21, R14, 0xff, RZ, 0xc0, !PT ;  /* 0x000000ff0e157812 */ /* 0x000fe200078ec0ff */
[----:B------:R4:W-:Y:S01]  /*9630*/  MUFU.EX2 R212, R3 ;  /* 0x0000000300d47308 */ /* 0x0009e20000000800 */
[--C-:B------:R-:W-:Y:S01]  /*9640*/  SHF.R.U32.HI R19, RZ, 0x18, R14.reuse ;  /* 0x00000018ff137819 */ /* 0x100fe2000001160e */
[C---:B------:R-:W-:Y:S01]  /*9650*/  HMMA.16816.F32 R68, R4.reuse, R34, R68 ;  /* 0x000000220444723c */ /* 0x040fe20000001844 */
[----:B-1----:R-:W-:Y:S01]  /*9660*/  LOP3.LUT R16, R15, 0xff, RZ, 0xc0, !PT ;  /* 0x000000ff0f107812 */ /* 0x002fe200078ec0ff */
[----:B------:R-:W-:Y:S01]  /*9670*/  LDSM.16.MT88.4 R32, [R178+0x6800] ;  /* 0x00680000b220783b */ /* 0x000fe20000004200 */
[----:B------:R-:W-:Y:S01]  /*9680*/  SHF.R.U32.HI R15, RZ, 0x10, R14 ;  /* 0x00000010ff0f7819 */ /* 0x000fe2000001160e */
[----:B------:R-:W-:Y:S01]  /*9690*/  FFMA.FTZ R14, R141, UR19, -R20 ;  /* 0x000000138d0e7c23 */ /* 0x000fe20008010814 */
[----:B------:R-:W-:Y:S01]  /*96a0*/  SHF.R.U32.HI R17, RZ, 0x8, R2 ;  /* 0x00000008ff117819 */ /* 0x000fe20000011602 */
[C---:B------:R-:W-:Y:S01]  /*96b0*/  HMMA.16816.F32 R72, R4.reuse, R28, R72 ;  /* 0x0000001c0448723c */ /* 0x040fe20000001848 */
[----:B------:R-:W-:Y:S01]  /*96c0*/  PRMT R2, R23, 0x5410, R18 ;  /* 0x0000541017027816 */ /* 0x000fe20000000012 */
[----:B------:R-:W1:Y:S04]  /*96d0*/  MUFU.EX2 R209, R14 ;  /* 0x0000000e00d17308 */ /* 0x000e680000000800 */
[----:B------:R-:W-:Y:S01]  /*96e0*/  HMMA.16816.F32 R80, R4, R30, R80 ;  /* 0x0000001e0450723c */ /* 0x000fe20000001850 */
[----:B------:R-:W-:Y:S01]  /*96f0*/  HSET2.LE.AND R2, R2, R201, PT ;  /* 0x000000c902027233 */ /* 0x000fe20003803000 */
[----:B------:R-:W5:Y:S01]  /*9700*/  LDSM.16.MT88.4 R28, [R180+0x6800] ;  /* 0x00680000b41c783b */ /* 0x000f620000004200 */
[----:B----4-:R-:W-:-:S02]  /*9710*/  LOP3.LUT R3, R15, 0xff, RZ, 0xc0, !PT ;  /* 0x000000ff0f037812 */ /* 0x010fc400078ec0ff */
[----:B------:R-:W-:Y:S01]  /*9720*/  PRMT R15, R16, 0x5410, R22 ;  /* 0x00005410100f7816 */ /* 0x000fe20000000016 */
[C---:B------:R-:W-:Y:S01]  /*9730*/  HMMA.16816.F32 R136, R4.reuse, R56, R136 ;  /* 0x000000380488723c */ /* 0x040fe20000001888 */
[----:B------:R-:W-:Y:S02]  /*9740*/  PRMT R16, R21, 0x5410, R17 ;  /* 0x0000541015107816 */ /* 0x000fe40000000011 */
[----:B------:R-:W-:Y:S02]  /*9750*/  PRMT R17, R3, 0x5410, R19 ;  /* 0x0000541003117816 */ /* 0x000fe40000000013 */
[----:B---3--:R-:W-:Y:S01]  /*9760*/  F2FP.F16.F32.PACK_AB R3, R213, R215 ;  /* 0x000000d7d503723e */ /* 0x008fe200000000ff */
[----:B------:R-:W-:Y:S07]  /*9770*/  HMMA.16816.F32 R92, R4, R58, R92 ;  /* 0x0000003a045c723c */ /* 0x000fee000000185c */
[----:B------:R-:W-:Y:S01]  /*9780*/  FFMA.FTZ R4, R143, UR19, -R20 ;  /* 0x000000138f047c23 */ /* 0x000fe20008010814 */
[----:B------:R-:W-:-:S02]  /*9790*/  LOP3.LUT R6, R2, R3, RZ, 0xc0, !PT ;  /* 0x0000000302067212 */ /* 0x000fc400078ec0ff */
[----:B------:R-:W-:Y:S01]  /*97a0*/  HSET2.LE.AND R2, R15, R201, PT ;  /* 0x000000c90f027233 */ /* 0x000fe20003803000 */
[----:B------:R3:W4:Y:S01]  /*97b0*/  MUFU.EX2 R208, R4 ;  /* 0x0000000400d07308 */ /* 0x0007220000000800 */
[----:B-1----:R-:W-:-:S04]  /*97c0*/  F2FP.F16.F32.PACK_AB R3, R209, R212 ;  /* 0x000000d4d103723e */ /* 0x002fc800000000ff */
[----:B------:R-:W-:Y:S02]  /*97d0*/  LOP3.LUT R7, R2, R3, RZ, 0xc0, !PT ;  /* 0x0000000302077212 */ /* 0x000fe400078ec0ff */
[----:B------:R-:W-:Y:S02]  /*97e0*/  HSET2.LE.AND R2, R16, R201, PT ;  /* 0x000000c910027233 */ /* 0x000fe40003803000 */
[----:B------:R-:W-:-:S04]  /*97f0*/  F2FP.F16.F32.PACK_AB R3, R214, R216 ;  /* 0x000000d8d603723e */ /* 0x000fc800000000ff */
[----:B---3--:R-:W-:Y:S02]  /*9800*/  LOP3.LUT R4, R2, R3, RZ, 0xc0, !PT ;  /* 0x0000000302047212 */ /* 0x008fe400078ec0ff */
[----:B------:R-:W-:Y:S02]  /*9810*/  HSET2.LE.AND R2, R17, R201, PT ;  /* 0x000000c911027233 */ /* 0x000fe40003803000 */
[----:B----4-:R-:W-:-:S04]  /*9820*/  F2FP.F16.F32.PACK_AB R3, R208, R211 ;  /* 0x000000d3d003723e */ /* 0x010fc800000000ff */
[----:B------:R-:W-:Y:S01]  /*9830*/  LOP3.LUT R5, R2, R3, RZ, 0xc0, !PT ;  /* 0x0000000302057212 */ /* 0x000fe200078ec0ff */
[--C-:B------:R-:W-:Y:S01]  /*9840*/  FFMA.FTZ R2, R157, UR19, -R8.reuse ;  /* 0x000000139d027c23 */ /* 0x100fe20008010808 */
[----:B------:R-:W-:-:S03]  /*9850*/  FFMA.FTZ R3, R144, UR19, -R8 ;  /* 0x0000001390037c23 */ /* 0x000fc60008010808 */
[----:B------:R1:W-:Y:S02]  /*9860*/  MUFU.EX2 R204, R2 ;  /* 0x0000000200cc7308 */ /* 0x0003e40000000800 */
[C---:B--2---:R-:W-:Y:S06]  /*9870*/  HMMA.16816.F32 R56, R4.reuse, R24, R104 ;  /* 0x000000180438723c */ /* 0x044fec0000001868 */
[C---:B------:R-:W-:Y:S01]  /*9880*/  HMMA.16816.F32 R60, R4.reuse, R26, R116 ;  /* 0x0000001a043c723c */ /* 0x040fe20000001874 */
[----:B------:R-:W-:Y:S05]  /*9890*/  MUFU.EX2 R205, R3 ;  /* 0x0000000300cd7308 */ /* 0x000fea0000000800 */
[----:B-----5:R-:W-:Y:S01]  /*98a0*/  HMMA.16816.F32 R124, R4, R28, R124 ;  /* 0x0000001c047c723c */ /* 0x020fe2000000187c */
[----:B-1----:R-:W-:-:S05]  /*98b0*/  FFMA.FTZ R2, R156, UR19, -R8 ;  /* 0x000000139c027c23 */ /* 0x002fca0008010808 */
[C---:B------:R-:W-:Y:S01]  /*98c0*/  HMMA.16816.F32 R128, R4.reuse, R30, R128 ;  /* 0x0000001e0480723c */ /* 0x040fe20000001880 */
[----:B------:R1:W-:Y:S05]  /*98d0*/  MUFU.EX2 R206, R2 ;  /* 0x0000000200ce7308 */ /* 0x0003ea0000000800 */
[C---:B------:R-:W-:Y:S06]  /*98e0*/  HMMA.16816.F32 R76, R4.reuse, R32, R76 ;  /* 0x00000020044c723c */ /* 0x040fec000000184c */
[----:B------:R-:W-:Y:S01]  /*98f0*/  HMMA.16816.F32 R132, R4, R34, R132 ;  /* 0x000000220484723c */ /* 0x000fe20000001884 */
[----:B-1----:R-:W-:-:S05]  /*9900*/  FFMA.FTZ R2, R146, UR19, -R8 ;  /* 0x0000001392027c23 */ /* 0x002fca0008010808 */
[C---:B------:R-:W-:Y:S01]  /*9910*/  HMMA.16816.F32 R84, R4.reuse, R36, R84 ;  /* 0x000000240454723c */ /* 0x040fe20000001854 */
[----:B------:R1:W2:Y:S05]  /*9920*/  MUFU.EX2 R207, R2 ;  /* 0x0000000200cf7308 */ /* 0x0002aa0000000800 */
[----:B------:R-:W-:Y:S07]  /*9930*/  HMMA.16816.F32 R88, R4, R38, R88 ;  /* 0x000000260458723c */ /* 0x000fee0000001858 */
[--C-:B------:R-:W-:Y:S01]  /*9940*/  FFMA.FTZ R4, R158, UR19, -R0.reuse ;  /* 0x000000139e047c23 */ /* 0x100fe20008010800 */
[----:B------:R-:W-:-:S03]  /*9950*/  FFMA.FTZ R6, R147, UR19, -R0 ;  /* 0x0000001393067c23 */ /* 0x000fc60008010800 */
[----:B------:R3:W-:Y:S01]  /*9960*/  MUFU.EX2 R158, R4 ;  /* 0x00000004009e7308 */ /* 0x0007e20000000800 */
[----:B-1----:R-:W-:-:S05]  /*9970*/  LOP3.LUT R2, R41, UR8, R44, 0x96, !PT ;  /* 0x0000000829027c12 */ /* 0x002fca000f8e962c */
[----:B------:R-:W-:Y:S02]  /*9980*/  IMAD.WIDE.U32 R2, R2, -0x2daee0ad, RZ ;  /* 0xd2511f5302027825 */ /* 0x000fe400078e00ff */
[----:B------:R1:W-:Y:S01]  /*9990*/  MUFU.EX2 R203, R6 ;  /* 0x0000000600cb7308 */ /* 0x0003e20000000800 */
[----:B------:R-:W-:Y:S02]  /*99a0*/  SHF.R.U32.HI R5, RZ, 0x10, R2 ;  /* 0x00000010ff057819 */ /* 0x000fe40000011602 */
[C---:B------:R-:W-:Y:S02]  /*99b0*/  LOP3.LUT R14, R2.reuse, 0xff, RZ, 0xc0, !PT ;  /* 0x000000ff020e7812 */ /* 0x040fe400078ec0ff */
[----:B---3--:R-:W-:Y:S02]  /*99c0*/  LOP3.LUT R4, R3, UR18, R42, 0x96, !PT ;  /* 0x0000001203047c12 */ /* 0x008fe4000f8e962a */
[----:B------:R-:W-:Y:S02]  /*99d0*/  LOP3.LUT R3, R2, 0xffff, RZ, 0xc0, !PT ;  /* 0x0000ffff02037812 */ /* 0x000fe400078ec0ff */
[----:B------:R-:W-:-:S02]  /*99e0*/  SHF.R.U32.HI R7, RZ, 0x18, R2 ;  /* 0x00000018ff077819 */ /* 0x000fc40000011602 */
[----:B------:R-:W-:Y:S02]  /*99f0*/  SHF.R.U32.HI R2, RZ, 0x8, R3 ;  /* 0x00000008ff027819 */ /* 0x000fe40000011603 */
[----:B------:R-:W-:Y:S01]  /*9a00*/  LOP3.LUT R3, R5, 0xff, RZ, 0xc0, !PT ;  /* 0x000000ff05037812 */ /* 0x000fe200078ec0ff */
[----:B------:R-:W-:Y:S01]  /*9a10*/  FFMA.FTZ R5, R145, UR19, -R0 ;  /* 0x0000001391057c23 */ /* 0x000fe20008010800 */
[----:B------:R-:W-:Y:S02]  /*9a20*/  PRMT R14, R14, 0x5410, R2 ;  /* 0x000054100e0e7816 */ /* 0x000fe40000000002 */
[----:B------:R-:W-:Y:S01]  /*9a30*/  LOP3.LUT R2, R4, 0xffff, RZ, 0xc0, !PT ;  /* 0x0000ffff04027812 */ /* 0x000fe200078ec0ff */
[----:B------:R3:W4:Y:S01]  /*9a40*/  MUFU.EX2 R157, R5 ;  /* 0x00000005009d7308 */ /* 0x0007220000000800 */
[----:B------:R-:W-:Y:S01]  /*9a50*/  PRMT R7, R3, 0x5410, R7 ;  /* 0x0000541003077816 */ /* 0x000fe20000000007 */
[----:B------:R-:W-:Y:S01]  /*9a60*/  FFMA.FTZ R3, R164, UR19, -R0 ;  /* 0x00000013a4037c23 */ /* 0x000fe20008010800 */
[----:B------:R-:W-:-:S02]  /*9a70*/  SHF.R.U32.HI R2, RZ, 0x8, R2 ;  /* 0x00000008ff027819 */ /* 0x000fc40000011602 */
[----:B-1----:R-:W-:-:S03]  /*9a80*/  SHF.R.U32.HI R6, RZ, 0x10, R4 ;  /* 0x00000010ff067819 */ /* 0x002fc60000011604 */
[----:B------:R2:W1:Y:S01]  /*9a90*/  MUFU.EX2 R156, R3 ;  /* 0x00000003009c7308 */ /* 0x0004620000000800 */
[----:B---3--:R-:W-:-:S04]  /*9aa0*/  LOP3.LUT R5, R4, 0xff, RZ, 0xc0, !PT ;  /* 0x000000ff04057812 */ /* 0x008fc800078ec0ff */
[----:B------:R-:W-:Y:S02]  /*9ab0*/  PRMT R15, R5, 0x5410, R2 ;  /* 0x00005410050f7816 */ /* 0x000fe40000000002 */
[----:B------:R-:W-:Y:S02]  /*9ac0*/  SHF.R.U32.HI R5, RZ, 0x18, R4 ;  /* 0x00000018ff057819 */ /* 0x000fe40000011604 */
[----:B------:R-:W-:Y:S02]  /*9ad0*/  LOP3.LUT R4, R6, 0xff, RZ, 0xc0, !PT ;  /* 0x000000ff06047812 */ /* 0x000fe400078ec0ff */
[----:B------:R-:W-:Y:S02]  /*9ae0*/  HSET2.LE.AND R2, R14, R201, PT ;  /* 0x000000c90e027233 */ /* 0x000fe40003803000 */
[----:B--2---:R-:W-:Y:S02]  /*9af0*/  F2FP.F16.F32.PACK_AB R3, R205, R207 ;  /* 0x000000cfcd03723e */ /* 0x004fe400000000ff */
[----:B------:R-:W-:Y:S01]  /*9b00*/  PRMT R6, R4, 0x5410, R5 ;  /* 0x0000541004067816 */ /* 0x000fe20000000005 */
[----:B------:R-:W-:Y:S01]  /*9b10*/  VIADD R4, R66, 0x1 ;  /* 0x0000000142047836 */ /* 0x000fe20000000000 */
[----:B------:R-:W-:-:S02]  /*9b20*/  LOP3.LUT R18, R2, R3, RZ, 0xc0, !PT ;  /* 0x0000000302127212 */ /* 0x000fc400078ec0ff */
[--C-:B------:R-:W-:Y:S02]  /*9b30*/  HSET2.LE.AND R2, R7, R201.reuse, PT ;  /* 0x000000c907027233 */ /* 0x100fe40003803000 */
[----:B----4-:R-:W-:Y:S02]  /*9b40*/  F2FP.F16.F32.PACK_AB R3, R157, R203 ;  /* 0x000000cb9d03723e */ /* 0x010fe400000000ff */
[----:B------:R-:W-:Y:S02]  /*9b50*/  LOP3.LUT R7, R247, UR23, R4, 0x96, !PT ;  /* 0x00000017f7077c12 */ /* 0x000fe4000f8e9604 */
[----:B------:R-:W-:Y:S02]  /*9b60*/  LOP3.LUT R19, R2, R3, RZ, 0xc0, !PT ;  /* 0x0000000302137212 */ /* 0x000fe400078ec0ff */
[----:B------:R-:W-:Y:S01]  /*9b70*/  HSET2.LE.AND R2, R6, R201, PT ;  /* 0x000000c906027233 */ /* 0x000fe20003803000 */
[----:B------:R-:W-:Y:S01]  /*9b80*/  IMAD.WIDE.U32 R48, R7, -0x326172a9, RZ ;  /* 0xcd9e8d5707307825 */ /* 0x000fe200078e00ff */
[----:B-1----:R-:W-:-:S02]  /*9b90*/  F2FP.F16.F32.PACK_AB R3, R156, R158 ;  /* 0x0000009e9c03723e */ /* 0x002fc400000000ff */
[----:B------:R-:W-:Y:S02]  /*9ba0*/  HSET2.LE.AND R4, R15, R201, PT ;  /* 0x000000c90f047233 */ /* 0x000fe40003803000 */
[----:B------:R-:W-:Y:S02]  /*9bb0*/  LOP3.LUT R17, R2, R3, RZ, 0xc0, !PT ;  /* 0x0000000302117212 */ /* 0x000fe400078ec0ff */
[----:B------:R-:W-:Y:S02]  /*9bc0*/  LOP3.LUT R3, R49, UR16, R210, 0x96, !PT ;  /* 0x0000001031037c12 */ /* 0x000fe4000f8e96d2 */
[----:B------:R-:W-:Y:S02]  /*9bd0*/  LOP3.LUT R2, R51, UR14, R48, 0x96, !PT ;  /* 0x0000000e33027c12 */ /* 0x000fe4000f8e9630 */
[----:B------:R-:W-:Y:S01]  /*9be0*/  F2FP.F16.F32.PACK_AB R5, R206, R204 ;  /* 0x000000ccce05723e */ /* 0x000fe200000000ff */
[----:B------:R-:W-:Y:S01]  /*9bf0*/  IMAD.WIDE.U32 R6, R3, -0x2daee0ad, RZ ;  /* 0xd2511f5303067825 */ /* 0x000fe200078e00ff */
[----:B------:R-:W-:-:S02]  /*9c00*/  LOP3.LUT R23, R49, UR16, R202, 0x96, !PT ;  /* 0x0000001031177c12 */ /* 0x000fc4000f8e96ca */
[----:B------:R-:W-:Y:S01]  /*9c10*/  LOP3.LUT R16, R4, R5, RZ, 0xc0, !PT ;  /* 0x0000000504107212 */ /* 0x000fe200078ec0ff */
[----:B------:R-:W-:Y:S01]  /*9c20*/  IMAD.WIDE.U32 R2, R2, -0x2daee0ad, RZ ;  /* 0xd2511f5302027825 */ /* 0x000fe200078e00ff */
[----:B------:R-:W-:-:S03]  /*9c30*/  LOP3.LUT R4, R7, UR13, R64, 0x96, !PT ;  /* 0x0000000d07047c12 */ /* 0x000fc6000f8e9640 */
[----:B------:R-:W-:Y:S01]  /*9c40*/  FFMA.FTZ R5, R148, UR19, -R13 ;  /* 0x0000001394057c23 */ /* 0x000fe2000801080d */
[----:B------:R-:W-:Y:S01]  /*9c50*/  LOP3.LUT R3, R3, UR11, R6, 0x96, !PT ;  /* 0x0000000b03037c12 */ /* 0x000fe2000f8e9606 */
[----:B------:R-:W-:-:S04]  /*9c60*/  IMAD.WIDE.U32 R6, R4, -0x326172a9, RZ ;  /* 0xcd9e8d5704067825 */ /* 0x000fc800078e00ff */
[----:B------:R-:W-:Y:S01]  /*9c70*/  FFMA.FTZ R4, R150, UR19, -R13 ;  /* 0x0000001396047c23 */ /* 0x000fe2000801080d */
[----:B------:R-:W-:Y:S01]  /*9c80*/  MUFU.EX2 R147, R5 ;  /* 0x0000000500937308 */ /* 0x000fe20000000800 */
[----:B------:R-:W-:Y:S01]  /*9c90*/  HMMA.16816.F32 R108, R16, R24, R108 ;  /* 0x00000018106c723c */ /* 0x000fe2000000186c */
[----:B------:R-:W-:Y:S01]  /*9ca0*/  IMAD.WIDE.U32 R40, R3, -0x326172a9, RZ ;  /* 0xcd9e8d5703287825 */ /* 0x000fe200078e00ff */
[----:B------:R-:W-:-:S03]  /*9cb0*/  LOP3.LUT R3, R7, UR12, R50, 0x96, !PT ;  /* 0x0000000c07037c12 */ /* 0x000fc6000f8e9632 */
[----:B------:R-:W-:Y:S01]  /*9cc0*/  FFMA.FTZ R7, R149, UR19, -R13 ;  /* 0x0000001395077c23 */ /* 0x000fe2000801080d */
[----:B------:R-:W-:Y:S01]  /*9cd0*/  LOP3.LUT R6, R41, UR10, R6, 0x96, !PT ;  /* 0x0000000a29067c12 */ /* 0x000fe2000f8e9606 */
[----:B------:R1:W2:Y:S01]  /*9ce0*/  MUFU.EX2 R146, R4 ;  /* 0x0000000400927308 */ /* 0x0002a20000000800 */
[----:B------:R-:W-:Y:S01]  /*9cf0*/  HMMA.16816.F32 R112, R16, R26, R112 ;  /* 0x0000001a1070723c */ /* 0x000fe20000001870 */
[----:B------:R-:W-:Y:S02]  /*9d00*/  LDSM.16.MT88.4 R24, [R178+0x7000] ;  /* 0x00700000b218783b */ /* 0x000fe40000004200 */
[----:B------:R-:W-:-:S04]  /*9d10*/  IMAD.WIDE.U32 R42, R6, -0x2daee0ad, RZ ;  /* 0xd2511f53062a7825 */ /* 0x000fc800078e00ff */
[----:B------:R-:W-:Y:S01]  /*9d20*/  FFMA.FTZ R6, R166, UR19, -R20 ;  /* 0x00000013a6067c23 */ /* 0x000fe20008010814 */
[C---:B------:R-:W-:Y:S01]  /*9d30*/  HMMA.16816.F32 R120, R16.reuse, R28, R120 ;  /* 0x0000001c1078723c */ /* 0x040fe20000001878 */
[----:B------:R3:W-:Y:S05]  /*9d40*/  MUFU.EX2 R145, R7 ;  /* 0x0000000700917308 */ /* 0x0007ea0000000800 */
[----:B------:R-:W-:Y:S01]  /*9d50*/  HMMA.16816.F32 R68, R16, R30, R68 ;  /* 0x0000001e1044723c */ /* 0x000fe20000001844 */
[----:B------:R-:W4:Y:S02]  /*9d60*/  LDSM.16.MT88.4 R28, [R177+0x7000] ;  /* 0x00700000b11c783b */ /* 0x000f240000004200 */
[----:B------:R-:W-:Y:S01]  /*9d70*/  MUFU.EX2 R143, R6 ;  /* 0x00000006008f7308 */ /* 0x000fe20000000800 */
[----:B-1----:R-:W-:-:S02]  /*9d80*/  IMAD.WIDE.U32 R4, R3, -0x2daee0ad, RZ ;  /* 0xd2511f5303047825 */ /* 0x002fc400078e00ff */
[C---:B------:R-:W-:Y:S03]  /*9d90*/  HMMA.16816.F32 R72, R16.reuse, R32, R72 ;  /* 0x000000201048723c */ /* 0x040fe60000001848 */
[----:B------:R-:W-:Y:S01]  /*9da0*/  LOP3.LUT R3, R5, UR9, R2, 0x96, !PT ;  /* 0x0000000905037c12 */ /* 0x000fe2000f8e9602 */
[----:B------:R-:W-:Y:S01]  /*9db0*/  FFMA.FTZ R5, R151, UR19, -R13 ;  /* 0x0000001397057c23 */ /* 0x000fe2000801080d */
[----:B------:R-:W-:Y:S01]  /*9dc0*/  LOP3.LUT R2, R43, UR5, R4, 0x96, !PT ;  /* 0x000000052b027c12 */ /* 0x000fe2000f8e9604 */
[C---:B------:R-:W-:Y:S01]  /*9dd0*/  HMMA.16816.F32 R80, R16.reuse, R34, R80 ;  /* 0x000000221050723c */ /* 0x040fe20000001850 */
[----:B------:R-:W1:Y:S01]  /*9de0*/  LDSM.16.MT88.4 R32, [R180+0x7000] ;  /* 0x00700000b420783b */ /* 0x000e620000004200 */
[----:B------:R-:W-:Y:S01]  /*9df0*/  IMAD.WIDE.U32 R44, R3, -0x326172a9, RZ ;  /* 0xcd9e8d57032c7825 */ /* 0x000fe200078e00ff */
[----:B------:R5:W-:Y:S03]  /*9e00*/  MUFU.EX2 R144, R5 ;  /* 0x0000000500907308 */ /* 0x000be60000000800 */
[----:B------:R-:W-:Y:S01]  /*9e10*/  IMAD.WIDE.U32 R2, R2, -0x326172a9, RZ ;  /* 0xcd9e8d5702027825 */ /* 0x000fe200078e00ff */
[----:B------:R-:W-:Y:S04]  /*9e20*/  HMMA.16816.F32 R136, R16, R36, R136 ;  /* 0x000000241088723c */ /* 0x000fe80000001888 */
[----:B------:R-:W-:-:S02]  /*9e30*/  LOP3.LUT R4, R3, UR17, R44, 0x96, !PT ;  /* 0x0000001103047c12 */ /* 0x000fc4000f8e962c */
[C---:B------:R-:W-:Y:S01]  /*9e40*/  LOP3.LUT R3, R2.reuse, 0xffff, RZ, 0xc0, !PT ;  /* 0x0000ffff02037812 */ /* 0x040fe200078ec0ff */
[----:B------:R-:W-:Y:S01]  /*9e50*/  HMMA.16816.F32 R92, R16, R38, R92 ;  /* 0x00000026105c723c */ /* 0x000fe2000000185c */
[----:B---3--:R-:W-:Y:S01]  /*9e60*/  LOP3.LUT R7, R2, 0xff, RZ, 0xc0, !PT ;  /* 0x000000ff02077812 */ /* 0x008fe200078ec0ff */
[----:B------:R-:W3:Y:S01]  /*9e70*/  LDSM.16.MT88.4 R36, [R179+0x7000] ;  /* 0x00700000b324783b */ /* 0x000ee20000004200 */
[--C-:B------:R-:W-:Y:S02]  /*9e80*/  SHF.R.U32.HI R21, RZ, 0x10, R2.reuse ;  /* 0x00000010ff157819 */ /* 0x100fe40000011602 */
[----:B------:R-:W-:Y:S01]  /*9e90*/  SHF.R.U32.HI R15, RZ, 0x18, R2 ;  /* 0x00000018ff0f7819 */ /* 0x000fe20000011602 */
[--C-:B-----5:R-:W-:Y:S01]  /*9ea0*/  FFMA.FTZ R5, R165, UR19, -R20.reuse ;  /* 0x00000013a5057c23 */ /* 0x120fe20008010814 */
[----:B------:R-:W-:Y:S01]  /*9eb0*/  FFMA.FTZ R2, R160, UR19, -R20 ;  /* 0x00000013a0027c23 */ /* 0x000fe20008010814 */
[----:B------:R-:W-:Y:S01]  /*9ec0*/  SHF.R.U32.HI R3, RZ, 0x8, R3 ;  /* 0x00000008ff037819 */ /* 0x000fe20000011603 */
[----:B------:R-:W-:Y:S01]  /*9ed0*/  IMAD.WIDE.U32 R16, R23, -0x2daee0ad, RZ ;  /* 0xd2511f5317107825 */ /* 0x000fe200078e00ff */
[----:B------:R5:W4:Y:S01]  /*9ee0*/  MUFU.EX2 R142, R5 ;  /* 0x00000005008e7308 */ /* 0x000b220000000800 */
[----:B------:R-:W-:-:S02]  /*9ef0*/  LOP3.LUT R14, R4, 0xff, RZ, 0xc0, !PT ;  /* 0x000000ff040e7812 */ /* 0x000fc400078ec0ff */
[----:B------:R-:W-:Y:S01]  /*9f00*/  PRMT R22, R7, 0x5410, R3 ;  /* 0x0000541007167816 */ /* 0x000fe20000000003 */
[----:B------:R-:W-:Y:S01]  /*9f10*/  FFMA.FTZ R3, R161, UR19, -R20 ;  /* 0x00000013a1037c23 */ /* 0x000fe20008010814 */
[----:B------:R-:W-:Y:S02]  /*9f20*/  SHF.R.U32.HI R7, RZ, 0x18, R4 ;  /* 0x00000018ff077819 */ /* 0x000fe40000011604 */
[----:B------:R-:W-:Y:S01]  /*9f30*/  LOP3.LUT R6, R21, 0xff, RZ, 0xc0, !PT ;  /* 0x000000ff15067812 */ /* 0x000fe200078ec0ff */
[----:B------:R2:W-:Y:S08]  /*9f40*/  MUFU.EX2 R141, R2 ;  /* 0x00000002008d7308 */ /* 0x0005f00000000800 */
[----:B------:R1:W3:Y:S01]  /*9f50*/  MUFU.EX2 R140, R3 ;  /* 0x00000003008c7308 */ /* 0x0002e20000000800 */
[----:B-----5:R-:W-:-:S04]  /*9f60*/  LOP3.LUT R5, R4, 0xffff, RZ, 0xc0, !PT ;  /* 0x0000ffff04057812 */ /* 0x020fc800078ec0ff */
[----:B------:R-:W-:Y:S02]  /*9f70*/  SHF.R.U32.HI R5, RZ, 0x8, R5 ;  /* 0x00000008ff057819 */ /* 0x000fe40000011605 */
[----:B--2---:R-:W-:Y:S02]  /*9f80*/  SHF.R.U32.HI R2, RZ, 0x10, R4 ;  /* 0x00000010ff027819 */ /* 0x004fe40000011604 */
[----:B------:R-:W-:Y:S02]  /*9f90*/  PRMT R5, R14, 0x5410, R5 ;  /* 0x000054100e057816 */ /* 0x000fe40000000005 */
[----:B------:R-:W-:Y:S02]  /*9fa0*/  LOP3.LUT R4, R2, 0xff, RZ, 0xc0, !PT ;  /* 0x000000ff02047812 */ /* 0x000fe400078ec0ff */
[----:B------:R-:W-:Y:S01]  /*9fb0*/  PRMT R14, R6, 0x5410, R15 ;  /* 0x00005410060e7816 */ /* 0x000fe2000000000f */
[--C-:B------:R-:W-:Y:S01]  /*9fc0*/  FFMA.FTZ R6, R167, UR19, -R8.reuse ;  /* 0x00000013a7067c23 */ /* 0x100fe20008010808 */
[----:B------:R-:W-:Y:S01]  /*9fd0*/  HSET2.LE.AND R2, R5, R201, PT ;  /* 0x000000c905027233 */ /* 0x000fe20003803000 */
[----:B------:R-:W-:Y:S01]  /*9fe0*/  FFMA.FTZ R15, R169, UR19, -R8 ;  /* 0x00000013a90f7c23 */ /* 0x000fe20008010808 */
[----:B-1----:R-:W-:Y:S01]  /*9ff0*/  F2FP.F16.F32.PACK_AB R3, R146, R147 ;  /* 0x000000939203723e */ /* 0x002fe200000000ff */
[----:B------:R1:W-:Y:S01]  /*a000*/  MUFU.EX2 R103, R6 ;  /* 0x0000000600677308 */ /* 0x0003e20000000800 */
[----:B------:R-:W-:-:S02]  /*a010*/  PRMT R5, R4, 0x5410, R7 ;  /* 0x0000541004057816 */ /* 0x000fc40000000007 */
[----:B------:R-:W-:Y:S02]  /*a020*/  LOP3.LUT R4, R2, R3, RZ, 0xc0, !PT ;  /* 0x0000000302047212 */ /* 0x000fe400078ec0ff */
[----:B----4-:R-:W-:Y:S02]  /*a030*/  F2FP.F16.F32.PACK_AB R3, R143, R142 ;  /* 0x0000008e8f03723e */ /* 0x010fe400000000ff */
[--C-:B------:R-:W-:Y:S01]  /*a040*/  HSET2.LE.AND R2, R5, R201.reuse, PT ;  /* 0x000000c905027233 */ /* 0x100fe20003803000 */
[----:B------:R-:W-:Y:S01]  /*a050*/  MUFU.EX2 R99, R15 ;  /* 0x0000000f00637308 */ /* 0x000fe20000000800 */
[----:B------:R-:W-:Y:S02]  /*a060*/  HSET2.LE.AND R7, R14, R201, PT ;  /* 0x000000c90e077233 */ /* 0x000fe40003803000 */
[----:B---3--:R-:W-:Y:S02]  /*a070*/  F2FP.F16.F32.PACK_AB R14, R140, R141 ;  /* 0x0000008d8c0e723e */ /* 0x008fe400000000ff */
[----:B------:R-:W-:-:S02]  /*a080*/  LOP3.LUT R5, R2, R3, RZ, 0xc0, !PT ;  /* 0x0000000302057212 */ /* 0x000fc400078ec0ff */
[----:B------:R-:W-:Y:S01]  /*a090*/  HSET2.LE.AND R2, R22, R201, PT ;  /* 0x000000c916027233 */ /* 0x000fe20003803000 */
[----:B-1----:R-:W-:Y:S01]  /*a0a0*/  FFMA.FTZ R6, R168, UR19, -R8 ;  /* 0x00000013a8067c23 */ /* 0x002fe20008010808 */
[----:B------:R-:W-:Y:S02]  /*a0b0*/  F2FP.F16.F32.PACK_AB R3, R144, R145 ;  /* 0x000000919003723e */ /* 0x000fe400000000ff */
[----:B------:R-:W-:Y:S01]  /*a0c0*/  LOP3.LUT R7, R7, R14, RZ, 0xc0, !PT ;  /* 0x0000000e07077212 */ /* 0x000fe200078ec0ff */
[----:B------:R1:W-:Y:S01]  /*a0d0*/  MUFU.EX2 R101, R6 ;  /* 0x0000000600657308 */ /* 0x0003e20000000800 */
[----:B------:R-:W-:Y:S02]  /*a0e0*/  LOP3.LUT R14, R17, UR13, R102, 0x96, !PT ;  /* 0x0000000d110e7c12 */ /* 0x000fe4000f8e9666 */
[----:B-1----:R-:W-:Y:S01]  /*a0f0*/  LOP3.LUT R6, R2, R3, RZ, 0xc0, !PT ;  /* 0x0000000302067212 */ /* 0x002fe200078ec0ff */
[----:B------:R-:W-:Y:S01]  /*a100*/  FFMA.FTZ R3, R162, UR19, -R8 ;  /* 0x00000013a2037c23 */ /* 0x000fe20008010808 */
[----:B------:R-:W-:-:S03]  /*a110*/  LOP3.LUT R2, R47, UR14, R48, 0x96, !PT ;  /* 0x0000000e2f027c12 */ /* 0x000fc6000f8e9630 */
[----:B------:R1:W-:Y:S02]  /*a120*/  MUFU.EX2 R100, R3 ;  /* 0x0000000300647308 */ /* 0x0003e40000000800 */
[C---:B------:R-:W-:Y:S06]  /*a130*/  HMMA.16816.F32 R56, R4.reuse, R28, R56 ;  /* 0x0000001c0438723c */ /* 0x040fec0000001838 */
[C---:B------:R-:W-:Y:S06]  /*a140*/  HMMA.16816.F32 R60, R4.reuse, R30, R60 ;  /* 0x0000001e043c723c */ /* 0x040fec000000183c */
[----:B------:R-:W-:Y:S01]  /*a150*/  HMMA.16816.F32 R124, R4, R32, R124 ;  /* 0x00000020047c723c */ /* 0x000fe2000000187c */
[----:B-1----:R-:W-:-:S05]  /*a160*/  IMAD.WIDE.U32 R2, R2, -0x2daee0ad, RZ ;  /* 0xd2511f5302027825 */ /* 0x002fca00078e00ff */
[----:B------:R-:W-:Y:S01]  /*a170*/  HMMA.16816.F32 R128, R4, R34, R128 ;  /* 0x000000220480723c */ /* 0x000fe20000001880 */
[----:B------:R-:W-:Y:S01]  /*a180*/  LOP3.LUT R15, R3, UR11, R16, 0x96, !PT ;  /* 0x0000000b030f7c12 */ /* 0x000fe2000f8e9610 */
[----:B------:R-:W-:-:S04]  /*a190*/  IMAD.WIDE.U32 R16, R14, -0x326172a9, RZ ;  /* 0xcd9e8d570e107825 */ /* 0x000fc800078e00ff */
[----:B------:R-:W-:Y:S01]  /*a1a0*/  FFMA.FTZ R3, R163, UR19, -R8 ;  /* 0x00000013a3037c23 */ /* 0x000fe20008010808 */
[C---:B------:R-:W-:Y:S01]  /*a1b0*/  HMMA.16816.F32 R76, R4.reuse, R24, R76 ;  /* 0x00000018044c723c */ /* 0x040fe2000000184c */
[----:B------:R-:W-:Y:S02]  /*a1c0*/  IMAD.WIDE.U32 R22, R15, -0x326172a9, RZ ;  /* 0xcd9e8d570f167825 */ /* 0x000fe400078e00ff */
[----:B------:R1:W-:Y:S03]  /*a1d0*/  MUFU.EX2 R98, R3 ;  /* 0x0000000300627308 */ /* 0x0003e60000000800 */
[----:B------:R-:W-:Y:S01]  /*a1e0*/  LOP3.LUT R16, R23, UR10, R16, 0x96, !PT ;  /* 0x0000000a17107c12 */ /* 0x000fe2000f8e9610 */
[----:B------:R-:W-:Y:S04]  /*a1f0*/  HMMA.16816.F32 R132, R4, R26, R132 ;  /* 0x0000001a0484723c */ /* 0x000fe80000001884 */
[----:B------:R-:W-:-:S02]  /*a200*/  IMAD.WIDE.U32 R18, R16, -0x2daee0ad, RZ ;  /* 0xd2511f5310127825 */ /* 0x000fc400078e00ff */
[----:B------:R-:W-:Y:S01]  /*a210*/  HMMA.16816.F32 R84, R4, R36, R84 ;  /* 0x000000240454723c */ /* 0x000fe20000001854 */
[----:B-1----:R-:W-:Y:S01]  /*a220*/  LOP3.LUT R3, R17, UR12, R46, 0x96, !PT ;  /* 0x0000000c11037c12 */ /* 0x002fe2000f8e962e */
[----:B------:R-:W-:-:S04]  /*a230*/  FFMA.FTZ R17, R170, UR19, -R8 ;  /* 0x00000013aa117c23 */ /* 0x000fc80008010808 */
[----:B------:R-:W-:Y:S01]  /*a240*/  HMMA.16816.F32 R48, R4, R38, R88 ;  /* 0x000000260430723c */ /* 0x000fe20000001858 */
[----:B------:R-:W-:Y:S01]  /*a250*/  IMAD.WIDE.U32 R14, R3, -0x2daee0ad, RZ ;  /* 0xd2511f53030e7825 */ /* 0x000fe200078e00ff */
[----:B------:R1:W-:Y:S05]  /*a260*/  MUFU.EX2 R97, R17 ;  /* 0x0000001100617308 */ /* 0x0003ea0000000800 */
[----:B------:R-:W-:Y:S01]  /*a270*/  FFMA.FTZ R5, R175, UR19, -R0 ;  /* 0x00000013af057c23 */ /* 0x000fe20008010800 */
[----:B------:R-:W-:Y:S01]  /*a280*/  LOP3.LUT R3, R15, UR9, R2, 0x96, !PT ;  /* 0x000000090f037c12 */ /* 0x000fe2000f8e9602 */
[----:B------:R-:W-:Y:S01]  /*a290*/  FFMA.FTZ R15, R174, UR19, -R0 ;  /* 0x00000013ae0f7c23 */ /* 0x000fe20008010800 */
[----:B------:R-:W-:Y:S01]  /*a2a0*/  LOP3.LUT R2, R19, UR5, R14, 0x96, !PT ;  /* 0x0000000513027c12 */ /* 0x000fe2000f8e960e */
[----:B------:R-:W-:Y:S01]  /*a2b0*/  FFMA.FTZ R14, R196, UR19, -R0 ;  /* 0x00000013c40e7c23 */ /* 0x000fe20008010800 */
[----:B------:R-:W-:Y:S08]  /*a2c0*/  MUFU.EX2 R66, R5 ;  /* 0x0000000500427308 */ /* 0x000ff00000000800 */
[----:B------:R2:W-:Y:S01]  /*a2d0*/  MUFU.EX2 R96, R15 ;  /* 0x0000000f00607308 */ /* 0x0005e20000000800 */
[----:B-1----:R-:W-:-:S04]  /*a2e0*/  IMAD.WIDE.U32 R16, R3, -0x326172a9, RZ ;  /* 0xcd9e8d5703107825 */ /* 0x002fc800078e00ff */
[----:B------:R-:W-:-:S03]  /*a2f0*/  IMAD.WIDE.U32 R2, R2, -0x326172a9, RZ ;  /* 0xcd9e8d5702027825 */ /* 0x000fc600078e00ff */
[----:B------:R1:W3:Y:S02]  /*a300*/  MUFU.EX2 R67, R14 ;  /* 0x0000000e00437308 */ /* 0x0002e40000000800 */
[----:B------:R-:W-:Y:S02]  /*a310*/  LOP3.LUT R4, R3, UR17, R16, 0x96, !PT ;  /* 0x0000001103047c12 */ /* 0x000fe4000f8e9610 */
[----:B------:R-:W-:Y:S02]  /*a320*/  LOP3.LUT R3, R2, 0xffff, RZ, 0xc0, !PT ;  /* 0x0000ffff02037812 */ /* 0x000fe400078ec0ff */
[----:B------:R-:W-:Y:S02]  /*a330*/  SHF.R.U32.HI R6, RZ, 0x10, R2 ;  /* 0x00000010ff067819 */ /* 0x000fe40000011602 */
[----:B------:R-:W-:Y:S02]  /*a340*/  SHF.R.U32.HI R7, RZ, 0x8, R3 ;  /* 0x00000008ff077819 */ /* 0x000fe40000011603 */
[----:B------:R-:W-:Y:S01]  /*a350*/  LOP3.LUT R3, R6, 0xff, RZ, 0xc0, !PT ;  /* 0x000000ff06037812 */ /* 0x000fe200078ec0ff */
[----:B------:R-:W-:Y:S01]  /*a360*/  FFMA.FTZ R6, R172, UR19, -R0 ;  /* 0x00000013ac067c23 */ /* 0x000fe20008010800 */
[----:B--2---:R-:W-:-:S02]  /*a370*/  LOP3.LUT R15, R2, 0xff, RZ, 0xc0, !PT ;  /* 0x000000ff020f7812 */ /* 0x004fc400078ec0ff */
[----:B------:R-:W-:Y:S01]  /*a380*/  SHF.R.U32.HI R5, RZ, 0x18, R2 ;  /* 0x00000018ff057819 */ /* 0x000fe20000011602 */
[----:B------:R-:W2:Y:S01]  /*a390*/  MUFU.EX2 R65, R6 ;  /* 0x0000000600417308 */ /* 0x000ea20000000800 */
[----:B------:R-:W-:Y:S02]  /*a3a0*/  LOP3.LUT R2, R4, 0xffff, RZ, 0xc0, !PT ;  /* 0x0000ffff04027812 */ /* 0x000fe400078ec0ff */
[----:B------:R-:W-:Y:S02]  /*a3b0*/  PRMT R15, R15, 0x5410, R7 ;  /* 0x000054100f0f7816 */ /* 0x000fe40000000007 */
[----:B------:R-:W-:Y:S02]  /*a3c0*/  SHF.R.U32.HI R7, RZ, 0x8, R2 ;  /* 0x00000008ff077819 */ /* 0x000fe40000011602 */
[----:B------:R-:W-:Y:S01]  /*a3d0*/  PRMT R16, R3, 0x5410, R5 ;  /* 0x0000541003107816 */ /* 0x000fe20000000005 */
[----:B------:R-:W-:Y:S01]  /*a3e0*/  FFMA.FTZ R3, R152, UR19, -R13 ;  /* 0x0000001398037c23 */ /* 0x000fe2000801080d */
[----:B------:R-:W-:-:S02]  /*a3f0*/  SHF.R.U32.HI R2, RZ, 0x10, R4 ;  /* 0x00000010ff027819 */ /* 0x000fc40000011604 */
[----:B-1----:R-:W-:Y:S01]  /*a400*/  LOP3.LUT R14, R4, 0xff, RZ, 0xc0, !PT ;  /* 0x000000ff040e7812 */ /* 0x002fe200078ec0ff */
[----:B------:R1:W-:Y:S01]  /*a410*/  MUFU.EX2 R64, R3 ;  /* 0x0000000300407308 */ /* 0x0003e20000000800 */
[----:B------:R-:W-:Y:S02]  /*a420*/  SHF.R.U32.HI R5, RZ, 0x18, R4 ;  /* 0x00000018ff057819 */ /* 0x000fe40000011604 */
[----:B------:R-:W-:Y:S02]  /*a430*/  LOP3.LUT R4, R2, 0xff, RZ, 0xc0, !PT ;  /* 0x000000ff02047812 */ /* 0x000fe400078ec0ff */
[----:B------:R-:W-:Y:S02]  /*a440*/  HSET2.LE.AND R2, R15, R201, PT ;  /* 0x000000c90f027233 */ /* 0x000fe40003803000 */
[----:B------:R-:W-:Y:S01]  /*a450*/  PRMT R14, R14, 0x5410, R7 ;  /* 0x000054100e0e7816 */ /* 0x000fe20000000007 */
[----:B------:R-:W-:Y:S01]  /*a460*/  FFMA.FTZ R7, R153, UR19, -R13 ;  /* 0x0000001399077c23 */ /* 0x000fe2000801080d */
[----:B------:R-:W-:-:S02]  /*a470*/  PRMT R5, R4, 0x5410, R5 ;  /* 0x0000541004057816 */ /* 0x000fc40000000005 */
[----:B---3--:R-:W-:Y:S01]  /*a480*/  F2FP.F16.F32.PACK_AB R15, R67, R96 ;  /* 0x00000060430f723e */ /* 0x008fe200000000ff */
[----:B------:R3:W4:Y:S01]  /*a490*/  MUFU.EX2 R47, R7 ;  /* 0x00000007002f7308 */ /* 0x0007220000000800 */
[--C-:B------:R-:W-:Y:S02]  /*a4a0*/  HSET2.LE.AND R4, R14, R201.reuse, PT ;  /* 0x000000c90e047233 */ /* 0x100fe40003803000 */
[----:B------:R-:W-:Y:S02]  /*a4b0*/  HSET2.LE.AND R14, R5, R201, PT ;  /* 0x000000c9050e7233 */ /* 0x000fe40003803000 */
[----:B-1----:R-:W-:Y:S02]  /*a4c0*/  F2FP.F16.F32.PACK_AB R3, R99, R100 ;  /* 0x000000646303723e */ /* 0x002fe400000000ff */
[----:B------:R-:W-:Y:S02]  /*a4d0*/  F2FP.F16.F32.PACK_AB R5, R101, R103 ;  /* 0x000000676505723e */ /* 0x000fe400000000ff */
[----:B------:R-:W-:-:S02]  /*a4e0*/  LOP3.LUT R6, R2, R3, RZ, 0xc0, !PT ;  /* 0x0000000302067212 */ /* 0x000fc400078ec0ff */
[----:B------:R-:W-:Y:S01]  /*a4f0*/  HSET2.LE.AND R2, R16, R201, PT ;  /* 0x000000c910027233 */ /* 0x000fe20003803000 */
[--C-:B------:R-:W-:Y:S01]  /*a500*/  FFMA.FTZ R16, R154, UR19, -R13.reuse ;  /* 0x000000139a107c23 */ /* 0x100fe2000801080d */
[----:B--2---:R-:W-:Y:S02]  /*a510*/  F2FP.F16.F32.PACK_AB R3, R65, R66 ;  /* 0x000000424103723e */ /* 0x004fe400000000ff */
[----:B------:R-:W-:Y:S01]  /*a520*/  LOP3.LUT R4, R4, R5, RZ, 0xc0, !PT ;  /* 0x0000000504047212 */ /* 0x000fe200078ec0ff */
[----:B------:R1:W-:Y:S01]  /*a530*/  MUFU.EX2 R46, R16 ;  /* 0x00000010002e7308 */ /* 0x0003e20000000800 */
[----:B---3--:R-:W-:Y:S01]  /*a540*/  LOP3.LUT R7, R2, R3, RZ, 0xc0, !PT ;  /* 0x0000000302077212 */ /* 0x008fe200078ec0ff */
[----:B------:R-:W-:Y:S01]  /*a550*/  FFMA.FTZ R3, R155, UR19, -R13 ;  /* 0x000000139b037c23 */ /* 0x000fe2000801080d */
[----:B------:R-:W-:Y:S02]  /*a560*/  LOP3.LUT R2, R17, UR8, R22, 0x96, !PT ;  /* 0x0000000811027c12 */ /* 0x000fe4000f8e9616 */
[----:B------:R-:W-:-:S02]  /*a570*/  LOP3.LUT R13, R45, UR8, R40, 0x96, !PT ;  /* 0x000000082d0d7c12 */ /* 0x000fc4000f8e9628 */
[----:B------:R-:W-:Y:S01]  /*a580*/  LOP3.LUT R5, R14, R15, RZ, 0xc0, !PT ;  /* 0x0000000f0e057212 */ /* 0x000fe200078ec0ff */
[----:B------:R2:W-:Y:S01]  /*a590*/  MUFU.EX2 R45, R3 ;  /* 0x00000003002d7308 */ /* 0x0005e20000000800 */
[----:B------:R-:W-:-:S05]  /*a5a0*/  IMAD.WIDE.U32 R14, R2, -0x2daee0ad, RZ ;  /* 0xd2511f53020e7825 */ /* 0x000fca00078e00ff */
[----:B------:R-:W-:Y:S01]  /*a5b0*/  HMMA.16816.F32 R108, R4, R28, R108 ;  /* 0x0000001c046c723c */ /* 0x000fe2000000186c */
[----:B-1----:R-:W-:-:S05]  /*a5c0*/  FFMA.FTZ R16, R171, UR19, -R20 ;  /* 0x00000013ab107c23 */ /* 0x002fca0008010814 */
[----:B------:R-:W-:Y:S01]  /*a5d0*/  HMMA.16816.F32 R120, R4, R32, R120 ;  /* 0x000000200478723c */ /* 0x000fe20000001878 */
[----:B------:R1:W-:Y:S01]  /*a5e0*/  MUFU.EX2 R44, R16 ;  /* 0x00000010002c7308 */ /* 0x0003e20000000800 */
[----:B--2---:R-:W-:Y:S01]  /*a5f0*/  IMAD.WIDE.U32 R2, R13, -0x2daee0ad, RZ ;  /* 0xd2511f530d027825 */ /* 0x004fe200078e00ff */
[----:B------:R-:W-:-:S03]  /*a600*/  LOP3.LUT R13, R15, UR18, R18, 0x96, !PT ;  /* 0x000000120f0d7c12 */ /* 0x000fc6000f8e9612 */
[----:B------:R-:W-:Y:S01]  /*a610*/  HMMA.16816.F32 R72, R4, R24, R72 ;  /* 0x000000180448723c */ /* 0x000fe20000001848 */
[----:B------:R-:W-:Y:S02]  /*a620*/  LOP3.LUT R17, R2, 0xffff, RZ, 0xc0, !PT ;  /* 0x0000ffff02117812 */ /* 0x000fe400078ec0ff */
[----:B------:R-:W-:-:S03]  /*a630*/  LOP3.LUT R3, R3, UR18, R42, 0x96, !PT ;  /* 0x0000001203037c12 */ /* 0x000fc6000f8e962a */
[C---:B------:R-:W-:Y:S01]  /*a640*/  HMMA.16816.F32 R136, R4.reuse, R36, R136 ;  /* 0x000000240488723c */ /* 0x040fe20000001888 */
[----:B------:R-:W-:Y:S02]  /*a650*/  LOP3.LUT R19, R2, 0xff, RZ, 0xc0, !PT ;  /* 0x000000ff02137812 */ /* 0x000fe400078ec0ff */
[----:B------:R-:W-:Y:S01]  /*a660*/  SHF.R.U32.HI R18, RZ, 0x10, R2 ;  /* 0x00000010ff127819 */ /* 0x000fe20000011602 */
[----:B-1----:R-:W-:Y:S01]  /*a670*/  FFMA.FTZ R16, R173, UR19, -R20 ;  /* 0x00000013ad107c23 */ /* 0x002fe20008010814 */
[----:B------:R-:W-:Y:S01]  /*a680*/  SHF.R.U32.HI R21, RZ, 0x18, R2 ;  /* 0x00000018ff157819 */ /* 0x000fe20000011602 */
[--C-:B------:R-:W-:Y:S01]  /*a690*/  FFMA.FTZ R2, R192, UR19, -R20.reuse ;  /* 0x00000013c0027c23 */ /* 0x100fe20008010814 */
[----:B------:R-:W-:Y:S01]  /*a6a0*/  SHF.R.U32.HI R17, RZ, 0x8, R17 ;  /* 0x00000008ff117819 */ /* 0x000fe20000011611 */
[----:B------:R1:W2:Y:S01]  /*a6b0*/  MUFU.EX2 R43, R16 ;  /* 0x00000010002b7308 */ /* 0x0002a20000000800 */
[----:B------:R-:W-:Y:S01]  /*a6c0*/  LOP3.LUT R18, R18, 0xff, RZ, 0xc0, !PT ;  /* 0x000000ff12127812 */ /* 0x000fe200078ec0ff */
[C---:B------:R-:W-:Y:S01]  /*a6d0*/  HMMA.16816.F32 R28, R4.reuse, R30, R112 ;  /* 0x0000001e041c723c */ /* 0x040fe20000001870 */
[----:B------:R-:W-:Y:S01]  /*a6e0*/  PRMT R22, R19, 0x5410, R17 ;  /* 0x0000541013167816 */ /* 0x000fe20000000011 */
[----:B------:R-:W-:Y:S01]  /*a6f0*/  FFMA.FTZ R17, R193, UR19, -R20 ;  /* 0x00000013c1117c23 */ /* 0x000fe20008010814 */
[----:B------:R-:W-:Y:S01]  /*a700*/  PRMT R19, R18, 0x5410, R21 ;  /* 0x0000541012137816 */ /* 0x000fe20000000015 */
[--C-:B------:R-:W-:Y:S01]  /*a710*/  FFMA.FTZ R18, R194, UR19, -R8.reuse ;  /* 0x00000013c2127c23 */ /* 0x100fe20008010808 */
[----:B------:R-:W-:Y:S01]  /*a720*/  FFMA.FTZ R8, R195, UR19, -R8 ;  /* 0x00000013c3087c23 */ /* 0x000fe20008010808 */
[----:B------:R3:W-:Y:S01]  /*a730*/  MUFU.EX2 R42, R2 ;  /* 0x00000002002a7308 */ /* 0x0007e20000000800 */
[C---:B------:R-:W-:Y:S01]  /*a740*/  HMMA.16816.F32 R32, R4.reuse, R34, R68 ;  /* 0x000000220420723c */ /* 0x040fe20000001844 */
[----:B------:R-:W5:Y:S04]  /*a750*/  LDSM.16.MT88.4 R112, [R177+0x7800] ;  /* 0x00780000b170783b */ /* 0x000f680000004200 */
[----:B------:R-:W5:Y:S01]  /*a760*/  LDSM.16.MT88.4 R68, [R180+0x7800] ;  /* 0x00780000b444783b */ /* 0x000f620000004200 */
[C---:B------:R-:W-:Y:S01]  /*a770*/  HMMA.16816.F32 R24, R4.reuse, R26, R80 ;  /* 0x0000001a0418723c */ /* 0x040fe20000001850 */
[----:B------:R4:W5:Y:S01]  /*a780*/  MUFU.EX2 R41, R17 ;  /* 0x0000001100297308 */ /* 0x0009620000000800 */
[C---:B-1----:R-:W-:Y:S01]  /*a790*/  LOP3.LUT R16, R3.reuse, 0xffff, RZ, 0xc0, !PT ;  /* 0x0000ffff03107812 */ /* 0x042fe200078ec0ff */
[----:B------:R-:W1:Y:S03]  /*a7a0*/  LDSM.16.MT88.4 R80, [R178+0x7800] ;  /* 0x00780000b250783b */ /* 0x000e660000004200 */
[----:B------:R-:W-:Y:S01]  /*a7b0*/  SHF.R.U32.HI R16, RZ, 0x8, R16 ;  /* 0x00000008ff107819 */ /* 0x000fe20000011610 */
[----:B------:R-:W-:Y:S02]  /*a7c0*/  HMMA.16816.F32 R36, R4, R38, R92 ;  /* 0x000000260424723c */ /* 0x000fe4000000185c */
[----:B------:R2:W-:Y:S01]  /*a7d0*/  MUFU.EX2 R23, R8 ;  /* 0x0000000800177308 */ /* 0x0005e20000000800 */
[----:B---3--:R-:W-:-:S04]  /*a7e0*/  LOP3.LUT R2, R3, 0xff, RZ, 0xc0, !PT ;  /* 0x000000ff03027812 */ /* 0x008fc800078ec0ff */
[----:B------:R-:W-:Y:S01]  /*a7f0*/  PRMT R2, R2, 0x5410, R16 ;  /* 0x0000541002027816 */ /* 0x000fe20000000010 */
[----:B------:R-:W-:Y:S01]  /*a800*/  FFMA.FTZ R4, R200, UR19, -R0 ;  /* 0x00000013c8047c23 */ /* 0x000fe20008010800 */
[--C-:B------:R-:W-:Y:S01]  /*a810*/  SHF.R.U32.HI R16, RZ, 0x10, R3.reuse ;  /* 0x00000010ff107819 */ /* 0x100fe20000011603 */
[----:B------:R-:W3:Y:S01]  /*a820*/  MUFU.EX2 R40, R18 ;  /* 0x0000001200287308 */ /* 0x000ee20000000800 */
[----:B----4-:R-:W-:Y:S02]  /*a830*/  SHF.R.U32.HI R17, RZ, 0x18, R3 ;  /* 0x00000018ff117819 */ /* 0x010fe40000011603 */
[----:B------:R-:W-:Y:S02]  /*a840*/  LOP3.LUT R16, R16, 0xff, RZ, 0xc0, !PT ;  /* 0x000000ff10107812 */ /* 0x000fe400078ec0ff */
[----:B------:R-:W-:Y:S02]  /*a850*/  HSET2.LE.AND R2, R2, R201, PT ;  /* 0x000000c902027233 */ /* 0x000fe40003803000 */
[----:B------:R-:W-:-:S02]  /*a860*/  F2FP.F16.F32.PACK_AB R3, R47, R64 ;  /* 0x000000402f03723e */ /* 0x000fc400000000ff */
[----:B------:R-:W-:Y:S02]  /*a870*/  PRMT R16, R16, 0x5410, R17 ;  /* 0x0000541010107816 */ /* 0x000fe40000000011 */
[----:B------:R-:W-:Y:S02]  /*a880*/  LOP3.LUT R88, R2, R3, RZ, 0xc0, !PT ;  /* 0x0000000302587212 */ /* 0x000fe400078ec0ff */
[----:B--2---:R-:W-:Y:S02]  /*a890*/  F2FP.F16.F32.PACK_AB R3, R43, R44 ;  /* 0x0000002c2b03723e */ /* 0x004fe400000000ff */
[--C-:B------:R-:W-:Y:S02]  /*a8a0*/  HSET2.LE.AND R2, R16, R201.reuse, PT ;  /* 0x000000c910027233 */ /* 0x100fe40003803000 */
[----:B------:R-:W-:Y:S02]  /*a8b0*/  HSET2.LE.AND R8, R22, R201, PT ;  /* 0x000000c916087233 */ /* 0x000fe40003803000 */
[----:B------:R-:W-:-:S02]  /*a8c0*/  F2FP.F16.F32.PACK_AB R16, R45, R46 ;  /* 0x0000002e2d10723e */ /* 0x000fc400000000ff */
[----:B------:R-:W-:Y:S01]  /*a8d0*/  LOP3.LUT R89, R2, R3, RZ, 0xc0, !PT ;  /* 0x0000000302597212 */ /* 0x000fe200078ec0ff */
[--C-:B------:R-:W-:Y:S01]  /*a8e0*/  FFMA.FTZ R2, R197, UR19, -R0.reuse ;  /* 0x00000013c5027c23 */ /* 0x100fe20008010800 */
[----:B------:R-:W-:Y:S02]  /*a8f0*/  LOP3.LUT R5, R14, 0xffff, RZ, 0xc0, !PT ;  /* 0x0000ffff0e057812 */ /* 0x000fe400078ec0ff */
[----:B------:R-:W-:Y:S01]  /*a900*/  HSET2.LE.AND R17, R19, R201, PT ;  /* 0x000000c913117233 */ /* 0x000fe20003803000 */
[----:B------:R2:W-:Y:S01]  /*a910*/  MUFU.EX2 R21, R2 ;  /* 0x0000000200157308 */ /* 0x0005e20000000800 */
[----:B------:R-:W-:Y:S01]  /*a920*/  FFMA.FTZ R19, R199, UR19, -R0 ;  /* 0x00000013c7137c23 */ /* 0x000fe20008010800 */
[----:B------:R-:W-:Y:S02]  /*a930*/  LOP3.LUT R90, R8, R16, RZ, 0xc0, !PT ;  /* 0x00000010085a7212 */ /* 0x000fe400078ec0ff */
[----:B------:R-:W-:Y:S02]  /*a940*/  SHF.R.U32.HI R3, RZ, 0x10, R14 ;  /* 0x00000010ff037819 */ /* 0x000fe4000001160e */
[----:B------:R-:W-:-:S02]  /*a950*/  SHF.R.U32.HI R8, RZ, 0x8, R5 ;  /* 0x00000008ff087819 */ /* 0x000fc40000011605 */
[----:B------:R-:W-:Y:S01]  /*a960*/  LOP3.LUT R6, R13, 0xff, RZ, 0xc0, !PT ;  /* 0x000000ff0d067812 */ /* 0x000fe200078ec0ff */
[----:B------:R-:W-:Y:S01]  /*a970*/  MUFU.EX2 R22, R19 ;  /* 0x0000001300167308 */ /* 0x000fe20000000800 */
[----:B------:R-:W-:Y:S02]  /*a980*/  SHF.R.U32.HI R5, RZ, 0x18, R13 ;  /* 0x00000018ff057819 */ /* 0x000fe4000001160d */
[----:B------:R-:W-:Y:S02]  /*a990*/  LOP3.LUT R15, R14, 0xff, RZ, 0xc0, !PT ;  /* 0x000000ff0e0f7812 */ /* 0x000fe400078ec0ff */
[----:B------:R-:W-:Y:S02]  /*a9a0*/  SHF.R.U32.HI R14, RZ, 0x18, R14 ;  /* 0x00000018ff0e7819 */ /* 0x000fe4000001160e */
[----:B------:R-:W-:Y:S01]  /*a9b0*/  LOP3.LUT R7, R3, 0xff, RZ, 0xc0, !PT ;  /* 0x000000ff03077812 */ /* 0x000fe200078ec0ff */
[----:B--2---:R-:W-:Y:S01]  /*a9c0*/  FFMA.FTZ R2, R198, UR19, -R0 ;  /* 0x00000013c6027c23 */ /* 0x004fe20008010800 */
[----:B------:R-:W-:-:S02]  /*a9d0*/  LOP3.LUT R0, R13, 0xffff, RZ, 0xc0, !PT ;  /* 0x0000ffff0d007812 */ /* 0x000fc400078ec0ff */
[----:B------:R-:W-:Y:S01]  /*a9e0*/  PRMT R7, R7, 0x5410, R14 ;  /* 0x0000541007077816 */ /* 0x000fe2000000000e */
[----:B------:R2:W-:Y:S01]  /*a9f0*/  MUFU.EX2 R20, R2 ;  /* 0x0000000200147308 */ /* 0x0005e20000000800 */
[----:B------:R-:W-:Y:S02]  /*aa00*/  SHF.R.U32.HI R3, RZ, 0x8, R0 ;  /* 0x00000008ff037819 */ /* 0x000fe40000011600 */
[----:B------:R-:W-:Y:S02]  /*aa10*/  PRMT R0, R15, 0x5410, R8 ;  /* 0x000054100f007816 */ /* 0x000fe40000000008 */
[----:B------:R-:W-:Y:S02]  /*aa20*/  PRMT R6, R6, 0x5410, R3 ;  /* 0x0000541006067816 */ /* 0x000fe40000000003 */
[--C-:B------:R-:W-:Y:S02]  /*aa30*/  HSET2.LE.AND R3, R7, R201.reuse, PT ;  /* 0x000000c907037233 */ /* 0x100fe40003803000 */
[----:B------:R-:W-:-:S02]  /*aa40*/  HSET2.LE.AND R0, R0, R201, PT ;  /* 0x000000c900007233 */ /* 0x000fc40003803000 */
[----:B-----5:R-:W-:-:S04]  /*aa50*/  F2FP.F16.F32.PACK_AB R18, R41, R42 ;  /* 0x0000002a2912723e */ /* 0x020fc800000000ff */
[----:B------:R-:W-:Y:S02]  /*aa60*/  LOP3.LUT R91, R17, R18, RZ, 0xc0, !PT ;  /* 0x00000012115b7212 */ /* 0x000fe400078ec0ff */
[----:B--2---:R-:W-:Y:S01]  /*aa70*/  SHF.R.U32.HI R2, RZ, 0x10, R13 ;  /* 0x00000010ff027819 */ /* 0x004fe2000001160d */
[----:B------:R-:W2:Y:S01]  /*aa80*/  LDSM.16.MT88.4 R16, [R179+0x7800] ;  /* 0x00780000b310783b */ /* 0x000ea20000004200 */
[----:B------:R-:W4:Y:S02]  /*aa90*/  MUFU.EX2 R13, R4 ;  /* 0x00000004000d7308 */ /* 0x000f240000000800 */
[----:B------:R-:W-:Y:S01]  /*aaa0*/  LOP3.LUT R2, R2, 0xff, RZ, 0xc0, !PT ;  /* 0x000000ff02027812 */ /* 0x000fe200078ec0ff */
[----:B------:R-:W-:Y:S03]  /*aab0*/  HMMA.16816.F32 R104, R88, R112, R56 ;  /* 0x000000705868723c */ /* 0x000fe60000001838 */
[----:B------:R-:W-:-:S02]  /*aac0*/  PRMT R2, R2, 0x5410, R5 ;  /* 0x0000541002027816 */ /* 0x000fc40000000005 */
[--C-:B------:R-:W-:Y:S01]  /*aad0*/  HSET2.LE.AND R5, R6, R201.reuse, PT ;  /* 0x000000c906057233 */ /* 0x100fe20003803000 */
[C---:B------:R-:W-:Y:S01]  /*aae0*/  HMMA.16816.F32 R116, R88.reuse, R114, R60 ;  /* 0x000000725874723c */ /* 0x040fe2000000183c */
[----:B------:R-:W-:Y:S02]  /*aaf0*/  F2FP.F16.F32.PACK_AB R6, R97, R98 ;  /* 0x000000626106723e */ /* 0x000fe400000000ff */
[----:B------:R-:W-:Y:S02]  /*ab00*/  HSET2.LE.AND R7, R2, R201, PT ;  /* 0x000000c902077233 */ /* 0x000fe40003803000 */
[----:B---3--:R-:W-:Y:S01]  /*ab10*/  F2FP.F16.F32.PACK_AB R2, R23, R40 ;  /* 0x000000281702723e */ /* 0x008fe200000000ff */
[C---:B------:R-:W-:Y:S01]  /*ab20*/  HMMA.16816.F32 R124, R88.reuse, R68, R124 ;  /* 0x00000044587c723c */ /* 0x040fe2000000187c */
[----:B------:R-:W-:Y:S02]  /*ab30*/  LOP3.LUT R92, R5, R6, RZ, 0xc0, !PT ;  /* 0x00000006055c7212 */ /* 0x000fe400078ec0ff */
[----:B------:R-:W-:Y:S01]  /*ab40*/  LOP3.LUT R94, R0, R2, RZ, 0xc0, !PT ;  /* 0x00000002005e7212 */ /* 0x000fe200078ec0ff */
[----:B------:R-:W-:Y:S01]  /*ab50*/  FFMA.FTZ R2, R235, R53, R228 ;  /* 0x00000035eb027223 */ /* 0x000fe200000100e4 */
[----:B----4-:R-:W-:Y:S01]  /*ab60*/  F2FP.F16.F32.PACK_AB R0, R13, R22 ;  /* 0x000000160d00723e */ /* 0x010fe200000000ff */
[C---:B------:R-:W-:Y:S01]  /*ab70*/  HMMA.16816.F32 R128, R88.reuse, R70, R128 ;  /* 0x000000465880723c */ /* 0x040fe20000001880 */
[----:B------:R-:W-:Y:S01]  /*ab80*/  F2FP.F16.F32.PACK_AB R4, R20, R21 ;  /* 0x000000151404723e */ /* 0x000fe200000000ff */
[----:B------:R-:W-:Y:S01]  /*ab90*/  FADD.FTZ R5, R221, R2 ;  /* 0x00000002dd057221 */ /* 0x000fe20000010000 */
[----:B------:R-:W-:Y:S01]  /*aba0*/  LOP3.LUT R93, R7, R0, RZ, 0xc0, !PT ;  /* 0x00000000075d7212 */ /* 0x000fe200078ec0ff */
[----:B------:R-:W-:Y:S01]  /*abb0*/  FFMA.FTZ R0, R242, R52, R218 ;  /* 0x00000034f2007223 */ /* 0x000fe200000100da */
[----:B------:R-:W-:Y:S01]  /*abc0*/  LOP3.LUT R95, R3, R4, RZ, 0xc0, !PT ;  /* 0x00000004035f7212 */ /* 0x000fe200078ec0ff */
[----:B------:R-:W-:Y:S01]  /*abd0*/  FFMA.FTZ R4, R243, R55, R249 ;  /* 0x00000037f3047223 */ /* 0x000fe200000100f9 */
[----:B------:R-:W-:Y:S01]  /*abe0*/  FFMA.FTZ R3, R244, R54, R236 ;  /* 0x00000036f4037223 */ /* 0x000fe200000100ec */
[----:B------:R-:W-:Y:S01]  /*abf0*/  FADD.FTZ R2, R217, R0 ;  /* 0x00000000d9027221 */ /* 0x000fe20000010000 */
[C---:B-1----:R-:W-:Y:S01]  /*ac00*/  HMMA.16816.F32 R76, R88.reuse, R80, R76 ;  /* 0x00000050584c723c */ /* 0x042fe2000000184c */
        /* <DEDUP_REMOVED lines=60> */
[----:B------:R-:W-:-:S02]  /*afd0*/  IMAD.MOV.U32 R156, RZ, RZ, R159 ;  /* 0x000000ffff9c7224 */ /* 0x000fc400078e009f */
[C---:B------:R-:W-:Y:S01]  /*afe0*/  HMMA.16816.F32 R120, R92.reuse, R68, R120 ;  /* 0x000000445c78723c */ /* 0x040fe20000001878 */
[----:B------:R-:W-:Y:S02]  /*aff0*/  IMAD.MOV.U32 R96, RZ, RZ, R226 ;  /* 0x000000ffff607224 */ /* 0x000fe400078e00e2 */
[----:B------:R-:W-:Y:S02]  /*b000*/  IMAD.MOV.U32 R97, RZ, RZ, R227 ;  /* 0x000000ffff617224 */ /* 0x000fe400078e00e3 */
[----:B------:R-:W-:Y:S01]  /*b010*/  IMAD.MOV.U32 R2, RZ, RZ, R224 ;  /* 0x000000ffff027224 */ /* 0x000fe200078e00e0 */
[----:B------:R-:W-:Y:S01]  /*b020*/  HMMA.16816.F32 R72, R92, R80, R72 ;  /* 0x000000505c48723c */ /* 0x000fe20000001848 */
[----:B------:R-:W-:-:S05]  /*b030*/  IMAD.MOV.U32 R3, RZ, RZ, R225 ;  /* 0x000000ffff037224 */ /* 0x000fca00078e00e1 */
[----:B--2---:R-:W-:Y:S06]  /*b040*/  HMMA.16816.F32 R84, R88, R16, R84 ;  /* 0x000000105854723c */ /* 0x004fec0000001854 */
[C---:B------:R-:W-:Y:S06]  /*b050*/  HMMA.16816.F32 R112, R92.reuse, R114, R28 ;  /* 0x000000725c70723c */ /* 0x040fec000000181c */
[C---:B------:R-:W-:Y:S06]  /*b060*/  HMMA.16816.F32 R68, R92.reuse, R70, R32 ;  /* 0x000000465c44723c */ /* 0x040fec0000001820 */
[C---:B------:R-:W-:Y:S06]  /*b070*/  HMMA.16816.F32 R80, R92.reuse, R82, R24 ;  /* 0x000000525c50723c */ /* 0x040fec0000001818 */
[----:B------:R-:W-:Y:S06]  /*b080*/  HMMA.16816.F32 R136, R92, R16, R136 ;  /* 0x000000105c88723c */ /* 0x000fec0000001888 */
[-C--:B------:R-:W-:Y:S06]  /*b090*/  HMMA.16816.F32 R88, R88, R18.reuse, R48 ;  /* 0x000000125858723c */ /* 0x080fec0000001830 */
[----:B------:R-:W-:Y:S01]  /*b0a0*/  HMMA.16816.F32 R92, R92, R18, R36 ;  /* 0x000000125c5c723c */ /* 0x000fe20000001824 */
[----:B------:R-:W-:-:S08]  /*b0b0*/  NOP ;  /* 0x0000000000007918 */ /* 0x000fd00000000000 */
[----:B------:R-:W-:-:S15]  /*b0c0*/  @!P6 BRA `(.L_x_666) ;  /* 0x0000004400c0e947 */ /* 0x000fde0003800000 */
[----:B------:R-:W2:Y:S04]  /*b0d0*/  LDL.64 R150, [R1+0x68] ;  /* 0x0000680001967983 */ /* 0x000ea80000100a00 */
[----:B------:R-:W3:Y:S04]  /*b0e0*/  LDL R210, [R1+0x4c] ;  /* 0x00004c0001d27983 */ /* 0x000ee80000100800 */
[----:B------:R-:W4:Y:S04]  /*b0f0*/  LDL.64 R148, [R1+0x60] ;  /* 0x0000600001947983 */ /* 0x000f280000100a00 */
[----:B------:R-:W5:Y:S01]  /*b100*/  LDL R164, [R1+0x48] ;  /* 0x0000480001a47983 */ /* 0x000f620000100800 */
[----:B------:R-:W-:Y:S01]  /*b110*/  VIADD R0, R248, 0xfffffffd ;  /* 0xfffffffdf8007836 */ /* 0x000fe20000000000 */
[----:B------:R-:W1:Y:S01]  /*b120*/  @!P0 LDC.64 R16, c[0x0][0x220] ;  /* 0x00008800ff108b82 */ /* 0x000e620000000a00 */
[----:B------:R-:W-:-:S04]  /*b130*/  DEPBAR.LE SB0, 0x0 ;  /* 0x000080000000791a */ /* 0x000fc80000000000 */
[----:B------:R-:W-:Y:S01]  /*b140*/  SHF.R.S32.HI R2, RZ, 0x1f, R0 ;  /* 0x0000001fff027819 */ /* 0x000fe20000011400 */
[-C--:B------:R-:W-:Y:S02]  /*b150*/  IMAD.WIDE.U32 R4, R0, R240.reuse, RZ ;  /* 0x000000f000047225 */ /* 0x080fe400078e00ff */
[----:B------:R-:W-:Y:S01]  /*b160*/  BAR.SYNC.DEFER_BLOCKING 0x0 ;  /* 0x0000000000007b1d */ /* 0x000fe20000010000 */
[----:B------:R-:W-:Y:S01]  /*b170*/  P2R R228, PR, RZ, 0x1 ;  /* 0x00000001ffe47803 */ /* 0x000fe20000000000 */
[----:B------:R-:W-:-:S06]  /*b180*/  IMAD R2, R2, R240, RZ ;  /* 0x000000f002027224 */ /* 0x000fcc00078e02ff */
[----:B------:R-:W5:Y:S01]  /*b190*/  @!P0 LDC.64 R14, c[0x0][0x220] ;  /* 0x00008800ff0e8b82 */ /* 0x000f620000000a00 */
[----:B------:R-:W-:-:S04]  /*b1a0*/  IMAD R0, R0, R241, R2 ;  /* 0x000000f100007224 */ /* 0x000fc800078e0202 */
[----:B------:R-:W-:-:S03]  /*b1b0*/  IMAD.IADD R3, R5, 0x1, R0 ;  /* 0x0000000105037824 */ /* 0x000fc600078e0200 */
[----:B------:R-:W5:Y:S08]  /*b1c0*/  @!P0 LDC.64 R18, c[0x0][0x220] ;  /* 0x00008800ff128b82 */ /* 0x000f700000000a00 */
[----:B------:R-:W5:Y:S01]  /*b1d0*/  @!P0 LDC.64 R20, c[0x0][0x220] ;  /* 0x00008800ff148b82 */ /* 0x000f620000000a00 */
[----:B------:R-:W-:Y:S01]  /*b1e0*/  @P0 STS.128 [R191+0x6000], RZ ;  /* 0x006000ffbf000388 */ /* 0x000fe20000000c00 */
[----:B--2---:R-:W-:-:S04]  /*b1f0*/  LEA R2, P1, R4, R150, 0x6 ;  /* 0x0000009604027211 */ /* 0x004fc800078230ff */
[-C--:B---3--:R-:W-:Y:S02]  /*b200*/  @!P0 IADD3 R0, P4, R210, R2.reuse, RZ ;  /* 0x00000002d2008210 */ /* 0x088fe40007f9e0ff */
[----:B------:R-:W-:Y:S02]  /*b210*/  @!P0 LEA R5, P2, R240, R2, 0x5 ;  /* 0x00000002f0058211 */ /* 0x000fe400078428ff */
[----:B----4-:R-:W-:Y:S02]  /*b220*/  LEA.HI.X R3, R4, R149, R3, 0x6, P1 ;  /* 0x0000009504037211 */ /* 0x010fe400008f3403 */
[----:B-1----:R-:W-:Y:S02]  /*b230*/  @!P0 LEA R6, P1, R5, R16, 0x1 ;  /* 0x0000001005068211 */ /* 0x002fe400078208ff */
[----:B------:R-:W-:Y:S01]  /*b240*/  @!P0 LEA.HI.X R7, R240, R3, R241, 0x5, P2 ;  /* 0x00000003f0078211 */ /* 0x000fe200010f2cf1 */
[----:B-----5:R-:W-:Y:S01]  /*b250*/  @!P0 IMAD.X R4, R164, 0x1, R3, P4 ;  /* 0x00000001a4048824 */ /* 0x020fe200020e0603 */
[----:B------:R-:W-:-:S02]  /*b260*/  @!P0 LEA R14, P3, R0, R14, 0x1 ;  /* 0x0000000e000e8211 */ /* 0x000fc400078608ff */
[----:B------:R-:W-:Y:S02]  /*b270*/  @!P0 LEA R16, P2, R2, R18, 0x1 ;  /* 0x0000001202108211 */ /* 0x000fe400078408ff */
[----:B------:R-:W-:Y:S02]  /*b280*/  @!P0 LEA.HI.X R7, R5, R17, R7, 0x1, P1 ;  /* 0x0000001105078211 */ /* 0x000fe400008f0c07 */
[----:B------:R-:W-:Y:S01]  /*b290*/  @!P0 LEA.HI.X R15, R0, R15, R4, 0x1, P3 ;  /* 0x0000000f000f8211 */ /* 0x000fe200018f0c04 */
[----:B------:R-:W-:Y:S01]  /*b2a0*/  @!P0 IMAD R0, R241, 0x30, RZ ;  /* 0x00000030f1008824 */ /* 0x000fe200078e02ff */
[--C-:B------:R-:W-:Y:S01]  /*b2b0*/  @!P0 LEA.HI.X R17, R2, R19, R3.reuse, 0x1, P2 ;  /* 0x0000001302118211 */ /* 0x100fe200010f0c03 */
[----:B------:R-:W-:-:S04]  /*b2c0*/  @!P0 IMAD.WIDE.U32 R2, R240, 0x30, R2 ;  /* 0x00000030f0028825 */ /* 0x000fc800078e0002 */
[----:B------:R-:W-:Y:S01]  /*b2d0*/  @!P0 IMAD.IADD R0, R0, 0x1, R3 ;  /* 0x0000000100008824 */ /* 0x000fe200078e0203 */
[C---:B------:R-:W-:Y:S01]  /*b2e0*/  @!P0 LEA R4, P1, R2.reuse, R20, 0x1 ;  /* 0x0000001402048211 */ /* 0x040fe200078208ff */
[----:B------:R-:W-:Y:S01]  /*b2f0*/  @!PT LDS RZ, [RZ] ;  /* 0x00000000fffff984 */ /* 0x000fe20000000800 */
[----:B------:R-:W-:Y:S01]  /*b300*/  @!PT LDS RZ, [RZ] ;  /* 0x00000000fffff984 */ /* 0x000fe20000000800 */
[----:B------:R-:W-:Y:S01]  /*b310*/  @!PT LDS RZ, [RZ] ;  /* 0x00000000fffff984 */ /* 0x000fe20000000800 */
[----:B------:R1:W-:Y:S03]  /*b320*/  @!P0 LDGSTS.E.BYPASS.LTC128B.128 [R191+0x6000], desc[UR20][R16.64] ;  /* 0x0600000010bf8fae */ /* 0x0003e6000b901d54 */
        /* <DEDUP_REMOVED lines=20> */
[----:B-1----:R-:W1:Y:S04]  /*b470*/  LDSM.16.M88.4 R16, [R183] ;  /* 0x00000000b710783b */ /* 0x002e680000000200 */
[----:B------:R-:W-:Y:S04]  /*b480*/  LDSM.16.M88.4 R28, [R186+0x2000] ;  /* 0x00200000ba1c783b */ /* 0x000fe80000000200 */
[----:B--2---:R-:W2:Y:S04]  /*b490*/  LDSM.16.M88.4 R4, [R183+0x2000] ;  /* 0x00200000b704783b */ /* 0x004ea80000000200 */
[----:B------:R-:W3:Y:S04]  /*b4a0*/  LDSM.16.M88.4 R56, [R182+0x5800] ;  /* 0x00580000b638783b */ /* 0x000ee80000000200 */
[----:B------:R-:W4:Y:S04]  /*b4b0*/  LDSM.16.M88.4 R52, [R182+0x4800] ;  /* 0x00480000b634783b */ /* 0x000f280000000200 */
[----:B------:R-:W5:Y:S04]  /*b4c0*/  LDSM.16.M88.4 R48, [R182+0x4000] ;  /* 0x00400000b630783b */ /* 0x000f680000000200 */
[----:B------:R-:W5:Y:S04]  /*b4d0*/  LDSM.16.M88.4 R60, [R182+0x5000] ;  /* 0x00500000b63c783b */ /* 0x000f680000000200 */
[----:B------:R-:W5:Y:S04]  /*b4e0*/  LDSM.16.M88.4 R32, [R186] ;  /* 0x00000000ba20783b */ /* 0x000f680000000200 */
[----:B------:R-:W0:Y:S01]  /*b4f0*/  LDGDEPBAR ;  /* 0x00000000000079af */ /* 0x000e220000000000 */
[C---:B-1----:R-:W-:Y:S06]  /*b500*/  HMMA.16816.F32 R160, R16.reuse, R20, RZ ;  /* 0x0000001410a0723c */ /* 0x042fec00000018ff */
[----:B------:R-:W-:Y:S06]  /*b510*/  HMMA.16816.F32 R164, R16, R22, RZ ;  /* 0x0000001610a4723c */ /* 0x000fec00000018ff */
[C---:B--2---:R-:W-:Y:S06]  /*b520*/  HMMA.16816.F32 R44, R4.reuse, R24, RZ ;  /* 0x00000018042c723c */ /* 0x044fec00000018ff */
[C---:B------:R-:W-:Y:S06]  /*b530*/  HMMA.16816.F32 R156, R4.reuse, R42, RZ ;  /* 0x0000002a049c723c */ /* 0x040fec00000018ff */
[C---:B------:R-:W-:Y:S06]  /*b540*/  HMMA.16816.F32 R100, R4.reuse, R20, RZ ;  /* 0x000000140464723c */ /* 0x040fec00000018ff */
[C---:B------:R-:W-:Y:S06]  /*b550*/  HMMA.16816.F32 R96, R4.reuse, R40, RZ ;  /* 0x000000280460723c */ /* 0x040fec00000018ff */
[C---:B------:R-:W-:Y:S06]  /*b560*/  HMMA.16816.F32 R64, R4.reuse, R36, RZ ;  /* 0x000000240440723c */ /* 0x040fec00000018ff */
[C---:B------:R-:W-:Y:S01]  /*b570*/  HMMA.16816.F32 R148, R4.reuse, R22, RZ ;  /* 0x000000160494723c */ /* 0x040fe200000018ff */
[----:B------:R-:W-:Y:S05]  /*b580*/  LDSM.16.M88.4 R20, [R184+0x2000] ;  /* 0x00200000b814783b */ /* 0x000fea0000000200 */
[C---:B------:R-:W-:Y:S06]  /*b590*/  HMMA.16816.F32 R152, R4.reuse, R38, RZ ;  /* 0x000000260498723c */ /* 0x040fec00000018ff */
[----:B------:R-:W-:Y:S06]  /*b5a0*/  HMMA.16816.F32 R140, R4, R26, RZ ;  /* 0x0000001a048c723c */ /* 0x000fec00000018ff */
[C---:B------:R-:W-:Y:S06]  /*b5b0*/  HMMA.16816.F32 R144, R16.reuse, R40, RZ ;  /* 0x000000281090723c */ /* 0x040fec00000018ff */
[C---:B------:R-:W-:Y:S06]  /*b5c0*/  HMMA.16816.F32 R172, R16.reuse, R42, RZ ;  /* 0x0000002a10ac723c */ /* 0x040fec00000018ff */
[C---:B------:R-:W-:Y:S06]  /*b5d0*/  HMMA.16816.F32 R40, R16.reuse, R36, RZ ;  /* 0x000000241028723c */ /* 0x040fec00000018ff */
[C---:B------:R-:W-:Y:S06]  /*b5e0*/  HMMA.16816.F32 R4, R16.reuse, R24, RZ ;  /* 0x000000181004723c */ /* 0x040fec00000018ff */
[----:B------:R-:W-:Y:S01]  /*b5f0*/  HMMA.16816.F32 R196, R16, R26, RZ ;  /* 0x0000001a10c4723c */ /* 0x000fe200000018ff */
[----:B------:R-:W-:Y:S05]  /*b600*/  LDSM.16.M88.4 R24, [R184] ;  /* 0x00000000b818783b */ /* 0x000fea0000000200 */
[----:B---3--:R-:W-:Y:S01]  /*b610*/  HMMA.16816.F32 R212, R28, R56, R44 ;  /* 0x000000381cd4723c */ /* 0x008fe2000000182c */
[----:B------:R-:W1:Y:S05]  /*b620*/  LDSM.16.M88.4 R44, [R187] ;  /* 0x00000000bb2c783b */ /* 0x000e6a0000000200 */
[----:B------:R-:W-:Y:S01]  /*b630*/  HMMA.16816.F32 R208, R16, R38, RZ ;  /* 0x0000002610d0723c */ /* 0x000fe200000018ff */
[----:B------:R-:W2:Y:S04]  /*b640*/  LDSM.16.M88.4 R36, [R190] ;  /* 0x00000000be24783b */ /* 0x000ea80000000200 */
[----:B------:R-:W-:Y:S01]  /*b650*/  LDSM.16.M88.4 R16, [R185] ;  /* 0x00000000b910783b */ /* 0x000fe20000000200 */
[C---:B----4-:R-:W-:Y:S06]  /*b660*/  HMMA.16816.F32 R204, R28.reuse, R54, R156 ;  /* 0x000000361ccc723c */ /* 0x050fec000000189c */
[C---:B-----5:R-:W-:Y:S06]  /*b670*/  HMMA.16816.F32 R192, R28.reuse, R48, R100 ;  /* 0x000000301cc0723c */ /* 0x060fec0000001864 */
[C---:B------:R-:W-:Y:S06]  /*b680*/  HMMA.16816.F32 R220, R28.reuse, R52, R96 ;  /* 0x000000341cdc723c */ /* 0x040fec0000001860 */
[C---:B------:R-:W-:Y:S06]  /*b690*/  HMMA.16816.F32 R216, R28.reuse, R60, R64 ;  /* 0x0000003c1cd8723c */ /* 0x040fec0000001840 */
[C---:B------:R-:W-:Y:S06]  /*b6a0*/  HMMA.16816.F32 R168, R28.reuse, R50, R148 ;  /* 0x000000321ca8723c */ /* 0x040fec0000001894 */
[C---:B------:R-:W-:Y:S06]  /*b6b0*/  HMMA.16816.F32 R200, R28.reuse, R62, R152 ;  /* 0x0000003e1cc8723c */ /* 0x040fec0000001898 */
[----:B------:R-:W-:Y:S01]  /*b6c0*/  HMMA.16816.F32 R156, R28, R58, R140 ;  /* 0x0000003a1c9c723c */ /* 0x000fe2000000188c */
[----:B------:R-:W3:Y:S05]  /*b6d0*/  LDSM.16.M88.4 R28, [R189] ;  /* 0x00000000bd1c783b */ /* 0x000eea0000000200 */
[C---:B------:R-:W-:Y:S06]  /*b6e0*/  HMMA.16816.F32 R96, R32.reuse, R48, R160 ;  /* 0x000000302060723c */ /* 0x040fec00000018a0 */
[C---:B------:R-:W-:Y:S01]  /*b6f0*/  HMMA.16816.F32 R64, R32.reuse, R50, R164 ;  /* 0x000000322040723c */ /* 0x040fe200000018a4 */
[----:B------:R-:W-:Y:S05]  /*b700*/  LDSM.16.M88.4 R48, [R188] ;  /* 0x00000000bc30783b */ /* 0x000fea0000000200 */
[C---:B------:R-:W-:Y:S01]  /*b710*/  HMMA.16816.F32 R140, R32.reuse, R60, R40 ;  /* 0x0000003c208c723c */ /* 0x040fe20000001828 */
[----:B------:R-:W4:Y:S05]  /*b720*/  LDSM.16.M88.4 R40, [R181] ;  /* 0x00000000b528783b */ /* 0x000f2a0000000200 */
[C---:B------:R-:W-:Y:S01]  /*b730*/  HMMA.16816.F32 R152, R32.reuse, R56, R4 ;  /* 0x000000382098723c */ /* 0x040fe20000001804 */
[----:B------:R-:W5:Y:S05]  /*b740*/  LDSM.16.M88.4 R4, [R185+0x2000] ;  /* 0x00200000b904783b */ /* 0x000f6a0000000200 */
[C---:B------:R-:W-:Y:S06]  /*b750*/  HMMA.16816.F32 R144, R32.reuse, R52, R144 ;  /* 0x000000342090723c */ /* 0x040fec0000001890 */
[C---:B------:R-:W-:Y:S06]  /*b760*/  HMMA.16816.F32 R148, R32.reuse, R62, R208 ;  /* 0x0000003e2094723c */ /* 0x040fec00000018d0 */
[----:B------:R-:W-:Y:S01]  /*b770*/  HMMA.16816.F32 R100, R32, R54, R172 ;  /* 0x000000362064723c */ /* 0x000fe200000018ac */
[----:B------:R-:W-:-:S04]  /*b780*/  VIADD R208, R248, 0xfffffffd ;  /* 0xfffffffdf8d07836 */ /* 0x000fc80000000000 */
[----:B------:R-:W-:Y:S01]  /*b790*/  IMAD R0, R208, 0x40, R250 ;  /* 0x00000040d0007824 */ /* 0x000fe200078e02fa */
[----:B------:R-:W-:Y:S01]  /*b7a0*/  HMMA.16816.F32 R196, R32, R58, R196 ;  /* 0x0000003a20c4723c */ /* 0x000fe200000018c4 */
[----:B------:R-:W5:Y:S02]  /*b7b0*/  LDSM.16.M88.4 R32, [R181+0x800] ;  /* 0x00080000b520783b */ /* 0x000f640000000200 */
[C---:B------:R-:W-:Y:S01]  /*b7c0*/  VIADD R15, R0.reuse, 0x19 ;  /* 0x00000019000f7836 */ /* 0x040fe20000000000 */
[C---:B------:R-:W-:Y:S01]  /*b7d0*/  ISETP.GE.AND P4, PT, R0.reuse, R9, PT ;  /* 0x000000090000720c */ /* 0x040fe20003f86270 */
[C---:B------:R-:W-:Y:S01]  /*b7e0*/  VIADD R14, R0.reuse, 0x20 ;  /* 0x00000020000e7836 */ /* 0x040fe20000000000 */
[----:B-1----:R-:W-:Y:S01]  /*b7f0*/  HMMA.16816.F32 R52, R24, R44, R96 ;  /* 0x0000002c1834723c */ /* 0x002fe20000001860 */
[C---:B------:R-:W-:Y:S01]  /*b800*/  ISETP.GE.AND P2, PT, R0.reuse, R10, PT ;  /* 0x0000000a0000720c */ /* 0x040fe20003f46270 */
[C---:B------:R-:W-:Y:S01]  /*b810*/  VIADD R13, R0.reuse, 0x21 ;  /* 0x00000021000d7836 */ /* 0x040fe20000000000 */
[C---:B------:R-:W-:Y:S01]  /*b820*/  ISETP.GE.AND P5, PT, R0.reuse, R12, PT ;  /* 0x0000000c0000720c */ /* 0x040fe20003fa6270 */
[----:B------:R-:W-:-:S02]  /*b830*/  VIADD R8, R0, 0x28 ;  /* 0x0000002800087836 */ /* 0x000fc40000000000 */
[----:B------:R-:W-:Y:S01]  /*b840*/  HMMA.16816.F32 R56, R20, R44, R192 ;  /* 0x0000002c1438723c */ /* 0x000fe200000018c0 */
[C---:B------:R-:W-:Y:S02]  /*b850*/  VIADD R3, R0.reuse, 0x29 ;  /* 0x0000002900037836 */ /* 0x040fe40000000000 */
[----:B------:R-:W-:-:S03]  /*b860*/  VIADD R2, R0, 0x30 ;  /* 0x0000003000027836 */ /* 0x000fc60000000000 */
[-C--:B------:R-:W-:Y:S06]  /*b870*/  HMMA.16816.F32 R60, R20, R46.reuse, R168 ;  /* 0x0000002e143c723c */ /* 0x080fec00000018a8 */
[C---:B------:R-:W-:Y:S06]  /*b880*/  HMMA.16816.F32 R64, R24.reuse, R46, R64 ;  /* 0x0000002e1840723c */ /* 0x040fec0000001840 */
[----:B--2---:R-:W-:Y:S06]  /*b890*/  HMMA.16816.F32 R96, R24, R36, R144 ;  /* 0x000000241860723c */ /* 0x004fec0000001890 */
[C---:B---3--:R-:W-:Y:S06]  /*b8a0*/  HMMA.16816.F32 R168, R20.reuse, R28, R216 ;  /* 0x0000001c14a8723c */ /* 0x048fec00000018d8 */
[----:B------:R-:W-:Y:S06]  /*b8b0*/  HMMA.16816.F32 R200, R20, R30, R200 ;  /* 0x0000001e14c8723c */ /* 0x000fec00000018c8 */
[C---:B------:R-:W-:Y:S06]  /*b8c0*/  HMMA.16816.F32 R140, R24.reuse, R28, R140 ;  /* 0x0000001c188c723c */ /* 0x040fec000000188c */
[C---:B------:R-:W-:Y:S01]  /*b8d0*/  HMMA.16816.F32 R148, R24.reuse, R30, R148 ;  /* 0x0000001e1894723c */ /* 0x040fe20000001894 */
[----:B------:R-:W1:Y:S05]  /*b8e0*/  LDSM.16.M88.4 R28, [R181+0x1000] ;  /* 0x00100000b51c783b */ /* 0x000e6a0000000200 */
[----:B------:R-:W-:Y:S06]  /*b8f0*/  HMMA.16816.F32 R100, R24, R38, R100 ;  /* 0x000000261864723c */ /* 0x000fec0000001864 */
[----:B----4-:R-:W-:Y:S06]  /*b900*/  HMMA.16816.F32 R44, R16, R40, R52 ;  /* 0x00000028102c723c */ /* 0x010fec0000001834 */
[C---:B------:R-:W-:Y:S06]  /*b910*/  HMMA.16816.F32 R144, R20.reuse, R36, R220 ;  /* 0x000000241490723c */ /* 0x040fec00000018dc */
[----:B------:R-:W-:Y:S01]  /*b920*/  HMMA.16816.F32 R212, R20, R48, R212 ;  /* 0x0000003014d4723c */ /* 0x000fe200000018d4 */
[----:B------:R-:W-:-:S02]  /*b930*/  VIADD R37, R0, 0x9 ;  /* 0x0000000900257836 */ /* 0x000fc40000000000 */
[----:B------:R-:W-:-:S03]  /*b940*/  VIADD R36, R0, 0x10 ;  /* 0x0000001000247836 */ /* 0x000fc60000000000 */
[C---:B------:R-:W-:Y:S06]  /*b950*/  HMMA.16816.F32 R160, R20.reuse, R38, R204 ;  /* 0x0000002614a0723c */ /* 0x040fec00000018cc */
[----:B------:R-:W-:Y:S01]  /*b960*/  HMMA.16816.F32 R164, R20, R50, R156 ;  /* 0x0000003214a4723c */ /* 0x000fe2000000189c */
[----:B------:R-:W2:Y:S01]  /*b970*/  LDSM.16.M88.4 R20, [R181+0x1800] ;  /* 0x00180000b514783b */ /* 0x000ea20000000200 */
[----:B------:R-:W-:Y:S01]  /*b980*/  VIADD R39, R0, 0x1 ;  /* 0x0000000100277836 */ /* 0x000fe20000000000 */
[----:B------:R-:W-:-:S04]  /*b990*/  DEPBAR.LE SB0, 0x0 ;  /* 0x000080000000791a */ /* 0x000fc80000000000 */
[C---:B-----5:R-:W-:Y:S01]  /*b9a0*/  HMMA.16816.F32 R156, R4.reuse, R40, R56 ;  /* 0x00000028049c723c */ /* 0x060fe20000001838 */
[C---:B------:R-:W-:Y:S01]  /*b9b0*/  ISETP.GE.AND P3, PT, R39.reuse, R9, PT ;  /* 0x000000092700720c */ /* 0x040fe20003f66270 */
[----:B------:R-:W-:Y:S01]  /*b9c0*/  VIADD R38, R0, 0x8 ;  /* 0x0000000800267836 */ /* 0x000fe20000000000 */
[----:B------:R-:W-:Y:S01]  /*b9d0*/  BAR.SYNC.DEFER_BLOCKING 0x0 ;  /* 0x0000000000007b1d */ /* 0x000fe20000010000 */
[-C--:B------:R-:W-:Y:S02]  /*b9e0*/  ISETP.GE.AND P1, PT, R39, R10.reuse, PT ;  /* 0x0000000a2700720c */ /* 0x080fe40003f26270 */
[----:B------:R-:W-:Y:S02]  /*b9f0*/  HMMA.16816.F32 R60, R4, R42, R60 ;  /* 0x0000002a043c723c */ /* 0x000fe4000000183c */
[----:B------:R-:W-:Y:S02]  /*ba00*/  FSEL R172, R47, -INF , !P1 ;  /* 0xff8000002fac7808 */ /* 0x000fe40004800000 */
[----:B------:R-:W-:-:S02]  /*ba10*/  ISETP.GE.AND P1, PT, R37, R10, PT ;  /* 0x0000000a2500720c */ /* 0x000fc40003f26270 */
[C---:B------:R-:W-:Y:S06]  /*ba20*/  HMMA.16816.F32 R40, R16.reuse, R42, R64 ;  /* 0x0000002a1028723c */ /* 0x040fec0000001840 */
[C---:B------:R-:W-:Y:S01]  /*ba30*/  HMMA.16816.F32 R52, R16.reuse, R32, R96 ;  /* 0x000000201034723c */ /* 0x040fe20000001860 */
[----:B------:R-:W-:Y:S02]  /*ba40*/  FSEL R64, R44, -INF , !P4 ;  /* 0xff8000002c407808 */ /* 0x000fe40006000000 */
[----:B------:R-:W-:Y:S02]  /*ba50*/  FSEL R66, R46, -INF , !P2 ;  /* 0xff8000002e427808 */ /* 0x000fe40005000000 */
[----:B------:R-:W-:Y:S01]  /*ba60*/  ISETP.GE.AND P4, PT, R38, R9, PT ;  /* 0x000000092600720c */ /* 0x000fe20003f86270 */
[----:B------:R-:W-:Y:S01]  /*ba70*/  HMMA.16816.F32 R56, R16, R34, R100 ;  /* 0x000000221038723c */ /* 0x000fe20000001864 */
[----:B------:R-:W-:-:S02]  /*ba80*/  FSEL R98, R45, -INF , !P3 ;  /* 0xff8000002d627808 */ /* 0x000fc40005800000 */
[----:B------:R-:W-:Y:S02]  /*ba90*/  ISETP.GE.AND P3, PT, R37, R9, PT ;  /* 0x000000092500720c */ /* 0x000fe40003f66270 */
[----:B------:R-:W-:Y:S01]  /*baa0*/  ISETP.GE.AND P2, PT, R38, R10, PT ;  /* 0x0000000a2600720c */ /* 0x000fe20003f46270 */
[----:B------:R-:W-:Y:S06]  /*bab0*/  HMMA.16816.F32 R152, R24, R48, R152 ;  /* 0x000000301898723c */ /* 0x000fec0000001898 */
[----:B------:R-:W-:Y:S01]  /*bac0*/  HMMA.16816.F32 R144, R4, R32, R144 ;  /* 0x000000200490723c */ /* 0x000fe20000001890 */
[----:B------:R-:W-:-:S02]  /*bad0*/  FSEL R65, R40, -INF , !P4 ;  /* 0xff80000028417808 */ /* 0x000fc40006000000 */
[----:B------:R-:W-:Y:S02]  /*bae0*/  FSEL R67, R41, -INF , !P3 ;  /* 0xff80000029437808 */ /* 0x000fe40005800000 */
[----:B------:R-:W-:Y:S01]  /*baf0*/  FSEL R99, R42, -INF , !P2 ;  /* 0xff8000002a637808 */ /* 0x000fe20005000000 */
[C---:B-1----:R-:W-:Y:S01]  /*bb00*/  HMMA.16816.F32 R44, R16.reuse, R30, R148 ;  /* 0x0000001e102c723c */ /* 0x042fe20000001894 */
[C---:B------:R-:W-:Y:S01]  /*bb10*/  VIADD R33, R0.reuse, 0x11 ;  /* 0x0000001100217836 */ /* 0x040fe20000000000 */
[----:B------:R-:W-:Y:S01]  /*bb20*/  FSEL R100, R43, -INF , !P1 ;  /* 0xff8000002b647808 */ /* 0x000fe20004800000 */
[----:B------:R-:W-:Y:S01]  /*bb30*/  VIADD R32, R0, 0x18 ;  /* 0x0000001800207836 */ /* 0x000fe20000000000 */
[-C--:B------:R-:W-:Y:S02]  /*bb40*/  ISETP.GE.AND P4, PT, R36, R9.reuse, PT ;  /* 0x000000092400720c */ /* 0x080fe40003f86270 */
[----:B------:R-:W-:Y:S01]  /*bb50*/  HMMA.16816.F32 R40, R16, R28, R140 ;  /* 0x0000001c1028723c */ /* 0x000fe2000000188c */
[----:B------:R-:W-:-:S02]  /*bb60*/  ISETP.GE.AND P3, PT, R33, R9, PT ;  /* 0x000000092100720c */ /* 0x000fc40003f66270 */
[-C--:B------:R-:W-:Y:S02]  /*bb70*/  ISETP.GE.AND P2, PT, R36, R10.reuse, PT ;  /* 0x0000000a2400720c */ /* 0x080fe40003f46270 */
[----:B------:R-:W-:Y:S01]  /*bb80*/  ISETP.GE.AND P1, PT, R33, R10, PT ;  /* 0x0000000a2100720c */ /* 0x000fe20003f26270 */
[----:B------:R-:W-:Y:S01]  /*bb90*/  HMMA.16816.F32 R48, R24, R50, R196 ;  /* 0x000000321830723c */ /* 0x000fe200000018c4 */
[----:B------:R-:W-:Y:S02]  /*bba0*/  FSEL R173, R52, -INF , !P4 ;  /* 0xff80000034ad7808 */ /* 0x000fe40006000000 */
[----:B------:R-:W-:Y:S02]  /*bbb0*/  FSEL R143, R53, -INF , !P3 ;  /* 0xff800000358f7808 */ /* 0x000fe40005800000 */
[----:B------:R-:W-:Y:S01]  /*bbc0*/  FSEL R205, R54, -INF , !P2 ;  /* 0xff80000036cd7808 */ /* 0x000fe20005000000 */
[----:B--2---:R-:W-:Y:S01]  /*bbd0*/  HMMA.16816.F32 R24, R4, R20, R212 ;  /* 0x000000140418723c */ /* 0x004fe200000018d4 */
[----:B------:R-:W-:-:S02]  /*bbe0*/  FSEL R206, R55, -INF , !P1 ;  /* 0xff80000037ce7808 */ /* 0x000fc40004800000 */
[CC--:B------:R-:W-:Y:S02]  /*bbf0*/  ISETP.GE.AND P4, PT, R32.reuse, R9.reuse, PT ;  /* 0x000000092000720c */ /* 0x0c0fe40003f86270 */
[C---:B------:R-:W-:Y:S01]  /*bc00*/  ISETP.GE.AND P3, PT, R15.reuse, R9, PT ;  /* 0x000000090f00720c */ /* 0x040fe20003f66270 */
[C---:B------:R-:W-:Y:S01]  /*bc10*/  HMMA.16816.F32 R52, R4.reuse, R28, R168 ;  /* 0x0000001c0434723c */ /* 0x040fe200000018a8 */
[-C--:B------:R-:W-:Y:S02]  /*bc20*/  ISETP.GE.AND P2, PT, R32, R10.reuse, PT ;  /* 0x0000000a2000720c */ /* 0x080fe40003f46270 */
[----:B------:R-:W-:Y:S02]  /*bc30*/  ISETP.GE.AND P1, PT, R15, R10, PT ;  /* 0x0000000a0f00720c */ /* 0x000fe40003f26270 */
[----:B------:R-:W-:Y:S01]  /*bc40*/  FSEL R103, R56, -INF , !P4 ;  /* 0xff80000038677808 */ /* 0x000fe20006000000 */
[----:B------:R-:W-:Y:S01]  /*bc50*/  HMMA.16816.F32 R28, R4, R30, R200 ;  /* 0x0000001e041c723c */ /* 0x000fe200000018c8 */
[----:B------:R-:W-:-:S02]  /*bc60*/  FSEL R142, R57, -INF , !P3 ;  /* 0xff800000398e7808 */ /* 0x000fc40005800000 */
[----:B------:R-:W-:Y:S02]  /*bc70*/  FSEL R193, R58, -INF , !P2 ;  /* 0xff8000003ac17808 */ /* 0x000fe40005000000 */
[----:B------:R-:W-:Y:S02]  /*bc80*/  FSEL R194, R59, -INF , !P1 ;  /* 0xff8000003bc27808 */ /* 0x000fe40004800000 */
[C---:B------:R-:W-:Y:S01]  /*bc90*/  HMMA.16816.F32 R56, R16.reuse, R20, R152 ;  /* 0x000000141038723c */ /* 0x040fe20000001898 */
[-C--:B------:R-:W-:Y:S02]  /*bca0*/  ISETP.GE.AND P2, PT, R14, R10.reuse, PT ;  /* 0x0000000a0e00720c */ /* 0x080fe40003f46270 */
[----:B------:R-:W-:Y:S02]  /*bcb0*/  ISETP.GE.AND P1, PT, R13, R10, PT ;  /* 0x0000000a0d00720c */ /* 0x000fe40003f26270 */
[----:B------:R-:W-:Y:S01]  /*bcc0*/  FSEL R216, R42, -INF , !P2 ;  /* 0xff8000002ad87808 */ /* 0x000fe20005000000 */
[----:B------:R-:W-:Y:S01]  /*bcd0*/  HMMA.16816.F32 R16, R16, R22, R48 ;  /* 0x000000161010723c */ /* 0x000fe20000001830 */
[----:B------:R-:W-:-:S02]  /*bce0*/  FSEL R217, R43, -INF , !P1 ;  /* 0xff8000002bd97808 */ /* 0x000fc40004800000 */
[-C--:B------:R-:W-:Y:S02]  /*bcf0*/  ISETP.GE.AND P2, PT, R8, R9.reuse, PT ;  /* 0x000000090800720c */ /* 0x080fe40003f46270 */
[-C--:B------:R-:W-:Y:S02]  /*bd00*/  ISETP.GE.AND P1, PT, R3, R9.reuse, PT ;  /* 0x000000090300720c */ /* 0x080fe40003f26270 */
[-C--:B------:R-:W-:Y:S02]  /*bd10*/  ISETP.GE.AND P4, PT, R14, R9.reuse, PT ;  /* 0x000000090e00720c */ /* 0x080fe40003f86270 */
[----:B------:R-:W-:Y:S02]  /*bd20*/  ISETP.GE.AND P3, PT, R13, R9, PT ;  /* 0x000000090d00720c */ /* 0x000fe40003f66270 */
[----:B------:R-:W-:Y:S02]  /*bd30*/  FSEL R175, R44, -INF , !P2 ;  /* 0xff8000002caf7808 */ /* 0x000fe40005000000 */
[----:B------:R-:W-:-:S02]  /*bd40*/  FSEL R204, R45, -INF , !P1 ;  /* 0xff8000002dcc7808 */ /* 0x000fc40004800000 */
[-C--:B------:R-:W-:Y:S02]  /*bd50*/  ISETP.GE.AND P2, PT, R8, R10.reuse, PT ;  /* 0x0000000a0800720c */ /* 0x080fe40003f46270 */
[----:B------:R-:W-:Y:S02]  /*bd60*/  ISETP.GE.AND P1, PT, R3, R10, PT ;  /* 0x0000000a0300720c */ /* 0x000fe40003f26270 */
[----:B------:R-:W-:Y:S01]  /*bd70*/  FSEL R174, R40, -INF , !P4 ;  /* 0xff80000028ae7808 */ /* 0x000fe20006000000 */
[C---:B------:R-:W-:Y:S01]  /*bd80*/  VIADD R40, R0.reuse, 0x38 ;  /* 0x0000003800287836 */ /* 0x040fe20000000000 */
[----:B------:R-:W-:Y:S01]  /*bd90*/  FSEL R192, R41, -INF , !P3 ;  /* 0xff80000029c07808 */ /* 0x000fe20005800000 */
[----:B------:R-:W-:Y:S01]  /*bda0*/  VIADD R41, R0, 0x31 ;  /* 0x0000003100297836 */ /* 0x000fe20000000000 */
[----:B------:R-:W-:Y:S02]  /*bdb0*/  ISETP.GE.AND P3, PT, R2, R9, PT ;  /* 0x000000090200720c */ /* 0x000fe40003f66270 */
[----:B------:R-:W-:-:S02]  /*bdc0*/  FSEL R218, R46, -INF , !P2 ;  /* 0xff8000002eda7808 */ /* 0x000fc40005000000 */
[----:B------:R-:W-:Y:S02]  /*bdd0*/  FSEL R219, R47, -INF , !P1 ;  /* 0xff8000002fdb7808 */ /* 0x000fe40004800000 */
[C---:B------:R-:W-:Y:S01]  /*bde0*/  ISETP.GE.AND P4, PT, R0.reuse, R11, PT ;  /* 0x0000000b0000720c */ /* 0x040fe20003f86270 */
[C---:B------:R-:W-:Y:S01]  /*bdf0*/  HMMA.16816.F32 R44, R4.reuse, R34, R160 ;  /* 0x00000022042c723c */ /* 0x040fe200000018a0 */
[----:B------:R-:W-:Y:S01]  /*be00*/  VIADD R0, R0, 0x39 ;  /* 0x0000003900007836 */ /* 0x000fe20000000000 */
[----:B------:R-:W-:Y:S02]  /*be10*/  FSEL R207, R56, -INF , !P3 ;  /* 0xff80000038cf7808 */ /* 0x000fe40005800000 */
[-C--:B------:R-:W-:Y:S02]  /*be20*/  ISETP.GE.AND P3, PT, R40, R9.reuse, PT ;  /* 0x000000092800720c */ /* 0x080fe40003f66270 */
[----:B------:R-:W-:Y:S01]  /*be30*/  ISETP.GE.AND P1, PT, R39, R12, PT ;  /* 0x0000000c2700720c */ /* 0x000fe20003f26270 */
[----:B------:R-:W-:Y:S01]  /*be40*/  HMMA.16816.F32 R4, R4, R22, R164 ;  /* 0x000000160404723c */ /* 0x000fe200000018a4 */
[----:B------:R-:W-:-:S02]  /*be50*/  ISETP.GE.AND P6, PT, R41, R9, PT ;  /* 0x000000092900720c */ /* 0x000fc40003fc6270 */
[----:B------:R-:W-:Y:S02]  /*be60*/  ISETP.GE.AND P0, PT, R0, R9, PT ;  /* 0x000000090000720c */ /* 0x000fe40003f06270 */
[----:B------:R-:W-:Y:S02]  /*be70*/  P2R R9, PR, RZ, 0x8 ;  /* 0x00000008ff097803 */ /* 0x000fe40000000000 */
[----:B------:R-:W-:Y:S02]  /*be80*/  FSEL R42, R156, -INF , !P4 ;  /* 0xff8000009c2a7808 */ /* 0x000fe40006000000 */
[CC--:B------:R-:W-:Y:S02]  /*be90*/  ISETP.GE.AND P4, PT, R38.reuse, R11.reuse, PT ;  /* 0x0000000b2600720c */ /* 0x0c0fe40003f86270 */
[----:B------:R-:W-:Y:S02]  /*bea0*/  ISETP.GE.AND P3, PT, R38, R12, PT ;  /* 0x0000000c2600720c */ /* 0x000fe40003f66270 */
[----:B------:R-:W-:-:S02]  /*beb0*/  ISETP.GE.AND P2, PT, R39, R11, PT ;  /* 0x0000000b2700720c */ /* 0x000fc40003f46270 */
[----:B------:R-:W-:Y:S02]  /*bec0*/  FSEL R43, R159, -INF , !P1 ;  /* 0xff8000009f2b7808 */ /* 0x000fe40004800000 */
[----:B------:R-:W-:Y:S02]  /*bed0*/  ISETP.GE.AND P1, PT, R37, R12, PT ;  /* 0x0000000c2500720c */ /* 0x000fe40003f26270 */
[----:B------:R-:W-:Y:S02]  /*bee0*/  FSEL R35, R60, -INF , !P4 ;  /* 0xff8000003c237808 */ /* 0x000fe40006000000 */
[----:B------:R-:W-:Y:S02]  /*bef0*/  FSEL R38, R62, -INF , !P3 ;  /* 0xff8000003e267808 */ /* 0x000fe40005800000 */
[----:B------:R-:W-:Y:S02]  /*bf00*/  FSEL R34, R157, -INF , !P2 ;  /* 0xff8000009d227808 */ /* 0x000fe40005000000 */
[----:B------:R-:W-:-:S02]  /*bf10*/  ISETP.GE.AND P4, PT, R36, R11, PT ;  /* 0x0000000b2400720c */ /* 0x000fc40003f86270 */
[-C--:B------:R-:W-:Y:S02]  /*bf20*/  ISETP.GE.AND P3, PT, R36, R12.reuse, PT ;  /* 0x0000000c2400720c */ /* 0x080fe40003f66270 */
[-C--:B------:R-:W-:Y:S02]  /*bf30*/  ISETP.GE.AND P2, PT, R37, R11.reuse, PT ;  /* 0x0000000b2500720c */ /* 0x080fe40003f46270 */
[----:B------:R-:W-:Y:S02]  /*bf40*/  FSEL R36, R63, -INF , !P1 ;  /* 0xff8000003f247808 */ /* 0x000fe40004800000 */
[----:B------:R-:W-:Y:S02]  /*bf50*/  ISETP.GE.AND P1, PT, R33, R12, PT ;  /* 0x0000000c2100720c */ /* 0x000fe40003f26270 */
[----:B------:R-:W-:Y:S02]  /*bf60*/  FSEL R37, R61, -INF , !P2 ;  /* 0xff8000003d257808 */ /* 0x000fe40005000000 */
[----:B------:R-:W-:-:S02]  /*bf70*/  ISETP.GE.AND P2, PT, R33, R11, PT ;  /* 0x0000000b2100720c */ /* 0x000fc40003f46270 */
[----:B------:R-:W-:Y:S02]  /*bf80*/  FSEL R147, R147, -INF , !P1 ;  /* 0xff80000093937808 */ /* 0x000fe40004800000 */
[----:B------:R-:W-:Y:S02]  /*bf90*/  ISETP.GE.AND P1, PT, R15, R12, PT ;  /* 0x0000000c0f00720c */ /* 0x000fe40003f26270 */
[----:B------:R-:W-:Y:S02]  /*bfa0*/  FSEL R63, R145, -INF , !P2 ;  /* 0xff800000913f7808 */ /* 0x000fe40005000000 */
[----:B------:R-:W-:Y:S02]  /*bfb0*/  FSEL R62, R144, -INF , !P4 ;  /* 0xff800000903e7808 */ /* 0x000fe40006000000 */
[----:B------:R-:W-:Y:S02]  /*bfc0*/  FSEL R146, R146, -INF , !P3 ;  /* 0xff80000092927808 */ /* 0x000fe40005800000 */
[----:B------:R-:W-:-:S02]  /*bfd0*/  FSEL R145, R47, -INF , !P1 ;  /* 0xff8000002f917808 */ /* 0x000fc40004800000 */
[CC--:B------:R-:W-:Y:S02]  /*bfe0*/  ISETP.GE.AND P4, PT, R32.reuse, R11.reuse, PT ;  /* 0x0000000b2000720c */ /* 0x0c0fe40003f86270 */
[-C--:B------:R-:W-:Y:S02]  /*bff0*/  ISETP.GE.AND P3, PT, R32, R12.reuse, PT ;  /* 0x0000000c2000720c */ /* 0x080fe40003f66270 */
[----:B------:R-:W-:Y:S02]  /*c000*/  ISETP.GE.AND P2, PT, R15, R11, PT ;  /* 0x0000000b0f00720c */ /* 0x000fe40003f46270 */
[----:B------:R-:W-:Y:S02]  /*c010*/  ISETP.GE.AND P1, PT, R13, R12, PT ;  /* 0x0000000c0d00720c */ /* 0x000fe40003f26270 */
[----:B------:R-:W-:Y:S02]  /*c020*/  FSEL R39, R158, -INF , !P5 ;  /* 0xff8000009e277808 */ /* 0x000fe40006800000 */
[----:B------:R-:W-:-:S02]  /*c030*/  FSEL R101, R44, -INF , !P4 ;  /* 0xff8000002c657808 */ /* 0x000fc40006000000 */
[----:B------:R-:W-:Y:S02]  /*c040*/  FSEL R144, R46, -INF , !P3 ;  /* 0xff8000002e907808 */ /* 0x000fe40005800000 */
[----:B------:R-:W-:Y:S02]  /*c050*/  FSEL R102, R45, -INF , !P2 ;  /* 0xff8000002d667808 */ /* 0x000fe40005000000 */
[----:B------:R-:W-:Y:S02]  /*c060*/  FSEL R195, R55, -INF , !P1 ;  /* 0xff80000037c37808 */ /* 0x000fe40004800000 */
[CC--:B------:R-:W-:Y:S02]  /*c070*/  ISETP.GE.AND P4, PT, R14.reuse, R11.reuse, PT ;  /* 0x0000000b0e00720c */ /* 0x0c0fe40003f86270 */
[----:B------:R-:W-:Y:S02]  /*c080*/  ISETP.GE.AND P3, PT, R14, R12, PT ;  /* 0x0000000c0e00720c */ /* 0x000fe40003f66270 */
[----:B------:R-:W-:-:S02]  /*c090*/  ISETP.GE.AND P2, PT, R13, R11, PT ;  /* 0x0000000b0d00720c */ /* 0x000fc40003f46270 */
[-C--:B------:R-:W-:Y:S02]  /*c0a0*/  ISETP.GE.AND P5, PT, R8, R11.reuse, PT ;  /* 0x0000000b0800720c */ /* 0x080fe40003fa6270 */
[----:B------:R-:W-:Y:S02]  /*c0b0*/  ISETP.GE.AND P1, PT, R3, R11, PT ;  /* 0x0000000b0300720c */ /* 0x000fe40003f26270 */
[----:B------:R-:W-:Y:S02]  /*c0c0*/  FSEL R199, R57, -INF , !P6 ;  /* 0xff80000039c77808 */ /* 0x000fe40007000000 */
[----:B------:R-:W-:Y:S02]  /*c0d0*/  FSEL R168, R52, -INF , !P4 ;  /* 0xff80000034a87808 */ /* 0x000fe40006000000 */
[----:B------:R-:W-:Y:S02]  /*c0e0*/  FSEL R196, R54, -INF , !P3 ;  /* 0xff80000036c47808 */ /* 0x000fe40005800000 */
[----:B------:R-:W-:-:S02]  /*c0f0*/  FSEL R170, R53, -INF , !P2 ;  /* 0xff80000035aa7808 */ /* 0x000fc40005000000 */
[----:B------:R-:W-:Y:S02]  /*c100*/  FSEL R169, R28, -INF , !P5 ;  /* 0xff8000001ca97808 */ /* 0x000fe40006800000 */
[----:B------:R-:W-:Y:S02]  /*c110*/  FSEL R171, R29, -INF , !P1 ;  /* 0xff8000001dab7808 */ /* 0x000fe40004800000 */
[----:B------:R-:W-:Y:S02]  /*c120*/  ISETP.GE.AND P6, PT, R248, 0x4, PT ;  /* 0x00000004f800780c */ /* 0x000fe40003fc6270 */
[----:B------:R-:W-:Y:S02]  /*c130*/  ISETP.GE.AND P4, PT, R2, R10, PT ;  /* 0x0000000a0200720c */ /* 0x000fe40003f86270 */
[-C--:B------:R-:W-:Y:S02]  /*c140*/  ISETP.GE.AND P3, PT, R8, R12.reuse, PT ;  /* 0x0000000c0800720c */ /* 0x080fe40003f66270 */
[----:B------:R-:W-:-:S02]  /*c150*/  ISETP.GE.AND P2, PT, R3, R12, PT ;  /* 0x0000000c0300720c */ /* 0x000fc40003f46270 */
[----:B------:R-:W-:Y:S02]  /*c160*/  ISETP.GE.AND P5, PT, R41, R10, PT ;  /* 0x0000000a2900720c */ /* 0x000fe40003fa6270 */
[----:B------:R-:W-:Y:S02]  /*c170*/  ISETP.GE.AND P1, PT, R2, R12, PT ;  /* 0x0000000c0200720c */ /* 0x000fe40003f26270 */
[----:B------:R-:W-:Y:S02]  /*c180*/  FSEL R222, R58, -INF , !P4 ;  /* 0xff8000003ade7808 */ /* 0x000fe40006000000 */
[----:B------:R-:W-:Y:S02]  /*c190*/  FSEL R198, R30, -INF , !P3 ;  /* 0xff8000001ec67808 */ /* 0x000fe40005800000 */
[----:B------:R-:W-:Y:S02]  /*c1a0*/  FSEL R197, R31, -INF , !P2 ;  /* 0xff8000001fc57808 */ /* 0x000fe40005000000 */
[----:B------:R-:W-:-:S02]  /*c1b0*/  FSEL R221, R59, -INF , !P5 ;  /* 0xff8000003bdd7808 */ /* 0x000fc40006800000 */
[----:B------:R-:W-:Y:S02]  /*c1c0*/  FSEL R209, R26, -INF , !P1 ;  /* 0xff8000001ad17808 */ /* 0x000fe40004800000 */
[-C--:B------:R-:W-:Y:S02]  /*c1d0*/  ISETP.GE.AND P4, PT, R2, R11.reuse, PT ;  /* 0x0000000b0200720c */ /* 0x080fe40003f86270 */
[CC--:B------:R-:W-:Y:S02]  /*c1e0*/  ISETP.GE.AND P3, PT, R41.reuse, R11.reuse, PT ;  /* 0x0000000b2900720c */ /* 0x0c0fe40003f66270 */
[----:B------:R-:W-:Y:S02]  /*c1f0*/  ISETP.GE.AND P5, PT, R41, R12, PT ;  /* 0x0000000c2900720c */ /* 0x000fe40003fa6270 */
[-C--:B------:R-:W-:Y:S02]  /*c200*/  ISETP.GE.AND P2, PT, R40, R11.reuse, PT ;  /* 0x0000000b2800720c */ /* 0x080fe40003f46270 */
[----:B------:R-:W-:-:S02]  /*c210*/  ISETP.GE.AND P1, PT, R0, R11, PT ;  /* 0x0000000b0000720c */ /* 0x000fc40003f26270 */
[----:B------:R-:W-:Y:S02]  /*c220*/  FSEL R200, R24, -INF , !P4 ;  /* 0xff80000018c87808 */ /* 0x000fe40006000000 */
[----:B------:R-:W-:Y:S02]  /*c230*/  FSEL R201, R25, -INF , !P3 ;  /* 0xff80000019c97808 */ /* 0x000fe40005800000 */
[----:B------:R-:W-:Y:S02]  /*c240*/  FSEL R202, R4, -INF , !P2 ;  /* 0xff80000004ca7808 */ /* 0x000fe40005000000 */
[----:B------:R-:W-:Y:S02]  /*c250*/  FSEL R203, R5, -INF , !P1 ;  /* 0xff80000005cb7808 */ /* 0x000fe40004800000 */
[----:B------:R-:W-:Y:S02]  /*c260*/  FSEL R210, R27, -INF , !P5 ;  /* 0xff8000001bd27808 */ /* 0x000fe40006800000 */
[----:B------:R-:W-:-:S02]  /*c270*/  ISETP.GE.AND P4, PT, R40, R10, PT ;  /* 0x0000000a2800720c */ /* 0x000fc40003f86270 */
[----:B------:R-:W-:Y:S02]  /*c280*/  ISETP.GE.AND P3, PT, R40, R12, PT ;  /* 0x0000000c2800720c */ /* 0x000fe40003f66270 */
[C---:B------:R-:W-:Y:S02]  /*c290*/  ISETP.GE.AND P2, PT, R0.reuse, R10, PT ;  /* 0x0000000a0000720c */ /* 0x040fe40003f46270 */
[----:B------:R-:W-:Y:S02]  /*c2a0*/  ISETP.NE.AND P5, PT, R9, RZ, PT ;  /* 0x000000ff0900720c */ /* 0x000fe40003fa5270 */
[----:B------:R-:W-:Y:S02]  /*c2b0*/  ISETP.GE.AND P1, PT, R0, R12, PT ;  /* 0x0000000c0000720c */ /* 0x000fe40003f26270 */
[----:B------:R-:W-:Y:S02]  /*c2c0*/  FSEL R214, R17, -INF , !P0 ;  /* 0xff80000011d67808 */ /* 0x000fe40004000000 */
[----:B------:R-:W-:-:S02]  /*c2d0*/  FSEL R211, R6, -INF , !P3 ;  /* 0xff80000006d37808 */ /* 0x000fc40005800000 */
[----:B------:R-:W-:Y:S02]  /*c2e0*/  FSEL R212, R7, -INF , !P1 ;  /* 0xff80000007d47808 */ /* 0x000fe40004800000 */
[----:B------:R-:W-:Y:S02]  /*c2f0*/  FSEL R213, R16, -INF , !P5 ;  /* 0xff80000010d57808 */ /* 0x000fe40006800000 */
[----:B------:R-:W-:Y:S02]  /*c300*/  ISETP.NE.AND P0, PT, R228, RZ, PT ;  /* 0x000000ffe400720c */ /* 0x000fe40003f05270 */
[----:B------:R-:W-:Y:S02]  /*c310*/  FSEL R220, R18, -INF , !P4 ;  /* 0xff80000012dc7808 */ /* 0x000fe40006000000 */
[----:B------:R-:W-:Y:S01]  /*c320*/  FSEL R215, R19, -INF , !P2 ;  /* 0xff80000013d77808 */ /* 0x000fe20005000000 */
[----:B------:R-:W-:Y:S08]  /*c330*/  @!P6 BRA `(.L_x_670) ;  /* 0x0000000000dce947 */ /* 0x000ff00003800000 */
        /* <DEDUP_REMOVED lines=53> */
.L_x_672:
[----:B------:R-:W-:Y:S05]  /*c690*/  BSYNC B0 ;  /* 0x0000000000007941 */ /* 0x000fea0003800000 */
.L_x_671:
[----:B------:R-:W0:Y:S02]  /*c6a0*/  LDGDEPBAR ;  /* 0x00000000000079af */ /* 0x000e240000000000 */
.L_x_670:
[----:B------:R-:W-:Y:S01]  /*c6b0*/  FMNMX.FTZ R0, R225, R42, !PT ;  /* 0x0000002ae1007209 */ /* 0x000fe20007810000 */
[----:B-12---:R-:W-:Y:S01]  /*c6c0*/  VIADD R5, R251, 0x4 ;  /* 0x00000004fb057836 */ /* 0x006fe20000000000 */
[----:B------:R-:W-:Y:S01]  /*c6d0*/  PRMT R223, R234, 0x7054, R234 ;  /* 0x00007054eadf7816 */ /* 0x000fe200000000ea */
[----:B------:R-:W-:Y:S01]  /*c6e0*/  IMAD.SHL.U32 R20, R208, 0x2, RZ ;  /* 0x00000002d0147824 */ /* 0x000fe200078e00ff */
[----:B------:R-:W-:Y:S01]  /*c6f0*/  FMNMX.FTZ R0, R34, R0, !PT ;  /* 0x0000000022007209 */ /* 0x000fe20007810000 */
[----:B------:R-:W-:Y:S01]  /*c700*/  IMAD.WIDE.U32 R22, R5, -0x326172a9, RZ ;  /* 0xcd9e8d5705167825 */ /* 0x000fe200078e00ff */
[----:B------:R-:W-:Y:S02]  /*c710*/  LDSM.16.MT88.4 R44, [R180+0x6000] ;  /* 0x00600000b42c783b */ /* 0x000fe40000004200 */
[----:B------:R-:W-:Y:S02]  /*c720*/  FMNMX.FTZ R0, R35, R0, !PT ;  /* 0x0000000023007209 */ /* 0x000fe40007810000 */
[----:B------:R-:W-:Y:S01]  /*c730*/  LOP3.LUT R8, R247, UR23, R20, 0x96, !PT ;  /* 0x00000017f7087c12 */ /* 0x000fe2000f8e9614 */
[----:B------:R-:W-:Y:S01]  /*c740*/  LDSM.16.MT88.4 R48, [R178+0x6000] ;  /* 0x00600000b230783b */ /* 0x000fe20000004200 */
[----:B------:R-:W-:-:S03]  /*c750*/  FMNMX.FTZ R0, R37, R0, !PT ;  /* 0x0000000025007209 */ /* 0x000fc60007810000 */
[----:B------:R-:W-:Y:S01]  /*c760*/  IMAD.WIDE.U32 R8, R8, -0x326172a9, RZ ;  /* 0xcd9e8d5708087825 */ /* 0x000fe200078e00ff */
[----:B------:R-:W-:Y:S01]  /*c770*/  FMNMX.FTZ R0, R62, R0, !PT ;  /* 0x000000003e007209 */ /* 0x000fe20007810000 */
[----:B------:R-:W-:Y:S03]  /*c780*/  LDSM.16.MT88.4 R56, [R179+0x6000] ;  /* 0x00600000b338783b */ /* 0x000fe60000004200 */
        /* <DEDUP_REMOVED lines=40> */
[----:B------:R-:W-:-:S05]  /*ca10*/  LOP3.LUT R7, R7, UR11, R2, 0x96, !PT ;  /* 0x0000000b07077c12 */ /* 0x000fca000f8e9602 */
[----:B------:R-:W-:Y:S01]  /*ca20*/  IMAD.WIDE.U32 R54, R7, -0x326172a9, RZ ;  /* 0xcd9e8d5707367825 */ /* 0x000fe200078e00ff */
[----:B-1----:R-:W-:-:S03]  /*ca30*/  FMNMX.FTZ R2, R4, R10, !PT ;  /* 0x0000000a04027209 */ /* 0x002fc60007810000 */
[----:B------:R-:W-:Y:S01]  /*ca40*/  IMAD.WIDE.U32 R4, R5, -0x326172a9, RZ ;  /* 0xcd9e8d5705047825 */ /* 0x000fe200078e00ff */
[----:B--2---:R-:W-:Y:S01]  /*ca50*/  FMNMX.FTZ R3, R0, R11, !PT ;  /* 0x0000000b00037209 */ /* 0x004fe20007810000 */
[----:B------:R-:W1:Y:S03]  /*ca60*/  SHFL.BFLY PT, R7, R2, 0x1, 0x1f ;  /* 0x0c201f0002077f89 */ /* 0x000e6600000e0000 */
[----:B------:R-:W-:Y:S02]  /*ca70*/  LOP3.LUT R5, R5, UR12, R30, 0x96, !PT ;  /* 0x0000000c05057c12 */ /* 0x000fe4000f8e961e */
[----:B------:R-:W-:Y:S01]  /*ca80*/  LOP3.LUT R0, R55, UR10, R4, 0x96, !PT ;  /* 0x0000000a37007c12 */ /* 0x000fe2000f8e9604 */
[C---:B------:R-:W-:Y:S01]  /*ca90*/  FMUL.FTZ R13, R3.reuse, UR19 ;  /* 0x00000013030d7c20 */ /* 0x040fe20008410000 */
[----:B------:R-:W-:Y:S01]  /*caa0*/  FSETP.NEU.FTZ.AND P1, PT, R3, -INF , PT ;  /* 0xff8000000300780b */ /* 0x000fe20003f3d000 */
[----:B------:R-:W-:-:S03]  /*cab0*/  IMAD.WIDE.U32 R4, R5, -0x2daee0ad, RZ ;  /* 0xd2511f5305047825 */ /* 0x000fc600078e00ff */
[----:B------:R-:W-:Y:S01]  /*cac0*/  FSEL R13, R13, RZ, P1 ;  /* 0x000000ff0d0d7208 */ /* 0x000fe20000800000 */
[----:B------:R-:W-:Y:S01]  /*cad0*/  IMAD.WIDE.U32 R60, R0, -0x2daee0ad, RZ ;  /* 0xd2511f53003c7825 */ /* 0x000fe200078e00ff */
[----:B------:R-:W-:-:S03]  /*cae0*/  LOP3.LUT R6, R5, UR9, R6, 0x96, !PT ;  /* 0x0000000905067c12 */ /* 0x000fc6000f8e9606 */
[----:B------:R-:W-:Y:S01]  /*caf0*/  FFMA.FTZ R0, R42, UR19, -R13 ;  /* 0x000000132a007c23 */ /* 0x000fe2000801080d */
[----:B------:R-:W-:Y:S01]  /*cb00*/  LOP3.LUT R4, R61, UR5, R4, 0x96, !PT ;  /* 0x000000053d047c12 */ /* 0x000fe2000f8e9604 */
[----:B------:R-:W-:Y:S02]  /*cb10*/  IMAD.WIDE.U32 R52, R6, -0x326172a9, RZ ;  /* 0xcd9e8d5706347825 */ /* 0x000fe400078e00ff */
[----:B------:R2:W3:Y:S02]  /*cb20*/  MUFU.EX2 R24, R0 ;  /* 0x0000000000187308 */ /* 0x0004e40000000800 */
[----:B------:R-:W-:Y:S01]  /*cb30*/  IMAD.WIDE.U32 R4, R4, -0x326172a9, RZ ;  /* 0xcd9e8d5704047825 */ /* 0x000fe200078e00ff */
[----:B-1----:R-:W-:-:S03]  /*cb40*/  FMNMX.FTZ R2, R2, R7, !PT ;  /* 0x0000000702027209 */ /* 0x002fc60007810000 */
[--C-:B------:R-:W-:Y:S01]  /*cb50*/  FFMA.FTZ R7, R35, UR19, -R13.reuse ;  /* 0x0000001323077c23 */ /* 0x100fe2000801080d */
[--C-:B------:R-:W-:Y:S02]  /*cb60*/  SHF.R.U32.HI R6, RZ, 0x10, R4.reuse ;  /* 0x00000010ff067819 */ /* 0x100fe40000011604 */
[C---:B------:R-:W-:Y:S01]  /*cb70*/  FSETP.NEU.FTZ.AND P0, PT, R2.reuse, -INF , PT ;  /* 0xff8000000200780b */ /* 0x040fe20003f1d000 */
[----:B------:R-:W-:Y:S01]  /*cb80*/  FMUL.FTZ R16, R2, UR19 ;  /* 0x0000001302107c20 */ /* 0x000fe20008410000 */
[----:B------:R1:W-:Y:S01]  /*cb90*/  MUFU.EX2 R228, R7 ;  /* 0x0000000700e47308 */ /* 0x0003e20000000800 */
[----:B------:R-:W-:Y:S02]  /*cba0*/  LOP3.LUT R12, R4, 0xff, RZ, 0xc0, !PT ;  /* 0x000000ff040c7812 */ /* 0x000fe400078ec0ff */
[----:B------:R-:W-:Y:S01]  /*cbb0*/  SHF.R.U32.HI R11, RZ, 0x18, R4 ;  /* 0x00000018ff0b7819 */ /* 0x000fe20000011604 */
[----:B--2---:R-:W-:Y:S01]  /*cbc0*/  FFMA.FTZ R0, R34, UR19, -R13 ;  /* 0x0000001322007c23 */ /* 0x004fe2000801080d */
[----:B------:R-:W-:-:S03]  /*cbd0*/  FSEL R16, R16, RZ, P0 ;  /* 0x000000ff10107208 */ /* 0x000fc60000000000 */
[----:B------:R2:W4:Y:S01]  /*cbe0*/  MUFU.EX2 R231, R0 ;  /* 0x0000000000e77308 */ /* 0x0005220000000800 */
[----:B-1----:R-:W-:-:S07]  /*cbf0*/  FFMA.FTZ R7, R37, UR19, -R13 ;  /* 0x0000001325077c23 */ /* 0x002fce000801080d */
[----:B------:R1:W-:Y:S01]  /*cc00*/  MUFU.EX2 R21, R7 ;  /* 0x0000000700157308 */ /* 0x0003e20000000800 */
[----:B--2---:R-:W-:Y:S02]  /*cc10*/  LOP3.LUT R0, R4, 0xffff, RZ, 0xc0, !PT ;  /* 0x0000ffff04007812 */ /* 0x004fe400078ec0ff */
[----:B------:R-:W-:Y:S01]  /*cc20*/  LOP3.LUT R4, R5, UR17, R52, 0x96, !PT ;  /* 0x0000001105047c12 */ /* 0x000fe2000f8e9634 */
[----:B------:R-:W-:Y:S01]  /*cc30*/  FFMA.FTZ R5, R38, UR19, -R16 ;  /* 0x0000001326057c23 */ /* 0x000fe20008010810 */
[----:B------:R-:W-:Y:S02]  /*cc40*/  SHF.R.U32.HI R10, RZ, 0x8, R0 ;  /* 0x00000008ff0a7819 */ /* 0x000fe40000011600 */
[----:B------:R-:W-:Y:S01]  /*cc50*/  LOP3.LUT R0, R6, 0xff, RZ, 0xc0, !PT ;  /* 0x000000ff06007812 */ /* 0x000fe200078ec0ff */
[----:B------:R2:W-:Y:S01]  /*cc60*/  MUFU.EX2 R236, R5 ;  /* 0x0000000500ec7308 */ /* 0x0005e20000000800 */
[----:B------:R-:W-:Y:S02]  /*cc70*/  PRMT R12, R12, 0x5410, R10 ;  /* 0x000054100c0c7816 */ /* 0x000fe4000000000a */
[----:B------:R-:W-:Y:S01]  /*cc80*/  PRMT R15, R0, 0x5410, R11 ;  /* 0x00005410000f7816 */ /* 0x000fe2000000000b */
[----:B-1----:R-:W-:Y:S01]  /*cc90*/  FFMA.FTZ R7, R36, UR19, -R16 ;  /* 0x0000001324077c23 */ /* 0x002fe20008010810 */
[----:B------:R-:W-:-:S02]  /*cca0*/  LOP3.LUT R0, R4, 0xffff, RZ, 0xc0, !PT ;  /* 0x0000ffff04007812 */ /* 0x000fc400078ec0ff */
[----:B------:R-:W-:Y:S01]  /*ccb0*/  LOP3.LUT R11, R4, 0xff, RZ, 0xc0, !PT ;  /* 0x000000ff040b7812 */ /* 0x000fe200078ec0ff */
[----:B------:R1:W-:Y:S01]  /*ccc0*/  MUFU.EX2 R237, R7 ;  /* 0x0000000700ed7308 */ /* 0x0003e20000000800 */
[----:B------:R-:W-:Y:S02]  /*ccd0*/  SHF.R.U32.HI R6, RZ, 0x8, R0 ;  /* 0x00000008ff067819 */ /* 0x000fe40000011600 */
[----:B------:R-:W-:Y:S02]  /*cce0*/  FSEL R10, R3, RZ, P1 ;  /* 0x000000ff030a7208 */ /* 0x000fe40000800000 */
[----:B------:R-:W-:Y:S02]  /*ccf0*/  PRMT R14, R11, 0x5410, R6 ;  /* 0x000054100b0e7816 */ /* 0x000fe40000000006 */
[----:B------:R-:W-:Y:S01]  /*cd00*/  HSET2.LE.AND R6, R12, R223, PT ;  /* 0x000000df0c067233 */ /* 0x000fe20003803000 */
[----:B------:R-:W-:Y:S01]  /*cd10*/  FADD.FTZ R18, R225, -R10 ;  /* 0x8000000ae1127221 */ /* 0x000fe20000010000 */
[----:B--2---:R-:W-:-:S02]  /*cd20*/  SHF.R.U32.HI R5, RZ, 0x10, R4 ;  /* 0x00000010ff057819 */ /* 0x004fc40000011604 */
[----:B------:R-:W-:Y:S01]  /*cd30*/  SHF.R.U32.HI R4, RZ, 0x18, R4 ;  /* 0x00000018ff047819 */ /* 0x000fe20000011604 */
[----:B------:R-:W-:Y:S01]  /*cd40*/  FMUL.FTZ R18, R18, UR19 ;  /* 0x0000001312127c20 */ /* 0x000fe20008410000 */
[----:B------:R-:W-:Y:S02]  /*cd50*/  LOP3.LUT R0, R5, 0xff, RZ, 0xc0, !PT ;  /* 0x000000ff05007812 */ /* 0x000fe400078ec0ff */
[----:B------:R-:W-:Y:S01]  /*cd60*/  FSEL R5, R2, RZ, P0 ;  /* 0x000000ff02057208 */ /* 0x000fe20000000000 */
[----:B------:R-:W2:Y:S01]  /*cd70*/  MUFU.EX2 R141, R18 ;  /* 0x00000012008d7308 */ /* 0x000ea20000000800 */
[----:B------:R-:W-:Y:S01]  /*cd80*/  PRMT R17, R0, 0x5410, R4 ;  /* 0x0000541000117816 */ /* 0x000fe20000000004 */
[--C-:B------:R-:W-:Y:S01]  /*cd90*/  FFMA.FTZ R0, R39, UR19, -R16.reuse ;  /* 0x0000001327007c23 */ /* 0x100fe20008010810 */
[----:B-1----:R-:W-:Y:S01]  /*cda0*/  FMNMX.FTZ R7, R227, R64, !PT ;  /* 0x00000040e3077209 */ /* 0x002fe20007810000 */
[----:B------:R-:W-:Y:S01]  /*cdb0*/  FFMA.FTZ R4, R43, UR19, -R16 ;  /* 0x000000132b047c23 */ /* 0x000fe20008010810 */
[----:B------:R-:W-:Y:S01]  /*cdc0*/  FADD.FTZ R19, R224, -R5 ;  /* 0x80000005e0137221 */ /* 0x000fe20000010000 */
[----:B------:R-:W-:Y:S01]  /*cdd0*/  FMNMX.FTZ R5, R226, R66, !PT ;  /* 0x00000042e2057209 */ /* 0x000fe20007810000 */
[----:B---3--:R-:W-:Y:S01]  /*cde0*/  IMAD.MOV.U32 R43, RZ, RZ, R24 ;  /* 0x000000ffff2b7224 */ /* 0x008fe200078e0018 */
[----:B------:R1:W-:Y:S01]  /*cdf0*/  MUFU.EX2 R230, R0 ;  /* 0x0000000000e67308 */ /* 0x0003e20000000800 */
[----:B------:R-:W-:Y:S01]  /*ce00*/  FMNMX.FTZ R7, R98, R7, !PT ;  /* 0x0000000762077209 */ /* 0x000fe20007810000 */
[----:B------:R-:W3:Y:S01]  /*ce10*/  LDSM.16.MT88.4 R36, [R177+0x6000] ;  /* 0x00600000b124783b */ /* 0x000ee20000004200 */
[----:B------:R-:W-:-:S04]  /*ce20*/  FMNMX.FTZ R5, R172, R5, !PT ;  /* 0x00000005ac057209 */ /* 0x000fc80007810000 */
[----:B------:R-:W-:Y:S01]  /*ce30*/  FMNMX.FTZ R10, R99, R5, !PT ;  /* 0x00000005630a7209 */ /* 0x000fe20007810000 */
[----:B------:R5:W3:Y:S01]  /*ce40*/  MUFU.EX2 R34, R4 ;  /* 0x0000000400227308 */ /* 0x000ae20000000800 */
[----:B----4-:R-:W-:Y:S01]  /*ce50*/  F2FP.F16.F32.PACK_AB R5, R231, R43 ;  /* 0x0000002be705723e */ /* 0x010fe200000000ff */
[-C--:B--2---:R-:W-:Y:S01]  /*ce60*/  FMUL.FTZ R104, R104, R141.reuse ;  /* 0x0000008d68687220 */ /* 0x084fe20000410000 */
[-C--:B------:R-:W-:Y:S01]  /*ce70*/  FMUL.FTZ R105, R105, R141.reuse ;  /* 0x0000008d69697220 */ /* 0x080fe20000410000 */
[-C--:B------:R-:W-:Y:S01]  /*ce80*/  FMUL.FTZ R128, R128, R141.reuse ;  /* 0x0000008d80807220 */ /* 0x080fe20000410000 */
[-C--:B------:R-:W-:Y:S01]  /*ce90*/  FMUL.FTZ R129, R129, R141.reuse ;  /* 0x0000008d81817220 */ /* 0x080fe20000410000 */
[-C--:B------:R-:W-:Y:S01]  /*cea0*/  FMUL.FTZ R132, R132, R141.reuse ;  /* 0x0000008d84847220 */ /* 0x080fe20000410000 */
[-C--:B------:R-:W-:Y:S01]  /*ceb0*/  FMUL.FTZ R133, R133, R141.reuse ;  /* 0x0000008d85857220 */ /* 0x080fe20000410000 */
[-C--:B------:R-:W-:Y:S01]  /*cec0*/  FMUL.FTZ R116, R116, R141.reuse ;  /* 0x0000008d74747220 */ /* 0x080fe20000410000 */
[----:B-1----:R-:W-:Y:S01]  /*ced0*/  F2FP.F16.F32.PACK_AB R0, R21, R228 ;  /* 0x000000e41500723e */ /* 0x002fe200000000ff */
[-C--:B------:R-:W-:Y:S01]  /*cee0*/  FMUL.FTZ R117, R117, R141.reuse ;  /* 0x0000008d75757220 */ /* 0x080fe20000410000 */
[-C--:B------:R-:W-:Y:S01]  /*cef0*/  FMUL.FTZ R124, R124, R141.reuse ;  /* 0x0000008d7c7c7220 */ /* 0x080fe20000410000 */
[-C--:B------:R-:W-:Y:S01]  /*cf00*/  FMUL.FTZ R125, R125, R141.reuse ;  /* 0x0000008d7d7d7220 */ /* 0x080fe20000410000 */
[----:B------:R-:W-:Y:S01]  /*cf10*/  LOP3.LUT R6, R6, R0, RZ, 0xc0, !PT ;  /* 0x0000000006067212 */ /* 0x000fe200078ec0ff */
[-C--:B------:R-:W-:Y:S01]  /*cf20*/  FMUL.FTZ R76, R76, R141.reuse ;  /* 0x0000008d4c4c7220 */ /* 0x080fe20000410000 */
[----:B------:R-:W-:Y:S01]  /*cf30*/  F2FP.F16.F32.PACK_AB R0, R237, R236 ;  /* 0x000000eced00723e */ /* 0x000fe200000000ff */
[----:B------:R-:W-:Y:S01]  /*cf40*/  FMUL.FTZ R77, R77, R141 ;  /* 0x0000008d4d4d7220 */ /* 0x000fe20000410000 */
[----:B-----5:R-:W-:Y:S01]  /*cf50*/  FMNMX.FTZ R4, R65, R7, !PT ;  /* 0x0000000741047209 */ /* 0x020fe20007810000 */
[-C--:B------:R-:W-:Y:S01]  /*cf60*/  FMUL.FTZ R84, R84, R141.reuse ;  /* 0x0000008d54547220 */ /* 0x080fe20000410000 */
[--C-:B------:R-:W-:Y:S01]  /*cf70*/  HSET2.LE.AND R7, R15, R223.reuse, PT ;  /* 0x000000df0f077233 */ /* 0x100fe20003803000 */
[-C--:B------:R-:W-:Y:S01]  /*cf80*/  FMUL.FTZ R85, R85, R141.reuse ;  /* 0x0000008d55557220 */ /* 0x080fe20000410000 */
[----:B------:R-:W-:Y:S01]  /*cf90*/  FMNMX.FTZ R11, R67, R4, !PT ;  /* 0x00000004430b7209 */ /* 0x000fe20007810000 */
[-C--:B------:R-:W-:Y:S01]  /*cfa0*/  FMUL.FTZ R88, R88, R141.reuse ;  /* 0x0000008d58587220 */ /* 0x080fe20000410000 */
[----:B------:R-:W-:Y:S01]  /*cfb0*/  HSET2.LE.AND R4, R14, R223, PT ;  /* 0x000000df0e047233 */ /* 0x000fe20003803000 */
[----:B------:R-:W-:Y:S01]  /*cfc0*/  FMUL.FTZ R89, R89, R141 ;  /* 0x0000008d59597220 */ /* 0x000fe20000410000 */
[----:B------:R-:W-:-:S02]  /*cfd0*/  LOP3.LUT R7, R7, R0, RZ, 0xc0, !PT ;  /* 0x0000000007077212 */ /* 0x000fc400078ec0ff */
[----:B------:R-:W-:Y:S02]  /*cfe0*/  FMNMX.FTZ R0, R100, R10, !PT ;  /* 0x0000000a64007209 */ /* 0x000fe40007810000 */
[----:B------:R-:W-:Y:S02]  /*cff0*/  FMNMX.FTZ R11, R173, R11, !PT ;  /* 0x0000000bad0b7209 */ /* 0x000fe40007810000 */
[----:B------:R-:W-:Y:S02]  /*d000*/  FMNMX.FTZ R10, R205, R0, !PT ;  /* 0x00000000cd0a7209 */ /* 0x000fe40007810000 */
[----:B------:R-:W-:Y:S02]  /*d010*/  FMNMX.FTZ R11, R143, R11, !PT ;  /* 0x0000000b8f0b7209 */ /* 0x000fe40007810000 */
[----:B------:R-:W-:Y:S02]  /*d020*/  LOP3.LUT R4, R4, R5, RZ, 0xc0, !PT ;  /* 0x0000000504047212 */ /* 0x000fe400078ec0ff */
[----:B------:R-:W-:Y:S01]  /*d030*/  HSET2.LE.AND R0, R17, R223, PT ;  /* 0x000000df11007233 */ /* 0x000fe20003803000 */
[----:B------:R-:W-:Y:S01]  /*d040*/  IMAD R17, R251, -0x326172a9, RZ ;  /* 0xcd9e8d57fb117824 */ /* 0x000fe200078e02ff */
[----:B---3--:R-:W-:-:S02]  /*d050*/  F2FP.F16.F32.PACK_AB R5, R34, R230 ;  /* 0x000000e62205723e */ /* 0x008fc400000000ff */
[----:B------:R-:W-:Y:S02]  /*d060*/  FMNMX.FTZ R10, R206, R10, !PT ;  /* 0x0000000ace0a7209 */ /* 0x000fe40007810000 */
[----:B------:R-:W-:Y:S02]  /*d070*/  FMNMX.FTZ R11, R103, R11, !PT ;  /* 0x0000000b670b7209 */ /* 0x000fe40007810000 */
[----:B------:R-:W-:Y:S02]  /*d080*/  LOP3.LUT R5, R0, R5, RZ, 0xc0, !PT ;  /* 0x0000000500057212 */ /* 0x000fe400078ec0ff */
[----:B------:R-:W-:Y:S02]  /*d090*/  FMNMX.FTZ R0, R193, R10, !PT ;  /* 0x0000000ac1007209 */ /* 0x000fe40007810000 */
[----:B------:R-:W-:Y:S01]  /*d0a0*/  FMNMX.FTZ R10, R142, R11, !PT ;  /* 0x0000000b8e0a7209 */ /* 0x000fe20007810000 */
[----:B------:R-:W-:Y:S01]  /*d0b0*/  FMUL.FTZ R11, R19, UR19 ;  /* 0x00000013130b7c20 */ /* 0x000fe20008410000 */
[----:B------:R-:W-:Y:S01]  /*d0c0*/  FMNMX.FTZ R0, R194, R0, !PT ;  /* 0x00000000c2007209 */ /* 0x000fe20007810000 */
[----:B------:R-:W-:Y:S01]  /*d0d0*/  IMAD.WIDE.U32 R18, R229, -0x2daee0ad, RZ ;  /* 0xd2511f53e5127825 */ /* 0x000fe200078e00ff */
[----:B------:R-:W-:Y:S01]  /*d0e0*/  FMNMX.FTZ R10, R174, R10, !PT ;  /* 0x0000000aae0a7209 */ /* 0x000fe20007810000 */
[----:B------:R-:W1:Y:S01]  /*d0f0*/  MUFU.EX2 R140, R11 ;  /* 0x0000000b008c7308 */ /* 0x000e620000000800 */
[----:B------:R-:W-:-:S02]  /*d100*/  FMNMX.FTZ R0, R216, R0, !PT ;  /* 0x00000000d8007209 */ /* 0x000fc40007810000 */
[----:B------:R-:W-:Y:S02]  /*d110*/  FMNMX.FTZ R10, R192, R10, !PT ;  /* 0x0000000ac00a7209 */ /* 0x000fe40007810000 */
[----:B------:R-:W-:Y:S02]  /*d120*/  FMNMX.FTZ R0, R217, R0, !PT ;  /* 0x00000000d9007209 */ /* 0x000fe40007810000 */
[----:B------:R-:W-:Y:S02]  /*d130*/  FMNMX.FTZ R10, R175, R10, !PT ;  /* 0x0000000aaf0a7209 */ /* 0x000fe40007810000 */
[----:B------:R-:W-:Y:S02]  /*d140*/  FMNMX.FTZ R0, R218, R0, !PT ;  /* 0x00000000da007209 */ /* 0x000fe40007810000 */
[----:B------:R-:W-:Y:S02]  /*d150*/  FMNMX.FTZ R10, R204, R10, !PT ;  /* 0x0000000acc0a7209 */ /* 0x000fe40007810000 */
[----:B------:R-:W-:-:S02]  /*d160*/  LOP3.LUT R15, R9, UR16, R17, 0x96, !PT ;  /* 0x00000010090f7c12 */ /* 0x000fc4000f8e9611 */
[----:B------:R-:W-:Y:S02]  /*d170*/  FMNMX.FTZ R0, R219, R0, !PT ;  /* 0x00000000db007209 */ /* 0x000fe40007810000 */
[----:B------:R-:W-:Y:S01]  /*d180*/  FMNMX.FTZ R9, R207, R10, !PT ;  /* 0x0000000acf097209 */ /* 0x000fe20007810000 */
[-C--:B-1----:R-:W-:Y:S01]  /*d190*/  FMUL.FTZ R106, R106, R140.reuse ;  /* 0x0000008c6a6a7220 */ /* 0x082fe20000410000 */
[----:B------:R-:W-:Y:S01]  /*d1a0*/  LOP3.LUT R11, R19, UR15, R246, 0x96, !PT ;  /* 0x0000000f130b7c12 */ /* 0x000fe2000f8e96f6 */
[----:B------:R-:W-:Y:S01]  /*d1b0*/  FMUL.FTZ R107, R107, R140 ;  /* 0x0000008c6b6b7220 */ /* 0x000fe20000410000 */
[----:B------:R-:W-:Y:S01]  /*d1c0*/  FMNMX.FTZ R0, R222, R0, !PT ;  /* 0x00000000de007209 */ /* 0x000fe20007810000 */
[----:B------:R-:W-:Y:S01]  /*d1d0*/  FMUL.FTZ R130, R130, R140 ;  /* 0x0000008c82827220 */ /* 0x000fe20000410000 */
[----:B------:R-:W-:Y:S01]  /*d1e0*/  FMNMX.FTZ R9, R199, R9, !PT ;  /* 0x00000009c7097209 */ /* 0x000fe20007810000 */
[----:B------:R-:W-:Y:S01]  /*d1f0*/  IMAD.WIDE.U32 R40, R11, -0x326172a9, RZ ;  /* 0xcd9e8d570b287825 */ /* 0x000fe200078e00ff */
[----:B------:R-:W-:-:S03]  /*d200*/  FMNMX.FTZ R11, R221, R0, !PT ;  /* 0x00000000dd0b7209 */ /* 0x000fc60007810000 */
[-C--:B------:R-:W-:Y:S01]  /*d210*/  FMUL.FTZ R131, R131, R140.reuse ;  /* 0x0000008c83837220 */ /* 0x080fe20000410000 */
[----:B------:R-:W-:Y:S01]  /*d220*/  FMNMX.FTZ R0, R213, R9, !PT ;  /* 0x00000009d5007209 */ /* 0x000fe20007810000 */
[-C--:B------:R-:W-:Y:S01]  /*d230*/  FMUL.FTZ R134, R134, R140.reuse ;  /* 0x0000008c86867220 */ /* 0x080fe20000410000 */
[-C--:B------:R-:W-:Y:S01]  /*d240*/  FMUL.FTZ R135, R135, R140.reuse ;  /* 0x0000008c87877220 */ /* 0x080fe20000410000 */
[----:B------:R-:W-:Y:S01]  /*d250*/  FMUL.FTZ R118, R118, R140 ;  /* 0x0000008c76767220 */ /* 0x000fe20000410000 */
[----:B------:R-:W-:Y:S01]  /*d260*/  FMNMX.FTZ R10, R214, R0, !PT ;  /* 0x00000000d60a7209 */ /* 0x000fe20007810000 */
[-C--:B------:R-:W-:Y:S01]  /*d270*/  FMUL.FTZ R119, R119, R140.reuse ;  /* 0x0000008c77777220 */ /* 0x080fe20000410000 */
[----:B------:R-:W-:Y:S01]  /*d280*/  FMNMX.FTZ R0, R220, R11, !PT ;  /* 0x0000000bdc007209 */ /* 0x000fe20007810000 */
[-C--:B------:R-:W-:Y:S01]  /*d290*/  FMUL.FTZ R126, R126, R140.reuse ;  /* 0x0000008c7e7e7220 */ /* 0x080fe20000410000 */
[----:B------:R-:W-:Y:S01]  /*d2a0*/  FMUL.FTZ R127, R127, R140 ;  /* 0x0000008c7f7f7220 */ /* 0x000fe20000410000 */
[----:B------:R-:W-:Y:S01]  /*d2b0*/  SHFL.BFLY PT, R14, R10, 0x2, 0x1f ;  /* 0x0c401f000a0e7f89 */ /* 0x000fe200000e0000 */
[----:B------:R-:W-:Y:S01]  /*d2c0*/  FMNMX.FTZ R0, R215, R0, !PT ;  /* 0x00000000d7007209 */ /* 0x000fe20007810000 */
[-C--:B------:R-:W-:Y:S01]  /*d2d0*/  FMUL.FTZ R78, R78, R140.reuse ;  /* 0x0000008c4e4e7220 */ /* 0x080fe20000410000 */
[-C--:B------:R-:W-:Y:S01]  /*d2e0*/  FMUL.FTZ R79, R79, R140.reuse ;  /* 0x0000008c4f4f7220 */ /* 0x080fe20000410000 */
[-C--:B------:R-:W-:Y:S01]  /*d2f0*/  FMUL.FTZ R86, R86, R140.reuse ;  /* 0x0000008c56567220 */ /* 0x080fe20000410000 */
[-C--:B------:R-:W-:Y:S01]  /*d300*/  FMUL.FTZ R87, R87, R140.reuse ;  /* 0x0000008c57577220 */ /* 0x080fe20000410000 */
[----:B------:R-:W1:Y:S01]  /*d310*/  SHFL.BFLY PT, R12, R0, 0x2, 0x1f ;  /* 0x0c401f00000c7f89 */ /* 0x000e6200000e0000 */
[-C--:B------:R-:W-:Y:S01]  /*d320*/  FMUL.FTZ R90, R90, R140.reuse ;  /* 0x0000008c5a5a7220 */ /* 0x080fe20000410000 */
[----:B------:R-:W-:Y:S01]  /*d330*/  FMUL.FTZ R91, R91, R140 ;  /* 0x0000008c5b5b7220 */ /* 0x000fe20000410000 */
[----:B------:R-:W-:Y:S01]  /*d340*/  LOP3.LUT R11, R41, UR14, R8, 0x96, !PT ;  /* 0x0000000e290b7c12 */ /* 0x000fe2000f8e9608 */
[----:B------:R-:W-:Y:S01]  /*d350*/  IMAD.WIDE.U32 R8, R15, -0x2daee0ad, RZ ;  /* 0xd2511f530f087825 */ /* 0x000fe200078e00ff */
[C---:B------:R-:W-:Y:S06]  /*d360*/  HMMA.16816.F32 R164, R4.reuse, R36, R104 ;  /* 0x0000002404a4723c */ /* 0x040fec0000001868 */
[C---:B------:R-:W-:Y:S06]  /*d370*/  HMMA.16816.F32 R156, R4.reuse, R46, R128 ;  /* 0x0000002e049c723c */ /* 0x040fec0000001880 */
[C---:B------:R-:W-:Y:S06]  /*d380*/  HMMA.16816.F32 R148, R4.reuse, R50, R132 ;  /* 0x000000320494723c */ /* 0x040fec0000001884 */
[----:B------:R-:W-:Y:S01]  /*d390*/  HMMA.16816.F32 R104, R4, R38, R116 ;  /* 0x000000260468723c */ /* 0x000fe20000001874 */
[----:B-1----:R-:W-:-:S05]  /*d3a0*/  FMNMX.FTZ R0, R0, R12, !PT ;  /* 0x0000000c00007209 */ /* 0x002fca0007810000 */
[C---:B------:R-:W-:Y:S06]  /*d3b0*/  HMMA.16816.F32 R160, R4.reuse, R44, R124 ;  /* 0x0000002c04a0723c */ /* 0x040fec000000187c */
[C---:B------:R-:W-:Y:S06]  /*d3c0*/  HMMA.16816.F32 R152, R4.reuse, R48, R76 ;  /* 0x000000300498723c */ /* 0x040fec000000184c */
[C---:B------:R-:W-:Y:S06]  /*d3d0*/  HMMA.16816.F32 R132, R4.reuse, R56, R84 ;  /* 0x000000380484723c */ /* 0x040fec0000001854 */
[----:B------:R-:W-:Y:S01]  /*d3e0*/  HMMA.16816.F32 R128, R4, R58, R88 ;  /* 0x0000003a0480723c */ /* 0x000fe20000001858 */
[----:B------:R-:W-:-:S02]  /*d3f0*/  IMAD.MOV.U32 R86, RZ, RZ, R231 ;  /* 0x000000ffff567224 */ /* 0x000fc400078e00e7 */
[----:B------:R-:W-:-:S04]  /*d400*/  IMAD.MOV.U32 R87, RZ, RZ, R230 ;  /* 0x000000ffff577224 */ /* 0x000fc800078e00e6 */
[----:B------:R-:W-:Y:S01]  /*d410*/  IMAD.WIDE.U32 R6, R11, -0x2daee0ad, RZ ;  /* 0xd2511f530b067825 */ /* 0x000fe200078e00ff */
[----:B------:R-:W-:Y:S02]  /*d420*/  LOP3.LUT R4, R9, UR13, R18, 0x96, !PT ;  /* 0x0000000d09047c12 */ /* 0x000fe4000f8e9612 */
[----:B------:R-:W-:Y:S01]  /*d430*/  FMNMX.FTZ R9, R10, R14, !PT ;  /* 0x0000000e0a097209 */ /* 0x000fe20007810000 */
[----:B------:R-:W-:Y:S01]  /*d440*/  IMAD.MOV.U32 R89, RZ, RZ, R236 ;  /* 0x000000ffff597224 */ /* 0x000fe200078e00ec */
[----:B------:R-:W-:Y:S01]  /*d450*/  LOP3.LUT R7, R7, UR11, R8, 0x96, !PT ;  /* 0x0000000b07077c12 */ /* 0x000fe2000f8e9608 */
[----:B------:R-:W-:Y:S01]  /*d460*/  IMAD.WIDE.U32 R4, R4, -0x326172a9, RZ ;  /* 0xcd9e8d5704047825 */ /* 0x000fe200078e00ff */
[----:B------:R-:W1:Y:S03]  /*d470*/  SHFL.BFLY PT, R10, R0, 0x1, 0x1f ;  /* 0x0c201f00000a7f89 */ /* 0x000e6600000e0000 */
[----:B------:R-:W-:Y:S01]  /*d480*/  IMAD.WIDE.U32 R26, R7, -0x326172a9, RZ ;  /* 0xcd9e8d57071a7825 */ /* 0x000fe200078e00ff */
[----:B------:R-:W2:Y:S01]  /*d490*/  SHFL.BFLY PT, R8, R9, 0x1, 0x1f ;  /* 0x0c201f0009087f89 */ /* 0x000ea200000e0000 */
[----:B------:R-:W-:-:S02]  /*d4a0*/  LOP3.LUT R5, R5, UR12, R40, 0x96, !PT ;  /* 0x0000000c05057c12 */ /* 0x000fc4000f8e9628 */
[----:B------:R-:W-:Y:S01]  /*d4b0*/  IMAD.MOV.U32 R91, RZ, RZ, R34 ;  /* 0x000000ffff5b7224 */ /* 0x000fe200078e0022 */
[----:B------:R-:W-:Y:S01]  /*d4c0*/  LOP3.LUT R7, R27, UR10, R4, 0x96, !PT ;  /* 0x0000000a1b077c12 */ /* 0x000fe2000f8e9604 */
[----:B------:R-:W-:Y:S02]  /*d4d0*/  IMAD.MOV.U32 R90, RZ, RZ, R228 ;  /* 0x000000ffff5a7224 */ /* 0x000fe400078e00e4 */
[----:B------:R-:W-:-:S04]  /*d4e0*/  IMAD.WIDE.U32 R4, R5, -0x2daee0ad, RZ ;  /* 0xd2511f5305047825 */ /* 0x000fc800078e00ff */
[----:B------:R-:W-:Y:S01]  /*d4f0*/  IMAD.WIDE.U32 R28, R7, -0x2daee0ad, RZ ;  /* 0xd2511f53071c7825 */ /* 0x000fe200078e00ff */
[----:B------:R-:W-:-:S04]  /*d500*/  LOP3.LUT R11, R5, UR9, R6, 0x96, !PT ;  /* 0x00000009050b7c12 */ /* 0x000fc8000f8e9606 */
[----:B------:R-:W-:Y:S01]  /*d510*/  LOP3.LUT R4, R29, UR5, R4, 0x96, !PT ;  /* 0x000000051d047c12 */ /* 0x000fe2000f8e9604 */
[----:B------:R-:W-:Y:S01]  /*d520*/  IMAD.WIDE.U32 R24, R11, -0x326172a9, RZ ;  /* 0xcd9e8d570b187825 */ /* 0x000fe200078e00ff */
[----:B-1----:R-:W-:-:S03]  /*d530*/  FMNMX.FTZ R96, R0, R10, !PT ;  /* 0x0000000a00607209 */ /* 0x002fc60007810000 */
[----:B------:R-:W-:Y:S01]  /*d540*/  IMAD.WIDE.U32 R4, R4, -0x326172a9, RZ ;  /* 0xcd9e8d5704047825 */ /* 0x000fe200078e00ff */
[----:B--2---:R-:W-:Y:S02]  /*d550*/  FMNMX.FTZ R97, R9, R8, !PT ;  /* 0x0000000809617209 */ /* 0x004fe40007810000 */
[C---:B------:R-:W-:Y:S02]  /*d560*/  LOP3.LUT R6, R4.reuse, 0xffff, RZ, 0xc0, !PT ;  /* 0x0000ffff04067812 */ /* 0x040fe400078ec0ff */
[C---:B------:R-:W-:Y:S01]  /*d570*/  FSETP.NEU.FTZ.AND P1, PT, R97.reuse, -INF , PT ;  /* 0xff8000006100780b */ /* 0x040fe20003f3d000 */
[----:B------:R-:W-:Y:S01]  /*d580*/  FMUL.FTZ R8, R97, UR19 ;  /* 0x0000001361087c20 */ /* 0x000fe20008410000 */
[----:B------:R-:W-:Y:S02]  /*d590*/  SHF.R.U32.HI R7, RZ, 0x8, R6 ;  /* 0x00000008ff077819 */ /* 0x000fe40000011606 */
[----:B------:R-:W-:Y:S02]  /*d5a0*/  LOP3.LUT R6, R4, 0xff, RZ, 0xc0, !PT ;  /* 0x000000ff04067812 */ /* 0x000fe400078ec0ff */
[----:B------:R-:W-:-:S02]  /*d5b0*/  FSEL R12, R8, RZ, P1 ;  /* 0x000000ff080c7208 */ /* 0x000fc40000800000 */
[----:B------:R-:W-:Y:S02]  /*d5c0*/  SHF.R.U32.HI R0, RZ, 0x10, R4 ;  /* 0x00000010ff007819 */ /* 0x000fe40000011604 */
[----:B------:R-:W-:Y:S01]  /*d5d0*/  PRMT R14, R6, 0x5410, R7 ;  /* 0x00005410060e7816 */ /* 0x000fe20000000007 */
[----:B------:R-:W-:Y:S01]  /*d5e0*/  FFMA.FTZ R6, R64, UR19, -R12 ;  /* 0x0000001340067c23 */ /* 0x000fe2000801080c */
[----:B------:R-:W-:Y:S02]  /*d5f0*/  LOP3.LUT R0, R0, 0xff, RZ, 0xc0, !PT ;  /* 0x000000ff00007812 */ /* 0x000fe400078ec0ff */
        /* <DEDUP_REMOVED lines=24> */
[--C-:B------:R-:W-:Y:S01]  /*d780*/  FFMA.FTZ R6, R100, UR19, -R0.reuse ;  /* 0x0000001364067c23 */ /* 0x100fe20008010800 */
[----:B------:R-:W-:Y:S02]  /*d790*/  IMAD.MOV.U32 R100, RZ, RZ, R21 ;  /* 0x000000ffff647224 */ /* 0x000fe400078e0015 */
        /* <DEDUP_REMOVED lines=16> */
[----:B------:R-:W1:Y:S01]  /*d8a0*/  MUFU.EX2 R98, R6 ;  /* 0x0000000600627308 */ /* 0x000e620000000800 */
        /* <DEDUP_REMOVED lines=9> */
[-C--:B------:R-:W-:Y:S01]  /*d940*/  FMUL.FTZ R69, R69, R99.reuse ;  /* 0x0000006345457220 */ /* 0x080fe20000410000 */
[----:B------:R-:W-:Y:S01]  /*d950*/  F2FP.F16.F32.PACK_AB R5, R251, R42 ;  /* 0x0000002afb05723e */ /* 0x000fe200000000ff */
[-C--:B------:R-:W-:Y:S01]  /*d960*/  FMUL.FTZ R72, R72, R99.reuse ;  /* 0x0000006348487220 */ /* 0x080fe20000410000 */
[-C--:B------:R-:W-:Y:S01]  /*d970*/  FMUL.FTZ R73, R73, R99.reuse ;  /* 0x0000006349497220 */ /* 0x080fe20000410000 */
[----:B------:R-:W-:Y:S01]  /*d980*/  FMUL.FTZ R80, R80, R99 ;  /* 0x0000006350507220 */ /* 0x000fe20000410000 */
[----:B------:R-:W-:Y:S01]  /*d990*/  LOP3.LUT R8, R4, R5, RZ, 0xc0, !PT ;  /* 0x0000000504087212 */ /* 0x000fe200078ec0ff */
[----:B------:R-:W-:Y:S01]  /*d9a0*/  FMUL.FTZ R81, R81, R99 ;  /* 0x0000006351517220 */ /* 0x000fe20000410000 */
[----:B------:R-:W-:Y:S01]  /*d9b0*/  HSET2.LE.AND R4, R7, R223, PT ;  /* 0x000000df07047233 */ /* 0x000fe20003803000 */
[----:B------:R-:W-:Y:S01]  /*d9c0*/  FFMA.FTZ R7, R142, UR19, -R12 ;  /* 0x000000138e077c23 */ /* 0x000fe2000801080c */
[----:B------:R-:W-:Y:S01]  /*d9d0*/  F2FP.F16.F32.PACK_AB R5, R245, R246 ;  /* 0x000000f6f505723e */ /* 0x000fe200000000ff */
[-C--:B-1----:R-:W-:Y:S01]  /*d9e0*/  FMUL.FTZ R110, R110, R98.reuse ;  /* 0x000000626e6e7220 */ /* 0x082fe20000410000 */
[-C--:B------:R-:W-:Y:S01]  /*d9f0*/  FMUL.FTZ R111, R111, R98.reuse ;  /* 0x000000626f6f7220 */ /* 0x080fe20000410000 */
[----:B------:R-:W-:Y:S01]  /*da00*/  FMUL.FTZ R114, R114, R98 ;  /* 0x0000006272727220 */ /* 0x000fe20000410000 */
[----:B------:R-:W-:Y:S01]  /*da10*/  LOP3.LUT R9, R4, R5, RZ, 0xc0, !PT ;  /* 0x0000000504097212 */ /* 0x000fe200078ec0ff */
[----:B------:R-:W-:-:S02]  /*da20*/  VIADD R4, R20, 0x1 ;  /* 0x0000000114047836 */ /* 0x000fc40000000000 */
[-C--:B------:R-:W-:Y:S01]  /*da30*/  FMUL.FTZ R115, R115, R98.reuse ;  /* 0x0000006273737220 */ /* 0x080fe20000410000 */
[-C--:B------:R-:W-:Y:S01]  /*da40*/  FMUL.FTZ R122, R122, R98.reuse ;  /* 0x000000627a7a7220 */ /* 0x080fe20000410000 */
[-C--:B------:R-:W-:Y:S01]  /*da50*/  FMUL.FTZ R123, R123, R98.reuse ;  /* 0x000000627b7b7220 */ /* 0x080fe20000410000 */
[-C--:B------:R-:W-:Y:S01]  /*da60*/  FMUL.FTZ R70, R70, R98.reuse ;  /* 0x0000006246467220 */ /* 0x080fe20000410000 */
[----:B------:R-:W-:Y:S01]  /*da70*/  LOP3.LUT R5, R247, UR23, R4, 0x96, !PT ;  /* 0x00000017f7057c12 */ /* 0x000fe2000f8e9604 */
[----:B------:R-:W-:Y:S01]  /*da80*/  FFMA.FTZ R4, R173, UR19, -R12 ;  /* 0x00000013ad047c23 */ /* 0x000fe2000801080c */
[----:B------:R-:W-:Y:S02]  /*da90*/  IMAD.MOV.U32 R247, RZ, RZ, R237 ;  /* 0x000000fffff77224 */ /* 0x000fe400078e00ed */
[-C--:B------:R-:W-:Y:S01]  /*daa0*/  FMUL.FTZ R71, R71, R98.reuse ;  /* 0x0000006247477220 */ /* 0x080fe20000410000 */
[----:B------:R1:W-:Y:S01]  /*dab0*/  MUFU.EX2 R237, R7 ;  /* 0x0000000700ed7308 */ /* 0x0003e20000000800 */
[----:B------:R-:W-:Y:S01]  /*dac0*/  IMAD.WIDE.U32 R14, R5, -0x326172a9, RZ ;  /* 0xcd9e8d57050e7825 */ /* 0x000fe200078e00ff */
[C---:B------:R-:W-:Y:S03]  /*dad0*/  HMMA.16816.F32 R76, R8.reuse, R36, R108 ;  /* 0x00000024084c723c */ /* 0x040fe6000000186c */
[-C--:B------:R-:W-:Y:S01]  /*dae0*/  FMUL.FTZ R74, R74, R98.reuse ;  /* 0x000000624a4a7220 */ /* 0x080fe20000410000 */
[-C--:B------:R-:W-:Y:S01]  /*daf0*/  FMUL.FTZ R75, R75, R98.reuse ;  /* 0x000000624b4b7220 */ /* 0x080fe20000410000 */
[-C--:B------:R-:W-:Y:S01]  /*db00*/  FMUL.FTZ R82, R82, R98.reuse ;  /* 0x0000006252527220 */ /* 0x080fe20000410000 */
[----:B------:R-:W-:Y:S01]  /*db10*/  LOP3.LUT R5, R15, UR16, R22, 0x96, !PT ;  /* 0x000000100f057c12 */ /* 0x000fe2000f8e9616 */
[----:B------:R-:W-:Y:S01]  /*db20*/  FMUL.FTZ R83, R83, R98 ;  /* 0x0000006253537220 */ /* 0x000fe20000410000 */
[----:B------:R2:W-:Y:S01]  /*db30*/  MUFU.EX2 R238, R4 ;  /* 0x0000000400ee7308 */ /* 0x0005e20000000800 */
[----:B------:R-:W-:Y:S01]  /*db40*/  LOP3.LUT R6, R15, UR16, R17, 0x96, !PT ;  /* 0x000000100f067c12 */ /* 0x000fe2000f8e9611 */
[----:B------:R-:W-:Y:S01]  /*db50*/  FFMA.FTZ R17, R146, UR19, -R16 ;  /* 0x0000001392117c23 */ /* 0x000fe20008010810 */
[--C-:B------:R-:W-:Y:S01]  /*db60*/  LOP3.LUT R15, R41, UR14, R14.reuse, 0x96, !PT ;  /* 0x0000000e290f7c12 */ /* 0x100fe2000f8e960e */
[----:B------:R-:W-:Y:S01]  /*db70*/  IMAD.WIDE.U32 R20, R5, -0x2daee0ad, RZ ;  /* 0xd2511f5305147825 */ /* 0x000fe200078e00ff */
[----:B------:R-:W-:Y:S01]  /*db80*/  LOP3.LUT R14, R31, UR14, R14, 0x96, !PT ;  /* 0x0000000e1f0e7c12 */ /* 0x000fe2000f8e960e */
[----:B------:R-:W-:Y:S01]  /*db90*/  HMMA.16816.F32 R124, R8, R38, R112 ;  /* 0x00000026087c723c */ /* 0x000fe20000001870 */
[----:B------:R-:W-:Y:S01]  /*dba0*/  LDSM.16.MT88.4 R36, [R179+0x6800] ;  /* 0x00680000b324783b */ /* 0x000fe20000004200 */
[----:B------:R-:W-:Y:S01]  /*dbb0*/  IMAD.WIDE.U32 R22, R6, -0x2daee0ad, RZ ;  /* 0xd2511f5306167825 */ /* 0x000fe200078e00ff */
[----:B------:R-:W-:-:S03]  /*dbc0*/  LOP3.LUT R5, R21, UR13, R32, 0x96, !PT ;  /* 0x0000000d15057c12 */ /* 0x000fc6000f8e9620 */
[----:B-1----:R-:W-:Y:S01]  /*dbd0*/  FFMA.FTZ R7, R102, UR19, -R13 ;  /* 0x0000001366077c23 */ /* 0x002fe2000801080d */
[----:B------:R-:W-:Y:S01]  /*dbe0*/  LOP3.LUT R6, R25, UR8, R26, 0x96, !PT ;  /* 0x0000000819067c12 */ /* 0x000fe2000f8e961a */
[----:B------:R-:W-:Y:S01]  /*dbf0*/  IMAD.WIDE.U32 R32, R14, -0x2daee0ad, RZ ;  /* 0xd2511f530e207825 */ /* 0x000fe200078e00ff */
[----:B------:R-:W-:Y:S01]  /*dc00*/  LOP3.LUT R41, R23, UR13, R18, 0x96, !PT ;  /* 0x0000000d17297c12 */ /* 0x000fe2000f8e9612 */
[----:B------:R-:W-:Y:S01]  /*dc10*/  MUFU.EX2 R228, R7 ;  /* 0x0000000700e47308 */ /* 0x000fe20000000800 */
[----:B------:R-:W-:Y:S01]  /*dc20*/  LOP3.LUT R14, R53, UR8, R54, 0x96, !PT ;  /* 0x00000008350e7c12 */ /* 0x000fe2000f8e9636 */
[----:B------:R-:W-:-:S04]  /*dc30*/  IMAD.WIDE.U32 R18, R5, -0x326172a9, RZ ;  /* 0xcd9e8d5705127825 */ /* 0x000fc800078e00ff */
[----:B--2---:R-:W-:Y:S01]  /*dc40*/  FFMA.FTZ R4, R143, UR19, -R12 ;  /* 0x000000138f047c23 */ /* 0x004fe2000801080c */
[----:B------:R-:W-:Y:S01]  /*dc50*/  LOP3.LUT R5, R33, UR11, R20, 0x96, !PT ;  /* 0x0000000b21057c12 */ /* 0x000fe2000f8e9614 */
[----:B------:R-:W-:Y:S01]  /*dc60*/  LDSM.16.MT88.4 R24, [R180+0x6800] ;  /* 0x00680000b418783b */ /* 0x000fe20000004200 */
[----:B------:R-:W-:Y:S01]  /*dc70*/  IMAD.WIDE.U32 R34, R15, -0x2daee0ad, RZ ;  /* 0xd2511f530f227825 */ /* 0x000fe200078e00ff */
[----:B------:R-:W-:Y:S01]  /*dc80*/  LOP3.LUT R33, R19, UR12, R30, 0x96, !PT ;  /* 0x0000000c13217c12 */ /* 0x000fe2000f8e961e */
[----:B------:R1:W-:Y:S01]  /*dc90*/  MUFU.EX2 R239, R4 ;  /* 0x0000000400ef7308 */ /* 0x0003e20000000800 */
[----:B------:R-:W-:Y:S01]  /*dca0*/  HMMA.16816.F32 R64, R8, R44, R120 ;  /* 0x0000002c0840723c */ /* 0x000fe20000001878 */
[----:B------:R-:W-:Y:S01]  /*dcb0*/  IMAD.WIDE.U32 R84, R5, -0x326172a9, RZ ;  /* 0xcd9e8d5705547825 */ /* 0x000fe200078e00ff */
[----:B------:R-:W-:-:S03]  /*dcc0*/  LOP3.LUT R35, R35, UR11, R22, 0x96, !PT ;  /* 0x0000000b23237c12 */ /* 0x000fc6000f8e9616 */
[-C--:B------:R-:W-:Y:S01]  /*dcd0*/  FMUL.FTZ R136, R136, R99.reuse ;  /* 0x0000006388887220 */ /* 0x080fe20000410000 */
[-C--:B------:R-:W-:Y:S01]  /*dce0*/  FMUL.FTZ R137, R137, R99.reuse ;  /* 0x0000006389897220 */ /* 0x080fe20000410000 */
[-C--:B------:R-:W-:Y:S01]  /*dcf0*/  FMUL.FTZ R138, R138, R98.reuse ;  /* 0x000000628a8a7220 */ /* 0x080fe20000410000 */
[----:B------:R-:W-:Y:S01]  /*dd00*/  LOP3.LUT R23, R85, UR10, R18, 0x96, !PT ;  /* 0x0000000a55177c12 */ /* 0x000fe2000f8e9612 */
[----:B------:R-:W-:Y:S01]  /*dd10*/  MUFU.EX2 R227, R17 ;  /* 0x0000001100e37308 */ /* 0x000fe20000000800 */
[C---:B------:R-:W-:Y:S01]  /*dd20*/  HMMA.16816.F32 R116, R8.reuse, R46, R68 ;  /* 0x0000002e0874723c */ /* 0x040fe20000001844 */
[----:B------:R-:W-:Y:S01]  /*dd30*/  LDSM.16.MT88.4 R44, [R178+0x6800] ;  /* 0x00680000b22c783b */ /* 0x000fe20000004200 */
[-C--:B------:R-:W-:Y:S01]  /*dd40*/  FMUL.FTZ R139, R139, R98.reuse ;  /* 0x000000628b8b7220 */ /* 0x080fe20000410000 */
[-C--:B------:R-:W-:Y:S01]  /*dd50*/  FMUL.FTZ R92, R92, R99.reuse ;  /* 0x000000635c5c7220 */ /* 0x080fe20000410000 */
[----:B------:R-:W-:Y:S01]  /*dd60*/  FMUL.FTZ R93, R93, R99 ;  /* 0x000000635d5d7220 */ /* 0x000fe20000410000 */
[-C--:B------:R-:W-:Y:S01]  /*dd70*/  FMUL.FTZ R94, R94, R98.reuse ;  /* 0x000000625e5e7220 */ /* 0x080fe20000410000 */
[----:B------:R-:W-:Y:S01]  /*dd80*/  FMUL.FTZ R95, R95, R98 ;  /* 0x000000625f5f7220 */ /* 0x000fe20000410000 */
[----:B------:R-:W-:Y:S01]  /*dd90*/  HMMA.16816.F32 R120, R8, R48, R72 ;  /* 0x000000300878723c */ /* 0x000fe20000001848 */
[----:B-1----:R-:W-:-:S04]  /*dda0*/  FFMA.FTZ R4, R103, UR19, -R12 ;  /* 0x0000001367047c23 */ /* 0x002fc8000801080c */
[----:B------:R1:W-:Y:S01]  /*ddb0*/  MUFU.EX2 R236, R4 ;  /* 0x0000000400ec7308 */ /* 0x0003e20000000800 */
[----:B------:R-:W-:Y:S01]  /*ddc0*/  HMMA.16816.F32 R52, R8, R50, R80 ;  /* 0x000000320834723c */ /* 0x000fe20000001850 */
[----:B------:R-:W-:-:S05]  /*ddd0*/  IMAD.WIDE.U32 R48, R23, -0x2daee0ad, RZ ;  /* 0xd2511f5317307825 */ /* 0x000fca00078e00ff */
[C---:B------:R-:W-:Y:S06]  /*dde0*/  HMMA.16816.F32 R136, R8.reuse, R56, R136 ;  /* 0x000000380888723c */ /* 0x040fec0000001888 */
[----:B------:R-:W-:Y:S01]  /*ddf0*/  HMMA.16816.F32 R72, R8, R58, R92 ;  /* 0x0000003a0848723c */ /* 0x000fe2000000185c */
[----:B-1----:R-:W-:-:S06]  /*de00*/  FFMA.FTZ R4, R62, UR19, -R13 ;  /* 0x000000133e047c23 */ /* 0x002fcc000801080d */
[----:B------:R-:W-:Y:S01]  /*de10*/  FFMA.FTZ R10, R194, UR19, -R0 ;  /* 0x00000013c20a7c23 */ /* 0x000fe20008010800 */
[----:B------:R1:W-:Y:S01]  /*de20*/  MUFU.EX2 R231, R4 ;  /* 0x0000000400e77308 */ /* 0x0003e20000000800 */
[----:B------:R-:W-:Y:S02]  /*de30*/  IMAD.MOV.U32 R194, RZ, RZ, R89 ;  /* 0x000000ffffc27224 */ /* 0x000fe400078e0059 */
[----:B-1----:R-:W-:-:S05]  /*de40*/  FFMA.FTZ R4, R63, UR19, -R13 ;  /* 0x000000133f047c23 */ /* 0x002fca000801080d */
[----:B------:R1:W2:Y:S02]  /*de50*/  MUFU.EX2 R230, R4 ;  /* 0x0000000400e67308 */ /* 0x0002a40000000800 */
[----:B-1----:R-:W-:-:S06]  /*de60*/  FFMA.FTZ R4, R101, UR19, -R13 ;  /* 0x0000001365047c23 */ /* 0x002fcc000801080d */
[----:B------:R1:W3:Y:S02]  /*de70*/  MUFU.EX2 R229, R4 ;  /* 0x0000000400e57308 */ /* 0x0002e40000000800 */
[----:B-1----:R-:W-:-:S04]  /*de80*/  IMAD.WIDE.U32 R4, R14, -0x2daee0ad, RZ ;  /* 0xd2511f530e047825 */ /* 0x002fc800078e00ff */
[----:B------:R-:W-:Y:S01]  /*de90*/  IMAD.WIDE.U32 R14, R6, -0x2daee0ad, RZ ;  /* 0xd2511f53060e7825 */ /* 0x000fe200078e00ff */
[----:B------:R-:W-:Y:S02]  /*dea0*/  SHF.R.U32.HI R7, RZ, 0x10, R4 ;  /* 0x00000010ff077819 */ /* 0x000fe40000011604 */
[C---:B------:R-:W-:Y:S02]  /*deb0*/  LOP3.LUT R6, R4.reuse, 0xffff, RZ, 0xc0, !PT ;  /* 0x0000ffff04067812 */ /* 0x040fe400078ec0ff */
[----:B------:R-:W-:Y:S02]  /*dec0*/  LOP3.LUT R17, R15, UR18, R28, 0x96, !PT ;  /* 0x000000120f117c12 */ /* 0x000fe4000f8e961c */
[----:B------:R-:W-:Y:S01]  /*ded0*/  LOP3.LUT R18, R4, 0xff, RZ, 0xc0, !PT ;  /* 0x000000ff04127812 */ /* 0x000fe200078ec0ff */
[----:B------:R-:W1:Y:S01]  /*dee0*/  LDSM.16.MT88.4 R28, [R177+0x6800] ;  /* 0x00680000b11c783b */ /* 0x000e620000004200 */
[----:B------:R-:W-:Y:S01]  /*def0*/  SHF.R.U32.HI R19, RZ, 0x18, R4 ;  /* 0x00000018ff137819 */ /* 0x000fe20000011604 */
[----:B------:R-:W-:Y:S01]  /*df00*/  FFMA.FTZ R4, R147, UR19, -R16 ;  /* 0x0000001393047c23 */ /* 0x000fe20008010810 */
[----:B------:R-:W-:-:S02]  /*df10*/  LOP3.LUT R7, R7, 0xff, RZ, 0xc0, !PT ;  /* 0x000000ff07077812 */ /* 0x000fc400078ec0ff */
[----:B------:R-:W-:Y:S01]  /*df20*/  SHF.R.U32.HI R6, RZ, 0x8, R6 ;  /* 0x00000008ff067819 */ /* 0x000fe20000011606 */
[----:B------:R4:W-:Y:S01]  /*df30*/  MUFU.EX2 R226, R4 ;  /* 0x0000000400e27308 */ /* 0x0009e20000000800 */
[----:B------:R-:W-:Y:S01]  /*df40*/  PRMT R22, R7, 0x5410, R19 ;  /* 0x0000541007167816 */ /* 0x000fe20000000013 */
[----:B------:R-:W-:Y:S01]  /*df50*/  FFMA.FTZ R7, R145, UR19, -R16 ;  /* 0x0000001391077c23 */ /* 0x000fe20008010810 */
[----:B------:R-:W-:Y:S02]  /*df60*/  PRMT R21, R18, 0x5410, R6 ;  /* 0x0000541012157816 */ /* 0x000fe40000000006 */
[C---:B------:R-:W-:Y:S02]  /*df70*/  LOP3.LUT R8, R14.reuse, 0xffff, RZ, 0xc0, !PT ;  /* 0x0000ffff0e087812 */ /* 0x040fe400078ec0ff */
[----:B------:R-:W-:Y:S01]  /*df80*/  SHF.R.U32.HI R9, RZ, 0x10, R14 ;  /* 0x00000010ff097819 */ /* 0x000fe2000001160e */
[----:B------:R5:W-:Y:S01]  /*df90*/  MUFU.EX2 R224, R7 ;  /* 0x0000000700e07308 */ /* 0x000be20000000800 */
[----:B------:R-:W-:-:S02]  /*dfa0*/  LOP3.LUT R11, R14, 0xff, RZ, 0xc0, !PT ;  /* 0x000000ff0e0b7812 */ /* 0x000fc400078ec0ff */
[----:B------:R-:W-:Y:S02]  /*dfb0*/  SHF.R.U32.HI R8, RZ, 0x8, R8 ;  /* 0x00000008ff087819 */ /* 0x000fe40000011608 */
[----:B------:R-:W-:Y:S02]  /*dfc0*/  SHF.R.U32.HI R15, RZ, 0x18, R14 ;  /* 0x00000018ff0f7819 */ /* 0x000fe4000001160e */
[----:B------:R-:W-:Y:S02]  /*dfd0*/  LOP3.LUT R9, R9, 0xff, RZ, 0xc0, !PT ;  /* 0x000000ff09097812 */ /* 0x000fe400078ec0ff */
[----:B----4-:R-:W-:Y:S01]  /*dfe0*/  LOP3.LUT R4, R5, UR18, R60, 0x96, !PT ;  /* 0x0000001205047c12 */ /* 0x010fe2000f8e963c */
[----:B------:R-:W-:Y:S01]  /*dff0*/  FFMA.FTZ R5, R144, UR19, -R16 ;  /* 0x0000001390057c23 */ /* 0x000fe20008010810 */
[----:B------:R-:W-:Y:S02]  /*e000*/  LOP3.LUT R14, R17, 0xff, RZ, 0xc0, !PT ;  /* 0x000000ff110e7812 */ /* 0x000fe400078ec0ff */
[----:B------:R-:W-:Y:S01]  /*e010*/  SHF.R.U32.HI R6, RZ, 0x10, R4 ;  /* 0x00000010ff067819 */ /* 0x000fe20000011604 */
[----:B------:R4:W1:Y:S01]  /*e020*/  MUFU.EX2 R225, R5 ;  /* 0x0000000500e17308 */ /* 0x0008620000000800 */
[----:B------:R-:W-:-:S02]  /*e030*/  LOP3.LUT R18, R4, 0xff, RZ, 0xc0, !PT ;  /* 0x000000ff04127812 */ /* 0x000fc400078ec0ff */
[----:B------:R-:W-:Y:S02]  /*e040*/  LOP3.LUT R19, R6, 0xff, RZ, 0xc0, !PT ;  /* 0x000000ff06137812 */ /* 0x000fe400078ec0ff */
[----:B------:R-:W-:Y:S02]  /*e050*/  SHF.R.U32.HI R20, RZ, 0x18, R4 ;  /* 0x00000018ff147819 */ /* 0x000fe40000011604 */
[--C-:B------:R-:W-:Y:S01]  /*e060*/  HSET2.LE.AND R6, R21, R223.reuse, PT ;  /* 0x000000df15067233 */ /* 0x100fe20003803000 */
[----:B------:R-:W-:Y:S01]  /*e070*/  FFMA.FTZ R21, R175, UR19, -R12 ;  /* 0x00000013af157c23 */ /* 0x000fe2000801080c */
[----:B------:R-:W-:Y:S02]  /*e080*/  PRMT R19, R19, 0x5410, R20 ;  /* 0x0000541013137816 */ /* 0x000fe40000000014 */
[--C-:B-----5:R-:W-:Y:S01]  /*e090*/  HSET2.LE.AND R7, R22, R223.reuse, PT ;  /* 0x000000df16077233 */ /* 0x120fe20003803000 */
[----:B------:R-:W-:Y:S02]  /*e0a0*/  MUFU.EX2 R175, R21 ;  /* 0x0000001500af7308 */ /* 0x000fe40000000800 */
[----:B------:R-:W-:-:S02]  /*e0b0*/  HSET2.LE.AND R20, R19, R223, PT ;  /* 0x000000df13147233 */ /* 0x000fc40003803000 */
[----:B--2---:R-:W-:Y:S02]  /*e0c0*/  F2FP.F16.F32.PACK_AB R19, R230, R231 ;  /* 0x000000e7e613723e */ /* 0x004fe400000000ff */
[----:B----4-:R-:W-:Y:S02]  /*e0d0*/  LOP3.LUT R5, R4, 0xffff, RZ, 0xc0, !PT ;  /* 0x0000ffff04057812 */ /* 0x010fe400078ec0ff */
[----:B---3--:R-:W-:Y:S02]  /*e0e0*/  F2FP.F16.F32.PACK_AB R4, R228, R229 ;  /* 0x000000e5e404723e */ /* 0x008fe400000000ff */
[----:B------:R-:W-:Y:S02]  /*e0f0*/  SHF.R.U32.HI R5, RZ, 0x8, R5 ;  /* 0x00000008ff057819 */ /* 0x000fe40000011605 */
[----:B------:R-:W-:Y:S01]  /*e100*/  LOP3.LUT R6, R6, R4, RZ, 0xc0, !PT ;  /* 0x0000000406067212 */ /* 0x000fe200078ec0ff */
[--C-:B------:R-:W-:Y:S01]  /*e110*/  FFMA.FTZ R4, R192, UR19, -R12.reuse ;  /* 0x00000013c0047c23 */ /* 0x100fe2000801080c */
[----:B------:R-:W-:Y:S01]  /*e120*/  PRMT R18, R18, 0x5410, R5 ;  /* 0x0000541012127816 */ /* 0x000fe20000000005 */
[----:B------:R-:W-:Y:S01]  /*e130*/  FFMA.FTZ R5, R174, UR19, -R12 ;  /* 0x00000013ae057c23 */ /* 0x000fe2000801080c */
[----:B------:R-:W-:Y:S01]  /*e140*/  IMAD.MOV.U32 R192, RZ, RZ, R100 ;  /* 0x000000ffffc07224 */ /* 0x000fe200078e0064 */
[----:B------:R1:W-:Y:S02]  /*e150*/  MUFU.EX2 R173, R4 ;  /* 0x0000000400ad7308 */ /* 0x0003e40000000800 */
[----:B------:R-:W-:-:S06]  /*e160*/  HSET2.LE.AND R18, R18, R223, PT ;  /* 0x000000df12127233 */ /* 0x000fcc0003803000 */
[----:B------:R2:W-:Y:S01]  /*e170*/  MUFU.EX2 R174, R5 ;  /* 0x0000000500ae7308 */ /* 0x0005e20000000800 */
[----:B-1----:R-:W-:-:S04]  /*e180*/  F2FP.F16.F32.PACK_AB R4, R224, R225 ;  /* 0x000000e1e004723e */ /* 0x002fc800000000ff */
[----:B------:R-:W-:Y:S02]  /*e190*/  LOP3.LUT R7, R7, R4, RZ, 0xc0, !PT ;  /* 0x0000000407077212 */ /* 0x000fe400078ec0ff */
[----:B------:R-:W-:Y:S01]  /*e1a0*/  LOP3.LUT R4, R18, R19, RZ, 0xc0, !PT ;  /* 0x0000001312047212 */ /* 0x000fe200078ec0ff */
[----:B------:R-:W-:Y:S01]  /*e1b0*/  FFMA.FTZ R18, R193, UR19, -R0 ;  /* 0x00000013c1127c23 */ /* 0x000fe20008010800 */
[----:B--2---:R-:W-:Y:S01]  /*e1c0*/  F2FP.F16.F32.PACK_AB R5, R226, R227 ;  /* 0x000000e3e205723e */ /* 0x004fe200000000ff */
[----:B------:R-:W-:Y:S01]  /*e1d0*/  IMAD.MOV.U32 R193, RZ, RZ, R88 ;  /* 0x000000ffffc17224 */ /* 0x000fe200078e0058 */
[----:B------:R-:W-:Y:S01]  /*e1e0*/  PRMT R19, R11, 0x5410, R8 ;  /* 0x000054100b137816 */ /* 0x000fe20000000008 */
[----:B------:R1:W-:Y:S01]  /*e1f0*/  MUFU.EX2 R172, R18 ;  /* 0x0000001200ac7308 */ /* 0x0003e20000000800 */
[----:B------:R-:W-:Y:S01]  /*e200*/  LOP3.LUT R5, R20, R5, RZ, 0xc0, !PT ;  /* 0x0000000514057212 */ /* 0x000fe200078ec0ff */
[----:B------:R-:W-:Y:S01]  /*e210*/  FFMA.FTZ R11, R205, UR19, -R0 ;  /* 0x00000013cd0b7c23 */ /* 0x000fe20008010800 */
[----:B------:R-:W-:Y:S01]  /*e220*/  LOP3.LUT R8, R17, 0xffff, RZ, 0xc0, !PT ;  /* 0x0000ffff11087812 */ /* 0x000fe200078ec0ff */
[----:B------:R-:W-:-:S04]  /*e230*/  IMAD.MOV.U32 R205, RZ, RZ, R86 ;  /* 0x000000ffffcd7224 */ /* 0x000fc800078e0056 */
[C---:B------:R-:W-:Y:S01]  /*e240*/  HMMA.16816.F32 R112, R4.reuse, R28, R164 ;  /* 0x0000001c0470723c */ /* 0x040fe200000018a4 */
[----:B------:R2:W3:Y:S05]  /*e250*/  MUFU.EX2 R165, R10 ;  /* 0x0000000a00a57308 */ /* 0x0004ea0000000800 */
[C---:B------:R-:W-:Y:S01]  /*e260*/  HMMA.16816.F32 R100, R4.reuse, R24, R160 ;  /* 0x000000180464723c */ /* 0x040fe200000018a0 */
[----:B------:R-:W-:Y:S01]  /*e270*/  IMAD.MOV.U32 R167, RZ, RZ, R90 ;  /* 0x000000ffffa77224 */ /* 0x000fe200078e005a */
[----:B-1----:R-:W-:Y:S01]  /*e280*/  PRMT R18, R9, 0x5410, R15 ;  /* 0x0000541009127816 */ /* 0x002fe2000000000f */
[----:B------:R-:W-:Y:S01]  /*e290*/  FFMA.FTZ R9, R206, UR19, -R0 ;  /* 0x00000013ce097c23 */ /* 0x000fe20008010800 */
[----:B------:R1:W-:Y:S01]  /*e2a0*/  MUFU.EX2 R164, R11 ;  /* 0x0000000b00a47308 */ /* 0x0003e20000000800 */
[----:B------:R-:W-:Y:S01]  /*e2b0*/  IMAD.MOV.U32 R166, RZ, RZ, R91 ;  /* 0x000000ffffa67224 */ /* 0x000fe200078e005b */
[----:B------:R-:W-:Y:S01]  /*e2c0*/  HMMA.16816.F32 R92, R4, R26, R156 ;  /* 0x0000001a045c723c */ /* 0x000fe2000000189c */
[----:B------:R-:W-:-:S02]  /*e2d0*/  IMAD.MOV.U32 R162, RZ, RZ, R43 ;  /* 0x000000ffffa27224 */ /* 0x000fc400078e002b */
[----:B------:R-:W-:Y:S01]  /*e2e0*/  IMAD.MOV.U32 R206, RZ, RZ, R42 ;  /* 0x000000ffffce7224 */ /* 0x000fe200078e002a */
[----:B--2---:R-:W-:Y:S02]  /*e2f0*/  SHF.R.U32.HI R10, RZ, 0x8, R8 ;  /* 0x00000008ff0a7819 */ /* 0x004fe40000011608 */
[----:B------:R3:W2:Y:S01]  /*e300*/  MUFU.EX2 R160, R9 ;  /* 0x0000000900a07308 */ /* 0x0006a20000000800 */
[--C-:B------:R-:W-:Y:S01]  /*e310*/  SHF.R.U32.HI R8, RZ, 0x10, R17.reuse ;  /* 0x00000010ff087819 */ /* 0x100fe20000011611 */
[C---:B------:R-:W-:Y:S01]  /*e320*/  HMMA.16816.F32 R104, R4.reuse, R30, R104 ;  /* 0x0000001e0468723c */ /* 0x040fe20000001868 */
[----:B------:R-:W-:Y:S01]  /*e330*/  SHF.R.U32.HI R17, RZ, 0x18, R17 ;  /* 0x00000018ff117819 */ /* 0x000fe20000011611 */
[----:B------:R-:W-:Y:S01]  /*e340*/  IMAD.WIDE.U32 R42, R35, -0x326172a9, RZ ;  /* 0xcd9e8d57232a7825 */ /* 0x000fe200078e00ff */
[----:B------:R-:W-:Y:S02]  /*e350*/  LOP3.LUT R15, R8, 0xff, RZ, 0xc0, !PT ;  /* 0x000000ff080f7812 */ /* 0x000fe400078ec0ff */
[----:B------:R-:W-:Y:S01]  /*e360*/  PRMT R20, R14, 0x5410, R10 ;  /* 0x000054100e147816 */ /* 0x000fe2000000000a */
[----:B------:R-:W-:Y:S01]  /*e370*/  FFMA.FTZ R14, R204, UR19, -R12 ;  /* 0x00000013cc0e7c23 */ /* 0x000fe2000801080c */
[--C-:B------:R-:W-:Y:S01]  /*e380*/  HSET2.LE.AND R10, R19, R223.reuse, PT ;  /* 0x000000df130a7233 */ /* 0x100fe20003803000 */
[C---:B------:R-:W-:Y:S01]  /*e390*/  HMMA.16816.F32 R108, R4.reuse, R44, R152 ;  /* 0x0000002c046c723c */ /* 0x040fe20000001898 */
[--C-:B-1----:R-:W-:Y:S01]  /*e3a0*/  HSET2.LE.AND R11, R18, R223.reuse, PT ;  /* 0x000000df120b7233 */ /* 0x102fe20003803000 */
[----:B------:R-:W-:Y:S01]  /*e3b0*/  IMAD.WIDE.U32 R18, R41, -0x326172a9, RZ ;  /* 0xcd9e8d5729127825 */ /* 0x000fe200078e00ff */
[----:B------:R-:W-:Y:S01]  /*e3c0*/  F2FP.F16.F32.PACK_AB R8, R237, R236 ;  /* 0x000000eced08723e */ /* 0x000fe200000000ff */
[----:B------:R1:W-:Y:S01]  /*e3d0*/  MUFU.EX2 R161, R14 ;  /* 0x0000000e00a17308 */ /* 0x0003e20000000800 */
[----:B------:R-:W-:Y:S01]  /*e3e0*/  PRMT R17, R15, 0x5410, R17 ;  /* 0x000054100f117816 */ /* 0x000fe20000000011 */
[----:B------:R-:W-:Y:S01]  /*e3f0*/  FFMA.FTZ R15, R168, UR19, -R13 ;  /* 0x00000013a80f7c23 */ /* 0x000fe2000801080d */
[----:B---3--:R-:W-:Y:S01]  /*e400*/  F2FP.F16.F32.PACK_AB R9, R165, R172 ;  /* 0x000000aca509723e */ /* 0x008fe200000000ff */
[C---:B------:R-:W-:Y:S01]  /*e410*/  HMMA.16816.F32 R88, R4.reuse, R46, R148 ;  /* 0x0000002e0458723c */ /* 0x040fe20000001894 */
[----:B------:R-:W-:Y:S01]  /*e420*/  LOP3.LUT R10, R10, R8, RZ, 0xc0, !PT ;  /* 0x000000080a0a7212 */ /* 0x000fe200078ec0ff */
[----:B------:R-:W-:Y:S01]  /*e430*/  IMAD.MOV.U32 R163, RZ, RZ, R87 ;  /* 0x000000ffffa37224 */ /* 0x000fe200078e0057 */
[----:B------:R-:W-:Y:S01]  /*e440*/  LOP3.LUT R11, R11, R9, RZ, 0xc0, !PT ;  /* 0x000000090b0b7212 */ /* 0x000fe200078ec0ff */
[----:B------:R2:W-:Y:S01]  /*e450*/  MUFU.EX2 R159, R15 ;  /* 0x0000000f009f7308 */ /* 0x0005e20000000800 */
[----:B------:R-:W-:Y:S01]  /*e460*/  HSET2.LE.AND R8, R20, R223, PT ;  /* 0x000000df14087233 */ /* 0x000fe20003803000 */
[----:B------:R-:W-:Y:S01]  /*e470*/  HMMA.16816.F32 R144, R4, R36, R132 ;  /* 0x000000240490723c */ /* 0x000fe20000001884 */
[----:B------:R-:W-:-:S04]  /*e480*/  F2FP.F16.F32.PACK_AB R9, R239, R238 ;  /* 0x000000eeef09723e */ /* 0x000fc800000000ff */
[----:B------:R-:W-:Y:S01]  /*e490*/  LOP3.LUT R8, R8, R9, RZ, 0xc0, !PT ;  /* 0x0000000908087212 */ /* 0x000fe200078ec0ff */
[----:B------:R-:W-:Y:S01]  /*e4a0*/  HMMA.16816.F32 R80, R4, R38, R128 ;  /* 0x000000260450723c */ /* 0x000fe20000001880 */
[----:B-1----:R-:W-:Y:S01]  /*e4b0*/  HSET2.LE.AND R14, R17, R223, PT ;  /* 0x000000df110e7233 */ /* 0x002fe20003803000 */
[----:B------:R-:W-:-:S04]  /*e4c0*/  FFMA.FTZ R17, R170, UR19, -R13 ;  /* 0x00000013aa117c23 */ /* 0x000fc8000801080d */
[----:B------:R1:W-:Y:S01]  /*e4d0*/  MUFU.EX2 R158, R17 ;  /* 0x00000011009e7308 */ /* 0x0003e20000000800 */
[----:B------:R-:W-:Y:S01]  /*e4e0*/  LOP3.LUT R7, R19, UR12, R40, 0x96, !PT ;  /* 0x0000000c13077c12 */ /* 0x000fe2000f8e9628 */
[----:B------:R-:W-:Y:S01]  /*e4f0*/  FFMA.FTZ R6, R169, UR19, -R13 ;  /* 0x00000013a9067c23 */ /* 0x000fe2000801080d */
[----:B--2---:R-:W-:Y:S01]  /*e500*/  F2FP.F16.F32.PACK_AB R15, R160, R164 ;  /* 0x000000a4a00f723e */ /* 0x004fe200000000ff */
[----:B------:R-:W-:-:S03]  /*e510*/  IMAD.WIDE.U32 R4, R33, -0x2daee0ad, RZ ;  /* 0xd2511f5321047825 */ /* 0x000fc600078e00ff */
[----:B------:R-:W-:Y:S01]  /*e520*/  LOP3.LUT R9, R14, R15, RZ, 0xc0, !PT ;  /* 0x0000000f0e097212 */ /* 0x000fe200078ec0ff */
[----:B------:R2:W-:Y:S01]  /*e530*/  MUFU.EX2 R157, R6 ;  /* 0x00000006009d7308 */ /* 0x0005e20000000800 */
[----:B------:R-:W-:Y:S01]  /*e540*/  LOP3.LUT R15, R43, UR10, R18, 0x96, !PT ;  /* 0x0000000a2b0f7c12 */ /* 0x000fe2000f8e9612 */
[----:B------:R-:W-:Y:S01]  /*e550*/  FFMA.FTZ R14, R171, UR19, -R13 ;  /* 0x00000013ab0e7c23 */ /* 0x000fe2000801080d */
[----:B------:R-:W-:-:S03]  /*e560*/  LOP3.LUT R4, R49, UR5, R4, 0x96, !PT ;  /* 0x0000000531047c12 */ /* 0x000fc6000f8e9604 */
[----:B------:R-:W-:Y:S01]  /*e570*/  IMAD.WIDE.U32 R40, R15, -0x2daee0ad, RZ ;  /* 0xd2511f530f287825 */ /* 0x000fe200078e00ff */
[----:B------:R-:W-:Y:S01]  /*e580*/  HMMA.16816.F32 R76, R8, R28, R76 ;  /* 0x0000001c084c723c */ /* 0x000fe2000000184c */
[----:B------:R3:W4:Y:S01]  /*e590*/  MUFU.EX2 R156, R14 ;  /* 0x0000000e009c7308 */ /* 0x0007220000000800 */
[----:B-1----:R-:W-:Y:S01]  /*e5a0*/  LOP3.LUT R17, R5, UR9, R32, 0x96, !PT ;  /* 0x0000000905117c12 */ /* 0x002fe2000f8e9620 */
[----:B------:R-:W-:-:S03]  /*e5b0*/  IMAD.WIDE.U32 R4, R4, -0x326172a9, RZ ;  /* 0xcd9e8d5704047825 */ /* 0x000fc600078e00ff */
[C---:B------:R-:W-:Y:S01]  /*e5c0*/  HMMA.16816.F32 R68, R8.reuse, R30, R124 ;  /* 0x0000001e0844723c */ /* 0x040fe2000000187c */
[----:B------:R-:W-:Y:S01]  /*e5d0*/  IMAD.WIDE.U32 R50, R17, -0x326172a9, RZ ;  /* 0xcd9e8d5711327825 */ /* 0x000fe200078e00ff */
[--C-:B------:R-:W-:Y:S01]  /*e5e0*/  SHF.R.U32.HI R18, RZ, 0x10, R4.reuse ;  /* 0x00000010ff127819 */ /* 0x100fe20000011604 */
[----:B------:R-:W1:Y:S01]  /*e5f0*/  LDSM.16.MT88.4 R28, [R180+0x7000] ;  /* 0x00700000b41c783b */ /* 0x000e620000004200 */
[----:B------:R-:W-:Y:S01]  /*e600*/  SHF.R.U32.HI R20, RZ, 0x18, R4 ;  /* 0x00000018ff147819 */ /* 0x000fe20000011604 */
[----:B--2---:R-:W-:Y:S01]  /*e610*/  IMAD.WIDE.U32 R6, R7, -0x2daee0ad, RZ ;  /* 0xd2511f5307067825 */ /* 0x004fe200078e00ff */
[C---:B------:R-:W-:Y:S04]  /*e620*/  HMMA.16816.F32 R56, R8.reuse, R44, R120 ;  /* 0x0000002c0838723c */ /* 0x040fe80000001878 */
[----:B------:R-:W-:Y:S01]  /*e630*/  LOP3.LUT R21, R7, UR9, R34, 0x96, !PT ;  /* 0x0000000907157c12 */ /* 0x000fe2000f8e9622 */
[----:B------:R-:W-:Y:S01]  /*e640*/  FFMA.FTZ R7, R196, UR19, -R16 ;  /* 0x00000013c4077c23 */ /* 0x000fe20008010810 */
[----:B------:R-:W-:Y:S01]  /*e650*/  LOP3.LUT R22, R41, UR5, R6, 0x96, !PT ;  /* 0x0000000529167c12 */ /* 0x000fe2000f8e9606 */
[C---:B------:R-:W-:Y:S01]  /*e660*/  HMMA.16816.F32 R52, R8.reuse, R46, R52 ;  /* 0x0000002e0834723c */ /* 0x040fe20000001834 */
[C---:B------:R-:W-:Y:S01]  /*e670*/  LOP3.LUT R6, R4.reuse, 0xffff, RZ, 0xc0, !PT ;  /* 0x0000ffff04067812 */ /* 0x040fe200078ec0ff */
[----:B------:R2:W-:Y:S01]  /*e680*/  MUFU.EX2 R155, R7 ;  /* 0x00000007009b7308 */ /* 0x0005e20000000800 */
[----:B------:R-:W-:Y:S01]  /*e690*/  LOP3.LUT R5, R5, UR17, R50, 0x96, !PT ;  /* 0x0000001105057c12 */ /* 0x000fe2000f8e9632 */
[----:B------:R-:W5:Y:S01]  /*e6a0*/  LDSM.16.MT88.4 R32, [R177+0x7000] ;  /* 0x00700000b120783b */ /* 0x000f620000004200 */
[----:B---3--:R-:W-:Y:S01]  /*e6b0*/  LOP3.LUT R14, R4, 0xff, RZ, 0xc0, !PT ;  /* 0x000000ff040e7812 */ /* 0x008fe200078ec0ff */
[----:B------:R-:W-:Y:S01]  /*e6c0*/  HMMA.16816.F32 R64, R8, R24, R64 ;  /* 0x000000180840723c */ /* 0x000fe20000001840 */
[----:B------:R-:W-:-:S02]  /*e6d0*/  SHF.R.U32.HI R6, RZ, 0x8, R6 ;  /* 0x00000008ff067819 */ /* 0x000fc40000011606 */
[C---:B------:R-:W-:Y:S02]  /*e6e0*/  LOP3.LUT R4, R5.reuse, 0xffff, RZ, 0xc0, !PT ;  /* 0x0000ffff05047812 */ /* 0x040fe400078ec0ff */
[----:B------:R-:W-:Y:S01]  /*e6f0*/  LOP3.LUT R17, R5, 0xff, RZ, 0xc0, !PT ;  /* 0x000000ff05117812 */ /* 0x000fe200078ec0ff */
[C---:B------:R-:W-:Y:S01]  /*e700*/  HMMA.16816.F32 R60, R8.reuse, R26, R116 ;  /* 0x0000001a083c723c */ /* 0x040fe20000001874 */
[----:B------:R-:W-:Y:S01]  /*e710*/  SHF.R.U32.HI R15, RZ, 0x18, R5 ;  /* 0x00000018ff0f7819 */ /* 0x000fe20000011605 */
[----:B------:R-:W3:Y:S01]  /*e720*/  LDSM.16.MT88.4 R24, [R178+0x7000] ;  /* 0x00700000b218783b */ /* 0x000ee20000004200 */
[----:B------:R-:W-:Y:S01]  /*e730*/  PRMT R19, R14, 0x5410, R6 ;  /* 0x000054100e137816 */ /* 0x000fe20000000006 */
[--C-:B------:R-:W-:Y:S01]  /*e740*/  FFMA.FTZ R6, R198, UR19, -R16.reuse ;  /* 0x00000013c6067c23 */ /* 0x100fe20008010810 */
[----:B------:R-:W-:Y:S01]  /*e750*/  LOP3.LUT R14, R18, 0xff, RZ, 0xc0, !PT ;  /* 0x000000ff120e7812 */ /* 0x000fe200078ec0ff */
[C---:B------:R-:W-:Y:S01]  /*e760*/  HMMA.16816.F32 R44, R8.reuse, R36, R136 ;  /* 0x00000024082c723c */ /* 0x040fe20000001888 */
[----:B--2---:R-:W-:Y:S01]  /*e770*/  FFMA.FTZ R7, R195, UR19, -R16 ;  /* 0x00000013c3077c23 */ /* 0x004fe20008010810 */
[----:B------:R-:W-:Y:S01]  /*e780*/  MUFU.EX2 R153, R6 ;  /* 0x0000000600997308 */ /* 0x000fe20000000800 */
[----:B------:R-:W-:Y:S01]  /*e790*/  PRMT R18, R14, 0x5410, R20 ;  /* 0x000054100e127816 */ /* 0x000fe20000000014 */
[----:B------:R-:W-:Y:S01]  /*e7a0*/  IMAD.WIDE.U32 R20, R21, -0x326172a9, RZ ;  /* 0xcd9e8d5715147825 */ /* 0x000fe200078e00ff */
[----:B------:R-:W-:Y:S01]  /*e7b0*/  HSET2.LE.AND R14, R19, R223, PT ;  /* 0x000000df130e7233 */ /* 0x000fe20003803000 */
[----:B------:R-:W-:Y:S01]  /*e7c0*/  HMMA.16816.F32 R72, R8, R38, R72 ;  /* 0x000000260848723c */ /* 0x000fe20000001848 */
[----:B------:R-:W2:Y:S03]  /*e7d0*/  LDSM.16.MT88.4 R36, [R179+0x7000] ;  /* 0x00700000b324783b */ /* 0x000ea60000004200 */
[----:B------:R4:W-:Y:S03]  /*e7e0*/  MUFU.EX2 R154, R7 ;  /* 0x00000007009a7308 */ /* 0x0009e60000000800 */
[----:B------:R-:W-:-:S05]  /*e7f0*/  FFMA.FTZ R10, R217, UR19, -R0 ;  /* 0x00000013d90a7c23 */ /* 0x000fca0008010800 */
[----:B------:R1:W-:Y:S01]  /*e800*/  MUFU.EX2 R148, R10 ;  /* 0x0000000a00947308 */ /* 0x0003e20000000800 */
[----:B----4-:R-:W-:Y:S02]  /*e810*/  SHF.R.U32.HI R7, RZ, 0x10, R5 ;  /* 0x00000010ff077819 */ /* 0x010fe40000011605 */
[----:B------:R-:W-:Y:S02]  /*e820*/  SHF.R.U32.HI R5, RZ, 0x8, R4 ;  /* 0x00000008ff057819 */ /* 0x000fe40000011604 */
[----:B------:R-:W-:Y:S01]  /*e830*/  LOP3.LUT R4, R7, 0xff, RZ, 0xc0, !PT ;  /* 0x000000ff07047812 */ /* 0x000fe200078ec0ff */
[----:B------:R-:W-:Y:S01]  /*e840*/  FFMA.FTZ R7, R197, UR19, -R16 ;  /* 0x00000013c5077c23 */ /* 0x000fe20008010810 */
[----:B------:R-:W-:Y:S01]  /*e850*/  PRMT R5, R17, 0x5410, R5 ;  /* 0x0000541011057816 */ /* 0x000fe20000000005 */
[----:B------:R-:W-:Y:S01]  /*e860*/  FFMA.FTZ R17, R199, UR19, -R12 ;  /* 0x00000013c7117c23 */ /* 0x000fe2000801080c */
[----:B------:R-:W-:Y:S01]  /*e870*/  PRMT R6, R4, 0x5410, R15 ;  /* 0x0000541004067816 */ /* 0x000fe2000000000f */
[----:B------:R4:W5:Y:S01]  /*e880*/  MUFU.EX2 R152, R7 ;  /* 0x0000000700987308 */ /* 0x0009620000000800 */
[----:B------:R-:W-:Y:S01]  /*e890*/  F2FP.F16.F32.PACK_AB R15, R156, R157 ;  /* 0x0000009d9c0f723e */ /* 0x000fe200000000ff */
[----:B-1----:R-:W-:Y:S01]  /*e8a0*/  FFMA.FTZ R10, R218, UR19, -R0 ;  /* 0x00000013da0a7c23 */ /* 0x002fe20008010800 */
[----:B------:R-:W-:-:S02]  /*e8b0*/  HSET2.LE.AND R4, R5, R223, PT ;  /* 0x000000df05047233 */ /* 0x000fc40003803000 */
[----:B------:R-:W-:Y:S02]  /*e8c0*/  HSET2.LE.AND R6, R6, R223, PT ;  /* 0x000000df06067233 */ /* 0x000fe40003803000 */
[----:B------:R-:W-:Y:S01]  /*e8d0*/  F2FP.F16.F32.PACK_AB R5, R158, R159 ;  /* 0x0000009f9e05723e */ /* 0x000fe200000000ff */
[----:B------:R5:W-:Y:S03]  /*e8e0*/  MUFU.EX2 R150, R17 ;  /* 0x0000001100967308 */ /* 0x000be60000000800 */
[----:B------:R-:W-:-:S05]  /*e8f0*/  LOP3.LUT R4, R4, R5, RZ, 0xc0, !PT ;  /* 0x0000000504047212 */ /* 0x000fca00078ec0ff */
[----:B------:R1:W-:Y:S01]  /*e900*/  MUFU.EX2 R143, R10 ;  /* 0x0000000a008f7308 */ /* 0x0003e20000000800 */
[----:B----4-:R-:W-:-:S07]  /*e910*/  FFMA.FTZ R7, R207, UR19, -R12 ;  /* 0x00000013cf077c23 */ /* 0x010fce000801080c */
[----:B------:R4:W-:Y:S01]  /*e920*/  MUFU.EX2 R151, R7 ;  /* 0x0000000700977308 */ /* 0x0009e20000000800 */
[----:B-----5:R-:W-:Y:S01]  /*e930*/  F2FP.F16.F32.PACK_AB R17, R152, R153 ;  /* 0x000000999811723e */ /* 0x020fe200000000ff */
[----:B-1----:R-:W-:-:S06]  /*e940*/  FFMA.FTZ R10, R219, UR19, -R0 ;  /* 0x00000013db0a7c23 */ /* 0x002fcc0008010800 */
[----:B------:R-:W-:Y:S01]  /*e950*/  MUFU.EX2 R142, R10 ;  /* 0x0000000a008e7308 */ /* 0x000fe20000000800 */
[----:B----4-:R-:W-:-:S04]  /*e960*/  F2FP.F16.F32.PACK_AB R7, R154, R155 ;  /* 0x0000009b9a07723e */ /* 0x010fc800000000ff */
[----:B------:R-:W-:Y:S02]  /*e970*/  LOP3.LUT R5, R6, R7, RZ, 0xc0, !PT ;  /* 0x0000000706057212 */ /* 0x000fe400078ec0ff */
[----:B------:R-:W-:Y:S01]  /*e980*/  LOP3.LUT R6, R14, R15, RZ, 0xc0, !PT ;  /* 0x0000000f0e067212 */ /* 0x000fe200078ec0ff */
[----:B------:R-:W-:Y:S01]  /*e990*/  IMAD.WIDE.U32 R14, R22, -0x326172a9, RZ ;  /* 0xcd9e8d57160e7825 */ /* 0x000fe200078e00ff */
[----:B------:R-:W-:-:S03]  /*e9a0*/  HSET2.LE.AND R7, R18, R223, PT ;  /* 0x000000df12077233 */ /* 0x000fc60003803000 */
[----:B------:R-:W-:Y:S01]  /*e9b0*/  FFMA.FTZ R18, R216, UR19, -R0 ;  /* 0x00000013d8127c23 */ /* 0x000fe20008010800 */
[----:B------:R-:W-:-:S03]  /*e9c0*/  LOP3.LUT R9, R14, 0xffff, RZ, 0xc0, !PT ;  /* 0x0000ffff0e097812 */ /* 0x000fc600078ec0ff */
[----:B------:R1:W4:Y:S01]  /*e9d0*/  MUFU.EX2 R149, R18 ;  /* 0x0000001200957308 */ /* 0x0003220000000800 */
[----:B------:R-:W-:Y:S02]  /*e9e0*/  LOP3.LUT R8, R15, UR17, R20, 0x96, !PT ;  /* 0x000000110f087c12 */ /* 0x000fe4000f8e9614 */
[--C-:B------:R-:W-:Y:S02]  /*e9f0*/  SHF.R.U32.HI R11, RZ, 0x10, R14.reuse ;  /* 0x00000010ff0b7819 */ /* 0x100fe4000001160e */
[----:B------:R-:W-:Y:S02]  /*ea00*/  SHF.R.U32.HI R15, RZ, 0x8, R9 ;  /* 0x00000008ff0f7819 */ /* 0x000fe40000011609 */
[----:B------:R-:W-:Y:S02]  /*ea10*/  LOP3.LUT R9, R8, 0xffff, RZ, 0xc0, !PT ;  /* 0x0000ffff08097812 */ /* 0x000fe400078ec0ff */
[----:B------:R-:W-:Y:S02]  /*ea20*/  LOP3.LUT R7, R7, R17, RZ, 0xc0, !PT ;  /* 0x0000001107077212 */ /* 0x000fe400078ec0ff */
[----:B------:R-:W-:-:S02]  /*ea30*/  SHF.R.U32.HI R17, RZ, 0x18, R14 ;  /* 0x00000018ff117819 */ /* 0x000fc4000001160e */
[----:B------:R-:W-:-:S03]  /*ea40*/  SHF.R.U32.HI R9, RZ, 0x8, R9 ;  /* 0x00000008ff097819 */ /* 0x000fc60000011609 */
[C---:B------:R-:W-:Y:S01]  /*ea50*/  HMMA.16816.F32 R124, R4.reuse, R28, R100 ;  /* 0x0000001c047c723c */ /* 0x040fe20000001864 */
[----:B-1----:R-:W-:Y:S02]  /*ea60*/  LOP3.LUT R18, R14, 0xff, RZ, 0xc0, !PT ;  /* 0x000000ff0e127812 */ /* 0x002fe400078ec0ff */
[----:B------:R-:W-:Y:S02]  /*ea70*/  LOP3.LUT R14, R11, 0xff, RZ, 0xc0, !PT ;  /* 0x000000ff0b0e7812 */ /* 0x000fe400078ec0ff */
[----:B------:R-:W-:Y:S01]  /*ea80*/  LOP3.LUT R11, R8, 0xff, RZ, 0xc0, !PT ;  /* 0x000000ff080b7812 */ /* 0x000fe200078ec0ff */
[C---:B------:R-:W-:Y:S01]  /*ea90*/  HMMA.16816.F32 R120, R4.reuse, R32, R112 ;  /* 0x000000200478723c */ /* 0x040fe20000001870 */
[----:B------:R-:W-:Y:S01]  /*eaa0*/  PRMT R15, R18, 0x5410, R15 ;  /* 0x00005410120f7816 */ /* 0x000fe2000000000f */
[----:B------:R-:W-:Y:S01]  /*eab0*/  LDSM.16.MT88.4 R112, [R177+0x7800] ;  /* 0x00780000b170783b */ /* 0x000fe20000004200 */
[----:B------:R-:W-:Y:S01]  /*eac0*/  PRMT R18, R14, 0x5410, R17 ;  /* 0x000054100e127816 */ /* 0x000fe20000000011 */
[----:B------:R-:W-:Y:S01]  /*ead0*/  FFMA.FTZ R14, R200, UR19, -R13 ;  /* 0x00000013c80e7c23 */ /* 0x000fe2000801080d */
[----:B------:R-:W-:Y:S01]  /*eae0*/  PRMT R17, R11, 0x5410, R9 ;  /* 0x000054100b117816 */ /* 0x000fe20000000009 */
[----:B------:R-:W-:Y:S01]  /*eaf0*/  HMMA.16816.F32 R116, R4, R34, R104 ;  /* 0x000000220474723c */ /* 0x000fe20000001868 */
[--C-:B------:R-:W-:Y:S01]  /*eb00*/  SHF.R.U32.HI R9, RZ, 0x10, R8.reuse ;  /* 0x00000010ff097819 */ /* 0x100fe20000011608 */
[----:B------:R1:W-:Y:S01]  /*eb10*/  MUFU.EX2 R50, R14 ;  /* 0x0000000e00327308 */ /* 0x0003e20000000800 */
[----:B------:R-:W-:-:S02]  /*eb20*/  SHF.R.U32.HI R11, RZ, 0x18, R8 ;  /* 0x00000018ff0b7819 */ /* 0x000fc40000011608 */
[--C-:B------:R-:W-:Y:S01]  /*eb30*/  HSET2.LE.AND R10, R15, R223.reuse, PT ;  /* 0x000000df0f0a7233 */ /* 0x100fe20003803000 */
[C---:B------:R-:W-:Y:S01]  /*eb40*/  HMMA.16816.F32 R92, R4.reuse, R30, R92 ;  /* 0x0000001e045c723c */ /* 0x040fe2000000185c */
[----:B------:R-:W-:Y:S02]  /*eb50*/  F2FP.F16.F32.PACK_AB R8, R161, R175 ;  /* 0x000000afa108723e */ /* 0x000fe400000000ff */
[----:B------:R-:W-:Y:S02]  /*eb60*/  LOP3.LUT R9, R9, 0xff, RZ, 0xc0, !PT ;  /* 0x000000ff09097812 */ /* 0x000fe400078ec0ff */
[----:B------:R-:W-:Y:S01]  /*eb70*/  LOP3.LUT R10, R10, R8, RZ, 0xc0, !PT ;  /* 0x000000080a0a7212 */ /* 0x000fe200078ec0ff */
[----:B------:R-:W-:Y:S01]  /*eb80*/  FFMA.FTZ R8, R201, UR19, -R13 ;  /* 0x00000013c9087c23 */ /* 0x000fe2000801080d */
[----:B------:R-:W-:Y:S01]  /*eb90*/  PRMT R15, R9, 0x5410, R11 ;  /* 0x00005410090f7816 */ /* 0x000fe2000000000b */
[C---:B---3--:R-:W-:Y:S01]  /*eba0*/  HMMA.16816.F32 R136, R4.reuse, R24, R108 ;  /* 0x000000180488723c */ /* 0x048fe2000000186c */
[--C-:B------:R-:W-:Y:S01]  /*ebb0*/  HSET2.LE.AND R11, R18, R223.reuse, PT ;  /* 0x000000df120b7233 */ /* 0x100fe20003803000 */
[----:B------:R3:W5:Y:S01]  /*ebc0*/  MUFU.EX2 R49, R8 ;  /* 0x0000000800317308 */ /* 0x0007620000000800 */
[--C-:B------:R-:W-:Y:S01]  /*ebd0*/  HSET2.LE.AND R9, R17, R223.reuse, PT ;  /* 0x000000df11097233 */ /* 0x100fe20003803000 */
[----:B------:R-:W-:Y:S01]  /*ebe0*/  FFMA.FTZ R18, R202, UR19, -R13 ;  /* 0x00000013ca127c23 */ /* 0x000fe2000801080d */
[----:B------:R-:W-:Y:S01]  /*ebf0*/  HSET2.LE.AND R15, R15, R223, PT ;  /* 0x000000df0f0f7233 */ /* 0x000fe20003803000 */
[----:B------:R-:W-:Y:S01]  /*ec00*/  HMMA.16816.F32 R132, R4, R26, R88 ;  /* 0x0000001a0484723c */ /* 0x000fe20000001858 */
[----:B-1----:R-:W-:-:S02]  /*ec10*/  F2FP.F16.F32.PACK_AB R14, R173, R174 ;  /* 0x000000aead0e723e */ /* 0x002fc400000000ff */
[----:B----4-:R-:W-:Y:S01]  /*ec20*/  F2FP.F16.F32.PACK_AB R17, R148, R149 ;  /* 0x000000959411723e */ /* 0x010fe200000000ff */
[----:B------:R-:W-:Y:S02]  /*ec30*/  MUFU.EX2 R43, R18 ;  /* 0x00000012002b7308 */ /* 0x000fe40000000800 */
[C---:B--2---:R-:W-:Y:S06]  /*ec40*/  HMMA.16816.F32 R144, R4.reuse, R36, R144 ;  /* 0x000000240490723c */ /* 0x044fec0000001890 */
[----:B------:R-:W-:Y:S01]  /*ec50*/  HMMA.16816.F32 R100, R4, R38, R80 ;  /* 0x000000260464723c */ /* 0x000fe20000001850 */
[----:B---3--:R-:W-:Y:S01]  /*ec60*/  F2FP.F16.F32.PACK_AB R8, R142, R143 ;  /* 0x0000008f8e08723e */ /* 0x008fe200000000ff */
[----:B------:R-:W-:Y:S03]  /*ec70*/  LDSM.16.MT88.4 R80, [R178+0x7800] ;  /* 0x00780000b250783b */ /* 0x000fe60000004200 */
[----:B------:R-:W-:-:S02]  /*ec80*/  LOP3.LUT R11, R11, R8, RZ, 0xc0, !PT ;  /* 0x000000080b0b7212 */ /* 0x000fc400078ec0ff */
[----:B------:R-:W-:Y:S01]  /*ec90*/  FFMA.FTZ R4, R203, UR19, -R13 ;  /* 0x00000013cb047c23 */ /* 0x000fe2000801080d */
[----:B------:R-:W-:Y:S01]  /*eca0*/  LOP3.LUT R5, R51, UR8, R84, 0x96, !PT ;  /* 0x0000000833057c12 */ /* 0x000fe2000f8e9654 */
[----:B------:R-:W-:Y:S01]  /*ecb0*/  FFMA.FTZ R13, R209, UR19, -R16 ;  /* 0x00000013d10d7c23 */ /* 0x000fe20008010810 */
[----:B------:R-:W-:Y:S02]  /*ecc0*/  LOP3.LUT R6, R21, UR8, R42, 0x96, !PT ;  /* 0x0000000815067c12 */ /* 0x000fe4000f8e962a */
[----:B------:R1:W-:Y:S01]  /*ecd0*/  MUFU.EX2 R42, R4 ;  /* 0x00000004002a7308 */ /* 0x0003e20000000800 */
[----:B------:R-:W-:Y:S01]  /*ece0*/  LOP3.LUT R8, R9, R14, RZ, 0xc0, !PT ;  /* 0x0000000e09087212 */ /* 0x000fe200078ec0ff */
[----:B------:R-:W-:Y:S01]  /*ecf0*/  FFMA.FTZ R14, R210, UR19, -R16 ;  /* 0x00000013d20e7c23 */ /* 0x000fe20008010810 */
[----:B------:R-:W-:Y:S01]  /*ed00*/  LOP3.LUT R9, R15, R17, RZ, 0xc0, !PT ;  /* 0x000000110f097212 */ /* 0x000fe200078ec0ff */
[----:B------:R-:W-:-:S04]  /*ed10*/  IMAD.WIDE.U32 R6, R6, -0x2daee0ad, RZ ;  /* 0xd2511f5306067825 */ /* 0x000fc800078e00ff */
[----:B------:R-:W-:Y:S02]  /*ed20*/  MUFU.EX2 R41, R13 ;  /* 0x0000000d00297308 */ /* 0x000fe40000000800 */
[C---:B------:R-:W-:Y:S06]  /*ed30*/  HMMA.16816.F32 R64, R8.reuse, R28, R64 ;  /* 0x0000001c0840723c */ /* 0x040fec0000001840 */
[----:B------:R2:W3:Y:S01]  /*ed40*/  MUFU.EX2 R29, R14 ;  /* 0x0000000e001d7308 */ /* 0x0004e20000000800 */
[----:B-1----:R-:W-:Y:S01]  /*ed50*/  IMAD.WIDE.U32 R4, R5, -0x2daee0ad, RZ ;  /* 0xd2511f5305047825 */ /* 0x002fe200078e00ff */
[----:B------:R-:W-:Y:S02]  /*ed60*/  HMMA.16816.F32 R108, R8, R32, R76 ;  /* 0x00000020086c723c */ /* 0x000fe4000000184c */
[----:B------:R-:W-:-:S02]  /*ed70*/  LOP3.LUT R15, R4, 0xffff, RZ, 0xc0, !PT ;  /* 0x0000ffff040f7812 */ /* 0x000fc400078ec0ff */
[----:B------:R-:W-:Y:S02]  /*ed80*/  LOP3.LUT R5, R5, UR18, R48, 0x96, !PT ;  /* 0x0000001205057c12 */ /* 0x000fe4000f8e9630 */
[C---:B------:R-:W-:Y:S01]  /*ed90*/  HMMA.16816.F32 R32, R8.reuse, R34, R68 ;  /* 0x000000220820723c */ /* 0x040fe20000001844 */
[----:B------:R-:W-:Y:S01]  /*eda0*/  LOP3.LUT R18, R4, 0xff, RZ, 0xc0, !PT ;  /* 0x000000ff04127812 */ /* 0x000fe200078ec0ff */
[----:B------:R-:W1:Y:S01]  /*edb0*/  LDSM.16.MT88.4 R68, [R180+0x7800] ;  /* 0x00780000b444783b */ /* 0x000e620000004200 */
[--C-:B------:R-:W-:Y:S02]  /*edc0*/  SHF.R.U32.HI R17, RZ, 0x10, R4.reuse ;  /* 0x00000010ff117819 */ /* 0x100fe40000011604 */
[----:B------:R-:W-:Y:S01]  /*edd0*/  SHF.R.U32.HI R19, RZ, 0x18, R4 ;  /* 0x00000018ff137819 */ /* 0x000fe20000011604 */
[--C-:B------:R-:W-:Y:S01]  /*ede0*/  FFMA.FTZ R4, R211, UR19, -R16.reuse ;  /* 0x00000013d3047c23 */ /* 0x100fe20008010810 */
[----:B------:R-:W-:Y:S01]  /*edf0*/  SHF.R.U32.HI R15, RZ, 0x8, R15 ;  /* 0x00000008ff0f7819 */ /* 0x000fe2000001160f */
[C---:B------:R-:W-:Y:S01]  /*ee00*/  HMMA.16816.F32 R44, R8.reuse, R36, R44 ;  /* 0x00000024082c723c */ /* 0x040fe2000000182c */
[----:B--2---:R-:W-:Y:S01]  /*ee10*/  LOP3.LUT R14, R5, 0xffff, RZ, 0xc0, !PT ;  /* 0x0000ffff050e7812 */ /* 0x004fe200078ec0ff */
[----:B------:R2:W-:Y:S01]  /*ee20*/  MUFU.EX2 R28, R4 ;  /* 0x00000004001c7308 */ /* 0x0005e20000000800 */
[----:B------:R-:W-:Y:S01]  /*ee30*/  PRMT R18, R18, 0x5410, R15 ;  /* 0x0000541012127816 */ /* 0x000fe2000000000f */
[----:B------:R-:W-:Y:S01]  /*ee40*/  FFMA.FTZ R15, R212, UR19, -R16 ;  /* 0x00000013d40f7c23 */ /* 0x000fe20008010810 */
[----:B------:R-:W-:Y:S01]  /*ee50*/  SHF.R.U32.HI R14, RZ, 0x8, R14 ;  /* 0x00000008ff0e7819 */ /* 0x000fe2000001160e */
[C---:B------:R-:W-:Y:S01]  /*ee60*/  HMMA.16816.F32 R60, R8.reuse, R30, R60 ;  /* 0x0000001e083c723c */ /* 0x040fe2000000183c */
[----:B------:R-:W-:Y:S01]  /*ee70*/  LOP3.LUT R16, R17, 0xff, RZ, 0xc0, !PT ;  /* 0x000000ff11107812 */ /* 0x000fe200078ec0ff */
[----:B------:R-:W-:Y:S01]  /*ee80*/  FFMA.FTZ R17, R222, UR19, -R0 ;  /* 0x00000013de117c23 */ /* 0x000fe20008010800 */
[----:B------:R-:W-:Y:S01]  /*ee90*/  LOP3.LUT R13, R7, UR18, R40, 0x96, !PT ;  /* 0x00000012070d7c12 */ /* 0x000fe2000f8e9628 */
[----:B------:R4:W1:Y:S01]  /*eea0*/  MUFU.EX2 R23, R15 ;  /* 0x0000000f00177308 */ /* 0x0008620000000800 */
[----:B------:R-:W-:Y:S01]  /*eeb0*/  PRMT R19, R16, 0x5410, R19 ;  /* 0x0000541010137816 */ /* 0x000fe20000000013 */
[--C-:B------:R-:W-:Y:S01]  /*eec0*/  FFMA.FTZ R16, R213, UR19, -R12.reuse ;  /* 0x00000013d5107c23 */ /* 0x100fe2000801080c */
[----:B------:R-:W-:Y:S01]  /*eed0*/  FFMA.FTZ R12, R214, UR19, -R12 ;  /* 0x00000013d60c7c23 */ /* 0x000fe2000801080c */
[----:B------:R-:W-:Y:S01]  /*eee0*/  HMMA.16816.F32 R56, R8, R24, R56 ;  /* 0x000000180838723c */ /* 0x000fe20000001838 */
[----:B------:R-:W-:-:S03]  /*eef0*/  LOP3.LUT R7, R6, 0xffff, RZ, 0xc0, !PT ;  /* 0x0000ffff06077812 */ /* 0x000fc600078ec0ff */
[----:B------:R1:W-:Y:S01]  /*ef00*/  MUFU.EX2 R21, R12 ;  /* 0x0000000c00157308 */ /* 0x0003e20000000800 */
[----:B--2---:R-:W-:Y:S01]  /*ef10*/  LOP3.LUT R4, R5, 0xff, RZ, 0xc0, !PT ;  /* 0x000000ff05047812 */ /* 0x004fe200078ec0ff */
[C---:B------:R-:W-:Y:S01]  /*ef20*/  HMMA.16816.F32 R52, R8.reuse, R26, R52 ;  /* 0x0000001a0834723c */ /* 0x040fe20000001834 */
[----:B------:R-:W-:Y:S02]  /*ef30*/  SHF.R.U32.HI R7, RZ, 0x8, R7 ;  /* 0x00000008ff077819 */ /* 0x000fe40000011607 */
[----:B------:R-:W-:Y:S02]  /*ef40*/  PRMT R4, R4, 0x5410, R14 ;  /* 0x0000541004047816 */ /* 0x000fe4000000000e */
[--C-:B------:R-:W-:Y:S01]  /*ef50*/  SHF.R.U32.HI R14, RZ, 0x10, R5.reuse ;  /* 0x00000010ff0e7819 */ /* 0x100fe20000011605 */
[----:B------:R2:W2:Y:S01]  /*ef60*/  MUFU.EX2 R22, R16 ;  /* 0x0000001000167308 */ /* 0x0004a20000000800 */
[----:B----4-:R-:W-:Y:S01]  /*ef70*/  SHF.R.U32.HI R15, RZ, 0x18, R5 ;  /* 0x00000018ff0f7819 */ /* 0x010fe20000011605 */
[----:B------:R-:W-:Y:S01]  /*ef80*/  HMMA.16816.F32 R36, R8, R38, R72 ;  /* 0x000000260824723c */ /* 0x000fe20000001848 */
[----:B------:R-:W-:-:S02]  /*ef90*/  LOP3.LUT R14, R14, 0xff, RZ, 0xc0, !PT ;  /* 0x000000ff0e0e7812 */ /* 0x000fc400078ec0ff */
[--C-:B------:R-:W-:Y:S02]  /*efa0*/  HSET2.LE.AND R4, R4, R223.reuse, PT ;  /* 0x000000df04047233 */ /* 0x100fe40003803000 */
[----:B-----5:R-:W-:Y:S01]  /*efb0*/  F2FP.F16.F32.PACK_AB R5, R49, R50 ;  /* 0x000000323105723e */ /* 0x020fe200000000ff */
[----:B------:R4:W-:Y:S01]  /*efc0*/  MUFU.EX2 R20, R17 ;  /* 0x0000001100147308 */ /* 0x0009e20000000800 */
[----:B------:R-:W-:Y:S02]  /*efd0*/  PRMT R14, R14, 0x5410, R15 ;  /* 0x000054100e0e7816 */ /* 0x000fe4000000000f */
[----:B------:R-:W-:Y:S02]  /*efe0*/  LOP3.LUT R88, R4, R5, RZ, 0xc0, !PT ;  /* 0x0000000504587212 */ /* 0x000fe400078ec0ff */
[----:B---3--:R-:W-:Y:S02]  /*eff0*/  F2FP.F16.F32.PACK_AB R5, R29, R41 ;  /* 0x000000291d05723e */ /* 0x008fe400000000ff */
[----:B------:R-:W-:-:S02]  /*f000*/  HSET2.LE.AND R4, R14, R223, PT ;  /* 0x000000df0e047233 */ /* 0x000fc40003803000 */
[--C-:B-1----:R-:W-:Y:S02]  /*f010*/  HSET2.LE.AND R12, R18, R223.reuse, PT ;  /* 0x000000df120c7233 */ /* 0x102fe40003803000 */
[----:B------:R-:W-:Y:S02]  /*f020*/  HSET2.LE.AND R15, R19, R223, PT ;  /* 0x000000df130f7233 */ /* 0x000fe40003803000 */
[----:B------:R-:W-:Y:S02]  /*f030*/  F2FP.F16.F32.PACK_AB R14, R42, R43 ;  /* 0x0000002b2a0e723e */ /* 0x000fe400000000ff */
[----:B--2---:R-:W-:Y:S02]  /*f040*/  F2FP.F16.F32.PACK_AB R16, R23, R28 ;  /* 0x0000001c1710723e */ /* 0x004fe400000000ff */
[----:B------:R-:W-:Y:S01]  /*f050*/  LOP3.LUT R89, R4, R5, RZ, 0xc0, !PT ;  /* 0x0000000504597212 */ /* 0x000fe200078ec0ff */
[----:B------:R-:W-:Y:S01]  /*f060*/  FFMA.FTZ R4, R221, UR19, -R0 ;  /* 0x00000013dd047c23 */ /* 0x000fe20008010800 */
[----:B------:R-:W-:-:S02]  /*f070*/  LOP3.LUT R90, R12, R14, RZ, 0xc0, !PT ;  /* 0x0000000e0c5a7212 */ /* 0x000fc400078ec0ff */
[----:B------:R-:W-:Y:S02]  /*f080*/  LOP3.LUT R91, R15, R16, RZ, 0xc0, !PT ;  /* 0x000000100f5b7212 */ /* 0x000fe400078ec0ff */
[----:B------:R1:W2:Y:S01]  /*f090*/  MUFU.EX2 R15, R4 ;  /* 0x00000004000f7308 */ /* 0x0002a20000000800 */
[----:B------:R-:W-:Y:S01]  /*f0a0*/  LOP3.LUT R12, R6, 0xff, RZ, 0xc0, !PT ;  /* 0x000000ff060c7812 */ /* 0x000fe200078ec0ff */
[----:B----4-:R-:W3:Y:S01]  /*f0b0*/  LDSM.16.MT88.4 R16, [R179+0x7800] ;  /* 0x00780000b310783b */ /* 0x010ee20000004200 */
[--C-:B------:R-:W-:Y:S02]  /*f0c0*/  SHF.R.U32.HI R8, RZ, 0x10, R6.reuse ;  /* 0x00000010ff087819 */ /* 0x100fe40000011606 */
[----:B------:R-:W-:Y:S01]  /*f0d0*/  SHF.R.U32.HI R11, RZ, 0x18, R6 ;  /* 0x00000018ff0b7819 */ /* 0x000fe20000011606 */
[----:B------:R-:W-:Y:S01]  /*f0e0*/  FFMA.FTZ R6, R215, UR19, -R0 ;  /* 0x00000013d7067c23 */ /* 0x000fe20008010800 */
[C---:B------:R-:W-:Y:S01]  /*f0f0*/  LOP3.LUT R5, R13.reuse, 0xffff, RZ, 0xc0, !PT ;  /* 0x0000ffff0d057812 */ /* 0x040fe200078ec0ff */
[----:B------:R-:W-:Y:S01]  /*f100*/  HMMA.16816.F32 R128, R88, R70, R92 ;  /* 0x000000465880723c */ /* 0x000fe2000000185c */
[----:B------:R-:W-:-:S02]  /*f110*/  LOP3.LUT R10, R13, 0xff, RZ, 0xc0, !PT ;  /* 0x000000ff0d0a7812 */ /* 0x000fc400078ec0ff */
[----:B------:R-:W-:Y:S02]  /*f120*/  SHF.R.U32.HI R9, RZ, 0x18, R13 ;  /* 0x00000018ff097819 */ /* 0x000fe4000001160d */
[----:B------:R-:W-:Y:S01]  /*f130*/  SHF.R.U32.HI R5, RZ, 0x8, R5 ;  /* 0x00000008ff057819 */ /* 0x000fe20000011605 */
[C---:B------:R-:W-:Y:S01]  /*f140*/  HMMA.16816.F32 R104, R88.reuse, R112, R120 ;  /* 0x000000705868723c */ /* 0x040fe20000001878 */
[----:B------:R-:W-:Y:S01]  /*f150*/  LOP3.LUT R8, R8, 0xff, RZ, 0xc0, !PT ;  /* 0x000000ff08087812 */ /* 0x000fe200078ec0ff */
[----:B-1----:R-:W-:Y:S01]  /*f160*/  FFMA.FTZ R4, R220, UR19, -R0 ;  /* 0x00000013dc047c23 */ /* 0x002fe20008010800 */
[----:B------:R-:W-:Y:S02]  /*f170*/  SHF.R.U32.HI R0, RZ, 0x10, R13 ;  /* 0x00000010ff007819 */ /* 0x000fe4000001160d */
[----:B------:R1:W-:Y:S01]  /*f180*/  MUFU.EX2 R13, R6 ;  /* 0x00000006000d7308 */ /* 0x0003e20000000800 */
[----:B------:R-:W-:Y:S01]  /*f190*/  PRMT R5, R10, 0x5410, R5 ;  /* 0x000054100a057816 */ /* 0x000fe20000000005 */
[C---:B------:R-:W-:Y:S06]  /*f1a0*/  HMMA.16816.F32 R116, R88.reuse, R114, R116 ;  /* 0x000000725874723c */ /* 0x040fec0000001874 */
[----:B------:R4:W5:Y:S01]  /*f1b0*/  MUFU.EX2 R14, R4 ;  /* 0x00000004000e7308 */ /* 0x0009620000000800 */
[C---:B------:R-:W-:Y:S06]  /*f1c0*/  HMMA.16816.F32 R124, R88.reuse, R68, R124 ;  /* 0x00000044587c723c */ /* 0x040fec000000187c */
[----:B------:R-:W-:Y:S01]  /*f1d0*/  HMMA.16816.F32 R76, R88, R80, R136 ;  /* 0x00000050584c723c */ /* 0x000fe20000001888 */
[----:B-1----:R-:W-:-:S02]  /*f1e0*/  PRMT R6, R8, 0x5410, R11 ;  /* 0x0000541008067816 */ /* 0x002fc4000000000b */
[----:B------:R-:W-:-:S03]  /*f1f0*/  F2FP.F16.F32.PACK_AB R8, R21, R22 ;  /* 0x000000161508723e */ /* 0x000fc600000000ff */
[----:B------:R-:W-:Y:S01]  /*f200*/  HMMA.16816.F32 R132, R88, R82, R132 ;  /* 0x000000525884723c */ /* 0x000fe20000001884 */
[----:B----4-:R-:W-:Y:S02]  /*f210*/  LOP3.LUT R4, R0, 0xff, RZ, 0xc0, !PT ;  /* 0x000000ff00047812 */ /* 0x010fe400078ec0ff */
[----:B------:R-:W-:-:S03]  /*f220*/  PRMT R0, R12, 0x5410, R7 ;  /* 0x000054100c007816 */ /* 0x000fc60000000007 */
[C---:B---3--:R-:W-:Y:S01]  /*f230*/  HMMA.16816.F32 R84, R88.reuse, R16, R144 ;  /* 0x000000105854723c */ /* 0x048fe20000001890 */
[----:B------:R-:W-:Y:S02]  /*f240*/  PRMT R4, R4, 0x5410, R9 ;  /* 0x0000541004047816 */ /* 0x000fe40000000009 */
[--C-:B------:R-:W-:Y:S02]  /*f250*/  HSET2.LE.AND R9, R6, R223.reuse, PT ;  /* 0x000000df06097233 */ /* 0x100fe40003803000 */
[--C-:B------:R-:W-:Y:S01]  /*f260*/  HSET2.LE.AND R7, R0, R223.reuse, PT ;  /* 0x000000df00077233 */ /* 0x100fe20003803000 */
[----:B------:R-:W-:Y:S01]  /*f270*/  HMMA.16816.F32 R88, R88, R18, R100 ;  /* 0x000000125858723c */ /* 0x000fe20000001864 */
[--C-:B------:R-:W-:Y:S02]  /*f280*/  HSET2.LE.AND R0, R5, R223.reuse, PT ;  /* 0x000000df05007233 */ /* 0x100fe40003803000 */
[----:B------:R-:W-:Y:S02]  /*f290*/  HSET2.LE.AND R5, R4, R223, PT ;  /* 0x000000df04057233 */ /* 0x000fe40003803000 */
[----:B------:R-:W-:-:S02]  /*f2a0*/  F2FP.F16.F32.PACK_AB R4, R150, R151 ;  /* 0x000000979604723e */ /* 0x000fc400000000ff */
[----:B--2---:R-:W-:Y:S02]  /*f2b0*/  F2FP.F16.F32.PACK_AB R6, R15, R20 ;  /* 0x000000140f06723e */ /* 0x004fe400000000ff */
[----:B------:R-:W-:Y:S01]  /*f2c0*/  LOP3.LUT R92, R0, R4, RZ, 0xc0, !PT ;  /* 0x00000004005c7212 */ /* 0x000fe200078ec0ff */
[----:B------:R-:W-:Y:S01]  /*f2d0*/  FFMA.FTZ R4, R235, R99, R206 ;  /* 0x00000063eb047223 */ /* 0x000fe200000100ce */
[----:B-----5:R-:W-:Y:S02]  /*f2e0*/  F2FP.F16.F32.PACK_AB R0, R13, R14 ;  /* 0x0000000e0d00723e */ /* 0x020fe400000000ff */
[----:B------:R-:W-:Y:S01]  /*f2f0*/  LOP3.LUT R93, R5, R6, RZ, 0xc0, !PT ;  /* 0x00000006055d7212 */ /* 0x000fe200078ec0ff */
[----:B------:R-:W-:Y:S01]  /*f300*/  FFMA.FTZ R6, R243, R141, R162 ;  /* 0x0000008df3067223 */ /* 0x000fe200000100a2 */
[----:B------:R-:W-:Y:S01]  /*f310*/  LOP3.LUT R95, R9, R0, RZ, 0xc0, !PT ;  /* 0x00000000095f7212 */ /* 0x000fe200078ec0ff */
[----:B------:R-:W-:Y:S01]  /*f320*/  FFMA.FTZ R0, R242, R98, R246 ;  /* 0x00000062f2007223 */ /* 0x000fe200000100f6 */
[----:B------:R-:W-:Y:S01]  /*f330*/  LOP3.LUT R94, R7, R8, RZ, 0xc0, !PT ;  /* 0x00000008075e7212 */ /* 0x000fe200078ec0ff */
[----:B------:R-:W-:Y:S01]  /*f340*/  FFMA.FTZ R5, R244, R140, R163 ;  /* 0x0000008cf4057223 */ /* 0x000fe200000100a3 */
        /* <DEDUP_REMOVED lines=63> */
[----:B------:R-:W-:Y:S01]  /*f740*/  HMMA.16816.F32 R72, R92, R80, R56 ;  /* 0x000000505c48723c */ /* 0x000fe20000001838 */
[----:B------:R-:W-:-:S05]  /*f750*/  @P6 VIADD R192, R248, 0xfffffffc ;  /* 0xfffffffcf8c06836 */ /* 0x000fca0000000000 */
[C---:B------:R-:W-:Y:S06]  /*f760*/  HMMA.16816.F32 R112, R92.reuse, R114, R32 ;  /* 0x000000725c70723c */ /* 0x040fec0000001820 */
[C---:B------:R-:W-:Y:S06]  /*f770*/  HMMA.16816.F32 R68, R92.reuse, R70, R60 ;  /* 0x000000465c44723c */ /* 0x040fec000000183c */
[C---:B------:R-:W-:Y:S06]  /*f780*/  HMMA.16816.F32 R80, R92.reuse, R82, R52 ;  /* 0x000000525c50723c */ /* 0x040fec0000001834 */
[C---:B------:R-:W-:Y:S06]  /*f790*/  HMMA.16816.F32 R136, R92.reuse, R16, R44 ;  /* 0x000000105c88723c */ /* 0x040fec000000182c */
[----:B------:R-:W-:Y:S01]  /*f7a0*/  HMMA.16816.F32 R92, R92, R18, R36 ;  /* 0x000000125c5c723c */ /* 0x000fe20000001824 */
[----:B------:R-:W-:-:S08]  /*f7b0*/  NOP ;  /* 0x0000000000007918 */ /* 0x000fd00000000000 */
[----:B------:R-:W-:-:S15]  /*f7c0*/  @P6 BRA `(.L_x_673) ;  /* 0x0000000000046947 */ /* 0x000fde0003800000 */
.L_x_666:
[----:B------:R-:W-:-:S07]  /*f7d0*/  IADD3 R192, R156, -0x1, RZ ;  /* 0xffffffff9cc07810 */ /* 0x000fce0007ffe0ff */
.L_x_673:
[----:B------:R-:W-:-:S13]  /*f7e0*/  ISETP.GE.AND P0, PT, R192, RZ, PT ;  /* 0x000000ffc000720c */ /* 0x000fda0003f06270 */
[----:B------:R-:W-:Y:S05]  /*f7f0*/  @!P0 BRA `(.L_x_674) ;  /* 0x0000003c00ac8947 */ /* 0x000fea0003800000 */
[----:B------:R-:W2:Y:S01]  /*f800*/  LDL.64 R4, [R1+0x28] ;  /* 0x0000280001047983 */ /* 0x000ea20000100a00 */
[----:B------:R-:W-:Y:S01]  /*f810*/  ULDC UR4, c[0x0][0x2d0] ;  /* 0x0000b40000047ab9 */ /* 0x000fe20000000800 */
[----:B------:R-:W-:Y:S01]  /*f820*/  SHF.L.U64.HI R0, R232, 0x5, R233 ;  /* 0x00000005e8007819 */ /* 0x000fe200000102e9 */
[----:B------:R-:W-:Y:S01]  /*f830*/  IMAD.WIDE.U32 R238, R240, 0x30, RZ ;  /* 0x00000030f0ee7825 */ /* 0x000fe200078e00ff */
[----:B------:R-:W3:Y:S03]  /*f840*/  LDL.LU R9, [R1+0x58] ;  /* 0x0000580001097983 */ /* 0x000ee60000300800 */
[----:B------:R-:W-:Y:S01]  /*f850*/  IMAD.WIDE.U32 R236, R232, 0x30, RZ ;  /* 0x00000030e8ec7825 */ /* 0x000fe200078e00ff */
[----:B------:R-:W4:Y:S01]  /*f860*/  LDL.LU R8, [R1+0x70] ;  /* 0x0000700001087983 */ /* 0x000f220000300800 */
[----:B------:R-:W-:Y:S01]  /*f870*/  SHF.L.U64.HI R247, R240, 0x5, R241 ;  /* 0x00000005f0f77819 */ /* 0x000fe200000102f1 */
[----:B------:R-:W-:-:S02]  /*f880*/  ULDC.64 UR6, c[0x0][0x248] ;  /* 0x0000920000067ab9 */ /* 0x000fc40000000a00 */
[----:B------:R-:W5:Y:S04]  /*f890*/  LDL.LU R7, [R1+0x74] ;  /* 0x0000740001077983 */ /* 0x000f680000300800 */
[----:B------:R-:W5:Y:S01]  /*f8a0*/  LDL.LU R6, [R1+0x5c] ;  /* 0x00005c0001067983 */ /* 0x000f620000300800 */
[----:B------:R-:W-:Y:S01]  /*f8b0*/  SHF.L.U32 R252, R240, 0x5, RZ ;  /* 0x00000005f0fc7819 */ /* 0x000fe200000006ff */
[----:B------:R-:W-:Y:S01]  /*f8c0*/  IMAD.MOV.U32 R98, RZ, RZ, R96 ;  /* 0x000000ffff627224 */ /* 0x000fe200078e0060 */
[----:B------:R-:W-:Y:S01]  /*f8d0*/  PRMT R193, R234, 0x7054, R234 ;  /* 0x00007054eac17816 */ /* 0x000fe200000000ea */
[----:B------:R1:W-:Y:S01]  /*f8e0*/  STL [R1+0x10], R0 ;  /* 0x0000100001007387 */ /* 0x0003e20000100800 */
[----:B------:R-:W-:Y:S01]  /*f8f0*/  IMAD.MOV.U32 R101, RZ, RZ, R2 ;  /* 0x000000ffff657224 */ /* 0x000fe200078e0002 */
[----:B------:R-:W-:-:S02]  /*f900*/  MOV R99, R3 ;  /* 0x0000000300637202 */ /* 0x000fc40000000f00 */
[----:B-1----:R-:W-:Y:S02]  /*f910*/  SHF.L.U32 R0, R232, 0x5, RZ ;  /* 0x00000005e8007819 */ /* 0x002fe400000006ff */
[----:B--2---:R-:W-:Y:S01]  /*f920*/  ISETP.GE.AND P0, PT, R4, UR4, PT ;  /* 0x0000000404007c0c */ /* 0x004fe2000bf06270 */
[----:B------:R-:W-:Y:S01]  /*f930*/  IMAD R5, R241, 0x30, RZ ;  /* 0x00000030f1057824 */ /* 0x000fe200078e02ff */
[----:B------:R-:W-:Y:S01]  /*f940*/  ULDC UR4, c[0x0][0x2ec] ;  /* 0x0000bb0000047ab9 */ /* 0x000fe20000000800 */
[----:B------:R-:W-:Y:S02]  /*f950*/  IMAD R4, R233, 0x30, RZ ;  /* 0x00000030e9047824 */ /* 0x000fe400078e02ff */
[----:B---3--:R-:W-:Y:S01]  /*f960*/  IMAD.WIDE.U32 R222, R9, -0x326172a9, RZ ;  /* 0xcd9e8d5709de7825 */ /* 0x008fe200078e00ff */
[----:B------:R-:W-:-:S03]  /*f970*/  IADD3 R246, R5, R239, RZ ;  /* 0x000000ef05f67210 */ /* 0x000fc60007ffe0ff */
[----:B----4-:R-:W-:-:S04]  /*f980*/  IMAD.WIDE.U32 R220, R8, -0x326172a9, RZ ;  /* 0xcd9e8d5708dc7825 */ /* 0x010fc800078e00ff */
[----:B------:R-:W1:Y:S01]  /*f990*/  @!P0 LDC.64 R12, c[0x0][0x220] ;  /* 0x00008800ff0c8b82 */ /* 0x000e620000000a00 */
[----:B-----5:R-:W-:Y:S01]  /*f9a0*/  IMAD.WIDE.U32 R194, R7, -0x2daee0ad, RZ ;  /* 0xd2511f5307c27825 */ /* 0x020fe200078e00ff */
[-C--:B------:R-:W-:Y:S02]  /*f9b0*/  LOP3.LUT R198, R223, R6.reuse, RZ, 0x3c, !PT ;  /* 0x00000006dfc67212 */ /* 0x080fe400078e3cff */
[----:B------:R-:W-:Y:S01]  /*f9c0*/  LOP3.LUT R196, R221, R6, RZ, 0x3c, !PT ;  /* 0x00000006ddc47212 */ /* 0x000fe200078e3cff */
[----:B------:R-:W-:-:S03]  /*f9d0*/  IMAD.IADD R245, R4, 0x1, R237 ;  /* 0x0000000104f57824 */ /* 0x000fc600078e02ed */
[----:B------:R-:W2:Y:S08]  /*f9e0*/  @!P0 LDC.64 R10, c[0x0][0x220] ;  /* 0x00008800ff0a8b82 */ /* 0x000eb00000000a00 */
[----:B------:R-:W3:Y:S01]  /*f9f0*/  @!P0 LDC.64 R250, c[0x0][0x220] ;  /* 0x00008800fffa8b82 */ /* 0x000ee20000000a00 */
[----:B-1----:R-:W-:Y:S07]  /*fa00*/  @!P0 STL.64 [R1+0x8], R12 ;  /* 0x0000080c01008387 */ /* 0x002fee0000100a00 */
[----:B------:R-:W1:Y:S01]  /*fa10*/  @!P0 LDC.64 R248, c[0x0][0x220] ;  /* 0x00008800fff88b82 */ /* 0x000e620000000a00 */
[----:B--2---:R-:W-:Y:S04]  /*fa20*/  @!P0 STL.64 [R1], R10 ;  /* 0x0000000a01008387 */ /* 0x004fe80000100a00 */
[----:B------:R2:W-:Y:S04]  /*fa30*/  STL [R1+0x14], R0 ;  /* 0x0000140001007387 */ /* 0x0005e80000100800 */
[----:B------:R-:W4:Y:S04]  /*fa40*/  LDL.LU.64 R8, [R1+0x60] ;  /* 0x0000600001087983 */ /* 0x000f280000300a00 */
[----:B------:R-:W5:Y:S01]  /*fa50*/  LDL.LU.64 R6, [R1+0x68] ;  /* 0x0000680001067983 */ /* 0x000f620000300a00 */
[----:B------:R-:W-:-:S04]  /*fa60*/  IMAD.WIDE.U32 R198, R198, -0x2daee0ad, RZ ;  /* 0xd2511f53c6c67825 */ /* 0x000fc800078e00ff */
[----:B------:R-:W-:Y:S01]  /*fa70*/  IMAD.WIDE.U32 R196, R196, -0x2daee0ad, RZ ;  /* 0xd2511f53c4c47825 */ /* 0x000fe200078e00ff */
[----:B--2---:R-:W-:Y:S02]  /*fa80*/  MOV R0, R97 ;  /* 0x0000006100007202 */ /* 0x004fe40000000f00 */
[----:B----4-:R-:W-:Y:S02]  /*fa90*/  MOV R241, R9 ;  /* 0x0000000900f17202 */ /* 0x010fe40000000f00 */
[----:B-----5:R-:W-:Y:S01]  /*faa0*/  MOV R240, R6 ;  /* 0x0000000600f07202 */ /* 0x020fe20000000f00 */
[----:B-1-3--:R-:W-:Y:S06]  /*fab0*/  BRA `(.L_x_675) ;  /* 0x0000000000d87947 */ /* 0x00afec0003800000 */
.L_x_677:
[----:B------:R-:W2:Y:S01]  /*fac0*/  LDL.64 R204, [R1+0x38] ;  /* 0x0000380001cc7983 */ /* 0x000ea20000100a00 */
[----:B------:R-:W1:Y:S01]  /*fad0*/  @!P0 LDC.64 R142, c[0x0][0x218] ;  /* 0x00008600ff8e8b82 */ /* 0x000e620000000a00 */
[----:B------:R-:W-:Y:S02]  /*fae0*/  VIADD R2, R192, 0xffffffff ;  /* 0xffffffffc0027836 */ /* 0x000fe40000000000 */
[----:B------:R-:W3:Y:S02]  /*faf0*/  LDL.64 R202, [R1+0x30] ;  /* 0x0000300001ca7983 */ /* 0x000ee40000100a00 */
[C---:B------:R-:W-:Y:S01]  /*fb00*/  IMAD.WIDE.U32 R96, R2.reuse, UR6, RZ ;  /* 0x0000000602607c25 */ /* 0x040fe2000f8e00ff */
[----:B------:R-:W-:Y:S01]  /*fb10*/  SHF.R.S32.HI R3, RZ, 0x1f, R2 ;  /* 0x0000001fff037819 */ /* 0x000fe20000011402 */
[----:B------:R-:W4:Y:S01]  /*fb20*/  LDL R103, [R1+0x40] ;  /* 0x0000400001677983 */ /* 0x000f220000100800 */
[----:B------:R-:W5:Y:S03]  /*fb30*/  @!P0 LDC.64 R140, c[0x0][0x218] ;  /* 0x00008600ff8c8b82 */ /* 0x000f660000000a00 */
[----:B------:R-:W5:Y:S01]  /*fb40*/  LDL R102, [R1+0x1c] ;  /* 0x00001c0001667983 */ /* 0x000f620000100800 */
[----:B------:R-:W-:Y:S03]  /*fb50*/  IMAD R3, R3, UR6, RZ ;  /* 0x0000000603037c24 */ /* 0x000fe6000f8e02ff */
[----:B------:R-:W5:Y:S01]  /*fb60*/  LDL R100, [R1+0x14] ;  /* 0x0000140001647983 */ /* 0x000f620000100800 */
[----:B------:R-:W5:Y:S01]  /*fb70*/  @!P0 LDC.64 R148, c[0x0][0x218] ;  /* 0x00008600ff948b82 */ /* 0x000f620000000a00 */
[----:B------:R-:W-:Y:S02]  /*fb80*/  IMAD R3, R2, UR7, R3 ;  /* 0x0000000702037c24 */ /* 0x000fe4000f8e0203 */
[----:B------:R-:W5:Y:S02]  /*fb90*/  LDL R200, [R1+0x10] ;  /* 0x0000100001c87983 */ /* 0x000f640000100800 */
[----:B------:R-:W-:Y:S02]  /*fba0*/  IMAD.IADD R3, R97, 0x1, R3 ;  /* 0x0000000161037824 */ /* 0x000fe400078e0203 */
[----:B------:R1:W-:Y:S01]  /*fbb0*/  @P0 STS.128 [R191+0x4000], RZ ;  /* 0x004000ffbf000388 */ /* 0x0003e20000000c00 */
[----:B------:R-:W5:Y:S01]  /*fbc0*/  @!P0 LDC.64 R150, c[0x0][0x218] ;  /* 0x00008600ff968b82 */ /* 0x000f620000000a00 */
[----:B--2---:R-:W-:Y:S04]  /*fbd0*/  LEA R2, P1, R96, R204, 0x6 ;  /* 0x000000cc60027211 */ /* 0x004fe800078230ff */
[----:B-1----:R-:W-:Y:S02]  /*fbe0*/  @!P0 LEA R142, P6, R2, R142, 0x1 ;  /* 0x0000008e028e8211 */ /* 0x002fe400078c08ff */
[----:B---3--:R-:W-:Y:S02]  /*fbf0*/  LEA.HI.X R3, R96, R203, R3, 0x6, P1 ;  /* 0x000000cb60037211 */ /* 0x008fe400008f3403 */
[----:B----4-:R-:W-:Y:S02]  /*fc00*/  @!P0 IADD3 R97, P1, R103, R2, RZ ;  /* 0x0000000267618210 */ /* 0x010fe40007f3e0ff */
[--C-:B------:R-:W-:Y:S02]  /*fc10*/  @!P0 LEA.HI.X R143, R2, R143, R3.reuse, 0x1, P6 ;  /* 0x0000008f028f8211 */ /* 0x100fe400030f0c03 */
[C---:B-----5:R-:W-:Y:S01]  /*fc20*/  @!P0 LEA R140, P5, R97.reuse, R140, 0x1 ;  /* 0x0000008c618c8211 */ /* 0x060fe200078a08ff */
[----:B------:R-:W-:Y:S01]  /*fc30*/  @!P0 IMAD.X R103, R102, 0x1, R3, P1 ;  /* 0x0000000166678824 */ /* 0x000fe200008e0603 */
[C---:B------:R-:W-:Y:S01]  /*fc40*/  @!P0 IADD3 R144, P4, R2.reuse, R236, RZ ;  /* 0x000000ec02908210 */ /* 0x040fe20007f9e0ff */
[----:B------:R-:W-:Y:S01]  /*fc50*/  @!PT LDS RZ, [RZ] ;  /* 0x00000000fffff984 */ /* 0x000fe20000000800 */
[----:B------:R-:W-:Y:S01]  /*fc60*/  @!PT LDS RZ, [RZ] ;  /* 0x00000000fffff984 */ /* 0x000fe20000000800 */
[----:B------:R-:W-:Y:S01]  /*fc70*/  @!PT LDS RZ, [RZ] ;  /* 0x00000000fffff984 */ /* 0x000fe20000000800 */
[----:B------:R1:W-:Y:S01]  /*fc80*/  @!P0 LDGSTS.E.BYPASS.LTC128B.128 [R191+0x4000], desc[UR20][R142.64] ;  /* 0x040000008ebf8fae */ /* 0x0003e2000b901d54 */
[----:B------:R-:W-:Y:S02]  /*fc90*/  @!P0 IADD3 R100, P3, R2, R100, RZ ;  /* 0x0000006402648210 */ /* 0x000fe40007f7e0ff */
[----:B------:R-:W-:Y:S01]  /*fca0*/  @!P0 LEA.HI.X R141, R97, R141, R103, 0x1, P5 ;  /* 0x0000008d618d8211 */ /* 0x000fe200028f0c67 */
[----:B------:R1:W-:Y:S01]  /*fcb0*/  @P0 STS.128 [R191+0x4800], RZ ;  /* 0x004800ffbf000388 */ /* 0x0003e20000000c00 */
[----:B------:R-:W-:Y:S01]  /*fcc0*/  @!P0 LEA R102, P2, R100, R148, 0x1 ;  /* 0x0000009464668211 */ /* 0x000fe200078408ff */
[C---:B------:R-:W-:Y:S01]  /*fcd0*/  @!P0 IMAD.X R146, R3.reuse, 0x1, R200, P3 ;  /* 0x0000000103928824 */ /* 0x040fe200018e06c8 */
[----:B------:R-:W-:Y:S01]  /*fce0*/  @!P0 LEA R96, P1, R144, R150, 0x1 ;  /* 0x0000009690608211 */ /* 0x000fe200078208ff */
[----:B------:R-:W-:Y:S01]  /*fcf0*/  @!PT LDS RZ, [RZ] ;  /* 0x00000000fffff984 */ /* 0x000fe20000000800 */
[----:B------:R-:W-:Y:S01]  /*fd00*/  @!PT LDS RZ, [RZ] ;  /* 0x00000000fffff984 */ /* 0x000fe20000000800 */
[----:B------:R-:W-:Y:S01]  /*fd10*/  @!PT LDS RZ, [RZ] ;  /* 0x00000000fffff984 */ /* 0x000fe20000000800 */
[----:B------:R1:W-:Y:S01]  /*fd20*/  @!P0 LDGSTS.E.BYPASS.LTC128B.128 [R191+0x4800], desc[UR20][R140.64] ;  /* 0x048000008cbf8fae */ /* 0x0003e2000b901d54 */
[----:B------:R-:W-:Y:S02]  /*fd30*/  @!P0 IMAD.X R147, R3, 0x1, R245, P4 ;  /* 0x0000000103938824 */ /* 0x000fe400020e06f5 */
[----:B------:R-:W-:Y:S01]  /*fd40*/  @!P0 LEA.HI.X R103, R100, R149, R146, 0x1, P2 ;  /* 0x0000009564678211 */ /* 0x000fe200010f0c92 */
[----:B------:R1:W-:Y:S02]  /*fd50*/  @P0 STS.128 [R191+0x5000], RZ ;  /* 0x005000ffbf000388 */ /* 0x0003e40000000c00 */
[----:B------:R-:W-:Y:S02]  /*fd60*/  @!P0 LEA.HI.X R97, R144, R151, R147, 0x1, P1 ;  /* 0x0000009790618211 */ /* 0x000fe400008f0c93 */
        /* <DEDUP_REMOVED lines=11> */
.L_x_675:
[----:B------:R-:W2:Y:S01]  /*fe20*/  LDL R2, [R1+0x44] ;  /* 0x0000440001027983 */ /* 0x000ea20000100800 */
[----:B------:R-:W-:Y:S04]  /*fe30*/  DEPBAR.LE SB0, 0x0 ;  /* 0x000080000000791a */ /* 0x000fe80000000000 */
[----:B------:R-:W3:Y:S01]  /*fe40*/  LDL R9, [R1+0x18] ;  /* 0x0000180001097983 */ /* 0x000ee20000100800 */
[----:B------:R-:W-:Y:S04]  /*fe50*/  SHF.R.S32.HI R5, RZ, 0x1f, R192 ;  /* 0x0000001fff057819 */ /* 0x000fe800000114c0 */
[----:B------:R-:W4:Y:S05]  /*fe60*/  LDL R8, [R1+0x8] ;  /* 0x0000080001087983 */ /* 0x000f2a0000100800 */
[----:B------:R-:W5:Y:S05]  /*fe70*/  LDL R7, [R1+0x4c] ;  /* 0x00004c0001077983 */ /* 0x000f6a0000100800 */
[----:B------:R-:W5:Y:S05]  /*fe80*/  LDL R16, [R1+0xc] ;  /* 0x00000c0001107983 */ /* 0x000f6a0000100800 */
[----:B------:R-:W5:Y:S05]  /*fe90*/  LDL R13, [R1+0x48] ;  /* 0x00004800010d7983 */ /* 0x000f6a0000100800 */
[----:B------:R-:W5:Y:S05]  /*fea0*/  LDL R6, [R1] ;  /* 0x0000000001067983 */ /* 0x000f6a0000100800 */
[----:B------:R-:W5:Y:S01]  /*feb0*/  LDL R15, [R1+0x4] ;  /* 0x00000400010f7983 */ /* 0x000f620000100800 */
[----:B------:R-:W-:Y:S06]  /*fec0*/  BAR.SYNC.DEFER_BLOCKING 0x0 ;  /* 0x0000000000007b1d */ /* 0x000fec0000010000 */
[----:B------:R-:W-:Y:S01]  /*fed0*/  @P0 STS.128 [R191+0x6000], RZ ;  /* 0x006000ffbf000388 */ /* 0x000fe20000000c00 */
[----:B--2---:R-:W-:Y:S02]  /*fee0*/  IMAD R4, R2, R192, RZ ;  /* 0x000000c002047224 */ /* 0x004fe400078e02ff */
[-C--:B---3--:R-:W-:Y:S04]  /*fef0*/  IMAD.WIDE.U32 R2, R192, R9.reuse, R240 ;  /* 0x00000009c0027225 */ /* 0x088fe800078e00f0 */
[----:B------:R-:W-:Y:S01]  /*ff00*/  IMAD R4, R5, R9, R4 ;  /* 0x0000000905047224 */ /* 0x000fe200078e0204 */
[----:B----4-:R-:W-:Y:S02]  /*ff10*/  @!P0 LEA R10, P6, R2, R8, 0x1 ;  /* 0x00000008020a8211 */ /* 0x010fe400078c08ff */
[-C--:B------:R-:W-:Y:S01]  /*ff20*/  @!P0 IADD3 R12, P2, R238, R2.reuse, RZ ;  /* 0x00000002ee0c8210 */ /* 0x080fe20007f5e0ff */
[----:B------:R-:W-:Y:S01]  /*ff30*/  IMAD.IADD R3, R3, 0x1, R4 ;  /* 0x0000000103037824 */ /* 0x000fe200078e0204 */
[-C--:B-----5:R-:W-:Y:S02]  /*ff40*/  @!P0 IADD3 R5, P1, R7, R2.reuse, RZ ;  /* 0x0000000207058210 */ /* 0x0a0fe40007f3e0ff */
[----:B------:R-:W-:Y:S01]  /*ff50*/  @!P0 IADD3 R7, P4, R252, R2, RZ ;  /* 0x00000002fc078210 */ /* 0x000fe20007f9e0ff */
[----:B------:R-:W-:Y:S01]  /*ff60*/  @!P0 IMAD.X R14, R3, 0x1, R246, P2 ;  /* 0x00000001030e8824 */ /* 0x000fe200010e06f6 */
[--C-:B------:R-:W-:Y:S01]  /*ff70*/  @!P0 LEA.HI.X R11, R2, R16, R3.reuse, 0x1, P6 ;  /* 0x00000010020b8211 */ /* 0x100fe200030f0c03 */
[----:B------:R-:W-:Y:S01]  /*ff80*/  @!P0 IMAD.X R9, R13, 0x1, R3, P1 ;  /* 0x000000010d098824 */ /* 0x000fe200008e0603 */
[C---:B------:R-:W-:Y:S03]  /*ff90*/  @!P0 LEA R4, P1, R12.reuse, R248, 0x1 ;  /* 0x000000f80c048211 */ /* 0x040fe600078208ff */
[----:B------:R-:W-:Y:S01]  /*ffa0*/  @!PT LDS RZ, [RZ] ;  /* 0x00000000fffff984 */ /* 0x000fe20000000800 */
[----:B------:R-:W-:Y:S01]  /*ffb0*/  @!PT LDS RZ, [RZ] ;  /* 0x00000000fffff984 */ /* 0x000fe20000000800 */
[----:B------:R-:W-:Y:S01]  /*ffc0*/  @!PT LDS RZ, [RZ] ;  /* 0x00000000fffff984 */ /* 0x000fe20000000800 */
[----:B------:R-:W-:Y:S01]  /*ffd0*/  @!P0 LDGSTS.E.BYPASS.LTC128B.128 [R191+0x6000], desc[UR20][R10.64] ;  /* 0x060000000abf8fae */ /* 0x000fe2000b901d54 */
[----:B------:R-:W-:Y:S01]  /*ffe0*/  @!P0 IMAD.X R13, R3, 0x1, R247, P4 ;  /* 0x00000001030d8824 */ /* 0x000fe200020e06f7 */
[----:B------:R-:W-:Y:S03]  /*fff0*/  @!P0 LEA R8, P5, R5, R6, 0x1 ;  /* 0x0000000605088211 */ /* 0x000fe600078a08ff */
[----:B------:R-:W-:Y:S01]  /*10000*/  @P0 STS.128 [R191+0x6800], RZ ;  /* 0x006800ffbf000388 */ /* 0x000fe20000000c00 */
[----:B------:R-:W-:Y:S02]  /*10010*/  @!P0 LEA R6, P3, R7, R250, 0x1 ;  /* 0x000000fa07068211 */ /* 0x000fe400078608ff */
[----:B------:R-:W-:Y:S02]  /*10020*/  @!P0 LEA.HI.X R9, R5, R15, R9, 0x1, P5 ;  /* 0x0000000f05098211 */ /* 0x000fe400028f0c09 */
[----:B------:R-:W-:Y:S02]  /*10030*/  @!P0 LEA.HI.X R7, R7, R251, R13, 0x1, P3 ;  /* 0x000000fb07078211 */ /* 0x000fe400018f0c0d */
[----:B------:R-:W-:Y:S01]  /*10040*/  @!P0 LEA.HI.X R5, R12, R249, R14, 0x1, P1 ;  /* 0x000000f90c058211 */ /* 0x000fe200008f0c0e */
[----:B------:R-:W-:Y:S01]  /*10050*/  @!PT LDS RZ, [RZ] ;  /* 0x00000000fffff984 */ /* 0x000fe20000000800 */
[----:B------:R-:W-:Y:S01]  /*10060*/  @!PT LDS RZ, [RZ] ;  /* 0x00000000fffff984 */ /* 0x000fe20000000800 */
[----:B------:R-:W-:Y:S01]  /*10070*/  @!PT LDS RZ, [RZ] ;  /* 0x00000000fffff984 */ /* 0x000fe20000000800 */
[----:B------:R-:W-:Y:S01]  /*10080*/  @!P0 LDGSTS.E.BYPASS.LTC128B.128 [R191+0x6800], desc[UR20][R8.64] ;  /* 0x0680000008bf8fae */ /* 0x000fe2000b901d54 */
[----:B------:R-:W-:Y:S04]  /*10090*/  ISETP.GT.AND P4, PT, R192, RZ, PT ;  /* 0x000000ffc000720c */ /* 0x000fe80003f84270 */
        /* <DEDUP_REMOVED lines=11> */
[----:B------:R-:W1:Y:S05]  /*10150*/  LDSM.16.M88.4 R16, [R176+0x4000] ;  /* 0x00400000b010783b */ /* 0x000e6a0000000200 */
[----:B------:R-:W2:Y:S05]  /*10160*/  LDSM.16.M88.4 R60, [R183+0x2000] ;  /* 0x00200000b73c783b */ /* 0x000eaa0000000200 */
[----:B------:R-:W3:Y:S05]  /*10170*/  LDSM.16.M88.4 R32, [R176+0x4800] ;  /* 0x00480000b020783b */ /* 0x000eea0000000200 */
[----:B------:R-:W0:Y:S05]  /*10180*/  LDGDEPBAR ;  /* 0x00000000000079af */ /* 0x000e2a0000000000 */
[----:B------:R-:W4:Y:S05]  /*10190*/  LDSM.16.M88.4 R48, [R176+0x5000] ;  /* 0x00500000b030783b */ /* 0x000f2a0000000200 */
[----:B------:R-:W5:Y:S05]  /*101a0*/  LDSM.16.M88.4 R140, [R176+0x5800] ;  /* 0x00580000b08c783b */ /* 0x000f6a0000000200 */
[----:B------:R-:W-:Y:S05]  /*101b0*/  LDSM.16.M88.4 R144, [R186] ;  /* 0x00000000ba90783b */ /* 0x000fea0000000200 */
[----:B------:R-:W5:Y:S05]  /*101c0*/  LDSM.16.M88.4 R148, [R182+0x4000] ;  /* 0x00400000b694783b */ /* 0x000f6a0000000200 */
[----:B------:R-:W5:Y:S01]  /*101d0*/  LDSM.16.M88.4 R152, [R186+0x2000] ;  /* 0x00200000ba98783b */ /* 0x000f620000000200 */
[-C--:B-1----:R-:W-:Y:S04]  /*101e0*/  HMMA.16816.F32 R4, R64, R16.reuse, RZ ;  /* 0x000000104004723c */ /* 0x082fe800000018ff */
[----:B------:R-:W1:Y:S02]  /*101f0*/  LDSM.16.M88.4 R156, [R182+0x4800] ;  /* 0x00480000b69c783b */ /* 0x000e640000000200 */
[C---:B--2---:R-:W-:Y:S03]  /*10200*/  HMMA.16816.F32 R8, R60.reuse, R16, RZ ;  /* 0x000000103c08723c */ /* 0x044fe600000018ff */
[----:B------:R-:W2:Y:S03]  /*10210*/  LDSM.16.M88.4 R160, [R182+0x5000] ;  /* 0x00500000b6a0783b */ /* 0x000ea60000000200 */
[-C--:B------:R-:W-:Y:S02]  /*10220*/  HMMA.16816.F32 R12, R60, R18.reuse, RZ ;  /* 0x000000123c0c723c */ /* 0x080fe400000018ff */
[----:B------:R-:W-:Y:S04]  /*10230*/  LDSM.16.M88.4 R164, [R184] ;  /* 0x00000000b8a4783b */ /* 0x000fe80000000200 */
[C---:B------:R-:W-:Y:S01]  /*10240*/  HMMA.16816.F32 R16, R64.reuse, R18, RZ ;  /* 0x000000124010723c */ /* 0x040fe200000018ff */
[----:B------:R-:W-:Y:S05]  /*10250*/  LDSM.16.M88.4 R168, [R187] ;  /* 0x00000000bba8783b */ /* 0x000fea0000000200 */
[-C--:B---3--:R-:W-:Y:S01]  /*10260*/  HMMA.16816.F32 R20, R64, R32.reuse, RZ ;  /* 0x000000204014723c */ /* 0x088fe200000018ff */
[----:B------:R-:W-:Y:S05]  /*10270*/  LDSM.16.M88.4 R172, [R184+0x2000] ;  /* 0x00200000b8ac783b */ /* 0x000fea0000000200 */
        /* <DEDUP_REMOVED lines=10> */
[----:B------:R-:W-:Y:S01]  /*10320*/  HMMA.16816.F32 R64, R64, R142, RZ ;  /* 0x0000008e4040723c */ /* 0x000fe200000018ff */
[----:B------:R-:W3:Y:S05]  /*10330*/  LDSM.16.M88.4 R140, [R182+0x5800] ;  /* 0x00580000b68c783b */ /* 0x000eea0000000200 */
[-C--:B------:R-:W-:Y:S06]  /*10340*/  HMMA.16816.F32 R4, R144, R148.reuse, R4 ;  /* 0x000000949004723c */ /* 0x080fec0000001804 */
[C---:B------:R-:W-:Y:S06]  /*10350*/  HMMA.16816.F32 R8, R152.reuse, R148, R8 ;  /* 0x000000949808723c */ /* 0x040fec0000001808 */
[-C--:B------:R-:W-:Y:S06]  /*10360*/  HMMA.16816.F32 R12, R152, R150.reuse, R12 ;  /* 0x00000096980c723c */ /* 0x080fec000000180c */
[C---:B------:R-:W-:Y:S01]  /*10370*/  HMMA.16816.F32 R16, R144.reuse, R150, R16 ;  /* 0x000000969010723c */ /* 0x040fe20000001810 */
[----:B------:R-:W4:Y:S05]  /*10380*/  LDSM.16.M88.4 R148, [R190] ;  /* 0x00000000be94783b */ /* 0x000f2a0000000200 */
        /* <DEDUP_REMOVED lines=9> */
[----:B------:R-:W-:Y:S05]  /*10420*/  LDSM.16.M88.4 R160, [R185+0x2000] ;  /* 0x00200000b9a0783b */ /* 0x000fea0000000200 */
[-C--:B---3--:R-:W-:Y:S06]  /*10430*/  HMMA.16816.F32 R52, R144, R140.reuse, R52 ;  /* 0x0000008c9034723c */ /* 0x088fec0000001834 */
[C---:B------:R-:W-:Y:S06]  /*10440*/  HMMA.16816.F32 R56, R152.reuse, R140, R56 ;  /* 0x0000008c9838723c */ /* 0x040fec0000001838 */
[-C--:B------:R-:W-:Y:S01]  /*10450*/  HMMA.16816.F32 R60, R152, R142.reuse, R60 ;  /* 0x0000008e983c723c */ /* 0x080fe2000000183c */
[----:B------:R-:W-:Y:S05]  /*10460*/  LDSM.16.M88.4 R152, [R181] ;  /* 0x00000000b598783b */ /* 0x000fea0000000200 */
[----:B------:R-:W-:Y:S01]  /*10470*/  HMMA.16816.F32 R64, R144, R142, R64 ;  /* 0x0000008e9040723c */ /* 0x000fe20000001840 */
[----:B------:R-:W2:Y:S05]  /*10480*/  LDSM.16.M88.4 R140, [R188] ;  /* 0x00000000bc8c783b */ /* 0x000eaa0000000200 */
[-C--:B------:R-:W-:Y:S01]  /*10490*/  HMMA.16816.F32 R4, R164, R168.reuse, R4 ;  /* 0x000000a8a404723c */ /* 0x080fe20000001804 */
[----:B------:R-:W3:Y:S05]  /*104a0*/  LDSM.16.M88.4 R144, [R185] ;  /* 0x00000000b990783b */ /* 0x000eea0000000200 */
[C---:B------:R-:W-:Y:S06]  /*104b0*/  HMMA.16816.F32 R8, R172.reuse, R168, R8 ;  /* 0x000000a8ac08723c */ /* 0x040fec0000001808 */
[-C--:B------:R-:W-:Y:S06]  /*104c0*/  HMMA.16816.F32 R12, R172, R170.reuse, R12 ;  /* 0x000000aaac0c723c */ /* 0x080fec000000180c */
[C---:B------:R-:W-:Y:S01]  /*104d0*/  HMMA.16816.F32 R16, R164.reuse, R170, R16 ;  /* 0x000000aaa410723c */ /* 0x040fe20000001810 */
[----:B------:R-:W5:Y:S05]  /*104e0*/  LDSM.16.M88.4 R168, [R181+0x800] ;  /* 0x00080000b5a8783b */ /* 0x000f6a0000000200 */
[-C--:B----4-:R-:W-:Y:S06]  /*104f0*/  HMMA.16816.F32 R20, R164, R148.reuse, R20 ;  /* 0x00000094a414723c */ /* 0x090fec0000001814 */
[C---:B------:R-:W-:Y:S06]  /*10500*/  HMMA.16816.F32 R24, R172.reuse, R148, R24 ;  /* 0x00000094ac18723c */ /* 0x040fec0000001818 */
[-C--:B------:R-:W-:Y:S06]  /*10510*/  HMMA.16816.F32 R28, R172, R150.reuse, R28 ;  /* 0x00000096ac1c723c */ /* 0x080fec000000181c */
[C---:B------:R-:W-:Y:S01]  /*10520*/  HMMA.16816.F32 R32, R164.reuse, R150, R32 ;  /* 0x00000096a420723c */ /* 0x040fe20000001820 */
[----:B------:R-:W4:Y:S05]  /*10530*/  LDSM.16.M88.4 R148, [R181+0x1000] ;  /* 0x00100000b594783b */ /* 0x000f2a0000000200 */
[-C--:B-1----:R-:W-:Y:S06]  /*10540*/  HMMA.16816.F32 R36, R164, R156.reuse, R36 ;  /* 0x0000009ca424723c */ /* 0x082fec0000001824 */
[C---:B------:R-:W-:Y:S06]  /*10550*/  HMMA.16816.F32 R40, R172.reuse, R156, R40 ;  /* 0x0000009cac28723c */ /* 0x040fec0000001828 */
[-C--:B------:R-:W-:Y:S06]  /*10560*/  HMMA.16816.F32 R44, R172, R158.reuse, R44 ;  /* 0x0000009eac2c723c */ /* 0x080fec000000182c */
[C---:B------:R-:W-:Y:S01]  /*10570*/  HMMA.16816.F32 R48, R164.reuse, R158, R48 ;  /* 0x0000009ea430723c */ /* 0x040fe20000001830 */
[----:B------:R-:W1:Y:S01]  /*10580*/  LDSM.16.M88.4 R156, [R181+0x1800] ;  /* 0x00180000b59c783b */ /* 0x000e620000000200 */
[----:B------:R-:W-:Y:S04]  /*10590*/  DEPBAR.LE SB0, 0x0 ;  /* 0x000080000000791a */ /* 0x000fe80000000000 */
[-C--:B--2---:R-:W-:Y:S01]  /*105a0*/  HMMA.16816.F32 R52, R164, R140.reuse, R52 ;  /* 0x0000008ca434723c */ /* 0x084fe20000001834 */
[----:B------:R-:W-:Y:S05]  /*105b0*/  BAR.SYNC.DEFER_BLOCKING 0x0 ;  /* 0x0000000000007b1d */ /* 0x000fea0000010000 */
[C---:B------:R-:W-:Y:S06]  /*105c0*/  HMMA.16816.F32 R56, R172.reuse, R140, R56 ;  /* 0x0000008cac38723c */ /* 0x040fec0000001838 */
[-C--:B------:R-:W-:Y:S06]  /*105d0*/  HMMA.16816.F32 R60, R172, R142.reuse, R60 ;  /* 0x0000008eac3c723c */ /* 0x080fec000000183c */
[----:B------:R-:W-:Y:S06]  /*105e0*/  HMMA.16816.F32 R64, R164, R142, R64 ;  /* 0x0000008ea440723c */ /* 0x000fec0000001840 */
[-C--:B---3--:R-:W-:Y:S06]  /*105f0*/  HMMA.16816.F32 R4, R144, R152.reuse, R4 ;  /* 0x000000989004723c */ /* 0x088fec0000001804 */
[C---:B------:R-:W-:Y:S06]  /*10600*/  HMMA.16816.F32 R8, R160.reuse, R152, R8 ;  /* 0x00000098a008723c */ /* 0x040fec0000001808 */
[-C--:B------:R-:W-:Y:S06]  /*10610*/  HMMA.16816.F32 R12, R160, R154.reuse, R12 ;  /* 0x0000009aa00c723c */ /* 0x080fec000000180c */
[C---:B------:R-:W-:Y:S06]  /*10620*/  HMMA.16816.F32 R16, R144.reuse, R154, R16 ;  /* 0x0000009a9010723c */ /* 0x040fec0000001810 */
[----:B------:R-:W-:Y:S01]  /*10630*/  FMNMX.FTZ R2, R4, R0, !PT ;  /* 0x0000000004027209 */ /* 0x000fe20007810000 */
[-C--:B-----5:R-:W-:Y:S01]  /*10640*/  HMMA.16816.F32 R20, R144, R168.reuse, R20 ;  /* 0x000000a89014723c */ /* 0x0a0fe20000001814 */
[----:B------:R-:W-:Y:S03]  /*10650*/  P2R R154, PR, RZ, 0x10 ;  /* 0x00000010ff9a7803 */ /* 0x000fe60000000000 */
[----:B------:R-:W-:Y:S02]  /*10660*/  FMNMX.FTZ R2, R5, R2, !PT ;  /* 0x0000000205027209 */ /* 0x000fe40007810000 */
[----:B------:R-:W-:Y:S01]  /*10670*/  FMNMX.FTZ R96, R6, R98, !PT ;  /* 0x0000006206607209 */ /* 0x000fe20007810000 */
[C---:B------:R-:W-:Y:S04]  /*10680*/  HMMA.16816.F32 R24, R160.reuse, R168, R24 ;  /* 0x000000a8a018723c */ /* 0x040fe80000001818 */
[----:B------:R-:W-:Y:S02]  /*10690*/  FMNMX.FTZ R3, R8, R99, !PT ;  /* 0x0000006308037209 */ /* 0x000fe40007810000 */
[----:B------:R-:W-:Y:S01]  /*106a0*/  FMNMX.FTZ R96, R7, R96, !PT ;  /* 0x0000006007607209 */ /* 0x000fe20007810000 */
[-C--:B------:R-:W-:Y:S04]  /*106b0*/  HMMA.16816.F32 R28, R160, R170.reuse, R28 ;  /* 0x000000aaa01c723c */ /* 0x080fe8000000181c */
[----:B------:R-:W-:Y:S02]  /*106c0*/  FMNMX.FTZ R2, R16, R2, !PT ;  /* 0x0000000210027209 */ /* 0x000fe40007810000 */
[C---:B------:R-:W-:Y:S05]  /*106d0*/  HMMA.16816.F32 R32, R144.reuse, R170, R32 ;  /* 0x000000aa9020723c */ /* 0x040fea0000001820 */
[----:B------:R-:W-:Y:S01]  /*106e0*/  FMNMX.FTZ R97, R17, R2, !PT ;  /* 0x0000000211617209 */ /* 0x000fe20007810000 */
[-C--:B----4-:R-:W-:Y:S05]  /*106f0*/  HMMA.16816.F32 R36, R144, R148.reuse, R36 ;  /* 0x000000949024723c */ /* 0x090fea0000001824 */
        /* <DEDUP_REMOVED lines=44> */
.L_x_676:
[----:B-1----:R-:W-:Y:S01]  /*109c0*/  FMNMX.FTZ R96, R66, R153, !PT ;  /* 0x0000009942607209 */ /* 0x002fe20007810000 */
[----:B------:R-:W1:Y:S01]  /*109d0*/  SHFL.BFLY PT, R103, R145, 0x2, 0x1f ;  /* 0x0c401f0091677f89 */ /* 0x000e6200000e0000 */
[----:B------:R-:W-:Y:S02]  /*109e0*/  FMNMX.FTZ R2, R57, R152, !PT ;  /* 0x0000009839027209 */ /* 0x000fe40007810000 */
[----:B------:R-:W-:Y:S02]  /*109f0*/  FMNMX.FTZ R96, R67, R96, !PT ;  /* 0x0000006043607209 */ /* 0x000fe40007810000 */
[----:B------:R-:W-:Y:S02]  /*10a00*/  FMNMX.FTZ R2, R60, R2, !PT ;  /* 0x000000023c027209 */ /* 0x000fe40007810000 */
[----:B------:R-:W-:Y:S01]  /*10a10*/  ISETP.NE.AND P2, PT, R154, RZ, PT ;  /* 0x000000ff9a00720c */ /* 0x000fe20003f45270 */
[----:B------:R-:W2:Y:S01]  /*10a20*/  SHFL.BFLY PT, R143, R96, 0x2, 0x1f ;  /* 0x0c401f00608f7f89 */ /* 0x000ea200000e0000 */
[----:B------:R-:W-:Y:S01]  /*10a30*/  FMNMX.FTZ R3, R61, R2, !PT ;  /* 0x000000023d037209 */ /* 0x000fe20007810000 */
[----:B------:R-:W-:Y:S01]  /*10a40*/  IMAD.SHL.U32 R2, R192, 0x2, RZ ;  /* 0x00000002c0027824 */ /* 0x000fe200078e00ff */
[--C-:B------:R-:W-:Y:S02]  /*10a50*/  LOP3.LUT R140, R199, UR15, R194.reuse, 0x96, !PT ;  /* 0x0000000fc78c7c12 */ /* 0x100fe4000f8e96c2 */
[----:B------:R-:W-:Y:S01]  /*10a60*/  LOP3.LUT R102, R197, UR15, R194, 0x96, !PT ;  /* 0x0000000fc5667c12 */ /* 0x000fe2000f8e96c2 */
[----:B------:R-:W-:Y:S01]  /*10a70*/  VIADD R97, R2, 0x1 ;  /* 0x0000000102617836 */ /* 0x000fe20000000000 */
[C---:B------:R-:W-:Y:S01]  /*10a80*/  LOP3.LUT R2, R195.reuse, UR23, R2, 0x96, !PT ;  /* 0x00000017c3027c12 */ /* 0x040fe2000f8e9602 */
[----:B------:R-:W-:Y:S01]  /*10a90*/  IMAD.WIDE.U32 R140, R140, -0x326172a9, RZ ;  /* 0xcd9e8d578c8c7825 */ /* 0x000fe200078e00ff */
[----:B------:R-:W3:Y:S02]  /*10aa0*/  SHFL.BFLY PT, R144, R3, 0x2, 0x1f ;  /* 0x0c401f0003907f89 */ /* 0x000ee400000e0000 */
[----:B------:R-:W-:Y:S01]  /*10ab0*/  LOP3.LUT R100, R195, UR23, R97, 0x96, !PT ;  /* 0x00000017c3647c12 */ /* 0x000fe2000f8e9661 */
[----:B------:R-:W-:Y:S01]  /*10ac0*/  IMAD.WIDE.U32 R148, R2, -0x326172a9, RZ ;  /* 0xcd9e8d5702947825 */ /* 0x000fe200078e00ff */
[----:B-1----:R-:W-:Y:S03]  /*10ad0*/  FMNMX.FTZ R97, R145, R103, !PT ;  /* 0x0000006791617209 */ /* 0x002fe60007810000 */
[----:B------:R-:W-:Y:S01]  /*10ae0*/  IMAD.WIDE.U32 R102, R102, -0x326172a9, RZ ;  /* 0xcd9e8d5766667825 */ /* 0x000fe200078e00ff */
[----:B------:R-:W-:Y:S02]  /*10af0*/  LOP3.LUT R2, R149, UR16, R222, 0x96, !PT ;  /* 0x0000001095027c12 */ /* 0x000fe4000f8e96de */
[--C-:B------:R-:W-:Y:S01]  /*10b00*/  LOP3.LUT R146, R141, UR14, R148.reuse, 0x96, !PT ;  /* 0x0000000e8d927c12 */ /* 0x100fe2000f8e9694 */
[----:B------:R-:W1:Y:S01]  /*10b10*/  SHFL.BFLY PT, R145, R97, 0x1, 0x1f ;  /* 0x0c201f0061917f89 */ /* 0x000e6200000e0000 */
[----:B------:R-:W-:Y:S01]  /*10b20*/  LOP3.LUT R148, R103, UR14, R148, 0x96, !PT ;  /* 0x0000000e67947c12 */ /* 0x000fe2000f8e9694 */
[----:B------:R-:W-:Y:S01]  /*10b30*/  IMAD.WIDE.U32 R154, R100, -0x326172a9, RZ ;  /* 0xcd9e8d57649a7825 */ /* 0x000fe200078e00ff */
[----:B------:R-:W-:Y:S02]  /*10b40*/  FMNMX.FTZ R100, R10, R101, !PT ;  /* 0x000000650a647209 */ /* 0x000fe40007810000 */
[----:B--2---:R-:W-:Y:S01]  /*10b50*/  FMNMX.FTZ R96, R96, R143, !PT ;  /* 0x0000008f60607209 */ /* 0x004fe20007810000 */
[----:B------:R-:W-:Y:S01]  /*10b60*/  IMAD.WIDE.U32 R156, R2, -0x2daee0ad, RZ ;  /* 0xd2511f53029c7825 */ /* 0x000fe200078e00ff */
[----:B------:R-:W-:Y:S02]  /*10b70*/  FMNMX.FTZ R2, R11, R100, !PT ;  /* 0x000000640b027209 */ /* 0x000fe40007810000 */
[----:B------:R-:W-:Y:S01]  /*10b80*/  LOP3.LUT R103, R103, UR14, R154, 0x96, !PT ;  /* 0x0000000e67677c12 */ /* 0x000fe2000f8e969a */
[----:B------:R-:W2:Y:S01]  /*10b90*/  SHFL.BFLY PT, R100, R96, 0x1, 0x1f ;  /* 0x0c201f0060647f89 */ /* 0x000ea200000e0000 */
[----:B------:R-:W-:Y:S01]  /*10ba0*/  FMNMX.FTZ R2, R14, R2, !PT ;  /* 0x000000020e027209 */ /* 0x000fe20007810000 */
[----:B------:R-:W-:Y:S01]  /*10bb0*/  IMAD.WIDE.U32 R146, R146, -0x2daee0ad, RZ ;  /* 0xd2511f5392927825 */ /* 0x000fe200078e00ff */
[----:B---3--:R-:W-:Y:S02]  /*10bc0*/  FMNMX.FTZ R3, R3, R144, !PT ;  /* 0x0000009003037209 */ /* 0x008fe40007810000 */
[----:B------:R-:W-:Y:S01]  /*10bd0*/  FMNMX.FTZ R2, R15, R2, !PT ;  /* 0x000000020f027209 */ /* 0x000fe20007810000 */
[----:B------:R-:W-:Y:S01]  /*10be0*/  IMAD.WIDE.U32 R166, R103, -0x2daee0ad, RZ ;  /* 0xd2511f5367a67825 */ /* 0x000fe200078e00ff */
[----:B------:R-:W-:Y:S01]  /*10bf0*/  LOP3.LUT R152, R155, UR16, R222, 0x96, !PT ;  /* 0x000000109b987c12 */ /* 0x000fe2000f8e96de */
[----:B------:R-:W3:Y:S01]  /*10c00*/  SHFL.BFLY PT, R143, R3, 0x1, 0x1f ;  /* 0x0c201f00038f7f89 */ /* 0x000ee200000e0000 */
[----:B------:R-:W-:Y:S02]  /*10c10*/  FMNMX.FTZ R2, R26, R2, !PT ;  /* 0x000000021a027209 */ /* 0x000fe40007810000 */
[----:B------:R-:W-:Y:S01]  /*10c20*/  LOP3.LUT R151, R141, UR14, R154, 0x96, !PT ;  /* 0x0000000e8d977c12 */ /* 0x000fe2000f8e969a */
[----:B------:R-:W-:Y:S01]  /*10c30*/  IMAD.WIDE.U32 R152, R152, -0x2daee0ad, RZ ;  /* 0xd2511f5398987825 */ /* 0x000fe200078e00ff */
[----:B------:R-:W-:Y:S02]  /*10c40*/  FMNMX.FTZ R2, R27, R2, !PT ;  /* 0x000000021b027209 */ /* 0x000fe40007810000 */
[----:B-1----:R-:W-:Y:S01]  /*10c50*/  FMNMX.FTZ R97, R97, R145, !PT ;  /* 0x0000009161617209 */ /* 0x002fe20007810000 */
[----:B------:R-:W-:Y:S01]  /*10c60*/  IMAD.WIDE.U32 R164, R151, -0x2daee0ad, RZ ;  /* 0xd2511f5397a47825 */ /* 0x000fe200078e00ff */
[----:B------:R-:W-:Y:S02]  /*10c70*/  FMNMX.FTZ R2, R30, R2, !PT ;  /* 0x000000021e027209 */ /* 0x000fe40007810000 */
[----:B------:R-:W-:Y:S01]  /*10c80*/  LOP3.LUT R142, R149, UR16, R220, 0x96, !PT ;  /* 0x00000010958e7c12 */ /* 0x000fe2000f8e96dc */
[----:B------:R-:W-:Y:S01]  /*10c90*/  FADD.FTZ R0, -R97, R0 ;  /* 0x0000000061007221 */ /* 0x000fe20000010100 */
[----:B------:R-:W-:Y:S01]  /*10ca0*/  FMNMX.FTZ R103, R31, R2, !PT ;  /* 0x000000021f677209 */ /* 0x000fe20007810000 */
[----:B------:R-:W-:Y:S01]  /*10cb0*/  IMAD.WIDE.U32 R148, R148, -0x2daee0ad, RZ ;  /* 0xd2511f5394947825 */ /* 0x000fe200078e00ff */
[----:B------:R-:W-:Y:S02]  /*10cc0*/  LOP3.LUT R151, R165, UR11, R152, 0x96, !PT ;  /* 0x0000000ba5977c12 */ /* 0x000fe4000f8e9698 */
[----:B--2---:R-:W-:Y:S01]  /*10cd0*/  FMNMX.FTZ R96, R96, R100, !PT ;  /* 0x0000006460607209 */ /* 0x004fe20007810000 */
[----:B------:R-:W-:Y:S01]  /*10ce0*/  FMUL.FTZ R2, R0, UR4 ;  /* 0x0000000400027c20 */ /* 0x000fe20008410000 */
[----:B------:R-:W-:Y:S01]  /*10cf0*/  FMNMX.FTZ R103, R42, R103, !PT ;  /* 0x000000672a677209 */ /* 0x000fe20007810000 */
[----:B------:R-:W-:Y:S01]  /*10d00*/  IMAD.WIDE.U32 R162, R151, -0x326172a9, RZ ;  /* 0xcd9e8d5797a27825 */ /* 0x000fe200078e00ff */
[----:B------:R-:W-:Y:S01]  /*10d10*/  LOP3.LUT R150, R155, UR16, R220, 0x96, !PT ;  /* 0x000000109b967c12 */ /* 0x000fe2000f8e96dc */
[----:B------:R1:W2:Y:S01]  /*10d20*/  MUFU.EX2 R100, R2 ;  /* 0x0000000200647308 */ /* 0x0002a20000000800 */
[----:B------:R-:W-:Y:S01]  /*10d30*/  FMNMX.FTZ R103, R43, R103, !PT ;  /* 0x000000672b677209 */ /* 0x000fe20007810000 */
[----:B------:R-:W-:Y:S01]  /*10d40*/  FADD.FTZ R0, -R96, R98 ;  /* 0x0000006260007221 */ /* 0x000fe20000010100 */
[----:B---3--:R-:W-:Y:S01]  /*10d50*/  FMNMX.FTZ R3, R3, R143, !PT ;  /* 0x0000008f03037209 */ /* 0x008fe20007810000 */
[C---:B------:R-:W-:Y:S01]  /*10d60*/  FMUL.FTZ R152, R97.reuse, UR4 ;  /* 0x0000000461987c20 */ /* 0x040fe20008410000 */
[----:B------:R-:W-:Y:S01]  /*10d70*/  FMNMX.FTZ R103, R46, R103, !PT ;  /* 0x000000672e677209 */ /* 0x000fe20007810000 */
[----:B------:R-:W-:Y:S01]  /*10d80*/  IMAD.WIDE.U32 R154, R142, -0x2daee0ad, RZ ;  /* 0xd2511f538e9a7825 */ /* 0x000fe200078e00ff */
[----:B------:R-:W-:Y:S02]  /*10d90*/  FSETP.NEU.FTZ.AND P1, PT, R97, -INF , PT ;  /* 0xff8000006100780b */ /* 0x000fe40003f3d000 */
[----:B------:R-:W-:Y:S02]  /*10da0*/  LOP3.LUT R142, R147, UR11, R156, 0x96, !PT ;  /* 0x0000000b938e7c12 */ /* 0x000fe4000f8e969c */
[----:B------:R-:W-:Y:S02]  /*10db0*/  FSEL R152, R152, RZ, P1 ;  /* 0x000000ff98987208 */ /* 0x000fe40000800000 */
[----:B------:R-:W-:Y:S01]  /*10dc0*/  LOP3.LUT R147, R149, UR11, R154, 0x96, !PT ;  /* 0x0000000b95937c12 */ /* 0x000fe2000f8e969a */
[----:B------:R-:W-:Y:S01]  /*10dd0*/  IMAD.WIDE.U32 R142, R142, -0x326172a9, RZ ;  /* 0xcd9e8d578e8e7825 */ /* 0x000fe200078e00ff */
[----:B------:R-:W-:Y:S02]  /*10de0*/  LOP3.LUT R149, R153, UR13, R198, 0x96, !PT ;  /* 0x0000000d99957c12 */ /* 0x000fe4000f8e96c6 */
[----:B------:R-:W-:Y:S01]  /*10df0*/  FSETP.NEU.FTZ.AND P1, PT, R96, -INF , PT ;  /* 0xff8000006000780b */ /* 0x000fe20003f3d000 */
[----:B-1----:R-:W-:Y:S01]  /*10e00*/  FMUL.FTZ R2, R0, UR4 ;  /* 0x0000000400027c20 */ /* 0x002fe20008410000 */
[----:B------:R-:W-:Y:S01]  /*10e10*/  FADD.FTZ R0, -R3, R99 ;  /* 0x0000006303007221 */ /* 0x000fe20000010100 */
[--C-:B------:R-:W-:Y:S01]  /*10e20*/  FFMA.FTZ R64, R64, UR4, -R152.reuse ;  /* 0x0000000440407c23 */ /* 0x100fe20008010898 */
[----:B------:R-:W-:Y:S01]  /*10e30*/  FFMA.FTZ R65, R65, UR4, -R152 ;  /* 0x0000000441417c23 */ /* 0x000fe20008010898 */
[----:B------:R1:W3:Y:S01]  /*10e40*/  MUFU.EX2 R99, R2 ;  /* 0x0000000200637308 */ /* 0x0002e20000000800 */
[----:B------:R-:W-:Y:S01]  /*10e50*/  LOP3.LUT R144, R155, UR13, R196, 0x96, !PT ;  /* 0x0000000d9b907c12 */ /* 0x000fe2000f8e96c4 */
[----:B------:R-:W-:Y:S01]  /*10e60*/  FMUL.FTZ R0, R0, UR4 ;  /* 0x0000000400007c20 */ /* 0x000fe20008410000 */
[----:B------:R-:W-:Y:S01]  /*10e70*/  LOP3.LUT R141, R157, UR13, R198, 0x96, !PT ;  /* 0x0000000d9d8d7c12 */ /* 0x000fe2000f8e96c6 */
[----:B------:R-:W-:Y:S01]  /*10e80*/  FMUL.FTZ R153, R96, UR4 ;  /* 0x0000000460997c20 */ /* 0x000fe20008410000 */
[----:B------:R-:W-:Y:S04]  /*10e90*/  IMAD.WIDE.U32 R154, R150, -0x2daee0ad, RZ ;  /* 0xd2511f53969a7825 */ /* 0x000fe800078e00ff */
[----:B--2---:R-:W-:Y:S01]  /*10ea0*/  FMUL.FTZ R68, R100, R68 ;  /* 0x0000004464447220 */ /* 0x004fe20000410000 */
[----:B------:R2:W4:Y:S01]  /*10eb0*/  MUFU.EX2 R98, R0 ;  /* 0x0000000000627308 */ /* 0x0005220000000800 */
[----:B------:R-:W-:Y:S01]  /*10ec0*/  FSEL R153, R153, RZ, P1 ;  /* 0x000000ff99997208 */ /* 0x000fe20000800000 */
[----:B------:R-:W-:Y:S01]  /*10ed0*/  IMAD.WIDE.U32 R156, R144, -0x326172a9, RZ ;  /* 0xcd9e8d57909c7825 */ /* 0x000fe200078e00ff */
[----:B------:R-:W-:Y:S02]  /*10ee0*/  LOP3.LUT R158, R155, UR13, R196, 0x96, !PT ;  /* 0x0000000d9b9e7c12 */ /* 0x000fe4000f8e96c4 */
[----:B------:R-:W-:Y:S01]  /*10ef0*/  LOP3.LUT R159, R167, UR11, R154, 0x96, !PT ;  /* 0x0000000ba79f7c12 */ /* 0x000fe2000f8e969a */
[--C-:B------:R-:W-:Y:S01]  /*10f00*/  FFMA.FTZ R38, R38, UR4, -R153.reuse ;  /* 0x0000000426267c23 */ /* 0x100fe20008010899 */
[----:B------:R-:W-:Y:S01]  /*10f10*/  FSETP.NEU.FTZ.AND P1, PT, R3, -INF , PT ;  /* 0xff8000000300780b */ /* 0x000fe20003f3d000 */
[--C-:B------:R-:W-:Y:S01]  /*10f20*/  FFMA.FTZ R39, R39, UR4, -R153.reuse ;  /* 0x0000000427277c23 */ /* 0x100fe20008010899 */
[----:B-1----:R-:W-:Y:S01]  /*10f30*/  FMNMX.FTZ R2, R47, R103, !PT ;  /* 0x000000672f027209 */ /* 0x002fe20007810000 */
[--C-:B------:R-:W-:Y:S01]  /*10f40*/  FFMA.FTZ R66, R66, UR4, -R153.reuse ;  /* 0x0000000442427c23 */ /* 0x100fe20008010899 */
[----:B------:R-:W-:Y:S01]  /*10f50*/  LOP3.LUT R103, R157, UR12, R102, 0x96, !PT ;  /* 0x0000000c9d677c12 */ /* 0x000fe2000f8e9666 */
[--C-:B------:R-:W-:Y:S01]  /*10f60*/  FFMA.FTZ R16, R16, UR4, -R152.reuse ;  /* 0x0000000410107c23 */ /* 0x100fe20008010898 */
[----:B------:R-:W-:Y:S01]  /*10f70*/  FMNMX.FTZ R2, R58, R2, !PT ;  /* 0x000000023a027209 */ /* 0x000fe20007810000 */
[----:B------:R-:W-:Y:S01]  /*10f80*/  FFMA.FTZ R17, R17, UR4, -R152 ;  /* 0x0000000411117c23 */ /* 0x000fe20008010898 */
[--C-:B------:R-:W-:Y:S01]  /*10f90*/  FFMA.FTZ R67, R67, UR4, -R153.reuse ;  /* 0x0000000443437c23 */ /* 0x100fe20008010899 */
[----:B------:R-:W-:Y:S01]  /*10fa0*/  MUFU.EX2 R234, R16 ;  /* 0x0000001000ea7308 */ /* 0x000fe20000000800 */
[----:B--2---:R-:W-:Y:S01]  /*10fb0*/  FMNMX.FTZ R0, R59, R2, !PT ;  /* 0x000000023b007209 */ /* 0x004fe20007810000 */
[--C-:B------:R-:W-:Y:S01]  /*10fc0*/  FFMA.FTZ R54, R54, UR4, -R153.reuse ;  /* 0x0000000436367c23 */ /* 0x100fe20008010899 */
[--C-:B------:R-:W-:Y:S01]  /*10fd0*/  FFMA.FTZ R18, R18, UR4, -R153.reuse ;  /* 0x0000000412127c23 */ /* 0x100fe20008010899 */
[--C-:B------:R-:W-:Y:S01]  /*10fe0*/  FFMA.FTZ R19, R19, UR4, -R153.reuse ;  /* 0x0000000413137c23 */ /* 0x100fe20008010899 */
[----:B------:R-:W-:Y:S01]  /*10ff0*/  FMNMX.FTZ R0, R62, R0, !PT ;  /* 0x000000003e007209 */ /* 0x000fe20007810000 */
[--C-:B------:R-:W-:Y:S01]  /*11000*/  FFMA.FTZ R6, R6, UR4, -R153.reuse ;  /* 0x0000000406067c23 */ /* 0x100fe20008010899 */
[--C-:B------:R-:W-:Y:S03]  /*11010*/  FFMA.FTZ R7, R7, UR4, -R153.reuse ;  /* 0x0000000407077c23 */ /* 0x100fe60008010899 */
[----:B------:R1:W-:Y:S01]  /*11020*/  MUFU.EX2 R232, R18 ;  /* 0x0000001200e87308 */ /* 0x0003e20000000800 */
[----:B------:R-:W-:Y:S01]  /*11030*/  FMNMX.FTZ R0, R63, R0, !PT ;  /* 0x000000003f007209 */ /* 0x000fe20007810000 */
[----:B------:R-:W-:Y:S04]  /*11040*/  IMAD.WIDE.U32 R154, R141, -0x326172a9, RZ ;  /* 0xcd9e8d578d9a7825 */ /* 0x000fe800078e00ff */
[C---:B------:R-:W-:Y:S01]  /*11050*/  FMUL.FTZ R69, R100.reuse, R69 ;  /* 0x0000004564457220 */ /* 0x040fe20000410000 */
[----:B---3--:R-:W-:Y:S01]  /*11060*/  FMUL.FTZ R70, R99, R70 ;  /* 0x0000004663467220 */ /* 0x008fe20000410000 */
[----:B------:R-:W2:Y:S01]  /*11070*/  SHFL.BFLY PT, R2, R0, 0x2, 0x1f ;  /* 0x0c401f0000027f89 */ /* 0x000ea200000e0000 */
[----:B------:R-:W-:Y:S01]  /*11080*/  LOP3.LUT R150, R155, UR12, R140, 0x96, !PT ;  /* 0x0000000c9b967c12 */ /* 0x000fe2000f8e968c */
[----:B------:R3:W5:Y:S01]  /*11090*/  MUFU.EX2 R233, R17 ;  /* 0x0000001100e97308 */ /* 0x0007620000000800 */
[----:B------:R-:W-:Y:S01]  /*110a0*/  LOP3.LUT R141, R143, UR10, R154, 0x96, !PT ;  /* 0x0000000a8f8d7c12 */ /* 0x000fe2000f8e969a */
[----:B------:R-:W-:Y:S04]  /*110b0*/  IMAD.WIDE.U32 R154, R149, -0x326172a9, RZ ;  /* 0xcd9e8d57959a7825 */ /* 0x000fe800078e00ff */
[----:B------:R-:W-:Y:S01]  /*110c0*/  FMUL.FTZ R71, R99, R71 ;  /* 0x0000004763477220 */ /* 0x000fe20000410000 */
[----:B------:R-:W-:Y:S01]  /*110d0*/  FMUL.FTZ R72, R100, R72 ;  /* 0x0000004864487220 */ /* 0x000fe20000410000 */
[----:B------:R-:W-:Y:S01]  /*110e0*/  IMAD.WIDE.U32 R150, R150, -0x2daee0ad, RZ ;  /* 0xd2511f5396967825 */ /* 0x000fe200078e00ff */
[----:B------:R-:W-:Y:S01]  /*110f0*/  LOP3.LUT R165, R155, UR12, R140, 0x96, !PT ;  /* 0x0000000c9ba57c12 */ /* 0x000fe2000f8e968c */
[----:B------:R-:W-:Y:S01]  /*11100*/  MUFU.EX2 R227, R7 ;  /* 0x0000000700e37308 */ /* 0x000fe20000000800 */
[----:B------:R-:W-:Y:S01]  /*11110*/  LOP3.LUT R163, R163, UR10, R154, 0x96, !PT ;  /* 0x0000000aa3a37c12 */ /* 0x000fe2000f8e969a */
[----:B------:R-:W-:Y:S04]  /*11120*/  IMAD.WIDE.U32 R140, R141, -0x2daee0ad, RZ ;  /* 0xd2511f538d8c7825 */ /* 0x000fe800078e00ff */
[----:B------:R-:W-:Y:S01]  /*11130*/  FMUL.FTZ R154, R3, UR4 ;  /* 0x00000004039a7c20 */ /* 0x000fe20008410000 */
[----:B------:R-:W-:Y:S01]  /*11140*/  FMUL.FTZ R73, R100, R73 ;  /* 0x0000004964497220 */ /* 0x000fe20000410000 */
[----:B------:R-:W-:Y:S01]  /*11150*/  IMAD.WIDE.U32 R144, R147, -0x326172a9, RZ ;  /* 0xcd9e8d5793907825 */ /* 0x000fe200078e00ff */
[----:B-1----:R-:W-:Y:S01]  /*11160*/  LOP3.LUT R18, R141, UR5, R150, 0x96, !PT ;  /* 0x000000058d127c12 */ /* 0x002fe2000f8e9696 */
[----:B------:R-:W-:Y:S01]  /*11170*/  MUFU.EX2 R228, R6 ;  /* 0x0000000600e47308 */ /* 0x000fe20000000800 */
[----:B------:R-:W-:Y:S01]  /*11180*/  FSEL R154, R154, RZ, P1 ;  /* 0x000000ff9a9a7208 */ /* 0x000fe20000800000 */
[----:B---3--:R-:W-:Y:S01]  /*11190*/  IMAD.WIDE.U32 R16, R158, -0x326172a9, RZ ;  /* 0xcd9e8d579e107825 */ /* 0x008fe200078e00ff */
[----:B------:R-:W-:Y:S03]  /*111a0*/  LOP3.LUT R156, R145, UR10, R156, 0x96, !PT ;  /* 0x0000000a919c7c12 */ /* 0x000fe6000f8e969c */
[----:B------:R-:W-:Y:S01]  /*111b0*/  FMUL.FTZ R74, R99, R74 ;  /* 0x0000004a634a7220 */ /* 0x000fe20000410000 */
[----:B--2---:R-:W-:Y:S01]  /*111c0*/  FMNMX.FTZ R0, R0, R2, !PT ;  /* 0x0000000200007209 */ /* 0x004fe20007810000 */
[----:B------:R-:W-:Y:S01]  /*111d0*/  FFMA.FTZ R4, R4, UR4, -R152 ;  /* 0x0000000404047c23 */ /* 0x000fe20008010898 */
[----:B------:R-:W-:Y:S01]  /*111e0*/  LOP3.LUT R167, R17, UR12, R102, 0x96, !PT ;  /* 0x0000000c11a77c12 */ /* 0x000fe2000f8e9666 */
[----:B------:R1:W-:Y:S01]  /*111f0*/  MUFU.EX2 R231, R19 ;  /* 0x0000001300e77308 */ /* 0x0003e20000000800 */
[----:B------:R-:W-:Y:S01]  /*11200*/  LOP3.LUT R102, R151, UR9, R146, 0x96, !PT ;  /* 0x0000000997667c12 */ /* 0x000fe2000f8e9692 */
[----:B------:R-:W-:Y:S01]  /*11210*/  IMAD.WIDE.U32 R168, R159, -0x326172a9, RZ ;  /* 0xcd9e8d579fa87825 */ /* 0x000fe200078e00ff */
[----:B------:R-:W2:Y:S03]  /*11220*/  SHFL.BFLY PT, R2, R0, 0x1, 0x1f ;  /* 0x0c201f0000027f89 */ /* 0x000ea600000e0000 */
[----:B------:R-:W-:Y:S01]  /*11230*/  FFMA.FTZ R5, R5, UR4, -R152 ;  /* 0x0000000405057c23 */ /* 0x000fe20008010898 */
[----:B------:R-:W-:Y:S01]  /*11240*/  FFMA.FTZ R8, R8, UR4, -R154 ;  /* 0x0000000408087c23 */ /* 0x000fe2000801089a */
[----:B------:R-:W-:Y:S02]  /*11250*/  LOP3.LUT R169, R169, UR10, R16, 0x96, !PT ;  /* 0x0000000aa9a97c12 */ /* 0x000fe4000f8e9610 */
[----:B------:R3:W-:Y:S01]  /*11260*/  MUFU.EX2 R230, R4 ;  /* 0x0000000400e67308 */ /* 0x0007e20000000800 */
[----:B------:R-:W-:Y:S04]  /*11270*/  IMAD.WIDE.U32 R16, R103, -0x2daee0ad, RZ ;  /* 0xd2511f5367107825 */ /* 0x000fe800078e00ff */
[--C-:B------:R-:W-:Y:S01]  /*11280*/  FFMA.FTZ R9, R9, UR4, -R154.reuse ;  /* 0x0000000409097c23 */ /* 0x100fe2000801089a */
[----:B------:R-:W-:Y:S01]  /*11290*/  FFMA.FTZ R12, R12, UR4, -R154 ;  /* 0x000000040c0c7c23 */ /* 0x000fe2000801089a */
[----:B------:R-:W-:Y:S01]  /*112a0*/  IMAD.WIDE.U32 R156, R156, -0x2daee0ad, RZ ;  /* 0xd2511f539c9c7825 */ /* 0x000fe200078e00ff */
[----:B------:R-:W-:Y:S02]  /*112b0*/  LOP3.LUT R143, R17, UR9, R148, 0x96, !PT ;  /* 0x00000009118f7c12 */ /* 0x000fe4000f8e9694 */
[----:B------:R4:W5:Y:S01]  /*112c0*/  MUFU.EX2 R229, R5 ;  /* 0x0000000500e57308 */ /* 0x0009620000000800 */
[----:B------:R-:W-:Y:S01]  /*112d0*/  FFMA.FTZ R13, R13, UR4, -R154 ;  /* 0x000000040d0d7c23 */ /* 0x000fe2000801089a */
[----:B------:R-:W-:Y:S01]  /*112e0*/  LOP3.LUT R16, R157, UR5, R16, 0x96, !PT ;  /* 0x000000059d107c12 */ /* 0x000fe2000f8e9610 */
[----:B------:R-:W-:Y:S04]  /*112f0*/  IMAD.WIDE.U32 R102, R102, -0x326172a9, RZ ;  /* 0xcd9e8d5766667825 */ /* 0x000fe800078e00ff */
[--C-:B------:R-:W-:Y:S01]  /*11300*/  FFMA.FTZ R24, R24, UR4, -R154.reuse ;  /* 0x0000000418187c23 */ /* 0x100fe2000801089a */
[----:B------:R-:W-:Y:S01]  /*11310*/  FFMA.FTZ R28, R28, UR4, -R154 ;  /* 0x000000041c1c7c23 */ /* 0x000fe2000801089a */
[----:B-1----:R-:W-:Y:S01]  /*11320*/  IMAD.WIDE.U32 R18, R18, -0x326172a9, RZ ;  /* 0xcd9e8d5712127825 */ /* 0x002fe200078e00ff */
[----:B------:R-:W-:Y:S01]  /*11330*/  LOP3.LUT R146, R103, UR8, R142, 0x96, !PT ;  /* 0x0000000867927c12 */ /* 0x000fe2000f8e968e */
[----:B------:R1:W-:Y:S02]  /*11340*/  MUFU.EX2 R218, R8 ;  /* 0x0000000800da7308 */ /* 0x0003e40000000800 */
[----:B------:R-:W-:Y:S01]  /*11350*/  FFMA.FTZ R29, R29, UR4, -R154 ;  /* 0x000000041d1d7c23 */ /* 0x000fe2000801089a */
[----:B--2---:R-:W-:Y:S01]  /*11360*/  FMNMX.FTZ R2, R0, R2, !PT ;  /* 0x0000000200027209 */ /* 0x004fe20007810000 */
[----:B------:R-:W-:Y:S01]  /*11370*/  IMAD.WIDE.U32 R16, R16, -0x326172a9, RZ ;  /* 0xcd9e8d5710107825 */ /* 0x000fe200078e00ff */
[----:B---3--:R-:W-:Y:S02]  /*11380*/  LOP3.LUT R4, R18, 0xffff, RZ, 0xc0, !PT ;  /* 0x0000ffff12047812 */ /* 0x008fe400078ec0ff */
[----:B------:R-:W-:Y:S01]  /*11390*/  SHF.R.U32.HI R103, RZ, 0x10, R18 ;  /* 0x00000010ff677819 */ /* 0x000fe20000011612 */
[----:B------:R-:W-:Y:S01]  /*113a0*/  IMAD.WIDE.U32 R142, R143, -0x326172a9, RZ ;  /* 0xcd9e8d578f8e7825 */ /* 0x000fe200078e00ff */
[----:B------:R-:W-:Y:S01]  /*113b0*/  LOP3.LUT R102, R19, UR17, R102, 0x96, !PT ;  /* 0x0000001113667c12 */ /* 0x000fe2000f8e9666 */
[----:B------:R2:W-:Y:S01]  /*113c0*/  MUFU.EX2 R217, R9 ;  /* 0x0000000900d97308 */ /* 0x0005e20000000800 */
[----:B------:R-:W-:Y:S01]  /*113d0*/  SHF.R.U32.HI R6, RZ, 0x10, R16 ;  /* 0x00000010ff067819 */ /* 0x000fe20000011610 */
[--C-:B------:R-:W-:Y:S01]  /*113e0*/  FFMA.FTZ R40, R40, UR4, -R154.reuse ;  /* 0x0000000428287c23 */ /* 0x100fe2000801089a */
[----:B------:R-:W-:Y:S01]  /*113f0*/  LOP3.LUT R145, R18, 0xff, RZ, 0xc0, !PT ;  /* 0x000000ff12917812 */ /* 0x000fe200078ec0ff */
[----:B------:R-:W-:Y:S01]  /*11400*/  FFMA.FTZ R41, R41, UR4, -R154 ;  /* 0x0000000429297c23 */ /* 0x000fe2000801089a */
[----:B------:R-:W-:Y:S01]  /*11410*/  SHF.R.U32.HI R19, RZ, 0x18, R18 ;  /* 0x00000018ff137819 */ /* 0x000fe20000011612 */
[----:B------:R-:W-:Y:S01]  /*11420*/  FFMA.FTZ R44, R44, UR4, -R154 ;  /* 0x000000042c2c7c23 */ /* 0x000fe2000801089a */
[----:B----4-:R-:W-:Y:S03]  /*11430*/  SHF.R.U32.HI R5, RZ, 0x8, R4 ;  /* 0x00000008ff057819 */ /* 0x010fe60000011604 */
[----:B------:R-:W-:Y:S01]  /*11440*/  MUFU.EX2 R226, R12 ;  /* 0x0000000c00e27308 */ /* 0x000fe20000000800 */
[----:B------:R-:W-:Y:S01]  /*11450*/  LOP3.LUT R18, R17, UR17, R142, 0x96, !PT ;  /* 0x0000001111127c12 */ /* 0x000fe2000f8e968e */
[----:B-1----:R-:W-:Y:S01]  /*11460*/  FFMA.FTZ R8, R33, UR4, -R152 ;  /* 0x0000000421087c23 */ /* 0x002fe20008010898 */
[----:B------:R-:W-:Y:S01]  /*11470*/  LOP3.LUT R4, R103, 0xff, RZ, 0xc0, !PT ;  /* 0x000000ff67047812 */ /* 0x000fe200078ec0ff */
[--C-:B------:R-:W-:Y:S01]  /*11480*/  FFMA.FTZ R45, R45, UR4, -R154.reuse ;  /* 0x000000042d2d7c23 */ /* 0x100fe2000801089a */
[----:B------:R-:W-:Y:S01]  /*11490*/  LOP3.LUT R17, R16, 0xffff, RZ, 0xc0, !PT ;  /* 0x0000ffff10117812 */ /* 0x000fe200078ec0ff */
[----:B------:R-:W-:Y:S01]  /*114a0*/  FFMA.FTZ R56, R56, UR4, -R154 ;  /* 0x0000000438387c23 */ /* 0x000fe2000801089a */
[----:B------:R-:W-:Y:S03]  /*114b0*/  LOP3.LUT R141, R16, 0xff, RZ, 0xc0, !PT ;  /* 0x000000ff108d7812 */ /* 0x000fe600078ec0ff */
[----:B------:R1:W-:Y:S01]  /*114c0*/  MUFU.EX2 R213, R8 ;  /* 0x0000000800d57308 */ /* 0x0003e20000000800 */
[----:B------:R-:W-:Y:S01]  /*114d0*/  LOP3.LUT R0, R6, 0xff, RZ, 0xc0, !PT ;  /* 0x000000ff06007812 */ /* 0x000fe200078ec0ff */
[----:B--2---:R-:W-:Y:S01]  /*114e0*/  FFMA.FTZ R9, R34, UR4, -R153 ;  /* 0x0000000422097c23 */ /* 0x004fe20008010899 */
[----:B------:R-:W-:Y:S01]  /*114f0*/  SHF.R.U32.HI R16, RZ, 0x18, R16 ;  /* 0x00000018ff107819 */ /* 0x000fe20000011610 */
[----:B------:R-:W-:Y:S01]  /*11500*/  IMAD.WIDE.U32 R6, R146, -0x2daee0ad, RZ ;  /* 0xd2511f5392067825 */ /* 0x000fe200078e00ff */
[----:B------:R-:W-:Y:S02]  /*11510*/  PRMT R19, R4, 0x5410, R19 ;  /* 0x0000541004137816 */ /* 0x000fe40000000013 */
[----:B------:R-:W-:Y:S03]  /*11520*/  LOP3.LUT R144, R143, UR8, R144, 0x96, !PT ;  /* 0x000000088f907c12 */ /* 0x000fe6000f8e9690 */
[----:B------:R2:W-:Y:S01]  /*11530*/  MUFU.EX2 R212, R9 ;  /* 0x0000000900d47308 */ /* 0x0005e20000000800 */
[----:B------:R-:W-:Y:S01]  /*11540*/  SHF.R.U32.HI R4, RZ, 0x8, R17 ;  /* 0x00000008ff047819 */ /* 0x000fe20000011611 */
[----:B------:R-:W-:Y:S01]  /*11550*/  FFMA.FTZ R57, R57, UR4, -R154 ;  /* 0x0000000439397c23 */ /* 0x000fe2000801089a */
[----:B------:R-:W-:Y:S01]  /*11560*/  PRMT R147, R0, 0x5410, R16 ;  /* 0x0000541000937816 */ /* 0x000fe20000000010 */
[----:B------:R-:W-:Y:S01]  /*11570*/  FFMA.FTZ R16, R35, UR4, -R153 ;  /* 0x0000000423107c23 */ /* 0x000fe20008010899 */
[----:B------:R-:W-:Y:S01]  /*11580*/  LOP3.LUT R103, R7, UR18, R140, 0x96, !PT ;  /* 0x0000001207677c12 */ /* 0x000fe2000f8e968c */
[----:B------:R-:W-:Y:S01]  /*11590*/  FFMA.FTZ R60, R60, UR4, -R154 ;  /* 0x000000043c3c7c23 */ /* 0x000fe2000801089a */
[----:B------:R-:W-:Y:S01]  /*115a0*/  LOP3.LUT R148, R6, 0xffff, RZ, 0xc0, !PT ;  /* 0x0000ffff06947812 */ /* 0x000fe200078ec0ff */
[----:B------:R-:W-:Y:S01]  /*115b0*/  FMUL.FTZ R155, R2, UR4 ;  /* 0x00000004029b7c20 */ /* 0x000fe20008410000 */
[----:B------:R-:W-:Y:S01]  /*115c0*/  LOP3.LUT R0, R102, 0xffff, RZ, 0xc0, !PT ;  /* 0x0000ffff66007812 */ /* 0x000fe200078ec0ff */
[----:B-1----:R-:W-:Y:S01]  /*115d0*/  FMUL.FTZ R8, R98, R104 ;  /* 0x0000006862087220 */ /* 0x002fe20000410000 */
[----:B------:R-:W-:Y:S01]  /*115e0*/  PRMT R145, R145, 0x5410, R5 ;  /* 0x0000541091917816 */ /* 0x000fe20000000005 */
[----:B------:R1:W-:Y:S01]  /*115f0*/  MUFU.EX2 R201, R28 ;  /* 0x0000001c00c97308 */ /* 0x0003e20000000800 */
[----:B------:R-:W-:Y:S01]  /*11600*/  PRMT R146, R141, 0x5410, R4 ;  /* 0x000054108d927816 */ /* 0x000fe20000000004 */
[----:B------:R-:W-:Y:S01]  /*11610*/  IMAD.WIDE.U32 R4, R144, -0x2daee0ad, RZ ;  /* 0xd2511f5390047825 */ /* 0x000fe200078e00ff */
[----:B------:R-:W-:Y:S02]  /*11620*/  SHF.R.U32.HI R7, RZ, 0x10, R18 ;  /* 0x00000010ff077819 */ /* 0x000fe40000011612 */
[--C-:B------:R-:W-:Y:S01]  /*11630*/  SHF.R.U32.HI R149, RZ, 0x10, R6.reuse ;  /* 0x00000010ff957819 */ /* 0x100fe20000011606 */
[----:B--2---:R-:W-:Y:S01]  /*11640*/  FMUL.FTZ R9, R98, R105 ;  /* 0x0000006962097220 */ /* 0x004fe20000410000 */
[----:B------:R-:W-:Y:S03]  /*11650*/  LOP3.LUT R161, R6, 0xff, RZ, 0xc0, !PT ;  /* 0x000000ff06a17812 */ /* 0x000fe600078ec0ff */
[----:B------:R2:W-:Y:S01]  /*11660*/  MUFU.EX2 R202, R29 ;  /* 0x0000001d00ca7308 */ /* 0x0005e20000000800 */
[----:B------:R-:W-:Y:S01]  /*11670*/  SHF.R.U32.HI R160, RZ, 0x18, R6 ;  /* 0x00000018ffa07819 */ /* 0x000fe20000011606 */
[----:B------:R-:W-:Y:S01]  /*11680*/  FMUL.FTZ R75, R99, R75 ;  /* 0x0000004b634b7220 */ /* 0x000fe20000410000 */
[----:B------:R-:W-:Y:S01]  /*11690*/  SHF.R.U32.HI R6, RZ, 0x8, R0 ;  /* 0x00000008ff067819 */ /* 0x000fe20000011600 */
[----:B------:R-:W-:Y:S01]  /*116a0*/  FMUL.FTZ R76, R98, R76 ;  /* 0x0000004c624c7220 */ /* 0x000fe20000410000 */
[----:B------:R-:W-:Y:S01]  /*116b0*/  LOP3.LUT R0, R7, 0xff, RZ, 0xc0, !PT ;  /* 0x000000ff07007812 */ /* 0x000fe200078ec0ff */
[----:B------:R-:W-:Y:S01]  /*116c0*/  FFMA.FTZ R7, R32, UR4, -R152 ;  /* 0x0000000420077c23 */ /* 0x000fe20008010898 */
[----:B------:R-:W-:Y:S03]  /*116d0*/  FSETP.NEU.FTZ.AND P1, PT, R2, -INF , PT ;  /* 0xff8000000200780b */ /* 0x000fe60003f3d000 */
[----:B------:R3:W4:Y:S01]  /*116e0*/  MUFU.EX2 R225, R13 ;  /* 0x0000000d00e17308 */ /* 0x0007220000000800 */
[----:B------:R-:W-:Y:S01]  /*116f0*/  LOP3.LUT R17, R4, 0xffff, RZ, 0xc0, !PT ;  /* 0x0000ffff04117812 */ /* 0x000fe200078ec0ff */
[----:B------:R-:W4:Y:S01]  /*11700*/  LDSM.16.MT88.4 R32, [R177+0x6000] ;  /* 0x00600000b120783b */ /* 0x000f220000004200 */
[--C-:B------:R-:W-:Y:S01]  /*11710*/  SHF.R.U32.HI R157, RZ, 0x10, R4.reuse ;  /* 0x00000010ff9d7819 */ /* 0x100fe20000011604 */
[----:B------:R-:W-:Y:S01]  /*11720*/  FMUL.FTZ R77, R98, R77 ;  /* 0x0000004d624d7220 */ /* 0x000fe20000410000 */
[----:B------:R-:W-:Y:S01]  /*11730*/  LOP3.LUT R159, R4, 0xff, RZ, 0xc0, !PT ;  /* 0x000000ff049f7812 */ /* 0x000fe200078ec0ff */
[----:B-1----:R-:W-:Y:S01]  /*11740*/  FMUL.FTZ R28, R98, R132 ;  /* 0x00000084621c7220 */ /* 0x002fe20000410000 */
[----:B------:R-:W-:Y:S01]  /*11750*/  SHF.R.U32.HI R158, RZ, 0x18, R4 ;  /* 0x00000018ff9e7819 */ /* 0x000fe20000011604 */
[----:B------:R-:W-:Y:S01]  /*11760*/  FMUL.FTZ R80, R100, R80 ;  /* 0x0000005064507220 */ /* 0x000fe20000410000 */
[----:B------:R-:W-:Y:S01]  /*11770*/  LOP3.LUT R4, R18, 0xffff, RZ, 0xc0, !PT ;  /* 0x0000ffff12047812 */ /* 0x000fe200078ec0ff */
[----:B--2---:R-:W-:Y:S01]  /*11780*/  FMUL.FTZ R29, R98, R133 ;  /* 0x00000085621d7220 */ /* 0x004fe20000410000 */
[----:B------:R-:W-:Y:S01]  /*11790*/  LOP3.LUT R12, R18, 0xff, RZ, 0xc0, !PT ;  /* 0x000000ff120c7812 */ /* 0x000fe200078ec0ff */
[----:B------:R-:W-:Y:S01]  /*117a0*/  FMUL.FTZ R81, R100, R81 ;  /* 0x0000005164517220 */ /* 0x000fe20000410000 */
[----:B------:R-:W-:Y:S01]  /*117b0*/  SHF.R.U32.HI R18, RZ, 0x18, R18 ;  /* 0x00000018ff127819 */ /* 0x000fe20000011612 */
[----:B------:R-:W-:Y:S01]  /*117c0*/  FMUL.FTZ R82, R99, R82 ;  /* 0x0000005263527220 */ /* 0x000fe20000410000 */
[----:B------:R-:W-:Y:S01]  /*117d0*/  FSEL R155, R155, RZ, P1 ;  /* 0x000000ff9b9b7208 */ /* 0x000fe20000800000 */
[----:B------:R-:W-:Y:S01]  /*117e0*/  FMUL.FTZ R83, R99, R83 ;  /* 0x0000005363537220 */ /* 0x000fe20000410000 */
[----:B------:R-:W-:Y:S01]  /*117f0*/  PRMT R18, R0, 0x5410, R18 ;  /* 0x0000541000127816 */ /* 0x000fe20000000012 */
[----:B------:R-:W-:Y:S01]  /*11800*/  FMUL.FTZ R84, R98, R84 ;  /* 0x0000005462547220 */ /* 0x000fe20000410000 */
[--C-:B------:R-:W-:Y:S01]  /*11810*/  HSET2.LE.AND R0, R145, R193.reuse, PT ;  /* 0x000000c191007233 */ /* 0x100fe20003803000 */
[--C-:B------:R-:W-:Y:S01]  /*11820*/  FFMA.FTZ R62, R62, UR4, -R155.reuse ;  /* 0x000000043e3e7c23 */ /* 0x100fe2000801089b */
[----:B-----5:R-:W-:Y:S01]  /*11830*/  F2FP.F16.F32.PACK_AB R142, R233, R234 ;  /* 0x000000eae98e723e */ /* 0x020fe200000000ff */
[--C-:B------:R-:W-:Y:S01]  /*11840*/  FFMA.FTZ R14, R14, UR4, -R155.reuse ;  /* 0x000000040e0e7c23 */ /* 0x100fe2000801089b */
[----:B------:R-:W-:Y:S01]  /*11850*/  LOP3.LUT R156, R5, UR18, R156, 0x96, !PT ;  /* 0x00000012059c7c12 */ /* 0x000fe2000f8e969c */
[--C-:B------:R-:W-:Y:S01]  /*11860*/  FFMA.FTZ R15, R15, UR4, -R155.reuse ;  /* 0x000000040f0f7c23 */ /* 0x100fe2000801089b */
[--C-:B------:R-:W-:Y:S01]  /*11870*/  SHF.R.U32.HI R5, RZ, 0x10, R102.reuse ;  /* 0x00000010ff057819 */ /* 0x100fe20000011666 */
[--C-:B------:R-:W-:Y:S01]  /*11880*/  FFMA.FTZ R10, R10, UR4, -R155.reuse ;  /* 0x000000040a0a7c23 */ /* 0x100fe2000801089b */
[----:B------:R-:W-:Y:S01]  /*11890*/  LOP3.LUT R142, R0, R142, RZ, 0xc0, !PT ;  /* 0x0000008e008e7212 */ /* 0x000fe200078ec0ff */
[----:B------:R-:W-:Y:S01]  /*118a0*/  FFMA.FTZ R11, R11, UR4, -R155 ;  /* 0x000000040b0b7c23 */ /* 0x000fe2000801089b */
[----:B---3--:R-:W-:Y:S01]  /*118b0*/  LOP3.LUT R13, R102, 0xff, RZ, 0xc0, !PT ;  /* 0x000000ff660d7812 */ /* 0x008fe200078ec0ff */
[----:B------:R-:W-:Y:S01]  /*118c0*/  MUFU.EX2 R224, R14 ;  /* 0x0000000e00e07308 */ /* 0x000fe20000000800 */
[----:B------:R-:W-:Y:S01]  /*118d0*/  SHF.R.U32.HI R102, RZ, 0x18, R102 ;  /* 0x00000018ff667819 */ /* 0x000fe20000011666 */
[----:B------:R-:W-:Y:S01]  /*118e0*/  FADD.FTZ R0, -R2, R101 ;  /* 0x0000006502007221 */ /* 0x000fe20000010100 */
[----:B------:R-:W-:Y:S01]  /*118f0*/  LOP3.LUT R5, R5, 0xff, RZ, 0xc0, !PT ;  /* 0x000000ff05057812 */ /* 0x000fe200078ec0ff */
[----:B------:R-:W-:Y:S01]  /*11900*/  FFMA.FTZ R101, R23, UR4, -R153 ;  /* 0x0000000417657c23 */ /* 0x000fe20008010899 */
[----:B------:R-:W-:Y:S01]  /*11910*/  PRMT R13, R13, 0x5410, R6 ;  /* 0x000054100d0d7816 */ /* 0x000fe20000000006 */
[----:B------:R-:W-:Y:S01]  /*11920*/  FMUL.FTZ R0, R0, UR4 ;  /* 0x0000000400007c20 */ /* 0x000fe20008410000 */
[----:B------:R-:W-:Y:S03]  /*11930*/  SHF.R.U32.HI R4, RZ, 0x8, R4 ;  /* 0x00000008ff047819 */ /* 0x000fe60000011604 */
[----:B------:R-:W1:Y:S01]  /*11940*/  MUFU.EX2 R219, R15 ;  /* 0x0000000f00db7308 */ /* 0x000e620000000800 */
[----:B------:R-:W-:Y:S01]  /*11950*/  PRMT R6, R5, 0x5410, R102 ;  /* 0x0000541005067816 */ /* 0x000fe20000000066 */
[----:B------:R-:W-:Y:S01]  /*11960*/  FFMA.FTZ R20, R20, UR4, -R152 ;  /* 0x0000000414147c23 */ /* 0x000fe20008010898 */
[----:B------:R-:W-:Y:S01]  /*11970*/  PRMT R12, R12, 0x5410, R4 ;  /* 0x000054100c0c7816 */ /* 0x000fe20000000004 */
[----:B------:R-:W-:Y:S01]  /*11980*/  FFMA.FTZ R21, R21, UR4, -R152 ;  /* 0x0000000415157c23 */ /* 0x000fe20008010898 */
[--C-:B------:R-:W-:Y:S01]  /*11990*/  HSET2.LE.AND R4, R19, R193.reuse, PT ;  /* 0x000000c113047233 */ /* 0x100fe20003803000 */
[--C-:B------:R-:W-:Y:S01]  /*119a0*/  FFMA.FTZ R102, R25, UR4, -R154.reuse ;  /* 0x0000000419667c23 */ /* 0x100fe2000801089a */
[--C-:B------:R-:W-:Y:S03]  /*119b0*/  HSET2.LE.AND R5, R13, R193.reuse, PT ;  /* 0x000000c10d057233 */ /* 0x100fe60003803000 */
[----:B------:R-:W-:Y:S01]  /*119c0*/  MUFU.EX2 R214, R10 ;  /* 0x0000000a00d67308 */ /* 0x000fe20000000800 */
[--C-:B------:R-:W-:Y:S01]  /*119d0*/  HSET2.LE.AND R6, R6, R193.reuse, PT ;  /* 0x000000c106067233 */ /* 0x100fe20003803000 */
[----:B------:R-:W-:Y:S01]  /*119e0*/  FMUL.FTZ R19, R99, R115 ;  /* 0x0000007363137220 */ /* 0x000fe20000410000 */
[----:B------:R-:W-:Y:S01]  /*119f0*/  F2FP.F16.F32.PACK_AB R140, R229, R230 ;  /* 0x000000e6e58c723e */ /* 0x000fe200000000ff */
[----:B------:R-:W-:Y:S01]  /*11a00*/  FMUL.FTZ R23, R99, R123 ;  /* 0x0000007b63177220 */ /* 0x000fe20000410000 */
[----:B------:R-:W-:Y:S01]  /*11a10*/  F2FP.F16.F32.PACK_AB R143, R231, R232 ;  /* 0x000000e8e78f723e */ /* 0x000fe200000000ff */
[----:B------:R-:W-:Y:S01]  /*11a20*/  FFMA.FTZ R154, R61, UR4, -R154 ;  /* 0x000000043d9a7c23 */ /* 0x000fe2000801089a */
[----:B------:R-:W-:Y:S03]  /*11a30*/  F2FP.F16.F32.PACK_AB R141, R227, R228 ;  /* 0x000000e4e38d723e */ /* 0x000fe600000000ff */
[----:B------:R-:W2:Y:S01]  /*11a40*/  MUFU.EX2 R215, R11 ;  /* 0x0000000b00d77308 */ /* 0x000ea20000000800 */
[----:B------:R-:W-:Y:S01]  /*11a50*/  LOP3.LUT R140, R5, R140, RZ, 0xc0, !PT ;  /* 0x0000008c058c7212 */ /* 0x000fe200078ec0ff */
[--C-:B------:R-:W-:Y:S01]  /*11a60*/  FFMA.FTZ R42, R42, UR4, -R155.reuse ;  /* 0x000000042a2a7c23 */ /* 0x100fe2000801089b */
[--C-:B------:R-:W-:Y:S01]  /*11a70*/  HSET2.LE.AND R145, R18, R193.reuse, PT ;  /* 0x000000c112917233 */ /* 0x100fe20003803000 */
[----:B------:R-:W-:Y:S01]  /*11a80*/  FMUL.FTZ R18, R99, R114 ;  /* 0x0000007263127220 */ /* 0x000fe20000410000 */
[----:B------:R-:W-:Y:S01]  /*11a90*/  LOP3.LUT R143, R4, R143, RZ, 0xc0, !PT ;  /* 0x0000008f048f7212 */ /* 0x000fe200078ec0ff */
[--C-:B------:R-:W-:Y:S01]  /*11aa0*/  FFMA.FTZ R46, R46, UR4, -R155.reuse ;  /* 0x000000042e2e7c23 */ /* 0x100fe2000801089b */
[----:B------:R-:W-:Y:S03]  /*11ab0*/  LOP3.LUT R141, R6, R141, RZ, 0xc0, !PT ;  /* 0x0000008d068d7212 */ /* 0x000fe600078ec0ff */
[----:B------:R2:W-:Y:S01]  /*11ac0*/  MUFU.EX2 R216, R7 ;  /* 0x0000000700d87308 */ /* 0x0005e20000000800 */
[--C-:B------:R-:W-:Y:S01]  /*11ad0*/  HSET2.LE.AND R146, R146, R193.reuse, PT ;  /* 0x000000c192927233 */ /* 0x100fe20003803000 */
[--C-:B------:R-:W-:Y:S01]  /*11ae0*/  FFMA.FTZ R58, R58, UR4, -R155.reuse ;  /* 0x000000043a3a7c23 */ /* 0x100fe2000801089b */
[--C-:B------:R-:W-:Y:S01]  /*11af0*/  HSET2.LE.AND R144, R12, R193.reuse, PT ;  /* 0x000000c10c907233 */ /* 0x100fe20003803000 */
[----:B------:R-:W-:Y:S01]  /*11b00*/  FFMA.FTZ R59, R59, UR4, -R155 ;  /* 0x000000043b3b7c23 */ /* 0x000fe2000801089b */
[--C-:B------:R-:W-:Y:S01]  /*11b10*/  HSET2.LE.AND R147, R147, R193.reuse, PT ;  /* 0x000000c193937233 */ /* 0x100fe20003803000 */
[----:B------:R-:W-:Y:S01]  /*11b20*/  FMUL.FTZ R85, R98, R85 ;  /* 0x0000005562557220 */ /* 0x000fe20000410000 */
[----:B----4-:R-:W-:Y:S03]  /*11b30*/  F2FP.F16.F32.PACK_AB R4, R225, R226 ;  /* 0x000000e2e104723e */ /* 0x010fe600000000ff */
[----:B------:R-:W3:Y:S01]  /*11b40*/  MUFU.EX2 R0, R0 ;  /* 0x0000000000007308 */ /* 0x000ee20000000800 */
[----:B-1----:R-:W-:Y:S01]  /*11b50*/  F2FP.F16.F32.PACK_AB R5, R219, R224 ;  /* 0x000000e0db05723e */ /* 0x002fe200000000ff */
[--C-:B------:R-:W-:Y:S01]  /*11b60*/  FFMA.FTZ R36, R36, UR4, -R152.reuse ;  /* 0x0000000424247c23 */ /* 0x100fe20008010898 */
[----:B------:R-:W-:Y:S01]  /*11b70*/  F2FP.F16.F32.PACK_AB R6, R217, R218 ;  /* 0x000000dad906723e */ /* 0x000fe200000000ff */
[----:B------:R-:W-:Y:S01]  /*11b80*/  FFMA.FTZ R37, R37, UR4, -R152 ;  /* 0x0000000425257c23 */ /* 0x000fe20008010898 */
[----:B------:R-:W-:Y:S01]  /*11b90*/  LOP3.LUT R146, R146, R4, RZ, 0xc0, !PT ;  /* 0x0000000492927212 */ /* 0x000fe200078ec0ff */
[C---:B------:R-:W-:Y:S01]  /*11ba0*/  FMUL.FTZ R4, R100.reuse, R108 ;  /* 0x0000006c64047220 */ /* 0x040fe20000410000 */
[----:B------:R-:W-:Y:S01]  /*11bb0*/  LOP3.LUT R147, R147, R5, RZ, 0xc0, !PT ;  /* 0x0000000593937212 */ /* 0x000fe200078ec0ff */
[----:B------:R-:W-:Y:S01]  /*11bc0*/  FMUL.FTZ R5, R100, R109 ;  /* 0x0000006d64057220 */ /* 0x000fe20000410000 */
[----:B--2---:R-:W-:Y:S01]  /*11bd0*/  F2FP.F16.F32.PACK_AB R7, R215, R214 ;  /* 0x000000d6d707723e */ /* 0x004fe200000000ff */
[----:B------:R1:W2:Y:S01]  /*11be0*/  MUFU.EX2 R211, R16 ;  /* 0x0000001000d37308 */ /* 0x0002a20000000800 */
[----:B------:R-:W-:Y:S01]  /*11bf0*/  LOP3.LUT R144, R144, R6, RZ, 0xc0, !PT ;  /* 0x0000000690907212 */ /* 0x000fe200078ec0ff */
[----:B------:R-:W-:Y:S01]  /*11c00*/  FMUL.FTZ R6, R99, R110 ;  /* 0x0000006e63067220 */ /* 0x000fe20000410000 */
[----:B------:R-:W-:Y:S01]  /*11c10*/  LOP3.LUT R145, R145, R7, RZ, 0xc0, !PT ;  /* 0x0000000791917212 */ /* 0x000fe200078ec0ff */
[----:B------:R-:W-:Y:S01]  /*11c20*/  FMUL.FTZ R7, R99, R111 ;  /* 0x0000006f63077220 */ /* 0x000fe20000410000 */
[----:B------:R-:W-:Y:S01]  /*11c30*/  SHF.R.U32.HI R15, RZ, 0x8, R148 ;  /* 0x00000008ff0f7819 */ /* 0x000fe20000011694 */
[----:B------:R-:W-:Y:S01]  /*11c40*/  FMUL.FTZ R88, R98, R88 ;  /* 0x0000005862587220 */ /* 0x000fe20000410000 */
[----:B------:R-:W-:Y:S01]  /*11c50*/  LOP3.LUT R14, R149, 0xff, RZ, 0xc0, !PT ;  /* 0x000000ff950e7812 */ /* 0x000fe200078ec0ff */
[C---:B---3--:R-:W-:Y:S01]  /*11c60*/  FMUL.FTZ R10, R0.reuse, R106 ;  /* 0x0000006a000a7220 */ /* 0x048fe20000410000 */
[----:B------:R-:W3:Y:S01]  /*11c70*/  LDSM.16.MT88.4 R148, [R180+0x6000] ;  /* 0x00600000b494783b */ /* 0x000ee20000004200 */
[----:B------:R-:W-:Y:S01]  /*11c80*/  FMUL.FTZ R11, R0, R107 ;  /* 0x0000006b000b7220 */ /* 0x000fe20000410000 */
[-C--:B------:R-:W-:Y:S01]  /*11c90*/  HMMA.16816.F32 R4, R140, R32.reuse, R4 ;  /* 0x000000208c04723c */ /* 0x080fe20000001804 */
[----:B------:R-:W-:Y:S04]  /*11ca0*/  MUFU.EX2 R205, R102 ;  /* 0x0000006600cd7308 */ /* 0x000fe80000000800 */
[----:B------:R-:W-:Y:S01]  /*11cb0*/  LOP3.LUT R111, R103, 0xff, RZ, 0xc0, !PT ;  /* 0x000000ff676f7812 */ /* 0x000fe200078ec0ff */
[C---:B------:R-:W-:Y:S01]  /*11cc0*/  HMMA.16816.F32 R8, R144.reuse, R32, R8 ;  /* 0x000000209008723c */ /* 0x040fe20000001808 */
[----:B------:R-:W4:Y:S04]  /*11cd0*/  LDSM.16.MT88.4 R104, [R178+0x6000] ;  /* 0x00600000b268783b */ /* 0x000f280000004200 */
[----:B------:R5:W-:Y:S01]  /*11ce0*/  MUFU.EX2 R209, R20 ;  /* 0x0000001400d17308 */ /* 0x000be20000000800 */
[----:B------:R-:W-:Y:S01]  /*11cf0*/  LOP3.LUT R12, R157, 0xff, RZ, 0xc0, !PT ;  /* 0x000000ff9d0c7812 */ /* 0x000fe200078ec0ff */
[----:B-1----:R-:W-:Y:S01]  /*11d00*/  FMUL.FTZ R16, R100, R112 ;  /* 0x0000007064107220 */ /* 0x002fe20000410000 */
[----:B------:R-:W-:Y:S03]  /*11d10*/  SHF.R.U32.HI R13, RZ, 0x8, R17 ;  /* 0x00000008ff0d7819 */ /* 0x000fe60000011611 */
[----:B------:R-:W-:Y:S04]  /*11d20*/  FFMA.FTZ R32, R22, UR4, -R153 ;  /* 0x0000000416207c23 */ /* 0x000fe80008010899 */
[----:B------:R1:W-:Y:S01]  /*11d30*/  MUFU.EX2 R210, R21 ;  /* 0x0000001500d27308 */ /* 0x0003e20000000800 */
[----:B------:R-:W-:Y:S01]  /*11d40*/  PRMT R161, R161, 0x5410, R15 ;  /* 0x00005410a1a17816 */ /* 0x000fe2000000000f */
[----:B------:R-:W-:Y:S01]  /*11d50*/  FMUL.FTZ R15, R0, R119 ;  /* 0x00000077000f7220 */ /* 0x000fe20000410000 */
[----:B------:R-:W-:Y:S01]  /*11d60*/  PRMT R160, R14, 0x5410, R160 ;  /* 0x000054100ea07816 */ /* 0x000fe200000000a0 */
[----:B------:R-:W-:Y:S01]  /*11d70*/  FMUL.FTZ R14, R0, R118 ;  /* 0x00000076000e7220 */ /* 0x000fe20000410000 */
[----:B------:R-:W-:Y:S01]  /*11d80*/  PRMT R159, R159, 0x5410, R13 ;  /* 0x000054109f9f7816 */ /* 0x000fe2000000000d */
[----:B------:R-:W-:Y:S01]  /*11d90*/  FMUL.FTZ R13, R98, R117 ;  /* 0x00000075620d7220 */ /* 0x000fe20000410000 */
[----:B------:R-:W-:Y:S01]  /*11da0*/  PRMT R158, R12, 0x5410, R158 ;  /* 0x000054100c9e7816 */ /* 0x000fe2000000009e */
[----:B------:R-:W-:Y:S02]  /*11db0*/  FMUL.FTZ R12, R98, R116 ;  /* 0x00000074620c7220 */ /* 0x000fe40000410000 */
[----:B------:R2:W-:Y:S01]  /*11dc0*/  MUFU.EX2 R206, R24 ;  /* 0x0000001800ce7308 */ /* 0x0005e20000000800 */
[----:B------:R-:W-:Y:S01]  /*11dd0*/  FMUL.FTZ R17, R100, R113 ;  /* 0x0000007164117220 */ /* 0x000fe20000410000 */
[----:B------:R-:W-:Y:S01]  /*11de0*/  FFMA.FTZ R112, R26, UR4, -R155 ;  /* 0x000000041a707c23 */ /* 0x000fe2000801089b */
[----:B------:R-:W-:Y:S01]  /*11df0*/  SHF.R.U32.HI R110, RZ, 0x18, R103 ;  /* 0x00000018ff6e7819 */ /* 0x000fe20000011667 */
[----:B------:R-:W-:Y:S01]  /*11e00*/  FFMA.FTZ R113, R27, UR4, -R155 ;  /* 0x000000041b717c23 */ /* 0x000fe2000801089b */
[----:B------:R-:W-:Y:S01]  /*11e10*/  LOP3.LUT R109, R156, 0xff, RZ, 0xc0, !PT ;  /* 0x000000ff9c6d7812 */ /* 0x000fe200078ec0ff */
[-C--:B------:R-:W-:Y:S04]  /*11e20*/  HMMA.16816.F32 R12, R144, R34.reuse, R12 ;  /* 0x00000022900c723c */ /* 0x080fe8000000180c */
[----:B------:R4:W-:Y:S01]  /*11e30*/  MUFU.EX2 R208, R32 ;  /* 0x0000002000d07308 */ /* 0x0009e20000000800 */
[--C-:B------:R-:W-:Y:S01]  /*11e40*/  FFMA.FTZ R116, R50, UR4, -R153.reuse ;  /* 0x0000000432747c23 */ /* 0x100fe20008010899 */
[--C-:B------:R-:W-:Y:S01]  /*11e50*/  FFMA.FTZ R117, R51, UR4, -R153.reuse ;  /* 0x0000000433757c23 */ /* 0x100fe20008010899 */
[----:B------:R-:W-:Y:S01]  /*11e60*/  FFMA.FTZ R153, R55, UR4, -R153 ;  /* 0x0000000437997c23 */ /* 0x000fe20008010899 */
[C---:B------:R-:W-:Y:S06]  /*11e70*/  HMMA.16816.F32 R16, R140.reuse, R34, R16 ;  /* 0x000000228c10723c */ /* 0x040fec0000001810 */
[----:B------:R4:W-:Y:S01]  /*11e80*/  MUFU.EX2 R204, R112 ;  /* 0x0000007000cc7308 */ /* 0x0009e20000000800 */
[C---:B-----5:R-:W-:Y:S01]  /*11e90*/  FMUL.FTZ R20, R100.reuse, R120 ;  /* 0x0000007864147220 */ /* 0x060fe20000410000 */
[----:B-1----:R-:W-:Y:S03]  /*11ea0*/  FMUL.FTZ R21, R100, R121 ;  /* 0x0000007964157220 */ /* 0x002fe60000410000 */
[----:B------:R-:W-:Y:S01]  /*11eb0*/  FMUL.FTZ R22, R99, R122 ;  /* 0x0000007a63167220 */ /* 0x000fe20000410000 */
[----:B------:R-:W-:Y:S02]  /*11ec0*/  LOP3.LUT R25, R103, 0xffff, RZ, 0xc0, !PT ;  /* 0x0000ffff67197812 */ /* 0x000fe400078ec0ff */
[----:B------:R-:W-:Y:S01]  /*11ed0*/  SHF.R.U32.HI R26, RZ, 0x10, R103 ;  /* 0x00000010ff1a7819 */ /* 0x000fe20000011667 */
[----:B------:R-:W-:Y:S01]  /*11ee0*/  FMUL.FTZ R33, R98, R125 ;  /* 0x0000007d62217220 */ /* 0x000fe20000410000 */
[----:B--2---:R-:W-:Y:S02]  /*11ef0*/  LOP3.LUT R24, R156, 0xffff, RZ, 0xc0, !PT ;  /* 0x0000ffff9c187812 */ /* 0x004fe400078ec0ff */
[-C--:B---3--:R-:W-:Y:S01]  /*11f00*/  HMMA.16816.F32 R20, R140, R148.reuse, R20 ;  /* 0x000000948c14723c */ /* 0x088fe20000001814 */
[----:B------:R1:W2:Y:S02]  /*11f10*/  MUFU.EX2 R207, R101 ;  /* 0x0000006500cf7308 */ /* 0x0002a40000000800 */
[----:B----4-:R-:W-:Y:S01]  /*11f20*/  FMUL.FTZ R32, R98, R124 ;  /* 0x0000007c62207220 */ /* 0x010fe20000410000 */
[C---:B------:R-:W-:Y:S01]  /*11f30*/  FMUL.FTZ R34, R0.reuse, R126 ;  /* 0x0000007e00227220 */ /* 0x040fe20000410000 */
[----:B------:R-:W-:Y:S01]  /*11f40*/  FMUL.FTZ R35, R0, R127 ;  /* 0x0000007f00237220 */ /* 0x000fe20000410000 */
[----:B------:R-:W-:Y:S01]  /*11f50*/  SHF.R.U32.HI R108, RZ, 0x8, R25 ;  /* 0x00000008ff6c7819 */ /* 0x000fe20000011619 */
[----:B------:R-:W-:Y:S01]  /*11f60*/  FMUL.FTZ R25, R98, R129 ;  /* 0x0000008162197220 */ /* 0x000fe20000410000 */
[----:B------:R-:W-:Y:S03]  /*11f70*/  LOP3.LUT R103, R26, 0xff, RZ, 0xc0, !PT ;  /* 0x000000ff1a677812 */ /* 0x000fe600078ec0ff */
[----:B------:R3:W-:Y:S01]  /*11f80*/  MUFU.EX2 R203, R113 ;  /* 0x0000007100cb7308 */ /* 0x0007e20000000800 */
[----:B------:R-:W-:Y:S01]  /*11f90*/  SHF.R.U32.HI R102, RZ, 0x8, R24 ;  /* 0x00000008ff667819 */ /* 0x000fe20000011618 */
[C---:B------:R-:W-:Y:S04]  /*11fa0*/  HMMA.16816.F32 R32, R144.reuse, R148, R32 ;  /* 0x000000949020723c */ /* 0x040fe80000001820 */
[----:B------:R-:W-:Y:S01]  /*11fb0*/  FMUL.FTZ R24, R98, R128 ;  /* 0x0000008062187220 */ /* 0x000fe20000410000 */
[C---:B------:R-:W-:Y:S01]  /*11fc0*/  FMUL.FTZ R26, R0.reuse, R130 ;  /* 0x00000082001a7220 */ /* 0x040fe20000410000 */
[C---:B------:R-:W-:Y:S01]  /*11fd0*/  FMUL.FTZ R27, R0.reuse, R131 ;  /* 0x00000083001b7220 */ /* 0x040fe20000410000 */
[----:B------:R-:W-:Y:S01]  /*11fe0*/  PRMT R112, R111, 0x5410, R108 ;  /* 0x000054106f707816 */ /* 0x000fe2000000006c */
[----:B------:R-:W-:Y:S03]  /*11ff0*/  MUFU.EX2 R172, R116 ;  /* 0x0000007400ac7308 */ /* 0x000fe60000000800 */
[----:B------:R-:W-:Y:S01]  /*12000*/  PRMT R119, R103, 0x5410, R110 ;  /* 0x0000541067777816 */ /* 0x000fe2000000006e */
[----:B------:R-:W-:Y:S01]  /*12010*/  FMUL.FTZ R51, R99, R139 ;  /* 0x0000008b63337220 */ /* 0x000fe20000410000 */
[-C--:B------:R-:W-:Y:S03]  /*12020*/  HMMA.16816.F32 R24, R144, R150.reuse, R24 ;  /* 0x000000969018723c */ /* 0x080fe60000001818 */
[----:B------:R-:W-:Y:S02]  /*12030*/  PRMT R118, R109, 0x5410, R102 ;  /* 0x000054106d767816 */ /* 0x000fe40000000066 */
[----:B------:R-:W-:Y:S01]  /*12040*/  MUFU.EX2 R173, R117 ;  /* 0x0000007500ad7308 */ /* 0x000fe20000000800 */
[----:B------:R-:W4:Y:S01]  /*12050*/  LDSM.16.MT88.4 R108, [R179+0x6000] ;  /* 0x00600000b36c783b */ /* 0x000f220000004200 */
[C---:B------:R-:W-:Y:S04]  /*12060*/  HMMA.16816.F32 R68, R140.reuse, R150, R68 ;  /* 0x000000968c44723c */ /* 0x040fe80000001844 */
[--C-:B-1----:R-:W-:Y:S02]  /*12070*/  SHF.R.U32.HI R101, RZ, 0x10, R156.reuse ;  /* 0x00000010ff657819 */ /* 0x102fe4000001169c */
[-C--:B------:R-:W-:Y:S02]  /*12080*/  HMMA.16816.F32 R72, R140, R104.reuse, R72 ;  /* 0x000000688c48723c */ /* 0x080fe40000001848 */
[----:B------:R-:W-:Y:S03]  /*12090*/  MUFU.EX2 R170, R36 ;  /* 0x0000002400aa7308 */ /* 0x000fe60000000800 */
[----:B------:R-:W-:Y:S01]  /*120a0*/  LOP3.LUT R101, R101, 0xff, RZ, 0xc0, !PT ;  /* 0x000000ff65657812 */ /* 0x000fe200078ec0ff */
[C---:B------:R-:W-:Y:S01]  /*120b0*/  FMUL.FTZ R78, R0.reuse, R78 ;  /* 0x0000004e004e7220 */ /* 0x040fe20000410000 */
[----:B------:R-:W-:Y:S01]  /*120c0*/  FMUL.FTZ R79, R0, R79 ;  /* 0x0000004f004f7220 */ /* 0x000fe20000410000 */
[----:B------:R-:W-:Y:S04]  /*120d0*/  SHF.R.U32.HI R156, RZ, 0x18, R156 ;  /* 0x00000018ff9c7819 */ /* 0x000fe8000001169c */
[----:B------:R-:W-:Y:S01]  /*120e0*/  MUFU.EX2 R139, R39 ;  /* 0x00000027008b7308 */ /* 0x000fe20000000800 */
[--C-:B------:R-:W-:Y:S01]  /*120f0*/  FFMA.FTZ R102, R30, UR4, -R155.reuse ;  /* 0x000000041e667c23 */ /* 0x100fe2000801089b */
[----:B------:R-:W-:Y:S01]  /*12100*/  PRMT R156, R101, 0x5410, R156 ;  /* 0x00005410659c7816 */ /* 0x000fe2000000009c */
[--C-:B------:R-:W-:Y:S01]  /*12110*/  FFMA.FTZ R101, R31, UR4, -R155.reuse ;  /* 0x000000041f657c23 */ /* 0x100fe2000801089b */
[C---:B------:R-:W-:Y:S06]  /*12120*/  HMMA.16816.F32 R76, R144.reuse, R104, R76 ;  /* 0x00000068904c723c */ /* 0x040fec000000184c */
[----:B------:R1:W-:Y:S01]  /*12130*/  MUFU.EX2 R132, R102 ;  /* 0x0000006600847308 */ /* 0x0003e20000000800 */
[C---:B------:R-:W-:Y:S01]  /*12140*/  FMUL.FTZ R30, R0.reuse, R134 ;  /* 0x00000086001e7220 */ /* 0x040fe20000410000 */
[----:B------:R-:W-:Y:S03]  /*12150*/  FMUL.FTZ R31, R0, R135 ;  /* 0x00000087001f7220 */ /* 0x000fe60000410000 */
[--C-:B------:R-:W-:Y:S01]  /*12160*/  HSET2.LE.AND R103, R112, R193.reuse, PT ;  /* 0x000000c170677233 */ /* 0x100fe20003803000 */
[----:B------:R-:W-:Y:S01]  /*12170*/  FMUL.FTZ R50, R99, R138 ;  /* 0x0000008a63327220 */ /* 0x000fe20000410000 */
[----:B---3--:R-:W3:Y:S03]  /*12180*/  LDSM.16.MT88.4 R112, [R177+0x6800] ;  /* 0x00680000b170783b */ /* 0x008ee60000004200 */
[----:B------:R5:W3:Y:S01]  /*12190*/  MUFU.EX2 R174, R101 ;  /* 0x0000006500ae7308 */ /* 0x000ae20000000800 */
[-C--:B------:R-:W-:Y:S03]  /*121a0*/  HMMA.16816.F32 R28, R144, R106.reuse, R28 ;  /* 0x0000006a901c723c */ /* 0x080fe6000000181c */
[--C-:B------:R-:W-:Y:S01]  /*121b0*/  FFMA.FTZ R104, R48, UR4, -R152.reuse ;  /* 0x0000000430687c23 */ /* 0x100fe20008010898 */
[----:B------:R-:W-:Y:S01]  /*121c0*/  FFMA.FTZ R105, R49, UR4, -R152 ;  /* 0x0000000431697c23 */ /* 0x000fe20008010898 */
[C---:B------:R-:W-:Y:S01]  /*121d0*/  FMUL.FTZ R48, R100.reuse, R136 ;  /* 0x0000008864307220 */ /* 0x040fe20000410000 */
[C---:B------:R-:W-:Y:S03]  /*121e0*/  HMMA.16816.F32 R80, R140.reuse, R106, R80 ;  /* 0x0000006a8c50723c */ /* 0x040fe60000001850 */
[----:B------:R-:W-:Y:S02]  /*121f0*/  MUFU.EX2 R175, R104 ;  /* 0x0000006800af7308 */ /* 0x000fe40000000800 */
[----:B------:R-:W-:Y:S01]  /*12200*/  FMUL.FTZ R49, R100, R137 ;  /* 0x0000008964317220 */ /* 0x000fe20000410000 */
[C---:B------:R-:W-:Y:S01]  /*12210*/  FMUL.FTZ R86, R0.reuse, R86 ;  /* 0x0000005600567220 */ /* 0x040fe20000410000 */
[----:B------:R-:W-:Y:S01]  /*12220*/  FMUL.FTZ R87, R0, R87 ;  /* 0x0000005700577220 */ /* 0x000fe20000410000 */
[--C-:B-1----:R-:W-:Y:S05]  /*12230*/  HSET2.LE.AND R102, R160, R193.reuse, PT ;  /* 0x000000c1a0667233 */ /* 0x102fea0003803000 */
[----:B------:R2:W1:Y:S01]  /*12240*/  MUFU.EX2 R200, R105 ;  /* 0x0000006900c87308 */ /* 0x0004620000000800 */
[--C-:B-----5:R-:W-:Y:S01]  /*12250*/  HSET2.LE.AND R101, R161, R193.reuse, PT ;  /* 0x000000c1a1657233 */ /* 0x120fe20003803000 */
[-C--:B----4-:R-:W-:Y:S03]  /*12260*/  HMMA.16816.F32 R48, R140, R108.reuse, R48 ;  /* 0x0000006c8c30723c */ /* 0x090fe60000001830 */
[----:B------:R-:W-:Y:S01]  /*12270*/  F2FP.F16.F32.PACK_AB R106, R213, R216 ;  /* 0x000000d8d56a723e */ /* 0x000fe200000000ff */
[----:B------:R-:W-:Y:S01]  /*12280*/  FMUL.FTZ R89, R98, R89 ;  /* 0x0000005962597220 */ /* 0x000fe20000410000 */
[----:B------:R-:W-:Y:S01]  /*12290*/  F2FP.F16.F32.PACK_AB R107, R211, R212 ;  /* 0x000000d4d36b723e */ /* 0x000fe200000000ff */
[C---:B------:R-:W-:Y:S02]  /*122a0*/  HMMA.16816.F32 R84, R144.reuse, R108, R84 ;  /* 0x0000006c9054723c */ /* 0x040fe40000001854 */
[----:B------:R4:W5:Y:S03]  /*122b0*/  MUFU.EX2 R171, R37 ;  /* 0x0000002500ab7308 */ /* 0x0009660000000800 */
[C---:B------:R-:W-:Y:S01]  /*122c0*/  FMUL.FTZ R90, R0.reuse, R90 ;  /* 0x0000005a005a7220 */ /* 0x040fe20000410000 */
[----:B------:R-:W-:Y:S01]  /*122d0*/  FMUL.FTZ R91, R0, R91 ;  /* 0x0000005b005b7220 */ /* 0x000fe20000410000 */
[----:B------:R-:W-:Y:S01]  /*122e0*/  LOP3.LUT R106, R101, R106, RZ, 0xc0, !PT ;  /* 0x0000006a656a7212 */ /* 0x000fe200078ec0ff */
[----:B------:R-:W-:Y:S04]  /*122f0*/  FMUL.FTZ R92, R100, R92 ;  /* 0x0000005c645c7220 */ /* 0x000fe80000410000 */
[----:B------:R1:W5:Y:S01]  /*12300*/  MUFU.EX2 R161, R38 ;  /* 0x0000002600a17308 */ /* 0x0003620000000800 */
[----:B------:R-:W-:Y:S01]  /*12310*/  LOP3.LUT R107, R102, R107, RZ, 0xc0, !PT ;  /* 0x0000006b666b7212 */ /* 0x000fe200078ec0ff */
[----:B------:R-:W-:Y:S01]  /*12320*/  FMUL.FTZ R93, R100, R93 ;  /* 0x0000005d645d7220 */ /* 0x000fe20000410000 */
[-C--:B------:R-:W-:Y:S03]  /*12330*/  HMMA.16816.F32 R88, R144, R110.reuse, R88 ;  /* 0x0000006e9058723c */ /* 0x080fe60000001858 */
[--C-:B------:R-:W-:Y:S01]  /*12340*/  HSET2.LE.AND R101, R119, R193.reuse, PT ;  /* 0x000000c177657233 */ /* 0x100fe20003803000 */
[C---:B------:R-:W-:Y:S01]  /*12350*/  FMUL.FTZ R94, R99.reuse, R94 ;  /* 0x0000005e635e7220 */ /* 0x040fe20000410000 */
[--C-:B------:R-:W-:Y:S01]  /*12360*/  HSET2.LE.AND R102, R118, R193.reuse, PT ;  /* 0x000000c176667233 */ /* 0x100fe20003803000 */
[----:B------:R-:W-:Y:S01]  /*12370*/  FMUL.FTZ R95, R99, R95 ;  /* 0x0000005f635f7220 */ /* 0x000fe20000410000 */
[----:B------:R-:W5:Y:S01]  /*12380*/  LDSM.16.MT88.4 R116, [R180+0x6800] ;  /* 0x00680000b474783b */ /* 0x000f620000004200 */
[----:B--2---:R-:W-:Y:S01]  /*12390*/  F2FP.F16.F32.PACK_AB R105, R207, R208 ;  /* 0x000000d0cf69723e */ /* 0x004fe200000000ff */
[----:B------:R-:W-:Y:S02]  /*123a0*/  MUFU.EX2 R157, R64 ;  /* 0x00000040009d7308 */ /* 0x000fe40000000800 */
[----:B------:R-:W-:Y:S01]  /*123b0*/  F2FP.F16.F32.PACK_AB R104, R210, R209 ;  /* 0x000000d1d268723e */ /* 0x000fe200000000ff */
[----:B------:R-:W-:Y:S01]  /*123c0*/  IMAD.WIDE.U32 R122, R163, -0x2daee0ad, RZ ;  /* 0xd2511f53a37a7825 */ /* 0x000fe200078e00ff */
[----:B------:R-:W-:Y:S04]  /*123d0*/  HMMA.16816.F32 R92, R140, R110, R92 ;  /* 0x0000006e8c5c723c */ /* 0x000fe8000000185c */
[----:B------:R-:W-:Y:S02]  /*123e0*/  F2FP.F16.F32.PACK_AB R108, R205, R206 ;  /* 0x000000cecd6c723e */ /* 0x000fe400000000ff */
[----:B------:R2:W-:Y:S01]  /*123f0*/  MUFU.EX2 R138, R40 ;  /* 0x00000028008a7308 */ /* 0x0005e20000000800 */
[----:B------:R-:W-:Y:S01]  /*12400*/  LOP3.LUT R105, R101, R105, RZ, 0xc0, !PT ;  /* 0x0000006965697212 */ /* 0x000fe200078ec0ff */
[----:B------:R-:W-:Y:S03]  /*12410*/  FFMA.FTZ R100, R100, R235, R230 ;  /* 0x000000eb64647223 */ /* 0x000fe600000100e6 */
[----:B------:R-:W-:Y:S02]  /*12420*/  LOP3.LUT R104, R103, R104, RZ, 0xc0, !PT ;  /* 0x0000006867687212 */ /* 0x000fe400078ec0ff */
[--C-:B------:R-:W-:Y:S01]  /*12430*/  HSET2.LE.AND R36, R159, R193.reuse, PT ;  /* 0x000000c19f247233 */ /* 0x100fe20003803000 */
[----:B------:R-:W-:Y:S01]  /*12440*/  IMAD.WIDE.U32 R120, R167, -0x2daee0ad, RZ ;  /* 0xd2511f53a7787825 */ /* 0x000fe200078e00ff */
[--C-:B------:R-:W-:Y:S01]  /*12450*/  HSET2.LE.AND R101, R158, R193.reuse, PT ;  /* 0x000000c19e657233 */ /* 0x100fe20003803000 */
[----:B------:R-:W-:Y:S02]  /*12460*/  MUFU.EX2 R150, R65 ;  /* 0x0000004100967308 */ /* 0x000fe40000000800 */
[-C--:B---3--:R-:W-:Y:S05]  /*12470*/  HMMA.16816.F32 R4, R104, R112.reuse, R4 ;  /* 0x000000706804723c */ /* 0x088fea0000001804 */
[--C-:B------:R-:W-:Y:S01]  /*12480*/  HSET2.LE.AND R103, R156, R193.reuse, PT ;  /* 0x000000c19c677233 */ /* 0x100fe20003803000 */
[----:B------:R-:W-:Y:S01]  /*12490*/  IMAD.WIDE.U32 R124, R169, -0x2daee0ad, RZ ;  /* 0xd2511f53a97c7825 */ /* 0x000fe200078e00ff */
[----:B------:R-:W-:Y:S01]  /*124a0*/  LOP3.LUT R108, R102, R108, RZ, 0xc0, !PT ;  /* 0x0000006c666c7212 */ /* 0x000fe200078ec0ff */
[----:B------:R-:W3:Y:S03]  /*124b0*/  MUFU.EX2 R137, R41 ;  /* 0x0000002900897308 */ /* 0x000ee60000000800 */
[----:B----4-:R-:W-:Y:S01]  /*124c0*/  F2FP.F16.F32.PACK_AB R37, R202, R201 ;  /* 0x000000c9ca25723e */ /* 0x010fe200000000ff */
[----:B------:R-:W-:Y:S01]  /*124d0*/  FFMA.FTZ R99, R99, R242, R228 ;  /* 0x000000f263637223 */ /* 0x000fe200000100e4 */
[----:B------:R-:W-:Y:S01]  /*124e0*/  F2FP.F16.F32.PACK_AB R102, R174, R132 ;  /* 0x00000084ae66723e */ /* 0x000fe200000000ff */
[----:B------:R-:W-:Y:S01]  /*124f0*/  FFMA.FTZ R98, R98, R243, R218 ;  /* 0x000000f362627223 */ /* 0x000fe200000100da */
[----:B------:R-:W-:Y:S03]  /*12500*/  F2FP.F16.F32.PACK_AB R109, R203, R204 ;  /* 0x000000cccb6d723e */ /* 0x000fe600000000ff */
[----:B------:R-:W-:Y:S01]  /*12510*/  MUFU.EX2 R136, R42 ;  /* 0x0000002a00887308 */ /* 0x000fe20000000800 */
[----:B------:R-:W-:Y:S01]  /*12520*/  LOP3.LUT R110, R36, R37, RZ, 0xc0, !PT ;  /* 0x00000025246e7212 */ /* 0x000fe200078ec0ff */
[----:B------:R-:W-:Y:S01]  /*12530*/  IMAD.WIDE.U32 R36, R165, -0x2daee0ad, RZ ;  /* 0xd2511f53a5247825 */ /* 0x000fe200078e00ff */
[----:B------:R-:W-:Y:S02]  /*12540*/  LOP3.LUT R109, R103, R109, RZ, 0xc0, !PT ;  /* 0x0000006d676d7212 */ /* 0x000fe400078ec0ff */
[----:B------:R-:W-:Y:S01]  /*12550*/  LOP3.LUT R111, R101, R102, RZ, 0xc0, !PT ;  /* 0x00000066656f7212 */ /* 0x000fe200078ec0ff */
[----:B------:R-:W-:Y:S01]  /*12560*/  FFMA.FTZ R0, R0, R244, R214 ;  /* 0x000000f400007223 */ /* 0x000fe200000100d6 */
[----:B------:R-:W-:Y:S03]  /*12570*/  LOP3.LUT R101, R37, UR9, R164, 0x96, !PT ;  /* 0x0000000925657c12 */ /* 0x000fe6000f8e96a4 */
[----:B------:R-:W-:Y:S01]  /*12580*/  MUFU.EX2 R149, R66 ;  /* 0x0000004200957308 */ /* 0x000fe20000000800 */
[----:B------:R-:W-:Y:S01]  /*12590*/  LOP3.LUT R102, R123, UR5, R36, 0x96, !PT ;  /* 0x000000057b667c12 */ /* 0x000fe2000f8e9624 */
[----:B------:R-:W-:Y:S01]  /*125a0*/  FADD.FTZ R0, R215, R0 ;  /* 0x00000000d7007221 */ /* 0x000fe20000010000 */
[----:B-1----:R-:W1:Y:S01]  /*125b0*/  LDSM.16.MT88.4 R36, [R178+0x6800] ;  /* 0x00680000b224783b */ /* 0x002e620000004200 */
[C---:B------:R-:W-:Y:S06]  /*125c0*/  HMMA.16816.F32 R8, R108.reuse, R112, R8 ;  /* 0x000000706c08723c */ /* 0x040fec0000001808 */
[----:B------:R4:W-:Y:S05]  /*125d0*/  MUFU.EX2 R148, R67 ;  /* 0x0000004300947308 */ /* 0x0009ea0000000800 */
[----:B------:R-:W-:Y:S01]  /*125e0*/  IMAD.WIDE.U32 R102, R102, -0x326172a9, RZ ;  /* 0xcd9e8d5766667825 */ /* 0x000fe200078e00ff */
[-C--:B------:R-:W-:Y:S03]  /*125f0*/  HMMA.16816.F32 R12, R108, R114.reuse, R12 ;  /* 0x000000726c0c723c */ /* 0x080fe6000000180c */
[----:B--2---:R-:W-:Y:S03]  /*12600*/  LOP3.LUT R40, R125, UR5, R120, 0x96, !PT ;  /* 0x000000057d287c12 */ /* 0x004fe6000f8e9678 */
[C---:B------:R-:W-:Y:S01]  /*12610*/  HMMA.16816.F32 R16, R104.reuse, R114, R16 ;  /* 0x000000726810723c */ /* 0x040fe20000001810 */
[----:B------:R-:W-:Y:S04]  /*12620*/  MUFU.EX2 R146, R54 ;  /* 0x0000003600927308 */ /* 0x000fe80000000800 */
[----:B------:R-:W-:Y:S01]  /*12630*/  IMAD.WIDE.U32 R112, R101, -0x326172a9, RZ ;  /* 0xcd9e8d5765707825 */ /* 0x000fe200078e00ff */
[-C--:B-----5:R-:W-:Y:S01]  /*12640*/  HMMA.16816.F32 R20, R104, R116.reuse, R20 ;  /* 0x000000746814723c */ /* 0x0a0fe20000001814 */
[----:B----4-:R-:W-:Y:S04]  /*12650*/  LDSM.16.MT88.4 R64, [R180+0x7000] ;  /* 0x00700000b440783b */ /* 0x010fe80000004200 */
[----:B------:R-:W-:Y:S01]  /*12660*/  MUFU.EX2 R140, R62 ;  /* 0x0000003e008c7308 */ /* 0x000fe20000000800 */
[----:B------:R-:W-:Y:S01]  /*12670*/  FFMA.FTZ R101, R43, UR4, -R155 ;  /* 0x000000042b657c23 */ /* 0x000fe2000801089b */
[C---:B------:R-:W-:Y:S04]  /*12680*/  HMMA.16816.F32 R32, R108.reuse, R116, R32 ;  /* 0x000000746c20723c */ /* 0x040fe80000001820 */
[----:B------:R-:W-:Y:S02]  /*12690*/  LOP3.LUT R121, R121, UR9, R166, 0x96, !PT ;  /* 0x0000000979797c12 */ /* 0x000fe4000f8e96a6 */
[-C--:B------:R-:W-:Y:S02]  /*126a0*/  HMMA.16816.F32 R24, R108, R118.reuse, R24 ;  /* 0x000000766c18723c */ /* 0x080fe40000001818 */
[----:B------:R2:W4:Y:S03]  /*126b0*/  MUFU.EX2 R160, R101 ;  /* 0x0000006500a07308 */ /* 0x0005260000000800 */
[----:B------:R-:W-:Y:S01]  /*126c0*/  LOP3.LUT R123, R113, UR8, R162, 0x96, !PT ;  /* 0x00000008717b7c12 */ /* 0x000fe2000f8e96a2 */
[C---:B------:R-:W-:Y:S06]  /*126d0*/  HMMA.16816.F32 R68, R104.reuse, R118, R68 ;  /* 0x000000766844723c */ /* 0x040fec0000001844 */
[----:B------:R5:W-:Y:S01]  /*126e0*/  MUFU.EX2 R159, R44 ;  /* 0x0000002c009f7308 */ /* 0x000be20000000800 */
[C---:B------:R-:W-:Y:S01]  /*126f0*/  LOP3.LUT R113, R102.reuse, 0xffff, RZ, 0xc0, !PT ;  /* 0x0000ffff66717812 */ /* 0x040fe200078ec0ff */
[-C--:B-1----:R-:W-:Y:S03]  /*12700*/  HMMA.16816.F32 R72, R104, R36.reuse, R72 ;  /* 0x000000246848723c */ /* 0x082fe60000001848 */
[--C-:B------:R-:W-:Y:S03]  /*12710*/  SHF.R.U32.HI R114, RZ, 0x10, R102.reuse ;  /* 0x00000010ff727819 */ /* 0x100fe60000011666 */
[C---:B------:R-:W-:Y:S02]  /*12720*/  HMMA.16816.F32 R76, R108.reuse, R36, R76 ;  /* 0x000000246c4c723c */ /* 0x040fe4000000184c */
[----:B------:R1:W-:Y:S03]  /*12730*/  MUFU.EX2 R158, R45 ;  /* 0x0000002d009e7308 */ /* 0x0003e60000000800 */
[----:B------:R-:W-:Y:S01]  /*12740*/  LOP3.LUT R120, R102, 0xff, RZ, 0xc0, !PT ;  /* 0x000000ff66787812 */ /* 0x000fe200078ec0ff */
[-C--:B------:R-:W-:Y:S06]  /*12750*/  HMMA.16816.F32 R28, R108, R38.reuse, R28 ;  /* 0x000000266c1c723c */ /* 0x080fec000000181c */
[----:B------:R3:W-:Y:S01]  /*12760*/  MUFU.EX2 R151, R46 ;  /* 0x0000002e00977308 */ /* 0x0007e20000000800 */
[----:B------:R-:W-:Y:S04]  /*12770*/  SHF.R.U32.HI R115, RZ, 0x18, R102 ;  /* 0x00000018ff737819 */ /* 0x000fe80000011666 */
[----:B------:R-:W-:Y:S01]  /*12780*/  IMAD.WIDE.U32 R40, R40, -0x326172a9, RZ ;  /* 0xcd9e8d5728287825 */ /* 0x000fe200078e00ff */
[----:B------:R-:W-:Y:S01]  /*12790*/  SHF.R.U32.HI R43, RZ, 0x8, R113 ;  /* 0x00000008ff2b7819 */ /* 0x000fe20000011671 */
[C---:B------:R-:W-:Y:S03]  /*127a0*/  HMMA.16816.F32 R80, R104.reuse, R38, R80 ;  /* 0x000000266850723c */ /* 0x040fe60000001850 */
[----:B------:R-:W-:Y:S01]  /*127b0*/  MUFU.EX2 R145, R56 ;  /* 0x0000003800917308 */ /* 0x000fe20000000800 */
[----:B------:R-:W-:Y:S01]  /*127c0*/  LOP3.LUT R42, R114, 0xff, RZ, 0xc0, !PT ;  /* 0x000000ff722a7812 */ /* 0x000fe200078ec0ff */
[----:B------:R-:W-:Y:S01]  /*127d0*/  IMAD.WIDE.U32 R126, R121, -0x326172a9, RZ ;  /* 0xcd9e8d57797e7825 */ /* 0x000fe200078e00ff */
[----:B------:R-:W-:Y:S02]  /*127e0*/  LOP3.LUT R112, R103, UR17, R112, 0x96, !PT ;  /* 0x0000001167707c12 */ /* 0x000fe4000f8e9670 */
[--C-:B------:R-:W-:Y:S03]  /*127f0*/  SHF.R.U32.HI R103, RZ, 0x10, R40.reuse ;  /* 0x00000010ff677819 */ /* 0x100fe60000011628 */
[C---:B------:R-:W-:Y:S02]  /*12800*/  LOP3.LUT R102, R40.reuse, 0xffff, RZ, 0xc0, !PT ;  /* 0x0000ffff28667812 */ /* 0x040fe400078ec0ff */
[----:B------:R-:W-:Y:S01]  /*12810*/  MUFU.EX2 R141, R60 ;  /* 0x0000003c008d7308 */ /* 0x000fe20000000800 */
[----:B------:R-:W-:Y:S02]  /*12820*/  LOP3.LUT R116, R40, 0xff, RZ, 0xc0, !PT ;  /* 0x000000ff28747812 */ /* 0x000fe400078ec0ff */
[----:B------:R-:W-:Y:S02]  /*12830*/  SHF.R.U32.HI R113, RZ, 0x18, R40 ;  /* 0x00000018ff717819 */ /* 0x000fe40000011628 */
[----:B--2---:R-:W-:Y:S02]  /*12840*/  LOP3.LUT R101, R41, UR17, R126, 0x96, !PT ;  /* 0x0000001129657c12 */ /* 0x004fe4000f8e967e */
[----:B------:R-:W-:Y:S03]  /*12850*/  PRMT R120, R120, 0x5410, R43 ;  /* 0x0000541078787816 */ /* 0x000fe6000000002b */
[----:B------:R-:W-:Y:S01]  /*12860*/  MUFU.EX2 R144, R57 ;  /* 0x0000003900907308 */ /* 0x000fe20000000800 */
[----:B------:R-:W-:Y:S02]  /*12870*/  PRMT R115, R42, 0x5410, R115 ;  /* 0x000054102a737816 */ /* 0x000fe40000000073 */
[----:B------:R-:W2:Y:S01]  /*12880*/  LDSM.16.MT88.4 R40, [R179+0x6800] ;  /* 0x00680000b328783b */ /* 0x000ea20000004200 */
[----:B-----5:R-:W-:Y:S01]  /*12890*/  LOP3.LUT R44, R103, 0xff, RZ, 0xc0, !PT ;  /* 0x000000ff672c7812 */ /* 0x020fe200078ec0ff */
[--C-:B------:R-:W-:Y:S01]  /*128a0*/  FFMA.FTZ R103, R47, UR4, -R155.reuse ;  /* 0x000000042f677c23 */ /* 0x100fe2000801089b */
[----:B------:R-:W-:Y:S01]  /*128b0*/  SHF.R.U32.HI R102, RZ, 0x8, R102 ;  /* 0x00000008ff667819 */ /* 0x000fe20000011666 */
[----:B------:R-:W-:Y:S01]  /*128c0*/  FFMA.FTZ R155, R63, UR4, -R155 ;  /* 0x000000043f9b7c23 */ /* 0x000fe2000801089b */
[----:B------:R-:W-:Y:S02]  /*128d0*/  PRMT R114, R44, 0x5410, R113 ;  /* 0x000054102c727816 */ /* 0x000fe40000000071 */
[----:B------:R5:W4:Y:S01]  /*128e0*/  MUFU.EX2 R156, R103 ;  /* 0x00000067009c7308 */ /* 0x000b220000000800 */
[----:B------:R-:W-:Y:S02]  /*128f0*/  LOP3.LUT R37, R112, 0xffff, RZ, 0xc0, !PT ;  /* 0x0000ffff70257812 */ /* 0x000fe400078ec0ff */
[----:B------:R-:W-:Y:S02]  /*12900*/  SHF.R.U32.HI R44, RZ, 0x10, R112 ;  /* 0x00000010ff2c7819 */ /* 0x000fe40000011670 */
[C---:B------:R-:W-:Y:S02]  /*12910*/  LOP3.LUT R36, R101.reuse, 0xffff, RZ, 0xc0, !PT ;  /* 0x0000ffff65247812 */ /* 0x040fe400078ec0ff */
[----:B------:R-:W-:Y:S03]  /*12920*/  PRMT R116, R116, 0x5410, R102 ;  /* 0x0000541074747816 */ /* 0x000fe60000000066 */
[----:B------:R-:W-:Y:S01]  /*12930*/  MUFU.EX2 R143, R58 ;  /* 0x0000003a008f7308 */ /* 0x000fe20000000800 */
[----:B-1----:R-:W-:Y:S02]  /*12940*/  SHF.R.U32.HI R45, RZ, 0x8, R37 ;  /* 0x00000008ff2d7819 */ /* 0x002fe40000011625 */
[----:B------:R-:W-:Y:S02]  /*12950*/  LOP3.LUT R102, R112, 0xff, RZ, 0xc0, !PT ;  /* 0x000000ff70667812 */ /* 0x000fe400078ec0ff */
[----:B---3--:R-:W-:Y:S02]  /*12960*/  SHF.R.U32.HI R46, RZ, 0x10, R101 ;  /* 0x00000010ff2e7819 */ /* 0x008fe40000011665 */
[----:B------:R-:W-:Y:S03]  /*12970*/  LOP3.LUT R47, R101, 0xff, RZ, 0xc0, !PT ;  /* 0x000000ff652f7812 */ /* 0x000fe600078ec0ff */
[----:B------:R-:W-:Y:S01]  /*12980*/  MUFU.EX2 R153, R153 ;  /* 0x0000009900997308 */ /* 0x000fe20000000800 */
[----:B------:R-:W-:Y:S02]  /*12990*/  LOP3.LUT R44, R44, 0xff, RZ, 0xc0, !PT ;  /* 0x000000ff2c2c7812 */ /* 0x000fe400078ec0ff */
[----:B------:R-:W-:Y:S02]  /*129a0*/  SHF.R.U32.HI R112, RZ, 0x18, R112 ;  /* 0x00000018ff707819 */ /* 0x000fe40000011670 */
[----:B------:R-:W-:Y:S02]  /*129b0*/  SHF.R.U32.HI R37, RZ, 0x8, R36 ;  /* 0x00000008ff257819 */ /* 0x000fe40000011624 */
[----:B-----5:R-:W-:Y:S03]  /*129c0*/  PRMT R103, R102, 0x5410, R45 ;  /* 0x0000541066677816 */ /* 0x020fe6000000002d */
[----:B------:R-:W-:Y:S01]  /*129d0*/  MUFU.EX2 R142, R59 ;  /* 0x0000003b008e7308 */ /* 0x000fe20000000800 */
[----:B------:R-:W-:Y:S02]  /*129e0*/  LOP3.LUT R36, R46, 0xff, RZ, 0xc0, !PT ;  /* 0x000000ff2e247812 */ /* 0x000fe400078ec0ff */
[----:B------:R-:W-:Y:S02]  /*129f0*/  PRMT R112, R44, 0x5410, R112 ;  /* 0x000054102c707816 */ /* 0x000fe40000000070 */
[----:B------:R-:W-:Y:S02]  /*12a00*/  PRMT R102, R47, 0x5410, R37 ;  /* 0x000054102f667816 */ /* 0x000fe40000000025 */
[----:B------:R-:W1:Y:S01]  /*12a10*/  LDSM.16.MT88.4 R44, [R177+0x7000] ;  /* 0x00700000b12c783b */ /* 0x000e620000004200 */
[----:B------:R-:W-:Y:S02]  /*12a20*/  SHF.R.U32.HI R101, RZ, 0x18, R101 ;  /* 0x00000018ff657819 */ /* 0x000fe40000011665 */
[----:B------:R-:W-:Y:S01]  /*12a30*/  MUFU.EX2 R154, R154 ;  /* 0x0000009a009a7308 */ /* 0x000fe20000000800 */
[-C--:B--2---:R-:W-:Y:S03]  /*12a40*/  HMMA.16816.F32 R48, R104, R40.reuse, R48 ;  /* 0x000000286830723c */ /* 0x084fe60000001830 */
[----:B------:R-:W-:Y:S01]  /*12a50*/  PRMT R113, R36, 0x5410, R101 ;  /* 0x0000541024717816 */ /* 0x000fe20000000065 */
[--C-:B------:R-:W-:Y:S01]  /*12a60*/  FFMA.FTZ R101, R52, UR4, -R152.reuse ;  /* 0x0000000434657c23 */ /* 0x100fe20008010898 */
[--C-:B------:R-:W-:Y:S01]  /*12a70*/  HSET2.LE.AND R39, R115, R193.reuse, PT ;  /* 0x000000c173277233 */ /* 0x100fe20003803000 */
[C---:B------:R-:W-:Y:S03]  /*12a80*/  HMMA.16816.F32 R84, R108.reuse, R40, R84 ;  /* 0x000000286c54723c */ /* 0x040fe60000001854 */
[----:B------:R-:W-:Y:S02]  /*12a90*/  MUFU.EX2 R155, R155 ;  /* 0x0000009b009b7308 */ /* 0x000fe40000000800 */
[--C-:B------:R-:W-:Y:S01]  /*12aa0*/  HSET2.LE.AND R38, R120, R193.reuse, PT ;  /* 0x000000c178267233 */ /* 0x100fe20003803000 */
[-C--:B------:R-:W-:Y:S07]  /*12ab0*/  HMMA.16816.F32 R88, R108, R42.reuse, R88 ;  /* 0x0000002a6c58723c */ /* 0x080fee0000001858 */
[----:B------:R2:W-:Y:S01]  /*12ac0*/  MUFU.EX2 R147, R101 ;  /* 0x0000006500937308 */ /* 0x0005e20000000800 */
[----:B------:R-:W-:Y:S01]  /*12ad0*/  F2FP.F16.F32.PACK_AB R36, R200, R175 ;  /* 0x000000afc824723e */ /* 0x000fe200000000ff */
[----:B------:R-:W-:Y:S04]  /*12ae0*/  HMMA.16816.F32 R92, R104, R42, R92 ;  /* 0x0000002a685c723c */ /* 0x000fe8000000185c */
[----:B------:R-:W-:Y:S01]  /*12af0*/  F2FP.F16.F32.PACK_AB R37, R173, R172 ;  /* 0x000000acad25723e */ /* 0x000fe200000000ff */
[----:B------:R-:W-:Y:S01]  /*12b00*/  FFMA.FTZ R152, R53, UR4, -R152 ;  /* 0x0000000435987c23 */ /* 0x000fe20008010898 */
[----:B------:R-:W-:Y:S02]  /*12b10*/  LOP3.LUT R38, R38, R36, RZ, 0xc0, !PT ;  /* 0x0000002426267212 */ /* 0x000fe400078ec0ff */
[----:B------:R-:W-:Y:S03]  /*12b20*/  LOP3.LUT R39, R39, R37, RZ, 0xc0, !PT ;  /* 0x0000002527277212 */ /* 0x000fe600078ec0ff */
[----:B------:R-:W3:Y:S01]  /*12b30*/  MUFU.EX2 R152, R152 ;  /* 0x0000009800987308 */ /* 0x000ee20000000800 */
[--C-:B------:R-:W-:Y:S02]  /*12b40*/  HSET2.LE.AND R36, R103, R193.reuse, PT ;  /* 0x000000c167247233 */ /* 0x100fe40003803000 */
[--C-:B------:R-:W-:Y:S02]  /*12b50*/  HSET2.LE.AND R40, R112, R193.reuse, PT ;  /* 0x000000c170287233 */ /* 0x100fe40003803000 */
[----:B------:R-:W-:Y:S02]  /*12b60*/  F2FP.F16.F32.PACK_AB R37, R171, R170 ;  /* 0x000000aaab25723e */ /* 0x000fe400000000ff */
[--C-:B------:R-:W-:Y:S02]  /*12b70*/  HSET2.LE.AND R52, R102, R193.reuse, PT ;  /* 0x000000c166347233 */ /* 0x100fe40003803000 */
[----:B------:R-:W-:Y:S02]  /*12b80*/  F2FP.F16.F32.PACK_AB R41, R139, R161 ;  /* 0x000000a18b29723e */ /* 0x000fe400000000ff */
[----:B------:R-:W-:Y:S02]  /*12b90*/  F2FP.F16.F32.PACK_AB R53, R137, R138 ;  /* 0x0000008a8935723e */ /* 0x000fe400000000ff */
[----:B------:R-:W-:Y:S02]  /*12ba0*/  LOP3.LUT R36, R36, R37, RZ, 0xc0, !PT ;  /* 0x0000002524247212 */ /* 0x000fe400078ec0ff */
[----:B------:R-:W-:Y:S02]  /*12bb0*/  LOP3.LUT R37, R40, R41, RZ, 0xc0, !PT ;  /* 0x0000002928257212 */ /* 0x000fe400078ec0ff */
[----:B------:R-:W-:Y:S02]  /*12bc0*/  LOP3.LUT R40, R52, R53, RZ, 0xc0, !PT ;  /* 0x0000003534287212 */ /* 0x000fe400078ec0ff */
[--C-:B------:R-:W-:Y:S02]  /*12bd0*/  HSET2.LE.AND R41, R113, R193.reuse, PT ;  /* 0x000000c171297233 */ /* 0x100fe40003803000 */
[--C-:B------:R-:W-:Y:S01]  /*12be0*/  HSET2.LE.AND R102, R114, R193.reuse, PT ;  /* 0x000000c172667233 */ /* 0x100fe20003803000 */
[-C--:B-1----:R-:W-:Y:S01]  /*12bf0*/  HMMA.16816.F32 R4, R36, R44.reuse, R4 ;  /* 0x0000002c2404723c */ /* 0x082fe20000001804 */
[----:B------:R-:W-:Y:S04]  /*12c00*/  LDSM.16.MT88.4 R112, [R177+0x7800] ;  /* 0x00780000b170783b */ /* 0x000fe80000004200 */
[--C-:B------:R-:W-:Y:S02]  /*12c10*/  HSET2.LE.AND R53, R116, R193.reuse, PT ;  /* 0x000000c174357233 */ /* 0x100fe40003803000 */
[----:B----4-:R-:W-:Y:S04]  /*12c20*/  F2FP.F16.F32.PACK_AB R52, R160, R136 ;  /* 0x00000088a034723e */ /* 0x010fe800000000ff */
[----:B------:R-:W-:Y:S02]  /*12c30*/  F2FP.F16.F32.PACK_AB R103, R156, R151 ;  /* 0x000000979c67723e */ /* 0x000fe400000000ff */
[----:B--2---:R-:W-:Y:S02]  /*12c40*/  F2FP.F16.F32.PACK_AB R101, R158, R159 ;  /* 0x0000009f9e65723e */ /* 0x004fe400000000ff */
[----:B------:R-:W-:Y:S02]  /*12c50*/  LOP3.LUT R41, R41, R52, RZ, 0xc0, !PT ;  /* 0x0000003429297212 */ /* 0x000fe400078ec0ff */
[----:B------:R-:W-:Y:S01]  /*12c60*/  LOP3.LUT R42, R53, R101, RZ, 0xc0, !PT ;  /* 0x00000065352a7212 */ /* 0x000fe200078ec0ff */
[----:B------:R-:W-:Y:S01]  /*12c70*/  IMAD.WIDE.U32 R52, R123, -0x2daee0ad, RZ ;  /* 0xd2511f537b347825 */ /* 0x000fe200078e00ff */
[----:B------:R-:W-:Y:S02]  /*12c80*/  LOP3.LUT R43, R102, R103, RZ, 0xc0, !PT ;  /* 0x00000067662b7212 */ /* 0x000fe400078ec0ff */
[----:B------:R-:W-:Y:S02]  /*12c90*/  LOP3.LUT R101, R127, UR8, R168, 0x96, !PT ;  /* 0x000000087f657c12 */ /* 0x000fe4000f8e96a8 */
[----:B------:R-:W-:Y:S02]  /*12ca0*/  LOP3.LUT R102, R53, UR18, R122, 0x96, !PT ;  /* 0x0000001235667c12 */ /* 0x000fe4000f8e967a */
[C---:B------:R-:W-:Y:S01]  /*12cb0*/  LOP3.LUT R103, R52.reuse, 0xffff, RZ, 0xc0, !PT ;  /* 0x0000ffff34677812 */ /* 0x040fe200078ec0ff */
[C---:B------:R-:W-:Y:S04]  /*12cc0*/  HMMA.16816.F32 R8, R40.reuse, R44, R8 ;  /* 0x0000002c2808723c */ /* 0x040fe80000001808 */
[--C-:B------:R-:W-:Y:S02]  /*12cd0*/  SHF.R.U32.HI R105, RZ, 0x10, R52.reuse ;  /* 0x00000010ff697819 */ /* 0x100fe40000011634 */
[-C--:B------:R-:W-:Y:S05]  /*12ce0*/  HMMA.16816.F32 R12, R40, R46.reuse, R12 ;  /* 0x0000002e280c723c */ /* 0x080fea000000180c */
[----:B------:R-:W-:Y:S01]  /*12cf0*/  LOP3.LUT R107, R52, 0xff, RZ, 0xc0, !PT ;  /* 0x000000ff346b7812 */ /* 0x000fe200078ec0ff */
[C---:B------:R-:W-:Y:S05]  /*12d00*/  HMMA.16816.F32 R16, R36.reuse, R46, R16 ;  /* 0x0000002e2410723c */ /* 0x040fea0000001810 */
[----:B------:R-:W-:Y:S01]  /*12d10*/  SHF.R.U32.HI R106, RZ, 0x18, R52 ;  /* 0x00000018ff6a7819 */ /* 0x000fe20000011634 */
[-C--:B------:R-:W-:Y:S01]  /*12d20*/  HMMA.16816.F32 R20, R36, R64.reuse, R20 ;  /* 0x000000402414723c */ /* 0x080fe20000001814 */
[----:B------:R-:W1:Y:S04]  /*12d30*/  LDSM.16.MT88.4 R52, [R178+0x7000] ;  /* 0x00700000b234783b */ /* 0x000e680000004200 */
[----:B------:R-:W-:Y:S01]  /*12d40*/  IMAD.WIDE.U32 R44, R101, -0x2daee0ad, RZ ;  /* 0xd2511f53652c7825 */ /* 0x000fe200078e00ff */
[C---:B------:R-:W-:Y:S05]  /*12d50*/  HMMA.16816.F32 R32, R40.reuse, R64, R32 ;  /* 0x000000402820723c */ /* 0x040fea0000001820 */
[C---:B------:R-:W-:Y:S01]  /*12d60*/  LOP3.LUT R47, R44.reuse, 0xffff, RZ, 0xc0, !PT ;  /* 0x0000ffff2c2f7812 */ /* 0x040fe200078ec0ff */
[-C--:B------:R-:W-:Y:S05]  /*12d70*/  HMMA.16816.F32 R24, R40, R66.reuse, R24 ;  /* 0x000000422818723c */ /* 0x080fea0000001818 */
[----:B------:R-:W-:Y:S01]  /*12d80*/  LOP3.LUT R101, R45, UR18, R124, 0x96, !PT ;  /* 0x000000122d657c12 */ /* 0x000fe2000f8e967c */
[C---:B------:R-:W-:Y:S05]  /*12d90*/  HMMA.16816.F32 R68, R36.reuse, R66, R68 ;  /* 0x000000422444723c */ /* 0x040fea0000001844 */
[----:B------:R-:W-:Y:S02]  /*12da0*/  SHF.R.U32.HI R46, RZ, 0x8, R103 ;  /* 0x00000008ff2e7819 */ /* 0x000fe40000011667 */
[----:B------:R-:W-:Y:S04]  /*12db0*/  LOP3.LUT R45, R105, 0xff, RZ, 0xc0, !PT ;  /* 0x000000ff692d7812 */ /* 0x000fe800078ec0ff */
[--C-:B------:R-:W-:Y:S02]  /*12dc0*/  SHF.R.U32.HI R104, RZ, 0x10, R44.reuse ;  /* 0x00000010ff687819 */ /* 0x100fe4000001162c */
[----:B------:R-:W-:Y:S02]  /*12dd0*/  LOP3.LUT R108, R44, 0xff, RZ, 0xc0, !PT ;  /* 0x000000ff2c6c7812 */ /* 0x000fe400078ec0ff */
[----:B------:R-:W-:Y:S02]  /*12de0*/  SHF.R.U32.HI R103, RZ, 0x18, R44 ;  /* 0x00000018ff677819 */ /* 0x000fe4000001162c */
[----:B------:R-:W-:Y:S02]  /*12df0*/  PRMT R107, R107, 0x5410, R46 ;  /* 0x000054106b6b7816 */ /* 0x000fe4000000002e */
[----:B------:R-:W-:Y:S02]  /*12e00*/  PRMT R106, R45, 0x5410, R106 ;  /* 0x000054102d6a7816 */ /* 0x000fe4000000006a */
[----:B------:R-:W-:Y:S01]  /*12e10*/  SHF.R.U32.HI R46, RZ, 0x8, R47 ;  /* 0x00000008ff2e7819 */ /* 0x000fe2000001162f */
[-C--:B-1----:R-:W-:Y:S03]  /*12e20*/  HMMA.16816.F32 R72, R36, R52.reuse, R72 ;  /* 0x000000342448723c */ /* 0x082fe60000001848 */
[----:B------:R-:W-:Y:S02]  /*12e30*/  LOP3.LUT R44, R102, 0xffff, RZ, 0xc0, !PT ;  /* 0x0000ffff662c7812 */ /* 0x000fe400078ec0ff */
[----:B------:R-:W-:Y:S01]  /*12e40*/  LOP3.LUT R45, R104, 0xff, RZ, 0xc0, !PT ;  /* 0x000000ff682d7812 */ /* 0x000fe200078ec0ff */
[C---:B------:R-:W-:Y:S05]  /*12e50*/  HMMA.16816.F32 R76, R40.reuse, R52, R76 ;  /* 0x00000034284c723c */ /* 0x040fea000000184c */
[----:B------:R-:W-:Y:S01]  /*12e60*/  SHF.R.U32.HI R56, RZ, 0x8, R44 ;  /* 0x00000008ff387819 */ /* 0x000fe2000001162c */
[-C--:B------:R-:W-:Y:S05]  /*12e70*/  HMMA.16816.F32 R28, R40, R54.reuse, R28 ;  /* 0x00000036281c723c */ /* 0x080fea000000181c */
[----:B------:R-:W-:Y:S01]  /*12e80*/  PRMT R108, R108, 0x5410, R46 ;  /* 0x000054106c6c7816 */ /* 0x000fe2000000002e */
[C---:B------:R-:W-:Y:S05]  /*12e90*/  HMMA.16816.F32 R80, R36.reuse, R54, R80 ;  /* 0x000000362450723c */ /* 0x040fea0000001850 */
[----:B------:R-:W-:Y:S02]  /*12ea0*/  PRMT R104, R45, 0x5410, R103 ;  /* 0x000054102d687816 */ /* 0x000fe40000000067 */
[----:B------:R-:W1:Y:S01]  /*12eb0*/  LDSM.16.MT88.4 R44, [R179+0x7000] ;  /* 0x00700000b32c783b */ /* 0x000e620000004200 */
[----:B------:R-:W-:Y:S03]  /*12ec0*/  LOP3.LUT R57, R102, 0xff, RZ, 0xc0, !PT ;  /* 0x000000ff66397812 */ /* 0x000fe600078ec0ff */
[----:B------:R-:W-:Y:S02]  /*12ed0*/  LOP3.LUT R64, R101, 0xff, RZ, 0xc0, !PT ;  /* 0x000000ff65407812 */ /* 0x000fe400078ec0ff */
[----:B------:R-:W-:Y:S02]  /*12ee0*/  PRMT R103, R57, 0x5410, R56 ;  /* 0x0000541039677816 */ /* 0x000fe40000000038 */
[----:B------:R-:W-:Y:S02]  /*12ef0*/  SHF.R.U32.HI R57, RZ, 0x10, R102 ;  /* 0x00000010ff397819 */ /* 0x000fe40000011666 */
[----:B------:R-:W-:Y:S02]  /*12f00*/  LOP3.LUT R56, R101, 0xffff, RZ, 0xc0, !PT ;  /* 0x0000ffff65387812 */ /* 0x000fe400078ec0ff */
[----:B------:R-:W-:Y:S02]  /*12f10*/  LOP3.LUT R58, R57, 0xff, RZ, 0xc0, !PT ;  /* 0x000000ff393a7812 */ /* 0x000fe400078ec0ff */
[----:B------:R-:W-:Y:S02]  /*12f20*/  SHF.R.U32.HI R57, RZ, 0x8, R56 ;  /* 0x00000008ff397819 */ /* 0x000fe40000011638 */
[--C-:B------:R-:W-:Y:S02]  /*12f30*/  HSET2.LE.AND R52, R107, R193.reuse, PT ;  /* 0x000000c16b347233 */ /* 0x100fe40003803000 */
[----:B------:R-:W-:Y:S02]  /*12f40*/  PRMT R60, R64, 0x5410, R57 ;  /* 0x00005410403c7816 */ /* 0x000fe40000000039 */
[----:B------:R-:W2:Y:S01]  /*12f50*/  LDSM.16.MT88.4 R64, [R180+0x7800] ;  /* 0x00780000b440783b */ /* 0x000ea20000004200 */
[----:B------:R-:W-:Y:S02]  /*12f60*/  F2FP.F16.F32.PACK_AB R53, R148, R149 ;  /* 0x000000959435723e */ /* 0x000fe400000000ff */
[--C-:B------:R-:W-:Y:S02]  /*12f70*/  HSET2.LE.AND R60, R60, R193.reuse, PT ;  /* 0x000000c13c3c7233 */ /* 0x100fe40003803000 */
[----:B---3--:R-:W-:Y:S02]  /*12f80*/  F2FP.F16.F32.PACK_AB R54, R152, R147 ;  /* 0x000000939836723e */ /* 0x008fe400000000ff */
[----:B------:R-:W-:Y:S02]  /*12f90*/  F2FP.F16.F32.PACK_AB R55, R153, R146 ;  /* 0x000000929937723e */ /* 0x000fe400000000ff */
[--C-:B------:R-:W-:Y:S02]  /*12fa0*/  SHF.R.U32.HI R59, RZ, 0x10, R101.reuse ;  /* 0x00000010ff3b7819 */ /* 0x100fe40000011665 */
[----:B------:R-:W-:Y:S02]  /*12fb0*/  SHF.R.U32.HI R102, RZ, 0x18, R102 ;  /* 0x00000018ff667819 */ /* 0x000fe40000011666 */
[----:B------:R-:W-:Y:S02]  /*12fc0*/  LOP3.LUT R56, R59, 0xff, RZ, 0xc0, !PT ;  /* 0x000000ff3b387812 */ /* 0x000fe400078ec0ff */
[--C-:B------:R-:W-:Y:S02]  /*12fd0*/  HSET2.LE.AND R59, R106, R193.reuse, PT ;  /* 0x000000c16a3b7233 */ /* 0x100fe40003803000 */
[----:B------:R-:W-:Y:S02]  /*12fe0*/  PRMT R102, R58, 0x5410, R102 ;  /* 0x000054103a667816 */ /* 0x000fe40000000066 */
[----:B------:R-:W-:Y:S01]  /*12ff0*/  F2FP.F16.F32.PACK_AB R58, R150, R157 ;  /* 0x0000009d963a723e */ /* 0x000fe200000000ff */
[-C--:B-1----:R-:W-:Y:S03]  /*13000*/  HMMA.16816.F32 R48, R36, R44.reuse, R48 ;  /* 0x0000002c2430723c */ /* 0x082fe60000001830 */
[----:B------:R-:W-:Y:S02]  /*13010*/  LOP3.LUT R58, R52, R58, RZ, 0xc0, !PT ;  /* 0x0000003a343a7212 */ /* 0x000fe400078ec0ff */
[----:B------:R-:W-:Y:S01]  /*13020*/  LOP3.LUT R59, R59, R53, RZ, 0xc0, !PT ;  /* 0x000000353b3b7212 */ /* 0x000fe200078ec0ff */
[C---:B------:R-:W-:Y:S05]  /*13030*/  HMMA.16816.F32 R84, R40.reuse, R44, R84 ;  /* 0x0000002c2854723c */ /* 0x040fea0000001854 */
[----:B------:R-:W-:Y:S01]  /*13040*/  SHF.R.U32.HI R101, RZ, 0x18, R101 ;  /* 0x00000018ff657819 */ /* 0x000fe20000011665 */
[-C--:B------:R-:W-:Y:S05]  /*13050*/  HMMA.16816.F32 R88, R40, R46.reuse, R88 ;  /* 0x0000002e2858723c */ /* 0x080fea0000001858 */
[----:B------:R-:W-:Y:S01]  /*13060*/  PRMT R101, R56, 0x5410, R101 ;  /* 0x0000541038657816 */ /* 0x000fe20000000065 */
[----:B------:R-:W-:Y:S05]  /*13070*/  HMMA.16816.F32 R92, R36, R46, R92 ;  /* 0x0000002e245c723c */ /* 0x000fea000000185c */
[--C-:B------:R-:W-:Y:S02]  /*13080*/  HSET2.LE.AND R56, R103, R193.reuse, PT ;  /* 0x000000c167387233 */ /* 0x100fe40003803000 */
[--C-:B------:R-:W-:Y:S04]  /*13090*/  HSET2.LE.AND R57, R102, R193.reuse, PT ;  /* 0x000000c166397233 */ /* 0x100fe80003803000 */
[----:B------:R-:W-:Y:S02]  /*130a0*/  LOP3.LUT R56, R56, R54, RZ, 0xc0, !PT ;  /* 0x0000003638387212 */ /* 0x000fe400078ec0ff */
[----:B------:R-:W-:Y:S02]  /*130b0*/  LOP3.LUT R57, R57, R55, RZ, 0xc0, !PT ;  /* 0x0000003739397212 */ /* 0x000fe400078ec0ff */
[--C-:B------:R-:W-:Y:S02]  /*130c0*/  HSET2.LE.AND R54, R108, R193.reuse, PT ;  /* 0x000000c16c367233 */ /* 0x100fe40003803000 */
[--C-:B------:R-:W-:Y:S02]  /*130d0*/  HSET2.LE.AND R53, R101, R193.reuse, PT ;  /* 0x000000c165357233 */ /* 0x100fe40003803000 */
[----:B------:R-:W-:Y:S01]  /*130e0*/  HSET2.LE.AND R55, R104, R193, PT ;  /* 0x000000c168377233 */ /* 0x000fe20003803000 */
[-C--:B------:R-:W-:Y:S01]  /*130f0*/  HMMA.16816.F32 R108, R56, R112.reuse, R4 ;  /* 0x00000070386c723c */ /* 0x080fe20000001804 */
[----:B------:R-:W-:Y:S04]  /*13100*/  LDSM.16.MT88.4 R4, [R179+0x7800] ;  /* 0x00780000b304783b */ /* 0x000fe80000004200 */
[----:B------:R-:W-:Y:S02]  /*13110*/  F2FP.F16.F32.PACK_AB R52, R144, R145 ;  /* 0x000000919034723e */ /* 0x000fe400000000ff */
[----:B------:R-:W-:Y:S04]  /*13120*/  F2FP.F16.F32.PACK_AB R44, R142, R143 ;  /* 0x0000008f8e2c723e */ /* 0x000fe800000000ff */
[----:B------:R-:W-:Y:S02]  /*13130*/  F2FP.F16.F32.PACK_AB R45, R154, R141 ;  /* 0x0000008d9a2d723e */ /* 0x000fe400000000ff */
[----:B------:R-:W-:Y:S02]  /*13140*/  F2FP.F16.F32.PACK_AB R101, R155, R140 ;  /* 0x0000008c9b65723e */ /* 0x000fe400000000ff */
[----:B------:R-:W-:Y:S02]  /*13150*/  LOP3.LUT R52, R60, R52, RZ, 0xc0, !PT ;  /* 0x000000343c347212 */ /* 0x000fe400078ec0ff */
[----:B------:R-:W-:Y:S01]  /*13160*/  LOP3.LUT R53, R53, R44, RZ, 0xc0, !PT ;  /* 0x0000002c35357212 */ /* 0x000fe200078ec0ff */
[----:B------:R-:W1:Y:S01]  /*13170*/  LDSM.16.MT88.4 R60, [R178+0x7800] ;  /* 0x00780000b23c783b */ /* 0x000e620000004200 */
[----:B------:R-:W-:Y:S02]  /*13180*/  LOP3.LUT R54, R54, R45, RZ, 0xc0, !PT ;  /* 0x0000002d36367212 */ /* 0x000fe400078ec0ff */
[----:B------:R-:W-:Y:S01]  /*13190*/  LOP3.LUT R55, R55, R101, RZ, 0xc0, !PT ;  /* 0x0000006537377212 */ /* 0x000fe200078ec0ff */
[----:B------:R-:W-:Y:S06]  /*131a0*/  IMAD.MOV.U32 R101, RZ, RZ, R2 ;  /* 0x000000ffff657224 */ /* 0x000fec00078e0002 */
[C---:B------:R-:W-:Y:S06]  /*131b0*/  HMMA.16816.F32 R104, R52.reuse, R112, R8 ;  /* 0x000000703468723c */ /* 0x040fec0000001808 */
[-C--:B------:R-:W-:Y:S05]  /*131c0*/  HMMA.16816.F32 R116, R52, R114.reuse, R12 ;  /* 0x000000723474723c */ /* 0x080fea000000180c */
[----:B------:R-:W-:Y:S01]  /*131d0*/  FADD.FTZ R11, R229, R100 ;  /* 0x00000064e50b7221 */ /* 0x000fe20000010000 */
[C---:B------:R-:W-:Y:S05]  /*131e0*/  HMMA.16816.F32 R112, R56.reuse, R114, R16 ;  /* 0x000000723870723c */ /* 0x040fea0000001810 */
[----:B------:R-:W-:Y:S01]  /*131f0*/  FADD.FTZ R10, R227, R99 ;  /* 0x00000063e30a7221 */ /* 0x000fe20000010000 */
[-C--:B--2---:R-:W-:Y:S05]  /*13200*/  HMMA.16816.F32 R120, R56, R64.reuse, R20 ;  /* 0x000000403878723c */ /* 0x084fea0000001814 */
[----:B------:R-:W-:Y:S01]  /*13210*/  FADD.FTZ R9, R217, R98 ;  /* 0x00000062d9097221 */ /* 0x000fe20000010000 */
[C---:B------:R-:W-:Y:S05]  /*13220*/  HMMA.16816.F32 R124, R52.reuse, R64, R32 ;  /* 0x00000040347c723c */ /* 0x040fea0000001820 */
[----:B------:R-:W-:Y:S01]  /*13230*/  FADD.FTZ R11, R234, R11 ;  /* 0x0000000bea0b7221 */ /* 0x000fe20000010000 */
[-C--:B------:R-:W-:Y:S05]  /*13240*/  HMMA.16816.F32 R128, R52, R66.reuse, R24 ;  /* 0x000000423480723c */ /* 0x080fea0000001818 */
        /* <DEDUP_REMOVED lines=55> */
[----:B------:R-:W-:Y:S02]  /*135c0*/  IMAD.MOV.U32 R98, RZ, RZ, R96 ;  /* 0x000000ffff627224 */ /* 0x000fe400078e0060 */
[----:B------:R-:W-:Y:S01]  /*135d0*/  FADD.FTZ R0, R142, R5 ;  /* 0x000000058e007221 */ /* 0x000fe20000010000 */
[----:B------:R-:W-:Y:S01]  /*135e0*/  FADD.FTZ R6, R157, R9 ;  /* 0x000000099d067221 */ /* 0x000fe20000010000 */
[----:B------:R-:W-:Y:S02]  /*135f0*/  IMAD.MOV.U32 R99, RZ, RZ, R3 ;  /* 0x000000ffff637224 */ /* 0x000fe400078e0003 */
[----:B------:R-:W-:Y:S01]  /*13600*/  FADD.FTZ R5, R141, R4 ;  /* 0x000000048d057221 */ /* 0x000fe20000010000 */
[----:B------:R-:W-:Y:S01]  /*13610*/  FADD.FTZ R4, R140, R0 ;  /* 0x000000008c047221 */ /* 0x000fe20000010000 */
[----:B------:R-:W-:Y:S02]  /*13620*/  VIADD R0, R192, 0xffffffff ;  /* 0xffffffffc0007836 */ /* 0x000fe40000000000 */
[----:B------:R-:W-:Y:S01]  /*13630*/  FADD.FTZ R7, R149, R8 ;  /* 0x0000000895077221 */ /* 0x000fe20000010000 */
[----:B------:R-:W-:Y:S01]  /*13640*/  FADD.FTZ R235, R150, R6 ;  /* 0x0000000696eb7221 */ /* 0x000fe20000010000 */
[----:B------:R-:W-:Y:S01]  /*13650*/  FADD.FTZ R243, R154, R5 ;  /* 0x000000059af37221 */ /* 0x000fe20000010000 */
[----:B------:R-:W-:Y:S02]  /*13660*/  IMAD.MOV.U32 R192, RZ, RZ, R0 ;  /* 0x000000ffffc07224 */ /* 0x000fe400078e0000 */
[----:B------:R-:W-:Y:S01]  /*13670*/  FADD.FTZ R242, R148, R7 ;  /* 0x0000000794f27221 */ /* 0x000fe20000010000 */
[----:B------:R-:W-:Y:S02]  /*13680*/  IMAD.MOV.U32 R0, RZ, RZ, R97 ;  /* 0x000000ffff007224 */ /* 0x000fe400078e0061 */
[----:B------:R-:W-:Y:S01]  /*13690*/  FADD.FTZ R244, R155, R4 ;  /* 0x000000049bf47221 */ /* 0x000fe20000010000 */
[----:B------:R-:W-:Y:S06]  /*136a0*/  @P2 BRA `(.L_x_675) ;  /* 0xffffffc400dc2947 */ /* 0x000fec000383ffff */
.L_x_674:
[----:B------:R-:W2:Y:S01]  /*136b0*/  LDL R43, [R1+0x54] ;  /* 0x00005400012b7983 */ /* 0x000ea20000100800 */
[----:B------:R-:W-:Y:S01]  /*136c0*/  ULDC UR4, c[0x0][0x38c] ;  /* 0x0000e30000047ab9 */ /* 0x000fe20000000800 */
[----:B------:R-:W-:Y:S01]  /*136d0*/  UMOV UR5, 0x400 ;  /* 0x0000040000057882 */ /* 0x000fe20000000000 */
[----:B------:R-:W-:Y:S01]  /*136e0*/  MOV R18, 0x20 ;  /* 0x0000002000127802 */ /* 0x000fe20000000f00 */
[----:B------:R-:W1:Y:S04]  /*136f0*/  SHFL.BFLY PT, R4, R235, 0x2, 0x1f ;  /* 0x0c401f00eb047f89 */ /* 0x000e6800000e0000 */
[----:B------:R-:W3:Y:S04]  /*13700*/  SHFL.BFLY PT, R0, R242, 0x2, 0x1f ;  /* 0x0c401f00f2007f89 */ /* 0x000ee800000e0000 */
[----:B------:R-:W4:Y:S04]  /*13710*/  SHFL.BFLY PT, R5, R243, 0x2, 0x1f ;  /* 0x0c401f00f3057f89 */ /* 0x000f2800000e0000 */
[----:B------:R-:W5:Y:S01]  /*13720*/  SHFL.BFLY PT, R6, R244, 0x2, 0x1f ;  /* 0x0c401f00f4067f89 */ /* 0x000f6200000e0000 */
[----:B------:R-:W5:Y:S01]  /*13730*/  S2R R42, SR_TID.X ;  /* 0x00000000002a7919 */ /* 0x000f620000002100 */
[----:B-1----:R-:W-:Y:S01]  /*13740*/  FADD.FTZ R4, R4, R235 ;  /* 0x000000eb04047221 */ /* 0x002fe20000010000 */
[----:B---3--:R-:W-:-:S04]  /*13750*/  FADD.FTZ R0, R0, R242 ;  /* 0x000000f200007221 */ /* 0x008fc80000010000 */
[----:B------:R-:W1:Y:S01]  /*13760*/  SHFL.BFLY PT, R7, R4, 0x1, 0x1f ;  /* 0x0c201f0004077f89 */ /* 0x000e6200000e0000 */
[----:B----4-:R-:W-:-:S03]  /*13770*/  FADD.FTZ R5, R5, R243 ;  /* 0x000000f305057221 */ /* 0x010fc60000010000 */
[----:B------:R-:W3:Y:S01]  /*13780*/  SHFL.BFLY PT, R9, R0, 0x1, 0x1f ;  /* 0x0c201f0000097f89 */ /* 0x000ee200000e0000 */
[----:B-----5:R-:W-:-:S03]  /*13790*/  FADD.FTZ R6, R6, R244 ;  /* 0x000000f406067221 */ /* 0x020fc60000010000 */
[----:B------:R-:W4:Y:S01]  /*137a0*/  SHFL.BFLY PT, R8, R5, 0x1, 0x1f ;  /* 0x0c201f0005087f89 */ /* 0x000f2200000e0000 */
[----:B------:R-:W-:-:S04]  /*137b0*/  SHF.R.S32.HI R41, RZ, 0x1f, R42 ;  /* 0x0000001fff297819 */ /* 0x000fc8000001142a */
[CC--:B------:R-:W-:Y:S01]  /*137c0*/  LEA.HI R10, R41.reuse, R42.reuse, RZ, 0x2 ;  /* 0x0000002a290a7211 */ /* 0x0c0fe200078f10ff */
[----:B-1----:R-:W-:Y:S01]  /*137d0*/  FADD.FTZ R37, R4, R7 ;  /* 0x0000000704257221 */ /* 0x002fe20000010000 */
[----:B------:R-:W-:Y:S01]  /*137e0*/  MOV R4, 0x3f800000 ;  /* 0x3f80000000047802 */ /* 0x000fe20000000f00 */
[----:B------:R-:W1:Y:S01]  /*137f0*/  SHFL.BFLY PT, R7, R6, 0x1, 0x1f ;  /* 0x0c201f0006077f89 */ /* 0x000e6200000e0000 */
[----:B------:R-:W-:Y:S01]  /*13800*/  LEA.HI R41, R41, R42, RZ, 0x5 ;  /* 0x0000002a29297211 */ /* 0x000fe200078f28ff */
[----:B---3--:R-:W-:Y:S01]  /*13810*/  FADD.FTZ R38, R0, R9 ;  /* 0x0000000900267221 */ /* 0x008fe20000010000 */
[----:B------:R-:W-:Y:S02]  /*13820*/  FSETP.NE.FTZ.AND P4, PT, R37, RZ, PT ;  /* 0x000000ff2500720b */ /* 0x000fe40003f95000 */
[----:B------:R-:W-:Y:S01]  /*13830*/  MOV R0, 0x3f800000 ;  /* 0x3f80000000007802 */ /* 0x000fe20000000f00 */
[----:B----4-:R-:W-:Y:S01]  /*13840*/  FADD.FTZ R39, R5, R8 ;  /* 0x0000000805277221 */ /* 0x010fe20000010000 */
[----:B------:R-:W-:-:S02]  /*13850*/  SHF.R.S32.HI R8, RZ, 0x2, R10 ;  /* 0x00000002ff087819 */ /* 0x000fc4000001140a */
[----:B------:R-:W-:Y:S02]  /*13860*/  SHF.R.S32.HI R5, RZ, 0x1f, R10 ;  /* 0x0000001fff057819 */ /* 0x000fe4000001140a */
[----:B------:R-:W-:Y:S02]  /*13870*/  FSETP.NE.FTZ.AND P3, PT, R38, RZ, PT ;  /* 0x000000ff2600720b */ /* 0x000fe40003f75000 */
[----:B------:R-:W-:Y:S02]  /*13880*/  FSETP.NE.FTZ.AND P6, PT, R39, RZ, PT ;  /* 0x000000ff2700720b */ /* 0x000fe40003fd5000 */
[----:B------:R-:W-:Y:S01]  /*13890*/  LEA.HI R5, R5, R8, RZ, 0x3 ;  /* 0x0000000805057211 */ /* 0x000fe200078f18ff */
[----:B------:R-:W3:Y:S01]  /*138a0*/  @P4 MUFU.RCP R0, R37 ;  /* 0x0000002500004308 */ /* 0x000ee20000001000 */
[----:B------:R-:W-:Y:S01]  /*138b0*/  SHF.R.S32.HI R36, RZ, 0x5, R41 ;  /* 0x00000005ff247819 */ /* 0x000fe20000011429 */
[----:B-1----:R-:W-:Y:S01]  /*138c0*/  FADD.FTZ R40, R6, R7 ;  /* 0x0000000706287221 */ /* 0x002fe20000010000 */
[----:B------:R-:W-:-:S05]  /*138d0*/  LOP3.LUT R7, R5, 0xfffffff8, RZ, 0xc0, !PT ;  /* 0xfffffff805077812 */ /* 0x000fca00078ec0ff */
[----:B------:R-:W1:Y:S01]  /*138e0*/  @P3 MUFU.RCP R4, R38 ;  /* 0x0000002600043308 */ /* 0x000e620000001000 */
[----:B------:R-:W-:Y:S02]  /*138f0*/  MOV R6, 0x3f800000 ;  /* 0x3f80000000067802 */ /* 0x000fe40000000f00 */
[----:B------:R-:W-:Y:S02]  /*13900*/  FSETP.NE.FTZ.AND P5, PT, R40, RZ, PT ;  /* 0x000000ff2800720b */ /* 0x000fe40003fb5000 */
[----:B------:R-:W-:Y:S01]  /*13910*/  MOV R5, 0x3f800000 ;  /* 0x3f80000000057802 */ /* 0x000fe20000000f00 */
[----:B---3--:R-:W-:Y:S02]  /*13920*/  FMUL.FTZ R0, R0, UR4 ;  /* 0x0000000400007c20 */ /* 0x008fe40008410000 */
[----:B------:R-:W3:Y:S01]  /*13930*/  @P6 MUFU.RCP R6, R39 ;  /* 0x0000002700066308 */ /* 0x000ee20000001000 */
[----:B------:R-:W-:Y:S01]  /*13940*/  IADD3 R7, R8, -R7, RZ ;  /* 0x8000000708077210 */ /* 0x000fe20007ffe0ff */
[C---:B------:R-:W-:Y:S01]  /*13950*/  FMUL.FTZ R108, R0.reuse, R108 ;  /* 0x0000006c006c7220 */ /* 0x040fe20000410000 */
[C---:B------:R-:W-:Y:S01]  /*13960*/  FMUL.FTZ R11, R0.reuse, R109 ;  /* 0x0000006d000b7220 */ /* 0x040fe20000410000 */
[C---:B------:R-:W-:Y:S01]  /*13970*/  FMUL.FTZ R112, R0.reuse, R112 ;  /* 0x0000007000707220 */ /* 0x040fe20000410000 */
[C---:B------:R-:W-:Y:S01]  /*13980*/  FMUL.FTZ R8, R0.reuse, R113 ;  /* 0x0000007100087220 */ /* 0x040fe20000410000 */
[----:B------:R-:W-:-:S02]  /*13990*/  FMUL.FTZ R120, R0, R120 ;  /* 0x0000007800787220 */ /* 0x000fc40000410000 */
[----:B------:R-:W4:Y:S01]  /*139a0*/  @P5 MUFU.RCP R5, R40 ;  /* 0x0000002800055308 */ /* 0x000f220000001000 */
[----:B-1----:R-:W-:Y:S01]  /*139b0*/  FMUL.FTZ R4, R4, UR4 ;  /* 0x0000000404047c20 */ /* 0x002fe20008410000 */
[C---:B------:R-:W-:Y:S01]  /*139c0*/  FMUL.FTZ R25, R0.reuse, R121 ;  /* 0x0000007900197220 */ /* 0x040fe20000410000 */
[C---:B------:R-:W-:Y:S01]  /*139d0*/  FMUL.FTZ R68, R0.reuse, R68 ;  /* 0x0000004400447220 */ /* 0x040fe20000410000 */
[C---:B------:R-:W-:Y:S01]  /*139e0*/  FMUL.FTZ R23, R0.reuse, R69 ;  /* 0x0000004500177220 */ /* 0x040fe20000410000 */
[C---:B------:R-:W-:Y:S01]  /*139f0*/  FMUL.FTZ R72, R0.reuse, R72 ;  /* 0x0000004800487220 */ /* 0x040fe20000410000 */
[C---:B------:R-:W-:Y:S01]  /*13a00*/  FMUL.FTZ R34, R0.reuse, R73 ;  /* 0x0000004900227220 */ /* 0x040fe20000410000 */
[C---:B------:R-:W-:Y:S01]  /*13a10*/  FMUL.FTZ R80, R0.reuse, R80 ;  /* 0x0000005000507220 */ /* 0x040fe20000410000 */
[----:B------:R-:W-:Y:S01]  /*13a20*/  FMUL.FTZ R31, R0, R81 ;  /* 0x00000051001f7220 */ /* 0x000fe20000410000 */
[----:B---3--:R-:W-:Y:S01]  /*13a30*/  FMUL.FTZ R6, R6, UR4 ;  /* 0x0000000406067c20 */ /* 0x008fe20008410000 */
[C---:B------:R-:W-:Y:S01]  /*13a40*/  FMUL.FTZ R136, R0.reuse, R136 ;  /* 0x0000008800887220 */ /* 0x040fe20000410000 */
[C---:B------:R-:W-:Y:S01]  /*13a50*/  FMUL.FTZ R15, R0.reuse, R137 ;  /* 0x00000089000f7220 */ /* 0x040fe20000410000 */
[C---:B------:R-:W-:Y:S01]  /*13a60*/  FMUL.FTZ R92, R0.reuse, R92 ;  /* 0x0000005c005c7220 */ /* 0x040fe20000410000 */
[----:B------:R-:W-:Y:S01]  /*13a70*/  FMUL.FTZ R13, R0, R93 ;  /* 0x0000005d000d7220 */ /* 0x000fe20000410000 */
[C---:B------:R-:W-:Y:S01]  /*13a80*/  FMUL.FTZ R110, R4.reuse, R110 ;  /* 0x0000006e046e7220 */ /* 0x040fe20000410000 */
[C---:B------:R-:W-:Y:S01]  /*13a90*/  FMUL.FTZ R9, R4.reuse, R111 ;  /* 0x0000006f04097220 */ /* 0x040fe20000410000 */
[C---:B------:R-:W-:Y:S01]  /*13aa0*/  FMUL.FTZ R114, R4.reuse, R114 ;  /* 0x0000007204727220 */ /* 0x040fe20000410000 */
[----:B----4-:R-:W-:Y:S01]  /*13ab0*/  FMUL.FTZ R5, R5, UR4 ;  /* 0x0000000405057c20 */ /* 0x010fe20008410000 */
[----:B------:R-:W1:Y:S01]  /*13ac0*/  S2UR UR4, SR_CgaCtaId ;  /* 0x00000000000479c3 */ /* 0x000e620000008800 */
        /* <DEDUP_REMOVED lines=13> */
[----:B------:R-:W-:Y:S01]  /*13ba0*/  LOP3.LUT R0, R10, 0x3ffffffc, RZ, 0xc0, !PT ;  /* 0x3ffffffc0a007812 */ /* 0x000fe200078ec0ff */
[C---:B------:R-:W-:Y:S01]  /*13bb0*/  FMUL.FTZ R104, R6.reuse, R104 ;  /* 0x0000006806687220 */ /* 0x040fe20000410000 */
[----:B------:R-:W-:Y:S01]  /*13bc0*/  SHF.L.U32 R4, R7, 0x6, RZ ;  /* 0x0000000607047819 */ /* 0x000fe200000006ff */
[----:B------:R-:W-:Y:S01]  /*13bd0*/  FMUL.FTZ R20, R6, R105 ;  /* 0x0000006906147220 */ /* 0x000fe20000410000 */
[----:B------:R-:W-:Y:S01]  /*13be0*/  IADD3 R0, -R0, R42, RZ ;  /* 0x0000002a00007210 */ /* 0x000fe20007ffe1ff */
[C---:B------:R-:W-:Y:S01]  /*13bf0*/  FMUL.FTZ R106, R5.reuse, R106 ;  /* 0x0000006a056a7220 */ /* 0x040fe20000410000 */
[----:B------:R-:W-:Y:S01]  /*13c00*/  LOP3.LUT R4, R4, 0x1c0, RZ, 0xc0, !PT ;  /* 0x000001c004047812 */ /* 0x000fe200078ec0ff */
[----:B------:R-:W-:Y:S01]  /*13c10*/  FMUL.FTZ R22, R5, R107 ;  /* 0x0000006b05167220 */ /* 0x000fe20000410000 */
[C---:B------:R-:W-:Y:S01]  /*13c20*/  R2P PR, R7.reuse, 0x6 ;  /* 0x0000000607007804 */ /* 0x040fe20000000000 */
[----:B------:R-:W-:Y:S01]  /*13c30*/  FMUL.FTZ R116, R6, R116 ;  /* 0x0000007406747220 */ /* 0x000fe20000410000 */
[----:B------:R-:W-:Y:S01]  /*13c40*/  LOP3.LUT R7, R7, 0x1, RZ, 0xc0, !PT ;  /* 0x0000000107077812 */ /* 0x000fe200078ec0ff */
[----:B-1----:R-:W-:Y:S01]  /*13c50*/  ULEA UR4, UR4, UR5, 0x18 ;  /* 0x0000000504047291 */ /* 0x002fe2000f8ec03f */
[----:B------:R-:W-:Y:S01]  /*13c60*/  LEA R0, R36, R0, 0x9 ;  /* 0x0000000024007211 */ /* 0x000fe200078e48ff */
[----:B------:R-:W-:Y:S01]  /*13c70*/  FMUL.FTZ R21, R6, R117 ;  /* 0x0000007506157220 */ /* 0x000fe20000410000 */
[----:B------:R-:W-:Y:S01]  /*13c80*/  LEA.HI R4, R4, R4, RZ, 0x1d ;  /* 0x0000000404047211 */ /* 0x000fe200078fe8ff */
[----:B------:R-:W-:Y:S01]  /*13c90*/  FMUL.FTZ R118, R5, R118 ;  /* 0x0000007605767220 */ /* 0x000fe20000410000 */
[----:B------:R-:W-:Y:S01]  /*13ca0*/  ISETP.NE.U32.AND P0, PT, R7, 0x1, PT ;  /* 0x000000010700780c */ /* 0x000fe20003f05070 */
[C---:B------:R-:W-:Y:S01]  /*13cb0*/  FMUL.FTZ R26, R5.reuse, R119 ;  /* 0x00000077051a7220 */ /* 0x040fe20000410000 */
[----:B------:R-:W-:Y:S01]  /*13cc0*/  MOV R10, 0x10 ;  /* 0x00000010000a7802 */ /* 0x000fe20000000f00 */
[----:B------:R-:W-:Y:S01]  /*13cd0*/  FMUL.FTZ R124, R6, R124 ;  /* 0x0000007c067c7220 */ /* 0x000fe20000410000 */
[----:B------:R-:W-:Y:S01]  /*13ce0*/  LEA R0, R0, R4, 0x1 ;  /* 0x0000000400007211 */ /* 0x000fe200078e08ff */
[----:B------:R-:W-:Y:S01]  /*13cf0*/  FMUL.FTZ R29, R6, R125 ;  /* 0x0000007d061d7220 */ /* 0x000fe20000410000 */
[----:B------:R-:W-:Y:S01]  /*13d00*/  SEL R10, R10, 0xfffffff0, P0 ;  /* 0xfffffff00a0a7807 */ /* 0x000fe20000000000 */
[C---:B------:R-:W-:Y:S01]  /*13d10*/  FMUL.FTZ R126, R5.reuse, R126 ;  /* 0x0000007e057e7220 */ /* 0x040fe20000410000 */
[----:B------:R-:W-:Y:S01]  /*13d20*/  LEA R4, R0, UR4, 0x1 ;  /* 0x0000000400047c11 */ /* 0x000fe2000f8e08ff */
[----:B------:R-:W-:Y:S01]  /*13d30*/  FMUL.FTZ R28, R5, R127 ;  /* 0x0000007f051c7220 */ /* 0x000fe20000410000 */
[----:B------:R-:W-:Y:S01]  /*13d40*/  F2FP.F16.F32.PACK_AB R11, R11, R108 ;  /* 0x0000006c0b0b723e */ /* 0x000fe200000000ff */
[C---:B------:R-:W-:Y:S01]  /*13d50*/  FMUL.FTZ R128, R6.reuse, R128 ;  /* 0x0000008006807220 */ /* 0x040fe20000410000 */
[----:B------:R-:W-:Y:S01]  /*13d60*/  F2FP.F16.F32.PACK_AB R9, R9, R110 ;  /* 0x0000006e0909723e */ /* 0x000fe200000000ff */
[----:B------:R-:W-:Y:S01]  /*13d70*/  FMUL.FTZ R35, R6, R129 ;  /* 0x0000008106237220 */ /* 0x000fe20000410000 */
[----:B------:R-:W-:Y:S01]  /*13d80*/  SEL R18, R18, 0xffffffe0, !P1 ;  /* 0xffffffe012127807 */ /* 0x000fe20004800000 */
[----:B------:R-:W-:Y:S01]  /*13d90*/  STS [R4], R11 ;  /* 0x0000000b04007388 */ /* 0x000fe20000000800 */
[----:B------:R-:W-:Y:S01]  /*13da0*/  F2FP.F16.F32.PACK_AB R8, R8, R112 ;  /* 0x000000700808723e */ /* 0x000fe200000000ff */
[----:B------:R-:W-:Y:S01]  /*13db0*/  FMUL.FTZ R130, R5, R130 ;  /* 0x0000008205827220 */ /* 0x000fe20000410000 */
[----:B------:R-:W-:Y:S01]  /*13dc0*/  F2FP.F16.F32.PACK_AB R19, R19, R114 ;  /* 0x000000721313723e */ /* 0x000fe200000000ff */
[----:B------:R1:W-:Y:S01]  /*13dd0*/  STS [R4+0x400], R9 ;  /* 0x0004000904007388 */ /* 0x0003e20000000800 */
[----:B------:R-:W-:Y:S01]  /*13de0*/  IADD3 R7, R4, R10, RZ ;  /* 0x0000000a04077210 */ /* 0x000fe20007ffe0ff */
[----:B------:R-:W-:Y:S01]  /*13df0*/  FMUL.FTZ R131, R5, R131 ;  /* 0x0000008305837220 */ /* 0x000fe20000410000 */
[----:B------:R-:W-:Y:S01]  /*13e00*/  F2FP.F16.F32.PACK_AB R20, R20, R104 ;  /* 0x000000681414723e */ /* 0x000fe200000000ff */
[----:B------:R-:W-:Y:S01]  /*13e10*/  FMUL.FTZ R76, R6, R76 ;  /* 0x0000004c064c7220 */ /* 0x000fe20000410000 */
[----:B------:R-:W-:Y:S01]  /*13e20*/  F2FP.F16.F32.PACK_AB R22, R22, R106 ;  /* 0x0000006a1616723e */ /* 0x000fe200000000ff */
[----:B------:R3:W-:Y:S01]  /*13e30*/  STS [R7], R8 ;  /* 0x0000000807007388 */ /* 0x0007e20000000800 */
[----:B------:R-:W-:Y:S01]  /*13e40*/  IADD3 R0, R4, 0x40, RZ ;  /* 0x0000004004007810 */ /* 0x000fe20007ffe0ff */
[----:B------:R-:W-:Y:S01]  /*13e50*/  FMUL.FTZ R32, R6, R77 ;  /* 0x0000004d06207220 */ /* 0x000fe20000410000 */
[----:B------:R-:W-:Y:S01]  /*13e60*/  @P2 IADD3 R0, R4, -0x40, RZ ;  /* 0xffffffc004002810 */ /* 0x000fe20007ffe0ff */
[----:B------:R-:W-:Y:S01]  /*13e70*/  STS [R7+0x400], R19 ;  /* 0x0004001307007388 */ /* 0x000fe20000000800 */
[----:B------:R-:W-:Y:S01]  /*13e80*/  F2FP.F16.F32.PACK_AB R21, R21, R116 ;  /* 0x000000741515723e */ /* 0x000fe200000000ff */
[----:B------:R-:W-:Y:S01]  /*13e90*/  FMUL.FTZ R78, R5, R78 ;  /* 0x0000004e054e7220 */ /* 0x000fe20000410000 */
[----:B------:R-:W-:Y:S01]  /*13ea0*/  F2FP.F16.F32.PACK_AB R26, R26, R118 ;  /* 0x000000761a1a723e */ /* 0x000fe200000000ff */
[----:B------:R-:W-:Y:S01]  /*13eb0*/  STS [R4+0x2000], R20 ;  /* 0x0020001404007388 */ /* 0x000fe20000000800 */
[----:B------:R-:W-:Y:S01]  /*13ec0*/  F2FP.F16.F32.PACK_AB R25, R25, R120 ;  /* 0x000000781919723e */ /* 0x000fe200000000ff */
[----:B------:R-:W-:Y:S01]  /*13ed0*/  FMUL.FTZ R79, R5, R79 ;  /* 0x0000004f054f7220 */ /* 0x000fe20000410000 */
[----:B------:R-:W-:Y:S01]  /*13ee0*/  F2FP.F16.F32.PACK_AB R24, R24, R122 ;  /* 0x0000007a1818723e */ /* 0x000fe200000000ff */
[----:B------:R4:W-:Y:S01]  /*13ef0*/  STS [R4+0x2400], R22 ;  /* 0x0024001604007388 */ /* 0x0009e20000000800 */
[----:B------:R-:W-:Y:S01]  /*13f00*/  F2FP.F16.F32.PACK_AB R23, R23, R68 ;  /* 0x000000441717723e */ /* 0x000fe200000000ff */
[C---:B------:R-:W-:Y:S01]  /*13f10*/  FMUL.FTZ R132, R6.reuse, R132 ;  /* 0x0000008406847220 */ /* 0x040fe20000410000 */
[----:B------:R-:W-:Y:S01]  /*13f20*/  F2FP.F16.F32.PACK_AB R27, R27, R70 ;  /* 0x000000461b1b723e */ /* 0x000fe200000000ff */
[----:B------:R-:W-:Y:S01]  /*13f30*/  FMUL.FTZ R17, R6, R133 ;  /* 0x0000008506117220 */ /* 0x000fe20000410000 */
[C---:B------:R-:W-:Y:S01]  /*13f40*/  FMUL.FTZ R134, R5.reuse, R134 ;  /* 0x0000008605867220 */ /* 0x040fe20000410000 */
[----:B------:R-:W-:Y:S01]  /*13f50*/  FMUL.FTZ R16, R5, R135 ;  /* 0x0000008705107220 */ /* 0x000fe20000410000 */
[----:B-1----:R-:W-:Y:S01]  /*13f60*/  IADD3 R9, R4, R18, RZ ;  /* 0x0000001204097210 */ /* 0x002fe20007ffe0ff */
[----:B------:R-:W-:Y:S01]  /*13f70*/  STS [R7+0x2000], R21 ;  /* 0x0020001507007388 */ /* 0x000fe20000000800 */
[----:B------:R-:W-:Y:S01]  /*13f80*/  F2FP.F16.F32.PACK_AB R29, R29, R124 ;  /* 0x0000007c1d1d723e */ /* 0x000fe200000000ff */
[----:B------:R-:W-:Y:S01]  /*13f90*/  FMUL.FTZ R86, R5, R86 ;  /* 0x0000005605567220 */ /* 0x000fe20000410000 */
[----:B------:R-:W-:Y:S01]  /*13fa0*/  F2FP.F16.F32.PACK_AB R28, R28, R126 ;  /* 0x0000007e1c1c723e */ /* 0x000fe200000000ff */
[----:B------:R-:W-:Y:S01]  /*13fb0*/  STS [R7+0x2400], R26 ;  /* 0x0024001a07007388 */ /* 0x000fe20000000800 */
[----:B---3--:R-:W-:Y:S01]  /*13fc0*/  IADD3 R8, R7, R18, RZ ;  /* 0x0000001207087210 */ /* 0x008fe20007ffe0ff */
[----:B------:R-:W-:Y:S01]  /*13fd0*/  FMUL.FTZ R90, R5, R90 ;  /* 0x0000005a055a7220 */ /* 0x000fe20000410000 */
[----:B------:R-:W-:Y:S01]  /*13fe0*/  F2FP.F16.F32.PACK_AB R35, R35, R128 ;  /* 0x000000802323723e */ /* 0x000fe200000000ff */
[----:B------:R-:W-:Y:S01]  /*13ff0*/  STS [R9], R25 ;  /* 0x0000001909007388 */ /* 0x000fe20000000800 */
[----:B------:R-:W-:Y:S01]  /*14000*/  F2FP.F16.F32.PACK_AB R131, R131, R130 ;  /* 0x000000828383723e */ /* 0x000fe200000000ff */
[----:B------:R-:W-:Y:S01]  /*14010*/  FMUL.FTZ R84, R6, R84 ;  /* 0x0000005406547220 */ /* 0x000fe20000410000 */
[----:B------:R-:W-:Y:S01]  /*14020*/  F2FP.F16.F32.PACK_AB R34, R34, R72 ;  /* 0x000000482222723e */ /* 0x000fe200000000ff */
[----:B------:R-:W-:Y:S01]  /*14030*/  STS [R9+0x400], R24 ;  /* 0x0004001809007388 */ /* 0x000fe20000000800 */
[----:B------:R-:W-:Y:S01]  /*14040*/  F2FP.F16.F32.PACK_AB R33, R33, R74 ;  /* 0x0000004a2121723e */ /* 0x000fe200000000ff */
[----:B------:R-:W-:Y:S01]  /*14050*/  FMUL.FTZ R88, R6, R88 ;  /* 0x0000005806587220 */ /* 0x000fe20000410000 */
[----:B------:R-:W-:Y:S01]  /*14060*/  F2FP.F16.F32.PACK_AB R31, R31, R80 ;  /* 0x000000501f1f723e */ /* 0x000fe200000000ff */
[----:B------:R-:W-:Y:S01]  /*14070*/  STS [R8], R23 ;  /* 0x0000001708007388 */ /* 0x000fe20000000800 */
[----:B----4-:R-:W-:-:S02]  /*14080*/  IADD3 R4, R18, 0x400, R0 ;  /* 0x0000040012047810 */ /* 0x010fc40007ffe000 */
[----:B------:R-:W-:Y:S01]  /*14090*/  F2FP.F16.F32.PACK_AB R30, R30, R82 ;  /* 0x000000521e1e723e */ /* 0x000fe200000000ff */
[----:B------:R-:W-:Y:S01]  /*140a0*/  STS [R8+0x400], R27 ;  /* 0x0004001b08007388 */ /* 0x000fe20000000800 */
[C---:B------:R-:W-:Y:S02]  /*140b0*/  IADD3 R19, R10.reuse, R4, RZ ;  /* 0x000000040a137210 */ /* 0x040fe40007ffe0ff */
[----:B------:R-:W-:Y:S01]  /*140c0*/  IADD3 R4, R10, R0, RZ ;  /* 0x000000000a047210 */ /* 0x000fe20007ffe0ff */
[----:B------:R-:W-:Y:S01]  /*140d0*/  STS [R9+0x2000], R29 ;  /* 0x0020001d09007388 */ /* 0x000fe20000000800 */
[----:B------:R-:W-:Y:S01]  /*140e0*/  F2FP.F16.F32.PACK_AB R32, R32, R76 ;  /* 0x0000004c2020723e */ /* 0x000fe200000000ff */
[----:B------:R-:W-:Y:S01]  /*140f0*/  FMUL.FTZ R10, R6, R85 ;  /* 0x00000055060a7220 */ /* 0x000fe20000410000 */
        /* <DEDUP_REMOVED lines=8> */
[C---:B------:R-:W-:Y:S02]  /*14180*/  IADD3 R11, R18.reuse, R0, RZ ;  /* 0x00000000120b7210 */ /* 0x040fe40007ffe0ff */
[----:B------:R-:W-:Y:S01]  /*14190*/  F2FP.F16.F32.PACK_AB R13, R13, R92 ;  /* 0x0000005c0d0d723e */ /* 0x000fe200000000ff */
[----:B------:R-:W-:Y:S01]  /*141a0*/  STS [R0], R34 ;  /* 0x0000002200007388 */ /* 0x000fe20000000800 */
[----:B------:R-:W-:-:S02]  /*141b0*/  IADD3 R18, R18, R4, RZ ;  /* 0x0000000412127210 */ /* 0x000fc40007ffe0ff */
[----:B------:R-:W-:Y:S01]  /*141c0*/  F2FP.F16.F32.PACK_AB R12, R12, R94 ;  /* 0x0000005e0c0c723e */ /* 0x000fe200000000ff */
[----:B------:R-:W-:Y:S01]  /*141d0*/  STS [R0+0x400], R33 ;  /* 0x0004002100007388 */ /* 0x000fe20000000800 */
[----:B------:R-:W-:-:S03]  /*141e0*/  F2FP.F16.F32.PACK_AB R10, R10, R84 ;  /* 0x000000540a0a723e */ /* 0x000fc600000000ff */
[----:B------:R-:W-:Y:S04]  /*141f0*/  STS [R4], R31 ;  /* 0x0000001f04007388 */ /* 0x000fe80000000800 */
[----:B------:R-:W-:Y:S01]  /*14200*/  STS [R4+0x400], R30 ;  /* 0x0004001e04007388 */ /* 0x000fe20000000800 */
[----:B-1----:R-:W-:-:S03]  /*14210*/  FMUL.FTZ R9, R5, R87 ;  /* 0x0000005705097220 */ /* 0x002fc60000410000 */
[----:B------:R-:W-:Y:S02]  /*14220*/  STS [R0+0x2000], R32 ;  /* 0x0020002000007388 */ /* 0x000fe40000000800 */
[----:B------:R-:W-:Y:S02]  /*14230*/  F2FP.F16.F32.PACK_AB R9, R9, R86 ;  /* 0x000000560909723e */ /* 0x000fe400000000ff */
[----:B------:R1:W-:Y:S01]  /*14240*/  STS [R0+0x2400], R79 ;  /* 0x0024004f00007388 */ /* 0x0003e20000000800 */
[----:B---3--:R-:W-:-:S03]  /*14250*/  FMUL.FTZ R8, R6, R89 ;  /* 0x0000005906087220 */ /* 0x008fc60000410000 */
[----:B------:R-:W-:Y:S02]  /*14260*/  STS [R4+0x2000], R17 ;  /* 0x0020001104007388 */ /* 0x000fe40000000800 */
[----:B------:R-:W-:Y:S02]  /*14270*/  F2FP.F16.F32.PACK_AB R8, R8, R88 ;  /* 0x000000580808723e */ /* 0x000fe400000000ff */
[----:B------:R3:W-:Y:S04]  /*14280*/  STS [R4+0x2400], R16 ;  /* 0x0024001004007388 */ /* 0x0007e80000000800 */
[----:B------:R4:W-:Y:S04]  /*14290*/  STS [R11], R15 ;  /* 0x0000000f0b007388 */ /* 0x0009e80000000800 */
[----:B------:R4:W-:Y:S04]  /*142a0*/  STS [R11+0x400], R14 ;  /* 0x0004000e0b007388 */ /* 0x0009e80000000800 */
[----:B------:R4:W-:Y:S04]  /*142b0*/  STS [R18], R13 ;  /* 0x0000000d12007388 */ /* 0x0009e80000000800 */
[----:B------:R4:W-:Y:S01]  /*142c0*/  STS [R19], R12 ;  /* 0x0000000c13007388 */ /* 0x0009e20000000800 */
[----:B-1----:R-:W-:-:S05]  /*142d0*/  FMUL.FTZ R0, R5, R91 ;  /* 0x0000005b05007220 */ /* 0x002fca0000410000 */
[----:B------:R-:W-:Y:S02]  /*142e0*/  F2FP.F16.F32.PACK_AB R0, R0, R90 ;  /* 0x0000005a0000723e */ /* 0x000fe400000000ff */
[----:B--2---:R-:W-:-:S13]  /*142f0*/  ISETP.NE.AND P1, PT, R43, -0x1, PT ;  /* 0xffffffff2b00780c */ /* 0x004fda0003f25270 */
[----:B------:R-:W3:Y:S02]  /*14300*/  @P1 LDC.64 R20, c[0x0][0x298] ;  /* 0x0000a600ff141b82 */ /* 0x000ee40000000a00 */
[----:B---3--:R-:W-:-:S04]  /*14310*/  @P1 IMAD.WIDE.U32 R4, R43, R20, RZ ;  /* 0x000000142b041225 */ /* 0x008fc800078e00ff */
[----:B------:R-:W-:Y:S01]  /*14320*/  @P1 IMAD R27, R43, R21, R5 ;  /* 0x000000152b1b1224 */ /* 0x000fe200078e0205 */
[----:B------:R-:W-:Y:S01]  /*14330*/  @P1 MOV R26, R4 ;  /* 0x00000004001a1202 */ /* 0x000fe20000000f00 */
[----:B----4-:R-:W-:Y:S06]  /*14340*/  @P1 BRA `(.L_x_678) ;  /* 0x0000000000201947 */ /* 0x010fec0003800000 */
[----:B------:R-:W1:Y:S01]  /*14350*/  S2R R13, SR_CTAID.Y ;  /* 0x00000000000d7919 */ /* 0x000e620000002600 */
[----:B------:R-:W2:Y:S01]  /*14360*/  LDC.64 R6, c[0x0][0x290] ;  /* 0x0000a400ff067b82 */ /* 0x000ea20000000a00 */
[----:B-1----:R-:W-:Y:S01]  /*14370*/  SHF.R.S32.HI R12, RZ, 0x1f, R13 ;  /* 0x0000001fff0c7819 */ /* 0x002fe2000001140d */
[----:B--2---:R-:W-:-:S04]  /*14380*/  IMAD.WIDE.U32 R4, R13, R6, RZ ;  /* 0x000000060d047225 */ /* 0x004fc800078e00ff */
[----:B------:R-:W-:Y:S01]  /*14390*/  IMAD R12, R12, R6, RZ ;  /* 0x000000060c0c7224 */ /* 0x000fe200078e02ff */
[----:B------:R-:W-:-:S03]  /*143a0*/  MOV R26, R4 ;  /* 0x00000004001a7202 */ /* 0x000fc60000000f00 */
[----:B------:R-:W-:-:S05]  /*143b0*/  IMAD R7, R13, R7, R12 ;  /* 0x000000070d077224 */ /* 0x000fca00078e020c */
[----:B------:R-:W-:-:S07]  /*143c0*/  IADD3 R27, R5, R7, RZ ;  /* 0x00000007051b7210 */ /* 0x000fce0007ffe0ff */
.L_x_678:
[----:B------:R1:W-:Y:S01]  /*143d0*/  STS [R11+0x2000], R10 ;  /* 0x0020000a0b007388 */ /* 0x0003e20000000800 */
[----:B------:R-:W-:Y:S01]  /*143e0*/  ULDC.U8 UR5, c[0x0][0x3d8] ;  /* 0x0000f60000057ab9 */ /* 0x000fe20000000000 */
[----:B------:R-:W2:Y:S01]  /*143f0*/  @P4 LDC R15, c[0x0][0x2e8] ;  /* 0x0000ba00ff0f4b82 */ /* 0x000ea20000000800 */
[----:B------:R-:W-:Y:S01]  /*14400*/  ISETP.NE.AND P0, PT, RZ, UR5, PT ;  /* 0x00000005ff007c0c */ /* 0x000fe2000bf05270 */
[----:B------:R3:W-:Y:S01]  /*14410*/  STS [R11+0x2400], R9 ;  /* 0x002400090b007388 */ /* 0x0007e20000000800 */
[----:B------:R-:W-:Y:S01]  /*14420*/  ULDC.U8 UR4, c[0x0][0x3d9] ;  /* 0x0000f64000047ab9 */ /* 0x000fe20000000000 */
[----:B------:R4:W1:Y:S01]  /*14430*/  @P3 MUFU.LG2 R12, R38 ;  /* 0x00000026000c3308 */ /* 0x0008620000000c00 */
[----:B------:R-:W-:Y:S01]  /*14440*/  ISETP.EQ.AND P0, PT, RZ, UR4, P0 ;  /* 0x00000004ff007c0c */ /* 0x000fe20008702270 */
[----:B------:R4:W-:Y:S01]  /*14450*/  STS [R18+0x2000], R8 ;  /* 0x0020000812007388 */ /* 0x0009e20000000800 */
[----:B------:R-:W-:Y:S01]  /*14460*/  ISETP.NE.AND P2, PT, RZ, UR4, PT ;  /* 0x00000004ff007c0c */ /* 0x000fe2000bf45270 */
[----:B------:R-:W2:Y:S01]  /*14470*/  @P3 LDC R14, c[0x0][0x2e8] ;  /* 0x0000ba00ff0e3b82 */ /* 0x000ea20000000800 */
[----:B------:R-:W2:Y:S01]  /*14480*/  S2R R20, SR_CTAID.Y ;  /* 0x0000000000147919 */ /* 0x000ea20000002600 */
[----:B------:R-:W2:Y:S01]  /*14490*/  S2R R32, SR_CTAID.Z ;  /* 0x0000000000207919 */ /* 0x000ea20000002700 */
[----:B------:R-:W2:Y:S07]  /*144a0*/  S2R R21, SR_CTAID.X ;  /* 0x0000000000157919 */ /* 0x000eae0000002500 */
[----:B------:R-:W-:-:S02]  /*144b0*/  @!P0 CS2R R4, SRZ ;  /* 0x0000000000048805 */ /* 0x000fc4000001ff00 */
[----:B------:R-:W2:Y:S01]  /*144c0*/  @P2 LDC.64 R6, c[0x0][0x2c0] ;  /* 0x0000b000ff062b82 */ /* 0x000ea20000000a00 */
[----:B------:R-:W2:Y:S01]  /*144d0*/  S2R R13, SR_TID.X ;  /* 0x00000000000d7919 */ /* 0x000ea20000002100 */
[----:B-1----:R4:W1:Y:S01]  /*144e0*/  @P4 MUFU.LG2 R10, R37 ;  /* 0x00000025000a4308 */ /* 0x0028620000000c00 */
[----:B------:R4:W-:Y:S01]  /*144f0*/  STS [R19+0x2000], R0 ;  /* 0x0020000013007388 */ /* 0x0009e20000000800 */
[----:B---3--:R-:W-:Y:S02]  /*14500*/  P2R R9, PR, RZ, 0x4 ;  /* 0x00000004ff097803 */ /* 0x008fe40000000000 */
[----:B------:R-:W-:Y:S01]  /*14510*/  @!P0 PLOP3.LUT P2, PT, PT, PT, PT, 0x8, 0x0 ;  /* 0x000000000000881c */ /* 0x000fe20003f4e170 */
[----:B------:R-:W-:-:S12]  /*14520*/  @!P0 BRA `(.L_x_679) ;  /* 0x0000000000188947 */ /* 0x000fd80003800000 */
[----:B------:R-:W3:Y:S01]  /*14530*/  S2R R4, SR_CTAID.Y ;  /* 0x0000000000047919 */ /* 0x000ee20000002600 */
[----:B----4-:R-:W3:Y:S01]  /*14540*/  LDC R0, c[0x0][0x2c4] ;  /* 0x0000b100ff007b82 */ /* 0x010ee20000000800 */
[----:B------:R-:W-:Y:S01]  /*14550*/  PLOP3.LUT P2, PT, PT, PT, PT, 0x80, 0x0 ;  /* 0x000000000000781c */ /* 0x000fe20003f4f070 */
[----:B---3--:R-:W-:-:S05]  /*14560*/  IMAD R4, R4, R0, RZ ;  /* 0x0000000004047224 */ /* 0x008fca00078e02ff */
[----:B------:R-:W-:-:S04]  /*14570*/  SEL R4, R4, R43, !P1 ;  /* 0x0000002b04047207 */ /* 0x000fc80004800000 */
[----:B------:R-:W-:-:S07]  /*14580*/  SHF.R.S32.HI R5, RZ, 0x1f, R4 ;  /* 0x0000001fff057819 */ /* 0x000fce0000011404 */
.L_x_679:
[----:B------:R-:W-:-:S13]  /*14590*/  ISETP.NE.AND P0, PT, R9, RZ, PT ;  /* 0x000000ff0900720c */ /* 0x000fda0003f05270 */
[----:B--2-4-:R-:W-:Y:S01]  /*145a0*/  @P0 IMAD R0, R7, R6, RZ ;  /* 0x0000000607000224 */ /* 0x014fe200078e02ff */
[----:B------:R-:W-:Y:S01]  /*145b0*/  @P0 MOV R7, 0x1 ;  /* 0x0000000100070802 */ /* 0x000fe20000000f00 */
[----:B------:R-:W2:Y:S01]  /*145c0*/  @P0 LDC R6, c[0x0][0x2c0] ;  /* 0x0000b000ff060b82 */ /* 0x000ea20000000800 */
[----:B------:R-:W-:Y:S05]  /*145d0*/  @P0 BRA `(.L_x_680) ;  /* 0x0000000000180947 */ /* 0x000fea0003800000 */
[----:B------:R-:W3:Y:S01]  /*145e0*/  LDC R0, c[0x0][0x2c4] ;  /* 0x0000b100ff007b82 */ /* 0x000ee20000000800 */
[----:B------:R-:W-:Y:S02]  /*145f0*/  ISETP.NE.AND P0, PT, RZ, UR5, PT ;  /* 0x00000005ff007c0c */ /* 0x000fe4000bf05270 */
[----:B--2---:R-:W-:-:S05]  /*14600*/  MOV R6, 0x1 ;  /* 0x0000000100067802 */ /* 0x004fca0000000f00 */
[----:B------:R-:W2:Y:S08]  /*14610*/  LDC R7, c[0x0][0x270] ;  /* 0x00009c00ff077b82 */ /* 0x000eb00000000800 */
[----:B---3--:R-:W2:Y:S02]  /*14620*/  @P0 LDC R0, c[0x0][0x2e4] ;  /* 0x0000b900ff000b82 */ /* 0x008ea40000000800 */
[----:B--2---:R-:W-:-:S07]  /*14630*/  IMAD R7, R0, R7, RZ ;  /* 0x0000000700077224 */ /* 0x004fce00078e02ff */
.L_x_680:
[----:B------:R3:W5:Y:S01]  /*14640*/  LDL R33, [R1+0x50] ;  /* 0x0000500001217983 */ /* 0x0007620000100800 */
[----:B------:R-:W-:Y:S01]  /*14650*/  SHF.R.S32.HI R18, RZ, 0x1f, R13 ;  /* 0x0000001fff127819 */ /* 0x000fe2000001140d */
[----:B------:R-:W4:Y:S01]  /*14660*/  @P5 LDC R16, c[0x0][0x2e8] ;  /* 0x0000ba00ff105b82 */ /* 0x000f220000000800 */
[----:B------:R-:W3:Y:S07]  /*14670*/  @P6 MUFU.LG2 R11, R39 ;  /* 0x00000027000b6308 */ /* 0x000eee0000000c00 */
[----:B------:R-:W-:Y:S01]  /*14680*/  BAR.SYNC.DEFER_BLOCKING 0x0 ;  /* 0x0000000000007b1d */ /* 0x000fe20000010000 */
[----:B------:R-:W-:Y:S01]  /*14690*/  LOP3.LUT R8, R41, 0xffffffe0, RZ, 0xc0, !PT ;  /* 0xffffffe029087812 */ /* 0x000fe200078ec0ff */
[----:B------:R-:W-:Y:S01]  /*146a0*/  IMAD R7, R20, R7, RZ ;  /* 0x0000000714077224 */ /* 0x000fe200078e02ff */
[----:B------:R-:W-:Y:S01]  /*146b0*/  LEA.HI R18, R18, R13, RZ, 0x3 ;  /* 0x0000000d12127211 */ /* 0x000fe200078f18ff */
[----:B------:R-:W-:Y:S01]  /*146c0*/  @P3 FMUL.FTZ R9, R12, 0.69314718246459960938 ;  /* 0x3f3172180c093820 */ /* 0x000fe20000410000 */
[----:B------:R-:W-:-:S03]  /*146d0*/  IADD3 R8, -R8, R42, RZ ;  /* 0x0000002a08087210 */ /* 0x000fc60007ffe1ff */
[----:B------:R-:W4:Y:S01]  /*146e0*/  @P6 LDC R17, c[0x0][0x2e8] ;  /* 0x0000ba00ff116b82 */ /* 0x000f220000000800 */
[----:B------:R-:W3:Y:S01]  /*146f0*/  @P5 MUFU.LG2 R13, R40 ;  /* 0x00000028000d5308 */ /* 0x000ee20000000c00 */
[----:B------:R-:W-:Y:S01]  /*14700*/  SEL R7, R7, RZ, !P2 ;  /* 0x000000ff07077207 */ /* 0x000fe20005000000 */
[----:B-1----:R-:W-:Y:S01]  /*14710*/  @P4 FMUL.FTZ R10, R10, 0.69314718246459960938 ;  /* 0x3f3172180a0a4820 */ /* 0x002fe20000410000 */
[----:B------:R-:W-:Y:S01]  /*14720*/  LOP3.LUT P2, RZ, R8, 0x3, RZ, 0xc0, !PT ;  /* 0x0000000308ff7812 */ /* 0x000fe2000784c0ff */
[----:B--2---:R-:W-:Y:S01]  /*14730*/  IMAD R8, R21, R6, RZ ;  /* 0x0000000615087224 */ /* 0x004fe200078e02ff */
[----:B------:R-:W-:Y:S01]  /*14740*/  MOV R25, 0x7f800000 ;  /* 0x7f80000000197802 */ /* 0x000fe20000000f00 */
[----:B------:R-:W-:Y:S02]  /*14750*/  IMAD R0, R32, R0, R7 ;  /* 0x0000000020007224 */ /* 0x000fe400078e0207 */
[----:B------:R-:W-:Y:S01]  /*14760*/  @P3 FFMA.FTZ R25, R96, R14, R9 ;  /* 0x0000000e60193223 */ /* 0x000fe20000010009 */
[----:B------:R-:W-:Y:S01]  /*14770*/  BSSY B0, `(.L_x_681) ;  /* 0x000003a000007945 */ /* 0x000fe20003800000 */
[----:B------:R-:W-:Y:S01]  /*14780*/  SHF.L.U32 R8, R8, 0x7, RZ ;  /* 0x0000000708087819 */ /* 0x000fe200000006ff */
[----:B---3--:R-:W-:Y:S01]  /*14790*/  @P6 FMUL.FTZ R9, R11, 0.69314718246459960938 ;  /* 0x3f3172180b096820 */ /* 0x008fe20000410000 */
[----:B------:R-:W-:Y:S01]  /*147a0*/  MOV R24, 0x7f800000 ;  /* 0x7f80000000187802 */ /* 0x000fe20000000f00 */
[----:B------:R-:W-:Y:S01]  /*147b0*/  IMAD.MOV.U32 R20, RZ, RZ, 0x7f800000 ;  /* 0x7f800000ff147424 */ /* 0x000fe200078e00ff */
[----:B------:R-:W-:Y:S01]  /*147c0*/  SHF.R.S32.HI R11, RZ, 0x1f, R8 ;  /* 0x0000001fff0b7819 */ /* 0x000fe20000011408 */
[----:B------:R-:W-:Y:S01]  /*147d0*/  @P4 FFMA.FTZ R24, R97, R15, R10 ;  /* 0x0000000f61184223 */ /* 0x000fe2000001000a */
[--C-:B------:R-:W-:Y:S01]  /*147e0*/  IADD3 R8, P1, P0, R8, R4, R0.reuse ;  /* 0x0000000408087210 */ /* 0x100fe2000783e000 */
[----:B------:R-:W-:Y:S01]  /*147f0*/  IMAD.MOV.U32 R21, RZ, RZ, 0x7f800000 ;  /* 0x7f800000ff157424 */ /* 0x000fe200078e00ff */
[----:B------:R1:W2:Y:S01]  /*14800*/  LDS.128 R28, [R191+0x3800] ;  /* 0x00380000bf1c7984 */ /* 0x0002a20000000c00 */
[----:B------:R-:W-:Y:S01]  /*14810*/  @P5 FMUL.FTZ R7, R13, 0.69314718246459960938 ;  /* 0x3f3172180d075820 */ /* 0x000fe20000410000 */
[----:B------:R-:W-:-:S02]  /*14820*/  SHF.R.S32.HI R0, RZ, 0x1f, R0 ;  /* 0x0000001fff007819 */ /* 0x000fc40000011400 */
[----:B------:R-:W-:Y:S01]  /*14830*/  SHF.R.S32.HI R10, RZ, 0x3, R18 ;  /* 0x00000003ff0a7819 */ /* 0x000fe20000011412 */
[----:B----4-:R-:W-:Y:S01]  /*14840*/  @P5 FFMA.FTZ R20, R2, R16, R7 ;  /* 0x0000001002145223 */ /* 0x010fe20000010007 */
[----:B------:R-:W-:Y:S01]  /*14850*/  @P6 FFMA.FTZ R21, R3, R17, R9 ;  /* 0x0000001103156223 */ /* 0x000fe20000010009 */
[----:B------:R-:W-:Y:S01]  /*14860*/  IADD3.X R7, R11, R5, R0, P1, P0 ;  /* 0x000000050b077210 */ /* 0x000fe20000fe0400 */
[----:B-1----:R-:W-:Y:S06]  /*14870*/  @P2 BRA `(.L_x_682) ;  /* 0x0000000000a42947 */ /* 0x002fec0003800000 */
[----:B------:R-:W3:Y:S01]  /*14880*/  LDL.LU R19, [R1+0x78] ;  /* 0x0000780001137983 */ /* 0x000ee20000300800 */
[----:B------:R-:W-:-:S04]  /*14890*/  SHF.R.S32.HI R0, RZ, 0x1f, R36 ;  /* 0x0000001fff007819 */ /* 0x000fc80000011424 */
[----:B------:R-:W-:-:S04]  /*148a0*/  LEA.HI R0, R0, R36, RZ, 0x2 ;  /* 0x0000002400007211 */ /* 0x000fc800078f10ff */
[----:B------:R-:W-:-:S05]  /*148b0*/  LOP3.LUT R0, R0, 0xffffffc, RZ, 0xc0, !PT ;  /* 0x0ffffffc00007812 */ /* 0x000fca00078ec0ff */
[----:B------:R-:W-:-:S04]  /*148c0*/  IMAD.IADD R0, R36, 0x1, -R0 ;  /* 0x0000000124007824 */ /* 0x000fc800078e0a00 */
[----:B---3--:R-:W-:-:S04]  /*148d0*/  IMAD R0, R0, 0x10, R19 ;  /* 0x0000001000007824 */ /* 0x008fc800078e0213 */
[C---:B------:R-:W-:Y:S01]  /*148e0*/  VIADD R2, R0.reuse, 0x8 ;  /* 0x0000000800027836 */ /* 0x040fe20000000000 */
[CC--:B-----5:R-:W-:Y:S01]  /*148f0*/  ISETP.GE.AND P3, PT, R0.reuse, R33.reuse, PT ;  /* 0x000000210000720c */ /* 0x0e0fe20003f66270 */
[C---:B------:R-:W-:Y:S02]  /*14900*/  VIADD R4, R0.reuse, 0x40 ;  /* 0x0000004000047836 */ /* 0x040fe40000000000 */
[----:B------:R-:W-:Y:S01]  /*14910*/  VIADD R3, R0, 0x48 ;  /* 0x0000004800037836 */ /* 0x000fe20000000000 */
[-C--:B------:R-:W-:Y:S02]  /*14920*/  ISETP.GE.AND P2, PT, R2, R33.reuse, PT ;  /* 0x000000210200720c */ /* 0x080fe40003f46270 */
[-C--:B------:R-:W-:Y:S02]  /*14930*/  ISETP.GE.AND P1, PT, R4, R33.reuse, PT ;  /* 0x000000210400720c */ /* 0x080fe40003f26270 */
[----:B------:R-:W-:-:S05]  /*14940*/  ISETP.GE.AND P0, PT, R3, R33, PT ;  /* 0x000000210300720c */ /* 0x000fca0003f06270 */
[----:B------:R-:W1:Y:S01]  /*14950*/  @!P3 LDC.64 R14, c[0x0][0x2b0] ;  /* 0x0000ac00ff0ebb82 */ /* 0x000e620000000a00 */
[----:B------:R-:W-:-:S03]  /*14960*/  @!P3 IMAD R5, R0, R6, RZ ;  /* 0x000000060005b224 */ /* 0x000fc600078e02ff */
[-C--:B------:R-:W-:Y:S02]  /*14970*/  @!P2 IMAD R0, R2, R6.reuse, RZ ;  /* 0x000000060200a224 */ /* 0x080fe400078e02ff */
[----:B------:R-:W-:Y:S01]  /*14980*/  @!P1 IMAD R4, R4, R6, RZ ;  /* 0x0000000604049224 */ /* 0x000fe200078e02ff */
[----:B------:R-:W-:Y:S01]  /*14990*/  @!P3 IADD3 R9, P4, R5, R8, RZ ;  /* 0x000000080509b210 */ /* 0x000fe20007f9e0ff */
[----:B------:R-:W3:Y:S01]  /*149a0*/  @!P2 LDC.64 R16, c[0x0][0x2b0] ;  /* 0x0000ac00ff10ab82 */ /* 0x000ee20000000a00 */
[----:B------:R-:W-:Y:S01]  /*149b0*/  @!P0 IMAD R3, R3, R6, RZ ;  /* 0x0000000603038224 */ /* 0x000fe200078e02ff */
[-C--:B------:R-:W-:Y:S02]  /*149c0*/  @!P2 IADD3 R2, P5, R0, R8.reuse, RZ ;  /* 0x000000080002a210 */ /* 0x080fe40007fbe0ff */
[----:B------:R-:W-:Y:S02]  /*149d0*/  @!P3 LEA.HI.X.SX32 R12, R5, R7, 0x1, P4 ;  /* 0x00000007050cb211 */ /* 0x000fe400020f0eff */
[----:B------:R-:W-:-:S02]  /*149e0*/  @!P1 IADD3 R5, P4, R4, R8, RZ ;  /* 0x0000000804059210 */ /* 0x000fc40007f9e0ff */
[----:B------:R-:W4:Y:S01]  /*149f0*/  @!P1 LDC.64 R18, c[0x0][0x2b0] ;  /* 0x0000ac00ff129b82 */ /* 0x000f220000000a00 */
[C---:B------:R-:W-:Y:S02]  /*14a00*/  @!P0 IADD3 R11, P6, R3.reuse, R8, RZ ;  /* 0x00000008030b8210 */ /* 0x040fe40007fde0ff */
[-C--:B------:R-:W-:Y:S02]  /*14a10*/  @!P2 LEA.HI.X.SX32 R0, R0, R7.reuse, 0x1, P5 ;  /* 0x000000070000a211 */ /* 0x080fe400028f0eff */
[-C--:B------:R-:W-:Y:S02]  /*14a20*/  @!P1 LEA.HI.X.SX32 R13, R4, R7.reuse, 0x1, P4 ;  /* 0x00000007040d9211 */ /* 0x080fe400020f0eff */
[----:B------:R-:W-:Y:S01]  /*14a30*/  @!P0 LEA.HI.X.SX32 R3, R3, R7, 0x1, P6 ;  /* 0x0000000703038211 */ /* 0x000fe200030f0eff */
[----:B------:R-:W2:Y:S01]  /*14a40*/  @!P0 LDC.64 R22, c[0x0][0x2b0] ;  /* 0x0000ac00ff168b82 */ /* 0x000ea20000000a00 */
[----:B-1----:R-:W-:-:S04]  /*14a50*/  @!P3 LEA R8, P5, R9, R14, 0x2 ;  /* 0x0000000e0908b211 */ /* 0x002fc800078a10ff */
[----:B------:R-:W-:Y:S02]  /*14a60*/  @!P3 LEA.HI.X R9, R9, R15, R12, 0x2, P5 ;  /* 0x0000000f0909b211 */ /* 0x000fe400028f140c */
[----:B---3--:R-:W-:-:S03]  /*14a70*/  @!P2 LEA R6, P4, R2, R16, 0x2 ;  /* 0x000000100206a211 */ /* 0x008fc600078810ff */
[----:B------:R1:W-:Y:S01]  /*14a80*/  @!P3 STG.E desc[UR20][R8.64], R24 ;  /* 0x000000180800b986 */ /* 0x0003e2000c101914 */
[----:B------:R-:W-:Y:S02]  /*14a90*/  @!P2 LEA.HI.X R7, R2, R17, R0, 0x2, P4 ;  /* 0x000000110207a211 */ /* 0x000fe400020f1400 */
[----:B----4-:R-:W-:-:S03]  /*14aa0*/  @!P1 LEA R4, P5, R5, R18, 0x2 ;  /* 0x0000001205049211 */ /* 0x010fc600078a10ff */
[----:B------:R1:W-:Y:S01]  /*14ab0*/  @!P2 STG.E desc[UR20][R6.64], R25 ;  /* 0x000000190600a986 */ /* 0x0003e2000c101914 */
[----:B------:R-:W-:Y:S02]  /*14ac0*/  @!P1 LEA.HI.X R5, R5, R19, R13, 0x2, P5 ;  /* 0x0000001305059211 */ /* 0x000fe400028f140d */
[----:B--2---:R-:W-:-:S03]  /*14ad0*/  @!P0 LEA R2, P4, R11, R22, 0x2 ;  /* 0x000000160b028211 */ /* 0x004fc600078810ff */
[----:B------:R1:W-:Y:S01]  /*14ae0*/  @!P1 STG.E desc[UR20][R4.64], R21 ;  /* 0x0000001504009986 */ /* 0x0003e2000c101914 */
[----:B------:R-:W-:-:S05]  /*14af0*/  @!P0 LEA.HI.X R3, R11, R23, R3, 0x2, P4 ;  /* 0x000000170b038211 */ /* 0x000fca00020f1403 */
[----:B------:R1:W-:Y:S04]  /*14b00*/  @!P0 STG.E desc[UR20][R2.64], R20 ;  /* 0x0000001402008986 */ /* 0x0003e8000c101914 */
.L_x_682:
[----:B------:R-:W-:Y:S05]  /*14b10*/  BSYNC B0 ;  /* 0x0000000000007941 */ /* 0x000fea0003800000 */
.L_x_681:
[----:B-1----:R-:W3:Y:S01]  /*14b20*/  LDL.LU.64 R6, [R1+0x28] ;  /* 0x0000280001067983 */ /* 0x002ee20000300a00 */
[----:B------:R-:W-:-:S03]  /*14b30*/  ULDC UR4, c[0x0][0x2d0] ;  /* 0x0000b40000047ab9 */ /* 0x000fc60000000800 */
[----:B------:R1:W5:Y:S01]  /*14b40*/  LDL.64 R16, [R1+0x20] ;  /* 0x0000200001107983 */ /* 0x0003620000100a00 */
[C---:B------:R-:W-:Y:S01]  /*14b50*/  VIADD R0, R10.reuse, 0x10 ;  /* 0x000000100a007836 */ /* 0x040fe20000000000 */
[C---:B------:R-:W-:Y:S01]  /*14b60*/  IADD3 R15, R10.reuse, 0x60, RZ ;  /* 0x000000600a0f7810 */ /* 0x040fe20007ffe0ff */
[C---:B------:R-:W-:Y:S01]  /*14b70*/  VIADD R4, R10.reuse, 0x20 ;  /* 0x000000200a047836 */ /* 0x040fe20000000000 */
[----:B------:R-:W-:Y:S01]  /*14b80*/  BSSY B0, `(.L_x_683) ;  /* 0x0000020000007945 */ /* 0x000fe20003800000 */
[C---:B------:R-:W-:Y:S02]  /*14b90*/  VIADD R5, R10.reuse, 0x40 ;  /* 0x000000400a057836 */ /* 0x040fe40000000000 */
[----:B------:R-:W-:Y:S01]  /*14ba0*/  VIADD R14, R10, 0x70 ;  /* 0x000000700a0e7836 */ /* 0x000fe20000000000 */
[C---:B---3--:R-:W-:Y:S02]  /*14bb0*/  IADD3 R2, P1, R6.reuse, R26, RZ ;  /* 0x0000001a06027210 */ /* 0x048fe40007f3e0ff */
[----:B------:R-:W-:Y:S01]  /*14bc0*/  ISETP.GE.AND P0, PT, R6, UR4, PT ;  /* 0x0000000406007c0c */ /* 0x000fe2000bf06270 */
[----:B------:R-:W-:Y:S01]  /*14bd0*/  ULDC.64 UR4, c[0x0][0x2a0] ;  /* 0x0000a80000047ab9 */ /* 0x000fe20000000a00 */
[----:B------:R-:W-:Y:S01]  /*14be0*/  SHF.R.S32.HI R6, RZ, 0x1f, R32 ;  /* 0x0000001fff067819 */ /* 0x000fe20000011420 */
[----:B------:R-:W-:Y:S01]  /*14bf0*/  IMAD.X R3, R7, 0x1, R27, P1 ;  /* 0x0000000107037824 */ /* 0x000fe200008e061b */
[----:B-----5:R-:W-:-:S02]  /*14c00*/  ISETP.GE.OR P2, PT, R0, R33, P0 ;  /* 0x000000210000720c */ /* 0x020fc40000746670 */
[-C--:B------:R-:W-:Y:S01]  /*14c10*/  ISETP.GE.OR P3, PT, R4, R33.reuse, P0 ;  /* 0x000000210400720c */ /* 0x080fe20000766670 */
[C---:B------:R-:W-:Y:S01]  /*14c20*/  VIADD R4, R10.reuse, 0x50 ;  /* 0x000000500a047836 */ /* 0x040fe20000000000 */
[----:B------:R-:W-:Y:S01]  /*14c30*/  IADD3 R0, R10, 0x30, RZ ;  /* 0x000000300a007810 */ /* 0x000fe20007ffe0ff */
[----:B------:R-:W-:Y:S01]  /*14c40*/  IMAD.WIDE.U32 R12, R32, UR4, R2 ;  /* 0x00000004200c7c25 */ /* 0x000fe2000f8e0002 */
[-C--:B------:R-:W-:Y:S02]  /*14c50*/  ISETP.GE.OR P1, PT, R10, R33.reuse, P0 ;  /* 0x000000210a00720c */ /* 0x080fe40000726670 */
[----:B------:R1:W3:Y:S01]  /*14c60*/  LDS.128 R8, [R191] ;  /* 0x00000000bf087984 */ /* 0x0002e20000000c00 */
[-C--:B------:R-:W-:Y:S01]  /*14c70*/  ISETP.GE.OR P4, PT, R0, R33.reuse, P0 ;  /* 0x000000210000720c */ /* 0x080fe20000786670 */
[----:B------:R-:W-:Y:S01]  /*14c80*/  IMAD R0, R6, UR4, RZ ;  /* 0x0000000406007c24 */ /* 0x000fe2000f8e02ff */
[-C--:B------:R-:W-:Y:S02]  /*14c90*/  ISETP.GE.OR P5, PT, R5, R33.reuse, P0 ;  /* 0x000000210500720c */ /* 0x080fe400007a6670 */
[----:B------:R-:W-:Y:S01]  /*14ca0*/  ISETP.GE.OR P6, PT, R4, R33, P0 ;  /* 0x000000210400720c */ /* 0x000fe200007c6670 */
[----:B------:R-:W-:-:S05]  /*14cb0*/  IMAD R0, R32, UR5, R0 ;  /* 0x0000000520007c24 */ /* 0x000fca000f8e0200 */
[----:B------:R-:W-:Y:S01]  /*14cc0*/  IADD3 R7, R13, R0, RZ ;  /* 0x000000000d077210 */ /* 0x000fe20007ffe0ff */
[----:B------:R-:W-:Y:S06]  /*14cd0*/  @P1 BRA `(.L_x_684) ;  /* 0x0000000000281947 */ /* 0x000fec0003800000 */
        /* <DEDUP_REMOVED lines=9> */
[----:B---3--:R4:W-:Y:S02]  /*14d70*/  STG.E.128 desc[UR20][R4.64], R8 ;  /* 0x0000000804007986 */ /* 0x0089e4000c101d14 */
.L_x_684:
[----:B------:R-:W-:Y:S05]  /*14d80*/  BSYNC B0 ;  /* 0x0000000000007941 */ /* 0x000fea0003800000 */
.L_x_683:
[----:B---34-:R3:W4:Y:S01]  /*14d90*/  LDS.128 R8, [R191+0x800] ;  /* 0x00080000bf087984 */ /* 0x0187220000000c00 */
[-C--:B------:R-:W-:Y:S01]  /*14da0*/  ISETP.GE.OR P1, PT, R15, R33.reuse, P0 ;  /* 0x000000210f00720c */ /* 0x080fe20000726670 */
[----:B------:R-:W-:Y:S01]  /*14db0*/  BSSY B0, `(.L_x_685) ;  /* 0x0000011000007945 */ /* 0x000fe20003800000 */
[----:B------:R-:W-:-:S04]  /*14dc0*/  ISETP.GE.OR P0, PT, R14, R33, P0 ;  /* 0x000000210e00720c */ /* 0x000fc80000706670 */
[----:B------:R-:W-:Y:S01]  /*14dd0*/  P2R R14, PR, RZ, 0x1 ;  /* 0x00000001ff0e7803 */ /* 0x000fe20000000000 */
[----:B------:R-:W-:Y:S08]  /*14de0*/  @P2 BRA `(.L_x_686) ;  /* 0x0000000000342947 */ /* 0x000ff00003800000 */
        /* <DEDUP_REMOVED lines=13> */
.L_x_686:
[----:B------:R-:W-:Y:S05]  /*14ec0*/  BSYNC B0 ;  /* 0x0000000000007941 */ /* 0x000fea0003800000 */
.L_x_685:
        /* <DEDUP_REMOVED lines=16> */
.L_x_688:
[----:B------:R-:W-:Y:S05]  /*14fd0*/  BSYNC B0 ;  /* 0x0000000000007941 */ /* 0x000fea0003800000 */
.L_x_687:
        /* <DEDUP_REMOVED lines=16> */
.L_x_690:
[----:B------:R-:W-:Y:S05]  /*150e0*/  BSYNC B0 ;  /* 0x0000000000007941 */ /* 0x000fea0003800000 */
.L_x_689:
        /* <DEDUP_REMOVED lines=16> */
.L_x_692:
[----:B------:R-:W-:Y:S05]  /*151f0*/  BSYNC B0 ;  /* 0x0000000000007941 */ /* 0x000fea0003800000 */
.L_x_691:
        /* <DEDUP_REMOVED lines=16> */
.L_x_694:
[----:B------:R-:W-:Y:S05]  /*15300*/  BSYNC B0 ;  /* 0x0000000000007941 */ /* 0x000fea0003800000 */
.L_x_693:
        /* <DEDUP_REMOVED lines=16> */
.L_x_696:
[----:B------:R-:W-:Y:S05]  /*15410*/  BSYNC B0 ;  /* 0x0000000000007941 */ /* 0x000fea0003800000 */
.L_x_695:
[----:B------:R-:W-:-:S13]  /*15420*/  ISETP.NE.AND P0, PT, R14, RZ, PT ;  /* 0x000000ff0e00720c */ /* 0x000fda0003f05270 */
        /* <DEDUP_REMOVED lines=13> */
[----:B--2---:R-:W-:Y:S01]  /*15500*/  STG.E.128 desc[UR20][R2.64], R28 ;  /* 0x0000001c02007986 */ /* 0x004fe2000c101d14 */
[----:B------:R-:W-:Y:S05]  /*15510*/  EXIT ;  /* 0x000000000000794d */ /* 0x000fea0003800000 */
.L_x_628:
[----:B------:R-:W2:Y:S01]  /*15520*/  LDL.LU R19, [R1+0x54] ;  /* 0x0000540001137983 */ /* 0x000ea20000300800 */
[----:B------:R-:W1:Y:S01]  /*15530*/  LDC.U8 R0, c[0x0][0x3d9] ;  /* 0x0000f640ff007b82 */ /* 0x000e620000000000 */
[----:B------:R-:W-:Y:S01]  /*15540*/  LEA.HI R17, R27, R145, RZ, 0x3 ;  /* 0x000000911b117211 */ /* 0x000fe200078f18ff */
[----:B------:R-:W-:Y:S01]  /*15550*/  ULDC UR6, c[0x0][0x2d0] ;  /* 0x0000b40000067ab9 */ /* 0x000fe20000000800 */
[----:B------:R-:W-:Y:S01]  /*15560*/  ULDC.64 UR4, c[0x0][0x2a0] ;  /* 0x0000a80000047ab9 */ /* 0x000fe20000000a00 */
[----:B------:R-:W-:Y:S01]  /*15570*/  BSSY B0, `(.L_x_697) ;  /* 0x000004e000007945 */ /* 0x000fe20003800000 */
[----:B------:R-:W-:-:S03]  /*15580*/  LOP3.LUT R15, R17, 0xfffffff8, RZ, 0xc0, !PT ;  /* 0xfffffff8110f7812 */ /* 0x000fc600078ec0ff */
[----:B------:R-:W3:Y:S02]  /*15590*/  LDC.U8 R2, c[0x0][0x3d8] ;  /* 0x0000f600ff027b82 */ /* 0x000ee40000000000 */
[----:B------:R-:W-:Y:S01]  /*155a0*/  IMAD.IADD R15, R145, 0x1, -R15 ;  /* 0x00000001910f7824 */ /* 0x000fe200078e0a0f */
[----:B-1----:R-:W-:-:S04]  /*155b0*/  ISETP.NE.AND P2, PT, R0, RZ, PT ;  /* 0x000000ff0000720c */ /* 0x002fc80003f45270 */
[C---:B---3--:R-:W-:Y:S02]  /*155c0*/  ISETP.NE.AND P3, PT, R2.reuse, RZ, !P2 ;  /* 0x000000ff0200720c */ /* 0x048fe40005765270 */
[----:B------:R-:W-:-:S07]  /*155d0*/  ISETP.NE.AND P1, PT, R2, RZ, PT ;  /* 0x000000ff0200720c */ /* 0x000fce0003f25270 */
[----:B------:R-:W1:Y:S01]  /*155e0*/  @!P2 LDC R7, c[0x0][0x2c4] ;  /* 0x0000b100ff07ab82 */ /* 0x000e620000000800 */
[----:B------:R-:W-:-:S07]  /*155f0*/  ISETP.EQ.AND P1, PT, R0, RZ, P1 ;  /* 0x000000ff0000720c */ /* 0x000fce0000f22270 */
[----:B------:R-:W3:Y:S08]  /*15600*/  @P2 LDC.64 R10, c[0x0][0x2c0] ;  /* 0x0000b000ff0a2b82 */ /* 0x000ef00000000a00 */
[----:B----4-:R-:W4:Y:S08]  /*15610*/  @P1 LDC R13, c[0x0][0x2c4] ;  /* 0x0000b100ff0d1b82 */ /* 0x010f300000000800 */
[----:B-1----:R-:W1:Y:S08]  /*15620*/  @P3 LDC R7, c[0x0][0x2e4] ;  /* 0x0000b900ff073b82 */ /* 0x002e700000000800 */
[----:B------:R-:W5:Y:S01]  /*15630*/  @P2 LDC R16, c[0x0][0x2c0] ;  /* 0x0000b000ff102b82 */ /* 0x000f620000000800 */
[----:B------:R-:W-:Y:S01]  /*15640*/  @!P2 IMAD.MOV.U32 R16, RZ, RZ, 0x1 ;  /* 0x00000001ff10a424 */ /* 0x000fe200078e00ff */
[----:B--2---:R-:W-:-:S02]  /*15650*/  ISETP.NE.AND P0, PT, R19, -0x1, PT ;  /* 0xffffffff1300780c */ /* 0x004fc40003f05270 */
[----:B------:R-:W-:-:S11]  /*15660*/  ISETP.NE.OR P3, PT, R19, -0x1, !P1 ;  /* 0xffffffff1300780c */ /* 0x000fd60004f65670 */
[----:B------:R-:W2:Y:S01]  /*15670*/  @!P0 LDC.64 R4, c[0x0][0x290] ;  /* 0x0000a400ff048b82 */ /* 0x000ea20000000a00 */
[----:B------:R-:W-:-:S07]  /*15680*/  @!P0 SHF.R.S32.HI R0, RZ, 0x1f, R18 ;  /* 0x0000001fff008819 */ /* 0x000fce0000011412 */
[----:B------:R-:W4:Y:S01]  /*15690*/  @P0 LDC.64 R8, c[0x0][0x298] ;  /* 0x0000a600ff080b82 */ /* 0x000f220000000a00 */
[----:B--2---:R-:W-:Y:S02]  /*156a0*/  @!P0 IMAD R6, R0, R4, RZ ;  /* 0x0000000400068224 */ /* 0x004fe400078e02ff */
[----:B------:R-:W-:Y:S02]  /*156b0*/  @P2 IMAD.MOV.U32 R0, RZ, RZ, 0x1 ;  /* 0x00000001ff002424 */ /* 0x000fe400078e00ff */
[----:B-1----:R-:W-:Y:S02]  /*156c0*/  @!P2 IMAD R0, R7, R14, RZ ;  /* 0x0000000e0700a224 */ /* 0x002fe400078e02ff */
[C---:B------:R-:W-:Y:S02]  /*156d0*/  @!P0 IMAD R12, R18.reuse, R5, R6 ;  /* 0x00000005120c8224 */ /* 0x040fe400078e0206 */
[----:B------:R-:W-:Y:S02]  /*156e0*/  IMAD R0, R18, R0, RZ ;  /* 0x0000000012007224 */ /* 0x000fe400078e02ff */
[----:B---3--:R-:W-:Y:S01]  /*156f0*/  @P2 IMAD R6, R11, R10, RZ ;  /* 0x0000000a0b062224 */ /* 0x008fe200078e02ff */
[----:B------:R-:W-:Y:S01]  /*15700*/  SHF.R.S32.HI R10, RZ, 0x1f, R29 ;  /* 0x0000001fff0a7819 */ /* 0x000fe2000001141d */
[----:B----4-:R-:W-:Y:S01]  /*15710*/  @P0 IMAD.WIDE.U32 R2, R19, R8, RZ ;  /* 0x0000000813020225 */ /* 0x010fe200078e00ff */
[----:B------:R-:W-:-:S03]  /*15720*/  SEL R0, R0, RZ, !P1 ;  /* 0x000000ff00007207 */ /* 0x000fc60004800000 */
[----:B------:R-:W-:Y:S02]  /*15730*/  @!P2 IMAD.MOV.U32 R6, RZ, RZ, R7 ;  /* 0x000000ffff06a224 */ /* 0x000fe400078e0007 */
[----:B------:R-:W-:-:S04]  /*15740*/  @!P0 IMAD.WIDE.U32 R4, R18, R4, RZ ;  /* 0x0000000412048225 */ /* 0x000fc800078e00ff */
[----:B------:R-:W-:Y:S02]  /*15750*/  @P0 IMAD.MOV.U32 R8, RZ, RZ, R2 ;  /* 0x000000ffff080224 */ /* 0x000fe400078e0002 */
[----:B------:R-:W-:Y:S02]  /*15760*/  IMAD R6, R29, R6, R0 ;  /* 0x000000061d067224 */ /* 0x000fe400078e0200 */
[----:B------:R-:W-:Y:S01]  /*15770*/  @!P0 IMAD.MOV.U32 R8, RZ, RZ, R4 ;  /* 0x000000ffff088224 */ /* 0x000fe200078e0004 */
[----:B------:R-:W-:Y:S01]  /*15780*/  SHF.R.S32.HI R4, RZ, 0x3, R17 ;  /* 0x00000003ff047819 */ /* 0x000fe20000011411 */
[----:B------:R-:W-:Y:S02]  /*15790*/  IMAD.SHL.U32 R0, R15, 0x8, RZ ;  /* 0x000000080f007824 */ /* 0x000fe400078e00ff */
[----:B------:R-:W-:Y:S01]  /*157a0*/  @P0 IMAD R9, R19, R9, R3 ;  /* 0x0000000913090224 */ /* 0x000fe200078e0203 */
[----:B------:R-:W-:Y:S01]  /*157b0*/  @!P1 CS2R R2, SRZ ;  /* 0x0000000000029805 */ /* 0x000fe2000001ff00 */
[----:B------:R-:W-:Y:S01]  /*157c0*/  @!P0 IMAD.IADD R9, R5, 0x1, R12 ;  /* 0x0000000105098824 */ /* 0x000fe200078e020c */
[----:B------:R-:W-:Y:S01]  /*157d0*/  IADD3 R8, P0, R0, R8, RZ ;  /* 0x0000000800087210 */ /* 0x000fe20007f1e0ff */
[----:B------:R-:W-:-:S02]  /*157e0*/  @!P3 IMAD R19, R18, R13, RZ ;  /* 0x0000000d1213b224 */ /* 0x000fc400078e02ff */
[----:B------:R-:W-:Y:S01]  /*157f0*/  IMAD.IADD R14, R66, 0x1, -R146 ;  /* 0x00000001420e7824 */ /* 0x000fe200078e0a92 */
[C---:B------:R-:W-:Y:S01]  /*15800*/  LEA.HI.X.SX32 R9, R0.reuse, R9, 0x1, P0 ;  /* 0x0000000900097211 */ /* 0x040fe200000f0eff */
[--C-:B------:R-:W-:Y:S01]  /*15810*/  @P1 IMAD.MOV.U32 R2, RZ, RZ, R19.reuse ;  /* 0x000000ffff021224 */ /* 0x100fe200078e0013 */
[----:B------:R1:W-:Y:S01]  /*15820*/  @!P3 STL [R1+0x54], R19 ;  /* 0x000054130100b387 */ /* 0x0003e20000100800 */
[----:B------:R-:W-:Y:S01]  /*15830*/  ISETP.GE.AND P3, PT, R0, UR6, PT ;  /* 0x0000000600007c0c */ /* 0x000fe2000bf66270 */
[----:B-----5:R-:W-:Y:S01]  /*15840*/  IMAD R5, R146, R16, RZ ;  /* 0x0000001092057224 */ /* 0x020fe200078e02ff */
[CC--:B------:R-:W-:Y:S01]  /*15850*/  ISETP.GE.AND P0, PT, R4.reuse, R14.reuse, PT ;  /* 0x0000000e0400720c */ /* 0x0c0fe20003f06270 */
[C---:B------:R-:W-:Y:S01]  /*15860*/  VIADD R24, R4.reuse, 0x10 ;  /* 0x0000001004187836 */ /* 0x040fe20000000000 */
[----:B------:R-:W-:Y:S01]  /*15870*/  @P1 SHF.R.S32.HI R3, RZ, 0x1f, R19 ;  /* 0x0000001fff031819 */ /* 0x000fe20000011413 */
[C---:B------:R-:W-:Y:S01]  /*15880*/  VIADD R25, R4.reuse, 0x20 ;  /* 0x0000002004197836 */ /* 0x040fe20000000000 */
[----:B------:R-:W-:Y:S01]  /*15890*/  P2R R22, PR, RZ, 0x1 ;  /* 0x00000001ff167803 */ /* 0x000fe20000000000 */
[C---:B------:R-:W-:Y:S01]  /*158a0*/  VIADD R26, R4.reuse, 0x30 ;  /* 0x00000030041a7836 */ /* 0x040fe20000000000 */
[----:B------:R-:W-:Y:S01]  /*158b0*/  ISETP.GE.OR P0, PT, R4, R14, P3 ;  /* 0x0000000e0400720c */ /* 0x000fe20001f06670 */
[----:B------:R-:W-:Y:S01]  /*158c0*/  IMAD.WIDE.U32 R8, R29, UR4, R8 ;  /* 0x000000041d087c25 */ /* 0x000fe2000f8e0008 */
[----:B------:R-:W-:-:S02]  /*158d0*/  IADD3 R18, P2, P1, R5, R2, R6 ;  /* 0x0000000205127210 */ /* 0x000fc4000795e006 */
[----:B------:R-:W-:Y:S01]  /*158e0*/  SHF.R.S32.HI R7, RZ, 0x1f, R5 ;  /* 0x0000001fff077819 */ /* 0x000fe20000011405 */
[----:B------:R-:W-:Y:S01]  /*158f0*/  IMAD R2, R10, UR4, RZ ;  /* 0x000000040a027c24 */ /* 0x000fe2000f8e02ff */
[----:B------:R-:W-:Y:S02]  /*15900*/  SHF.R.S32.HI R6, RZ, 0x1f, R6 ;  /* 0x0000001fff067819 */ /* 0x000fe40000011406 */
[----:B------:R-:W-:Y:S02]  /*15910*/  SHF.R.S32.HI R5, RZ, 0x1f, R4 ;  /* 0x0000001fff057819 */ /* 0x000fe40000011404 */
[----:B------:R-:W-:Y:S01]  /*15920*/  IADD3.X R17, R7, R3, R6, P2, P1 ;  /* 0x0000000307117210 */ /* 0x000fe200017e2406 */
[----:B------:R-:W-:Y:S01]  /*15930*/  IMAD R6, R29, UR5, R2 ;  /* 0x000000051d067c24 */ /* 0x000fe2000f8e0202 */
[-C--:B------:R-:W-:Y:S01]  /*15940*/  ISETP.GE.AND P6, PT, R24, R14.reuse, PT ;  /* 0x0000000e1800720c */ /* 0x080fe20003fc6270 */
[----:B------:R-:W-:Y:S01]  /*15950*/  IMAD.WIDE R2, R147, 0x80, R4 ;  /* 0x0000008093027825 */ /* 0x000fe200078e0204 */
[----:B------:R-:W-:-:S02]  /*15960*/  ISETP.GE.AND P5, PT, R25, R14, PT ;  /* 0x0000000e1900720c */ /* 0x000fc40003fa6270 */
[-C--:B------:R-:W-:Y:S01]  /*15970*/  ISETP.GE.AND P4, PT, R26, R14.reuse, PT ;  /* 0x0000000e1a00720c */ /* 0x080fe20003f86270 */
[----:B------:R-:W-:Y:S01]  /*15980*/  IMAD.IADD R7, R6, 0x1, R9 ;  /* 0x0000000106077824 */ /* 0x000fe200078e0209 */
[----:B------:R-:W-:Y:S01]  /*15990*/  ISETP.GE.OR P1, PT, R24, R14, P3 ;  /* 0x0000000e1800720c */ /* 0x000fe20001f26670 */
[----:B-1----:R-:W-:-:S12]  /*159a0*/  @P0 BRA `(.L_x_698) ;  /* 0x0000000000280947 */ /* 0x002fd80003800000 */
        /* <DEDUP_REMOVED lines=10> */
.L_x_698:
[----:B------:R-:W-:Y:S05]  /*15a50*/  BSYNC B0 ;  /* 0x0000000000007941 */ /* 0x000fea0003800000 */
.L_x_697:
[----:B------:R-:W-:Y:S01]  /*15a60*/  BSSY B0, `(.L_x_699) ;  /* 0x0000010000007945 */ /* 0x000fe20003800000 */
[----:B------:R-:W-:-:S03]  /*15a70*/  ISETP.GE.OR P2, PT, R25, R14, P3 ;  /* 0x0000000e1900720c */ /* 0x000fc60001f46670 */
        /* <DEDUP_REMOVED lines=14> */
.L_x_700:
[----:B------:R-:W-:Y:S05]  /*15b60*/  BSYNC B0 ;  /* 0x0000000000007941 */ /* 0x000fea0003800000 */
.L_x_699:
[----:B------:R-:W-:Y:S01]  /*15b70*/  BSSY B0, `(.L_x_701) ;  /* 0x0000011000007945 */ /* 0x000fe20003800000 */
[----:B------:R-:W-:Y:S02]  /*15b80*/  ISETP.GE.OR P1, PT, R26, R14, P3 ;  /* 0x0000000e1a00720c */ /* 0x000fe40001f26670 */
        /* <DEDUP_REMOVED lines=15> */
.L_x_702:
[----:B------:R-:W-:Y:S05]  /*15c80*/  BSYNC B0 ;  /* 0x0000000000007941 */ /* 0x000fea0003800000 */
.L_x_701:
[----:B------:R-:W-:Y:S01]  /*15c90*/  BSSY B0, `(.L_x_703) ;  /* 0x0000010000007945 */ /* 0x000fe20003800000 */
[----:B------:R-:W-:-:S03]  /*15ca0*/  ISETP.GE.OR P2, PT, R23, R14, P3 ;  /* 0x0000000e1700720c */ /* 0x000fc60001f46670 */
        /* <DEDUP_REMOVED lines=14> */
.L_x_704:
[----:B------:R-:W-:Y:S05]  /*15d90*/  BSYNC B0 ;  /* 0x0000000000007941 */ /* 0x000fea0003800000 */
.L_x_703:
[----:B------:R-:W-:Y:S01]  /*15da0*/  BSSY B0, `(.L_x_705) ;  /* 0x0000013000007945 */ /* 0x000fe20003800000 */
[----:B------:R-:W-:Y:S01]  /*15db0*/  ISETP.GE.AND P1, PT, R23, R14, PT ;  /* 0x0000000e1700720c */ /* 0x000fe20003f26270 */
[C---:B------:R-:W-:Y:S01]  /*15dc0*/  VIADD R19, R4.reuse, 0x50 ;  /* 0x0000005004137836 */ /* 0x040fe20000000000 */
[C---:B------:R-:W-:Y:S01]  /*15dd0*/  IADD3 R20, R4.reuse, 0x60, RZ ;  /* 0x0000006004147810 */ /* 0x040fe20007ffe0ff */
[----:B------:R-:W-:Y:S01]  /*15de0*/  VIADD R21, R4, 0x70 ;  /* 0x0000007004157836 */ /* 0x000fe20000000000 */
        /* <DEDUP_REMOVED lines=14> */
.L_x_706:
[----:B------:R-:W-:Y:S05]  /*15ed0*/  BSYNC B0 ;  /* 0x0000000000007941 */ /* 0x000fea0003800000 */
.L_x_705:
[----:B------:R-:W-:Y:S01]  /*15ee0*/  ISETP.NE.AND P2, PT, R22, RZ, PT ;  /* 0x000000ff1600720c */ /* 0x000fe20003f45270 */
[----:B------:R-:W-:Y:S01]  /*15ef0*/  BSSY B0, `(.L_x_707) ;  /* 0x000001b000007945 */ /* 0x000fe20003800000 */
[----:B------:R-:W-:Y:S02]  /*15f00*/  ISETP.GE.AND P0, PT, R19, R14, PT ;  /* 0x0000000e1300720c */ /* 0x000fe40003f06270 */
[C---:B------:R-:W-:Y:S02]  /*15f10*/  ISETP.NE.OR P2, PT, R15.reuse, RZ, P2 ;  /* 0x000000ff0f00720c */ /* 0x040fe40001745670 */
[C---:B------:R-:W-:Y:S02]  /*15f20*/  ISETP.NE.OR P4, PT, R15.reuse, RZ, P4 ;  /* 0x000000ff0f00720c */ /* 0x040fe40002785670 */
[----:B------:R-:W-:Y:S02]  /*15f30*/  P2R R22, PR, RZ, 0x4 ;  /* 0x00000004ff167803 */ /* 0x000fe40000000000 */
[----:B------:R-:W-:-:S02]  /*15f40*/  ISETP.NE.OR P2, PT, R15, RZ, P1 ;  /* 0x000000ff0f00720c */ /* 0x000fc40000f45670 */
[----:B------:R-:W-:Y:S02]  /*15f50*/  ISETP.NE.OR P1, PT, R15, RZ, P0 ;  /* 0x000000ff0f00720c */ /* 0x000fe40000725670 */
[----:B------:R-:W-:Y:S02]  /*15f60*/  ISETP.GE.OR P0, PT, R19, R14, P3 ;  /* 0x0000000e1300720c */ /* 0x000fe40001f06670 */
[C---:B------:R-:W-:Y:S02]  /*15f70*/  ISETP.NE.OR P6, PT, R15.reuse, RZ, P6 ;  /* 0x000000ff0f00720c */ /* 0x040fe400037c5670 */
[----:B------:R-:W-:Y:S02]  /*15f80*/  ISETP.NE.OR P5, PT, R15, RZ, P5 ;  /* 0x000000ff0f00720c */ /* 0x000fe40002fa5670 */
[----:B------:R-:W-:Y:S02]  /*15f90*/  P2R R27, PR, RZ, 0x10 ;  /* 0x00000010ff1b7803 */ /* 0x000fe40000000000 */
[----:B------:R-:W-:-:S02]  /*15fa0*/  P2R R28, PR, RZ, 0x4 ;  /* 0x00000004ff1c7803 */ /* 0x000fc40000000000 */
[----:B------:R-:W-:-:S03]  /*15fb0*/  P2R R29, PR, RZ, 0x2 ;  /* 0x00000002ff1d7803 */ /* 0x000fc60000000000 */
        /* <DEDUP_REMOVED lines=14> */
.L_x_708:
[----:B------:R-:W-:Y:S05]  /*160a0*/  BSYNC B0 ;  /* 0x0000000000007941 */ /* 0x000fea0003800000 */
.L_x_707:
[CC--:B------:R-:W-:Y:S01]  /*160b0*/  ISETP.GE.AND P0, PT, R20.reuse, R14.reuse, PT ;  /* 0x0000000e1400720c */ /* 0x0c0fe20003f06270 */
[----:B------:R-:W-:Y:S01]  /*160c0*/  BSSY B0, `(.L_x_709) ;  /* 0x0000012000007945 */ /* 0x000fe20003800000 */
[-C--:B------:R-:W-:Y:S02]  /*160d0*/  ISETP.GE.OR P1, PT, R21, R14.reuse, P3 ;  /* 0x0000000e1500720c */ /* 0x080fe40001f26670 */
[----:B------:R-:W-:Y:S02]  /*160e0*/  ISETP.NE.OR P4, PT, R15, RZ, P0 ;  /* 0x000000ff0f00720c */ /* 0x000fe40000785670 */
[----:B------:R-:W-:-:S13]  /*160f0*/  ISETP.GE.OR P0, PT, R20, R14, P3 ;  /* 0x0000000e1400720c */ /* 0x000fda0001f06670 */
        /* <DEDUP_REMOVED lines=14> */
.L_x_710:
[----:B------:R-:W-:Y:S05]  /*161e0*/  BSYNC B0 ;  /* 0x0000000000007941 */ /* 0x000fea0003800000 */
.L_x_709:
[----:B------:R-:W-:Y:S01]  /*161f0*/  ISETP.GE.AND P0, PT, R21, R14, PT ;  /* 0x0000000e1500720c */ /* 0x000fe20003f06270 */
        /* <DEDUP_REMOVED lines=15> */
.L_x_712:
[----:B------:R-:W-:Y:S05]  /*162f0*/  BSYNC B0 ;  /* 0x0000000000007941 */ /* 0x000fea0003800000 */
.L_x_711:
[----:B------:R-:W-:Y:S01]  /*16300*/  ISETP.NE.AND P0, PT, R22, RZ, PT ;  /* 0x000000ff1600720c */ /* 0x000fe20003f05270 */
[----:B------:R-:W-:-:S12]  /*16310*/  BSSY B0, `(.L_x_713) ;  /* 0x000000a000007945 */ /* 0x000fd80003800000 */
[----:B------:R-:W-:Y:S05]  /*16320*/  @P0 BRA `(.L_x_714) ;  /* 0x0000000000200947 */ /* 0x000fea0003800000 */
[----:B------:R-:W-:Y:S01]  /*16330*/  IMAD R4, R4, R16, RZ ;  /* 0x0000001004047224 */ /* 0x000fe200078e02ff */
[----:B------:R-:W-:-:S04]  /*16340*/  ULDC.64 UR4, c[0x0][0x2b0] ;  /* 0x0000ac0000047ab9 */ /* 0x000fc80000000a00 */
[----:B------:R-:W-:-:S04]  /*16350*/  IADD3 R0, P0, R4, R18, RZ ;  /* 0x0000001204007210 */ /* 0x000fc80007f1e0ff */
[----:B------:R-:W-:Y:S02]  /*16360*/  LEA.HI.X.SX32 R4, R4, R17, 0x1, P0 ;  /* 0x0000001104047211 */ /* 0x000fe400000f0eff */
[----:B-1----:R-:W-:-:S04]  /*16370*/  LEA R2, P0, R0, UR4, 0x2 ;  /* 0x0000000400027c11 */ /* 0x002fc8000f8010ff */
[----:B------:R-:W-:Y:S01]  /*16380*/  LEA.HI.X R3, R0, UR5, R4, 0x2, P0 ;  /* 0x0000000500037c11 */ /* 0x000fe200080f1404 */
[----:B------:R-:W-:-:S05]  /*16390*/  IMAD.MOV.U32 R0, RZ, RZ, 0x7f800000 ;  /* 0x7f800000ff007424 */ /* 0x000fca00078e00ff */
[----:B------:R1:W-:Y:S03]  /*163a0*/  STG.E desc[UR20][R2.64], R0 ;  /* 0x0000000002007986 */ /* 0x0003e6000c101914 */
.L_x_714:
[----:B------:R-:W-:Y:S05]  /*163b0*/  BSYNC B0 ;  /* 0x0000000000007941 */ /* 0x000fea0003800000 */
.L_x_713:
[----:B------:R-:W-:Y:S04]  /*163c0*/  BSSY B0, `(.L_x_715) ;  /* 0x000000a000007945 */ /* 0x000fe80003800000 */
[----:B------:R-:W-:Y:S05]  /*163d0*/  @P6 BRA `(.L_x_716) ;  /* 0x0000000000206947 */ /* 0x000fea0003800000 */
[----:B-1----:R-:W-:Y:S01]  /*163e0*/  IMAD R0, R24, R16, RZ ;  /* 0x0000001018007224 */ /* 0x002fe200078e02ff */
[----:B------:R-:W-:-:S04]  /*163f0*/  ULDC.64 UR4, c[0x0][0x2b0] ;  /* 0x0000ac0000047ab9 */ /* 0x000fc80000000a00 */
[----:B------:R-:W-:-:S04]  /*16400*/  IADD3 R3, P0, R0, R18, RZ ;  /* 0x0000001200037210 */ /* 0x000fc80007f1e0ff */
[----:B------:R-:W-:Y:S02]  /*16410*/  LEA.HI.X.SX32 R0, R0, R17, 0x1, P0 ;  /* 0x0000001100007211 */ /* 0x000fe400000f0eff */
[----:B------:R-:W-:-:S04]  /*16420*/  LEA R2, P0, R3, UR4, 0x2 ;  /* 0x0000000403027c11 */ /* 0x000fc8000f8010ff */
[----:B------:R-:W-:Y:S01]  /*16430*/  LEA.HI.X R3, R3, UR5, R0, 0x2, P0 ;  /* 0x0000000503037c11 */ /* 0x000fe200080f1400 */
[----:B------:R-:W-:-:S05]  /*16440*/  IMAD.MOV.U32 R0, RZ, RZ, 0x7f800000 ;  /* 0x7f800000ff007424 */ /* 0x000fca00078e00ff */
[----:B------:R1:W-:Y:S03]  /*16450*/  STG.E desc[UR20][R2.64], R0 ;  /* 0x0000000002007986 */ /* 0x0003e6000c101914 */
.L_x_716:
[----:B------:R-:W-:Y:S05]  /*16460*/  BSYNC B0 ;  /* 0x0000000000007941 */ /* 0x000fea0003800000 */
.L_x_715:
        /* <DEDUP_REMOVED lines=10> */
.L_x_718:
[----:B------:R-:W-:Y:S05]  /*16510*/  BSYNC B0 ;  /* 0x0000000000007941 */ /* 0x000fea0003800000 */
.L_x_717:
[----:B------:R-:W-:Y:S01]  /*16520*/  ISETP.NE.AND P0, PT, R27, RZ, PT ;  /* 0x000000ff1b00720c */ /* 0x000fe20003f05270 */
[----:B------:R-:W-:-:S12]  /*16530*/  BSSY B0, `(.L_x_719) ;  /* 0x000000a000007945 */ /* 0x000fd80003800000 */
        /* <DEDUP_REMOVED lines=9> */
.L_x_720:
[----:B------:R-:W-:Y:S05]  /*165d0*/  BSYNC B0 ;  /* 0x0000000000007941 */ /* 0x000fea0003800000 */
.L_x_719:
        /* <DEDUP_REMOVED lines=11> */
.L_x_722:
[----:B------:R-:W-:Y:S05]  /*16690*/  BSYNC B0 ;  /* 0x0000000000007941 */ /* 0x000fea0003800000 */
.L_x_721:
        /* <DEDUP_REMOVED lines=11> */
.L_x_724:
[----:B------:R-:W-:Y:S05]  /*16750*/  BSYNC B0 ;  /* 0x0000000000007941 */ /* 0x000fea0003800000 */
.L_x_723:
        /* <DEDUP_REMOVED lines=10> */
.L_x_726:
[----:B------:R-:W-:Y:S05]  /*16800*/  BSYNC B0 ;  /* 0x0000000000007941 */ /* 0x000fea0003800000 */
.L_x_725:
[----:B------:R-:W-:Y:S05]  /*16810*/  @P2 EXIT ;  /* 0x000000000000294d */ /* 0x000fea0003800000 */
[----:B-1----:R-:W-:Y:S01]  /*16820*/  IMAD R0, R21, R16, RZ ;  /* 0x0000001015007224 */ /* 0x002fe200078e02ff */
[----:B------:R-:W-:-:S04]  /*16830*/  ULDC.64 UR4, c[0x0][0x2b0] ;  /* 0x0000ac0000047ab9 */ /* 0x000fc80000000a00 */
[----:B------:R-:W-:-:S04]  /*16840*/  IADD3 R3, P0, R0, R18, RZ ;  /* 0x0000001200037210 */ /* 0x000fc80007f1e0ff */
[----:B------:R-:W-:Y:S02]  /*16850*/  LEA.HI.X.SX32 R0, R0, R17, 0x1, P0 ;  /* 0x0000001100007211 */ /* 0x000fe400000f0eff */
[----:B------:R-:W-:-:S04]  /*16860*/  LEA R2, P0, R3, UR4, 0x2 ;  /* 0x0000000403027c11 */ /* 0x000fc8000f8010ff */
[----:B------:R-:W-:Y:S01]  /*16870*/  LEA.HI.X R3, R3, UR5, R0, 0x2, P0 ;  /* 0x0000000503037c11 */ /* 0x000fe200080f1400 */
[----:B------:R-:W-:-:S05]  /*16880*/  IMAD.MOV.U32 R0, RZ, RZ, 0x7f800000 ;  /* 0x7f800000ff007424 */ /* 0x000fca00078e00ff */
[----:B------:R-:W-:Y:S01]  /*16890*/  STG.E desc[UR20][R2.64], R0 ;  /* 0x0000000002007986 */ /* 0x000fe2000c101914 */
[----:B------:R-:W-:Y:S05]  /*168a0*/  EXIT ;  /* 0x000000000000794d */ /* 0x000fea0003800000 */
.L_x_727:
        /* <DEDUP_REMOVED lines=13> */
.L_x_1423:


//--------------------- .text._ZN5flash16flash_fwd_kernelI23Flash_fwd_kernel_traitsILi64ELi128ELi64ELi4ELb0ELb0EN7cutlass6half_tE19Flash_kernel_traitsILi64ELi128ELi64ELi4ES3_EELb1ELb1ELb0ELb0ELb1ELb1ELb0ELb0EEEvNS_16Flash_fwd_paramsE --------------------------
	.section	.text._ZN5flash16flash_fwd_kernelI23Flash_fwd_kernel_traitsILi64ELi128ELi64ELi4ELb0ELb0EN7cutlass6half_tE19Flash_kernel_traitsILi64ELi128ELi64ELi4ES3_EELb1ELb1ELb0ELb0ELb1ELb1ELb0ELb0EEEvNS_16Flash_fwd_paramsE,"ax",@progbits
	.align	128
        .global         _ZN5flash16flash_fwd_kernelI23Flash_fwd_kernel_traitsILi64ELi128ELi64ELi4ELb0ELb0EN7cutlass6half_tE19Flash_kernel_traitsILi64ELi128ELi64ELi4ES3_EELb1ELb1ELb0ELb0ELb1ELb1ELb0ELb0EEEvNS_16Flash_fwd_paramsE
        .type           _ZN5flash16flash_fwd_kernelI23Flash_fwd_kernel_traitsILi64ELi128ELi64ELi4ELb0ELb0EN7cutlass6half_tE19Flash_kernel_traitsILi64ELi128ELi64ELi4ES3_EELb1ELb1ELb0ELb0ELb1ELb1ELb0ELb0EEEvNS_16Flash_fwd_paramsE,@function
        .size           _ZN5flash16flash_fwd_kernelI23Flash_fwd_kernel_traitsILi64ELi128ELi64ELi4ELb0ELb0EN7cutlass6half_tE19Flash_kernel_traitsILi64ELi128ELi64ELi4ES3_EELb1ELb1ELb0ELb0ELb1ELb1ELb0ELb0EEEvNS_16Flash_fwd_paramsE,(.L_x_1424 - _ZN5flash16flash_fwd_kernelI23Flash_fwd_kernel_traitsILi64ELi128ELi64ELi4ELb0ELb0EN7cutlass6half_tE19Flash_kernel_traitsILi64ELi128ELi64ELi4ES3_EELb1ELb1ELb0ELb0ELb1ELb1ELb0ELb0EEEvNS_16Flash_fwd_paramsE)
        .other          _ZN5flash16flash_fwd_kernelI23Flash_fwd_kernel_traitsILi64ELi128ELi64ELi4ELb0ELb0EN7cutlass6half_tE19Flash_kernel_traitsILi64ELi128ELi64ELi4ES3_EELb1ELb1ELb0ELb0ELb1ELb1ELb0ELb0EEEvNS_16Flash_fwd_paramsE,@"STO_CUDA_ENTRY STV_DEFAULT"
_ZN5flash16flash_fwd_kernelI23Flash_fwd_kernel_traitsILi64ELi128ELi64ELi4ELb0ELb0EN7cutlass6half_tE19Flash_kernel_traitsILi64ELi128ELi64ELi4ES3_EELb1ELb1ELb0ELb0ELb1ELb1ELb0ELb0EEEvNS_16Flash_fwd_paramsE:
.text._ZN5flash16flash_fwd_kernelI23Flash_fwd_kernel_traitsILi64ELi128ELi64ELi4ELb0ELb0EN7cutlass6half_tE19Flash_kernel_traitsILi64ELi128ELi64ELi4ES3_EELb1ELb1ELb0ELb0ELb1ELb1ELb0ELb0EEEvNS_16Flash_fwd_paramsE:
[----:B------:R-:W-:Y:S08]  /*0000*/  LDC R1, c[0x0][0x28] ;  /* 0x00000a00ff017b82 */ /* 0x000ff00000000800 */
[----:B------:R-:W1:Y:S01]  /*0010*/  LDC R137, c[0x0][0x3a8] ;  /* 0x0000ea00ff897b82 */ /* 0x000e620000000800 */
[----:B------:R-:W-:Y:S01]  /*0020*/  ULDC.U8 UR4, c[0x0][0x3b4] ;  /* 0x0000ed0000047ab9 */ /* 0x000fe20000000000 */
[----:B------:R-:W-:Y:S01]  /*0030*/  ULDC.64 UR32, c[0x0][0x3a0] ;  /* 0x0000e80000207ab9 */ /* 0x000fe20000000a00 */
[----:B------:R-:W-:Y:S01]  /*0040*/  ISETP.NE.AND P3, PT, RZ, UR4, PT ;  /* 0x00000004ff007c0c */ /* 0x000fe2000bf65270 */
[----:B------:R-:W-:Y:S01]  /*0050*/  IMAD.U32 R10, RZ, RZ, UR32 ;  /* 0x00000020ff0a7e24 */ /* 0x000fe2000f8e00ff */
[----:B------:R-:W-:Y:S01]  /*0060*/  ULDC.64 UR30, c[0x0][0x208] ;  /* 0x00008200001e7ab9 */ /* 0x000fe20000000a00 */
[----:B------:R-:W-:-:S02]  /*0070*/  IMAD.U32 R11, RZ, RZ, UR33 ;  /* 0x00000021ff0b7e24 */ /* 0x000fc4000f8e00ff */
[----:B------:R-:W2:Y:S01]  /*0080*/  LDC R118, c[0x0][0x3ac] ;  /* 0x0000eb00ff767b82 */ /* 0x000ea20000000800 */
[----:B------:R-:W3:Y:S01]  /*0090*/  S2R R122, SR_CTAID.X ;  /* 0x00000000007a7919 */ /* 0x000ee20000002500 */
[----:B------:R-:W-:-:S06]  /*00a0*/  ULDC UR23, c[0x0][0x2c4] ;  /* 0x0000b10000177ab9 */ /* 0x000fcc0000000800 */
[----:B------:R-:W4:Y:S01]  /*00b0*/  @P3 LDG.E.64 R10, desc[UR30][R10.64] ;  /* 0x0000001e0a0a3981 */ /* 0x000f22000c1e1b00 */
[----:B------:R-:W5:Y:S01]  /*00c0*/  LDC.64 R4, c[0x0][0x300] ;  /* 0x0000c000ff047b82 */ /* 0x000f620000000a00 */
[----:B-1----:R-:W-:Y:S02]  /*00d0*/  @P3 IMAD.MOV.U32 R2, RZ, RZ, R137 ;  /* 0x000000ffff023224 */ /* 0x002fe400078e0089 */
[----:B--2---:R-:W-:-:S05]  /*00e0*/  @P3 IMAD.MOV.U32 R3, RZ, RZ, R118 ;  /* 0x000000ffff033224 */ /* 0x004fca00078e0076 */
[----:B------:R1:W2:Y:S01]  /*00f0*/  @P3 LDG.E.64 R6, desc[UR30][R2.64] ;  /* 0x0000001e02063981 */ /* 0x0002a2000c1e1b00 */
[----:B------:R-:W3:Y:S01]  /*0100*/  S2R R15, SR_CTAID.Y ;  /* 0x00000000000f7919 */ /* 0x000ee20000002600 */
[----:B-----5:R-:W-:Y:S01]  /*0110*/  ISETP.NE.U32.AND P2, PT, R4, RZ, PT ;  /* 0x000000ff0400720c */ /* 0x020fe20003f45070 */
[----:B------:R-:W3:Y:S03]  /*0120*/  S2R R9, SR_CTAID.Z ;  /* 0x0000000000097919 */ /* 0x000ee60000002700 */
[----:B------:R-:W-:Y:S01]  /*0130*/  ISETP.NE.AND.EX P2, PT, R5, RZ, PT, P2 ;  /* 0x000000ff0500720c */ /* 0x000fe20003f45320 */
[----:B------:R-:W5:-:S12]  /*0140*/  S2R R119, SR_TID.X ;  /* 0x0000000000777919 */ /* 0x000f580000002100 */
[----:B------:R-:W5:Y:S08]  /*0150*/  @P2 LDC.64 R12, c[0x0][0x300] ;  /* 0x0000c000ff0c2b82 */ /* 0x000f700000000a00 */
[----:B-1----:R-:W1:Y:S01]  /*0160*/  LDC.64 R2, c[0x0][0x308] ;  /* 0x0000c200ff027b82 */ /* 0x002e620000000a00 */
[----:B---3--:R-:W-:-:S04]  /*0170*/  LOP3.LUT R0, R9, R122, R15, 0xfe, !PT ;  /* 0x0000007a09007212 */ /* 0x008fc800078efe0f */
[----:B-----5:R-:W-:-:S03]  /*0180*/  LOP3.LUT P4, RZ, R0, R119, RZ, 0xfc, !PT ;  /* 0x0000007700ff7212 */ /* 0x020fc6000788fcff */
[----:B------:R-:W2:Y:S01]  /*0190*/  @P3 LDC R0, c[0x0][0x3b0] ;  /* 0x0000ec00ff003b82 */ /* 0x000ea20000000800 */
[----:B------:R-:W-:Y:S01]  /*01a0*/  @P2 IMAD.WIDE R12, R15, 0x4, R12 ;  /* 0x000000040f0c2825 */ /* 0x000fe200078e020c */
[----:B-1----:R-:W-:-:S03]  /*01b0*/  ISETP.NE.U32.AND P1, PT, R2, RZ, PT ;  /* 0x000000ff0200720c */ /* 0x002fc60003f25070 */
[----:B------:R-:W-:-:S05]  /*01c0*/  IMAD.MOV.U32 R2, RZ, RZ, RZ ;  /* 0x000000ffff027224 */ /* 0x000fca00078e00ff */
[----:B------:R-:W1:Y:S01]  /*01d0*/  @!P4 LDC.64 R16, c[0x0][0x3b8] ;  /* 0x0000ee00ff10cb82 */ /* 0x000e620000000a00 */
[----:B------:R-:W-:-:S13]  /*01e0*/  ISETP.NE.AND.EX P1, PT, R3, RZ, PT, P1 ;  /* 0x000000ff0300720c */ /* 0x000fda0003f25310 */
[----:B------:R-:W3:Y:S02]  /*01f0*/  @P1 LDC.64 R4, c[0x0][0x308] ;  /* 0x0000c200ff041b82 */ /* 0x000ee40000000a00 */
[----:B---3--:R-:W-:Y:S01]  /*0200*/  @P1 IMAD.WIDE R4, R15, 0x4, R4 ;  /* 0x000000040f041825 */ /* 0x008fe200078e0204 */
[----:B----4-:R-:W-:Y:S02]  /*0210*/  @P3 R2UR UR32, R10 ;  /* 0x000000000a2032ca */ /* 0x010fe400000e0000 */
[----:B------:R-:W-:-:S11]  /*0220*/  @P3 R2UR UR33, R11 ;  /* 0x000000000b2132ca */ /* 0x000fd600000e0000 */
[----:B------:R-:W-:Y:S02]  /*0230*/  IMAD.U32 R10, RZ, RZ, UR32 ;  /* 0x00000020ff0a7e24 */ /* 0x000fe4000f8e00ff */
[----:B------:R-:W-:-:S05]  /*0240*/  IMAD.U32 R11, RZ, RZ, UR33 ;  /* 0x00000021ff0b7e24 */ /* 0x000fca000f8e00ff */
[----:B-1----:R-:W-:Y:S01]  /*0250*/  @!P4 STG.E.64 desc[UR30][R16.64], R10 ;  /* 0x0000000a1000c986 */ /* 0x002fe2000c101b1e */
[----:B--2---:R-:W-:-:S05]  /*0260*/  @P3 IADD3 R137, P0, R6, R0, RZ ;  /* 0x0000000006893210 */ /* 0x004fca0007f1e0ff */
[----:B------:R-:W-:Y:S02]  /*0270*/  @P3 IMAD.X R118, RZ, RZ, R7, P0 ;  /* 0x000000ffff763224 */ /* 0x000fe400000e0607 */
[----:B------:R-:W-:Y:S02]  /*0280*/  @!P4 IMAD.MOV.U32 R6, RZ, RZ, R137 ;  /* 0x000000ffff06c224 */ /* 0x000fe400078e0089 */
[----:B------:R-:W-:-:S05]  /*0290*/  @!P4 IMAD.MOV.U32 R7, RZ, RZ, R118 ;  /* 0x000000ffff07c224 */ /* 0x000fca00078e0076 */
[----:B------:R1:W-:Y:S04]  /*02a0*/  @!P4 STG.E.64 desc[UR30][R16.64+0x8], R6 ;  /* 0x000008061000c986 */ /* 0x0003e8000c101b1e */
[----:B------:R-:W2:Y:S04]  /*02b0*/  @P2 LDG.E R2, desc[UR30][R12.64] ;  /* 0x0000001e0c022981 */ /* 0x000ea8000c1e1900 */
[----:B------:R-:W2:Y:S01]  /*02c0*/  @P1 LDG.E R120, desc[UR30][R4.64] ;  /* 0x0000001e04781981 */ /* 0x000ea2000c1e1900 */
[----:B------:R-:W-:-:S05]  /*02d0*/  IMAD.SHL.U32 R124, R122, 0x80, RZ ;  /* 0x000000807a7c7824 */ /* 0x000fca00078e00ff */
[----:B------:R-:W-:Y:S01]  /*02e0*/  ISETP.GE.AND P0, PT, R124, UR23, PT ;  /* 0x000000177c007c0c */ /* 0x000fe2000bf06270 */
[----:B-1----:R-:W1:Y:S08]  /*02f0*/  @!P1 LDC.64 R6, c[0x0][0x318] ;  /* 0x0000c600ff069b82 */ /* 0x002e700000000a00 */
[----:B------:R-:W3:Y:S01]  /*0300*/  @!P1 LDC.64 R4, c[0x0][0x2c8] ;  /* 0x0000b200ff049b82 */ /* 0x000ee20000000a00 */
[----:B-1----:R-:W-:-:S04]  /*0310*/  @!P1 ISETP.NE.U32.AND P2, PT, R6, RZ, PT ;  /* 0x000000ff0600920c */ /* 0x002fc80003f45070 */
[----:B------:R-:W-:-:S04]  /*0320*/  @!P1 ISETP.NE.AND.EX P2, PT, R7, RZ, PT, P2 ;  /* 0x000000ff0700920c */ /* 0x000fc80003f45320 */
[----:B---3--:R-:W-:Y:S01]  /*0330*/  @!P1 SEL R5, R5, RZ, P2 ;  /* 0x000000ff05059207 */ /* 0x008fe20001000000 */
[----:B--2---:R-:W-:-:S03]  /*0340*/  @P1 IMAD.IADD R120, R120, 0x1, -R2 ;  /* 0x0000000178781824 */ /* 0x004fc600078e0a02 */
[----:B------:R-:W-:Y:S01]  /*0350*/  @!P1 IADD3 R120, R5, R4, -R2 ;  /* 0x0000000405789210 */ /* 0x000fe20007ffe802 */
[----:B------:R-:W-:Y:S06]  /*0360*/  @P0 EXIT ;  /* 0x000000000000094d */ /* 0x000fec0003800000 */
[----:B------:R-:W-:Y:S01]  /*0370*/  VIADD R0, R124, 0xbf ;  /* 0x000000bf7c007836 */ /* 0x000fe20000000000 */
[----:B------:R-:W-:Y:S01]  /*0380*/  ULDC UR22, c[0x0][0x398] ;  /* 0x0000e60000167ab9 */ /* 0x000fe20000000800 */
[C---:B------:R-:W-:Y:S01]  /*0390*/  VIADD R5, R120.reuse, 0x3f ;  /* 0x0000003f78057836 */ /* 0x040fe20000000000 */
[----:B------:R-:W-:Y:S01]  /*03a0*/  SHF.R.S32.HI R4, RZ, 0x1f, R119 ;  /* 0x0000001fff047819 */ /* 0x000fe20000011477 */
[----:B------:R-:W-:Y:S01]  /*03b0*/  ULDC UR6, c[0x0][0x270] ;  /* 0x00009c0000067ab9 */ /* 0x000fe20000000800 */
[----:B------:R-:W-:Y:S02]  /*03c0*/  IADD3 R0, R120, -UR23, R0 ;  /* 0x8000001778007c10 */ /* 0x000fe4000fffe000 */
[----:B------:R-:W-:Y:S02]  /*03d0*/  SHF.R.S32.HI R3, RZ, 0x1f, R5 ;  /* 0x0000001fff037819 */ /* 0x000fe40000011405 */
[----:B------:R-:W-:Y:S01]  /*03e0*/  LEA.HI R123, R4, R119, RZ, 0x5 ;  /* 0x00000077047b7211 */ /* 0x000fe200078f28ff */
[----:B------:R-:W-:Y:S01]  /*03f0*/  VIADD R0, R0, UR22 ;  /* 0x0000001600007c36 */ /* 0x000fe20008000000 */
[----:B------:R-:W-:-:S02]  /*0400*/  LEA.HI R3, R3, R5, RZ, 0x6 ;  /* 0x0000000503037211 */ /* 0x000fc400078f30ff */
[----:B------:R-:W-:Y:S02]  /*0410*/  LOP3.LUT R125, R123, 0xffffffe0, RZ, 0xc0, !PT ;  /* 0xffffffe07b7d7812 */ /* 0x000fe400078ec0ff */
[----:B------:R-:W-:Y:S02]  /*0420*/  SHF.R.S32.HI R132, RZ, 0x1f, R0 ;  /* 0x0000001fff847819 */ /* 0x000fe40000011400 */
[----:B------:R-:W-:Y:S01]  /*0430*/  SHF.R.S32.HI R3, RZ, 0x6, R3 ;  /* 0x00000006ff037819 */ /* 0x000fe20000011403 */
[----:B------:R-:W-:Y:S01]  /*0440*/  IMAD.IADD R125, R119, 0x1, -R125 ;  /* 0x00000001777d7824 */ /* 0x000fe200078e0a7d */
[----:B------:R-:W-:Y:S01]  /*0450*/  LEA.HI R132, R132, R0, RZ, 0x6 ;  /* 0x0000000084847211 */ /* 0x000fe200078f30ff */
[----:B------:R-:W-:-:S03]  /*0460*/  IMAD R0, R15, UR6, R9 ;  /* 0x000000060f007c24 */ /* 0x000fc6000f8e0209 */
[----:B------:R-:W-:Y:S01]  /*0470*/  SHF.R.S32.HI R132, RZ, 0x6, R132 ;  /* 0x00000006ff847819 */ /* 0x000fe20000011484 */
[----:B------:R-:W-:-:S03]  /*0480*/  IMAD.SHL.U32 R0, R0, 0x20, RZ ;  /* 0x0000002000007824 */ /* 0x000fc600078e00ff */
[----:B------:R-:W-:Y:S02]  /*0490*/  VIMNMX R132, R3, R132, PT ;  /* 0x0000008403847248 */ /* 0x000fe40003fe0100 */
[--C-:B------:R-:W-:Y:S02]  /*04a0*/  IADD3 R137, P1, P0, R0, R137, R125.reuse ;  /* 0x0000008900897210 */ /* 0x100fe4000783e07d */
[----:B------:R-:W-:Y:S02]  /*04b0*/  ISETP.GE.AND P2, PT, R132, 0x1, PT ;  /* 0x000000018400780c */ /* 0x000fe40003f46270 */
[----:B------:R-:W-:Y:S02]  /*04c0*/  SHF.R.S32.HI R0, RZ, 0x1f, R0 ;  /* 0x0000001fff007819 */ /* 0x000fe40000011400 */
[----:B------:R-:W-:-:S04]  /*04d0*/  SHF.R.S32.HI R3, RZ, 0x1f, R125 ;  /* 0x0000001fff037819 */ /* 0x000fc8000001147d */
[----:B------:R-:W-:-:S05]  /*04e0*/  IADD3.X R118, R0, R118, R3, P1, P0 ;  /* 0x0000007600767210 */ /* 0x000fca0000fe0403 */
[----:B------:R-:W-:Y:S05]  /*04f0*/  @!P2 BRA `(.L_x_728) ;  /* 0x000000dc0064a947 */ /* 0x000fea0003800000 */
[----:B------:R-:W1:Y:S01]  /*0500*/  LDC R7, c[0x0][0x278] ;  /* 0x00009e00ff077b82 */ /* 0x000e620000000800 */
[CC--:B------:R-:W-:Y:S01]  /*0510*/  LEA.HI R5, R4.reuse, R119.reuse, RZ, 0x3 ;  /* 0x0000007704057211 */ /* 0x0c0fe200078f18ff */
[----:B------:R-:W-:Y:S01]  /*0520*/  ULDC.64 UR10, c[0x0][0x248] ;  /* 0x00009200000a7ab9 */ /* 0x000fe20000000a00 */
[----:B------:R-:W-:Y:S01]  /*0530*/  LEA.HI R3, R4, R119, RZ, 0x6 ;  /* 0x0000007704037211 */ /* 0x000fe200078f30ff */
[----:B------:R-:W-:Y:S01]  /*0540*/  ULDC.64 UR18, c[0x0][0x250] ;  /* 0x0000940000127ab9 */ /* 0x000fe20000000a00 */
[----:B------:R-:W-:Y:S01]  /*0550*/  SHF.R.S32.HI R196, RZ, 0x3, R5 ;  /* 0x00000003ffc47819 */ /* 0x000fe20000011405 */
[----:B------:R-:W-:Y:S01]  /*0560*/  USHF.L.U64.HI UR20, UR10, 0x6, UR11 ;  /* 0x000000060a147899 */ /* 0x000fe2000801020b */
[----:B------:R-:W-:Y:S01]  /*0570*/  LOP3.LUT R28, R5, 0xfffffff8, RZ, 0xc0, !PT ;  /* 0xfffffff8051c7812 */ /* 0x000fe200078ec0ff */
[----:B------:R-:W-:Y:S01]  /*0580*/  IMAD.SHL.U32 R3, R3, 0x8, RZ ;  /* 0x0000000803037824 */ /* 0x000fe200078e00ff */
[----:B------:R-:W-:Y:S01]  /*0590*/  USHF.L.U64.HI UR12, UR18, 0x6, UR19 ;  /* 0x00000006120c7899 */ /* 0x000fe20008010213 */
[----:B------:R-:W-:Y:S01]  /*05a0*/  IMAD.SHL.U32 R187, R196, 0x40, RZ ;  /* 0x00000040c4bb7824 */ /* 0x000fe200078e00ff */
[----:B------:R-:W-:Y:S01]  /*05b0*/  USHF.L.U32 UR21, UR10, 0x6, URZ ;  /* 0x000000060a157899 */ /* 0x000fe2000800063f */
[----:B------:R-:W-:Y:S01]  /*05c0*/  IMAD.IADD R28, R119, 0x1, -R28 ;  /* 0x00000001771c7824 */ /* 0x000fe200078e0a1c */
[----:B------:R-:W-:Y:S01]  /*05d0*/  USHF.L.U32 UR13, UR18, 0x6, URZ ;  /* 0x00000006120d7899 */ /* 0x000fe2000800063f */
[----:B------:R-:W-:Y:S01]  /*05e0*/  VIADD R121, R132, 0xffffffff ;  /* 0xffffffff84797836 */ /* 0x000fe20000000000 */
[----:B------:R-:W-:Y:S01]  /*05f0*/  LOP3.LUT R187, R187, 0x1c0, RZ, 0xc0, !PT ;  /* 0x000001c0bbbb7812 */ /* 0x000fe200078ec0ff */
[----:B------:R-:W-:Y:S01]  /*0600*/  IMAD.SHL.U32 R192, R28, 0x8, RZ ;  /* 0x000000081cc07824 */ /* 0x000fe200078e00ff */
[----:B------:R-:W-:Y:S01]  /*0610*/  SHF.R.S32.HI R197, RZ, 0x1f, R196 ;  /* 0x0000001fffc57819 */ /* 0x000fe200000114c4 */
[----:B------:R-:W-:Y:S01]  /*0620*/  IMAD R6, R121, UR20, RZ ;  /* 0x0000001479067c24 */ /* 0x000fe2000f8e02ff */
[----:B------:R-:W-:Y:S01]  /*0630*/  SHF.R.S32.HI R10, RZ, 0x1f, R121 ;  /* 0x0000001fff0a7819 */ /* 0x000fe20000011479 */
[----:B------:R-:W-:Y:S01]  /*0640*/  ULDC.64 UR4, c[0x0][0x228] ;  /* 0x00008a0000047ab9 */ /* 0x000fe20000000a00 */
[----:B------:R-:W-:Y:S01]  /*0650*/  LOP3.LUT R0, R187, 0x38, R192, 0xf8, !PT ;  /* 0x00000038bb007812 */ /* 0x000fe200078ef8c0 */
[----:B------:R-:W2:Y:S01]  /*0660*/  S2UR UR14, SR_CgaCtaId ;  /* 0x00000000000e79c3 */ /* 0x000ea20000008800 */
[----:B------:R-:W-:Y:S01]  /*0670*/  SHF.R.U32.HI R187, RZ, 0x3, R187 ;  /* 0x00000003ffbb7819 */ /* 0x000fe200000116bb */
[----:B------:R-:W-:Y:S01]  /*0680*/  IMAD R6, R10, UR21, R6 ;  /* 0x000000150a067c24 */ /* 0x000fe2000f8e0206 */
[----:B-1----:R-:W-:Y:S01]  /*0690*/  IABS R8, R7 ;  /* 0x0000000700087213 */ /* 0x002fe20000000000 */
[----:B------:R-:W-:Y:S01]  /*06a0*/  ULDC.64 UR6, c[0x0][0x258] ;  /* 0x0000960000067ab9 */ /* 0x000fe20000000a00 */
[----:B------:R-:W-:Y:S01]  /*06b0*/  LOP3.LUT R187, R0, R187, RZ, 0x3c, !PT ;  /* 0x000000bb00bb7212 */ /* 0x000fe200078e3cff */
[----:B------:R-:W-:Y:S01]  /*06c0*/  IMAD R0, R121, UR12, RZ ;  /* 0x0000000c79007c24 */ /* 0x000fe2000f8e02ff */
[----:B------:R-:W1:Y:S01]  /*06d0*/  I2F.RP R12, R8 ;  /* 0x00000008000c7306 */ /* 0x000e620000209400 */
[----:B------:R-:W-:Y:S01]  /*06e0*/  IADD3 R18, P0, R196, R2, RZ ;  /* 0x00000002c4127210 */ /* 0x000fe20007f1e0ff */
[----:B------:R-:W-:Y:S01]  /*06f0*/  ULDC.64 UR8, c[0x0][0x240] ;  /* 0x0000900000087ab9 */ /* 0x000fe20000000a00 */
[----:B------:R-:W-:Y:S01]  /*0700*/  LOP3.LUT R187, R187, 0x7ffffe00, R3, 0xf8, !PT ;  /* 0x7ffffe00bbbb7812 */ /* 0x000fe200078ef803 */
[----:B------:R-:W-:Y:S01]  /*0710*/  IMAD R0, R10, UR13, R0 ;  /* 0x0000000d0a007c24 */ /* 0x000fe2000f8e0200 */
[----:B------:R-:W-:Y:S01]  /*0720*/  IABS R3, R9 ;  /* 0x0000000900037213 */ /* 0x000fe20000000000 */
[----:B------:R-:W-:Y:S01]  /*0730*/  USHF.L.U32 UR15, UR10, 0x5, URZ ;  /* 0x000000050a0f7899 */ /* 0x000fe2000800063f */
[----:B------:R-:W-:Y:S01]  /*0740*/  SHF.R.S32.HI R14, RZ, 0x1f, R15 ;  /* 0x0000001fff0e7819 */ /* 0x000fe2000001140f */
[----:B------:R-:W-:Y:S01]  /*0750*/  USHF.L.U32 UR17, UR18, 0x5, URZ ;  /* 0x0000000512117899 */ /* 0x000fe2000800063f */
[----:B------:R-:W-:Y:S01]  /*0760*/  LEA.HI.X.SX32 R2, R2, R197, 0x1, P0 ;  /* 0x000000c502027211 */ /* 0x000fe200000f0eff */
[----:B------:R-:W-:Y:S01]  /*0770*/  IMAD.WIDE R196, R122, 0x80, R196 ;  /* 0x000000807ac47825 */ /* 0x000fe200078e02c4 */
[----:B------:R-:W-:Y:S01]  /*0780*/  SHF.R.S32.HI R193, RZ, 0x1f, R192 ;  /* 0x0000001fffc17819 */ /* 0x000fe200000114c0 */
[----:B------:R-:W-:Y:S01]  /*0790*/  USHF.L.U64.HI UR16, UR18, 0x5, UR19 ;  /* 0x0000000512107899 */ /* 0x000fe20008010213 */
[----:B------:R-:W-:Y:S01]  /*07a0*/  LEA.HI R4, R4, R119, RZ, 0x4 ;  /* 0x0000007704047211 */ /* 0x000fe200078f20ff */
[----:B------:R-:W-:Y:S01]  /*07b0*/  IMAD R22, R14, UR4, RZ ;  /* 0x000000040e167c24 */ /* 0x000fe2000f8e02ff */
[----:B-1----:R-:W1:Y:S01]  /*07c0*/  MUFU.RCP R12, R12 ;  /* 0x0000000c000c7308 */ /* 0x002e620000001000 */
[----:B------:R-:W-:Y:S01]  /*07d0*/  IMAD R20, R2, UR10, RZ ;  /* 0x0000000a02147c24 */ /* 0x000fe2000f8e02ff */
[----:B------:R-:W-:Y:S01]  /*07e0*/  ISETP.NE.AND P2, PT, R7, RZ, PT ;  /* 0x000000ff0700720c */ /* 0x000fe20003f45270 */
[C---:B------:R-:W-:Y:S01]  /*07f0*/  IMAD R22, R15.reuse, UR5, R22 ;  /* 0x000000050f167c24 */ /* 0x040fe2000f8e0216 */
[----:B------:R-:W-:Y:S01]  /*0800*/  SHF.R.S32.HI R123, RZ, 0x5, R123 ;  /* 0x00000005ff7b7819 */ /* 0x000fe2000001147b */
[----:B------:R-:W-:Y:S01]  /*0810*/  IMAD.WIDE.U32 R16, R15, UR4, R192 ;  /* 0x000000040f107c25 */ /* 0x000fe2000f8e00c0 */
[----:B------:R-:W-:Y:S01]  /*0820*/  ULDC.64 UR4, c[0x0][0x230] ;  /* 0x00008c0000047ab9 */ /* 0x000fe20000000a00 */
[----:B------:R-:W-:Y:S01]  /*0830*/  SHF.R.S32.HI R194, RZ, 0x1f, R125 ;  /* 0x0000001fffc27819 */ /* 0x000fe2000001147d */
[----:B------:R-:W-:Y:S01]  /*0840*/  UIADD3 UR27, UR32, -0x61c88647, URZ ;  /* 0x9e3779b9201b7890 */ /* 0x000fe2000fffe03f */
[----:B------:R-:W-:Y:S01]  /*0850*/  IMAD R20, R18, UR11, R20 ;  /* 0x0000000b12147c24 */ /* 0x000fe2000f8e0214 */
[----:B------:R-:W-:Y:S01]  /*0860*/  LOP3.LUT R138, R118, UR32, RZ, 0x3c, !PT ;  /* 0x00000020768a7c12 */ /* 0x000fe2000f8e3cff */
[----:B------:R-:W-:Y:S01]  /*0870*/  IMAD.IADD R23, R17, 0x1, R22 ;  /* 0x0000000111177824 */ /* 0x000fe200078e0216 */
[----:B------:R-:W-:Y:S01]  /*0880*/  LEA.HI R194, R194, R125, RZ, 0x2 ;  /* 0x0000007dc2c27211 */ /* 0x000fe200078f10ff */
[----:B------:R-:W-:Y:S01]  /*0890*/  IMAD.MOV.U32 R22, RZ, RZ, R16 ;  /* 0x000000ffff167224 */ /* 0x000fe200078e0010 */
[----:B------:R-:W-:Y:S01]  /*08a0*/  LOP3.LUT R16, R4, 0xfffffff0, RZ, 0xc0, !PT ;  /* 0xfffffff004107812 */ /* 0x000fe200078ec0ff */
[----:B------:R-:W-:Y:S01]  /*08b0*/  IMAD R2, R2, UR18, RZ ;  /* 0x0000001202027c24 */ /* 0x000fe2000f8e02ff */
[----:B------:R-:W-:Y:S01]  /*08c0*/  SHF.R.S32.HI R194, RZ, 0x2, R194 ;  /* 0x00000002ffc27819 */ /* 0x000fe200000114c2 */
[----:B-1----:R-:W-:-:S02]  /*08d0*/  VIADD R12, R12, 0xffffffe ;  /* 0x0ffffffe0c0c7836 */ /* 0x002fc40000000000 */
[----:B------:R-:W-:Y:S02]  /*08e0*/  IMAD.IADD R16, R119, 0x1, -R16 ;  /* 0x0000000177107824 */ /* 0x000fe400078e0a10 */
[----:B------:R-:W1:Y:S01]  /*08f0*/  F2I.FTZ.U32.TRUNC.NTZ R13, R12 ;  /* 0x0000000c000d7305 */ /* 0x000e62000021f000 */
[----:B------:R-:W-:-:S04]  /*0900*/  IMAD.WIDE.U32 R22, R9, UR6, R22 ;  /* 0x0000000609167c25 */ /* 0x000fc8000f8e0016 */
[----:B------:R-:W-:Y:S02]  /*0910*/  IMAD R2, R18, UR19, R2 ;  /* 0x0000001312027c24 */ /* 0x000fe4000f8e0202 */
[----:B------:R-:W-:Y:S02]  /*0920*/  IMAD.MOV.U32 R195, RZ, RZ, R121 ;  /* 0x000000ffffc37224 */ /* 0x000fe400078e0079 */
[----:B------:R-:W-:Y:S02]  /*0930*/  IMAD R198, R123, 0x10, R124 ;  /* 0x000000107bc67824 */ /* 0x000fe400078e027c */
[----:B------:R-:W-:-:S03]  /*0940*/  IMAD.WIDE.U32 R232, R137, -0x2daee0ad, RZ ;  /* 0xd2511f5389e87825 */ /* 0x000fc600078e00ff */
[----:B------:R-:W-:Y:S01]  /*0950*/  IADD3 R198, R198, 0x1, R194 ;  /* 0x00000001c6c67810 */ /* 0x000fe20007ffe0c2 */
[--C-:B-1----:R-:W-:Y:S02]  /*0960*/  IMAD.MOV R11, RZ, RZ, -R13.reuse ;  /* 0x000000ffff0b7224 */ /* 0x102fe400078e0a0d */
[----:B------:R-:W-:Y:S01]  /*0970*/  IMAD.MOV.U32 R12, RZ, RZ, RZ ;  /* 0x000000ffff0c7224 */ /* 0x000fe200078e00ff */
[----:B------:R-:W-:Y:S01]  /*0980*/  IADD3 R198, R120, -UR23, R198 ;  /* 0x8000001778c67c10 */ /* 0x000fe2000fffe0c6 */
[----:B------:R-:W-:Y:S02]  /*0990*/  IMAD R11, R11, R8, RZ ;  /* 0x000000080b0b7224 */ /* 0x000fe400078e02ff */
[----:B------:R-:W-:Y:S02]  /*09a0*/  IMAD.SHL.U32 R231, R119, 0x2, RZ ;  /* 0x0000000277e77824 */ /* 0x000fe400078e00ff */
[----:B------:R-:W-:-:S03]  /*09b0*/  IMAD.HI.U32 R11, R13, R11, R12 ;  /* 0x0000000b0d0b7227 */ /* 0x000fc600078e000c */
[----:B------:R-:W-:Y:S01]  /*09c0*/  LOP3.LUT R231, R231, 0x6, RZ, 0xc0, !PT ;  /* 0x00000006e7e77812 */ /* 0x000fe200078ec0ff */
[----:B------:R-:W-:-:S04]  /*09d0*/  IMAD.WIDE.U32 R12, R18, UR10, R192 ;  /* 0x0000000a120c7c25 */ /* 0x000fc8000f8e00c0 */
[----:B------:R-:W-:-:S04]  /*09e0*/  IMAD.HI.U32 R11, R11, R3, RZ ;  /* 0x000000030b0b7227 */ /* 0x000fc800078e00ff */
[----:B------:R-:W-:Y:S02]  /*09f0*/  IMAD.MOV R10, RZ, RZ, -R11 ;  /* 0x000000ffff0a7224 */ /* 0x000fe400078e0a0b */
[----:B------:R-:W-:Y:S01]  /*0a00*/  IMAD.IADD R21, R13, 0x1, R20 ;  /* 0x000000010d157824 */ /* 0x000fe200078e0214 */
[----:B------:R-:W-:Y:S01]  /*0a10*/  SHF.R.S32.HI R13, RZ, 0x1f, R9 ;  /* 0x0000001fff0d7819 */ /* 0x000fe20000011409 */
[C---:B------:R-:W-:Y:S01]  /*0a20*/  IMAD R10, R8.reuse, R10, R3 ;  /* 0x0000000a080a7224 */ /* 0x040fe200078e0203 */
[----:B------:R-:W-:Y:S01]  /*0a30*/  SHF.R.S32.HI R3, RZ, 0x1f, R16 ;  /* 0x0000001fff037819 */ /* 0x000fe20000011410 */
[----:B------:R-:W-:Y:S02]  /*0a40*/  IMAD.MOV.U32 R20, RZ, RZ, R12 ;  /* 0x000000ffff147224 */ /* 0x000fe400078e000c */
[----:B------:R-:W-:Y:S01]  /*0a50*/  IMAD R13, R13, UR6, RZ ;  /* 0x000000060d0d7c24 */ /* 0x000fe2000f8e02ff */
[----:B------:R-:W-:Y:S01]  /*0a60*/  ISETP.GT.U32.AND P0, PT, R8, R10, PT ;  /* 0x0000000a0800720c */ /* 0x000fe20003f04070 */
[----:B------:R-:W-:Y:S01]  /*0a70*/  IMAD R12, R14, UR4, RZ ;  /* 0x000000040e0c7c24 */ /* 0x000fe2000f8e02ff */
[----:B------:R-:W-:Y:S01]  /*0a80*/  LEA.HI R3, R3, R16, RZ, 0x3 ;  /* 0x0000001003037211 */ /* 0x000fe200078f18ff */
[C---:B------:R-:W-:Y:S01]  /*0a90*/  IMAD R13, R9.reuse, UR7, R13 ;  /* 0x00000007090d7c24 */ /* 0x040fe2000f8e020d */
[----:B------:R-:W-:Y:S01]  /*0aa0*/  LOP3.LUT R9, R9, R7, RZ, 0x3c, !PT ;  /* 0x0000000709097212 */ /* 0x000fe200078e3cff */
[----:B------:R-:W-:Y:S01]  /*0ab0*/  IMAD.WIDE.U32 R18, R18, UR18, R192 ;  /* 0x0000001212127c25 */ /* 0x000fe2000f8e00c0 */
[----:B------:R-:W-:Y:S01]  /*0ac0*/  LOP3.LUT R17, R3, 0xfffffff8, RZ, 0xc0, !PT ;  /* 0xfffffff803117812 */ /* 0x000fe200078ec0ff */
[----:B------:R-:W-:Y:S01]  /*0ad0*/  ULDC.64 UR6, c[0x0][0x210] ;  /* 0x0000840000067ab9 */ /* 0x000fe20000000a00 */
[----:B------:R-:W-:Y:S01]  /*0ae0*/  ISETP.GE.AND P1, PT, R9, RZ, PT ;  /* 0x000000ff0900720c */ /* 0x000fe20003f26270 */
[----:B------:R-:W-:-:S02]  /*0af0*/  IMAD.IADD R23, R23, 0x1, R13 ;  /* 0x0000000117177824 */ /* 0x000fc400078e020d */
[C---:B------:R-:W-:Y:S02]  /*0b00*/  IMAD R12, R15.reuse, UR5, R12 ;  /* 0x000000050f0c7c24 */ /* 0x040fe4000f8e020c */
[----:B------:R-:W-:Y:S02]  /*0b10*/  @!P0 IMAD.IADD R10, R10, 0x1, -R8 ;  /* 0x000000010a0a8824 */ /* 0x000fe400078e0a08 */
[----:B------:R-:W-:Y:S01]  /*0b20*/  IMAD.WIDE.U32 R20, R15, UR4, R20 ;  /* 0x000000040f147c25 */ /* 0x000fe2000f8e0014 */
[----:B------:R-:W-:Y:S02]  /*0b30*/  ULDC.64 UR4, c[0x0][0x238] ;  /* 0x00008e0000047ab9 */ /* 0x000fe40000000a00 */
[----:B------:R-:W-:Y:S01]  /*0b40*/  ISETP.GE.U32.AND P3, PT, R10, R8, PT ;  /* 0x000000080a00720c */ /* 0x000fe20003f66070 */
[----:B------:R-:W-:Y:S02]  /*0b50*/  IMAD R8, R197, UR8, RZ ;  /* 0x00000008c5087c24 */ /* 0x000fe4000f8e02ff */
[----:B------:R-:W-:-:S02]  /*0b60*/  IMAD.IADD R19, R19, 0x1, R2 ;  /* 0x0000000113137824 */ /* 0x000fc400078e0202 */
[----:B------:R-:W-:Y:S02]  /*0b70*/  IMAD R14, R14, UR4, RZ ;  /* 0x000000040e0e7c24 */ /* 0x000fe4000f8e02ff */
[C---:B------:R-:W-:Y:S02]  /*0b80*/  IMAD R8, R196.reuse, UR9, R8 ;  /* 0x00000009c4087c24 */ /* 0x040fe4000f8e0208 */
[----:B------:R-:W-:-:S04]  /*0b90*/  IMAD.WIDE.U32 R22, R196, UR8, R22 ;  /* 0x00000008c4167c25 */ /* 0x000fc8000f8e0016 */
[----:B------:R-:W-:Y:S01]  /*0ba0*/  IMAD.WIDE.U32 R18, R15, UR4, R18 ;  /* 0x000000040f127c25 */ /* 0x000fe2000f8e0012 */
[----:B------:R-:W-:-:S03]  /*0bb0*/  USHF.L.U32 UR4, UR8, 0x5, URZ ;  /* 0x0000000508047899 */ /* 0x000fc6000800063f */
[----:B------:R-:W-:Y:S02]  /*0bc0*/  IMAD.IADD R2, R16, 0x1, -R17 ;  /* 0x0000000110027824 */ /* 0x000fe400078e0a11 */
[----:B------:R-:W-:Y:S01]  /*0bd0*/  IMAD R14, R15, UR5, R14 ;  /* 0x000000050f0e7c24 */ /* 0x000fe2000f8e020e */
[----:B------:R-:W-:Y:S01]  /*0be0*/  UMOV UR5, 0x400 ;  /* 0x0000040000057882 */ /* 0x000fe20000000000 */
[----:B------:R-:W-:Y:S01]  /*0bf0*/  @!P0 VIADD R11, R11, 0x1 ;  /* 0x000000010b0b8836 */ /* 0x000fe20000000000 */
[C---:B------:R-:W-:Y:S01]  /*0c00*/  LEA R16, P0, R22.reuse, UR6, 0x1 ;  /* 0x0000000616107c11 */ /* 0x040fe2000f8008ff */
[----:B------:R-:W-:Y:S01]  /*0c10*/  IMAD.IADD R8, R23, 0x1, R8 ;  /* 0x0000000117087824 */ /* 0x000fe200078e0208 */
[----:B--2---:R-:W-:Y:S01]  /*0c20*/  ULEA UR5, UR14, UR5, 0x18 ;  /* 0x000000050e057291 */ /* 0x004fe2000f8ec03f */
[----:B------:R-:W-:Y:S01]  /*0c30*/  @P3 VIADD R11, R11, 0x1 ;  /* 0x000000010b0b3836 */ /* 0x000fe20000000000 */
[----:B------:R-:W-:Y:S01]  /*0c40*/  USHF.L.U64.HI UR14, UR8, 0x5, UR9 ;  /* 0x00000005080e7899 */ /* 0x000fe20008010209 */
[----:B------:R-:W-:Y:S01]  /*0c50*/  IMAD.IADD R13, R21, 0x1, R12 ;  /* 0x00000001150d7824 */ /* 0x000fe200078e020c */
[----:B------:R-:W-:Y:S01]  /*0c60*/  LEA.HI.X R17, R22, UR7, R8, 0x1, P0 ;  /* 0x0000000716117c11 */ /* 0x000fe200080f0c08 */
[----:B------:R-:W-:Y:S01]  /*0c70*/  @!P1 IMAD.MOV R11, RZ, RZ, -R11 ;  /* 0x000000ffff0b9224 */ /* 0x000fe200078e0a0b */
[----:B------:R-:W-:Y:S01]  /*0c80*/  IADD3 R8, P0, R16, UR4, RZ ;  /* 0x0000000410087c10 */ /* 0x000fe2000ff1e0ff */
[----:B------:R-:W-:Y:S01]  /*0c90*/  IMAD.MOV.U32 R12, RZ, RZ, R20 ;  /* 0x000000ffff0c7224 */ /* 0x000fe200078e0014 */
[----:B------:R-:W-:Y:S01]  /*0ca0*/  @!P2 LOP3.LUT R11, RZ, R7, RZ, 0x33, !PT ;  /* 0x00000007ff0ba212 */ /* 0x000fe200078e33ff */
[----:B------:R-:W-:Y:S01]  /*0cb0*/  IMAD.IADD R15, R19, 0x1, R14 ;  /* 0x00000001130f7824 */ /* 0x000fe200078e020e */
[----:B------:R-:W-:Y:S01]  /*0cc0*/  IADD3.X R9, R17, UR14, RZ, P0, !PT ;  /* 0x0000000e11097c10 */ /* 0x000fe200087fe4ff */
[----:B------:R-:W-:Y:S01]  /*0cd0*/  ULDC.64 UR6, c[0x0][0x260] ;  /* 0x0000980000067ab9 */ /* 0x000fe20000000a00 */
[----:B------:R-:W-:Y:S01]  /*0ce0*/  IADD3 R22, P0, R8, UR4, RZ ;  /* 0x0000000408167c10 */ /* 0x000fe2000ff1e0ff */
[----:B------:R-:W-:Y:S01]  /*0cf0*/  IMAD.MOV.U32 R14, RZ, RZ, R18 ;  /* 0x000000ffff0e7224 */ /* 0x000fe200078e0012 */
[----:B------:R-:W-:Y:S01]  /*0d00*/  LEA R187, R187, UR5, 0x1 ;  /* 0x00000005bbbb7c11 */ /* 0x000fe2000f8e08ff */
[----:B------:R-:W-:Y:S01]  /*0d10*/  IMAD.WIDE.U32 R188, R11, UR6, R12 ;  /* 0x000000060bbc7c25 */ /* 0x000fe2000f8e000c */
[----:B------:R-:W-:Y:S01]  /*0d20*/  IADD3.X R23, R9, UR14, RZ, P0, !PT ;  /* 0x0000000e09177c10 */ /* 0x000fe200087fe4ff */
[----:B------:R-:W-:Y:S01]  /*0d30*/  ULDC.64 UR8, c[0x0][0x218] ;  /* 0x0000860000087ab9 */ /* 0x000fe20000000a00 */
[----:B------:R-:W-:Y:S01]  /*0d40*/  IADD3 R20, P0, R22, UR4, RZ ;  /* 0x0000000416147c10 */ /* 0x000fe2000ff1e0ff */
[----:B------:R-:W-:Y:S01]  /*0d50*/  @!PT LDS RZ, [RZ] ;  /* 0x00000000fffff984 */ /* 0x000fe20000000800 */
[----:B------:R-:W-:Y:S01]  /*0d60*/  @!PT LDS RZ, [RZ] ;  /* 0x00000000fffff984 */ /* 0x000fe20000000800 */
[----:B------:R-:W-:Y:S01]  /*0d70*/  @!PT LDS RZ, [RZ] ;  /* 0x00000000fffff984 */ /* 0x000fe20000000800 */
[----:B------:R1:W-:Y:S01]  /*0d80*/  LDGSTS.E.BYPASS.LTC128B.128 [R187], desc[UR30][R16.64] ;  /* 0x0000000010bb7fae */ /* 0x0003e2000b901d5e */
[----:B------:R-:W-:Y:S01]  /*0d90*/  SHF.R.S32.HI R7, RZ, 0x1f, R11 ;  /* 0x0000001fff077819 */ /* 0x000fe2000001140b */
[----:B------:R-:W-:Y:S01]  /*0da0*/  IMAD.MOV.U32 R190, RZ, RZ, R188 ;  /* 0x000000ffffbe7224 */ /* 0x000fe200078e00bc */
[----:B------:R-:W-:Y:S01]  /*0db0*/  IADD3.X R21, R23, UR14, RZ, P0, !PT ;  /* 0x0000000e17157c10 */ /* 0x000fe200087fe4ff */
[----:B------:R2:W-:Y:S01]  /*0dc0*/  LDGSTS.E.BYPASS.LTC128B.128 [R187+0x800], desc[UR30][R8.64] ;  /* 0x0080000008bb7fae */ /* 0x0005e2000b901d5e */
[----:B------:R-:W-:Y:S01]  /*0dd0*/  IADD3 R18, P0, R20, UR4, RZ ;  /* 0x0000000414127c10 */ /* 0x000fe2000ff1e0ff */
[----:B------:R-:W-:-:S02]  /*0de0*/  IMAD.SHL.U32 R116, R2, 0x40, RZ ;  /* 0x0000004002747824 */ /* 0x000fc400078e00ff */
[----:B------:R-:W-:Y:S01]  /*0df0*/  LDGSTS.E.BYPASS.LTC128B.128 [R187+0x1000], desc[UR30][R22.64] ;  /* 0x0100000016bb7fae */ /* 0x000fe2000b901d5e */
[----:B------:R-:W-:Y:S01]  /*0e00*/  IADD3.X R19, R21, UR14, RZ, P0, !PT ;  /* 0x0000000e15137c10 */ /* 0x000fe200087fe4ff */
[----:B------:R-:W-:Y:S01]  /*0e10*/  IMAD.SHL.U32 R117, R3, 0x40, RZ ;  /* 0x0000004003757824 */ /* 0x000fe200078e00ff */
[----:B------:R-:W-:Y:S01]  /*0e20*/  LOP3.LUT R116, R116, 0x1c0, RZ, 0xc0, !PT ;  /* 0x000001c074747812 */ /* 0x000fe200078ec0ff */
[----:B------:R-:W-:Y:S01]  /*0e30*/  LDGSTS.E.BYPASS.LTC128B.128 [R187+0x1800], desc[UR30][R20.64] ;  /* 0x0180000014bb7fae */ /* 0x000fe2000b901d5e */
[----:B------:R-:W-:Y:S02]  /*0e40*/  IMAD R203, R122, 0x8, R123 ;  /* 0x000000087acb7824 */ /* 0x000fe400078e027b */
[----:B------:R-:W-:Y:S01]  /*0e50*/  LOP3.LUT R117, R117, 0xfffffe00, RZ, 0xc0, !PT ;  /* 0xfffffe0075757812 */ /* 0x000fe200078ec0ff */
[----:B------:R3:W-:Y:S01]  /*0e60*/  LDGSTS.E.BYPASS.LTC128B.128 [R187+0x2000], desc[UR30][R18.64] ;  /* 0x0200000012bb7fae */ /* 0x0007e2000b901d5e */
[----:B------:R-:W-:Y:S02]  /*0e70*/  VIADD R139, R203, 0x4 ;  /* 0x00000004cb8b7836 */ /* 0x000fe40000000000 */
[----:B------:R-:W-:-:S02]  /*0e80*/  VIADD R198, R198, UR22 ;  /* 0x00000016c6c67c36 */ /* 0x000fc40008000000 */
[----:B------:R-:W-:-:S03]  /*0e90*/  IMAD R186, R123, 0x400, R117 ;  /* 0x000004007bba7824 */ /* 0x000fc600078e0275 */
[C---:B------:R-:W-:Y:S02]  /*0ea0*/  VIMNMX R230, R198.reuse, R120, PT ;  /* 0x00000078c6e67248 */ /* 0x040fe40003fe0100 */
[--C-:B------:R-:W-:Y:S02]  /*0eb0*/  VIADDMNMX R229, R198, 0x8, R120.reuse, PT ;  /* 0x00000008c6e57846 */ /* 0x100fe40003800178 */
[----:B-1----:R-:W-:Y:S02]  /*0ec0*/  IADD3 R16, P0, R18, UR4, RZ ;  /* 0x0000000412107c10 */ /* 0x002fe4000ff1e0ff */
[C-C-:B------:R-:W-:Y:S01]  /*0ed0*/  VIADDMNMX R228, R198.reuse, 0x40, R120.reuse, PT ;  /* 0x00000040c6e47846 */ /* 0x140fe20003800178 */
[----:B--2---:R-:W-:Y:S01]  /*0ee0*/  IMAD R8, R7, UR6, RZ ;  /* 0x0000000607087c24 */ /* 0x004fe2000f8e02ff */
[----:B------:R-:W-:Y:S02]  /*0ef0*/  IADD3.X R17, R19, UR14, RZ, P0, !PT ;  /* 0x0000000e13117c10 */ /* 0x000fe400087fe4ff */
[----:B------:R-:W-:Y:S01]  /*0f00*/  VIADDMNMX R198, R198, 0x48, R120, PT ;  /* 0x00000048c6c67846 */ /* 0x000fe20003800178 */
[----:B------:R-:W-:Y:S01]  /*0f10*/  IMAD R8, R11, UR7, R8 ;  /* 0x000000070b087c24 */ /* 0x000fe2000f8e0208 */
[----:B------:R-:W-:Y:S01]  /*0f20*/  ULDC.64 UR6, c[0x0][0x268] ;  /* 0x00009a0000067ab9 */ /* 0x000fe20000000a00 */
[----:B------:R1:W-:Y:S01]  /*0f30*/  LDGSTS.E.BYPASS.LTC128B.128 [R187+0x2800], desc[UR30][R16.64] ;  /* 0x0280000010bb7fae */ /* 0x0003e2000b901d5e */
[----:B------:R-:W-:-:S02]  /*0f40*/  IMAD R7, R7, UR6, RZ ;  /* 0x0000000607077c24 */ /* 0x000fc4000f8e02ff */
[----:B------:R-:W-:Y:S02]  /*0f50*/  IMAD.IADD R191, R189, 0x1, R8 ;  /* 0x00000001bdbf7824 */ /* 0x000fe400078e0208 */
[----:B------:R-:W-:Y:S01]  /*0f60*/  IMAD.WIDE.U32 R220, R11, UR6, R14 ;  /* 0x000000060bdc7c25 */ /* 0x000fe2000f8e000e */
[----:B---3--:R-:W-:-:S03]  /*0f70*/  IADD3 R18, P0, R16, UR4, RZ ;  /* 0x0000000410127c10 */ /* 0x008fc6000ff1e0ff */
[----:B------:R-:W-:Y:S01]  /*0f80*/  IMAD.WIDE.U32 R12, R121, UR21, R190 ;  /* 0x00000015790c7c25 */ /* 0x000fe2000f8e00be */
[----:B------:R-:W-:-:S03]  /*0f90*/  IADD3.X R19, R17, UR14, RZ, P0, !PT ;  /* 0x0000000e11137c10 */ /* 0x000fc600087fe4ff */
[----:B------:R-:W-:Y:S01]  /*0fa0*/  IMAD.IADD R6, R13, 0x1, R6 ;  /* 0x000000010d067824 */ /* 0x000fe200078e0206 */
[C---:B------:R-:W-:Y:S01]  /*0fb0*/  LEA R8, P0, R12.reuse, UR8, 0x1 ;  /* 0x000000080c087c11 */ /* 0x040fe2000f8008ff */
[----:B------:R-:W-:Y:S01]  /*0fc0*/  IMAD R7, R11, UR7, R7 ;  /* 0x000000070b077c24 */ /* 0x000fe2000f8e0207 */
[----:B------:R-:W-:Y:S01]  /*0fd0*/  LDGSTS.E.BYPASS.LTC128B.128 [R187+0x3000], desc[UR30][R18.64] ;  /* 0x0300000012bb7fae */ /* 0x000fe2000b901d5e */
[----:B------:R-:W-:Y:S01]  /*0fe0*/  IMAD.MOV.U32 R222, RZ, RZ, R220 ;  /* 0x000000ffffde7224 */ /* 0x000fe200078e00dc */
[----:B------:R-:W-:Y:S01]  /*0ff0*/  LEA.HI.X R9, R12, UR9, R6, 0x1, P0 ;  /* 0x000000090c097c11 */ /* 0x000fe200080f0c06 */
[----:B------:R-:W-:Y:S01]  /*1000*/  IMAD.IADD R223, R221, 0x1, R7 ;  /* 0x00000001dddf7824 */ /* 0x000fe200078e0207 */
[----:B------:R-:W-:Y:S01]  /*1010*/  IADD3 R12, P0, R8, UR15, RZ ;  /* 0x0000000f080c7c10 */ /* 0x000fe2000ff1e0ff */
[----:B------:R-:W-:Y:S01]  /*1020*/  ULDC.64 UR6, c[0x0][0x220] ;  /* 0x0000880000067ab9 */ /* 0x000fe20000000a00 */
[----:B------:R-:W-:-:S04]  /*1030*/  SHF.R.S32.HI R6, RZ, 0x4, R4 ;  /* 0x00000004ff067819 */ /* 0x000fc80000011404 */
[----:B------:R-:W-:Y:S02]  /*1040*/  LEA.HI R4, R4, R6, RZ, 0x1 ;  /* 0x0000000604047211 */ /* 0x000fe400078f08ff */
[----:B-1----:R-:W-:Y:S01]  /*1050*/  IADD3 R16, P1, R18, UR4, RZ ;  /* 0x0000000412107c10 */ /* 0x002fe2000ff3e0ff */
[----:B------:R-:W-:Y:S01]  /*1060*/  UIADD3 UR4, UR5, 0x4000, URZ ;  /* 0x0000400005047890 */ /* 0x000fe2000fffe03f */
[----:B------:R-:W-:Y:S02]  /*1070*/  LOP3.LUT R4, R4, 0xfffffffe, RZ, 0xc0, !PT ;  /* 0xfffffffe04047812 */ /* 0x000fe400078ec0ff */
[----:B------:R-:W-:Y:S01]  /*1080*/  IADD3.X R17, R19, UR14, RZ, P1, !PT ;  /* 0x0000000e13117c10 */ /* 0x000fe20008ffe4ff */
[----:B------:R-:W-:Y:S01]  /*1090*/  USHF.L.U64.HI UR14, UR10, 0x5, UR11 ;  /* 0x000000050a0e7899 */ /* 0x000fe2000801020b */
[----:B------:R-:W-:Y:S01]  /*10a0*/  LOP3.LUT P1, RZ, R2, 0x2, RZ, 0xc0, !PT ;  /* 0x0000000202ff7812 */ /* 0x000fe2000782c0ff */
[----:B------:R-:W-:Y:S02]  /*10b0*/  IMAD.IADD R4, R6, 0x1, -R4 ;  /* 0x0000000106047824 */ /* 0x000fe400078e0a04 */
[----:B------:R-:W-:Y:S02]  /*10c0*/  LDGSTS.E.BYPASS.LTC128B.128 [R187+0x3800], desc[UR30][R16.64] ;  /* 0x0380000010bb7fae */ /* 0x000fe4000b901d5e */
[----:B------:R-:W-:-:S02]  /*10d0*/  IADD3.X R13, R9, UR14, RZ, P0, !PT ;  /* 0x0000000e090d7c10 */ /* 0x000fc400087fe4ff */
[----:B------:R-:W-:Y:S01]  /*10e0*/  IADD3 R10, P0, R12, UR15, RZ ;  /* 0x0000000f0c0a7c10 */ /* 0x000fe2000ff1e0ff */
[----:B------:R1:W-:Y:S03]  /*10f0*/  LDGSTS.E.BYPASS.LTC128B.128 [R187+0x4000], desc[UR30][R8.64] ;  /* 0x0400000008bb7fae */ /* 0x0003e6000b901d5e */
[----:B------:R-:W-:Y:S01]  /*1100*/  IADD3.X R11, R13, UR14, RZ, P0, !PT ;  /* 0x0000000e0d0b7c10 */ /* 0x000fe200087fe4ff */
[----:B------:R-:W-:Y:S01]  /*1110*/  LDGSTS.E.BYPASS.LTC128B.128 [R187+0x4800], desc[UR30][R12.64] ;  /* 0x048000000cbb7fae */ /* 0x000fe2000b901d5e */
[----:B------:R-:W-:-:S03]  /*1120*/  IADD3 R14, P0, R10, UR15, RZ ;  /* 0x0000000f0a0e7c10 */ /* 0x000fc6000ff1e0ff */
[----:B------:R2:W-:Y:S01]  /*1130*/  LDGSTS.E.BYPASS.LTC128B.128 [R187+0x5000], desc[UR30][R10.64] ;  /* 0x050000000abb7fae */ /* 0x0005e2000b901d5e */
[----:B------:R-:W-:-:S05]  /*1140*/  IADD3.X R15, R11, UR14, RZ, P0, !PT ;  /* 0x0000000e0b0f7c10 */ /* 0x000fca00087fe4ff */
[----:B------:R-:W-:Y:S04]  /*1150*/  LDGSTS.E.BYPASS.LTC128B.128 [R187+0x5800], desc[UR30][R14.64] ;  /* 0x058000000ebb7fae */ /* 0x000fe8000b901d5e */
[----:B------:R-:W0:Y:S01]  /*1160*/  LDGDEPBAR ;  /* 0x00000000000079af */ /* 0x000e220000000000 */
[----:B-1----:R-:W-:-:S05]  /*1170*/  IMAD.SHL.U32 R8, R28, 0x40, RZ ;  /* 0x000000401c087824 */ /* 0x002fca00078e00ff */
[----:B------:R-:W-:Y:S01]  /*1180*/  LOP3.LUT R8, R8, 0x1c0, RZ, 0xc0, !PT ;  /* 0x000001c008087812 */ /* 0x000fe200078ec0ff */
[----:B--2---:R-:W-:-:S03]  /*1190*/  IMAD.WIDE.U32 R10, R121, UR13, R222 ;  /* 0x0000000d790a7c25 */ /* 0x004fc6000f8e00de */
[----:B------:R-:W-:Y:S02]  /*11a0*/  LOP3.LUT R7, R8, 0x8, R5, 0xf8, !PT ;  /* 0x0000000808077812 */ /* 0x000fe400078ef805 */
[----:B------:R-:W-:Y:S01]  /*11b0*/  SHF.R.U32.HI R5, RZ, 0x3, R8 ;  /* 0x00000003ff057819 */ /* 0x000fe20000011608 */
[----:B------:R-:W-:Y:S01]  /*11c0*/  IMAD.IADD R0, R11, 0x1, R0 ;  /* 0x000000010b007824 */ /* 0x000fe200078e0200 */
[----:B------:R-:W-:Y:S01]  /*11d0*/  LEA R8, P0, R10, UR6, 0x1 ;  /* 0x000000060a087c11 */ /* 0x000fe2000f8008ff */
[----:B------:R-:W-:-:S04]  /*11e0*/  DEPBAR.LE SB0, 0x0 ;  /* 0x000080000000791a */ /* 0x000fc80000000000 */
[----:B------:R-:W-:Y:S01]  /*11f0*/  LEA.HI.X R9, R10, UR7, R0, 0x1, P0 ;  /* 0x000000070a097c11 */ /* 0x000fe200080f0c00 */
[----:B------:R-:W-:Y:S01]  /*1200*/  BAR.SYNC.DEFER_BLOCKING 0x0 ;  /* 0x0000000000007b1d */ /* 0x000fe20000010000 */
[----:B------:R-:W-:Y:S01]  /*1210*/  IMAD.SHL.U32 R0, R4, 0x8, RZ ;  /* 0x0000000804007824 */ /* 0x000fe200078e00ff */
[----:B------:R-:W-:Y:S02]  /*1220*/  LOP3.LUT R5, R7, R5, RZ, 0x3c, !PT ;  /* 0x0000000507057212 */ /* 0x000fe400078e3cff */
[----:B------:R-:W-:Y:S02]  /*1230*/  IADD3 R6, P0, R8, UR17, RZ ;  /* 0x0000001108067c10 */ /* 0x000fe4000ff1e0ff */
[----:B------:R-:W-:Y:S01]  /*1240*/  LOP3.LUT R3, R116, 0x8, R0, 0xf8, !PT ;  /* 0x0000000874037812 */ /* 0x000fe200078ef800 */
[----:B------:R-:W-:Y:S01]  /*1250*/  IMAD R0, R4, 0x200, R5 ;  /* 0x0000020004007824 */ /* 0x000fe200078e0205 */
[----:B------:R-:W-:Y:S02]  /*1260*/  SHF.R.U32.HI R116, RZ, 0x3, R116 ;  /* 0x00000003ff747819 */ /* 0x000fe40000011674 */
[----:B------:R-:W-:-:S02]  /*1270*/  IADD3.X R7, R9, UR16, RZ, P0, !PT ;  /* 0x0000001009077c10 */ /* 0x000fc400087fe4ff */
[----:B------:R-:W-:Y:S02]  /*1280*/  LOP3.LUT R116, R3, R116, RZ, 0x3c, !PT ;  /* 0x0000007403747212 */ /* 0x000fe400078e3cff */
[----:B------:R-:W-:Y:S02]  /*1290*/  IADD3 R4, P0, R6, UR17, RZ ;  /* 0x0000001106047c10 */ /* 0x000fe4000ff1e0ff */
[----:B------:R-:W-:Y:S01]  /*12a0*/  LEA R84, R0, UR5, 0x1 ;  /* 0x0000000500547c11 */ /* 0x000fe2000f8e08ff */
[----:B------:R-:W-:Y:S01]  /*12b0*/  IMAD.IADD R186, R186, 0x1, R116 ;  /* 0x00000001baba7824 */ /* 0x000fe200078e0274 */
[----:B------:R-:W-:Y:S02]  /*12c0*/  IADD3.X R5, R7, UR16, RZ, P0, !PT ;  /* 0x0000001007057c10 */ /* 0x000fe400087fe4ff */
[----:B------:R-:W-:Y:S02]  /*12d0*/  LEA R185, R0, UR4, 0x1 ;  /* 0x0000000400b97c11 */ /* 0x000fe4000f8e08ff */
[----:B------:R-:W-:Y:S01]  /*12e0*/  LEA R186, R186, UR5, 0x1 ;  /* 0x00000005baba7c11 */ /* 0x000fe2000f8e08ff */
[----:B------:R-:W-:Y:S01]  /*12f0*/  @!PT LDS RZ, [RZ] ;  /* 0x00000000fffff984 */ /* 0x000fe20000000800 */
[----:B------:R-:W-:Y:S01]  /*1300*/  @!PT LDS RZ, [RZ] ;  /* 0x00000000fffff984 */ /* 0x000fe20000000800 */
[----:B------:R-:W-:Y:S01]  /*1310*/  @!PT LDS RZ, [RZ] ;  /* 0x00000000fffff984 */ /* 0x000fe20000000800 */
[----:B------:R1:W-:Y:S02]  /*1320*/  LDGSTS.E.BYPASS.LTC128B.128 [R187+0x6000], desc[UR30][R8.64] ;  /* 0x0600000008bb7fae */ /* 0x0003e4000b901d5e */
[----:B------:R-:W-:-:S02]  /*1330*/  VIADD R181, R185, 0x40 ;  /* 0x00000040b9b57836 */ /* 0x000fc40000000000 */
[----:B------:R-:W-:Y:S04]  /*1340*/  LDGSTS.E.BYPASS.LTC128B.128 [R187+0x6800], desc[UR30][R6.64] ;  /* 0x0680000006bb7fae */ /* 0x000fe8000b901d5e */
[----:B------:R2:W-:Y:S01]  /*1350*/  LDGSTS.E.BYPASS.LTC128B.128 [R187+0x7000], desc[UR30][R4.64] ;  /* 0x0700000004bb7fae */ /* 0x0005e2000b901d5e */
[----:B-1----:R-:W-:-:S04]  /*1360*/  IADD3 R8, P0, R4, UR17, RZ ;  /* 0x0000001104087c10 */ /* 0x002fc8000ff1e0ff */
[----:B------:R-:W-:Y:S02]  /*1370*/  IADD3.X R9, R5, UR16, RZ, P0, !PT ;  /* 0x0000001005097c10 */ /* 0x000fe400087fe4ff */
[----:B------:R-:W-:-:S03]  /*1380*/  LOP3.LUT P0, RZ, R28, 0x2, RZ, 0xc0, !PT ;  /* 0x000000021cff7812 */ /* 0x000fc6000780c0ff */
[----:B------:R1:W-:Y:S04]  /*1390*/  LDGSTS.E.BYPASS.LTC128B.128 [R187+0x7800], desc[UR30][R8.64] ;  /* 0x0780000008bb7fae */ /* 0x0003e8000b901d5e */
[----:B------:R-:W-:Y:S04]  /*13a0*/  LDSM.16.M88.4 R52, [R186] ;  /* 0x00000000ba34783b */ /* 0x000fe80000000200 */
[----:B------:R-:W3:Y:S04]  /*13b0*/  LDSM.16.M88.4 R76, [R84+0x4000] ;  /* 0x00400000544c783b */ /* 0x000ee80000000200 */
[----:B--2---:R-:W2:Y:S04]  /*13c0*/  LDSM.16.M88.4 R4, [R186+0x2000] ;  /* 0x00200000ba04783b */ /* 0x004ea80000000200 */
[----:B------:R-:W4:Y:S04]  /*13d0*/  LDSM.16.M88.4 R68, [R84+0x4800] ;  /* 0x004800005444783b */ /* 0x000f280000000200 */
[----:B------:R-:W5:Y:S04]  /*13e0*/  LDSM.16.M88.4 R60, [R84+0x5000] ;  /* 0x00500000543c783b */ /* 0x000f680000000200 */
[----:B------:R-:W5:Y:S01]  /*13f0*/  LDSM.16.M88.4 R84, [R84+0x5800] ;  /* 0x005800005454783b */ /* 0x000f620000000200 */
[----:B-1----:R-:W-:-:S03]  /*1400*/  IMAD.MOV.U32 R8, RZ, RZ, 0x20 ;  /* 0x00000020ff087424 */ /* 0x002fc600078e00ff */
[----:B------:R-:W0:Y:S02]  /*1410*/  LDGDEPBAR ;  /* 0x00000000000079af */ /* 0x000e240000000000 */
[C---:B------:R-:W-:Y:S02]  /*1420*/  SEL R3, R8.reuse, 0xffffffe0, !P0 ;  /* 0xffffffe008037807 */ /* 0x040fe40004000000 */
[----:B------:R-:W-:Y:S02]  /*1430*/  SEL R0, R8, 0xffffffe0, !P1 ;  /* 0xffffffe008007807 */ /* 0x000fe40004800000 */
[----:B------:R-:W-:Y:S01]  /*1440*/  LOP3.LUT P0, RZ, R28, 0x4, RZ, 0xc0, !PT ;  /* 0x000000041cff7812 */ /* 0x000fe2000780c0ff */
[C---:B------:R-:W-:Y:S01]  /*1450*/  IMAD.IADD R183, R185.reuse, 0x1, R3 ;  /* 0x00000001b9b77824 */ /* 0x040fe200078e0203 */
[----:B------:R-:W-:Y:S01]  /*1460*/  LOP3.LUT P1, RZ, R2, 0x4, RZ, 0xc0, !PT ;  /* 0x0000000402ff7812 */ /* 0x000fe2000782c0ff */
[----:B------:R-:W-:Y:S02]  /*1470*/  IMAD.IADD R184, R186, 0x1, R0 ;  /* 0x00000001bab87824 */ /* 0x000fe400078e0200 */
[----:B------:R-:W-:Y:S01]  /*1480*/  IMAD.MOV.U32 R2, RZ, RZ, 0x40 ;  /* 0x00000040ff027424 */ /* 0x000fe200078e00ff */
[----:B------:R-:W-:Y:S04]  /*1490*/  LDSM.16.M88.4 R108, [R183] ;  /* 0x00000000b76c783b */ /* 0x000fe80000000200 */
[----:B------:R-:W1:Y:S01]  /*14a0*/  LDSM.16.M88.4 R28, [R184] ;  /* 0x00000000b81c783b */ /* 0x000e620000000200 */
[----:B------:R-:W-:Y:S01]  /*14b0*/  SEL R2, R2, 0xffffffc0, !P1 ;  /* 0xffffffc002027807 */ /* 0x000fe20004800000 */
[----:B---3--:R-:W-:Y:S01]  /*14c0*/  HMMA.16816.F32 R80, R52, R76, RZ ;  /* 0x0000004c3450723c */ /* 0x008fe200000018ff */
[----:B------:R-:W-:Y:S01]  /*14d0*/  @P0 VIADD R181, R185, 0xffffffc0 ;  /* 0xffffffc0b9b50836 */ /* 0x000fe20000000000 */
[----:B------:R-:W3:Y:S02]  /*14e0*/  LDSM.16.M88.4 R112, [R184+0x2000] ;  /* 0x00200000b870783b */ /* 0x000ee40000000200 */
[----:B------:R-:W-:-:S02]  /*14f0*/  IMAD.IADD R182, R186, 0x1, R2 ;  /* 0x00000001bab67824 */ /* 0x000fc400078e0202 */
[----:B------:R-:W3:Y:S01]  /*1500*/  LDSM.16.M88.4 R44, [R183+0x800] ;  /* 0x00080000b72c783b */ /* 0x000ee20000000200 */
[C---:B--2---:R-:W-:Y:S01]  /*1510*/  HMMA.16816.F32 R24, R4.reuse, R76, RZ ;  /* 0x0000004c0418723c */ /* 0x044fe200000018ff */
[----:B------:R-:W-:Y:S02]  /*1520*/  IMAD.IADD R180, R0, 0x1, R182 ;  /* 0x0000000100b47824 */ /* 0x000fe400078e02b6 */
[----:B------:R-:W2:Y:S01]  /*1530*/  LDSM.16.M88.4 R32, [R183+0x1800] ;  /* 0x00180000b720783b */ /* 0x000ea20000000200 */
[----:B------:R-:W-:Y:S02]  /*1540*/  IMAD.IADD R172, R3, 0x1, R181 ;  /* 0x0000000103ac7824 */ /* 0x000fe400078e02b5 */
[----:B------:R-:W-:Y:S01]  /*1550*/  HMMA.16816.F32 R48, R4, R78, RZ ;  /* 0x0000004e0430723c */ /* 0x000fe200000018ff */
[----:B------:R-:W2:Y:S01]  /*1560*/  LDSM.16.M88.4 R36, [R183+0x1000] ;  /* 0x00100000b724783b */ /* 0x000ea20000000200 */
[----:B------:R-:W-:-:S03]  /*1570*/  IMAD.SHL.U32 R3, R195, 0x2, RZ ;  /* 0x00000002c3037824 */ /* 0x000fc600078e00ff */
[----:B------:R-:W-:Y:S01]  /*1580*/  LDSM.16.M88.4 R96, [R181] ;  /* 0x00000000b560783b */ /* 0x000fe20000000200 */
[----:B------:R-:W-:Y:S03]  /*1590*/  HMMA.16816.F32 R76, R52, R78, RZ ;  /* 0x0000004e344c723c */ /* 0x000fe600000018ff */
[----:B------:R-:W2:Y:S03]  /*15a0*/  LDSM.16.M88.4 R100, [R182] ;  /* 0x00000000b664783b */ /* 0x000ea60000000200 */
[C---:B----4-:R-:W-:Y:S01]  /*15b0*/  HMMA.16816.F32 R40, R4.reuse, R68, RZ ;  /* 0x000000440428723c */ /* 0x050fe200000018ff */
[----:B------:R-:W4:Y:S04]  /*15c0*/  LDSM.16.M88.4 R104, [R182+0x2000] ;  /* 0x00200000b668783b */ /* 0x000f280000000200 */
[----:B------:R-:W4:Y:S01]  /*15d0*/  LDSM.16.M88.4 R88, [R181+0x1000] ;  /* 0x00100000b558783b */ /* 0x000f220000000200 */
[C---:B-----5:R-:W-:Y:S03]  /*15e0*/  HMMA.16816.F32 R16, R4.reuse, R60, RZ ;  /* 0x0000003c0410723c */ /* 0x060fe600000018ff */
[----:B------:R-:W-:Y:S03]  /*15f0*/  LDSM.16.M88.4 R92, [R181+0x800] ;  /* 0x00080000b55c783b */ /* 0x000fe60000000200 */
[C---:B------:R-:W-:Y:S06]  /*1600*/  HMMA.16816.F32 R20, R4.reuse, R70, RZ ;  /* 0x000000460414723c */ /* 0x040fec00000018ff */
[----:B------:R-:W-:Y:S06]  /*1610*/  HMMA.16816.F32 R12, R4, R62, RZ ;  /* 0x0000003e040c723c */ /* 0x000fec00000018ff */
[C---:B------:R-:W-:Y:S06]  /*1620*/  HMMA.16816.F32 R72, R52.reuse, R68, RZ ;  /* 0x000000443448723c */ /* 0x040fec00000018ff */
[----:B------:R-:W-:Y:S06]  /*1630*/  HMMA.16816.F32 R64, R52, R60, RZ ;  /* 0x0000003c3440723c */ /* 0x000fec00000018ff */
[----:B------:R-:W-:Y:S06]  /*1640*/  HMMA.16816.F32 R8, R4, R84, RZ ;  /* 0x000000540408723c */ /* 0x000fec00000018ff */
[C---:B------:R-:W-:Y:S06]  /*1650*/  HMMA.16816.F32 R68, R52.reuse, R70, RZ ;  /* 0x000000463444723c */ /* 0x040fec00000018ff */
[C---:B------:R-:W-:Y:S06]  /*1660*/  HMMA.16816.F32 R60, R52.reuse, R62, RZ ;  /* 0x0000003e343c723c */ /* 0x040fec00000018ff */
[----:B------:R-:W-:Y:S06]  /*1670*/  HMMA.16816.F32 R56, R52, R84, RZ ;  /* 0x000000543438723c */ /* 0x000fec00000018ff */
[-C--:B------:R-:W-:Y:S06]  /*1680*/  HMMA.16816.F32 R4, R4, R86.reuse, RZ ;  /* 0x000000560404723c */ /* 0x080fec00000018ff */
[----:B------:R-:W-:Y:S01]  /*1690*/  HMMA.16816.F32 R52, R52, R86, RZ ;  /* 0x000000563434723c */ /* 0x000fe200000018ff */
[----:B------:R-:W5:Y:S05]  /*16a0*/  LDSM.16.M88.4 R84, [R181+0x1800] ;  /* 0x00180000b554783b */ /* 0x000f6a0000000200 */
[-C--:B-1----:R-:W-:Y:S06]  /*16b0*/  HMMA.16816.F32 R76, R28, R110.reuse, R76 ;  /* 0x0000006e1c4c723c */ /* 0x082fec000000184c */
[C---:B---3--:R-:W-:Y:S06]  /*16c0*/  HMMA.16816.F32 R48, R112.reuse, R110, R48 ;  /* 0x0000006e7030723c */ /* 0x048fec0000001830 */
[C---:B------:R-:W-:Y:S06]  /*16d0*/  HMMA.16816.F32 R40, R112.reuse, R44, R40 ;  /* 0x0000002c7028723c */ /* 0x040fec0000001828 */
[C---:B--2---:R-:W-:Y:S06]  /*16e0*/  HMMA.16816.F32 R8, R112.reuse, R32, R8 ;  /* 0x000000207008723c */ /* 0x044fec0000001808 */
[C---:B------:R-:W-:Y:S06]  /*16f0*/  HMMA.16816.F32 R20, R112.reuse, R46, R20 ;  /* 0x0000002e7014723c */ /* 0x040fec0000001814 */
[----:B------:R-:W-:Y:S06]  /*1700*/  HMMA.16816.F32 R4, R112, R34, R4 ;  /* 0x000000227004723c */ /* 0x000fec0000001804 */
[C---:B------:R-:W-:Y:S06]  /*1710*/  HMMA.16816.F32 R72, R28.reuse, R44, R72 ;  /* 0x0000002c1c48723c */ /* 0x040fec0000001848 */
[C---:B------:R-:W-:Y:S06]  /*1720*/  HMMA.16816.F32 R56, R28.reuse, R32, R56 ;  /* 0x000000201c38723c */ /* 0x040fec0000001838 */
[C---:B------:R-:W-:Y:S01]  /*1730*/  HMMA.16816.F32 R68, R28.reuse, R46, R68 ;  /* 0x0000002e1c44723c */ /* 0x040fe20000001844 */
[----:B------:R-:W-:Y:S05]  /*1740*/  LDSM.16.M88.4 R44, [R172] ;  /* 0x00000000ac2c783b */ /* 0x000fea0000000200 */
[----:B------:R-:W-:Y:S01]  /*1750*/  HMMA.16816.F32 R52, R28, R34, R52 ;  /* 0x000000221c34723c */ /* 0x000fe20000001834 */
[----:B------:R-:W1:Y:S05]  /*1760*/  LDSM.16.M88.4 R32, [R180] ;  /* 0x00000000b420783b */ /* 0x000e6a0000000200 */
[C---:B------:R-:W-:Y:S06]  /*1770*/  HMMA.16816.F32 R16, R112.reuse, R36, R16 ;  /* 0x000000247010723c */ /* 0x040fec0000001810 */
[----:B------:R-:W-:Y:S06]  /*1780*/  HMMA.16816.F32 R12, R112, R38, R12 ;  /* 0x00000026700c723c */ /* 0x000fec000000180c */
[C---:B------:R-:W-:Y:S06]  /*1790*/  HMMA.16816.F32 R80, R28.reuse, R108, R80 ;  /* 0x0000006c1c50723c */ /* 0x040fec0000001850 */
[C---:B------:R-:W-:Y:S06]  /*17a0*/  HMMA.16816.F32 R64, R28.reuse, R36, R64 ;  /* 0x000000241c40723c */ /* 0x040fec0000001840 */
[----:B------:R-:W-:Y:S01]  /*17b0*/  HMMA.16816.F32 R60, R28, R38, R60 ;  /* 0x000000261c3c723c */ /* 0x000fe2000000183c */
[----:B------:R-:W2:Y:S04]  /*17c0*/  LDSM.16.M88.4 R28, [R180+0x2000] ;  /* 0x00200000b41c783b */ /* 0x000ea80000000200 */
[----:B------:R-:W3:Y:S01]  /*17d0*/  LDSM.16.M88.4 R36, [R172+0x800] ;  /* 0x00080000ac24783b */ /* 0x000ee20000000200 */
[-C--:B------:R-:W-:Y:S06]  /*17e0*/  HMMA.16816.F32 R76, R100, R98.reuse, R76 ;  /* 0x00000062644c723c */ /* 0x080fec000000184c */
[----:B----4-:R-:W-:Y:S06]  /*17f0*/  HMMA.16816.F32 R48, R104, R98, R48 ;  /* 0x000000626830723c */ /* 0x010fec0000001830 */
[----:B------:R-:W-:Y:S01]  /*1800*/  HMMA.16816.F32 R24, R112, R108, R24 ;  /* 0x0000006c7018723c */ /* 0x000fe20000001818 */
[----:B------:R-:W-:-:S05]  /*1810*/  IMAD.WIDE.U32 R98, R139, -0x326172a9, RZ ;  /* 0xcd9e8d578b627825 */ /* 0x000fca00078e00ff */
[C---:B------:R-:W-:Y:S06]  /*1820*/  HMMA.16816.F32 R16, R104.reuse, R88, R16 ;  /* 0x000000586810723c */ /* 0x040fec0000001810 */
[C---:B-----5:R-:W-:Y:S06]  /*1830*/  HMMA.16816.F32 R8, R104.reuse, R84, R8 ;  /* 0x000000546808723c */ /* 0x060fec0000001808 */
[C---:B------:R-:W-:Y:S06]  /*1840*/  HMMA.16816.F32 R12, R104.reuse, R90, R12 ;  /* 0x0000005a680c723c */ /* 0x040fec000000180c */
[----:B------:R-:W-:Y:S06]  /*1850*/  HMMA.16816.F32 R4, R104, R86, R4 ;  /* 0x000000566804723c */ /* 0x000fec0000001804 */
[C---:B------:R-:W-:Y:S06]  /*1860*/  HMMA.16816.F32 R64, R100.reuse, R88, R64 ;  /* 0x000000586440723c */ /* 0x040fec0000001840 */
[C---:B------:R-:W-:Y:S01]  /*1870*/  HMMA.16816.F32 R60, R100.reuse, R90, R60 ;  /* 0x0000005a643c723c */ /* 0x040fe2000000183c */
[----:B------:R-:W-:Y:S05]  /*1880*/  LDSM.16.M88.4 R88, [R172+0x1800] ;  /* 0x00180000ac58783b */ /* 0x000fea0000000200 */
[C---:B------:R-:W-:Y:S06]  /*1890*/  HMMA.16816.F32 R56, R100.reuse, R84, R56 ;  /* 0x000000546438723c */ /* 0x040fec0000001838 */
[----:B------:R-:W-:Y:S01]  /*18a0*/  HMMA.16816.F32 R52, R100, R86, R52 ;  /* 0x000000566434723c */ /* 0x000fe20000001834 */
[----:B------:R-:W4:Y:S01]  /*18b0*/  LDSM.16.M88.4 R84, [R172+0x1000] ;  /* 0x00100000ac54783b */ /* 0x000f220000000200 */
[----:B------:R-:W-:-:S04]  /*18c0*/  DEPBAR.LE SB0, 0x0 ;  /* 0x000080000000791a */ /* 0x000fc80000000000 */
[-C--:B------:R-:W-:Y:S06]  /*18d0*/  HMMA.16816.F32 R40, R104, R92.reuse, R40 ;  /* 0x0000005c6828723c */ /* 0x080fec0000001828 */
[C---:B------:R-:W-:Y:S06]  /*18e0*/  HMMA.16816.F32 R72, R100.reuse, R92, R72 ;  /* 0x0000005c6448723c */ /* 0x040fec0000001848 */
[----:B------:R-:W-:Y:S01]  /*18f0*/  HMMA.16816.F32 R80, R100, R96, R80 ;  /* 0x000000606450723c */ /* 0x000fe20000001850 */
[----:B------:R-:W-:-:S05]  /*1900*/  VIADD R92, R3, 0x1 ;  /* 0x00000001035c7836 */ /* 0x000fca0000000000 */
[----:B-1----:R-:W-:Y:S01]  /*1910*/  HMMA.16816.F32 R76, R32, R46, R76 ;  /* 0x0000002e204c723c */ /* 0x002fe2000000184c */
[----:B------:R-:W-:-:S05]  /*1920*/  LOP3.LUT R92, R233, UR33, R92, 0x96, !PT ;  /* 0x00000021e95c7c12 */ /* 0x000fca000f8e965c */
[----:B------:R-:W-:Y:S01]  /*1930*/  HMMA.16816.F32 R20, R104, R94, R20 ;  /* 0x0000005e6814723c */ /* 0x000fe20000001814 */
[----:B------:R-:W-:-:S05]  /*1940*/  IMAD.WIDE.U32 R92, R92, -0x326172a9, RZ ;  /* 0xcd9e8d575c5c7825 */ /* 0x000fca00078e00ff */
[----:B------:R-:W-:Y:S06]  /*1950*/  HMMA.16816.F32 R68, R100, R94, R68 ;  /* 0x0000005e6444723c */ /* 0x000fec0000001844 */
[----:B--2---:R-:W-:Y:S01]  /*1960*/  HMMA.16816.F32 R48, R28, R46, R48 ;  /* 0x0000002e1c30723c */ /* 0x004fe20000001830 */
[----:B------:R-:W-:-:S05]  /*1970*/  LOP3.LUT R94, R233, UR33, R3, 0x96, !PT ;  /* 0x00000021e95e7c12 */ /* 0x000fca000f8e9603 */
[----:B------:R-:W-:Y:S01]  /*1980*/  HMMA.16816.F32 R24, R104, R96, R24 ;  /* 0x000000606818723c */ /* 0x000fe20000001818 */
[----:B------:R-:W-:-:S04]  /*1990*/  IMAD.WIDE.U32 R94, R94, -0x326172a9, RZ ;  /* 0xcd9e8d575e5e7825 */ /* 0x000fc800078e00ff */
[----:B------:R-:W-:Y:S01]  /*19a0*/  IMAD R47, R195, 0x40, R231 ;  /* 0x00000040c32f7824 */ /* 0x000fe200078e02e7 */
[----:B---3--:R-:W-:Y:S01]  /*19b0*/  HMMA.16816.F32 R72, R32, R36, R72 ;  /* 0x000000242048723c */ /* 0x008fe20000001848 */
[----:B------:R-:W-:Y:S01]  /*19c0*/  IMAD.WIDE.U32 R96, R203, -0x326172a9, RZ ;  /* 0xcd9e8d57cb607825 */ /* 0x000fe200078e00ff */
[----:B------:R-:W-:-:S04]  /*19d0*/  LOP3.LUT R46, R95, UR27, R98, 0x96, !PT ;  /* 0x0000001b5f2e7c12 */ /* 0x000fc8000f8e9662 */
[----:B------:R-:W-:Y:S01]  /*19e0*/  HMMA.16816.F32 R40, R28, R36, R40 ;  /* 0x000000241c28723c */ /* 0x000fe20000001828 */
[--C-:B------:R-:W-:Y:S02]  /*19f0*/  LOP3.LUT R3, R93, UR27, R96.reuse, 0x96, !PT ;  /* 0x0000001b5d037c12 */ /* 0x100fe4000f8e9660 */
[-C--:B------:R-:W-:Y:S02]  /*1a00*/  LOP3.LUT R226, R97, R138.reuse, RZ, 0x3c, !PT ;  /* 0x0000008a61e27212 */ /* 0x080fe400078e3cff */
[----:B------:R-:W-:Y:S01]  /*1a10*/  LOP3.LUT R97, R99, R138, RZ, 0x3c, !PT ;  /* 0x0000008a63617212 */ /* 0x000fe200078e3cff */
[----:B------:R-:W-:Y:S01]  /*1a20*/  HMMA.16816.F32 R80, R32, R44, R80 ;  /* 0x0000002c2050723c */ /* 0x000fe20000001850 */
[----:B------:R-:W-:Y:S01]  /*1a30*/  LOP3.LUT R36, R95, UR27, R96, 0x96, !PT ;  /* 0x0000001b5f247c12 */ /* 0x000fe2000f8e9660 */
[----:B------:R-:W-:Y:S01]  /*1a40*/  VIADD R96, R47, 0x1 ;  /* 0x000000012f607836 */ /* 0x000fe20000000000 */
[----:B------:R-:W-:Y:S01]  /*1a50*/  LOP3.LUT R37, R93, UR27, R98, 0x96, !PT ;  /* 0x0000001b5d257c12 */ /* 0x000fe2000f8e9662 */
[----:B------:R-:W-:-:S02]  /*1a60*/  VIADD R98, R47, 0x8 ;  /* 0x000000082f627836 */ /* 0x000fc40000000000 */
[C---:B------:R-:W-:Y:S01]  /*1a70*/  HMMA.16816.F32 R68, R32.reuse, R38, R68 ;  /* 0x000000262044723c */ /* 0x040fe20000001844 */
[C---:B------:R-:W-:Y:S02]  /*1a80*/  ISETP.GE.AND P4, PT, R96.reuse, R230, PT ;  /* 0x000000e66000720c */ /* 0x040fe40003f86270 */
[CC--:B------:R-:W-:Y:S02]  /*1a90*/  ISETP.GE.AND P6, PT, R96.reuse, R229.reuse, PT ;  /* 0x000000e56000720c */ /* 0x0c0fe40003fc6270 */
[C---:B------:R-:W-:Y:S01]  /*1aa0*/  ISETP.GE.AND P5, PT, R96.reuse, R228, PT ;  /* 0x000000e46000720c */ /* 0x040fe20003fa6270 */
[C---:B----4-:R-:W-:Y:S01]  /*1ab0*/  HMMA.16816.F32 R64, R32.reuse, R84, R64 ;  /* 0x000000542040723c */ /* 0x050fe20000001840 */
[----:B------:R-:W-:Y:S01]  /*1ac0*/  ISETP.GE.AND P3, PT, R96, R198, PT ;  /* 0x000000c66000720c */ /* 0x000fe20003f66270 */
[----:B------:R-:W-:Y:S01]  /*1ad0*/  VIADD R96, R47, 0x9 ;  /* 0x000000092f607836 */ /* 0x000fe20000000000 */
[C---:B------:R-:W-:Y:S02]  /*1ae0*/  ISETP.GE.AND P0, PT, R98.reuse, R230, PT ;  /* 0x000000e66200720c */ /* 0x040fe40003f06270 */
[C---:B------:R-:W-:Y:S01]  /*1af0*/  ISETP.GE.AND P1, PT, R98.reuse, R229, PT ;  /* 0x000000e56200720c */ /* 0x040fe20003f26270 */
[----:B------:R-:W-:Y:S01]  /*1b00*/  HMMA.16816.F32 R60, R32, R86, R60 ;  /* 0x00000056203c723c */ /* 0x000fe2000000183c */
[----:B------:R-:W-:-:S02]  /*1b10*/  ISETP.GE.AND P2, PT, R98, R228, PT ;  /* 0x000000e46200720c */ /* 0x000fc40003f46270 */
[----:B------:R-:W-:Y:S02]  /*1b20*/  FSEL R76, R76, -INF , !P0 ;  /* 0xff8000004c4c7808 */ /* 0x000fe40004000000 */
[----:B------:R-:W-:Y:S01]  /*1b30*/  FSEL R78, R78, -INF , !P1 ;  /* 0xff8000004e4e7808 */ /* 0x000fe20004800000 */
[C---:B------:R-:W-:Y:S01]  /*1b40*/  HMMA.16816.F32 R56, R32.reuse, R88, R56 ;  /* 0x000000582038723c */ /* 0x040fe20000001838 */
[----:B------:R-:W-:Y:S02]  /*1b50*/  ISETP.GE.AND P0, PT, R98, R198, PT ;  /* 0x000000c66200720c */ /* 0x000fe40003f06270 */
[----:B------:R-:W-:Y:S02]  /*1b60*/  ISETP.GE.AND P1, PT, R96, R228, PT ;  /* 0x000000e46000720c */ /* 0x000fe40003f26270 */
[----:B------:R-:W-:Y:S01]  /*1b70*/  FSEL R48, R48, -INF , !P2 ;  /* 0xff80000030307808 */ /* 0x000fe20005000000 */
[----:B------:R-:W-:Y:S01]  /*1b80*/  HMMA.16816.F32 R52, R32, R90, R52 ;  /* 0x0000005a2034723c */ /* 0x000fe20000001834 */
[----:B------:R-:W-:-:S02]  /*1b90*/  ISETP.GE.AND P2, PT, R96, R230, PT ;  /* 0x000000e66000720c */ /* 0x000fc40003f46270 */
[----:B------:R-:W-:Y:S02]  /*1ba0*/  FSEL R50, R50, -INF , !P0 ;  /* 0xff80000032327808 */ /* 0x000fe40004000000 */
[----:B------:R-:W-:Y:S01]  /*1bb0*/  FSEL R49, R49, -INF , !P1 ;  /* 0xff80000031317808 */ /* 0x000fe20004800000 */
[C---:B------:R-:W-:Y:S01]  /*1bc0*/  HMMA.16816.F32 R24, R28.reuse, R44, R24 ;  /* 0x0000002c1c18723c */ /* 0x040fe20000001818 */
[C---:B------:R-:W-:Y:S01]  /*1bd0*/  VIADD R33, R47.reuse, 0x10 ;  /* 0x000000102f217836 */ /* 0x040fe20000000000 */
[C---:B------:R-:W-:Y:S01]  /*1be0*/  ISETP.GE.AND P0, PT, R96.reuse, R198, PT ;  /* 0x000000c66000720c */ /* 0x040fe20003f06270 */
[----:B------:R-:W-:Y:S01]  /*1bf0*/  VIADD R32, R47, 0x11 ;  /* 0x000000112f207836 */ /* 0x000fe20000000000 */
[-C--:B------:R-:W-:Y:S02]  /*1c00*/  ISETP.GE.AND P1, PT, R96, R229.reuse, PT ;  /* 0x000000e56000720c */ /* 0x080fe40003f26270 */
[----:B------:R-:W-:Y:S01]  /*1c10*/  FSEL R77, R77, -INF , !P2 ;  /* 0xff8000004d4d7808 */ /* 0x000fe20005000000 */
[C---:B------:R-:W-:Y:S01]  /*1c20*/  HMMA.16816.F32 R20, R28.reuse, R38, R20 ;  /* 0x000000261c14723c */ /* 0x040fe20000001814 */
[----:B------:R-:W-:Y:S01]  /*1c30*/  ISETP.GE.AND P2, PT, R33, R228, PT ;  /* 0x000000e42100720c */ /* 0x000fe20003f46270 */
[----:B------:R-:W-:Y:S01]  /*1c40*/  VIADD R44, R47, 0x30 ;  /* 0x000000302f2c7836 */ /* 0x000fe20000000000 */
[----:B------:R-:W-:Y:S01]  /*1c50*/  FSEL R45, R51, -INF , !P0 ;  /* 0xff800000332d7808 */ /* 0x000fe20004000000 */
[----:B------:R-:W-:Y:S01]  /*1c60*/  VIADD R51, R47, 0x29 ;  /* 0x000000292f337836 */ /* 0x000fe20000000000 */
[----:B------:R-:W-:Y:S01]  /*1c70*/  FSEL R79, R79, -INF , !P1 ;  /* 0xff8000004f4f7808 */ /* 0x000fe20004800000 */
[----:B------:R-:W-:Y:S01]  /*1c80*/  HMMA.16816.F32 R16, R28, R84, R16 ;  /* 0x000000541c10723c */ /* 0x000fe20000001810 */
[----:B------:R-:W-:Y:S01]  /*1c90*/  ISETP.GE.AND P1, PT, R33, R230, PT ;  /* 0x000000e62100720c */ /* 0x000fe20003f26270 */
[----:B------:R-:W-:Y:S01]  /*1ca0*/  VIADD R39, R47, 0x39 ;  /* 0x000000392f277836 */ /* 0x000fe20000000000 */
[----:B------:R-:W-:Y:S01]  /*1cb0*/  BAR.SYNC.DEFER_BLOCKING 0x0 ;  /* 0x0000000000007b1d */ /* 0x000fe20000010000 */
[----:B------:R-:W-:-:S02]  /*1cc0*/  ISETP.GE.AND P0, PT, R33, R229, PT ;  /* 0x000000e52100720c */ /* 0x000fc40003f06270 */
[----:B------:R-:W-:Y:S01]  /*1cd0*/  FSEL R40, R40, -INF , !P2 ;  /* 0xff80000028287808 */ /* 0x000fe20005000000 */
[C---:B------:R-:W-:Y:S01]  /*1ce0*/  HMMA.16816.F32 R12, R28.reuse, R86, R12 ;  /* 0x000000561c0c723c */ /* 0x040fe2000000180c */
[----:B------:R-:W-:Y:S02]  /*1cf0*/  ISETP.GE.AND P2, PT, R32, R229, PT ;  /* 0x000000e52000720c */ /* 0x000fe40003f46270 */
[----:B------:R-:W-:Y:S02]  /*1d00*/  FSEL R72, R72, -INF , !P1 ;  /* 0xff80000048487808 */ /* 0x000fe40004800000 */
[----:B------:R-:W-:Y:S01]  /*1d10*/  FSEL R96, R74, -INF , !P0 ;  /* 0xff8000004a607808 */ /* 0x000fe20004000000 */
[----:B------:R-:W-:Y:S01]  /*1d20*/  VIADD R74, R47, 0x19 ;  /* 0x000000192f4a7836 */ /* 0x000fe20000000000 */
[----:B------:R-:W-:Y:S01]  /*1d30*/  ISETP.GE.AND P1, PT, R33, R198, PT ;  /* 0x000000c62100720c */ /* 0x000fe20003f26270 */
[----:B------:R-:W-:Y:S01]  /*1d40*/  VIADD R33, R47, 0x18 ;  /* 0x000000182f217836 */ /* 0x000fe20000000000 */
[-C--:B------:R-:W-:Y:S01]  /*1d50*/  ISETP.GE.AND P0, PT, R32, R230.reuse, PT ;  /* 0x000000e62000720c */ /* 0x080fe20003f06270 */
[----:B------:R-:W-:Y:S01]  /*1d60*/  HMMA.16816.F32 R8, R28, R88, R8 ;  /* 0x000000581c08723c */ /* 0x000fe20000001808 */
[----:B------:R-:W-:Y:S01]  /*1d70*/  FSEL R141, R75, -INF , !P2 ;  /* 0xff8000004b8d7808 */ /* 0x000fe20005000000 */
[C---:B------:R-:W-:Y:S01]  /*1d80*/  VIADD R75, R47.reuse, 0x20 ;  /* 0x000000202f4b7836 */ /* 0x040fe20000000000 */
[----:B------:R-:W-:-:S02]  /*1d90*/  ISETP.GE.AND P2, PT, R47, R230, PT ;  /* 0x000000e62f00720c */ /* 0x000fc40003f46270 */
[----:B------:R-:W-:Y:S01]  /*1da0*/  FSEL R34, R42, -INF , !P1 ;  /* 0xff8000002a227808 */ /* 0x000fe20004800000 */
[----:B------:R-:W-:Y:S01]  /*1db0*/  VIADD R42, R47, 0x31 ;  /* 0x000000312f2a7836 */ /* 0x000fe20000000000 */
[----:B------:R-:W-:Y:S01]  /*1dc0*/  FSEL R73, R73, -INF , !P0 ;  /* 0xff80000049497808 */ /* 0x000fe20004000000 */
[----:B------:R-:W-:Y:S01]  /*1dd0*/  HMMA.16816.F32 R4, R28, R90, R4 ;  /* 0x0000005a1c04723c */ /* 0x000fe20000001804 */
[C---:B------:R-:W-:Y:S02]  /*1de0*/  ISETP.GE.AND P1, PT, R32.reuse, R228, PT ;  /* 0x000000e42000720c */ /* 0x040fe40003f26270 */
[----:B------:R-:W-:Y:S02]  /*1df0*/  ISETP.GE.AND P0, PT, R32, R198, PT ;  /* 0x000000c62000720c */ /* 0x000fe40003f06270 */
[----:B------:R-:W-:Y:S02]  /*1e00*/  FSEL R81, R81, -INF , !P4 ;  /* 0xff80000051517808 */ /* 0x000fe40006000000 */
[----:B------:R-:W-:-:S02]  /*1e10*/  FSEL R80, R80, -INF , !P2 ;  /* 0xff80000050507808 */ /* 0x000fc40005000000 */
[----:B------:R-:W-:Y:S01]  /*1e20*/  FSEL R35, R41, -INF , !P1 ;  /* 0xff80000029237808 */ /* 0x000fe20004800000 */
[----:B------:R-:W-:Y:S01]  /*1e30*/  VIADD R41, R47, 0x38 ;  /* 0x000000382f297836 */ /* 0x000fe20000000000 */
[----:B------:R-:W-:Y:S02]  /*1e40*/  FSEL R32, R43, -INF , !P0 ;  /* 0xff8000002b207808 */ /* 0x000fe40004000000 */
[C---:B------:R-:W-:Y:S02]  /*1e50*/  ISETP.GE.AND P0, PT, R33.reuse, R230, PT ;  /* 0x000000e62100720c */ /* 0x040fe40003f06270 */
[C---:B------:R-:W-:Y:S02]  /*1e60*/  ISETP.GE.AND P4, PT, R33.reuse, R229, PT ;  /* 0x000000e52100720c */ /* 0x040fe40003f86270 */
[C---:B------:R-:W-:Y:S02]  /*1e70*/  ISETP.GE.AND P1, PT, R33.reuse, R228, PT ;  /* 0x000000e42100720c */ /* 0x040fe40003f26270 */
[----:B------:R-:W-:-:S02]  /*1e80*/  ISETP.GE.AND P2, PT, R33, R198, PT ;  /* 0x000000c62100720c */ /* 0x000fc40003f46270 */
[----:B------:R-:W-:Y:S02]  /*1e90*/  FMNMX.FTZ R33, R80, R81, !PT ;  /* 0x0000005150217209 */ /* 0x000fe40007810000 */
[----:B------:R-:W-:Y:S01]  /*1ea0*/  FSEL R145, R70, -INF , !P4 ;  /* 0xff80000046917808 */ /* 0x000fe20006000000 */
[----:B------:R-:W-:Y:S01]  /*1eb0*/  VIADD R70, R47, 0x28 ;  /* 0x000000282f467836 */ /* 0x000fe20000000000 */
[----:B------:R-:W-:Y:S02]  /*1ec0*/  FMNMX.FTZ R33, R76, R33, !PT ;  /* 0x000000214c217209 */ /* 0x000fe40007810000 */
[----:B------:R-:W-:Y:S02]  /*1ed0*/  ISETP.GE.AND P4, PT, R74, R229, PT ;  /* 0x000000e54a00720c */ /* 0x000fe40003f86270 */
[----:B------:R-:W-:Y:S02]  /*1ee0*/  FMNMX.FTZ R33, R77, R33, !PT ;  /* 0x000000214d217209 */ /* 0x000fe40007810000 */
[----:B------:R-:W-:-:S02]  /*1ef0*/  FSEL R68, R68, -INF , !P0 ;  /* 0xff80000044447808 */ /* 0x000fc40004000000 */
[----:B------:R-:W-:Y:S02]  /*1f00*/  FMNMX.FTZ R33, R72, R33, !PT ;  /* 0x0000002148217209 */ /* 0x000fe40007810000 */
[----:B------:R-:W-:Y:S01]  /*1f10*/  FSEL R173, R71, -INF , !P4 ;  /* 0xff80000047ad7808 */ /* 0x000fe20006000000 */
[----:B------:R-:W-:Y:S01]  /*1f20*/  VIADD R71, R47, 0x21 ;  /* 0x000000212f477836 */ /* 0x000fe20000000000 */
[-C--:B------:R-:W-:Y:S02]  /*1f30*/  ISETP.GE.AND P0, PT, R74, R230.reuse, PT ;  /* 0x000000e64a00720c */ /* 0x080fe40003f06270 */
[----:B------:R-:W-:Y:S02]  /*1f40*/  FMNMX.FTZ R38, R73, R33, !PT ;  /* 0x0000002149267209 */ /* 0x000fe40007810000 */
[----:B------:R-:W-:Y:S02]  /*1f50*/  FSEL R69, R69, -INF , !P0 ;  /* 0xff80000045457808 */ /* 0x000fe40004000000 */
        /* <DEDUP_REMOVED lines=10> */
[----:B------:R-:W-:Y:S02]  /*2000*/  FSEL R142, R60, -INF , !P4 ;  /* 0xff8000003c8e7808 */ /* 0x000fe40006000000 */
[----:B------:R-:W-:Y:S02]  /*2010*/  ISETP.GE.AND P0, PT, R42, R230, PT ;  /* 0x000000e62a00720c */ /* 0x000fe40003f06270 */
[----:B------:R-:W-:-:S02]  /*2020*/  FMNMX.FTZ R60, R43, R38, !PT ;  /* 0x000000262b3c7209 */ /* 0x000fc40007810000 */
[----:B------:R-:W-:Y:S02]  /*2030*/  FSEL R147, R57, -INF , !P0 ;  /* 0xff80000039937808 */ /* 0x000fe40004000000 */
[----:B------:R-:W-:Y:S02]  /*2040*/  ISETP.GE.AND P4, PT, R44, R230, PT ;  /* 0x000000e62c00720c */ /* 0x000fe40003f86270 */
[----:B------:R-:W-:Y:S02]  /*2050*/  FMNMX.FTZ R60, R142, R60, !PT ;  /* 0x0000003c8e3c7209 */ /* 0x000fe40007810000 */
[----:B------:R-:W-:Y:S02]  /*2060*/  ISETP.GE.AND P0, PT, R39, R230, PT ;  /* 0x000000e62700720c */ /* 0x000fe40003f06270 */
[----:B------:R-:W-:Y:S02]  /*2070*/  FSEL R38, R20, -INF , !P1 ;  /* 0xff80000014267808 */ /* 0x000fe40004800000 */
[----:B------:R-:W-:-:S02]  /*2080*/  FSEL R160, R56, -INF , !P4 ;  /* 0xff80000038a07808 */ /* 0x000fc40006000000 */
[----:B------:R-:W-:Y:S02]  /*2090*/  FMNMX.FTZ R20, R149, R60, !PT ;  /* 0x0000003c95147209 */ /* 0x000fe40007810000 */
[----:B------:R-:W-:Y:S02]  /*20a0*/  FSEL R144, R53, -INF , !P0 ;  /* 0xff80000035907808 */ /* 0x000fe40004000000 */
[----:B------:R-:W-:Y:S02]  /*20b0*/  ISETP.NE.AND P0, PT, R132, 0x1, PT ;  /* 0x000000018400780c */ /* 0x000fe40003f05270 */
[----:B------:R-:W-:Y:S02]  /*20c0*/  ISETP.GE.AND P1, PT, R41, R230, PT ;  /* 0x000000e62900720c */ /* 0x000fe40003f26270 */
[----:B------:R-:W-:Y:S02]  /*20d0*/  FMNMX.FTZ R20, R160, R20, !PT ;  /* 0x00000014a0147209 */ /* 0x000fe40007810000 */
[----:B------:R-:W-:-:S02]  /*20e0*/  FSEL R143, R52, -INF , !P1 ;  /* 0xff800000348f7808 */ /* 0x000fc40004800000 */
[----:B------:R-:W-:Y:S02]  /*20f0*/  FMNMX.FTZ R20, R147, R20, !PT ;  /* 0x0000001493147209 */ /* 0x000fe40007810000 */
[C---:B------:R-:W-:Y:S02]  /*2100*/  ISETP.GE.AND P4, PT, R74.reuse, R228, PT ;  /* 0x000000e44a00720c */ /* 0x040fe40003f86270 */
[----:B------:R-:W-:Y:S02]  /*2110*/  FMNMX.FTZ R20, R143, R20, !PT ;  /* 0x000000148f147209 */ /* 0x000fe40007810000 */
[----:B------:R-:W-:Y:S02]  /*2120*/  ISETP.GE.AND P1, PT, R74, R198, PT ;  /* 0x000000c64a00720c */ /* 0x000fe40003f26270 */
[----:B------:R-:W-:Y:S01]  /*2130*/  FMNMX.FTZ R52, R144, R20, !PT ;  /* 0x0000001490347209 */ /* 0x000fe20007810000 */
[----:B------:R-:W-:Y:S10]  /*2140*/  @!P0 BRA `(.L_x_729) ;  /* 0x0000000000588947 */ /* 0x000ff40003800000 */
[----:B------:R-:W-:-:S04]  /*2150*/  VIADD R29, R132, 0xfffffffe ;  /* 0xfffffffe841d7836 */ /* 0x000fc80000000000 */
[C---:B------:R-:W-:Y:S01]  /*2160*/  IMAD R20, R29.reuse, UR20, RZ ;  /* 0x000000141d147c24 */ /* 0x040fe2000f8e02ff */
[----:B------:R-:W-:Y:S01]  /*2170*/  SHF.R.S32.HI R28, RZ, 0x1f, R29 ;  /* 0x0000001fff1c7819 */ /* 0x000fe2000001141d */
[----:B------:R-:W-:-:S04]  /*2180*/  IMAD.WIDE.U32 R30, R29, UR21, R190 ;  /* 0x000000151d1e7c25 */ /* 0x000fc8000f8e00be */
[----:B------:R-:W-:Y:S01]  /*2190*/  IMAD R20, R28, UR21, R20 ;  /* 0x000000151c147c24 */ /* 0x000fe2000f8e0214 */
[----:B------:R-:W-:-:S03]  /*21a0*/  LEA R28, P0, R30, UR8, 0x1 ;  /* 0x000000081e1c7c11 */ /* 0x000fc6000f8008ff */
[----:B------:R-:W-:-:S05]  /*21b0*/  IMAD.IADD R20, R31, 0x1, R20 ;  /* 0x000000011f147824 */ /* 0x000fca00078e0214 */
        /* <DEDUP_REMOVED lines=15> */
.L_x_729:
[----:B------:R-:W-:Y:S01]  /*22b0*/  ISETP.GE.AND P0, PT, R75, R228, PT ;  /* 0x000000e44b00720c */ /* 0x000fe20003f06270 */
[----:B-1----:R-:W1:Y:S01]  /*22c0*/  SHFL.BFLY PT, R31, R52, 0x2, 0x1f ;  /* 0x0c401f00341f7f89 */ /* 0x002e6200000e0000 */
[----:B------:R-:W-:Y:S01]  /*22d0*/  FSEL R28, R23, -INF , !P1 ;  /* 0xff800000171c7808 */ /* 0x000fe20004800000 */
[----:B------:R-:W-:Y:S01]  /*22e0*/  UIADD3 UR26, UR33, -0x4498517b, URZ ;  /* 0xbb67ae85211a7890 */ /* 0x000fe2000fffe03f */
[----:B------:R-:W-:Y:S01]  /*22f0*/  FSEL R154, R16, -INF , !P0 ;  /* 0xff800000109a7808 */ /* 0x000fe20004000000 */
[----:B------:R-:W-:Y:S01]  /*2300*/  IMAD.WIDE.U32 R226, R226, -0x2daee0ad, RZ ;  /* 0xd2511f53e2e27825 */ /* 0x000fe200078e00ff */
[C---:B------:R-:W-:Y:S01]  /*2310*/  ISETP.GE.AND P0, PT, R71.reuse, R198, PT ;  /* 0x000000c64700720c */ /* 0x040fe20003f06270 */
[----:B------:R-:W-:Y:S01]  /*2320*/  UIADD3 UR25, UR32, 0x3c6ef372, URZ ;  /* 0x3c6ef37220197890 */ /* 0x000fe2000fffe03f */
[----:B------:R-:W-:Y:S01]  /*2330*/  ISETP.GE.AND P1, PT, R71, R229, PT ;  /* 0x000000e54700720c */ /* 0x000fe20003f26270 */
[----:B------:R-:W-:Y:S01]  /*2340*/  IMAD.WIDE.U32 R174, R37, -0x2daee0ad, RZ ;  /* 0xd2511f5325ae7825 */ /* 0x000fe200078e00ff */
[----:B------:R-:W-:Y:S01]  /*2350*/  FSEL R20, R19, -INF , !P0 ;  /* 0xff80000013147808 */ /* 0x000fe20004000000 */
[----:B------:R-:W-:Y:S01]  /*2360*/  ULDC UR4, c[0x0][0x2ec] ;  /* 0x0000bb0000047ab9 */ /* 0x000fe20000000800 */
[-C--:B------:R-:W-:Y:S01]  /*2370*/  ISETP.GE.AND P0, PT, R51, R228.reuse, PT ;  /* 0x000000e43300720c */ /* 0x080fe20003f06270 */
[----:B------:R-:W-:Y:S01]  /*2380*/  UIADD3 UR24, UR33, 0x76cf5d0a, URZ ;  /* 0x76cf5d0a21187890 */ /* 0x000fe2000fffe03f */
[----:B------:R-:W-:Y:S01]  /*2390*/  FSEL R166, R67, -INF , !P1 ;  /* 0xff80000043a67808 */ /* 0x000fe20004800000 */
[----:B------:R-:W-:Y:S01]  /*23a0*/  IMAD.WIDE.U32 R200, R97, -0x2daee0ad, RZ ;  /* 0xd2511f5361c87825 */ /* 0x000fe200078e00ff */
[----:B------:R-:W-:Y:S01]  /*23b0*/  FSEL R23, R13, -INF , !P0 ;  /* 0xff8000000d177808 */ /* 0x000fe20004000000 */
[----:B------:R-:W-:Y:S01]  /*23c0*/  UIADD3 UR23, UR32, -0x255992d5, URZ ;  /* 0xdaa66d2b20177890 */ /* 0x000fe2000fffe03f */
[-C--:B------:R-:W-:Y:S01]  /*23d0*/  ISETP.GE.AND P0, PT, R44, R228.reuse, PT ;  /* 0x000000e42c00720c */ /* 0x080fe20003f06270 */
[----:B------:R-:W-:Y:S01]  /*23e0*/  UIADD3 UR22, UR33, 0x32370b8f, URZ ;  /* 0x32370b8f21167890 */ /* 0x000fe2000fffe03f */
[----:B------:R-:W-:Y:S01]  /*23f0*/  ISETP.GE.AND P1, PT, R70, R228, PT ;  /* 0x000000e44600720c */ /* 0x000fe20003f26270 */
[----:B------:R-:W-:Y:S01]  /*2400*/  IMAD.WIDE.U32 R56, R3, -0x2daee0ad, RZ ;  /* 0xd2511f5303387825 */ /* 0x000fe200078e00ff */
[----:B------:R-:W-:Y:S01]  /*2410*/  FSEL R167, R8, -INF , !P0 ;  /* 0xff80000008a77808 */ /* 0x000fe20004000000 */
[----:B------:R-:W-:Y:S01]  /*2420*/  UIADD3 UR20, UR33, -0x126145ec, URZ ;  /* 0xed9eba1421147890 */ /* 0x000fe2000fffe03f */
[----:B------:R-:W-:Y:S01]  /*2430*/  ISETP.GE.AND P0, PT, R42, R198, PT ;  /* 0x000000c62a00720c */ /* 0x000fe20003f06270 */
[----:B------:R-:W-:Y:S01]  /*2440*/  UIADD3 UR21, UR32, 0x78dde6e4, URZ ;  /* 0x78dde6e420157890 */ /* 0x000fe2000fffe03f */
[----:B------:R-:W-:Y:S01]  /*2450*/  FSEL R153, R12, -INF , !P1 ;  /* 0xff8000000c997808 */ /* 0x000fe20004800000 */
[----:B------:R-:W-:Y:S01]  /*2460*/  UIADD3 UR18, UR33, -0x56f99767, URZ ;  /* 0xa906689921127890 */ /* 0x000fe2000fffe03f */
[----:B------:R-:W-:Y:S01]  /*2470*/  FSEL R157, R11, -INF , !P0 ;  /* 0xff8000000b9d7808 */ /* 0x000fe20004000000 */
[----:B------:R-:W-:Y:S01]  /*2480*/  UIADD3 UR19, UR32, 0x1715609d, URZ ;  /* 0x1715609d20137890 */ /* 0x000fe2000fffe03f */
[----:B------:R-:W-:Y:S01]  /*2490*/  FSEL R11, R27, -INF , !P3 ;  /* 0xff8000001b0b7808 */ /* 0x000fe20005800000 */
[----:B------:R-:W-:Y:S01]  /*24a0*/  UIADD3 UR29, UR32, -0x4ab325aa, URZ ;  /* 0xb54cda56201d7890 */ /* 0x000fe2000fffe03f */
[----:B------:R-:W-:Y:S01]  /*24b0*/  ISETP.GE.AND P3, PT, R47, R228, PT ;  /* 0x000000e42f00720c */ /* 0x000fe20003f66270 */
[----:B------:R-:W-:Y:S01]  /*24c0*/  UIADD3 UR28, UR33, 0x646e171e, URZ ;  /* 0x646e171e211c7890 */ /* 0x000fe2000fffe03f */
[----:B------:R-:W-:-:S02]  /*24d0*/  FSEL R12, R25, -INF , !P5 ;  /* 0xff800000190c7808 */ /* 0x000fc40006800000 */
[----:B------:R-:W-:Y:S02]  /*24e0*/  FSEL R8, R24, -INF , !P3 ;  /* 0xff80000018087808 */ /* 0x000fe40005800000 */
[C---:B------:R-:W-:Y:S02]  /*24f0*/  ISETP.GE.AND P3, PT, R41.reuse, R198, PT ;  /* 0x000000c62900720c */ /* 0x040fe40003f66270 */
[----:B------:R-:W-:Y:S02]  /*2500*/  ISETP.GE.AND P0, PT, R41, R228, PT ;  /* 0x000000e42900720c */ /* 0x000fe40003f06270 */
[----:B------:R-:W-:Y:S02]  /*2510*/  FSEL R158, R6, -INF , !P3 ;  /* 0xff800000069e7808 */ /* 0x000fe40005800000 */
[----:B------:R-:W-:Y:S02]  /*2520*/  FMNMX.FTZ R6, R8, R12, !PT ;  /* 0x0000000c08067209 */ /* 0x000fe40007810000 */
[----:B------:R-:W-:-:S02]  /*2530*/  FSEL R164, R4, -INF , !P0 ;  /* 0xff80000004a47808 */ /* 0x000fc40004000000 */
[----:B------:R-:W-:Y:S02]  /*2540*/  FMNMX.FTZ R6, R48, R6, !PT ;  /* 0x0000000630067209 */ /* 0x000fe40007810000 */
[----:B------:R-:W-:Y:S02]  /*2550*/  ISETP.GE.AND P0, PT, R47, R198, PT ;  /* 0x000000c62f00720c */ /* 0x000fe40003f06270 */
[----:B------:R-:W-:Y:S02]  /*2560*/  FMNMX.FTZ R6, R49, R6, !PT ;  /* 0x0000000631067209 */ /* 0x000fe40007810000 */
[----:B------:R-:W-:Y:S02]  /*2570*/  LOP3.LUT R224, R227, UR26, R232, 0x96, !PT ;  /* 0x0000001ae3e07c12 */ /* 0x000fe4000f8e96e8 */
[----:B------:R-:W-:Y:S02]  /*2580*/  FMNMX.FTZ R6, R40, R6, !PT ;  /* 0x0000000628067209 */ /* 0x000fe40007810000 */
[----:B------:R-:W-:Y:S01]  /*2590*/  FSEL R4, R26, -INF , !P0 ;  /* 0xff8000001a047808 */ /* 0x000fe20004000000 */
[----:B------:R-:W-:Y:S01]  /*25a0*/  IMAD.WIDE.U32 R224, R224, -0x326172a9, RZ ;  /* 0xcd9e8d57e0e07825 */ /* 0x000fe200078e00ff */
[----:B------:R-:W-:-:S02]  /*25b0*/  FMNMX.FTZ R6, R35, R6, !PT ;  /* 0x0000000623067209 */ /* 0x000fc40007810000 */
[----:B------:R-:W-:Y:S02]  /*25c0*/  ISETP.GE.AND P0, PT, R39, R228, PT ;  /* 0x000000e42700720c */ /* 0x000fe40003f06270 */
[----:B------:R-:W-:Y:S02]  /*25d0*/  FSEL R30, R21, -INF , !P4 ;  /* 0xff800000151e7808 */ /* 0x000fe40006000000 */
[----:B------:R-:W-:Y:S02]  /*25e0*/  FMNMX.FTZ R6, R38, R6, !PT ;  /* 0x0000000626067209 */ /* 0x000fe40007810000 */
[----:B------:R-:W-:Y:S02]  /*25f0*/  FSEL R162, R5, -INF , !P0 ;  /* 0xff80000005a27808 */ /* 0x000fe40004000000 */
[----:B------:R-:W-:Y:S02]  /*2600*/  LOP3.LUT R5, R225, UR25, R94, 0x96, !PT ;  /* 0x00000019e1057c12 */ /* 0x000fe4000f8e965e */
[----:B------:R-:W-:-:S02]  /*2610*/  FMNMX.FTZ R13, R30, R6, !PT ;  /* 0x000000061e0d7209 */ /* 0x000fc40007810000 */
[----:B------:R-:W-:Y:S02]  /*2620*/  FMNMX.FTZ R6, R4, R11, !PT ;  /* 0x0000000b04067209 */ /* 0x000fe40007810000 */
[----:B-1----:R-:W-:Y:S01]  /*2630*/  FMNMX.FTZ R31, R52, R31, !PT ;  /* 0x0000001f341f7209 */ /* 0x002fe20007810000 */
[----:B------:R-:W-:Y:S01]  /*2640*/  IMAD.WIDE.U32 R52, R36, -0x2daee0ad, RZ ;  /* 0xd2511f5324347825 */ /* 0x000fe200078e00ff */
[----:B------:R-:W-:Y:S02]  /*2650*/  ISETP.GE.AND P5, PT, R42, R228, PT ;  /* 0x000000e42a00720c */ /* 0x000fe40003fa6270 */
[----:B------:R-:W-:Y:S01]  /*2660*/  FSEL R29, R22, -INF , !P2 ;  /* 0xff800000161d7808 */ /* 0x000fe20005000000 */
[----:B------:R-:W-:Y:S01]  /*2670*/  IMAD.WIDE.U32 R36, R5, -0x2daee0ad, RZ ;  /* 0xd2511f5305247825 */ /* 0x000fe200078e00ff */
[----:B------:R-:W-:Y:S01]  /*2680*/  FMNMX.FTZ R5, R50, R6, !PT ;  /* 0x0000000632057209 */ /* 0x000fe20007810000 */
[----:B------:R-:W1:Y:S01]  /*2690*/  SHFL.BFLY PT, R136, R31, 0x1, 0x1f ;  /* 0x0c201f001f887f89 */ /* 0x000e6200000e0000 */
[----:B------:R-:W-:-:S02]  /*26a0*/  FSEL R165, R9, -INF , !P5 ;  /* 0xff80000009a57808 */ /* 0x000fc40006800000 */
[----:B------:R-:W-:Y:S02]  /*26b0*/  FSEL R9, R83, -INF , !P6 ;  /* 0xff80000053097808 */ /* 0x000fe40007000000 */
[----:B------:R-:W-:Y:S02]  /*26c0*/  ISETP.GE.AND P6, PT, R47, R229, PT ;  /* 0x000000e52f00720c */ /* 0x000fe40003fc6270 */
[----:B------:R-:W-:Y:S02]  /*26d0*/  FMNMX.FTZ R5, R45, R5, !PT ;  /* 0x000000052d057209 */ /* 0x000fe40007810000 */
[----:B------:R-:W-:Y:S02]  /*26e0*/  FSEL R82, R82, -INF , !P6 ;  /* 0xff80000052527808 */ /* 0x000fe40007000000 */
[----:B------:R-:W-:Y:S02]  /*26f0*/  FMNMX.FTZ R5, R34, R5, !PT ;  /* 0x0000000522057209 */ /* 0x000fe40007810000 */
[----:B------:R-:W-:-:S02]  /*2700*/  ISETP.GE.AND P2, PT, R75, R229, PT ;  /* 0x000000e54b00720c */ /* 0x000fc40003f46270 */
[----:B------:R-:W-:Y:S02]  /*2710*/  FMNMX.FTZ R135, R82, R9, !PT ;  /* 0x0000000952877209 */ /* 0x000fe40007810000 */
[----:B------:R-:W-:Y:S02]  /*2720*/  FMNMX.FTZ R5, R32, R5, !PT ;  /* 0x0000000520057209 */ /* 0x000fe40007810000 */
[----:B------:R-:W-:Y:S02]  /*2730*/  FSEL R168, R66, -INF , !P2 ;  /* 0xff80000042a87808 */ /* 0x000fe40005000000 */
[----:B------:R-:W-:Y:S02]  /*2740*/  ISETP.GE.AND P2, PT, R71, R228, PT ;  /* 0x000000e44700720c */ /* 0x000fe40003f46270 */
[----:B------:R-:W-:Y:S02]  /*2750*/  FMNMX.FTZ R135, R78, R135, !PT ;  /* 0x000000874e877209 */ /* 0x000fe40007810000 */
[----:B------:R-:W-:-:S02]  /*2760*/  ISETP.GE.AND P4, PT, R75, R198, PT ;  /* 0x000000c64b00720c */ /* 0x000fc40003f86270 */
[----:B------:R-:W-:Y:S02]  /*2770*/  FMNMX.FTZ R5, R29, R5, !PT ;  /* 0x000000051d057209 */ /* 0x000fe40007810000 */
[----:B------:R-:W-:Y:S01]  /*2780*/  FSEL R152, R17, -INF , !P2 ;  /* 0xff80000011987808 */ /* 0x000fe20005000000 */
[----:B------:R-:W-:Y:S01]  /*2790*/  IMAD.WIDE.U32 R16, R46, -0x2daee0ad, RZ ;  /* 0xd2511f532e107825 */ /* 0x000fe200078e00ff */
[----:B------:R-:W-:Y:S02]  /*27a0*/  FMNMX.FTZ R13, R154, R13, !PT ;  /* 0x0000000d9a0d7209 */ /* 0x000fe40007810000 */
[----:B------:R-:W-:Y:S02]  /*27b0*/  FMNMX.FTZ R135, R79, R135, !PT ;  /* 0x000000874f877209 */ /* 0x000fe40007810000 */
[----:B------:R-:W-:Y:S02]  /*27c0*/  FSEL R22, R18, -INF , !P4 ;  /* 0xff80000012167808 */ /* 0x000fe40006000000 */
[----:B------:R-:W-:-:S02]  /*27d0*/  FMNMX.FTZ R5, R28, R5, !PT ;  /* 0x000000051c057209 */ /* 0x000fc40007810000 */
[----:B------:R-:W-:Y:S02]  /*27e0*/  FMNMX.FTZ R13, R152, R13, !PT ;  /* 0x0000000d980d7209 */ /* 0x000fe40007810000 */
[----:B------:R-:W-:Y:S02]  /*27f0*/  FMNMX.FTZ R135, R96, R135, !PT ;  /* 0x0000008760877209 */ /* 0x000fe40007810000 */
[-C--:B------:R-:W-:Y:S02]  /*2800*/  ISETP.GE.AND P2, PT, R70, R198.reuse, PT ;  /* 0x000000c64600720c */ /* 0x080fe40003f46270 */
[----:B------:R-:W-:Y:S02]  /*2810*/  FMNMX.FTZ R5, R22, R5, !PT ;  /* 0x0000000516057209 */ /* 0x000fe40007810000 */
[----:B------:R-:W-:Y:S02]  /*2820*/  ISETP.GE.AND P1, PT, R51, R198, PT ;  /* 0x000000c63300720c */ /* 0x000fe40003f26270 */
[----:B------:R-:W-:-:S02]  /*2830*/  FMNMX.FTZ R13, R153, R13, !PT ;  /* 0x0000000d990d7209 */ /* 0x000fc40007810000 */
[----:B------:R-:W-:Y:S02]  /*2840*/  FMNMX.FTZ R135, R141, R135, !PT ;  /* 0x000000878d877209 */ /* 0x000fe40007810000 */
[----:B------:R-:W-:Y:S02]  /*2850*/  FSEL R21, R14, -INF , !P2 ;  /* 0xff8000000e157808 */ /* 0x000fe40005000000 */
[----:B------:R-:W-:Y:S02]  /*2860*/  FMNMX.FTZ R5, R20, R5, !PT ;  /* 0x0000000514057209 */ /* 0x000fe40007810000 */
[----:B------:R-:W-:Y:S02]  /*2870*/  FSEL R171, R15, -INF , !P1 ;  /* 0xff8000000fab7808 */ /* 0x000fe40004800000 */
[----:B------:R-:W-:Y:S02]  /*2880*/  FMNMX.FTZ R13, R23, R13, !PT ;  /* 0x0000000d170d7209 */ /* 0x000fe40007810000 */
[----:B------:R-:W-:-:S02]  /*2890*/  FMNMX.FTZ R135, R145, R135, !PT ;  /* 0x0000008791877209 */ /* 0x000fc40007810000 */
[----:B------:R-:W-:Y:S02]  /*28a0*/  ISETP.GE.AND P1, PT, R44, R198, PT ;  /* 0x000000c62c00720c */ /* 0x000fe40003f26270 */
[----:B-1----:R-:W-:Y:S02]  /*28b0*/  FMNMX.FTZ R136, R31, R136, !PT ;  /* 0x000000881f887209 */ /* 0x002fe40007810000 */
[----:B------:R-:W-:Y:S02]  /*28c0*/  FMNMX.FTZ R5, R21, R5, !PT ;  /* 0x0000000515057209 */ /* 0x000fe40007810000 */
[----:B------:R-:W-:Y:S01]  /*28d0*/  FMNMX.FTZ R13, R167, R13, !PT ;  /* 0x0000000da70d7209 */ /* 0x000fe20007810000 */
[----:B------:R-:W-:Y:S01]  /*28e0*/  FMUL.FTZ R155, R136, UR4 ;  /* 0x00000004889b7c20 */ /* 0x000fe20008410000 */
[----:B------:R-:W-:Y:S02]  /*28f0*/  FMNMX.FTZ R135, R173, R135, !PT ;  /* 0x00000087ad877209 */ /* 0x000fe40007810000 */
[----:B------:R-:W-:-:S02]  /*2900*/  FSEL R159, R10, -INF , !P1 ;  /* 0xff8000000a9f7808 */ /* 0x000fc40004800000 */
[----:B------:R-:W-:Y:S02]  /*2910*/  FMNMX.FTZ R5, R171, R5, !PT ;  /* 0x00000005ab057209 */ /* 0x000fe40007810000 */
[----:B------:R-:W-:Y:S02]  /*2920*/  FSETP.NEU.FTZ.AND P0, PT, R136, -INF , PT ;  /* 0xff8000008800780b */ /* 0x000fe40003f1d000 */
[----:B------:R-:W-:Y:S02]  /*2930*/  ISETP.GE.AND P4, PT, R70, R229, PT ;  /* 0x000000e54600720c */ /* 0x000fe40003f86270 */
[----:B------:R-:W-:Y:S02]  /*2940*/  FMNMX.FTZ R13, R165, R13, !PT ;  /* 0x0000000da50d7209 */ /* 0x000fe40007810000 */
[----:B------:R-:W-:Y:S02]  /*2950*/  FMNMX.FTZ R135, R168, R135, !PT ;  /* 0x00000087a8877209 */ /* 0x000fe40007810000 */
[----:B------:R-:W-:-:S02]  /*2960*/  FMNMX.FTZ R5, R159, R5, !PT ;  /* 0x000000059f057209 */ /* 0x000fc40007810000 */
[----:B------:R-:W-:Y:S02]  /*2970*/  FSEL R155, R155, RZ, P0 ;  /* 0x000000ff9b9b7208 */ /* 0x000fe40000000000 */
[----:B------:R-:W-:Y:S02]  /*2980*/  ISETP.GE.AND P2, PT, R51, R229, PT ;  /* 0x000000e53300720c */ /* 0x000fe40003f46270 */
[----:B------:R-:W-:Y:S01]  /*2990*/  ISETP.GE.AND P0, PT, R39, R198, PT ;  /* 0x000000c62700720c */ /* 0x000fe20003f06270 */
[--C-:B------:R-:W-:Y:S01]  /*29a0*/  FFMA.FTZ R142, R142, UR4, -R155.reuse ;  /* 0x000000048e8e7c23 */ /* 0x100fe2000801089b */
[----:B------:R-:W-:Y:S01]  /*29b0*/  FMNMX.FTZ R13, R164, R13, !PT ;  /* 0x0000000da40d7209 */ /* 0x000fe20007810000 */
[--C-:B------:R-:W-:Y:S01]  /*29c0*/  FFMA.FTZ R43, R43, UR4, -R155.reuse ;  /* 0x000000042b2b7c23 */ /* 0x100fe2000801089b */
[----:B------:R-:W-:Y:S01]  /*29d0*/  FSEL R170, R62, -INF , !P4 ;  /* 0xff8000003eaa7808 */ /* 0x000fe20006000000 */
[--C-:B------:R-:W-:Y:S01]  /*29e0*/  FFMA.FTZ R202, R144, UR4, -R155.reuse ;  /* 0x0000000490ca7c23 */ /* 0x100fe2000801089b */
[----:B------:R-:W-:Y:S01]  /*29f0*/  FMNMX.FTZ R135, R166, R135, !PT ;  /* 0x00000087a6877209 */ /* 0x000fe20007810000 */
[----:B------:R-:W-:Y:S01]  /*2a00*/  MUFU.EX2 R142, R142 ;  /* 0x0000008e008e7308 */ /* 0x000fe20000000800 */
[----:B------:R-:W-:Y:S01]  /*2a10*/  FMNMX.FTZ R5, R157, R5, !PT ;  /* 0x000000059d057209 */ /* 0x000fe20007810000 */
[--C-:B------:R-:W-:Y:S01]  /*2a20*/  FFMA.FTZ R160, R160, UR4, -R155.reuse ;  /* 0x00000004a0a07c23 */ /* 0x100fe2000801089b */
[----:B------:R-:W-:Y:S01]  /*2a30*/  LOP3.LUT R24, R201, UR26, R232, 0x96, !PT ;  /* 0x0000001ac9187c12 */ /* 0x000fe2000f8e96e8 */
[--C-:B------:R-:W-:Y:S01]  /*2a40*/  FFMA.FTZ R147, R147, UR4, -R155.reuse ;  /* 0x0000000493937c23 */ /* 0x100fe2000801089b */
[----:B------:R-:W-:Y:S01]  /*2a50*/  LOP3.LUT R14, R17, UR24, R200, 0x96, !PT ;  /* 0x00000018110e7c12 */ /* 0x000fe2000f8e96c8 */
[----:B------:R-:W-:Y:S01]  /*2a60*/  FFMA.FTZ R143, R143, UR4, -R155 ;  /* 0x000000048f8f7c23 */ /* 0x000fe2000801089b */
[----:B------:R-:W-:Y:S01]  /*2a70*/  ISETP.GE.AND P1, PT, R44, R229, PT ;  /* 0x000000e52c00720c */ /* 0x000fe20003f26270 */
[----:B------:R-:W-:Y:S01]  /*2a80*/  IMAD.WIDE.U32 R24, R24, -0x326172a9, RZ ;  /* 0xcd9e8d5718187825 */ /* 0x000fe200078e00ff */
[----:B------:R-:W-:-:S03]  /*2a90*/  FMNMX.FTZ R13, R162, R13, !PT ;  /* 0x0000000da20d7209 */ /* 0x000fc60007810000 */
[--C-:B------:R-:W-:Y:S01]  /*2aa0*/  FFMA.FTZ R44, R77, UR4, -R155.reuse ;  /* 0x000000044d2c7c23 */ /* 0x100fe2000801089b */
[----:B------:R-:W-:Y:S01]  /*2ab0*/  FSEL R156, R7, -INF , !P0 ;  /* 0xff800000079c7808 */ /* 0x000fe20004000000 */
[----:B------:R-:W-:Y:S01]  /*2ac0*/  IMAD.WIDE.U32 R14, R14, -0x326172a9, RZ ;  /* 0xcd9e8d570e0e7825 */ /* 0x000fe200078e00ff */
[----:B------:R-:W-:Y:S01]  /*2ad0*/  FSEL R169, R63, -INF , !P2 ;  /* 0xff8000003fa97808 */ /* 0x000fe20005000000 */
[----:B------:R-:W1:Y:S01]  /*2ae0*/  SHFL.BFLY PT, R134, R13, 0x2, 0x1f ;  /* 0x0c401f000d867f89 */ /* 0x000e6200000e0000 */
[----:B------:R-:W-:Y:S01]  /*2af0*/  FMNMX.FTZ R135, R170, R135, !PT ;  /* 0x00000087aa877209 */ /* 0x000fe20007810000 */
[----:B------:R-:W-:Y:S01]  /*2b00*/  MUFU.EX2 R44, R44 ;  /* 0x0000002c002c7308 */ /* 0x000fe20000000800 */
[----:B------:R-:W-:Y:S02]  /*2b10*/  FMNMX.FTZ R7, R158, R5, !PT ;  /* 0x000000059e077209 */ /* 0x000fe40007810000 */
[----:B------:R-:W-:Y:S01]  /*2b20*/  ISETP.GE.AND P5, PT, R42, R229, PT ;  /* 0x000000e52a00720c */ /* 0x000fe20003fa6270 */
[----:B------:R-:W-:Y:S01]  /*2b30*/  FFMA.FTZ R42, R73, UR4, -R155 ;  /* 0x00000004492a7c23 */ /* 0x000fe2000801089b */
[----:B------:R-:W-:-:S02]  /*2b40*/  FSEL R151, R58, -INF , !P1 ;  /* 0xff8000003a977808 */ /* 0x000fc40004800000 */
[----:B------:R-:W-:Y:S01]  /*2b50*/  FMNMX.FTZ R135, R169, R135, !PT ;  /* 0x00000087a9877209 */ /* 0x000fe20007810000 */
[----:B------:R-:W-:Y:S01]  /*2b60*/  MUFU.EX2 R43, R43 ;  /* 0x0000002b002b7308 */ /* 0x000fe20000000800 */
[----:B------:R-:W-:Y:S02]  /*2b70*/  FMNMX.FTZ R7, R156, R7, !PT ;  /* 0x000000079c077209 */ /* 0x000fe40007810000 */
[----:B------:R-:W-:Y:S01]  /*2b80*/  ISETP.GE.AND P6, PT, R41, R229, PT ;  /* 0x000000e52900720c */ /* 0x000fe20003fc6270 */
[----:B------:R-:W-:Y:S01]  /*2b90*/  FFMA.FTZ R41, R72, UR4, -R155 ;  /* 0x0000000448297c23 */ /* 0x000fe2000801089b */
[----:B------:R-:W-:Y:S02]  /*2ba0*/  FSEL R66, R59, -INF , !P5 ;  /* 0xff8000003b427808 */ /* 0x000fe40006800000 */
[----:B------:R-:W-:Y:S01]  /*2bb0*/  FMNMX.FTZ R135, R151, R135, !PT ;  /* 0x0000008797877209 */ /* 0x000fe20007810000 */
[----:B------:R-:W-:Y:S01]  /*2bc0*/  MUFU.EX2 R42, R42 ;  /* 0x0000002a002a7308 */ /* 0x000fe20000000800 */
[----:B------:R-:W-:-:S02]  /*2bd0*/  LOP3.LUT R18, R25, UR25, R94, 0x96, !PT ;  /* 0x0000001919127c12 */ /* 0x000fc4000f8e965e */
[----:B------:R-:W-:Y:S02]  /*2be0*/  LOP3.LUT R6, R15, UR23, R24, 0x96, !PT ;  /* 0x000000170f067c12 */ /* 0x000fe4000f8e9618 */
[----:B------:R-:W2:Y:S01]  /*2bf0*/  SHFL.BFLY PT, R15, R7, 0x2, 0x1f ;  /* 0x0c401f00070f7f89 */ /* 0x000ea200000e0000 */
[----:B------:R-:W-:Y:S01]  /*2c00*/  ISETP.GE.AND P3, PT, R39, R229, PT ;  /* 0x000000e52700720c */ /* 0x000fe20003f66270 */
[----:B------:R-:W-:Y:S01]  /*2c10*/  IMAD.WIDE.U32 R18, R18, -0x2daee0ad, RZ ;  /* 0xd2511f5312127825 */ /* 0x000fe200078e00ff */
[----:B------:R-:W-:Y:S01]  /*2c20*/  FSEL R150, R54, -INF , !P6 ;  /* 0xff80000036967808 */ /* 0x000fe20007000000 */
[----:B------:R-:W-:Y:S01]  /*2c30*/  MUFU.EX2 R41, R41 ;  /* 0x0000002900297308 */ /* 0x000fe20000000800 */
[----:B------:R-:W-:Y:S01]  /*2c40*/  FMNMX.FTZ R135, R66, R135, !PT ;  /* 0x0000008742877209 */ /* 0x000fe20007810000 */
[----:B------:R-:W-:Y:S01]  /*2c50*/  IMAD.WIDE.U32 R58, R6, -0x2daee0ad, RZ ;  /* 0xd2511f53063a7825 */ /* 0x000fe200078e00ff */
[----:B------:R-:W-:Y:S02]  /*2c60*/  FSEL R148, R55, -INF , !P3 ;  /* 0xff80000037947808 */ /* 0x000fe40005800000 */
[----:B------:R-:W-:-:S02]  /*2c70*/  FMNMX.FTZ R135, R150, R135, !PT ;  /* 0x0000008796877209 */ /* 0x000fc40007810000 */
[----:B------:R-:W-:Y:S01]  /*2c80*/  LOP3.LUT R3, R19, UR22, R16, 0x96, !PT ;  /* 0x0000001613037c12 */ /* 0x000fe2000f8e9610 */
[----:B------:R-:W-:Y:S01]  /*2c90*/  MUFU.EX2 R160, R160 ;  /* 0x000000a000a07308 */ /* 0x000fe20000000800 */
[----:B------:R-:W-:Y:S02]  /*2ca0*/  FMNMX.FTZ R135, R148, R135, !PT ;  /* 0x0000008794877209 */ /* 0x000fe40007810000 */
[----:B------:R-:W-:Y:S01]  /*2cb0*/  LOP3.LUT R46, R53, UR24, R226, 0x96, !PT ;  /* 0x00000018352e7c12 */ /* 0x000fe2000f8e96e2 */
[----:B------:R-:W-:Y:S01]  /*2cc0*/  IMAD.WIDE.U32 R62, R3, -0x326172a9, RZ ;  /* 0xcd9e8d57033e7825 */ /* 0x000fe200078e00ff */
[----:B-1----:R-:W-:Y:S01]  /*2cd0*/  FMNMX.FTZ R134, R13, R134, !PT ;  /* 0x000000860d867209 */ /* 0x002fe20007810000 */
[----:B------:R-:W1:Y:S01]  /*2ce0*/  SHFL.BFLY PT, R3, R135, 0x2, 0x1f ;  /* 0x0c401f0087037f89 */ /* 0x000e6200000e0000 */
[----:B------:R-:W-:Y:S01]  /*2cf0*/  LOP3.LUT R10, R37, UR22, R52, 0x96, !PT ;  /* 0x00000016250a7c12 */ /* 0x000fe2000f8e9634 */
[----:B------:R-:W-:Y:S01]  /*2d00*/  IMAD.WIDE.U32 R46, R46, -0x326172a9, RZ ;  /* 0xcd9e8d572e2e7825 */ /* 0x000fe200078e00ff */
[----:B------:R-:W-:Y:S01]  /*2d10*/  LOP3.LUT R54, R63, UR21, R14, 0x96, !PT ;  /* 0x000000153f367c12 */ /* 0x000fe2000f8e960e */
[----:B------:R-:W3:Y:S01]  /*2d20*/  SHFL.BFLY PT, R13, R134, 0x1, 0x1f ;  /* 0x0c201f00860d7f89 */ /* 0x000ee200000e0000 */
[----:B------:R-:W-:Y:S01]  /*2d30*/  LOP3.LUT R18, R59, UR20, R18, 0x96, !PT ;  /* 0x000000143b127c12 */ /* 0x000fe2000f8e9612 */
[----:B------:R-:W-:Y:S01]  /*2d40*/  IMAD.WIDE.U32 R206, R10, -0x326172a9, RZ ;  /* 0xcd9e8d570ace7825 */ /* 0x000fe200078e00ff */
[----:B--2---:R-:W-:-:S03]  /*2d50*/  FMNMX.FTZ R7, R7, R15, !PT ;  /* 0x0000000f07077209 */ /* 0x004fc60007810000 */
[----:B------:R-:W-:Y:S01]  /*2d60*/  FFMA.FTZ R37, R68, UR4, -R155 ;  /* 0x0000000444257c23 */ /* 0x000fe2000801089b */
[----:B------:R-:W-:Y:S01]  /*2d70*/  LOP3.LUT R16, R47, UR23, R224, 0x96, !PT ;  /* 0x000000172f107c12 */ /* 0x000fe2000f8e96e0 */
[----:B------:R-:W-:Y:S01]  /*2d80*/  IMAD.WIDE.U32 R54, R54, -0x2daee0ad, RZ ;  /* 0xd2511f5336367825 */ /* 0x000fe200078e00ff */
[----:B------:R-:W-:Y:S01]  /*2d90*/  LOP3.LUT R46, R207, UR21, R46, 0x96, !PT ;  /* 0x00000015cf2e7c12 */ /* 0x000fe2000f8e962e */
[----:B------:R-:W2:Y:S01]  /*2da0*/  SHFL.BFLY PT, R133, R7, 0x1, 0x1f ;  /* 0x0c201f0007857f89 */ /* 0x000ea200000e0000 */
[----:B------:R-:W-:Y:S01]  /*2db0*/  LOP3.LUT R179, R116, R117, RZ, 0xfc, !PT ;  /* 0x0000007574b37212 */ /* 0x000fe200078efcff */
[----:B------:R-:W-:Y:S01]  /*2dc0*/  IMAD.WIDE.U32 R16, R16, -0x2daee0ad, RZ ;  /* 0xd2511f5310107825 */ /* 0x000fe200078e00ff */
[----:B------:R-:W-:-:S03]  /*2dd0*/  LOP3.LUT R6, R55, UR18, R58, 0x96, !PT ;  /* 0x0000001237067c12 */ /* 0x000fc6000f8e963a */
[----:B------:R-:W-:Y:S01]  /*2de0*/  FFMA.FTZ R53, R76, UR4, -R155 ;  /* 0x000000044c357c23 */ /* 0x000fe2000801089b */
[----:B------:R-:W-:Y:S01]  /*2df0*/  LEA R179, R179, UR5, 0x1 ;  /* 0x00000005b3b37c11 */ /* 0x000fe2000f8e08ff */
[----:B------:R-:W-:Y:S01]  /*2e00*/  IMAD.WIDE.U32 R46, R46, -0x2daee0ad, RZ ;  /* 0xd2511f532e2e7825 */ /* 0x000fe200078e00ff */
[----:B------:R-:W-:-:S03]  /*2e10*/  LOP3.LUT R5, R17, UR20, R36, 0x96, !PT ;  /* 0x0000001411057c12 */ /* 0x000fc6000f8e9624 */
[----:B------:R-:W-:Y:S01]  /*2e20*/  FFMA.FTZ R36, R69, UR4, -R155 ;  /* 0x0000000445247c23 */ /* 0x000fe2000801089b */
[----:B------:R-:W-:Y:S01]  /*2e30*/  LOP3.LUT R204, R225, UR25, R92, 0x96, !PT ;  /* 0x00000019e1cc7c12 */ /* 0x000fe2000f8e965c */
[----:B------:R-:W-:Y:S01]  /*2e40*/  IMAD.WIDE.U32 R18, R18, -0x326172a9, RZ ;  /* 0xcd9e8d5712127825 */ /* 0x000fe200078e00ff */
[----:B------:R-:W-:Y:S01]  /*2e50*/  LOP3.LUT R60, R47, UR18, R16, 0x96, !PT ;  /* 0x000000122f3c7c12 */ /* 0x000fe2000f8e9610 */
[----:B------:R-:W-:Y:S01]  /*2e60*/  MUFU.EX2 R53, R53 ;  /* 0x0000003500357308 */ /* 0x000fe20000000800 */
[----:B-1----:R-:W-:Y:S01]  /*2e70*/  FMNMX.FTZ R135, R135, R3, !PT ;  /* 0x0000000387877209 */ /* 0x002fe20007810000 */
[----:B------:R-:W-:Y:S01]  /*2e80*/  IMAD.WIDE.U32 R14, R5, -0x326172a9, RZ ;  /* 0xcd9e8d57050e7825 */ /* 0x000fe200078e00ff */
[----:B------:R-:W1:Y:S01]  /*2e90*/  LDC.U8 R3, c[0x0][0x388] ;  /* 0x0000e200ff037b82 */ /* 0x000e620000000000 */
[----:B---3--:R-:W-:Y:S01]  /*2ea0*/  FMNMX.FTZ R134, R134, R13, !PT ;  /* 0x0000000d86867209 */ /* 0x008fe20007810000 */
[----:B------:R-:W-:Y:S01]  /*2eb0*/  LDSM.16.MT88.4 R116, [R179+0x6000] ;  /* 0x00600000b374783b */ /* 0x000fe20000004200 */
[----:B------:R-:W-:Y:S01]  /*2ec0*/  IMAD.WIDE.U32 R68, R6, -0x326172a9, RZ ;  /* 0xcd9e8d5706447825 */ /* 0x000fe200078e00ff */
[----:B------:R-:W-:-:S03]  /*2ed0*/  LOP3.LUT R16, R19, UR19, R62, 0x96, !PT ;  /* 0x0000001313107c12 */ /* 0x000fc6000f8e963e */
[----:B------:R-:W-:Y:S01]  /*2ee0*/  FFMA.FTZ R47, R33, UR4, -R155 ;  /* 0x00000004212f7c23 */ /* 0x000fe2000801089b */
[----:B------:R-:W3:Y:S01]  /*2ef0*/  SHFL.BFLY PT, R5, R135, 0x1, 0x1f ;  /* 0x0c201f0087057f89 */ /* 0x000ee200000e0000 */
[C---:B------:R-:W-:Y:S01]  /*2f00*/  FMUL.FTZ R163, R134.reuse, UR4 ;  /* 0x0000000486a37c20 */ /* 0x040fe20008410000 */
[----:B------:R-:W-:Y:S01]  /*2f10*/  FSETP.NEU.FTZ.AND P0, PT, R134, -INF , PT ;  /* 0xff8000008600780b */ /* 0x000fe20003f1d000 */
[----:B------:R-:W-:Y:S01]  /*2f20*/  IMAD.WIDE.U32 R16, R16, -0x2daee0ad, RZ ;  /* 0xd2511f5310107825 */ /* 0x000fe200078e00ff */
[----:B--2---:R-:W-:Y:S01]  /*2f30*/  FMNMX.FTZ R133, R7, R133, !PT ;  /* 0x0000008507857209 */ /* 0x004fe20007810000 */
[----:B------:R-:W-:Y:S01]  /*2f40*/  MUFU.EX2 R37, R37 ;  /* 0x0000002500257308 */ /* 0x000fe20000000800 */
[----:B------:R-:W-:Y:S01]  /*2f50*/  FSEL R163, R163, RZ, P0 ;  /* 0x000000ffa3a37208 */ /* 0x000fe20000000000 */
[----:B------:R-:W-:Y:S01]  /*2f60*/  IMAD.WIDE.U32 R60, R60, -0x326172a9, RZ ;  /* 0xcd9e8d573c3c7825 */ /* 0x000fe200078e00ff */
[----:B------:R-:W-:-:S03]  /*2f70*/  FSETP.NEU.FTZ.AND P0, PT, R133, -INF , PT ;  /* 0xff8000008500780b */ /* 0x000fc60003f1d000 */
[----:B------:R-:W-:Y:S01]  /*2f80*/  FMUL.FTZ R161, R133, UR4 ;  /* 0x0000000485a17c20 */ /* 0x000fe20008410000 */
[----:B------:R-:W-:Y:S01]  /*2f90*/  LOP3.LUT R7, R68, 0xffff, RZ, 0xc0, !PT ;  /* 0x0000ffff44077812 */ /* 0x000fe200078ec0ff */
[--C-:B------:R-:W-:Y:S01]  /*2fa0*/  FFMA.FTZ R58, R48, UR4, -R163.reuse ;  /* 0x00000004303a7c23 */ /* 0x100fe200080108a3 */
[--C-:B------:R-:W-:Y:S01]  /*2fb0*/  FFMA.FTZ R48, R49, UR4, -R163.reuse ;  /* 0x0000000431307c23 */ /* 0x100fe200080108a3 */
[--C-:B------:R-:W-:Y:S01]  /*2fc0*/  FFMA.FTZ R64, R8, UR4, -R163.reuse ;  /* 0x0000000408407c23 */ /* 0x100fe200080108a3 */
[----:B------:R-:W-:Y:S01]  /*2fd0*/  FSEL R161, R161, RZ, P0 ;  /* 0x000000ffa1a17208 */ /* 0x000fe20000000000 */
[----:B------:R-:W-:Y:S01]  /*2fe0*/  FFMA.FTZ R63, R12, UR4, -R163 ;  /* 0x000000040c3f7c23 */ /* 0x000fe200080108a3 */
[----:B------:R-:W-:Y:S01]  /*2ff0*/  SHF.R.U32.HI R6, RZ, 0x18, R68 ;  /* 0x00000018ff067819 */ /* 0x000fe20000011644 */
[----:B------:R-:W-:Y:S01]  /*3000*/  MUFU.EX2 R58, R58 ;  /* 0x0000003a003a7308 */ /* 0x000fe20000000800 */
[----:B------:R-:W-:Y:S01]  /*3010*/  LOP3.LUT R89, R69, UR29, R18, 0x96, !PT ;  /* 0x0000001d45597c12 */ /* 0x000fe2000f8e9612 */
[--C-:B------:R-:W-:Y:S01]  /*3020*/  FFMA.FTZ R62, R4, UR4, -R161.reuse ;  /* 0x00000004043e7c23 */ /* 0x100fe200080108a1 */
[----:B------:R-:W-:Y:S01]  /*3030*/  SHF.R.U32.HI R4, RZ, 0x10, R68 ;  /* 0x00000010ff047819 */ /* 0x000fe20000011644 */
[----:B------:R-:W-:Y:S01]  /*3040*/  FFMA.FTZ R65, R11, UR4, -R161 ;  /* 0x000000040b417c23 */ /* 0x000fe200080108a1 */
[----:B------:R-:W-:Y:S01]  /*3050*/  LOP3.LUT R90, R68, 0xff, RZ, 0xc0, !PT ;  /* 0x000000ff445a7812 */ /* 0x000fe200078ec0ff */
[--C-:B------:R-:W-:Y:S01]  /*3060*/  IMAD.IADD R177, R2, 0x1, R179.reuse ;  /* 0x0000000102b17824 */ /* 0x100fe200078e02b3 */
[----:B---3--:R-:W-:Y:S01]  /*3070*/  FMNMX.FTZ R135, R135, R5, !PT ;  /* 0x0000000587877209 */ /* 0x008fe20007810000 */
[----:B------:R-:W2:Y:S01]  /*3080*/  MUFU.EX2 R48, R48 ;  /* 0x0000003000307308 */ /* 0x000ea20000000800 */
[----:B------:R-:W-:Y:S01]  /*3090*/  LOP3.LUT R4, R4, 0xff, RZ, 0xc0, !PT ;  /* 0x000000ff04047812 */ /* 0x000fe200078ec0ff */
[C---:B------:R-:W-:Y:S01]  /*30a0*/  IMAD.IADD R178, R0.reuse, 0x1, R179 ;  /* 0x0000000100b27824 */ /* 0x040fe200078e02b3 */
[C---:B------:R-:W-:Y:S01]  /*30b0*/  FSETP.NEU.FTZ.AND P0, PT, R135.reuse, -INF , PT ;  /* 0xff8000008700780b */ /* 0x040fe20003f1d000 */
[----:B------:R-:W-:Y:S01]  /*30c0*/  FMUL.FTZ R146, R135, UR4 ;  /* 0x0000000487927c20 */ /* 0x000fe20008410000 */
[----:B------:R-:W-:Y:S01]  /*30d0*/  SHF.R.U32.HI R7, RZ, 0x8, R7 ;  /* 0x00000008ff077819 */ /* 0x000fe20000011607 */
[----:B------:R-:W-:Y:S01]  /*30e0*/  IMAD.IADD R176, R0, 0x1, R177 ;  /* 0x0000000100b07824 */ /* 0x000fe200078e02b1 */
[----:B------:R-:W-:Y:S01]  /*30f0*/  PRMT R11, R4, 0x5410, R6 ;  /* 0x00005410040b7816 */ /* 0x000fe20000000006 */
[----:B------:R-:W-:Y:S01]  /*3100*/  MUFU.EX2 R64, R64 ;  /* 0x0000004000407308 */ /* 0x000fe20000000800 */
[----:B------:R-:W-:Y:S01]  /*3110*/  LOP3.LUT R4, R89, 0xffff, RZ, 0xc0, !PT ;  /* 0x0000ffff59047812 */ /* 0x000fe200078ec0ff */
[--C-:B------:R-:W-:Y:S01]  /*3120*/  FFMA.FTZ R51, R50, UR4, -R161.reuse ;  /* 0x0000000432337c23 */ /* 0x100fe200080108a1 */
[----:B------:R-:W-:Y:S01]  /*3130*/  FSEL R146, R146, RZ, P0 ;  /* 0x000000ff92927208 */ /* 0x000fe20000000000 */
[----:B------:R-:W-:Y:S01]  /*3140*/  FFMA.FTZ R50, R45, UR4, -R161 ;  /* 0x000000042d327c23 */ /* 0x000fe200080108a1 */
[----:B------:R-:W-:Y:S01]  /*3150*/  SHF.R.U32.HI R2, RZ, 0x10, R89 ;  /* 0x00000010ff027819 */ /* 0x000fe20000011659 */
[----:B------:R-:W-:Y:S01]  /*3160*/  IMAD.WIDE.U32 R204, R204, -0x2daee0ad, RZ ;  /* 0xd2511f53cccc7825 */ /* 0x000fe200078e00ff */
[----:B------:R-:W-:Y:S01]  /*3170*/  LOP3.LUT R8, R17, UR28, R54, 0x96, !PT ;  /* 0x0000001c11087c12 */ /* 0x000fe2000f8e9636 */
[----:B------:R-:W3:Y:S01]  /*3180*/  MUFU.EX2 R63, R63 ;  /* 0x0000003f003f7308 */ /* 0x000ee20000000800 */
[----:B------:R-:W-:Y:S01]  /*3190*/  LOP3.LUT R12, R61, UR29, R14, 0x96, !PT ;  /* 0x0000001d3d0c7c12 */ /* 0x000fe2000f8e960e */
[----:B-1----:R-:W-:Y:S01]  /*31a0*/  IMAD R54, R3, 0x10000, R3 ;  /* 0x0001000003367824 */ /* 0x002fe200078e0203 */
[----:B------:R-:W-:Y:S01]  /*31b0*/  PRMT R90, R90, 0x5410, R7 ;  /* 0x000054105a5a7816 */ /* 0x000fe20000000007 */
[--C-:B------:R-:W-:Y:S01]  /*31c0*/  FFMA.FTZ R52, R79, UR4, -R146.reuse ;  /* 0x000000044f347c23 */ /* 0x100fe20008010892 */
[----:B------:R-:W-:Y:S01]  /*31d0*/  LOP3.LUT R88, R89, 0xff, RZ, 0xc0, !PT ;  /* 0x000000ff59587812 */ /* 0x000fe200078ec0ff */
[--C-:B------:R-:W-:Y:S01]  /*31e0*/  FFMA.FTZ R140, R82, UR4, -R146.reuse ;  /* 0x00000004528c7c23 */ /* 0x100fe20008010892 */
[----:B------:R-:W-:Y:S01]  /*31f0*/  LOP3.LUT R14, R60, 0xffff, RZ, 0xc0, !PT ;  /* 0x0000ffff3c0e7812 */ /* 0x000fe200078ec0ff */
[----:B------:R-:W-:Y:S01]  /*3200*/  MUFU.EX2 R62, R62 ;  /* 0x0000003e003e7308 */ /* 0x000fe20000000800 */
[----:B------:R-:W-:Y:S01]  /*3210*/  SHF.R.U32.HI R89, RZ, 0x18, R89 ;  /* 0x00000018ff597819 */ /* 0x000fe20000011659 */
[----:B------:R-:W-:Y:S01]  /*3220*/  FFMA.FTZ R61, R78, UR4, -R146 ;  /* 0x000000044e3d7c23 */ /* 0x000fe20008010892 */
[----:B------:R-:W-:Y:S01]  /*3230*/  SHF.R.U32.HI R4, RZ, 0x8, R4 ;  /* 0x00000008ff047819 */ /* 0x000fe20000011604 */
[----:B------:R-:W-:Y:S01]  /*3240*/  FFMA.FTZ R67, R9, UR4, -R146 ;  /* 0x0000000409437c23 */ /* 0x000fe20008010892 */
[----:B------:R-:W-:Y:S01]  /*3250*/  LOP3.LUT R2, R2, 0xff, RZ, 0xc0, !PT ;  /* 0x000000ff02027812 */ /* 0x000fe200078ec0ff */
[----:B------:R-:W-:Y:S01]  /*3260*/  LDSM.16.MT88.4 R68, [R178+0x6000] ;  /* 0x00600000b244783b */ /* 0x000fe20000004200 */
[--C-:B------:R-:W-:Y:S01]  /*3270*/  HSET2.LE.AND R90, R90, R54.reuse, PT ;  /* 0x000000365a5a7233 */ /* 0x100fe20003803000 */
[----:B------:R-:W1:Y:S01]  /*3280*/  MUFU.EX2 R65, R65 ;  /* 0x0000004100417308 */ /* 0x000e620000000800 */
[----:B------:R-:W-:Y:S01]  /*3290*/  PRMT R88, R88, 0x5410, R4 ;  /* 0x0000541058587816 */ /* 0x000fe20000000004 */
[----:B------:R-:W-:Y:S01]  /*32a0*/  FFMA.FTZ R30, R30, UR4, -R163 ;  /* 0x000000041e1e7c23 */ /* 0x000fe200080108a3 */
[----:B------:R-:W-:Y:S01]  /*32b0*/  PRMT R89, R2, 0x5410, R89 ;  /* 0x0000541002597816 */ /* 0x000fe20000000059 */
[----:B------:R-:W4:Y:S01]  /*32c0*/  LDSM.16.MT88.4 R4, [R176+0x6000] ;  /* 0x00600000b004783b */ /* 0x000f220000004200 */
[----:B--2---:R-:W-:Y:S01]  /*32d0*/  F2FP.F16.F32.PACK_AB R0, R48, R58 ;  /* 0x0000003a3000723e */ /* 0x004fe200000000ff */
[--C-:B------:R-:W-:Y:S01]  /*32e0*/  FFMA.FTZ R39, R29, UR4, -R161.reuse ;  /* 0x000000041d277c23 */ /* 0x100fe200080108a1 */
[--C-:B------:R-:W-:Y:S01]  /*32f0*/  HSET2.LE.AND R88, R88, R54.reuse, PT ;  /* 0x0000003658587233 */ /* 0x100fe20003803000 */
[----:B------:R-:W-:Y:S01]  /*3300*/  MUFU.EX2 R61, R61 ;  /* 0x0000003d003d7308 */ /* 0x000fe20000000800 */
[----:B------:R-:W-:Y:S01]  /*3310*/  LOP3.LUT R90, R90, R0, RZ, 0xc0, !PT ;  /* 0x000000005a5a7212 */ /* 0x000fe200078ec0ff */
[--C-:B------:R-:W-:Y:S01]  /*3320*/  FFMA.FTZ R45, R34, UR4, -R161.reuse ;  /* 0x00000004222d7c23 */ /* 0x100fe200080108a1 */
[----:B------:R-:W-:Y:S01]  /*3330*/  HSET2.LE.AND R89, R89, R54, PT ;  /* 0x0000003659597233 */ /* 0x000fe20003803000 */
[----:B------:R-:W-:Y:S01]  /*3340*/  FFMA.FTZ R49, R32, UR4, -R161 ;  /* 0x0000000420317c23 */ /* 0x000fe200080108a1 */
[----:B---3--:R-:W-:Y:S01]  /*3350*/  F2FP.F16.F32.PACK_AB R2, R63, R64 ;  /* 0x000000403f02723e */ /* 0x008fe200000000ff */
[----:B------:R-:W-:Y:S01]  /*3360*/  FFMA.FTZ R96, R96, UR4, -R146 ;  /* 0x0000000460607c23 */ /* 0x000fe20008010892 */
[----:B------:R-:W-:Y:S01]  /*3370*/  SHF.R.U32.HI R13, RZ, 0x10, R60 ;  /* 0x00000010ff0d7819 */ /* 0x000fe2000001163c */
[----:B------:R-:W2:Y:S01]  /*3380*/  MUFU.EX2 R52, R52 ;  /* 0x0000003400347308 */ /* 0x000ea20000000800 */
[----:B-1----:R-:W-:Y:S01]  /*3390*/  F2FP.F16.F32.PACK_AB R0, R65, R62 ;  /* 0x0000003e4100723e */ /* 0x002fe200000000ff */
[----:B------:R-:W-:Y:S01]  /*33a0*/  FFMA.FTZ R199, R141, UR4, -R146 ;  /* 0x000000048dc77c23 */ /* 0x000fe20008010892 */
[----:B------:R-:W-:Y:S01]  /*33b0*/  LOP3.LUT R88, R88, R2, RZ, 0xc0, !PT ;  /* 0x0000000258587212 */ /* 0x000fe200078ec0ff */
[----:B------:R-:W-:Y:S01]  /*33c0*/  FFMA.FTZ R153, R153, UR4, -R163 ;  /* 0x0000000499997c23 */ /* 0x000fe200080108a3 */
[----:B------:R-:W-:Y:S01]  /*33d0*/  LOP3.LUT R89, R89, R0, RZ, 0xc0, !PT ;  /* 0x0000000059597212 */ /* 0x000fe200078ec0ff */
[----:B------:R-:W-:Y:S01]  /*33e0*/  FFMA.FTZ R22, R22, UR4, -R161 ;  /* 0x0000000416167c23 */ /* 0x000fe200080108a1 */
[----:B------:R-:W-:Y:S01]  /*33f0*/  SHF.R.U32.HI R10, RZ, 0x18, R60 ;  /* 0x00000018ff0a7819 */ /* 0x000fe2000001163c */
[----:B------:R-:W-:Y:S01]  /*3400*/  MUFU.EX2 R51, R51 ;  /* 0x0000003300337308 */ /* 0x000fe20000000800 */
[----:B------:R-:W-:Y:S01]  /*3410*/  LOP3.LUT R0, R13, 0xff, RZ, 0xc0, !PT ;  /* 0x000000ff0d007812 */ /* 0x000fe200078ec0ff */
[----:B------:R-:W-:Y:S01]  /*3420*/  FFMA.FTZ R152, R152, UR4, -R163 ;  /* 0x0000000498987c23 */ /* 0x000fe200080108a3 */
[----:B------:R-:W-:Y:S01]  /*3430*/  LOP3.LUT R2, R12, 0xffff, RZ, 0xc0, !PT ;  /* 0x0000ffff0c027812 */ /* 0x000fe200078ec0ff */
[----:B------:R-:W-:Y:S01]  /*3440*/  FFMA.FTZ R21, R21, UR4, -R161 ;  /* 0x0000000415157c23 */ /* 0x000fe200080108a1 */
[----:B------:R-:W-:Y:S01]  /*3450*/  LOP3.LUT R26, R25, UR25, R92, 0x96, !PT ;  /* 0x00000019191a7c12 */ /* 0x000fe2000f8e965c */
[----:B------:R-:W-:Y:S01]  /*3460*/  FFMA.FTZ R168, R168, UR4, -R146 ;  /* 0x00000004a8a87c23 */ /* 0x000fe20008010892 */
[----:B------:R-:W-:Y:S01]  /*3470*/  LOP3.LUT R92, R12, 0xff, RZ, 0xc0, !PT ;  /* 0x000000ff0c5c7812 */ /* 0x000fe200078ec0ff */
[----:B------:R-:W1:Y:S01]  /*3480*/  MUFU.EX2 R50, R50 ;  /* 0x0000003200327308 */ /* 0x000e620000000800 */
[----:B------:R-:W-:Y:S01]  /*3490*/  SHF.R.U32.HI R2, RZ, 0x8, R2 ;  /* 0x00000008ff027819 */ /* 0x000fe20000011602 */
[----:B------:R-:W-:Y:S01]  /*34a0*/  IMAD.WIDE.U32 R26, R26, -0x2daee0ad, RZ ;  /* 0xd2511f531a1a7825 */ /* 0x000fe200078e00ff */
[----:B------:R-:W-:-:S03]  /*34b0*/  PRMT R10, R0, 0x5410, R10 ;  /* 0x00005410000a7816 */ /* 0x000fc6000000000a */
[--C-:B------:R-:W-:Y:S01]  /*34c0*/  FFMA.FTZ R167, R167, UR4, -R163.reuse ;  /* 0x00000004a7a77c23 */ /* 0x100fe200080108a3 */
[----:B------:R-:W-:Y:S01]  /*34d0*/  LOP3.LUT R206, R15, UR19, R206, 0x96, !PT ;  /* 0x000000130fce7c12 */ /* 0x000fe2000f8e96ce */
[----:B------:R-:W-:Y:S01]  /*34e0*/  FFMA.FTZ R165, R165, UR4, -R163 ;  /* 0x00000004a5a57c23 */ /* 0x000fe200080108a3 */
[----:B------:R-:W-:Y:S01]  /*34f0*/  LOP3.LUT R200, R175, UR24, R200, 0x96, !PT ;  /* 0x00000018afc87c12 */ /* 0x000fe2000f8e96c8 */
[----:B------:R-:W-:Y:S01]  /*3500*/  MUFU.EX2 R140, R140 ;  /* 0x0000008c008c7308 */ /* 0x000fe20000000800 */
[----:B------:R-:W-:Y:S01]  /*3510*/  LOP3.LUT R94, R60, 0xff, RZ, 0xc0, !PT ;  /* 0x000000ff3c5e7812 */ /* 0x000fe200078ec0ff */
[----:B------:R-:W-:Y:S01]  /*3520*/  IMAD.WIDE.U32 R206, R206, -0x2daee0ad, RZ ;  /* 0xd2511f53cece7825 */ /* 0x000fe200078e00ff */
[----:B------:R-:W-:-:S03]  /*3530*/  SHF.R.U32.HI R14, RZ, 0x8, R14 ;  /* 0x00000008ff0e7819 */ /* 0x000fc6000001160e */
[----:B------:R-:W-:Y:S01]  /*3540*/  FFMA.FTZ R60, R145, UR4, -R146 ;  /* 0x00000004913c7c23 */ /* 0x000fe20008010892 */
[----:B------:R-:W-:Y:S01]  /*3550*/  LOP3.LUT R175, R57, UR24, R226, 0x96, !PT ;  /* 0x0000001839af7c12 */ /* 0x000fe2000f8e96e2 */
[--C-:B------:R-:W-:Y:S01]  /*3560*/  FFMA.FTZ R57, R80, UR4, -R155.reuse ;  /* 0x0000000450397c23 */ /* 0x100fe2000801089b */
[----:B------:R-:W-:Y:S01]  /*3570*/  LOP3.LUT R25, R205, UR22, R56, 0x96, !PT ;  /* 0x00000016cd197c12 */ /* 0x000fe2000f8e9638 */
[----:B------:R-:W3:Y:S01]  /*3580*/  MUFU.EX2 R67, R67 ;  /* 0x0000004300437308 */ /* 0x000ee20000000800 */
[----:B------:R-:W-:Y:S01]  /*3590*/  SHF.R.U32.HI R93, RZ, 0x10, R12 ;  /* 0x00000010ff5d7819 */ /* 0x000fe2000001160c */
[----:B------:R-:W-:Y:S01]  /*35a0*/  FFMA.FTZ R56, R81, UR4, -R155 ;  /* 0x0000000451387c23 */ /* 0x000fe2000801089b */
[----:B------:R-:W-:Y:S01]  /*35b0*/  PRMT R92, R92, 0x5410, R2 ;  /* 0x000054105c5c7816 */ /* 0x000fe20000000002 */
[----:B------:R-:W-:Y:S01]  /*35c0*/  FFMA.FTZ R2, R38, UR4, -R163 ;  /* 0x0000000426027c23 */ /* 0x000fe200080108a3 */
[----:B------:R-:W-:Y:S01]  /*35d0*/  HSET2.LE.AND R95, R10, R54, PT ;  /* 0x000000360a5f7233 */ /* 0x000fe20003803000 */
[----:B------:R-:W5:Y:S01]  /*35e0*/  LDSM.16.MT88.4 R80, [R177+0x6000] ;  /* 0x00600000b150783b */ /* 0x000f620000004200 */
[----:B--2---:R-:W-:Y:S01]  /*35f0*/  F2FP.F16.F32.PACK_AB R0, R52, R61 ;  /* 0x0000003d3400723e */ /* 0x004fe200000000ff */
[----:B------:R-:W-:Y:S01]  /*3600*/  FFMA.FTZ R38, R28, UR4, -R161 ;  /* 0x000000041c267c23 */ /* 0x000fe200080108a1 */
[----:B------:R-:W-:Y:S01]  /*3610*/  PRMT R94, R94, 0x5410, R14 ;  /* 0x000054105e5e7816 */ /* 0x000fe2000000000e */
[----:B------:R-:W-:Y:S01]  /*3620*/  MUFU.EX2 R57, R57 ;  /* 0x0000003900397308 */ /* 0x000fe20000000800 */
[----:B------:R-:W-:Y:S01]  /*3630*/  SHF.R.U32.HI R12, RZ, 0x18, R12 ;  /* 0x00000018ff0c7819 */ /* 0x000fe2000001160c */
[----:B------:R-:W-:Y:S01]  /*3640*/  IMAD.WIDE.U32 R200, R200, -0x326172a9, RZ ;  /* 0xcd9e8d57c8c87825 */ /* 0x000fe200078e00ff */
[----:B------:R-:W-:-:S03]  /*3650*/  LOP3.LUT R93, R93, 0xff, RZ, 0xc0, !PT ;  /* 0x000000ff5d5d7812 */ /* 0x000fc600078ec0ff */
[----:B------:R-:W-:Y:S01]  /*3660*/  FFMA.FTZ R164, R164, UR4, -R163 ;  /* 0x00000004a4a47c23 */ /* 0x000fe200080108a3 */
[--C-:B------:R-:W-:Y:S01]  /*3670*/  HSET2.LE.AND R11, R11, R54.reuse, PT ;  /* 0x000000360b0b7233 */ /* 0x100fe20003803000 */
[----:B------:R-:W-:Y:S01]  /*3680*/  IMAD.WIDE.U32 R208, R25, -0x326172a9, RZ ;  /* 0xcd9e8d5719d07825 */ /* 0x000fe200078e00ff */
[----:B------:R-:W-:Y:S01]  /*3690*/  LOP3.LUT R174, R27, UR22, R174, 0x96, !PT ;  /* 0x000000161bae7c12 */ /* 0x000fe2000f8e96ae */
[----:B------:R-:W2:Y:S01]  /*36a0*/  MUFU.EX2 R56, R56 ;  /* 0x0000003800387308 */ /* 0x000ea20000000800 */
[----:B-1----:R-:W-:Y:S01]  /*36b0*/  F2FP.F16.F32.PACK_AB R91, R50, R51 ;  /* 0x00000033325b723e */ /* 0x002fe200000000ff */
[--C-:B------:R-:W-:Y:S01]  /*36c0*/  FFMA.FTZ R158, R158, UR4, -R161.reuse ;  /* 0x000000049e9e7c23 */ /* 0x100fe200080108a1 */
[----:B------:R-:W-:Y:S01]  /*36d0*/  LOP3.LUT R95, R95, R0, RZ, 0xc0, !PT ;  /* 0x000000005f5f7212 */ /* 0x000fe200078ec0ff */
[----:B------:R-:W-:Y:S01]  /*36e0*/  FFMA.FTZ R159, R159, UR4, -R161 ;  /* 0x000000049f9f7c23 */ /* 0x000fe200080108a1 */
[----:B------:R-:W-:Y:S01]  /*36f0*/  LOP3.LUT R27, R207, UR28, R46, 0x96, !PT ;  /* 0x0000001ccf1b7c12 */ /* 0x000fe2000f8e962e */
[--C-:B------:R-:W-:Y:S01]  /*3700*/  FFMA.FTZ R46, R40, UR4, -R163.reuse ;  /* 0x00000004282e7c23 */ /* 0x100fe200080108a3 */
[----:B------:R-:W-:Y:S01]  /*3710*/  PRMT R93, R93, 0x5410, R12 ;  /* 0x000054105d5d7816 */ /* 0x000fe2000000000c */
[----:B------:R-:W-:Y:S01]  /*3720*/  MUFU.EX2 R2, R2 ;  /* 0x0000000200027308 */ /* 0x000fe20000000800 */
[--C-:B------:R-:W-:Y:S01]  /*3730*/  HSET2.LE.AND R94, R94, R54.reuse, PT ;  /* 0x000000365e5e7233 */ /* 0x100fe20003803000 */
[----:B------:R-:W-:Y:S01]  /*3740*/  FFMA.FTZ R40, R35, UR4, -R163 ;  /* 0x0000000423287c23 */ /* 0x000fe200080108a3 */
[----:B------:R-:W-:Y:S01]  /*3750*/  F2FP.F16.F32.PACK_AB R10, R44, R53 ;  /* 0x000000352c0a723e */ /* 0x000fe200000000ff */
[----:B------:R-:W-:Y:S01]  /*3760*/  LDSM.16.MT88.4 R32, [R177+0x6800] ;  /* 0x00680000b120783b */ /* 0x000fe20000004200 */
[----:B------:R-:W-:Y:S01]  /*3770*/  LOP3.LUT R91, R11, R91, RZ, 0xc0, !PT ;  /* 0x0000005b0b5b7212 */ /* 0x000fe200078ec0ff */
[----:B------:R-:W-:Y:S01]  /*3780*/  FFMA.FTZ R157, R157, UR4, -R161 ;  /* 0x000000049d9d7c23 */ /* 0x000fe200080108a1 */
[----:B------:R-:W-:Y:S01]  /*3790*/  LOP3.LUT R11, R16, 0xffff, RZ, 0xc0, !PT ;  /* 0x0000ffff100b7812 */ /* 0x000fe200078ec0ff */
[----:B------:R-:W1:Y:S01]  /*37a0*/  MUFU.EX2 R0, R30 ;  /* 0x0000001e00007308 */ /* 0x000e620000000800 */
[--C-:B------:R-:W-:Y:S01]  /*37b0*/  SHF.R.U32.HI R9, RZ, 0x10, R16.reuse ;  /* 0x00000010ff097819 */ /* 0x100fe20000011610 */
[----:B------:R-:W-:Y:S01]  /*37c0*/  FADD.FTZ R63, R64, R63 ;  /* 0x0000003f403f7221 */ /* 0x000fe20000010000 */
[----:B------:R-:W-:Y:S01]  /*37d0*/  LOP3.LUT R94, R94, R10, RZ, 0xc0, !PT ;  /* 0x0000000a5e5e7212 */ /* 0x000fe200078ec0ff */
[C---:B----4-:R-:W-:Y:S01]  /*37e0*/  HMMA.16816.F32 R84, R88.reuse, R4, RZ ;  /* 0x000000045854723c */ /* 0x050fe200000018ff */
[--C-:B------:R-:W-:Y:S01]  /*37f0*/  HSET2.LE.AND R93, R93, R54.reuse, PT ;  /* 0x000000365d5d7233 */ /* 0x100fe20003803000 */
[----:B------:R-:W-:Y:S01]  /*3800*/  FADD.FTZ R62, R62, R65 ;  /* 0x000000413e3e7221 */ /* 0x000fe20000010000 */
[----:B---3--:R-:W-:Y:S01]  /*3810*/  F2FP.F16.F32.PACK_AB R10, R67, R140 ;  /* 0x0000008c430a723e */ /* 0x008fe200000000ff */
[----:B------:R-:W-:Y:S01]  /*3820*/  MUFU.EX2 R39, R39 ;  /* 0x0000002700277308 */ /* 0x000fe20000000800 */
[----:B------:R-:W-:Y:S01]  /*3830*/  LOP3.LUT R18, R16, 0xff, RZ, 0xc0, !PT ;  /* 0x000000ff10127812 */ /* 0x000fe200078ec0ff */
[C---:B------:R-:W-:Y:S01]  /*3840*/  HMMA.16816.F32 R124, R88.reuse, R116, RZ ;  /* 0x00000074587c723c */ /* 0x040fe200000018ff */
[----:B------:R-:W-:Y:S01]  /*3850*/  SHF.R.U32.HI R11, RZ, 0x8, R11 ;  /* 0x00000008ff0b7819 */ /* 0x000fe2000001160b */
[----:B------:R-:W-:Y:S01]  /*3860*/  FADD.FTZ R67, R140, R67 ;  /* 0x000000438c437221 */ /* 0x000fe20000010000 */
[----:B------:R-:W-:Y:S01]  /*3870*/  SHF.R.U32.HI R19, RZ, 0x18, R16 ;  /* 0x00000018ff137819 */ /* 0x000fe20000011610 */
[----:B------:R-:W-:Y:S01]  /*3880*/  FADD.FTZ R58, R58, R63 ;  /* 0x0000003f3a3a7221 */ /* 0x000fe20000010000 */
[----:B------:R-:W-:Y:S01]  /*3890*/  LOP3.LUT R9, R9, 0xff, RZ, 0xc0, !PT ;  /* 0x000000ff09097812 */ /* 0x000fe200078ec0ff */
[----:B------:R-:W-:Y:S01]  /*38a0*/  MUFU.EX2 R38, R38 ;  /* 0x0000002600267308 */ /* 0x000fe20000000800 */
[----:B------:R-:W-:Y:S01]  /*38b0*/  SHF.R.U32.HI R28, RZ, 0x10, R8 ;  /* 0x00000010ff1c7819 */ /* 0x000fe20000011608 */
[C---:B------:R-:W-:Y:S01]  /*38c0*/  HMMA.16816.F32 R108, R88.reuse, R68, RZ ;  /* 0x00000044586c723c */ /* 0x040fe200000018ff */
[----:B------:R-:W-:Y:S01]  /*38d0*/  LOP3.LUT R93, R93, R10, RZ, 0xc0, !PT ;  /* 0x0000000a5d5d7212 */ /* 0x000fe200078ec0ff */
[----:B------:R-:W-:Y:S01]  /*38e0*/  FADD.FTZ R61, R61, R67 ;  /* 0x000000433d3d7221 */ /* 0x000fe20000010000 */
[----:B------:R-:W-:Y:S01]  /*38f0*/  LOP3.LUT R10, R8, 0xffff, RZ, 0xc0, !PT ;  /* 0x0000ffff080a7812 */ /* 0x000fe200078ec0ff */
[----:B------:R-:W-:Y:S01]  /*3900*/  FADD.FTZ R62, R51, R62 ;  /* 0x0000003e333e7221 */ /* 0x000fe20000010000 */
[----:B------:R-:W-:Y:S01]  /*3910*/  PRMT R18, R18, 0x5410, R11 ;  /* 0x0000541012127816 */ /* 0x000fe2000000000b */
[----:B------:R-:W3:Y:S01]  /*3920*/  MUFU.EX2 R45, R45 ;  /* 0x0000002d002d7308 */ /* 0x000ee20000000800 */
[----:B------:R-:W-:Y:S01]  /*3930*/  PRMT R19, R9, 0x5410, R19 ;  /* 0x0000541009137816 */ /* 0x000fe20000000013 */
[C---:B-----5:R-:W-:Y:S01]  /*3940*/  HMMA.16816.F32 R76, R88.reuse, R80, RZ ;  /* 0x00000050584c723c */ /* 0x060fe200000018ff */
[----:B------:R-:W-:Y:S01]  /*3950*/  SHF.R.U32.HI R17, RZ, 0x18, R8 ;  /* 0x00000018ff117819 */ /* 0x000fe20000011608 */
[----:B------:R-:W-:Y:S01]  /*3960*/  FADD.FTZ R61, R52, R61 ;  /* 0x0000003d343d7221 */ /* 0x000fe20000010000 */
[----:B------:R-:W-:Y:S01]  /*3970*/  LOP3.LUT R28, R28, 0xff, RZ, 0xc0, !PT ;  /* 0x000000ff1c1c7812 */ /* 0x000fe200078ec0ff */
[----:B------:R-:W-:Y:S01]  /*3980*/  FADD.FTZ R58, R48, R58 ;  /* 0x0000003a303a7221 */ /* 0x000fe20000010000 */
[----:B------:R-:W-:Y:S01]  /*3990*/  LOP3.LUT R16, R8, 0xff, RZ, 0xc0, !PT ;  /* 0x000000ff08107812 */ /* 0x000fe200078ec0ff */
[----:B------:R-:W4:Y:S01]  /*39a0*/  MUFU.EX2 R49, R49 ;  /* 0x0000003100317308 */ /* 0x000f220000000800 */
[----:B------:R-:W-:Y:S01]  /*39b0*/  SHF.R.U32.HI R10, RZ, 0x8, R10 ;  /* 0x00000008ff0a7819 */ /* 0x000fe2000001160a */
[C---:B------:R-:W-:Y:S01]  /*39c0*/  HMMA.16816.F32 R120, R88.reuse, R118, RZ ;  /* 0x000000765878723c */ /* 0x040fe200000018ff */
[--C-:B------:R-:W-:Y:S01]  /*39d0*/  HSET2.LE.AND R92, R92, R54.reuse, PT ;  /* 0x000000365c5c7233 */ /* 0x100fe20003803000 */
[----:B------:R-:W-:Y:S01]  /*39e0*/  FADD.FTZ R62, R50, R62 ;  /* 0x0000003e323e7221 */ /* 0x000fe20000010000 */
[----:B--2---:R-:W-:Y:S01]  /*39f0*/  F2FP.F16.F32.PACK_AB R12, R56, R57 ;  /* 0x00000039380c723e */ /* 0x004fe200000000ff */
[----:B------:R-:W-:Y:S01]  /*3a00*/  FADD.FTZ R57, R57, R56 ;  /* 0x0000003839397221 */ /* 0x000fe20000010000 */
[--C-:B------:R-:W-:Y:S01]  /*3a10*/  HSET2.LE.AND R18, R18, R54.reuse, PT ;  /* 0x0000003612127233 */ /* 0x100fe20003803000 */
[----:B------:R-:W-:Y:S01]  /*3a20*/  MUFU.EX2 R46, R46 ;  /* 0x0000002e002e7308 */ /* 0x000fe20000000800 */
[----:B-1----:R-:W-:Y:S01]  /*3a30*/  F2FP.F16.F32.PACK_AB R29, R0, R2 ;  /* 0x00000002001d723e */ /* 0x002fe200000000ff */
[C---:B------:R-:W-:Y:S01]  /*3a40*/  HMMA.16816.F32 R104, R88.reuse, R70, RZ ;  /* 0x000000465868723c */ /* 0x040fe200000018ff */
[----:B------:R-:W-:Y:S01]  /*3a50*/  PRMT R17, R28, 0x5410, R17 ;  /* 0x000054101c117816 */ /* 0x000fe20000000011 */
[----:B------:R-:W-:Y:S01]  /*3a60*/  FADD.FTZ R53, R53, R57 ;  /* 0x0000003935357221 */ /* 0x000fe20000010000 */
[--C-:B------:R-:W-:Y:S01]  /*3a70*/  HSET2.LE.AND R19, R19, R54.reuse, PT ;  /* 0x0000003613137233 */ /* 0x100fe20003803000 */
[----:B---3--:R-:W-:Y:S01]  /*3a80*/  FADD.FTZ R62, R45, R62 ;  /* 0x0000003e2d3e7221 */ /* 0x008fe20000010000 */
[----:B------:R-:W-:Y:S01]  /*3a90*/  F2FP.F16.F32.PACK_AB R59, R38, R39 ;  /* 0x00000027263b723e */ /* 0x000fe200000000ff */
[----:B------:R-:W1:Y:S01]  /*3aa0*/  MUFU.EX2 R40, R40 ;  /* 0x0000002800287308 */ /* 0x000e620000000800 */
[----:B------:R-:W-:Y:S01]  /*3ab0*/  PRMT R16, R16, 0x5410, R10 ;  /* 0x0000541010107816 */ /* 0x000fe2000000000a */
[----:B------:R-:W-:Y:S01]  /*3ac0*/  HMMA.16816.F32 R100, R88, R82, RZ ;  /* 0x000000525864723c */ /* 0x000fe200000018ff */
[----:B------:R-:W-:Y:S01]  /*3ad0*/  LOP3.LUT R92, R92, R12, RZ, 0xc0, !PT ;  /* 0x0000000c5c5c7212 */ /* 0x000fe200078ec0ff */
[----:B------:R-:W-:Y:S01]  /*3ae0*/  LDSM.16.MT88.4 R8, [R178+0x6800] ;  /* 0x00680000b208783b */ /* 0x000fe20000004200 */
[----:B------:R-:W-:Y:S01]  /*3af0*/  LOP3.LUT R18, R18, R29, RZ, 0xc0, !PT ;  /* 0x0000001d12127212 */ /* 0x000fe200078ec0ff */
[----:B------:R-:W-:Y:S01]  /*3b00*/  FADD.FTZ R53, R44, R53 ;  /* 0x000000352c357221 */ /* 0x000fe20000010000 */
[----:B------:R-:W-:Y:S01]  /*3b10*/  LOP3.LUT R19, R19, R59, RZ, 0xc0, !PT ;  /* 0x0000003b13137212 */ /* 0x000fe200078ec0ff */
[----:B------:R-:W2:Y:S01]  /*3b20*/  LDSM.16.MT88.4 R12, [R179+0x6800] ;  /* 0x00680000b30c783b */ /* 0x000ea20000004200 */
[--C-:B------:R-:W-:Y:S01]  /*3b30*/  HSET2.LE.AND R17, R17, R54.reuse, PT ;  /* 0x0000003611117233 */ /* 0x100fe20003803000 */
[----:B------:R-:W3:Y:S01]  /*3b40*/  MUFU.EX2 R36, R36 ;  /* 0x0000002400247308 */ /* 0x000ee20000000800 */
[----:B----4-:R-:W-:Y:S01]  /*3b50*/  F2FP.F16.F32.PACK_AB R59, R49, R45 ;  /* 0x0000002d313b723e */ /* 0x010fe200000000ff */
[----:B------:R-:W4:Y:S01]  /*3b60*/  LDSM.16.MT88.4 R28, [R176+0x6800] ;  /* 0x00680000b01c783b */ /* 0x000f220000004200 */
[----:B------:R-:W-:Y:S01]  /*3b70*/  HSET2.LE.AND R16, R16, R54, PT ;  /* 0x0000003610107233 */ /* 0x000fe20003803000 */
[C---:B------:R-:W-:Y:S01]  /*3b80*/  HMMA.16816.F32 R128, R92.reuse, R116, RZ ;  /* 0x000000745c80723c */ /* 0x040fe200000018ff */
[----:B------:R-:W-:Y:S01]  /*3b90*/  LOP3.LUT R17, R17, R59, RZ, 0xc0, !PT ;  /* 0x0000003b11117212 */ /* 0x000fe200078ec0ff */
[----:B------:R-:W-:Y:S01]  /*3ba0*/  FFMA.FTZ R59, R173, UR4, -R146 ;  /* 0x00000004ad3b7c23 */ /* 0x000fe20008010892 */
[----:B-1----:R-:W-:Y:S01]  /*3bb0*/  F2FP.F16.F32.PACK_AB R55, R40, R46 ;  /* 0x0000002e2837723e */ /* 0x002fe200000000ff */
[----:B------:R-:W-:Y:S01]  /*3bc0*/  MUFU.EX2 R60, R60 ;  /* 0x0000003c003c7308 */ /* 0x000fe20000000800 */
[----:B------:R-:W-:Y:S01]  /*3bd0*/  SHF.R.U32.HI R145, RZ, 0x10, R27 ;  /* 0x00000010ff917819 */ /* 0x000fe2000001161b */
[C---:B------:R-:W-:Y:S01]  /*3be0*/  HMMA.16816.F32 R112, R92.reuse, R68, RZ ;  /* 0x000000445c70723c */ /* 0x040fe200000018ff */
[----:B------:R-:W-:Y:S01]  /*3bf0*/  LOP3.LUT R16, R16, R55, RZ, 0xc0, !PT ;  /* 0x0000003710107212 */ /* 0x000fe200078ec0ff */
[----:B------:R-:W-:Y:S01]  /*3c00*/  FADD.FTZ R53, R41, R53 ;  /* 0x0000003529357221 */ /* 0x000fe20000010000 */
[----:B------:R-:W-:Y:S01]  /*3c10*/  LOP3.LUT R173, R27, 0xffff, RZ, 0xc0, !PT ;  /* 0x0000ffff1bad7812 */ /* 0x000fe200078ec0ff */
[----:B------:R-:W-:Y:S01]  /*3c20*/  FADD.FTZ R58, R46, R58 ;  /* 0x0000003a2e3a7221 */ /* 0x000fe20000010000 */
[----:B------:R-:W-:Y:S01]  /*3c30*/  LOP3.LUT R141, R145, 0xff, RZ, 0xc0, !PT ;  /* 0x000000ff918d7812 */ /* 0x000fe200078ec0ff */
[----:B------:R-:W1:Y:S01]  /*3c40*/  MUFU.EX2 R55, R96 ;  /* 0x0000006000377308 */ /* 0x000e620000000800 */
[C---:B------:R-:W-:Y:S01]  /*3c50*/  HMMA.16816.F32 R72, R92.reuse, R80, RZ ;  /* 0x000000505c48723c */ /* 0x040fe200000018ff */
[----:B------:R-:W-:Y:S01]  /*3c60*/  LOP3.LUT R24, R201, UR23, R24, 0x96, !PT ;  /* 0x00000017c9187c12 */ /* 0x000fe2000f8e9618 */
[----:B------:R-:W-:Y:S01]  /*3c70*/  FADD.FTZ R53, R42, R53 ;  /* 0x000000352a357221 */ /* 0x000fe20000010000 */
[----:B------:R-:W-:Y:S01]  /*3c80*/  FADD.FTZ R58, R40, R58 ;  /* 0x0000003a283a7221 */ /* 0x000fe20000010000 */
[----:B------:R-:W-:Y:S01]  /*3c90*/  FADD.FTZ R62, R49, R62 ;  /* 0x0000003e313e7221 */ /* 0x000fe20000010000 */
[----:B------:R-:W-:Y:S01]  /*3ca0*/  FFMA.FTZ R150, R150, UR4, -R146 ;  /* 0x0000000496967c23 */ /* 0x000fe20008010892 */
[----:B------:R-:W-:Y:S01]  /*3cb0*/  HMMA.16816.F32 R116, R92, R118, RZ ;  /* 0x000000765c74723c */ /* 0x000fe200000018ff */
[----:B------:R-:W-:Y:S01]  /*3cc0*/  MUFU.EX2 R59, R59 ;  /* 0x0000003b003b7308 */ /* 0x000fe20000000800 */
[----:B------:R-:W-:-:S04]  /*3cd0*/  IMAD.WIDE.U32 R24, R24, -0x2daee0ad, RZ ;  /* 0xd2511f5318187825 */ /* 0x000fc800078e00ff */
[----:B------:R-:W-:Y:S01]  /*3ce0*/  FADD.FTZ R53, R37, R53 ;  /* 0x0000003525357221 */ /* 0x000fe20000010000 */
[----:B------:R-:W-:Y:S01]  /*3cf0*/  FADD.FTZ R58, R2, R58 ;  /* 0x0000003a023a7221 */ /* 0x000fe20000010000 */
[----:B------:R-:W-:Y:S01]  /*3d00*/  FADD.FTZ R62, R39, R62 ;  /* 0x0000003e273e7221 */ /* 0x000fe20000010000 */
[C---:B------:R-:W-:Y:S01]  /*3d10*/  HMMA.16816.F32 R68, R92.reuse, R70, RZ ;  /* 0x000000465c44723c */ /* 0x040fe200000018ff */
[----:B------:R-:W-:Y:S01]  /*3d20*/  FFMA.FTZ R66, R66, UR4, -R146 ;  /* 0x0000000442427c23 */ /* 0x000fe20008010892 */
[----:B---3--:R-:W-:Y:S01]  /*3d30*/  FADD.FTZ R53, R36, R53 ;  /* 0x0000003524357221 */ /* 0x008fe20000010000 */
[----:B------:R3:W5:Y:S01]  /*3d40*/  MUFU.EX2 R145, R199 ;  /* 0x000000c700917308 */ /* 0x0007620000000800 */
[----:B-1----:R-:W-:Y:S01]  /*3d50*/  FADD.FTZ R61, R55, R61 ;  /* 0x0000003d373d7221 */ /* 0x002fe20000010000 */
[----:B------:R-:W-:Y:S01]  /*3d60*/  FADD.FTZ R58, R0, R58 ;  /* 0x0000003a003a7221 */ /* 0x000fe20000010000 */
[----:B------:R-:W-:Y:S01]  /*3d70*/  HMMA.16816.F32 R96, R92, R4, RZ ;  /* 0x000000045c60723c */ /* 0x000fe200000018ff */
[----:B------:R-:W-:Y:S01]  /*3d80*/  FADD.FTZ R62, R38, R62 ;  /* 0x0000003e263e7221 */ /* 0x000fe20000010000 */
[----:B------:R-:W-:-:S03]  /*3d90*/  ISETP.GE.AND P0, PT, R132, 0x2, PT ;  /* 0x000000028400780c */ /* 0x000fc60003f06270 */
[----:B------:R-:W-:Y:S01]  /*3da0*/  MUFU.EX2 R153, R153 ;  /* 0x0000009900997308 */ /* 0x000fe20000000800 */
[----:B------:R-:W-:Y:S01]  /*3db0*/  HMMA.16816.F32 R80, R92, R82, RZ ;  /* 0x000000525c50723c */ /* 0x000fe200000018ff */
[C---:B------:R-:W-:Y:S02]  /*3dc0*/  LOP3.LUT R4, R206.reuse, 0xffff, RZ, 0xc0, !PT ;  /* 0x0000ffffce047812 */ /* 0x040fe400078ec0ff */
[----:B------:R-:W-:Y:S02]  /*3dd0*/  LOP3.LUT R5, R206, 0xff, RZ, 0xc0, !PT ;  /* 0x000000ffce057812 */ /* 0x000fe400078ec0ff */
[----:B------:R-:W-:Y:S01]  /*3de0*/  SHF.R.U32.HI R4, RZ, 0x8, R4 ;  /* 0x00000008ff047819 */ /* 0x000fe20000011604 */
[-C--:B------:R-:W-:Y:S01]  /*3df0*/  HMMA.16816.F32 R88, R88, R6.reuse, RZ ;  /* 0x000000065858723c */ /* 0x080fe200000018ff */
[----:B------:R-:W-:Y:S01]  /*3e00*/  MUFU.EX2 R152, R152 ;  /* 0x0000009800987308 */ /* 0x000fe20000000800 */
[----:B---3--:R-:W-:Y:S01]  /*3e10*/  FFMA.FTZ R199, R156, UR4, -R161 ;  /* 0x000000049cc77c23 */ /* 0x008fe200080108a1 */
[----:B------:R-:W-:Y:S01]  /*3e20*/  PRMT R5, R5, 0x5410, R4 ;  /* 0x0000541005057816 */ /* 0x000fe20000000004 */
[----:B-----5:R-:W-:Y:S01]  /*3e30*/  FADD.FTZ R61, R145, R61 ;  /* 0x0000003d913d7221 */ /* 0x020fe20000010000 */
[----:B------:R-:W-:Y:S01]  /*3e40*/  SHF.R.U32.HI R4, RZ, 0x18, R27 ;  /* 0x00000018ff047819 */ /* 0x000fe2000001161b */
[----:B------:R-:W-:Y:S02]  /*3e50*/  HMMA.16816.F32 R92, R92, R6, RZ ;  /* 0x000000065c5c723c */ /* 0x000fe400000018ff */
[----:B------:R-:W-:Y:S01]  /*3e60*/  FADD.FTZ R61, R60, R61 ;  /* 0x0000003d3c3d7221 */ /* 0x000fe20000010000 */
[----:B------:R-:W-:Y:S01]  /*3e70*/  PRMT R4, R141, 0x5410, R4 ;  /* 0x000054108d047816 */ /* 0x000fe20000000004 */
[----:B------:R-:W1:Y:S01]  /*3e80*/  MUFU.EX2 R47, R47 ;  /* 0x0000002f002f7308 */ /* 0x000e620000000800 */
[----:B------:R-:W-:Y:S01]  /*3e90*/  HSET2.LE.AND R141, R5, R54, PT ;  /* 0x00000036058d7233 */ /* 0x000fe20003803000 */
[----:B--2---:R-:W-:Y:S01]  /*3ea0*/  HMMA.16816.F32 R124, R16, R12, R124 ;  /* 0x0000000c107c723c */ /* 0x004fe2000000187c */
[--C-:B------:R-:W-:Y:S01]  /*3eb0*/  SHF.R.U32.HI R6, RZ, 0x10, R206.reuse ;  /* 0x00000010ff067819 */ /* 0x100fe200000116ce */
[----:B------:R-:W-:Y:S01]  /*3ec0*/  FADD.FTZ R61, R59, R61 ;  /* 0x0000003d3b3d7221 */ /* 0x000fe20000010000 */
[----:B------:R-:W-:-:S02]  /*3ed0*/  SHF.R.U32.HI R206, RZ, 0x18, R206 ;  /* 0x00000018ffce7819 */ /* 0x000fc400000116ce */
[----:B------:R-:W-:Y:S01]  /*3ee0*/  LOP3.LUT R6, R6, 0xff, RZ, 0xc0, !PT ;  /* 0x000000ff06067812 */ /* 0x000fe200078ec0ff */
[C---:B------:R-:W-:Y:S01]  /*3ef0*/  HMMA.16816.F32 R108, R16.reuse, R8, R108 ;  /* 0x00000008106c723c */ /* 0x040fe2000000186c */
[----:B------:R-:W-:Y:S01]  /*3f00*/  LOP3.LUT R7, R27, 0xff, RZ, 0xc0, !PT ;  /* 0x000000ff1b077812 */ /* 0x000fe200078ec0ff */
[----:B------:R-:W-:Y:S01]  /*3f10*/  MUFU.EX2 R165, R165 ;  /* 0x000000a500a57308 */ /* 0x000fe20000000800 */
[----:B------:R-:W-:Y:S02]  /*3f20*/  SHF.R.U32.HI R27, RZ, 0x8, R173 ;  /* 0x00000008ff1b7819 */ /* 0x000fe400000116ad */
[----:B------:R-:W-:Y:S01]  /*3f30*/  PRMT R6, R6, 0x5410, R206 ;  /* 0x0000541006067816 */ /* 0x000fe200000000ce */
[----:B------:R-:W-:Y:S01]  /*3f40*/  IMAD.WIDE.U32 R206, R175, -0x326172a9, RZ ;  /* 0xcd9e8d57afce7825 */ /* 0x000fe200078e00ff */
[----:B------:R-:W-:Y:S01]  /*3f50*/  PRMT R27, R7, 0x5410, R27 ;  /* 0x00005410071b7816 */ /* 0x000fe2000000001b */
[C---:B------:R-:W-:Y:S01]  /*3f60*/  HMMA.16816.F32 R76, R16.reuse, R32, R76 ;  /* 0x00000020104c723c */ /* 0x040fe2000000184c */
[----:B------:R-:W-:Y:S01]  /*3f70*/  F2FP.F16.F32.PACK_AB R173, R36, R37 ;  /* 0x0000002524ad723e */ /* 0x000fe200000000ff */
[----:B------:R-:W-:Y:S01]  /*3f80*/  IMAD.WIDE.U32 R174, R174, -0x326172a9, RZ ;  /* 0xcd9e8d57aeae7825 */ /* 0x000fe200078e00ff */
[--C-:B------:R-:W-:Y:S01]  /*3f90*/  HSET2.LE.AND R7, R6, R54.reuse, PT ;  /* 0x0000003606077233 */ /* 0x100fe20003803000 */
[----:B------:R-:W-:Y:S01]  /*3fa0*/  MUFU.EX2 R164, R164 ;  /* 0x000000a400a47308 */ /* 0x000fe20000000800 */
[----:B------:R-:W-:Y:S01]  /*3fb0*/  F2FP.F16.F32.PACK_AB R5, R59, R60 ;  /* 0x0000003c3b05723e */ /* 0x000fe200000000ff */
[C---:B----4-:R-:W-:Y:S01]  /*3fc0*/  HMMA.16816.F32 R84, R16.reuse, R28, R84 ;  /* 0x0000001c1054723c */ /* 0x050fe20000001854 */
[----:B------:R-:W-:Y:S01]  /*3fd0*/  LOP3.LUT R6, R141, R173, RZ, 0xc0, !PT ;  /* 0x000000ad8d067212 */ /* 0x000fe200078ec0ff */
[----:B------:R-:W-:Y:S01]  /*3fe0*/  FFMA.FTZ R141, R149, UR4, -R155 ;  /* 0x00000004958d7c23 */ /* 0x000fe2000801089b */
[--C-:B------:R-:W-:Y:S01]  /*3ff0*/  HSET2.LE.AND R27, R27, R54.reuse, PT ;  /* 0x000000361b1b7233 */ /* 0x100fe20003803000 */
[----:B------:R-:W-:Y:S01]  /*4000*/  FFMA.FTZ R173, R154, UR4, -R163 ;  /* 0x000000049aad7c23 */ /* 0x000fe200080108a3 */
[----:B------:R-:W-:Y:S01]  /*4010*/  F2FP.F16.F32.PACK_AB R149, R42, R41 ;  /* 0x000000292a95723e */ /* 0x000fe200000000ff */
[C---:B------:R-:W-:Y:S01]  /*4020*/  HMMA.16816.F32 R120, R16.reuse, R14, R120 ;  /* 0x0000000e1078723c */ /* 0x040fe20000001878 */
[----:B------:R-:W-:Y:S01]  /*4030*/  LOP3.LUT R7, R7, R5, RZ, 0xc0, !PT ;  /* 0x0000000507077212 */ /* 0x000fe200078ec0ff */
[----:B------:R-:W2:Y:S01]  /*4040*/  MUFU.EX2 R141, R141 ;  /* 0x0000008d008d7308 */ /* 0x000ea20000000800 */
[----:B------:R-:W-:Y:S01]  /*4050*/  HSET2.LE.AND R5, R4, R54, PT ;  /* 0x0000003604057233 */ /* 0x000fe20003803000 */
[----:B-1----:R-:W-:Y:S01]  /*4060*/  FADD.FTZ R53, R47, R53 ;  /* 0x000000352f357221 */ /* 0x002fe20000010000 */
[----:B------:R-:W-:Y:S01]  /*4070*/  LOP3.LUT R4, R27, R149, RZ, 0xc0, !PT ;  /* 0x000000951b047212 */ /* 0x000fe200078ec0ff */
[C---:B------:R-:W-:Y:S01]  /*4080*/  HMMA.16816.F32 R104, R16.reuse, R10, R104 ;  /* 0x0000000a1068723c */ /* 0x040fe20000001868 */
[----:B------:R-:W-:Y:S01]  /*4090*/  LOP3.LUT R27, R207, UR23, R224, 0x96, !PT ;  /* 0x00000017cf1b7c12 */ /* 0x000fe2000f8e96e0 */
[----:B------:R-:W-:Y:S01]  /*40a0*/  FADD.FTZ R53, R43, R53 ;  /* 0x000000352b357221 */ /* 0x000fe20000010000 */
[----:B------:R-:W-:Y:S01]  /*40b0*/  F2FP.F16.F32.PACK_AB R154, R145, R55 ;  /* 0x00000037919a723e */ /* 0x000fe200000000ff */
[----:B------:R-:W1:Y:S01]  /*40c0*/  MUFU.EX2 R149, R173 ;  /* 0x000000ad00957308 */ /* 0x000e620000000800 */
[----:B------:R-:W-:Y:S01]  /*40d0*/  LOP3.LUT R205, R175, UR21, R200, 0x96, !PT ;  /* 0x00000015afcd7c12 */ /* 0x000fe2000f8e96c8 */
[C---:B------:R-:W-:Y:S01]  /*40e0*/  HMMA.16816.F32 R100, R16.reuse, R34, R100 ;  /* 0x000000221064723c */ /* 0x040fe20000001864 */
[----:B------:R-:W-:Y:S01]  /*40f0*/  LOP3.LUT R5, R5, R154, RZ, 0xc0, !PT ;  /* 0x0000009a05057212 */ /* 0x000fe200078ec0ff */
[----:B------:R-:W-:Y:S01]  /*4100*/  FFMA.FTZ R154, R23, UR4, -R163 ;  /* 0x00000004179a7c23 */ /* 0x000fe200080108a3 */
[----:B------:R-:W-:Y:S01]  /*4110*/  LOP3.LUT R206, R209, UR21, R206, 0x96, !PT ;  /* 0x00000015d1ce7c12 */ /* 0x000fe2000f8e96ce */
[----:B------:R-:W-:Y:S01]  /*4120*/  FADD.FTZ R53, R142, R53 ;  /* 0x000000358e357221 */ /* 0x000fe20000010000 */
[----:B------:R-:W-:Y:S01]  /*4130*/  LOP3.LUT R200, R25, UR20, R26, 0x96, !PT ;  /* 0x0000001419c87c12 */ /* 0x000fe2000f8e961a */
[----:B------:R-:W-:Y:S01]  /*4140*/  HMMA.16816.F32 R88, R16, R30, R88 ;  /* 0x0000001e1058723c */ /* 0x000fe20000001858 */
[----:B------:R-:W-:Y:S01]  /*4150*/  MUFU.EX2 R158, R158 ;  /* 0x0000009e009e7308 */ /* 0x000fe20000000800 */
[----:B------:R-:W-:-:S04]  /*4160*/  IMAD.WIDE.U32 R206, R206, -0x2daee0ad, RZ ;  /* 0xd2511f53cece7825 */ /* 0x000fc800078e00ff */
[----:B--2---:R-:W-:Y:S01]  /*4170*/  FADD.FTZ R53, R141, R53 ;  /* 0x000000358d357221 */ /* 0x004fe20000010000 */
[----:B------:R-:W-:Y:S01]  /*4180*/  HMMA.16816.F32 R128, R4, R12, R128 ;  /* 0x0000000c0480723c */ /* 0x000fe20000001880 */
[----:B------:R-:W-:-:S04]  /*4190*/  IMAD.WIDE.U32 R18, R27, -0x2daee0ad, RZ ;  /* 0xd2511f531b127825 */ /* 0x000fc800078e00ff */
[----:B------:R-:W-:Y:S01]  /*41a0*/  FADD.FTZ R53, R160, R53 ;  /* 0x00000035a0357221 */ /* 0x000fe20000010000 */
[----:B------:R-:W-:Y:S01]  /*41b0*/  MUFU.EX2 R154, R154 ;  /* 0x0000009a009a7308 */ /* 0x000fe20000000800 */
[----:B-1----:R-:W-:Y:S01]  /*41c0*/  FADD.FTZ R58, R149, R58 ;  /* 0x0000003a953a7221 */ /* 0x002fe20000010000 */
[----:B------:R-:W-:Y:S01]  /*41d0*/  IMAD.WIDE.U32 R200, R200, -0x326172a9, RZ ;  /* 0xcd9e8d57c8c87825 */ /* 0x000fe200078e00ff */
[----:B------:R-:W-:Y:S01]  /*41e0*/  LOP3.LUT R16, R19, UR20, R204, 0x96, !PT ;  /* 0x0000001413107c12 */ /* 0x000fe2000f8e96cc */
[C---:B------:R-:W-:Y:S01]  /*41f0*/  HMMA.16816.F32 R72, R4.reuse, R32, R72 ;  /* 0x000000200448723c */ /* 0x040fe20000001848 */
[----:B------:R-:W-:Y:S01]  /*4200*/  LOP3.LUT R209, R207, UR18, R18, 0x96, !PT ;  /* 0x00000012cfd17c12 */ /* 0x000fe2000f8e9612 */
[----:B------:R-:W-:Y:S01]  /*4210*/  IMAD.WIDE.U32 R204, R205, -0x2daee0ad, RZ ;  /* 0xd2511f53cdcc7825 */ /* 0x000fe200078e00ff */
[----:B------:R-:W-:Y:S01]  /*4220*/  LOP3.LUT R174, R201, UR19, R174, 0x96, !PT ;  /* 0x00000013c9ae7c12 */ /* 0x000fe2000f8e96ae */
[----:B------:R-:W1:Y:S02]  /*4230*/  MUFU.EX2 R33, R22 ;  /* 0x0000001600217308 */ /* 0x000e640000000800 */
[----:B------:R-:W-:Y:S01]  /*4240*/  FFMA.FTZ R201, R148, UR4, -R146 ;  /* 0x0000000494c97c23 */ /* 0x000fe20008010892 */
[----:B------:R-:W-:Y:S01]  /*4250*/  HMMA.16816.F32 R96, R4, R28, R96 ;  /* 0x0000001c0460723c */ /* 0x000fe20000001860 */
[----:B------:R-:W-:Y:S01]  /*4260*/  LOP3.LUT R12, R205, UR18, R24, 0x96, !PT ;  /* 0x00000012cd0c7c12 */ /* 0x000fe2000f8e9618 */
[----:B------:R-:W-:Y:S01]  /*4270*/  FFMA.FTZ R32, R20, UR4, -R161 ;  /* 0x0000000414207c23 */ /* 0x000fe200080108a1 */
[----:B------:R-:W-:-:S04]  /*4280*/  IMAD.WIDE.U32 R16, R16, -0x326172a9, RZ ;  /* 0xcd9e8d5710107825 */ /* 0x000fc800078e00ff */
[----:B------:R-:W-:Y:S01]  /*4290*/  FADD.FTZ R58, R152, R58 ;  /* 0x0000003a983a7221 */ /* 0x000fe20000010000 */
[----:B------:R-:W-:Y:S01]  /*42a0*/  HMMA.16816.F32 R112, R4, R8, R112 ;  /* 0x000000080470723c */ /* 0x000fe20000001870 */
[----:B------:R-:W-:-:S04]  /*42b0*/  IMAD.WIDE.U32 R18, R12, -0x326172a9, RZ ;  /* 0xcd9e8d570c127825 */ /* 0x000fc800078e00ff */
[----:B------:R-:W-:Y:S01]  /*42c0*/  FFMA.FTZ R29, R171, UR4, -R161 ;  /* 0x00000004ab1d7c23 */ /* 0x000fe200080108a1 */
[----:B------:R-:W2:Y:S01]  /*42d0*/  MUFU.EX2 R32, R32 ;  /* 0x0000002000207308 */ /* 0x000ea20000000800 */
[----:B------:R-:W-:Y:S01]  /*42e0*/  LOP3.LUT R173, R17, UR19, R208, 0x96, !PT ;  /* 0x0000001311ad7c12 */ /* 0x000fe2000f8e96d0 */
[----:B------:R-:W-:Y:S01]  /*42f0*/  IMAD.WIDE.U32 R208, R209, -0x326172a9, RZ ;  /* 0xcd9e8d57d1d07825 */ /* 0x000fe200078e00ff */
[--C-:B------:R-:W-:Y:S01]  /*4300*/  SHF.R.U32.HI R24, RZ, 0x10, R18.reuse ;  /* 0x00000010ff187819 */ /* 0x100fe20000011612 */
[C---:B------:R-:W-:Y:S01]  /*4310*/  HMMA.16816.F32 R80, R4.reuse, R34, R80 ;  /* 0x000000220450723c */ /* 0x040fe20000001850 */
[----:B------:R-:W-:Y:S01]  /*4320*/  SHF.R.U32.HI R12, RZ, 0x18, R18 ;  /* 0x00000018ff0c7819 */ /* 0x000fe20000011612 */
[----:B-1----:R-:W-:Y:S01]  /*4330*/  FADD.FTZ R62, R33, R62 ;  /* 0x0000003e213e7221 */ /* 0x002fe20000010000 */
[----:B------:R-:W-:Y:S01]  /*4340*/  LOP3.LUT R24, R24, 0xff, RZ, 0xc0, !PT ;  /* 0x000000ff18187812 */ /* 0x000fe200078ec0ff */
[----:B------:R1:W3:Y:S01]  /*4350*/  MUFU.EX2 R28, R21 ;  /* 0x00000015001c7308 */ /* 0x0002e20000000800 */
[----:B------:R-:W-:Y:S01]  /*4360*/  LOP3.LUT R9, R19, UR29, R200, 0x96, !PT ;  /* 0x0000001d13097c12 */ /* 0x000fe2000f8e96c8 */
[C---:B------:R-:W-:Y:S01]  /*4370*/  HMMA.16816.F32 R116, R4.reuse, R14, R116 ;  /* 0x0000000e0474723c */ /* 0x040fe20000001874 */
[----:B------:R-:W-:Y:S01]  /*4380*/  PRMT R24, R24, 0x5410, R12 ;  /* 0x0000541018187816 */ /* 0x000fe2000000000c */
[----:B------:R-:W-:Y:S01]  /*4390*/  FFMA.FTZ R34, R166, UR4, -R146 ;  /* 0x00000004a6227c23 */ /* 0x000fe20008010892 */
[----:B------:R-:W-:Y:S01]  /*43a0*/  LOP3.LUT R13, R18, 0xffff, RZ, 0xc0, !PT ;  /* 0x0000ffff120d7812 */ /* 0x000fe200078ec0ff */
[----:B------:R-:W-:Y:S01]  /*43b0*/  FFMA.FTZ R200, R162, UR4, -R163 ;  /* 0x00000004a2c87c23 */ /* 0x000fe200080108a3 */
[----:B------:R-:W-:Y:S01]  /*43c0*/  LOP3.LUT R12, R9, 0xffff, RZ, 0xc0, !PT ;  /* 0x0000ffff090c7812 */ /* 0x000fe200078ec0ff */
[----:B------:R-:W-:Y:S01]  /*43d0*/  MUFU.EX2 R29, R29 ;  /* 0x0000001d001d7308 */ /* 0x000fe20000000800 */
[----:B------:R-:W-:Y:S01]  /*43e0*/  SHF.R.U32.HI R27, RZ, 0x10, R9 ;  /* 0x00000010ff1b7819 */ /* 0x000fe20000011609 */
[----:B------:R-:W-:Y:S01]  /*43f0*/  HMMA.16816.F32 R68, R4, R10, R68 ;  /* 0x0000000a0444723c */ /* 0x000fe20000001844 */
[----:B------:R-:W-:Y:S01]  /*4400*/  LOP3.LUT R8, R18, 0xff, RZ, 0xc0, !PT ;  /* 0x000000ff12087812 */ /* 0x000fe200078ec0ff */
[----:B------:R-:W-:Y:S01]  /*4410*/  IMAD.WIDE.U32 R162, R173, -0x2daee0ad, RZ ;  /* 0xd2511f53ada27825 */ /* 0x000fe200078e00ff */
[----:B------:R-:W-:-:S03]  /*4420*/  SHF.R.U32.HI R13, RZ, 0x8, R13 ;  /* 0x00000008ff0d7819 */ /* 0x000fc6000001160d */
[----:B--2---:R-:W-:Y:S01]  /*4430*/  FADD.FTZ R62, R32, R62 ;  /* 0x0000003e203e7221 */ /* 0x004fe20000010000 */
[----:B------:R-:W-:Y:S01]  /*4440*/  LOP3.LUT R25, R9, 0xff, RZ, 0xc0, !PT ;  /* 0x000000ff09197812 */ /* 0x000fe200078ec0ff */
[----:B------:R2:W4:Y:S01]  /*4450*/  MUFU.EX2 R35, R168 ;  /* 0x000000a800237308 */ /* 0x0005220000000800 */
[----:B------:R-:W-:Y:S01]  /*4460*/  SHF.R.U32.HI R12, RZ, 0x8, R12 ;  /* 0x00000008ff0c7819 */ /* 0x000fe2000001160c */
[----:B-1----:R-:W1:Y:S01]  /*4470*/  LDSM.16.MT88.4 R20, [R179+0x7000] ;  /* 0x00700000b314783b */ /* 0x002e620000004200 */
[----:B------:R-:W-:Y:S01]  /*4480*/  SHF.R.U32.HI R9, RZ, 0x18, R9 ;  /* 0x00000018ff097819 */ /* 0x000fe20000011609 */
[----:B------:R-:W-:Y:S01]  /*4490*/  HMMA.16816.F32 R92, R4, R30, R92 ;  /* 0x0000001e045c723c */ /* 0x000fe2000000185c */
[----:B------:R-:W-:Y:S01]  /*44a0*/  LOP3.LUT R27, R27, 0xff, RZ, 0xc0, !PT ;  /* 0x000000ff1b1b7812 */ /* 0x000fe200078ec0ff */
[----:B------:R-:W-:Y:S01]  /*44b0*/  FADD.FTZ R58, R153, R58 ;  /* 0x0000003a993a7221 */ /* 0x000fe20000010000 */
[----:B------:R-:W-:Y:S01]  /*44c0*/  PRMT R8, R8, 0x5410, R13 ;  /* 0x0000541008087816 */ /* 0x000fe2000000000d */
[----:B------:R-:W5:Y:S01]  /*44d0*/  MUFU.EX2 R34, R34 ;  /* 0x0000002200227308 */ /* 0x000f620000000800 */
[----:B------:R-:W-:Y:S01]  /*44e0*/  PRMT R25, R25, 0x5410, R12 ;  /* 0x0000541019197816 */ /* 0x000fe2000000000c */
[----:B---3--:R-:W-:Y:S01]  /*44f0*/  FADD.FTZ R62, R28, R62 ;  /* 0x0000003e1c3e7221 */ /* 0x008fe20000010000 */
[----:B------:R-:W-:Y:S01]  /*4500*/  PRMT R27, R27, 0x5410, R9 ;  /* 0x000054101b1b7816 */ /* 0x000fe20000000009 */
[----:B------:R-:W-:Y:S01]  /*4510*/  FFMA.FTZ R30, R170, UR4, -R146 ;  /* 0x00000004aa1e7c23 */ /* 0x000fe20008010892 */
[--C-:B------:R-:W-:Y:S01]  /*4520*/  HSET2.LE.AND R26, R8, R54.reuse, PT ;  /* 0x00000036081a7233 */ /* 0x100fe20003803000 */
[----:B------:R-:W3:Y:S01]  /*4530*/  LDSM.16.MT88.4 R12, [R177+0x7000] ;  /* 0x00700000b10c783b */ /* 0x000ee20000004200 */
[C---:B------:R-:W-:Y:S01]  /*4540*/  F2FP.F16.F32.PACK_AB R171, R154.reuse, R153 ;  /* 0x000000999aab723e */ /* 0x040fe200000000ff */
[----:B------:R-:W-:Y:S01]  /*4550*/  MUFU.EX2 R200, R200 ;  /* 0x000000c800c87308 */ /* 0x000fe20000000800 */
[--C-:B--2---:R-:W-:Y:S01]  /*4560*/  HSET2.LE.AND R168, R25, R54.reuse, PT ;  /* 0x0000003619a87233 */ /* 0x104fe20003803000 */
[----:B------:R-:W2:Y:S01]  /*4570*/  LDSM.16.MT88.4 R8, [R176+0x7000] ;  /* 0x00700000b008783b */ /* 0x000ea20000004200 */
[--C-:B------:R-:W-:Y:S01]  /*4580*/  HSET2.LE.AND R25, R27, R54.reuse, PT ;  /* 0x000000361b197233 */ /* 0x100fe20003803000 */
[----:B----4-:R-:W-:Y:S01]  /*4590*/  FADD.FTZ R61, R35, R61 ;  /* 0x0000003d233d7221 */ /* 0x010fe20000010000 */
[----:B------:R-:W-:Y:S01]  /*45a0*/  LOP3.LUT R175, R209, UR29, R16, 0x96, !PT ;  /* 0x0000001dd1af7c12 */ /* 0x000fe2000f8e9610 */
[----:B------:R-:W-:Y:S01]  /*45b0*/  FADD.FTZ R58, R154, R58 ;  /* 0x0000003a9a3a7221 */ /* 0x000fe20000010000 */
[----:B------:R-:W-:Y:S01]  /*45c0*/  F2FP.F16.F32.PACK_AB R166, R32, R33 ;  /* 0x0000002120a6723e */ /* 0x000fe200000000ff */
[----:B------:R-:W4:Y:S01]  /*45d0*/  LDSM.16.MT88.4 R16, [R178+0x7000] ;  /* 0x00700000b210783b */ /* 0x000f220000004200 */
[----:B------:R-:W-:Y:S01]  /*45e0*/  HSET2.LE.AND R24, R24, R54, PT ;  /* 0x0000003618187233 */ /* 0x000fe20003803000 */
[----:B------:R-:W1:Y:S01]  /*45f0*/  MUFU.EX2 R30, R30 ;  /* 0x0000001e001e7308 */ /* 0x000e620000000800 */
[----:B------:R-:W-:Y:S01]  /*4600*/  LOP3.LUT R26, R26, R171, RZ, 0xc0, !PT ;  /* 0x000000ab1a1a7212 */ /* 0x000fe200078ec0ff */
[----:B-----5:R-:W-:Y:S01]  /*4610*/  FADD.FTZ R61, R34, R61 ;  /* 0x0000003d223d7221 */ /* 0x020fe20000010000 */
[C---:B------:R-:W-:Y:S01]  /*4620*/  F2FP.F16.F32.PACK_AB R27, R29.reuse, R28 ;  /* 0x0000001c1d1b723e */ /* 0x040fe200000000ff */
[----:B------:R-:W-:Y:S01]  /*4630*/  FADD.FTZ R62, R29, R62 ;  /* 0x0000003e1d3e7221 */ /* 0x000fe20000010000 */
[----:B------:R-:W-:Y:S01]  /*4640*/  F2FP.F16.F32.PACK_AB R171, R152, R149 ;  /* 0x0000009598ab723e */ /* 0x000fe200000000ff */
[----:B------:R-:W-:Y:S01]  /*4650*/  VIADD R173, R181, 0x1800 ;  /* 0x00001800b5ad7836 */ /* 0x000fe20000000000 */
[----:B------:R-:W-:Y:S01]  /*4660*/  LOP3.LUT R25, R25, R166, RZ, 0xc0, !PT ;  /* 0x000000a619197212 */ /* 0x000fe200078ec0ff */
[----:B------:R-:W-:Y:S01]  /*4670*/  FFMA.FTZ R166, R169, UR4, -R146 ;  /* 0x00000004a9a67c23 */ /* 0x000fe20008010892 */
[----:B------:R-:W-:Y:S01]  /*4680*/  SHF.R.U32.HI R5, RZ, 0x10, R208 ;  /* 0x00000010ff057819 */ /* 0x000fe200000116d0 */
[----:B------:R-:W-:Y:S01]  /*4690*/  MUFU.EX2 R199, R199 ;  /* 0x000000c700c77308 */ /* 0x000fe20000000800 */
[----:B------:R-:W-:-:S02]  /*46a0*/  LOP3.LUT R31, R175, 0xffff, RZ, 0xc0, !PT ;  /* 0x0000ffffaf1f7812 */ /* 0x000fc400078ec0ff */
[----:B------:R-:W-:Y:S02]  /*46b0*/  LOP3.LUT R27, R24, R27, RZ, 0xc0, !PT ;  /* 0x0000001b181b7212 */ /* 0x000fe400078ec0ff */
[----:B------:R-:W-:Y:S02]  /*46c0*/  LOP3.LUT R24, R168, R171, RZ, 0xc0, !PT ;  /* 0x000000aba8187212 */ /* 0x000fe400078ec0ff */
[----:B------:R-:W-:Y:S01]  /*46d0*/  LOP3.LUT R168, R208, 0xffff, RZ, 0xc0, !PT ;  /* 0x0000ffffd0a87812 */ /* 0x000fe200078ec0ff */
[----:B------:R-:W5:Y:S01]  /*46e0*/  MUFU.EX2 R166, R166 ;  /* 0x000000a600a67308 */ /* 0x000f620000000800 */
[----:B------:R-:W-:Y:S01]  /*46f0*/  SHF.R.U32.HI R4, RZ, 0x18, R208 ;  /* 0x00000018ff047819 */ /* 0x000fe200000116d0 */
[----:B-1----:R-:W-:Y:S01]  /*4700*/  FADD.FTZ R61, R30, R61 ;  /* 0x0000003d1e3d7221 */ /* 0x002fe20000010000 */
[----:B------:R-:W-:Y:S01]  /*4710*/  LOP3.LUT R5, R5, 0xff, RZ, 0xc0, !PT ;  /* 0x000000ff05057812 */ /* 0x000fe200078ec0ff */
[----:B------:R-:W-:Y:S01]  /*4720*/  HMMA.16816.F32 R124, R24, R20, R124 ;  /* 0x00000014187c723c */ /* 0x000fe2000000187c */
[----:B------:R-:W-:-:S02]  /*4730*/  SHF.R.U32.HI R31, RZ, 0x8, R31 ;  /* 0x00000008ff1f7819 */ /* 0x000fc4000001161f */
[----:B------:R-:W-:Y:S01]  /*4740*/  LOP3.LUT R7, R175, 0xff, RZ, 0xc0, !PT ;  /* 0x000000ffaf077812 */ /* 0x000fe200078ec0ff */
[----:B------:R-:W1:Y:S01]  /*4750*/  MUFU.EX2 R159, R159 ;  /* 0x0000009f009f7308 */ /* 0x000e620000000800 */
[----:B------:R-:W-:Y:S01]  /*4760*/  LOP3.LUT R6, R208, 0xff, RZ, 0xc0, !PT ;  /* 0x000000ffd0067812 */ /* 0x000fe200078ec0ff */
[C---:B---3--:R-:W-:Y:S01]  /*4770*/  HMMA.16816.F32 R76, R24.reuse, R12, R76 ;  /* 0x0000000c184c723c */ /* 0x048fe2000000184c */
[----:B------:R-:W-:Y:S02]  /*4780*/  SHF.R.U32.HI R168, RZ, 0x8, R168 ;  /* 0x00000008ffa87819 */ /* 0x000fe400000116a8 */
[----:B------:R-:W-:Y:S02]  /*4790*/  PRMT R4, R5, 0x5410, R4 ;  /* 0x0000541005047816 */ /* 0x000fe40000000004 */
[----:B------:R-:W-:Y:S01]  /*47a0*/  PRMT R5, R7, 0x5410, R31 ;  /* 0x0000541007057816 */ /* 0x000fe2000000001f */
[----:B--2---:R-:W-:Y:S01]  /*47b0*/  HMMA.16816.F32 R84, R24, R8, R84 ;  /* 0x000000081854723c */ /* 0x004fe20000001854 */
[----:B------:R2:W3:Y:S01]  /*47c0*/  MUFU.EX2 R31, R167 ;  /* 0x000000a7001f7308 */ /* 0x0004e20000000800 */
[----:B------:R-:W-:Y:S01]  /*47d0*/  PRMT R6, R6, 0x5410, R168 ;  /* 0x0000541006067816 */ /* 0x000fe200000000a8 */
[----:B-----5:R-:W-:Y:S01]  /*47e0*/  FADD.FTZ R61, R166, R61 ;  /* 0x0000003da63d7221 */ /* 0x020fe20000010000 */
[----:B------:R-:W-:-:S02]  /*47f0*/  F2FP.F16.F32.PACK_AB R7, R141, R142 ;  /* 0x0000008e8d07723e */ /* 0x000fc400000000ff */
[--C-:B------:R-:W-:Y:S01]  /*4800*/  HSET2.LE.AND R4, R4, R54.reuse, PT ;  /* 0x0000003604047233 */ /* 0x100fe20003803000 */
[C---:B----4-:R-:W-:Y:S01]  /*4810*/  HMMA.16816.F32 R108, R24.reuse, R16, R108 ;  /* 0x00000010186c723c */ /* 0x050fe2000000186c */
[--C-:B------:R-:W-:Y:S01]  /*4820*/  HSET2.LE.AND R6, R6, R54.reuse, PT ;  /* 0x0000003606067233 */ /* 0x100fe20003803000 */
[----:B------:R-:W4:Y:S01]  /*4830*/  MUFU.EX2 R157, R157 ;  /* 0x0000009d009d7308 */ /* 0x000f220000000800 */
[----:B------:R-:W-:Y:S01]  /*4840*/  HSET2.LE.AND R5, R5, R54, PT ;  /* 0x0000003605057233 */ /* 0x000fe20003803000 */
[----:B-1----:R-:W-:Y:S01]  /*4850*/  FADD.FTZ R62, R159, R62 ;  /* 0x0000003e9f3e7221 */ /* 0x002fe20000010000 */
[----:B------:R-:W-:Y:S01]  /*4860*/  F2FP.F16.F32.PACK_AB R169, R43, R47 ;  /* 0x0000002f2ba9723e */ /* 0x000fe200000000ff */
[C---:B------:R-:W-:Y:S01]  /*4870*/  HMMA.16816.F32 R104, R24.reuse, R18, R104 ;  /* 0x000000121868723c */ /* 0x040fe20000001868 */
[----:B------:R-:W-:Y:S02]  /*4880*/  LOP3.LUT R6, R6, R7, RZ, 0xc0, !PT ;  /* 0x0000000706067212 */ /* 0x000fe400078ec0ff */
[----:B------:R-:W-:Y:S01]  /*4890*/  F2FP.F16.F32.PACK_AB R7, R166, R30 ;  /* 0x0000001ea607723e */ /* 0x000fe200000000ff */
[----:B------:R-:W-:Y:S01]  /*48a0*/  MUFU.EX2 R150, R150 ;  /* 0x0000009600967308 */ /* 0x000fe20000000800 */
[--C-:B--2---:R-:W-:Y:S01]  /*48b0*/  SHF.R.U32.HI R167, RZ, 0x10, R175.reuse ;  /* 0x00000010ffa77819 */ /* 0x104fe200000116af */
[----:B------:R-:W-:Y:S01]  /*48c0*/  HMMA.16816.F32 R120, R24, R22, R120 ;  /* 0x000000161878723c */ /* 0x000fe20000001878 */
[----:B------:R-:W-:Y:S01]  /*48d0*/  SHF.R.U32.HI R175, RZ, 0x18, R175 ;  /* 0x00000018ffaf7819 */ /* 0x000fe200000116af */
[----:B---3--:R-:W-:Y:S01]  /*48e0*/  FADD.FTZ R58, R31, R58 ;  /* 0x0000003a1f3a7221 */ /* 0x008fe20000010000 */
[----:B------:R-:W-:-:S02]  /*48f0*/  LOP3.LUT R167, R167, 0xff, RZ, 0xc0, !PT ;  /* 0x000000ffa7a77812 */ /* 0x000fc400078ec0ff */
[----:B------:R-:W-:Y:S01]  /*4900*/  F2FP.F16.F32.PACK_AB R168, R34, R35 ;  /* 0x0000002322a8723e */ /* 0x000fe200000000ff */
[C---:B------:R-:W-:Y:S01]  /*4910*/  HMMA.16816.F32 R100, R24.reuse, R14, R100 ;  /* 0x0000000e1864723c */ /* 0x040fe20000001864 */
[----:B------:R-:W-:Y:S01]  /*4920*/  PRMT R167, R167, 0x5410, R175 ;  /* 0x00005410a7a77816 */ /* 0x000fe200000000af */
[----:B------:R-:W-:Y:S01]  /*4930*/  IMAD.WIDE.U32 R174, R174, -0x2daee0ad, RZ ;  /* 0xd2511f53aeae7825 */ /* 0x000fe200078e00ff */
[----:B------:R-:W-:Y:S01]  /*4940*/  LOP3.LUT R7, R4, R7, RZ, 0xc0, !PT ;  /* 0x0000000704077212 */ /* 0x000fe200078ec0ff */
[----:B------:R-:W-:Y:S01]  /*4950*/  MUFU.EX2 R201, R201 ;  /* 0x000000c900c97308 */ /* 0x000fe20000000800 */
[----:B------:R-:W-:Y:S01]  /*4960*/  LOP3.LUT R4, R5, R169, RZ, 0xc0, !PT ;  /* 0x000000a905047212 */ /* 0x000fe200078ec0ff */
[----:B------:R-:W-:Y:S01]  /*4970*/  HMMA.16816.F32 R88, R24, R10, R88 ;  /* 0x0000000a1858723c */ /* 0x000fe20000001858 */
[----:B------:R-:W-:Y:S01]  /*4980*/  HSET2.LE.AND R167, R167, R54, PT ;  /* 0x00000036a7a77233 */ /* 0x000fe20003803000 */
[----:B------:R-:W-:Y:S01]  /*4990*/  FADD.FTZ R58, R165, R58 ;  /* 0x0000003aa53a7221 */ /* 0x000fe20000010000 */
[----:B------:R-:W-:Y:S01]  /*49a0*/  LOP3.LUT R204, R175, UR28, R204, 0x96, !PT ;  /* 0x0000001cafcc7c12 */ /* 0x000fe2000f8e96cc */
[C---:B----4-:R-:W-:Y:S01]  /*49b0*/  FADD.FTZ R62, R157.reuse, R62 ;  /* 0x0000003e9d3e7221 */ /* 0x050fe20000010000 */
[----:B------:R-:W-:Y:S01]  /*49c0*/  F2FP.F16.F32.PACK_AB R144, R157, R159 ;  /* 0x0000009f9d90723e */ /* 0x000fe200000000ff */
[----:B------:R-:W1:Y:S01]  /*49d0*/  MUFU.EX2 R147, R147 ;  /* 0x0000009300937308 */ /* 0x000e620000000800 */
[----:B------:R-:W-:Y:S01]  /*49e0*/  LOP3.LUT R5, R167, R168, RZ, 0xc0, !PT ;  /* 0x000000a8a7057212 */ /* 0x000fe200078ec0ff */
[----:B------:R-:W-:Y:S01]  /*49f0*/  FADD.FTZ R58, R164, R58 ;  /* 0x0000003aa43a7221 */ /* 0x000fe20000010000 */
[----:B------:R-:W-:Y:S01]  /*4a00*/  LOP3.LUT R25, R174, 0xff, RZ, 0xc0, !PT ;  /* 0x000000ffae197812 */ /* 0x000fe200078ec0ff */
[----:B------:R-:W-:Y:S01]  /*4a10*/  FADD.FTZ R62, R158, R62 ;  /* 0x0000003e9e3e7221 */ /* 0x000fe20000010000 */
[----:B------:R-:W-:-:S03]  /*4a20*/  LOP3.LUT R206, R163, UR28, R206, 0x96, !PT ;  /* 0x0000001ca3ce7c12 */ /* 0x000fc6000f8e96ce */
[----:B------:R-:W-:Y:S01]  /*4a30*/  HMMA.16816.F32 R112, R4, R16, R112 ;  /* 0x000000100470723c */ /* 0x000fe20000001870 */
[----:B------:R-:W2:Y:S01]  /*4a40*/  MUFU.EX2 R143, R143 ;  /* 0x0000008f008f7308 */ /* 0x000ea20000000800 */
[----:B------:R-:W-:-:S04]  /*4a50*/  SHF.R.U32.HI R155, RZ, 0x10, R206 ;  /* 0x00000010ff9b7819 */ /* 0x000fc800000116ce */
[C---:B------:R-:W-:Y:S01]  /*4a60*/  HMMA.16816.F32 R128, R4.reuse, R20, R128 ;  /* 0x000000140480723c */ /* 0x040fe20000001880 */
[--C-:B------:R-:W-:Y:S02]  /*4a70*/  SHF.R.U32.HI R17, RZ, 0x10, R174.reuse ;  /* 0x00000010ff117819 */ /* 0x100fe400000116ae */
[----:B------:R-:W-:Y:S01]  /*4a80*/  SHF.R.U32.HI R16, RZ, 0x18, R174 ;  /* 0x00000018ff107819 */ /* 0x000fe200000116ae */
[----:B------:R-:W-:Y:S01]  /*4a90*/  MUFU.EX2 R202, R202 ;  /* 0x000000ca00ca7308 */ /* 0x000fe20000000800 */
[----:B------:R-:W-:Y:S01]  /*4aa0*/  LOP3.LUT R148, R155, 0xff, RZ, 0xc0, !PT ;  /* 0x000000ff9b947812 */ /* 0x000fe200078ec0ff */
[C---:B------:R-:W-:Y:S01]  /*4ab0*/  HMMA.16816.F32 R68, R4.reuse, R18, R68 ;  /* 0x000000120444723c */ /* 0x040fe20000001844 */
[----:B------:R-:W-:Y:S01]  /*4ac0*/  LOP3.LUT R20, R174, 0xffff, RZ, 0xc0, !PT ;  /* 0x0000ffffae147812 */ /* 0x000fe200078ec0ff */
[----:B-1----:R-:W-:Y:S01]  /*4ad0*/  FADD.FTZ R53, R147, R53 ;  /* 0x0000003593357221 */ /* 0x002fe20000010000 */
[----:B------:R-:W-:Y:S02]  /*4ae0*/  VIADD R175, R181, 0x800 ;  /* 0x00000800b5af7836 */ /* 0x000fe40000000000 */
[----:B------:R-:W-:Y:S01]  /*4af0*/  SHF.R.U32.HI R20, RZ, 0x8, R20 ;  /* 0x00000008ff147819 */ /* 0x000fe20000011614 */
[C---:B------:R-:W-:Y:S01]  /*4b00*/  HMMA.16816.F32 R72, R4.reuse, R12, R72 ;  /* 0x0000000c0448723c */ /* 0x040fe20000001848 */
[C---:B------:R-:W-:Y:S01]  /*4b10*/  LOP3.LUT R18, R204.reuse, 0xffff, RZ, 0xc0, !PT ;  /* 0x0000ffffcc127812 */ /* 0x040fe200078ec0ff */
[----:B------:R-:W-:Y:S01]  /*4b20*/  MUFU.EX2 R56, R66 ;  /* 0x0000004200387308 */ /* 0x000fe20000000800 */
[----:B------:R-:W-:Y:S01]  /*4b30*/  LOP3.LUT R19, R17, 0xff, RZ, 0xc0, !PT ;  /* 0x000000ff11137812 */ /* 0x000fe200078ec0ff */
[----:B--2---:R-:W-:Y:S01]  /*4b40*/  FADD.FTZ R53, R143, R53 ;  /* 0x000000358f357221 */ /* 0x004fe20000010000 */
[----:B------:R-:W-:Y:S01]  /*4b50*/  LOP3.LUT R17, R204, 0xff, RZ, 0xc0, !PT ;  /* 0x000000ffcc117812 */ /* 0x000fe200078ec0ff */
[----:B------:R-:W-:Y:S01]  /*4b60*/  HMMA.16816.F32 R80, R4, R14, R80 ;  /* 0x0000000e0450723c */ /* 0x000fe20000001850 */
[----:B------:R-:W-:Y:S01]  /*4b70*/  SHF.R.U32.HI R18, RZ, 0x8, R18 ;  /* 0x00000008ff127819 */ /* 0x000fe20000011612 */
[----:B------:R-:W-:Y:S01]  /*4b80*/  VIADD R174, R181, 0x1000 ;  /* 0x00001000b5ae7836 */ /* 0x000fe20000000000 */
[----:B------:R-:W-:-:S02]  /*4b90*/  SHF.R.U32.HI R13, RZ, 0x10, R204 ;  /* 0x00000010ff0d7819 */ /* 0x000fc400000116cc */
[----:B------:R-:W-:Y:S01]  /*4ba0*/  PRMT R25, R25, 0x5410, R20 ;  /* 0x0000541019197816 */ /* 0x000fe20000000014 */
[C---:B------:R-:W-:Y:S01]  /*4bb0*/  HMMA.16816.F32 R96, R4.reuse, R8, R96 ;  /* 0x000000080460723c */ /* 0x040fe20000001860 */
[----:B------:R-:W-:Y:S02]  /*4bc0*/  PRMT R12, R19, 0x5410, R16 ;  /* 0x00005410130c7816 */ /* 0x000fe40000000010 */
[----:B------:R-:W-:Y:S02]  /*4bd0*/  PRMT R17, R17, 0x5410, R18 ;  /* 0x0000541011117816 */ /* 0x000fe40000000012 */
[----:B------:R-:W-:Y:S01]  /*4be0*/  SHF.R.U32.HI R204, RZ, 0x18, R204 ;  /* 0x00000018ffcc7819 */ /* 0x000fe200000116cc */
[----:B------:R-:W-:Y:S01]  /*4bf0*/  HMMA.16816.F32 R116, R4, R22, R116 ;  /* 0x000000160474723c */ /* 0x000fe20000001874 */
[----:B------:R-:W-:Y:S01]  /*4c00*/  LOP3.LUT R13, R13, 0xff, RZ, 0xc0, !PT ;  /* 0x000000ff0d0d7812 */ /* 0x000fe200078ec0ff */
[----:B------:R-:W1:Y:S01]  /*4c10*/  LDSM.16.MT88.4 R20, [R179+0x7800] ;  /* 0x00780000b314783b */ /* 0x000e620000004200 */
[----:B------:R-:W-:-:S02]  /*4c20*/  HSET2.LE.AND R24, R17, R54, PT ;  /* 0x0000003611187233 */ /* 0x000fc40003803000 */
[----:B------:R-:W-:Y:S01]  /*4c30*/  F2FP.F16.F32.PACK_AB R14, R165, R31 ;  /* 0x0000001fa50e723e */ /* 0x000fe200000000ff */
[----:B------:R-:W-:Y:S01]  /*4c40*/  HMMA.16816.F32 R92, R4, R10, R92 ;  /* 0x0000000a045c723c */ /* 0x000fe2000000185c */
[----:B------:R-:W-:Y:S01]  /*4c50*/  PRMT R13, R13, 0x5410, R204 ;  /* 0x000054100d0d7816 */ /* 0x000fe200000000cc */
[----:B------:R-:W2:Y:S01]  /*4c60*/  LDSM.16.MT88.4 R16, [R178+0x7800] ;  /* 0x00780000b210783b */ /* 0x000ea20000004200 */
[--C-:B------:R-:W-:Y:S02]  /*4c70*/  HSET2.LE.AND R26, R25, R54.reuse, PT ;  /* 0x00000036191a7233 */ /* 0x100fe40003803000 */
[----:B------:R-:W-:Y:S02]  /*4c80*/  HSET2.LE.AND R27, R12, R54, PT ;  /* 0x000000360c1b7233 */ /* 0x000fe40003803000 */
[C---:B------:R-:W-:Y:S01]  /*4c90*/  F2FP.F16.F32.PACK_AB R9, R200.reuse, R164 ;  /* 0x000000a4c809723e */ /* 0x040fe200000000ff */
[----:B------:R-:W-:Y:S01]  /*4ca0*/  FADD.FTZ R200, R200, R58 ;  /* 0x0000003ac8c87221 */ /* 0x000fe20000010000 */
[C---:B------:R-:W-:Y:S01]  /*4cb0*/  F2FP.F16.F32.PACK_AB R8, R199.reuse, R158 ;  /* 0x0000009ec708723e */ /* 0x040fe200000000ff */
[----:B------:R-:W-:Y:S01]  /*4cc0*/  FADD.FTZ R199, R199, R62 ;  /* 0x0000003ec7c77221 */ /* 0x000fe20000010000 */
[----:B------:R-:W-:-:S02]  /*4cd0*/  LOP3.LUT R24, R24, R14, RZ, 0xc0, !PT ;  /* 0x0000000e18187212 */ /* 0x000fc400078ec0ff */
[----:B------:R-:W-:Y:S02]  /*4ce0*/  HSET2.LE.AND R25, R13, R54, PT ;  /* 0x000000360d197233 */ /* 0x000fe40003803000 */
[----:B------:R-:W-:Y:S01]  /*4cf0*/  LOP3.LUT R26, R26, R9, RZ, 0xc0, !PT ;  /* 0x000000091a1a7212 */ /* 0x000fe200078ec0ff */
[----:B------:R-:W3:Y:S01]  /*4d00*/  LDSM.16.MT88.4 R12, [R177+0x7800] ;  /* 0x00780000b10c783b */ /* 0x000ee20000004200 */
[----:B------:R-:W-:Y:S02]  /*4d10*/  LOP3.LUT R27, R27, R8, RZ, 0xc0, !PT ;  /* 0x000000081b1b7212 */ /* 0x000fe400078ec0ff */
[----:B------:R-:W-:Y:S01]  /*4d20*/  LOP3.LUT R25, R25, R144, RZ, 0xc0, !PT ;  /* 0x0000009019197212 */ /* 0x000fe200078ec0ff */
[----:B------:R-:W4:Y:S01]  /*4d30*/  LDSM.16.MT88.4 R8, [R176+0x7800] ;  /* 0x00780000b008783b */ /* 0x000f220000004200 */
[----:B------:R-:W-:Y:S01]  /*4d40*/  FFMA.FTZ R144, R151, UR4, -R146 ;  /* 0x0000000497907c23 */ /* 0x000fe20008010892 */
[----:B------:R-:W-:Y:S02]  /*4d50*/  LOP3.LUT R5, R162, 0xffff, RZ, 0xc0, !PT ;  /* 0x0000ffffa2057812 */ /* 0x000fe400078ec0ff */
[----:B------:R-:W-:-:S02]  /*4d60*/  SHF.R.U32.HI R6, RZ, 0x10, R162 ;  /* 0x00000010ff067819 */ /* 0x000fc400000116a2 */
[----:B------:R-:W-:Y:S01]  /*4d70*/  LOP3.LUT R151, R206, 0xffff, RZ, 0xc0, !PT ;  /* 0x0000ffffce977812 */ /* 0x000fe200078ec0ff */
[----:B------:R-:W5:Y:S01]  /*4d80*/  MUFU.EX2 R144, R144 ;  /* 0x0000009000907308 */ /* 0x000f620000000800 */
[----:B------:R-:W-:Y:S02]  /*4d90*/  LOP3.LUT R4, R162, 0xff, RZ, 0xc0, !PT ;  /* 0x000000ffa2047812 */ /* 0x000fe400078ec0ff */
[----:B------:R-:W-:Y:S02]  /*4da0*/  SHF.R.U32.HI R5, RZ, 0x8, R5 ;  /* 0x00000008ff057819 */ /* 0x000fe40000011605 */
[----:B------:R-:W-:Y:S02]  /*4db0*/  SHF.R.U32.HI R162, RZ, 0x18, R162 ;  /* 0x00000018ffa27819 */ /* 0x000fe400000116a2 */
[----:B------:R-:W-:Y:S02]  /*4dc0*/  LOP3.LUT R6, R6, 0xff, RZ, 0xc0, !PT ;  /* 0x000000ff06067812 */ /* 0x000fe400078ec0ff */
[----:B------:R-:W-:Y:S01]  /*4dd0*/  LOP3.LUT R7, R206, 0xff, RZ, 0xc0, !PT ;  /* 0x000000ffce077812 */ /* 0x000fe200078ec0ff */
[----:B-1----:R-:W-:Y:S01]  /*4de0*/  HMMA.16816.F32 R124, R24, R20, R124 ;  /* 0x00000014187c723c */ /* 0x002fe2000000187c */
[----:B------:R-:W-:-:S02]  /*4df0*/  SHF.R.U32.HI R151, RZ, 0x8, R151 ;  /* 0x00000008ff977819 */ /* 0x000fc40000011697 */
[----:B------:R-:W-:Y:S02]  /*4e00*/  SHF.R.U32.HI R206, RZ, 0x18, R206 ;  /* 0x00000018ffce7819 */ /* 0x000fe400000116ce */
[----:B------:R-:W-:Y:S01]  /*4e10*/  PRMT R4, R4, 0x5410, R5 ;  /* 0x0000541004047816 */ /* 0x000fe20000000005 */
[C---:B------:R-:W-:Y:S01]  /*4e20*/  HMMA.16816.F32 R120, R24.reuse, R22, R120 ;  /* 0x000000161878723c */ /* 0x040fe20000001878 */
[----:B------:R-:W-:Y:S01]  /*4e30*/  PRMT R6, R6, 0x5410, R162 ;  /* 0x0000541006067816 */ /* 0x000fe200000000a2 */
[----:B-----5:R-:W-:Y:S01]  /*4e40*/  FADD.FTZ R61, R144, R61 ;  /* 0x0000003d903d7221 */ /* 0x020fe20000010000 */
[----:B------:R-:W-:Y:S02]  /*4e50*/  PRMT R7, R7, 0x5410, R151 ;  /* 0x0000541007077816 */ /* 0x000fe40000000097 */
[----:B------:R-:W-:Y:S01]  /*4e60*/  PRMT R5, R148, 0x5410, R206 ;  /* 0x0000541094057816 */ /* 0x000fe200000000ce */
[----:B------:R-:W-:Y:S01]  /*4e70*/  FADD.FTZ R61, R56, R61 ;  /* 0x0000003d383d7221 */ /* 0x000fe20000010000 */
[--C-:B------:R-:W-:Y:S01]  /*4e80*/  HSET2.LE.AND R57, R4, R54.reuse, PT ;  /* 0x0000003604397233 */ /* 0x100fe20003803000 */
[----:B--2---:R-:W-:Y:S01]  /*4e90*/  HMMA.16816.F32 R108, R24, R16, R108 ;  /* 0x00000010186c723c */ /* 0x004fe2000000186c */
[--C-:B------:R-:W-:Y:S01]  /*4ea0*/  HSET2.LE.AND R4, R6, R54.reuse, PT ;  /* 0x0000003606047233 */ /* 0x100fe20003803000 */
[----:B------:R-:W-:Y:S01]  /*4eb0*/  FADD.FTZ R61, R150, R61 ;  /* 0x0000003d963d7221 */ /* 0x000fe20000010000 */
[----:B------:R-:W-:-:S02]  /*4ec0*/  HSET2.LE.AND R63, R7, R54, PT ;  /* 0x00000036073f7233 */ /* 0x000fc40003803000 */
[----:B------:R-:W-:Y:S01]  /*4ed0*/  HSET2.LE.AND R5, R5, R54, PT ;  /* 0x0000003605057233 */ /* 0x000fe20003803000 */
[C---:B------:R-:W-:Y:S01]  /*4ee0*/  HMMA.16816.F32 R104, R24.reuse, R18, R104 ;  /* 0x000000121868723c */ /* 0x040fe20000001868 */
[C---:B------:R-:W-:Y:S01]  /*4ef0*/  F2FP.F16.F32.PACK_AB R7, R201.reuse, R150 ;  /* 0x00000096c907723e */ /* 0x040fe200000000ff */
[----:B------:R-:W-:Y:S01]  /*4f00*/  FADD.FTZ R201, R201, R61 ;  /* 0x0000003dc9c97221 */ /* 0x000fe20000010000 */
[----:B------:R-:W-:Y:S02]  /*4f10*/  F2FP.F16.F32.PACK_AB R54, R147, R160 ;  /* 0x000000a09336723e */ /* 0x000fe400000000ff */
[----:B------:R-:W-:Y:S01]  /*4f20*/  F2FP.F16.F32.PACK_AB R6, R202, R143 ;  /* 0x0000008fca06723e */ /* 0x000fe200000000ff */
[----:B---3--:R-:W-:Y:S01]  /*4f30*/  HMMA.16816.F32 R76, R24, R12, R76 ;  /* 0x0000000c184c723c */ /* 0x008fe2000000184c */
[----:B------:R-:W-:Y:S01]  /*4f40*/  F2FP.F16.F32.PACK_AB R64, R56, R144 ;  /* 0x000000903840723e */ /* 0x000fe200000000ff */
[----:B------:R-:W-:Y:S01]  /*4f50*/  FADD.FTZ R202, R202, R53 ;  /* 0x00000035caca7221 */ /* 0x000fe20000010000 */
[----:B------:R-:W-:-:S02]  /*4f60*/  LOP3.LUT R7, R4, R7, RZ, 0xc0, !PT ;  /* 0x0000000704077212 */ /* 0x000fc400078ec0ff */
[----:B------:R-:W-:Y:S01]  /*4f70*/  LOP3.LUT R6, R57, R6, RZ, 0xc0, !PT ;  /* 0x0000000639067212 */ /* 0x000fe200078ec0ff */
[----:B------:R-:W-:Y:S01]  /*4f80*/  HMMA.16816.F32 R100, R24, R14, R100 ;  /* 0x0000000e1864723c */ /* 0x000fe20000001864 */
[----:B------:R-:W-:Y:S02]  /*4f90*/  LOP3.LUT R4, R63, R54, RZ, 0xc0, !PT ;  /* 0x000000363f047212 */ /* 0x000fe400078ec0ff */
[----:B------:R-:W-:-:S03]  /*4fa0*/  LOP3.LUT R5, R5, R64, RZ, 0xc0, !PT ;  /* 0x0000004005057212 */ /* 0x000fc600078ec0ff */
[C---:B----4-:R-:W-:Y:S06]  /*4fb0*/  HMMA.16816.F32 R84, R24.reuse, R8, R84 ;  /* 0x000000081854723c */ /* 0x050fec0000001854 */
        /* <DEDUP_REMOVED lines=9> */
[----:B------:R-:W-:-:S08]  /*5050*/  NOP ;  /* 0x0000000000007918 */ /* 0x000fd00000000000 */
[----:B------:R-:W-:-:S15]  /*5060*/  @!P0 BRA `(.L_x_730) ;  /* 0x0000004000888947 */ /* 0x000fde0003800000 */
[----:B------:R-:W-:Y:S01]  /*5070*/  VIADD R195, R132, 0xfffffffe ;  /* 0xfffffffe84c37836 */ /* 0x000fe20000000000 */
[----:B------:R-:W-:-:S04]  /*5080*/  DEPBAR.LE SB0, 0x0 ;  /* 0x000080000000791a */ /* 0x000fc80000000000 */
[----:B------:R-:W-:Y:S01]  /*5090*/  SHF.R.S32.HI R0, RZ, 0x1f, R195 ;  /* 0x0000001fff007819 */ /* 0x000fe200000114c3 */
[C---:B------:R-:W-:Y:S02]  /*50a0*/  IMAD R2, R195.reuse, UR12, RZ ;  /* 0x0000000cc3027c24 */ /* 0x040fe4000f8e02ff */
[----:B------:R-:W-:-:S04]  /*50b0*/  IMAD.WIDE.U32 R4, R195, UR13, R222 ;  /* 0x0000000dc3047c25 */ /* 0x000fc8000f8e00de */
[----:B------:R-:W-:Y:S01]  /*50c0*/  IMAD R0, R0, UR13, R2 ;  /* 0x0000000d00007c24 */ /* 0x000fe2000f8e0202 */
[----:B------:R-:W-:Y:S01]  /*50d0*/  BAR.SYNC.DEFER_BLOCKING 0x0 ;  /* 0x0000000000007b1d */ /* 0x000fe20000010000 */
[----:B------:R-:W-:Y:S02]  /*50e0*/  LEA R6, P1, R4, UR6, 0x1 ;  /* 0x0000000604067c11 */ /* 0x000fe4000f8208ff */
[----:B------:R-:W-:Y:S02]  /*50f0*/  IMAD.IADD R0, R5, 0x1, R0 ;  /* 0x0000000105007824 */ /* 0x000fe400078e0200 */
[----:B------:R-:W-:-:S03]  /*5100*/  IADD3 R8, P0, R6, UR17, RZ ;  /* 0x0000001106087c10 */ /* 0x000fc6000ff1e0ff */
[----:B------:R-:W-:Y:S01]  /*5110*/  LEA.HI.X R7, R4, UR7, R0, 0x1, P1 ;  /* 0x0000000704077c11 */ /* 0x000fe200088f0c00 */
[----:B------:R-:W-:Y:S01]  /*5120*/  VIADD R0, R132, 0xfffffffe ;  /* 0xfffffffe84007836 */ /* 0x000fe20000000000 */
[----:B------:R-:W-:Y:S02]  /*5130*/  IADD3 R10, P1, R8, UR17, RZ ;  /* 0x00000011080a7c10 */ /* 0x000fe4000ff3e0ff */
[----:B------:R-:W-:Y:S01]  /*5140*/  IADD3.X R9, R7, UR16, RZ, P0, !PT ;  /* 0x0000001007097c10 */ /* 0x000fe200087fe4ff */
[----:B------:R-:W-:Y:S01]  /*5150*/  IMAD R0, R0, 0x40, R231 ;  /* 0x0000004000007824 */ /* 0x000fe200078e02e7 */
[----:B------:R-:W-:Y:S02]  /*5160*/  IADD3 R4, P0, R10, UR17, RZ ;  /* 0x000000110a047c10 */ /* 0x000fe4000ff1e0ff */
[----:B------:R-:W-:Y:S01]  /*5170*/  IADD3.X R11, R9, UR16, RZ, P1, !PT ;  /* 0x00000010090b7c10 */ /* 0x000fe20008ffe4ff */
[C---:B------:R-:W-:Y:S01]  /*5180*/  VIADD R2, R0.reuse, 0x1 ;  /* 0x0000000100027836 */ /* 0x040fe20000000000 */
[----:B------:R-:W-:-:S02]  /*5190*/  ISETP.GE.AND P5, PT, R0, R230, PT ;  /* 0x000000e60000720c */ /* 0x000fc40003fa6270 */
[----:B------:R-:W-:Y:S02]  /*51a0*/  IADD3.X R5, R11, UR16, RZ, P0, !PT ;  /* 0x000000100b057c10 */ /* 0x000fe400087fe4ff */
[-C--:B------:R-:W-:Y:S01]  /*51b0*/  ISETP.GE.AND P1, PT, R0, R229.reuse, PT ;  /* 0x000000e50000720c */ /* 0x080fe20003f26270 */
[----:B------:R-:W-:Y:S01]  /*51c0*/  @!PT LDS RZ, [RZ] ;  /* 0x00000000fffff984 */ /* 0x000fe20000000800 */
[----:B------:R-:W-:Y:S01]  /*51d0*/  @!PT LDS RZ, [RZ] ;  /* 0x00000000fffff984 */ /* 0x000fe20000000800 */
[----:B------:R-:W-:Y:S01]  /*51e0*/  @!PT LDS RZ, [RZ] ;  /* 0x00000000fffff984 */ /* 0x000fe20000000800 */
[----:B------:R-:W-:Y:S01]  /*51f0*/  LDGSTS.E.BYPASS.LTC128B.128 [R187+0x6000], desc[UR30][R6.64] ;  /* 0x0600000006bb7fae */ /* 0x000fe2000b901d5e */
[C---:B------:R-:W-:Y:S02]  /*5200*/  ISETP.GE.AND P2, PT, R2.reuse, R230, PT ;  /* 0x000000e60200720c */ /* 0x040fe40003f46270 */
[C---:B------:R-:W-:Y:S01]  /*5210*/  ISETP.GE.AND P0, PT, R2.reuse, R229, PT ;  /* 0x000000e50200720c */ /* 0x040fe20003f06270 */
[----:B------:R-:W-:Y:S01]  /*5220*/  LDGSTS.E.BYPASS.LTC128B.128 [R187+0x6800], desc[UR30][R8.64] ;  /* 0x0680000008bb7fae */ /* 0x000fe2000b901d5e */
[C---:B------:R-:W-:Y:S02]  /*5230*/  ISETP.GE.AND P4, PT, R2.reuse, R228, PT ;  /* 0x000000e40200720c */ /* 0x040fe40003f86270 */
[----:B------:R-:W-:Y:S01]  /*5240*/  ISETP.GE.AND P3, PT, R2, R198, PT ;  /* 0x000000c60200720c */ /* 0x000fe20003f66270 */
[----:B------:R-:W-:Y:S01]  /*5250*/  LDGSTS.E.BYPASS.LTC128B.128 [R187+0x7000], desc[UR30][R10.64] ;  /* 0x070000000abb7fae */ /* 0x000fe2000b901d5e */
[----:B------:R-:W-:-:S03]  /*5260*/  VIADD R2, R0, 0x8 ;  /* 0x0000000800027836 */ /* 0x000fc60000000000 */
[----:B------:R1:W-:Y:S02]  /*5270*/  LDGSTS.E.BYPASS.LTC128B.128 [R187+0x7800], desc[UR30][R4.64] ;  /* 0x0780000004bb7fae */ /* 0x0003e4000b901d5e */
[----:B------:R-:W-:Y:S02]  /*5280*/  ISETP.GE.AND P6, PT, R2, R229, PT ;  /* 0x000000e50200720c */ /* 0x000fe40003fc6270 */
[----:B------:R-:W-:Y:S04]  /*5290*/  LDSM.16.M88.4 R148, [R186] ;  /* 0x00000000ba94783b */ /* 0x000fe80000000200 */
[----:B------:R-:W2:Y:S04]  /*52a0*/  LDSM.16.M88.4 R36, [R185] ;  /* 0x00000000b924783b */ /* 0x000ea80000000200 */
[----:B------:R-:W3:Y:S04]  /*52b0*/  LDSM.16.M88.4 R12, [R186+0x2000] ;  /* 0x00200000ba0c783b */ /* 0x000ee80000000200 */
[----:B------:R-:W4:Y:S04]  /*52c0*/  LDSM.16.M88.4 R164, [R185+0x800] ;  /* 0x00080000b9a4783b */ /* 0x000f280000000200 */
[----:B------:R-:W5:Y:S04]  /*52d0*/  LDSM.16.M88.4 R156, [R185+0x1000] ;  /* 0x00100000b99c783b */ /* 0x000f680000000200 */
[----:B------:R-:W5:Y:S04]  /*52e0*/  LDSM.16.M88.4 R52, [R185+0x1800] ;  /* 0x00180000b934783b */ /* 0x000f680000000200 */
[----:B-1----:R-:W-:Y:S04]  /*52f0*/  LDSM.16.M88.4 R4, [R183] ;  /* 0x00000000b704783b */ /* 0x002fe80000000200 */
[----:B------:R-:W1:Y:S04]  /*5300*/  LDSM.16.M88.4 R216, [R184] ;  /* 0x00000000b8d8783b */ /* 0x000e680000000200 */
[----:B------:R-:W1:Y:S04]  /*5310*/  LDSM.16.M88.4 R8, [R184+0x2000] ;  /* 0x00200000b808783b */ /* 0x000e680000000200 */
[----:B------:R-:W1:Y:S04]  /*5320*/  LDSM.16.M88.4 R212, [R183+0x800] ;  /* 0x00080000b7d4783b */ /* 0x000e680000000200 */
[----:B------:R-:W1:Y:S04]  /*5330*/  LDSM.16.M88.4 R208, [R183+0x1000] ;  /* 0x00100000b7d0783b */ /* 0x000e680000000200 */
[----:B------:R-:W1:Y:S01]  /*5340*/  LDSM.16.M88.4 R204, [R183+0x1800] ;  /* 0x00180000b7cc783b */ /* 0x000e620000000200 */
[-C--:B--2---:R-:W-:Y:S03]  /*5350*/  HMMA.16816.F32 R48, R148, R36.reuse, RZ ;  /* 0x000000249430723c */ /* 0x084fe600000018ff */
[----:B------:R-:W-:Y:S03]  /*5360*/  LDSM.16.M88.4 R64, [R181] ;  /* 0x00000000b540783b */ /* 0x000fe60000000200 */
[C---:B---3--:R-:W-:Y:S01]  /*5370*/  HMMA.16816.F32 R44, R12.reuse, R36, RZ ;  /* 0x000000240c2c723c */ /* 0x048fe200000018ff */
[----:B------:R-:W2:Y:S04]  /*5380*/  LDSM.16.M88.4 R144, [R182] ;  /* 0x00000000b690783b */ /* 0x000ea80000000200 */
[----:B------:R-:W3:Y:S01]  /*5390*/  LDSM.16.M88.4 R140, [R182+0x2000] ;  /* 0x00200000b68c783b */ /* 0x000ee20000000200 */
[-C--:B------:R-:W-:Y:S03]  /*53a0*/  HMMA.16816.F32 R40, R12, R38.reuse, RZ ;  /* 0x000000260c28723c */ /* 0x080fe600000018ff */
[----:B------:R-:W3:Y:S03]  /*53b0*/  LDSM.16.M88.4 R60, [R175] ;  /* 0x00000000af3c783b */ /* 0x000ee60000000200 */
[----:B------:R-:W-:Y:S01]  /*53c0*/  HMMA.16816.F32 R36, R148, R38, RZ ;  /* 0x000000269424723c */ /* 0x000fe200000018ff */
[----:B------:R-:W-:Y:S04]  /*53d0*/  LDSM.16.M88.4 R56, [R174] ;  /* 0x00000000ae38783b */ /* 0x000fe80000000200 */
[----:B------:R-:W0:Y:S01]  /*53e0*/  LDGDEPBAR ;  /* 0x00000000000079af */ /* 0x000e220000000000 */
[C---:B----4-:R-:W-:Y:S06]  /*53f0*/  HMMA.16816.F32 R32, R12.reuse, R164, RZ ;  /* 0x000000a40c20723c */ /* 0x050fec00000018ff */
[C---:B------:R-:W-:Y:S06]  /*5400*/  HMMA.16816.F32 R28, R12.reuse, R166, RZ ;  /* 0x000000a60c1c723c */ /* 0x040fec00000018ff */
[C---:B-----5:R-:W-:Y:S06]  /*5410*/  HMMA.16816.F32 R24, R12.reuse, R156, RZ ;  /* 0x0000009c0c18723c */ /* 0x060fec00000018ff */
[C---:B------:R-:W-:Y:S06]  /*5420*/  HMMA.16816.F32 R20, R12.reuse, R158, RZ ;  /* 0x0000009e0c14723c */ /* 0x040fec00000018ff */
[C---:B------:R-:W-:Y:S06]  /*5430*/  HMMA.16816.F32 R16, R12.reuse, R52, RZ ;  /* 0x000000340c10723c */ /* 0x040fec00000018ff */
[----:B------:R-:W-:Y:S06]  /*5440*/  HMMA.16816.F32 R12, R12, R54, RZ ;  /* 0x000000360c0c723c */ /* 0x000fec00000018ff */
[C---:B------:R-:W-:Y:S06]  /*5450*/  HMMA.16816.F32 R160, R148.reuse, R156, RZ ;  /* 0x0000009c94a0723c */ /* 0x040fec00000018ff */
[C---:B------:R-:W-:Y:S06]  /*5460*/  HMMA.16816.F32 R156, R148.reuse, R158, RZ ;  /* 0x0000009e949c723c */ /* 0x040fec00000018ff */
[C---:B------:R-:W-:Y:S06]  /*5470*/  HMMA.16816.F32 R152, R148.reuse, R52, RZ ;  /* 0x000000349498723c */ /* 0x040fec00000018ff */
[C---:B------:R-:W-:Y:S06]  /*5480*/  HMMA.16816.F32 R168, R148.reuse, R164, RZ ;  /* 0x000000a494a8723c */ /* 0x040fec00000018ff */
[----:B------:R-:W-:Y:S06]  /*5490*/  HMMA.16816.F32 R164, R148, R166, RZ ;  /* 0x000000a694a4723c */ /* 0x000fec00000018ff */
[----:B-1----:R-:W-:Y:S06]  /*54a0*/  HMMA.16816.F32 R48, R216, R4, R48 ;  /* 0x00000004d830723c */ /* 0x002fec0000001830 */
[----:B------:R-:W-:Y:S01]  /*54b0*/  HMMA.16816.F32 R148, R148, R54, RZ ;  /* 0x000000369494723c */ /* 0x000fe200000018ff */
[----:B------:R-:W-:Y:S05]  /*54c0*/  LDSM.16.M88.4 R52, [R173] ;  /* 0x00000000ad34783b */ /* 0x000fea0000000200 */
[C---:B------:R-:W-:Y:S06]  /*54d0*/  HMMA.16816.F32 R44, R8.reuse, R4, R44 ;  /* 0x00000004082c723c */ /* 0x040fec000000182c */
[-C--:B------:R-:W-:Y:S06]  /*54e0*/  HMMA.16816.F32 R40, R8, R6.reuse, R40 ;  /* 0x000000060828723c */ /* 0x080fec0000001828 */
[----:B------:R-:W-:Y:S01]  /*54f0*/  HMMA.16816.F32 R36, R216, R6, R36 ;  /* 0x00000006d824723c */ /* 0x000fe20000001824 */
[----:B------:R-:W-:Y:S05]  /*5500*/  LDSM.16.M88.4 R4, [R172] ;  /* 0x00000000ac04783b */ /* 0x000fea0000000200 */
[C---:B------:R-:W-:Y:S06]  /*5510*/  HMMA.16816.F32 R32, R8.reuse, R212, R32 ;  /* 0x000000d40820723c */ /* 0x040fec0000001820 */
[C---:B------:R-:W-:Y:S06]  /*5520*/  HMMA.16816.F32 R28, R8.reuse, R214, R28 ;  /* 0x000000d6081c723c */ /* 0x040fec000000181c */
[C---:B------:R-:W-:Y:S06]  /*5530*/  HMMA.16816.F32 R24, R8.reuse, R208, R24 ;  /* 0x000000d00818723c */ /* 0x040fec0000001818 */
[C---:B------:R-:W-:Y:S06]  /*5540*/  HMMA.16816.F32 R20, R8.reuse, R210, R20 ;  /* 0x000000d20814723c */ /* 0x040fec0000001814 */
[C---:B------:R-:W-:Y:S06]  /*5550*/  HMMA.16816.F32 R16, R8.reuse, R204, R16 ;  /* 0x000000cc0810723c */ /* 0x040fec0000001810 */
[----:B------:R-:W-:Y:S01]  /*5560*/  HMMA.16816.F32 R12, R8, R206, R12 ;  /* 0x000000ce080c723c */ /* 0x000fe2000000180c */
[----:B------:R-:W1:Y:S05]  /*5570*/  LDSM.16.M88.4 R8, [R180] ;  /* 0x00000000b408783b */ /* 0x000e6a0000000200 */
[C---:B------:R-:W-:Y:S06]  /*5580*/  HMMA.16816.F32 R160, R216.reuse, R208, R160 ;  /* 0x000000d0d8a0723c */ /* 0x040fec00000018a0 */
[C---:B------:R-:W-:Y:S06]  /*5590*/  HMMA.16816.F32 R156, R216.reuse, R210, R156 ;  /* 0x000000d2d89c723c */ /* 0x040fec000000189c */
[C---:B------:R-:W-:Y:S01]  /*55a0*/  HMMA.16816.F32 R208, R216.reuse, R204, R152 ;  /* 0x000000ccd8d0723c */ /* 0x040fe20000001898 */
[----:B------:R-:W4:Y:S05]  /*55b0*/  LDSM.16.M88.4 R152, [R180+0x2000] ;  /* 0x00200000b498783b */ /* 0x000f2a0000000200 */
[----:B------:R-:W-:Y:S06]  /*55c0*/  HMMA.16816.F32 R168, R216, R212, R168 ;  /* 0x000000d4d8a8723c */ /* 0x000fec00000018a8 */
[----:B--2---:R-:W-:Y:S06]  /*55d0*/  HMMA.16816.F32 R48, R144, R64, R48 ;  /* 0x000000409030723c */ /* 0x004fec0000001830 */
[----:B------:R-:W-:Y:S01]  /*55e0*/  HMMA.16816.F32 R148, R216, R206, R148 ;  /* 0x000000ced894723c */ /* 0x000fe20000001894 */
[----:B------:R-:W2:Y:S05]  /*55f0*/  LDSM.16.M88.4 R204, [R172+0x800] ;  /* 0x00080000accc783b */ /* 0x000eaa0000000200 */
[C---:B---3--:R-:W-:Y:S06]  /*5600*/  HMMA.16816.F32 R44, R140.reuse, R64, R44 ;  /* 0x000000408c2c723c */ /* 0x048fec000000182c */
[-C--:B------:R-:W-:Y:S06]  /*5610*/  HMMA.16816.F32 R40, R140, R66.reuse, R40 ;  /* 0x000000428c28723c */ /* 0x080fec0000001828 */
[----:B------:R-:W-:Y:S06]  /*5620*/  HMMA.16816.F32 R36, R144, R66, R36 ;  /* 0x000000429024723c */ /* 0x000fec0000001824 */
[----:B------:R-:W-:Y:S06]  /*5630*/  HMMA.16816.F32 R164, R216, R214, R164 ;  /* 0x000000d6d8a4723c */ /* 0x000fec00000018a4 */
[----:B------:R-:W-:Y:S06]  /*5640*/  HMMA.16816.F32 R168, R144, R60, R168 ;  /* 0x0000003c90a8723c */ /* 0x000fec00000018a8 */
[----:B-1----:R-:W-:Y:S06]  /*5650*/  HMMA.16816.F32 R48, R8, R4, R48 ;  /* 0x000000040830723c */ /* 0x002fec0000001830 */
[----:B------:R-:W-:Y:S06]  /*5660*/  HMMA.16816.F32 R32, R140, R60, R32 ;  /* 0x0000003c8c20723c */ /* 0x000fec0000001820 */
[C---:B----4-:R-:W-:Y:S06]  /*5670*/  HMMA.16816.F32 R44, R152.reuse, R4, R44 ;  /* 0x00000004982c723c */ /* 0x050fec000000182c */
[-C--:B------:R-:W-:Y:S06]  /*5680*/  HMMA.16816.F32 R40, R152, R6.reuse, R40 ;  /* 0x000000069828723c */ /* 0x080fec0000001828 */
[----:B------:R-:W-:Y:S01]  /*5690*/  HMMA.16816.F32 R36, R8, R6, R36 ;  /* 0x000000060824723c */ /* 0x000fe20000001824 */
[----:B------:R-:W1:Y:S01]  /*56a0*/  LDSM.16.M88.4 R4, [R172+0x1000] ;  /* 0x00100000ac04783b */ /* 0x000e620000000200 */
[----:B------:R-:W-:-:S02]  /*56b0*/  FSEL R67, R49, -INF , !P2 ;  /* 0xff80000031437808 */ /* 0x000fc40005000000 */
[----:B------:R-:W-:Y:S02]  /*56c0*/  ISETP.GE.AND P2, PT, R2, R198, PT ;  /* 0x000000c60200720c */ /* 0x000fe40003f46270 */
[-C--:B------:R-:W-:Y:S06]  /*56d0*/  HMMA.16816.F32 R28, R140, R62.reuse, R28 ;  /* 0x0000003e8c1c723c */ /* 0x080fec000000181c */
[----:B------:R-:W-:Y:S01]  /*56e0*/  HMMA.16816.F32 R164, R144, R62, R164 ;  /* 0x0000003e90a4723c */ /* 0x000fe200000018a4 */
[----:B------:R-:W-:Y:S01]  /*56f0*/  FSEL R218, R45, -INF , !P4 ;  /* 0xff8000002dda7808 */ /* 0x000fe20006000000 */
[----:B------:R-:W-:-:S04]  /*5700*/  VIADD R45, R0, 0x19 ;  /* 0x00000019002d7836 */ /* 0x000fc80000000000 */
[----:B--2---:R-:W-:Y:S01]  /*5710*/  HMMA.16816.F32 R168, R8, R204, R168 ;  /* 0x000000cc08a8723c */ /* 0x004fe200000018a8 */
[----:B------:R-:W-:-:S05]  /*5720*/  FSEL R42, R42, -INF , !P2 ;  /* 0xff8000002a2a7808 */ /* 0x000fca0005000000 */
[----:B------:R-:W-:Y:S01]  /*5730*/  HMMA.16816.F32 R160, R144, R56, R160 ;  /* 0x0000003890a0723c */ /* 0x000fe200000018a0 */
[----:B------:R-:W-:-:S05]  /*5740*/  FSEL R214, R38, -INF , !P6 ;  /* 0xff80000026d67808 */ /* 0x000fca0007000000 */
[C---:B------:R-:W-:Y:S06]  /*5750*/  HMMA.16816.F32 R24, R140.reuse, R56, R24 ;  /* 0x000000388c18723c */ /* 0x040fec0000001818 */
[----:B------:R-:W-:Y:S01]  /*5760*/  HMMA.16816.F32 R16, R140, R52, R16 ;  /* 0x000000348c10723c */ /* 0x000fe20000001810 */
[----:B------:R-:W-:Y:S01]  /*5770*/  FSEL R57, R48, -INF , !P5 ;  /* 0xff80000030397808 */ /* 0x000fe20006800000 */
[----:B------:R-:W-:Y:S01]  /*5780*/  VIADD R48, R0, 0x9 ;  /* 0x0000000900307836 */ /* 0x000fe20000000000 */
[----:B------:R-:W-:-:S03]  /*5790*/  ISETP.GE.AND P5, PT, R2, R230, PT ;  /* 0x000000e60200720c */ /* 0x000fc60003fa6270 */
[----:B------:R-:W-:Y:S01]  /*57a0*/  HMMA.16816.F32 R208, R144, R52, R208 ;  /* 0x0000003490d0723c */ /* 0x000fe200000018d0 */
[----:B------:R-:W-:-:S05]  /*57b0*/  ISETP.GE.AND P4, PT, R48, R228, PT ;  /* 0x000000e43000720c */ /* 0x000fca0003f86270 */
[----:B------:R-:W-:Y:S01]  /*57c0*/  HMMA.16816.F32 R156, R144, R58, R156 ;  /* 0x0000003a909c723c */ /* 0x000fe2000000189c */
[----:B------:R-:W-:Y:S02]  /*57d0*/  FSEL R53, R50, -INF , !P1 ;  /* 0xff80000032357808 */ /* 0x000fe40004800000 */
[-C--:B------:R-:W-:Y:S02]  /*57e0*/  ISETP.GE.AND P1, PT, R0, R228.reuse, PT ;  /* 0x000000e40000720c */ /* 0x080fe40003f26270 */
[----:B------:R-:W-:Y:S01]  /*57f0*/  FSEL R50, R51, -INF , !P0 ;  /* 0xff80000033327808 */ /* 0x000fe20004000000 */
[C---:B------:R-:W-:Y:S01]  /*5800*/  HMMA.16816.F32 R32, R152.reuse, R204, R32 ;  /* 0x000000cc9820723c */ /* 0x040fe20000001820 */
[----:B------:R-:W-:Y:S01]  /*5810*/  ISETP.GE.AND P0, PT, R2, R228, PT ;  /* 0x000000e40200720c */ /* 0x000fe20003f06270 */
[----:B------:R-:W-:Y:S01]  /*5820*/  VIADD R2, R0, 0x10 ;  /* 0x0000001000027836 */ /* 0x000fe20000000000 */
[----:B------:R-:W-:Y:S02]  /*5830*/  FSEL R219, R44, -INF , !P1 ;  /* 0xff8000002cdb7808 */ /* 0x000fe40004800000 */
[----:B------:R-:W-:Y:S01]  /*5840*/  ISETP.GE.AND P1, PT, R0, R198, PT ;  /* 0x000000c60000720c */ /* 0x000fe20003f26270 */
[----:B------:R-:W-:Y:S01]  /*5850*/  HMMA.16816.F32 R28, R152, R206, R28 ;  /* 0x000000ce981c723c */ /* 0x000fe2000000181c */
[----:B------:R-:W-:-:S02]  /*5860*/  FSEL R52, R41, -INF , !P4 ;  /* 0xff80000029347808 */ /* 0x000fc40006000000 */
[----:B------:R-:W-:Y:S02]  /*5870*/  FSEL R49, R46, -INF , !P1 ;  /* 0xff8000002e317808 */ /* 0x000fe40004800000 */
[CC--:B------:R-:W-:Y:S01]  /*5880*/  ISETP.GE.AND P4, PT, R48.reuse, R229.reuse, PT ;  /* 0x000000e53000720c */ /* 0x0c0fe20003f86270 */
[----:B------:R-:W-:Y:S01]  /*5890*/  HMMA.16816.F32 R20, R140, R58, R20 ;  /* 0x0000003a8c14723c */ /* 0x000fe20000001814 */
[----:B------:R-:W-:Y:S02]  /*58a0*/  ISETP.GE.AND P1, PT, R48, R198, PT ;  /* 0x000000c63000720c */ /* 0x000fe40003f26270 */
[----:B------:R-:W-:Y:S02]  /*58b0*/  FSEL R41, R36, -INF , !P5 ;  /* 0xff80000024297808 */ /* 0x000fe40006800000 */
[----:B------:R-:W-:Y:S01]  /*58c0*/  ISETP.GE.AND P5, PT, R2, R229, PT ;  /* 0x000000e50200720c */ /* 0x000fe20003fa6270 */
[----:B------:R-:W-:Y:S01]  /*58d0*/  HMMA.16816.F32 R164, R8, R206, R164 ;  /* 0x000000ce08a4723c */ /* 0x000fe200000018a4 */
[----:B------:R-:W-:-:S02]  /*58e0*/  FSEL R58, R40, -INF , !P0 ;  /* 0xff800000283a7808 */ /* 0x000fc40004000000 */
[-C--:B------:R-:W-:Y:S02]  /*58f0*/  ISETP.GE.AND P0, PT, R48, R230.reuse, PT ;  /* 0x000000e63000720c */ /* 0x080fe40003f06270 */
[----:B------:R-:W-:Y:S01]  /*5900*/  FSEL R48, R47, -INF , !P3 ;  /* 0xff8000002f307808 */ /* 0x000fe20005800000 */
[C---:B-1----:R-:W-:Y:S01]  /*5910*/  HMMA.16816.F32 R160, R8.reuse, R4, R160 ;  /* 0x0000000408a0723c */ /* 0x042fe200000018a0 */
[----:B------:R-:W-:Y:S02]  /*5920*/  FSEL R44, R37, -INF , !P0 ;  /* 0xff800000252c7808 */ /* 0x000fe40004000000 */
[C---:B------:R-:W-:Y:S02]  /*5930*/  ISETP.GE.AND P3, PT, R2.reuse, R230, PT ;  /* 0x000000e60200720c */ /* 0x040fe40003f66270 */
[C---:B------:R-:W-:Y:S01]  /*5940*/  ISETP.GE.AND P0, PT, R2.reuse, R228, PT ;  /* 0x000000e40200720c */ /* 0x040fe20003f06270 */
[----:B------:R-:W-:Y:S01]  /*5950*/  HMMA.16816.F32 R156, R8, R6, R156 ;  /* 0x00000006089c723c */ /* 0x000fe2000000189c */
[----:B------:R-:W-:Y:S01]  /*5960*/  ISETP.GE.AND P2, PT, R2, R198, PT ;  /* 0x000000c60200720c */ /* 0x000fe20003f46270 */
[----:B------:R-:W-:Y:S01]  /*5970*/  VIADD R2, R0, 0x11 ;  /* 0x0000001100027836 */ /* 0x000fe20000000000 */
[----:B------:R-:W-:-:S02]  /*5980*/  FSEL R40, R39, -INF , !P4 ;  /* 0xff80000027287808 */ /* 0x000fc40006000000 */
[----:B------:R-:W1:Y:S01]  /*5990*/  LDSM.16.M88.4 R36, [R172+0x1800] ;  /* 0x00180000ac24783b */ /* 0x000e620000000200 */
[----:B------:R-:W-:Y:S01]  /*59a0*/  FSEL R231, R43, -INF , !P1 ;  /* 0xff8000002be77808 */ /* 0x000fe20004800000 */
[----:B------:R-:W-:Y:S01]  /*59b0*/  HMMA.16816.F32 R148, R144, R54, R148 ;  /* 0x000000369094723c */ /* 0x000fe20000001894 */
[----:B------:R-:W-:Y:S01]  /*59c0*/  FSEL R51, R168, -INF , !P3 ;  /* 0xff800000a8337808 */ /* 0x000fe20005800000 */
[----:B------:R-:W-:-:S04]  /*59d0*/  DEPBAR.LE SB0, 0x0 ;  /* 0x000080000000791a */ /* 0x000fc80000000000 */
[C---:B------:R-:W-:Y:S01]  /*59e0*/  ISETP.GE.AND P6, PT, R2.reuse, R230, PT ;  /* 0x000000e60200720c */ /* 0x040fe20003fc6270 */
[----:B------:R-:W-:Y:S01]  /*59f0*/  HMMA.16816.F32 R12, R140, R54, R12 ;  /* 0x000000368c0c723c */ /* 0x000fe2000000180c */
[C---:B------:R-:W-:Y:S02]  /*5a00*/  ISETP.GE.AND P1, PT, R2.reuse, R229, PT ;  /* 0x000000e50200720c */ /* 0x040fe40003f26270 */
[C---:B------:R-:W-:Y:S02]  /*5a10*/  ISETP.GE.AND P4, PT, R2.reuse, R228, PT ;  /* 0x000000e40200720c */ /* 0x040fe40003f86270 */
[----:B------:R-:W-:Y:S01]  /*5a20*/  ISETP.GE.AND P3, PT, R2, R198, PT ;  /* 0x000000c60200720c */ /* 0x000fe20003f66270 */
[----:B------:R-:W-:Y:S01]  /*5a30*/  VIADD R2, R0, 0x18 ;  /* 0x0000001800027836 */ /* 0x000fe20000000000 */
[----:B------:R-:W-:Y:S01]  /*5a40*/  FSEL R171, R171, -INF , !P1 ;  /* 0xff800000abab7808 */ /* 0x000fe20004800000 */
[----:B------:R-:W-:Y:S01]  /*5a50*/  HMMA.16816.F32 R24, R152, R4, R24 ;  /* 0x000000049818723c */ /* 0x000fe20000001818 */
[----:B------:R-:W-:-:S02]  /*5a60*/  FSEL R43, R169, -INF , !P6 ;  /* 0xff800000a92b7808 */ /* 0x000fc40007000000 */
[----:B------:R-:W-:Y:S02]  /*5a70*/  ISETP.GE.AND P1, PT, R2, R228, PT ;  /* 0x000000e40200720c */ /* 0x000fe40003f26270 */
[----:B------:R-:W-:Y:S01]  /*5a80*/  FSEL R170, R170, -INF , !P5 ;  /* 0xff800000aaaa7808 */ /* 0x000fe20006800000 */
[----:B------:R-:W-:Y:S01]  /*5a90*/  HMMA.16816.F32 R20, R152, R6, R20 ;  /* 0x000000069814723c */ /* 0x000fe20000001814 */
[----:B------:R-:W-:Y:S01]  /*5aa0*/  FSEL R60, R32, -INF , !P0 ;  /* 0xff800000203c7808 */ /* 0x000fe20004000000 */
[----:B------:R-:W-:Y:S01]  /*5ab0*/  VIADD R4, R0, 0x28 ;  /* 0x0000002800047836 */ /* 0x000fe20000000000 */
[C---:B------:R-:W-:Y:S02]  /*5ac0*/  ISETP.GE.AND P5, PT, R2.reuse, R230, PT ;  /* 0x000000e60200720c */ /* 0x040fe40003fa6270 */
[C---:B------:R-:W-:Y:S02]  /*5ad0*/  ISETP.GE.AND P6, PT, R2.reuse, R229, PT ;  /* 0x000000e50200720c */ /* 0x040fe40003fc6270 */
[----:B------:R-:W-:Y:S01]  /*5ae0*/  ISETP.GE.AND P0, PT, R2, R198, PT ;  /* 0x000000c60200720c */ /* 0x000fe20003f06270 */
[----:B------:R-:W-:Y:S01]  /*5af0*/  VIADD R2, R0, 0x20 ;  /* 0x0000002000027836 */ /* 0x000fe20000000000 */
[----:B------:R-:W-:Y:S01]  /*5b00*/  FSEL R66, R28, -INF , !P1 ;  /* 0xff8000001c427808 */ /* 0x000fe20004800000 */
[----:B------:R-:W-:Y:S01]  /*5b10*/  VIADD R6, R0, 0x30 ;  /* 0x0000003000067836 */ /* 0x000fe20000000000 */
[----:B------:R-:W-:-:S02]  /*5b20*/  FSEL R65, R33, -INF , !P4 ;  /* 0xff80000021417808 */ /* 0x000fc40006000000 */
[C---:B------:R-:W-:Y:S02]  /*5b30*/  ISETP.GE.AND P1, PT, R45.reuse, R230, PT ;  /* 0x000000e62d00720c */ /* 0x040fe40003f26270 */
[----:B------:R-:W-:Y:S02]  /*5b40*/  ISETP.GE.AND P4, PT, R45, R228, PT ;  /* 0x000000e42d00720c */ /* 0x000fe40003f86270 */
[----:B------:R-:W-:Y:S01]  /*5b50*/  FSEL R144, R35, -INF , !P3 ;  /* 0xff80000023907808 */ /* 0x000fe20005800000 */
[C---:B-1----:R-:W-:Y:S01]  /*5b60*/  HMMA.16816.F32 R208, R8.reuse, R36, R208 ;  /* 0x0000002408d0723c */ /* 0x042fe200000018d0 */
[----:B------:R-:W-:Y:S02]  /*5b70*/  FSEL R56, R164, -INF , !P5 ;  /* 0xff800000a4387808 */ /* 0x000fe40006800000 */
[----:B------:R-:W-:Y:S02]  /*5b80*/  FSEL R61, R165, -INF , !P1 ;  /* 0xff800000a53d7808 */ /* 0x000fe40004800000 */
[----:B------:R-:W-:Y:S01]  /*5b90*/  FSEL R146, R30, -INF , !P0 ;  /* 0xff8000001e927808 */ /* 0x000fe20004000000 */
[----:B------:R-:W-:Y:S01]  /*5ba0*/  HMMA.16816.F32 R148, R8, R38, R148 ;  /* 0x000000260894723c */ /* 0x000fe20000001894 */
[----:B------:R-:W-:-:S02]  /*5bb0*/  FSEL R142, R29, -INF , !P4 ;  /* 0xff8000001d8e7808 */ /* 0x000fc40006000000 */
[----:B------:R-:W-:Y:S02]  /*5bc0*/  FSEL R145, R34, -INF , !P2 ;  /* 0xff80000022917808 */ /* 0x000fe40005000000 */
[C---:B------:R-:W-:Y:S01]  /*5bd0*/  ISETP.GE.AND P5, PT, R2.reuse, R230, PT ;  /* 0x000000e60200720c */ /* 0x040fe20003fa6270 */
[C---:B------:R-:W-:Y:S01]  /*5be0*/  HMMA.16816.F32 R16, R152.reuse, R36, R16 ;  /* 0x000000249810723c */ /* 0x040fe20000001810 */
[CC--:B------:R-:W-:Y:S02]  /*5bf0*/  ISETP.GE.AND P3, PT, R2.reuse, R229.reuse, PT ;  /* 0x000000e50200720c */ /* 0x0c0fe40003f66270 */
[C---:B------:R-:W-:Y:S02]  /*5c00*/  ISETP.GE.AND P1, PT, R2.reuse, R228, PT ;  /* 0x000000e40200720c */ /* 0x040fe40003f26270 */
[-C--:B------:R-:W-:Y:S01]  /*5c10*/  ISETP.GE.AND P0, PT, R2, R198.reuse, PT ;  /* 0x000000c60200720c */ /* 0x080fe20003f06270 */
[----:B------:R-:W-:Y:S01]  /*5c20*/  VIADD R2, R0, 0x21 ;  /* 0x0000002100027836 */ /* 0x000fe20000000000 */
[C---:B------:R-:W-:Y:S01]  /*5c30*/  ISETP.GE.AND P4, PT, R45.reuse, R229, PT ;  /* 0x000000e52d00720c */ /* 0x040fe20003f86270 */
[----:B------:R-:W-:Y:S01]  /*5c40*/  HMMA.16816.F32 R12, R152, R38, R12 ;  /* 0x00000026980c723c */ /* 0x000fe2000000180c */
[----:B------:R-:W-:Y:S01]  /*5c50*/  BAR.SYNC.DEFER_BLOCKING 0x0 ;  /* 0x0000000000007b1d */ /* 0x000fe20000010000 */
[----:B------:R-:W-:-:S02]  /*5c60*/  ISETP.GE.AND P2, PT, R45, R198, PT ;  /* 0x000000c62d00720c */ /* 0x000fc40003f46270 */
[----:B------:R-:W-:Y:S02]  /*5c70*/  FMNMX.FTZ R5, R136, R57, !PT ;  /* 0x0000003988057209 */ /* 0x000fe40007810000 */
[----:B------:R-:W-:Y:S02]  /*5c80*/  FSEL R213, R31, -INF , !P2 ;  /* 0xff8000001fd57808 */ /* 0x000fe40005000000 */
[----:B------:R-:W-:Y:S02]  /*5c90*/  FSEL R167, R167, -INF , !P4 ;  /* 0xff800000a7a77808 */ /* 0x000fe40006000000 */
[----:B------:R-:W-:Y:S02]  /*5ca0*/  FMNMX.FTZ R5, R67, R5, !PT ;  /* 0x0000000543057209 */ /* 0x000fe40007810000 */
[C---:B------:R-:W-:Y:S02]  /*5cb0*/  ISETP.GE.AND P4, PT, R2.reuse, R230, PT ;  /* 0x000000e60200720c */ /* 0x040fe40003f86270 */
[----:B------:R-:W-:-:S02]  /*5cc0*/  ISETP.GE.AND P2, PT, R2, R229, PT ;  /* 0x000000e50200720c */ /* 0x000fc40003f46270 */
[----:B------:R-:W-:Y:S02]  /*5cd0*/  FMNMX.FTZ R5, R41, R5, !PT ;  /* 0x0000000529057209 */ /* 0x000fe40007810000 */
[----:B------:R-:W-:Y:S02]  /*5ce0*/  FSEL R169, R166, -INF , !P6 ;  /* 0xff800000a6a97808 */ /* 0x000fe40007000000 */
[----:B------:R-:W-:Y:S02]  /*5cf0*/  FSEL R212, R160, -INF , !P5 ;  /* 0xff800000a0d47808 */ /* 0x000fe40006800000 */
[----:B------:R-:W-:Y:S02]  /*5d00*/  FSEL R205, R161, -INF , !P4 ;  /* 0xff800000a1cd7808 */ /* 0x000fe40006000000 */
[----:B------:R-:W-:Y:S02]  /*5d10*/  FSEL R163, R163, -INF , !P2 ;  /* 0xff800000a3a37808 */ /* 0x000fe40005000000 */
[----:B------:R-:W-:-:S02]  /*5d20*/  ISETP.GE.AND P6, PT, R2, R228, PT ;  /* 0x000000e40200720c */ /* 0x000fc40003fc6270 */
[----:B------:R-:W-:Y:S01]  /*5d30*/  ISETP.GE.AND P5, PT, R2, R198, PT ;  /* 0x000000c60200720c */ /* 0x000fe20003fa6270 */
[----:B------:R-:W-:Y:S01]  /*5d40*/  VIADD R2, R0, 0x29 ;  /* 0x0000002900027836 */ /* 0x000fe20000000000 */
[C---:B------:R-:W-:Y:S02]  /*5d50*/  ISETP.GE.AND P4, PT, R4.reuse, R230, PT ;  /* 0x000000e60400720c */ /* 0x040fe40003f86270 */
[----:B------:R-:W-:Y:S02]  /*5d60*/  ISETP.GE.AND P2, PT, R4, R229, PT ;  /* 0x000000e50400720c */ /* 0x000fe40003f46270 */
[----:B------:R-:W-:Y:S02]  /*5d70*/  FMNMX.FTZ R5, R44, R5, !PT ;  /* 0x000000052c057209 */ /* 0x000fe40007810000 */
[----:B------:R-:W-:Y:S02]  /*5d80*/  FSEL R168, R156, -INF , !P4 ;  /* 0xff8000009ca87808 */ /* 0x000fe40006000000 */
[----:B------:R-:W-:-:S02]  /*5d90*/  FSEL R158, R158, -INF , !P2 ;  /* 0xff8000009e9e7808 */ /* 0x000fc40005000000 */
[----:B------:R-:W-:Y:S02]  /*5da0*/  FSEL R162, R162, -INF , !P3 ;  /* 0xff800000a2a27808 */ /* 0x000fe40005800000 */
[C---:B------:R-:W-:Y:S02]  /*5db0*/  ISETP.GE.AND P4, PT, R4.reuse, R228, PT ;  /* 0x000000e40400720c */ /* 0x040fe40003f86270 */
[----:B------:R-:W-:Y:S02]  /*5dc0*/  ISETP.GE.AND P2, PT, R4, R198, PT ;  /* 0x000000c60400720c */ /* 0x000fe40003f46270 */
[----:B------:R-:W-:Y:S02]  /*5dd0*/  ISETP.GE.AND P3, PT, R2, R230, PT ;  /* 0x000000e60200720c */ /* 0x000fe40003f66270 */
[----:B------:R-:W-:Y:S01]  /*5de0*/  FMNMX.FTZ R4, R51, R5, !PT ;  /* 0x0000000533047209 */ /* 0x000fe20007810000 */
[----:B------:R-:W-:Y:S01]  /*5df0*/  VIADD R5, R0, 0x31 ;  /* 0x0000003100057836 */ /* 0x000fe20000000000 */
[----:B------:R-:W-:-:S02]  /*5e00*/  FSEL R164, R157, -INF , !P3 ;  /* 0xff8000009da47808 */ /* 0x000fc40005800000 */
[----:B------:R-:W-:Y:S02]  /*5e10*/  FMNMX.FTZ R4, R43, R4, !PT ;  /* 0x000000042b047209 */ /* 0x000fe40007810000 */
[----:B------:R-:W-:Y:S02]  /*5e20*/  ISETP.GE.AND P3, PT, R2, R229, PT ;  /* 0x000000e50200720c */ /* 0x000fe40003f66270 */
[----:B------:R-:W-:Y:S01]  /*5e30*/  FMNMX.FTZ R7, R56, R4, !PT ;  /* 0x0000000438077209 */ /* 0x000fe20007810000 */
[----:B------:R-:W-:Y:S01]  /*5e40*/  VIADD R4, R0, 0x38 ;  /* 0x0000003800047836 */ /* 0x000fe20000000000 */
[----:B------:R-:W-:Y:S02]  /*5e50*/  FSEL R159, R159, -INF , !P3 ;  /* 0xff8000009f9f7808 */ /* 0x000fe40005800000 */
[----:B------:R-:W-:Y:S02]  /*5e60*/  FSEL R166, R24, -INF , !P1 ;  /* 0xff80000018a67808 */ /* 0x000fe40004800000 */
[----:B------:R-:W-:-:S02]  /*5e70*/  ISETP.GE.AND P3, PT, R2, R228, PT ;  /* 0x000000e40200720c */ /* 0x000fc40003f66270 */
[----:B------:R-:W-:Y:S01]  /*5e80*/  ISETP.GE.AND P1, PT, R2, R198, PT ;  /* 0x000000c60200720c */ /* 0x000fe20003f26270 */
[----:B------:R-:W-:Y:S01]  /*5e90*/  VIADD R2, R0, 0x39 ;  /* 0x0000003900027836 */ /* 0x000fe20000000000 */
[----:B------:R-:W-:Y:S02]  /*5ea0*/  FMNMX.FTZ R0, R61, R7, !PT ;  /* 0x000000073d007209 */ /* 0x000fe40007810000 */
[----:B------:R-:W-:Y:S02]  /*5eb0*/  FSEL R165, R25, -INF , !P6 ;  /* 0xff80000019a57808 */ /* 0x000fe40007000000 */
[----:B------:R-:W-:Y:S02]  /*5ec0*/  FMNMX.FTZ R0, R212, R0, !PT ;  /* 0x00000000d4007209 */ /* 0x000fe40007810000 */
[----:B------:R-:W-:Y:S02]  /*5ed0*/  FSEL R156, R26, -INF , !P0 ;  /* 0xff8000001a9c7808 */ /* 0x000fe40004000000 */
[----:B------:R-:W-:-:S02]  /*5ee0*/  FMNMX.FTZ R0, R205, R0, !PT ;  /* 0x00000000cd007209 */ /* 0x000fc40007810000 */
[-C--:B------:R-:W-:Y:S02]  /*5ef0*/  ISETP.GE.AND P6, PT, R6, R230.reuse, PT ;  /* 0x000000e60600720c */ /* 0x080fe40003fc6270 */
[----:B------:R-:W-:Y:S02]  /*5f00*/  ISETP.GE.AND P0, PT, R2, R230, PT ;  /* 0x000000e60200720c */ /* 0x000fe40003f06270 */
[----:B------:R-:W-:Y:S02]  /*5f10*/  FMNMX.FTZ R0, R168, R0, !PT ;  /* 0x00000000a8007209 */ /* 0x000fe40007810000 */
[----:B------:R-:W-:Y:S02]  /*5f20*/  FSEL R161, R20, -INF , !P4 ;  /* 0xff80000014a17808 */ /* 0x000fe40006000000 */
[----:B------:R-:W-:Y:S02]  /*5f30*/  ISETP.GE.AND P4, PT, R5, R230, PT ;  /* 0x000000e60500720c */ /* 0x000fe40003f86270 */
[----:B------:R-:W-:-:S02]  /*5f40*/  FSEL R208, R208, -INF , !P6 ;  /* 0xff800000d0d07808 */ /* 0x000fc40007000000 */
[----:B------:R-:W-:Y:S02]  /*5f50*/  FMNMX.FTZ R0, R164, R0, !PT ;  /* 0x00000000a4007209 */ /* 0x000fe40007810000 */
[----:B------:R-:W-:Y:S02]  /*5f60*/  FSEL R149, R149, -INF , !P0 ;  /* 0xff80000095957808 */ /* 0x000fe40004000000 */
[----:B------:R-:W-:Y:S02]  /*5f70*/  ISETP.NE.AND P0, PT, R132, 0x2, PT ;  /* 0x000000028400780c */ /* 0x000fe40003f05270 */
[----:B------:R-:W-:Y:S02]  /*5f80*/  FSEL R157, R21, -INF , !P3 ;  /* 0xff800000159d7808 */ /* 0x000fe40005800000 */
[----:B------:R-:W-:Y:S02]  /*5f90*/  ISETP.GE.AND P3, PT, R4, R230, PT ;  /* 0x000000e60400720c */ /* 0x000fe40003f66270 */
[----:B------:R-:W-:-:S02]  /*5fa0*/  FSEL R209, R209, -INF , !P4 ;  /* 0xff800000d1d17808 */ /* 0x000fc40006000000 */
[----:B------:R-:W-:Y:S02]  /*5fb0*/  FMNMX.FTZ R0, R208, R0, !PT ;  /* 0x00000000d0007209 */ /* 0x000fe40007810000 */
[----:B------:R-:W-:Y:S02]  /*5fc0*/  FSEL R148, R148, -INF , !P3 ;  /* 0xff80000094947808 */ /* 0x000fe40005800000 */
[----:B------:R-:W-:Y:S02]  /*5fd0*/  FMNMX.FTZ R0, R209, R0, !PT ;  /* 0x00000000d1007209 */ /* 0x000fe40007810000 */
[----:B------:R-:W-:Y:S02]  /*5fe0*/  FSEL R160, R27, -INF , !P5 ;  /* 0xff8000001ba07808 */ /* 0x000fe40006800000 */
[----:B------:R-:W-:Y:S02]  /*5ff0*/  FMNMX.FTZ R0, R148, R0, !PT ;  /* 0x0000000094007209 */ /* 0x000fe40007810000 */
[----:B------:R-:W-:-:S02]  /*6000*/  ISETP.GE.AND P6, PT, R6, R229, PT ;  /* 0x000000e50600720c */ /* 0x000fc40003fc6270 */
[-C--:B------:R-:W-:Y:S02]  /*6010*/  ISETP.GE.AND P5, PT, R5, R229.reuse, PT ;  /* 0x000000e50500720c */ /* 0x080fe40003fa6270 */
[-C--:B------:R-:W-:Y:S02]  /*6020*/  ISETP.GE.AND P4, PT, R4, R229.reuse, PT ;  /* 0x000000e50400720c */ /* 0x080fe40003f86270 */
[----:B------:R-:W-:Y:S02]  /*6030*/  ISETP.GE.AND P3, PT, R2, R229, PT ;  /* 0x000000e50200720c */ /* 0x000fe40003f66270 */
[----:B------:R-:W-:Y:S02]  /*6040*/  FMNMX.FTZ R9, R135, R53, !PT ;  /* 0x0000003587097209 */ /* 0x000fe40007810000 */
[----:B------:R-:W-:Y:S01]  /*6050*/  FMNMX.FTZ R8, R149, R0, !PT ;  /* 0x0000000095087209 */ /* 0x000fe20007810000 */
[----:B------:R-:W-:Y:S08]  /*6060*/  @!P0 BRA `(.L_x_731) ;  /* 0x0000000000608947 */ /* 0x000ff00003800000 */
[----:B------:R-:W-:-:S04]  /*6070*/  VIADD R7, R132, 0xfffffffd ;  /* 0xfffffffd84077836 */ /* 0x000fc80000000000 */
[----:B------:R-:W-:Y:S01]  /*6080*/  IMAD.WIDE.U32 R10, R7, UR10, RZ ;  /* 0x0000000a070a7c25 */ /* 0x000fe2000f8e00ff */
[----:B------:R-:W-:-:S05]  /*6090*/  SHF.R.S32.HI R0, RZ, 0x1f, R7 ;  /* 0x0000001fff007819 */ /* 0x000fca0000011407 */
[----:B------:R-:W-:-:S04]  /*60a0*/  IMAD R0, R0, UR10, RZ ;  /* 0x0000000a00007c24 */ /* 0x000fc8000f8e02ff */
[----:B------:R-:W-:Y:S01]  /*60b0*/  IMAD R0, R7, UR11, R0 ;  /* 0x0000000b07007c24 */ /* 0x000fe2000f8e0200 */
[----:B------:R-:W-:-:S03]  /*60c0*/  LEA R7, P0, R10, R188, 0x6 ;  /* 0x000000bc0a077211 */ /* 0x000fc600078030ff */
[----:B------:R-:W-:-:S05]  /*60d0*/  IMAD.IADD R0, R11, 0x1, R0 ;  /* 0x000000010b007824 */ /* 0x000fca00078e0200 */
[----:B------:R-:W-:Y:S02]  /*60e0*/  LEA.HI.X R0, R10, R191, R0, 0x6, P0 ;  /* 0x000000bf0a007211 */ /* 0x000fe400000f3400 */
        /* <DEDUP_REMOVED lines=16> */
.L_x_731:
[----:B------:R-:W-:Y:S01]  /*61f0*/  FMNMX.FTZ R9, R50, R9, !PT ;  /* 0x0000000932097209 */ /* 0x000fe20007810000 */
[----:B------:R-:W2:Y:S01]  /*6200*/  SHFL.BFLY PT, R7, R8, 0x2, 0x1f ;  /* 0x0c401f0008077f89 */ /* 0x000ea200000e0000 */
[----:B------:R-:W-:Y:S01]  /*6210*/  FSEL R210, R210, -INF , !P6 ;  /* 0xff800000d2d27808 */ /* 0x000fe20007000000 */
[----:B-1----:R-:W-:Y:S01]  /*6220*/  IMAD.SHL.U32 R20, R195, 0x2, RZ ;  /* 0x00000002c3147824 */ /* 0x002fe200078e00ff */
[C---:B------:R-:W-:Y:S01]  /*6230*/  ISETP.GE.AND P0, PT, R6.reuse, R228, PT ;  /* 0x000000e40600720c */ /* 0x040fe20003f06270 */
[----:B------:R-:W-:Y:S01]  /*6240*/  IMAD R147, R203, -0x326172a9, RZ ;  /* 0xcd9e8d57cb937824 */ /* 0x000fe200078e02ff */
[----:B------:R-:W-:Y:S01]  /*6250*/  ISETP.GE.AND P6, PT, R6, R198, PT ;  /* 0x000000c60600720c */ /* 0x000fe20003fc6270 */
[----:B------:R-:W-:Y:S01]  /*6260*/  IMAD.WIDE.U32 R236, R139, -0x326172a9, RZ ;  /* 0xcd9e8d578bec7825 */ /* 0x000fe200078e00ff */
[----:B------:R-:W-:Y:S02]  /*6270*/  FMNMX.FTZ R6, R214, R9, !PT ;  /* 0x00000009d6067209 */ /* 0x000fe40007810000 */
[----:B------:R-:W-:-:S02]  /*6280*/  FSEL R211, R211, -INF , !P5 ;  /* 0xff800000d3d37808 */ /* 0x000fc40006800000 */
[----:B------:R-:W-:Y:S02]  /*6290*/  FMNMX.FTZ R6, R40, R6, !PT ;  /* 0x0000000628067209 */ /* 0x000fe40007810000 */
[----:B------:R-:W-:Y:S02]  /*62a0*/  FSEL R0, R150, -INF , !P4 ;  /* 0xff80000096007808 */ /* 0x000fe40006000000 */
[----:B------:R-:W-:Y:S02]  /*62b0*/  FMNMX.FTZ R6, R170, R6, !PT ;  /* 0x00000006aa067209 */ /* 0x000fe40007810000 */
[C---:B------:R-:W-:Y:S02]  /*62c0*/  ISETP.GE.AND P5, PT, R5.reuse, R228, PT ;  /* 0x000000e40500720c */ /* 0x040fe40003fa6270 */
        /* <DEDUP_REMOVED lines=13> */
[----:B------:R-:W-:-:S02]  /*63a0*/  FSEL R151, R151, -INF , !P3 ;  /* 0xff80000097977808 */ /* 0x000fc40005800000 */
[----:B------:R-:W-:Y:S02]  /*63b0*/  FSEL R141, R17, -INF , !P5 ;  /* 0xff800000118d7808 */ /* 0x000fe40006800000 */
[C---:B------:R-:W-:Y:S02]  /*63c0*/  ISETP.GE.AND P3, PT, R4.reuse, R228, PT ;  /* 0x000000e40400720c */ /* 0x040fe40003f66270 */
[----:B------:R-:W-:Y:S02]  /*63d0*/  ISETP.GE.AND P5, PT, R4, R198, PT ;  /* 0x000000c60400720c */ /* 0x000fe40003fa6270 */
[----:B------:R-:W-:Y:S02]  /*63e0*/  FMNMX.FTZ R6, R159, R6, !PT ;  /* 0x000000069f067209 */ /* 0x000fe40007810000 */
[----:B--2---:R-:W-:Y:S02]  /*63f0*/  FMNMX.FTZ R4, R8, R7, !PT ;  /* 0x0000000708047209 */ /* 0x004fe40007810000 */
        /* <DEDUP_REMOVED lines=11> */
[----:B------:R-:W-:Y:S02]  /*64b0*/  FSEL R143, R16, -INF , !P0 ;  /* 0xff800000108f7808 */ /* 0x000fe40004000000 */
[----:B------:R-:W-:-:S02]  /*64c0*/  FSEL R140, R12, -INF , !P3 ;  /* 0xff8000000c8c7808 */ /* 0x000fc40005800000 */
[----:B------:R-:W-:Y:S02]  /*64d0*/  FMNMX.FTZ R6, R151, R6, !PT ;  /* 0x0000000697067209 */ /* 0x000fe40007810000 */
[C---:B------:R-:W-:Y:S02]  /*64e0*/  ISETP.GE.AND P0, PT, R2.reuse, R228, PT ;  /* 0x000000e40200720c */ /* 0x040fe40003f06270 */
[----:B------:R-:W-:Y:S01]  /*64f0*/  ISETP.GE.AND P3, PT, R2, R198, PT ;  /* 0x000000c60200720c */ /* 0x000fe20003f66270 */
[----:B------:R-:W-:Y:S01]  /*6500*/  SHFL.BFLY PT, R31, R6, 0x2, 0x1f ;  /* 0x0c401f00061f7f89 */ /* 0x000fe200000e0000 */
[----:B------:R-:W-:Y:S02]  /*6510*/  FMNMX.FTZ R30, R161, R30, !PT ;  /* 0x0000001ea11e7209 */ /* 0x000fe40007810000 */
[----:B------:R-:W-:Y:S01]  /*6520*/  FMNMX.FTZ R7, R145, R7, !PT ;  /* 0x0000000791077209 */ /* 0x000fe20007810000 */
[----:B------:R-:W1:Y:S01]  /*6530*/  SHFL.BFLY PT, R2, R4, 0x1, 0x1f ;  /* 0x0c201f0004027f89 */ /* 0x000e6200000e0000 */
[----:B------:R-:W-:Y:S01]  /*6540*/  LOP3.LUT R16, R233, UR33, R20, 0x96, !PT ;  /* 0x00000021e9107c12 */ /* 0x000fe2000f8e9614 */
[----:B------:R-:W-:Y:S01]  /*6550*/  VIADD R20, R20, 0x1 ;  /* 0x0000000114147836 */ /* 0x000fe20000000000 */
[----:B------:R-:W-:-:S02]  /*6560*/  FMNMX.FTZ R30, R157, R30, !PT ;  /* 0x0000001e9d1e7209 */ /* 0x000fc40007810000 */
[----:B------:R-:W-:Y:S01]  /*6570*/  FMNMX.FTZ R7, R144, R7, !PT ;  /* 0x0000000790077209 */ /* 0x000fe20007810000 */
[----:B------:R-:W-:Y:S01]  /*6580*/  IMAD.WIDE.U32 R16, R16, -0x326172a9, RZ ;  /* 0xcd9e8d5710107825 */ /* 0x000fe200078e00ff */
[----:B------:R-:W-:Y:S02]  /*6590*/  FMNMX.FTZ R30, R143, R30, !PT ;  /* 0x0000001e8f1e7209 */ /* 0x000fe40007810000 */
[----:B------:R-:W-:Y:S02]  /*65a0*/  FMNMX.FTZ R7, R146, R7, !PT ;  /* 0x0000000792077209 */ /* 0x000fe40007810000 */
[----:B------:R-:W-:Y:S02]  /*65b0*/  FMNMX.FTZ R30, R141, R30, !PT ;  /* 0x0000001e8d1e7209 */ /* 0x000fe40007810000 */
[----:B------:R-:W-:Y:S02]  /*65c0*/  FMNMX.FTZ R7, R213, R7, !PT ;  /* 0x00000007d5077209 */ /* 0x000fe40007810000 */
[----:B------:R-:W-:-:S02]  /*65d0*/  LOP3.LUT R8, R17, UR27, R147, 0x96, !PT ;  /* 0x0000001b11087c12 */ /* 0x000fc4000f8e9693 */
[----:B------:R-:W-:Y:S02]  /*65e0*/  LOP3.LUT R10, R225, UR25, R16, 0x96, !PT ;  /* 0x00000019e10a7c12 */ /* 0x000fe4000f8e9610 */
[----:B------:R-:W-:Y:S01]  /*65f0*/  FSEL R64, R13, -INF , !P0 ;  /* 0xff8000000d407808 */ /* 0x000fe20004000000 */
[----:B------:R-:W-:Y:S01]  /*6600*/  IMAD.WIDE.U32 R8, R8, -0x2daee0ad, RZ ;  /* 0xd2511f5308087825 */ /* 0x000fe200078e00ff */
[----:B------:R-:W-:Y:S02]  /*6610*/  FMNMX.FTZ R30, R140, R30, !PT ;  /* 0x0000001e8c1e7209 */ /* 0x000fe40007810000 */
[----:B------:R-:W-:Y:S01]  /*6620*/  FMNMX.FTZ R7, R156, R7, !PT ;  /* 0x000000079c077209 */ /* 0x000fe20007810000 */
[----:B------:R-:W-:Y:S01]  /*6630*/  IMAD.WIDE.U32 R10, R10, -0x2daee0ad, RZ ;  /* 0xd2511f530a0a7825 */ /* 0x000fe200078e00ff */
[----:B------:R-:W-:Y:S02]  /*6640*/  FMNMX.FTZ R30, R64, R30, !PT ;  /* 0x0000001e401e7209 */ /* 0x000fe40007810000 */
[----:B------:R-:W-:-:S02]  /*6650*/  FSEL R204, R22, -INF , !P2 ;  /* 0xff80000016cc7808 */ /* 0x000fc40005000000 */
[----:B------:R-:W-:Y:S02]  /*6660*/  FMNMX.FTZ R7, R160, R7, !PT ;  /* 0x00000007a0077209 */ /* 0x000fe40007810000 */
[----:B------:R-:W-:Y:S02]  /*6670*/  LOP3.LUT R216, R11, UR22, R8, 0x96, !PT ;  /* 0x000000160bd87c12 */ /* 0x000fe4000f8e9608 */
[----:B-1----:R-:W-:Y:S01]  /*6680*/  FMNMX.FTZ R2, R4, R2, !PT ;  /* 0x0000000204027209 */ /* 0x002fe20007810000 */
[----:B------:R-:W1:Y:S01]  /*6690*/  SHFL.BFLY PT, R8, R30, 0x2, 0x1f ;  /* 0x0c401f001e087f89 */ /* 0x000e6200000e0000 */
[----:B------:R-:W-:Y:S01]  /*66a0*/  FSEL R198, R23, -INF , !P1 ;  /* 0xff80000017c67808 */ /* 0x000fe20004800000 */
[----:B------:R-:W-:Y:S01]  /*66b0*/  IMAD.WIDE.U32 R216, R216, -0x326172a9, RZ ;  /* 0xcd9e8d57d8d87825 */ /* 0x000fe200078e00ff */
[----:B------:R-:W-:-:S03]  /*66c0*/  FMNMX.FTZ R7, R204, R7, !PT ;  /* 0x00000007cc077209 */ /* 0x000fc60007810000 */
[----:B------:R-:W-:Y:S01]  /*66d0*/  FMUL.FTZ R55, R2, UR4 ;  /* 0x0000000402377c20 */ /* 0x000fe20008410000 */
[----:B------:R-:W-:Y:S02]  /*66e0*/  FMNMX.FTZ R31, R6, R31, !PT ;  /* 0x0000001f061f7209 */ /* 0x000fe40007810000 */
[----:B------:R-:W-:Y:S02]  /*66f0*/  FSEL R63, R18, -INF , !P6 ;  /* 0xff800000123f7808 */ /* 0x000fe40007000000 */
[----:B------:R-:W-:Y:S02]  /*6700*/  FMNMX.FTZ R6, R198, R7, !PT ;  /* 0x00000007c6067209 */ /* 0x000fe40007810000 */
[----:B------:R-:W-:Y:S02]  /*6710*/  FSETP.NEU.FTZ.AND P0, PT, R2, -INF , PT ;  /* 0xff8000000200780b */ /* 0x000fe40003f1d000 */
[----:B------:R-:W-:Y:S02]  /*6720*/  FSEL R62, R19, -INF , !P4 ;  /* 0xff800000133e7808 */ /* 0x000fe40006000000 */
[----:B------:R-:W-:-:S02]  /*6730*/  FMNMX.FTZ R6, R63, R6, !PT ;  /* 0x000000063f067209 */ /* 0x000fc40007810000 */
[----:B------:R-:W-:Y:S02]  /*6740*/  FSEL R55, R55, RZ, P0 ;  /* 0x000000ff37377208 */ /* 0x000fe40000000000 */
[----:B------:R-:W-:Y:S02]  /*6750*/  FSEL R59, R14, -INF , !P5 ;  /* 0xff8000000e3b7808 */ /* 0x000fe40006800000 */
[----:B------:R-:W-:Y:S01]  /*6760*/  FMNMX.FTZ R6, R62, R6, !PT ;  /* 0x000000063e067209 */ /* 0x000fe20007810000 */
[--C-:B------:R-:W-:Y:S01]  /*6770*/  FFMA.FTZ R28, R57, UR4, -R55.reuse ;  /* 0x00000004391c7c23 */ /* 0x100fe20008010837 */
[----:B------:R-:W-:Y:S01]  /*6780*/  FSEL R57, R15, -INF , !P3 ;  /* 0xff8000000f397808 */ /* 0x000fe20005800000 */
[--C-:B------:R-:W-:Y:S01]  /*6790*/  FFMA.FTZ R47, R67, UR4, -R55.reuse ;  /* 0x00000004432f7c23 */ /* 0x100fe20008010837 */
[----:B------:R-:W-:Y:S01]  /*67a0*/  FMNMX.FTZ R6, R59, R6, !PT ;  /* 0x000000063b067209 */ /* 0x000fe20007810000 */
[--C-:B------:R-:W-:Y:S01]  /*67b0*/  FFMA.FTZ R45, R44, UR4, -R55.reuse ;  /* 0x000000042c2d7c23 */ /* 0x100fe20008010837 */
[----:B------:R-:W-:Y:S01]  /*67c0*/  LOP3.LUT R4, R9, UR24, R226, 0x96, !PT ;  /* 0x0000001809047c12 */ /* 0x000fe2000f8e96e2 */
[--C-:B------:R-:W-:Y:S01]  /*67d0*/  FFMA.FTZ R44, R51, UR4, -R55.reuse ;  /* 0x00000004332c7c23 */ /* 0x100fe20008010837 */
[----:B------:R-:W-:Y:S01]  /*67e0*/  FMNMX.FTZ R6, R57, R6, !PT ;  /* 0x0000000639067209 */ /* 0x000fe20007810000 */
[----:B------:R-:W-:Y:S01]  /*67f0*/  FFMA.FTZ R46, R41, UR4, -R55 ;  /* 0x00000004292e7c23 */ /* 0x000fe20008010837 */
[----:B-1----:R-:W-:Y:S01]  /*6800*/  FMNMX.FTZ R30, R30, R8, !PT ;  /* 0x000000081e1e7209 */ /* 0x002fe20007810000 */
[----:B------:R-:W-:Y:S01]  /*6810*/  IMAD.WIDE.U32 R154, R4, -0x326172a9, RZ ;  /* 0xcd9e8d57049a7825 */ /* 0x000fe200078e00ff */
[----:B------:R-:W-:Y:S01]  /*6820*/  LOP3.LUT R228, R237, R138, RZ, 0x3c, !PT ;  /* 0x0000008aede47212 */ /* 0x000fe200078e3cff */
[----:B------:R-:W1:Y:S01]  /*6830*/  SHFL.BFLY PT, R29, R6, 0x2, 0x1f ;  /* 0x0c401f00061d7f89 */ /* 0x000e6200000e0000 */
[----:B------:R-:W-:Y:S01]  /*6840*/  LOP3.LUT R5, R17, UR27, R236, 0x96, !PT ;  /* 0x0000001b11057c12 */ /* 0x000fe2000f8e96ec */
[----:B------:R-:W-:Y:S01]  /*6850*/  MUFU.EX2 R46, R46 ;  /* 0x0000002e002e7308 */ /* 0x000fe20000000800 */
[----:B------:R-:W-:Y:S01]  /*6860*/  LOP3.LUT R20, R233, UR33, R20, 0x96, !PT ;  /* 0x00000021e9147c12 */ /* 0x000fe2000f8e9614 */
[----:B------:R-:W2:Y:S01]  /*6870*/  SHFL.BFLY PT, R4, R30, 0x1, 0x1f ;  /* 0x0c201f001e047f89 */ /* 0x000ea200000e0000 */
[----:B------:R-:W-:Y:S01]  /*6880*/  IMAD.WIDE.U32 R228, R228, -0x2daee0ad, RZ ;  /* 0xd2511f53e4e47825 */ /* 0x000fe200078e00ff */
[----:B------:R-:W-:-:S03]  /*6890*/  LOP3.LUT R8, R155, UR23, R224, 0x96, !PT ;  /* 0x000000179b087c12 */ /* 0x000fc6000f8e96e0 */
[----:B------:R-:W-:Y:S01]  /*68a0*/  FFMA.FTZ R56, R56, UR4, -R55 ;  /* 0x0000000438387c23 */ /* 0x000fe20008010837 */
[----:B------:R-:W-:Y:S01]  /*68b0*/  LOP3.LUT R154, R217, UR21, R154, 0x96, !PT ;  /* 0x00000015d99a7c12 */ /* 0x000fe2000f8e969a */
[----:B------:R-:W-:Y:S01]  /*68c0*/  IMAD.WIDE.U32 R234, R5, -0x2daee0ad, RZ ;  /* 0xd2511f5305ea7825 */ /* 0x000fe200078e00ff */
[----:B------:R-:W-:Y:S01]  /*68d0*/  LOP3.LUT R206, R229, UR26, R232, 0x96, !PT ;  /* 0x0000001ae5ce7c12 */ /* 0x000fe2000f8e96e8 */
[----:B------:R-:W3:Y:S01]  /*68e0*/  SHFL.BFLY PT, R5, R31, 0x1, 0x1f ;  /* 0x0c201f001f057f89 */ /* 0x000ee200000e0000 */
[----:B------:R-:W4:Y:S01]  /*68f0*/  MUFU.EX2 R45, R45 ;  /* 0x0000002d002d7308 */ /* 0x000f220000000800 */
[----:B------:R-:W-:Y:S01]  /*6900*/  IMAD.WIDE.U32 R12, R8, -0x2daee0ad, RZ ;  /* 0xd2511f53080c7825 */ /* 0x000fe200078e00ff */
[----:B------:R-:W-:-:S03]  /*6910*/  LOP3.LUT R7, R235, UR24, R228, 0x96, !PT ;  /* 0x00000018eb077c12 */ /* 0x000fc6000f8e96e4 */
[--C-:B------:R-:W-:Y:S01]  /*6920*/  FFMA.FTZ R61, R61, UR4, -R55.reuse ;  /* 0x000000043d3d7c23 */ /* 0x100fe20008010837 */
[----:B------:R-:W-:Y:S01]  /*6930*/  FFMA.FTZ R43, R43, UR4, -R55 ;  /* 0x000000042b2b7c23 */ /* 0x000fe20008010837 */
[----:B------:R-:W-:Y:S01]  /*6940*/  IMAD.WIDE.U32 R206, R206, -0x326172a9, RZ ;  /* 0xcd9e8d57cece7825 */ /* 0x000fe200078e00ff */
[----:B------:R-:W-:-:S03]  /*6950*/  LOP3.LUT R215, R13, UR20, R10, 0x96, !PT ;  /* 0x000000140dd77c12 */ /* 0x000fc6000f8e960a */
[----:B------:R-:W-:Y:S01]  /*6960*/  FFMA.FTZ R168, R168, UR4, -R55 ;  /* 0x00000004a8a87c23 */ /* 0x000fe20008010837 */
[----:B------:R-:W-:Y:S01]  /*6970*/  MUFU.EX2 R28, R28 ;  /* 0x0000001c001c7308 */ /* 0x000fe20000000800 */
[----:B------:R-:W-:Y:S01]  /*6980*/  IMAD.WIDE.U32 R152, R7, -0x326172a9, RZ ;  /* 0xcd9e8d5707987825 */ /* 0x000fe200078e00ff */
[----:B------:R-:W-:-:S03]  /*6990*/  LOP3.LUT R232, R207, UR25, R16, 0x96, !PT ;  /* 0x00000019cfe87c12 */ /* 0x000fc6000f8e9610 */
[----:B------:R-:W-:Y:S01]  /*69a0*/  FFMA.FTZ R164, R164, UR4, -R55 ;  /* 0x00000004a4a47c23 */ /* 0x000fe20008010837 */
[----:B-1----:R-:W-:Y:S01]  /*69b0*/  FMNMX.FTZ R29, R6, R29, !PT ;  /* 0x0000001d061d7209 */ /* 0x002fe20007810000 */
[----:B------:R-:W-:Y:S01]  /*69c0*/  IMAD.WIDE.U32 R154, R154, -0x2daee0ad, RZ ;  /* 0xd2511f539a9a7825 */ /* 0x000fe200078e00ff */
[----:B------:R-:W-:Y:S01]  /*69d0*/  LOP3.LUT R7, R153, UR23, R206, 0x96, !PT ;  /* 0x0000001799077c12 */ /* 0x000fe2000f8e96ce */
[----:B------:R-:W-:Y:S01]  /*69e0*/  LDSM.16.MT88.4 R16, [R179+0x6000] ;  /* 0x00600000b310783b */ /* 0x000fe20000004200 */
[----:B--2---:R-:W-:Y:S01]  /*69f0*/  FMNMX.FTZ R30, R30, R4, !PT ;  /* 0x000000041e1e7209 */ /* 0x004fe20007810000 */
[----:B------:R-:W-:Y:S01]  /*6a00*/  IMAD.WIDE.U32 R232, R232, -0x2daee0ad, RZ ;  /* 0xd2511f53e8e87825 */ /* 0x000fe200078e00ff */
[----:B----4-:R-:W-:Y:S01]  /*6a10*/  F2FP.F16.F32.PACK_AB R22, R45, R46 ;  /* 0x0000002e2d16723e */ /* 0x010fe200000000ff */
[----:B------:R-:W1:Y:S01]  /*6a20*/  SHFL.BFLY PT, R4, R29, 0x1, 0x1f ;  /* 0x0c201f001d047f89 */ /* 0x000e6200000e0000 */
[C---:B------:R-:W-:Y:S01]  /*6a30*/  FSETP.NEU.FTZ.AND P2, PT, R30.reuse, -INF , PT ;  /* 0xff8000001e00780b */ /* 0x040fe20003f5d000 */
[----:B------:R-:W-:Y:S01]  /*6a40*/  FMUL.FTZ R67, R30, UR4 ;  /* 0x000000041e437c20 */ /* 0x000fe20008410000 */
[----:B------:R-:W-:Y:S01]  /*6a50*/  LOP3.LUT R234, R233, UR22, R234, 0x96, !PT ;  /* 0x00000016e9ea7c12 */ /* 0x000fe2000f8e96ea */
[----:B------:R-:W-:Y:S01]  /*6a60*/  IMAD.WIDE.U32 R8, R7, -0x2daee0ad, RZ ;  /* 0xd2511f5307087825 */ /* 0x000fe200078e00ff */
[----:B---3--:R-:W-:Y:S01]  /*6a70*/  FMNMX.FTZ R31, R31, R5, !PT ;  /* 0x000000051f1f7209 */ /* 0x008fe20007810000 */
[----:B------:R-:W-:Y:S01]  /*6a80*/  MUFU.EX2 R47, R47 ;  /* 0x0000002f002f7308 */ /* 0x000fe20000000800 */
[----:B------:R-:W-:Y:S01]  /*6a90*/  FSEL R67, R67, RZ, P2 ;  /* 0x000000ff43437208 */ /* 0x000fe20001000000 */
[----:B------:R-:W-:Y:S01]  /*6aa0*/  IMAD.WIDE.U32 R234, R234, -0x326172a9, RZ ;  /* 0xcd9e8d57eaea7825 */ /* 0x000fe200078e00ff */
[----:B------:R-:W-:-:S03]  /*6ab0*/  FSETP.NEU.FTZ.AND P3, PT, R31, -INF , PT ;  /* 0xff8000001f00780b */ /* 0x000fc60003f7d000 */
[----:B------:R-:W-:Y:S01]  /*6ac0*/  FMUL.FTZ R5, R31, UR4 ;  /* 0x000000041f057c20 */ /* 0x000fe20008410000 */
[----:B------:R-:W-:Y:S01]  /*6ad0*/  LOP3.LUT R232, R9, UR20, R232, 0x96, !PT ;  /* 0x0000001409e87c12 */ /* 0x000fe2000f8e96e8 */
[--C-:B------:R-:W-:Y:S01]  /*6ae0*/  FFMA.FTZ R37, R58, UR4, -R67.reuse ;  /* 0x000000043a257c23 */ /* 0x100fe20008010843 */
[----:B------:R-:W-:Y:S01]  /*6af0*/  LOP3.LUT R152, R235, UR21, R152, 0x96, !PT ;  /* 0x00000015eb987c12 */ /* 0x000fe2000f8e9698 */
[----:B------:R-:W-:Y:S01]  /*6b00*/  FFMA.FTZ R39, R219, UR4, -R67 ;  /* 0x00000004db277c23 */ /* 0x000fe20008010843 */
[----:B------:R-:W-:Y:S01]  /*6b10*/  FSEL R51, R5, RZ, P3 ;  /* 0x000000ff05337208 */ /* 0x000fe20001800000 */
[----:B------:R-:W-:Y:S01]  /*6b20*/  IMAD.WIDE.U32 R232, R232, -0x326172a9, RZ ;  /* 0xcd9e8d57e8e87825 */ /* 0x000fe200078e00ff */
[----:B------:R-:W-:-:S03]  /*6b30*/  LOP3.LUT R5, R155, UR18, R12, 0x96, !PT ;  /* 0x000000129b057c12 */ /* 0x000fc6000f8e960c */
[--C-:B------:R-:W-:Y:S01]  /*6b40*/  FFMA.FTZ R38, R218, UR4, -R67.reuse ;  /* 0x00000004da267c23 */ /* 0x100fe20008010843 */
[----:B------:R-:W-:Y:S01]  /*6b50*/  FFMA.FTZ R36, R52, UR4, -R67 ;  /* 0x0000000434247c23 */ /* 0x000fe20008010843 */
[----:B------:R-:W-:-:S04]  /*6b60*/  IMAD.WIDE.U32 R152, R152, -0x2daee0ad, RZ ;  /* 0xd2511f5398987825 */ /* 0x000fc800078e00ff */
[--C-:B------:R-:W-:Y:S01]  /*6b70*/  FFMA.FTZ R41, R214, UR4, -R51.reuse ;  /* 0x00000004d6297c23 */ /* 0x100fe20008010833 */
[----:B------:R-:W-:Y:S01]  /*6b80*/  FFMA.FTZ R40, R40, UR4, -R51 ;  /* 0x0000000428287c23 */ /* 0x000fe20008010833 */
[----:B------:R-:W-:Y:S01]  /*6b90*/  MUFU.EX2 R39, R39 ;  /* 0x0000002700277308 */ /* 0x000fe20000000800 */
[----:B-1----:R-:W-:Y:S01]  /*6ba0*/  FMNMX.FTZ R29, R29, R4, !PT ;  /* 0x000000041d1d7209 */ /* 0x002fe20007810000 */
[----:B------:R-:W-:Y:S01]  /*6bb0*/  IMAD.WIDE.U32 R14, R5, -0x326172a9, RZ ;  /* 0xcd9e8d57050e7825 */ /* 0x000fe200078e00ff */
[----:B------:R-:W-:-:S03]  /*6bc0*/  LOP3.LUT R5, R153, UR18, R8, 0x96, !PT ;  /* 0x0000001299057c12 */ /* 0x000fc6000f8e9608 */
[----:B------:R-:W-:Y:S01]  /*6bd0*/  FFMA.FTZ R50, R50, UR4, -R51 ;  /* 0x0000000432327c23 */ /* 0x000fe20008010833 */
[C---:B------:R-:W-:Y:S01]  /*6be0*/  FSETP.NEU.FTZ.AND P1, PT, R29.reuse, -INF , PT ;  /* 0xff8000001d00780b */ /* 0x040fe20003f3d000 */
[----:B------:R-:W-:Y:S01]  /*6bf0*/  FMUL.FTZ R58, R29, UR4 ;  /* 0x000000041d3a7c20 */ /* 0x000fe20008410000 */
[----:B------:R-:W-:Y:S01]  /*6c00*/  IMAD.WIDE.U32 R214, R215, -0x326172a9, RZ ;  /* 0xcd9e8d57d7d67825 */ /* 0x000fe200078e00ff */
[----:B------:R-:W-:Y:S01]  /*6c10*/  LOP3.LUT R11, R14, 0xffff, RZ, 0xc0, !PT ;  /* 0x0000ffff0e0b7812 */ /* 0x000fe200078ec0ff */
[----:B------:R-:W-:Y:S01]  /*6c20*/  MUFU.EX2 R41, R41 ;  /* 0x0000002900297308 */ /* 0x000fe20000000800 */
[----:B------:R-:W-:Y:S01]  /*6c30*/  SHF.R.U32.HI R10, RZ, 0x10, R14 ;  /* 0x00000010ff0a7819 */ /* 0x000fe2000001160e */
[----:B------:R-:W-:Y:S01]  /*6c40*/  IMAD.WIDE.U32 R12, R5, -0x326172a9, RZ ;  /* 0xcd9e8d57050c7825 */ /* 0x000fe200078e00ff */
[----:B------:R-:W-:-:S03]  /*6c50*/  FSEL R58, R58, RZ, P1 ;  /* 0x000000ff3a3a7208 */ /* 0x000fc60000800000 */
[----:B------:R-:W-:Y:S01]  /*6c60*/  FFMA.FTZ R60, R60, UR4, -R67 ;  /* 0x000000043c3c7c23 */ /* 0x000fe20008010843 */
[----:B------:R-:W-:Y:S01]  /*6c70*/  LOP3.LUT R9, R15, UR29, R214, 0x96, !PT ;  /* 0x0000001d0f097c12 */ /* 0x000fe2000f8e96d6 */
[----:B------:R-:W-:Y:S01]  /*6c80*/  IMAD.WIDE.U32 R218, R20, -0x326172a9, RZ ;  /* 0xcd9e8d5714da7825 */ /* 0x000fe200078e00ff */
[----:B------:R-:W-:-:S03]  /*6c90*/  LOP3.LUT R8, R12, 0xffff, RZ, 0xc0, !PT ;  /* 0x0000ffff0c087812 */ /* 0x000fc600078ec0ff */
[--C-:B------:R-:W-:Y:S01]  /*6ca0*/  FFMA.FTZ R33, R42, UR4, -R58.reuse ;  /* 0x000000042a217c23 */ /* 0x100fe2000801083a */
[--C-:B------:R-:W-:Y:S01]  /*6cb0*/  FFMA.FTZ R32, R231, UR4, -R58.reuse ;  /* 0x00000004e7207c23 */ /* 0x100fe2000801083a */
[--C-:B------:R-:W-:Y:S01]  /*6cc0*/  FFMA.FTZ R35, R49, UR4, -R58.reuse ;  /* 0x0000000431237c23 */ /* 0x100fe2000801083a */
[----:B------:R-:W-:Y:S01]  /*6cd0*/  FFMA.FTZ R34, R48, UR4, -R58 ;  /* 0x0000000430227c23 */ /* 0x000fe2000801083a */
[----:B------:R-:W-:Y:S01]  /*6ce0*/  LOP3.LUT R6, R14, 0xff, RZ, 0xc0, !PT ;  /* 0x000000ff0e067812 */ /* 0x000fe200078ec0ff */
[----:B------:R-:W-:Y:S01]  /*6cf0*/  MUFU.EX2 R40, R40 ;  /* 0x0000002800287308 */ /* 0x000fe20000000800 */
[----:B------:R-:W-:Y:S01]  /*6d00*/  SHF.R.U32.HI R23, RZ, 0x18, R14 ;  /* 0x00000018ff177819 */ /* 0x000fe2000001160e */
[----:B------:R-:W-:Y:S01]  /*6d10*/  FFMA.FTZ R42, R53, UR4, -R51 ;  /* 0x00000004352a7c23 */ /* 0x000fe20008010833 */
[----:B------:R-:W-:Y:S01]  /*6d20*/  SHF.R.U32.HI R11, RZ, 0x8, R11 ;  /* 0x00000008ff0b7819 */ /* 0x000fe2000001160b */
[--C-:B------:R-:W-:Y:S01]  /*6d30*/  FFMA.FTZ R145, R145, UR4, -R58.reuse ;  /* 0x0000000491917c23 */ /* 0x100fe2000801083a */
[----:B------:R-:W-:Y:S01]  /*6d40*/  LOP3.LUT R26, R12, 0xff, RZ, 0xc0, !PT ;  /* 0x000000ff0c1a7812 */ /* 0x000fe200078ec0ff */
[----:B------:R-:W-:Y:S01]  /*6d50*/  FFMA.FTZ R144, R144, UR4, -R58 ;  /* 0x0000000490907c23 */ /* 0x000fe2000801083a */
[----:B------:R-:W-:Y:S01]  /*6d60*/  LOP3.LUT R10, R10, 0xff, RZ, 0xc0, !PT ;  /* 0x000000ff0a0a7812 */ /* 0x000fe200078ec0ff */
[----:B------:R-:W-:Y:S01]  /*6d70*/  MUFU.EX2 R33, R33 ;  /* 0x0000002100217308 */ /* 0x000fe20000000800 */
[----:B------:R-:W-:Y:S01]  /*6d80*/  SHF.R.U32.HI R8, RZ, 0x8, R8 ;  /* 0x00000008ff087819 */ /* 0x000fe20000011608 */
[--C-:B------:R-:W-:Y:S01]  /*6d90*/  FFMA.FTZ R65, R65, UR4, -R67.reuse ;  /* 0x0000000441417c23 */ /* 0x100fe20008010843 */
[----:B------:R-:W-:Y:S01]  /*6da0*/  LOP3.LUT R5, R13, UR29, R232, 0x96, !PT ;  /* 0x0000001d0d057c12 */ /* 0x000fe2000f8e96e8 */
[--C-:B------:R-:W-:Y:S01]  /*6db0*/  FFMA.FTZ R66, R66, UR4, -R67.reuse ;  /* 0x0000000442427c23 */ /* 0x100fe20008010843 */
[----:B------:R-:W-:Y:S01]  /*6dc0*/  SHF.R.U32.HI R7, RZ, 0x10, R12 ;  /* 0x00000010ff077819 */ /* 0x000fe2000001160c */
[----:B------:R-:W-:Y:S01]  /*6dd0*/  FFMA.FTZ R142, R142, UR4, -R67 ;  /* 0x000000048e8e7c23 */ /* 0x000fe20008010843 */
[----:B------:R-:W-:Y:S01]  /*6de0*/  SHF.R.U32.HI R21, RZ, 0x10, R9 ;  /* 0x00000010ff157819 */ /* 0x000fe20000011609 */
[----:B------:R-:W1:Y:S01]  /*6df0*/  MUFU.EX2 R32, R32 ;  /* 0x0000002000207308 */ /* 0x000e620000000800 */
[----:B------:R-:W-:Y:S01]  /*6e00*/  PRMT R6, R6, 0x5410, R11 ;  /* 0x0000541006067816 */ /* 0x000fe2000000000b */
[----:B------:R-:W-:Y:S01]  /*6e10*/  FFMA.FTZ R155, R167, UR4, -R51 ;  /* 0x00000004a79b7c23 */ /* 0x000fe20008010833 */
[----:B------:R-:W-:Y:S01]  /*6e20*/  PRMT R23, R10, 0x5410, R23 ;  /* 0x000054100a177816 */ /* 0x000fe20000000017 */
[--C-:B------:R-:W-:Y:S01]  /*6e30*/  FFMA.FTZ R150, R170, UR4, -R51.reuse ;  /* 0x00000004aa967c23 */ /* 0x100fe20008010833 */
[----:B------:R-:W-:Y:S01]  /*6e40*/  PRMT R26, R26, 0x5410, R8 ;  /* 0x000054101a1a7816 */ /* 0x000fe20000000008 */
[----:B------:R-:W-:Y:S01]  /*6e50*/  FFMA.FTZ R167, R171, UR4, -R51 ;  /* 0x00000004aba77c23 */ /* 0x000fe20008010833 */
[----:B------:R-:W-:Y:S01]  /*6e60*/  PRMT R52, R3, 0x7054, R3 ;  /* 0x0000705403347816 */ /* 0x000fe20000000003 */
[----:B------:R-:W-:Y:S01]  /*6e70*/  MUFU.EX2 R38, R38 ;  /* 0x0000002600267308 */ /* 0x000fe20000000800 */
[----:B------:R-:W-:Y:S01]  /*6e80*/  SHF.R.U32.HI R27, RZ, 0x18, R12 ;  /* 0x00000018ff1b7819 */ /* 0x000fe2000001160c */
[----:B------:R-:W-:Y:S01]  /*6e90*/  FFMA.FTZ R153, R212, UR4, -R55 ;  /* 0x00000004d4997c23 */ /* 0x000fe20008010837 */
[C---:B------:R-:W-:Y:S01]  /*6ea0*/  LOP3.LUT R11, R9.reuse, 0xffff, RZ, 0xc0, !PT ;  /* 0x0000ffff090b7812 */ /* 0x040fe200078ec0ff */
[----:B------:R-:W2:Y:S01]  /*6eb0*/  LDSM.16.MT88.4 R12, [R178+0x6000] ;  /* 0x00600000b20c783b */ /* 0x000ea20000004200 */
[----:B------:R-:W-:Y:S01]  /*6ec0*/  LOP3.LUT R4, R9, 0xff, RZ, 0xc0, !PT ;  /* 0x000000ff09047812 */ /* 0x000fe200078ec0ff */
[--C-:B------:R-:W-:Y:S01]  /*6ed0*/  FFMA.FTZ R166, R166, UR4, -R67.reuse ;  /* 0x00000004a6a67c23 */ /* 0x100fe20008010843 */
[----:B------:R-:W-:Y:S01]  /*6ee0*/  LOP3.LUT R8, R7, 0xff, RZ, 0xc0, !PT ;  /* 0x000000ff07087812 */ /* 0x000fe200078ec0ff */
[----:B------:R-:W-:Y:S01]  /*6ef0*/  MUFU.EX2 R37, R37 ;  /* 0x0000002500257308 */ /* 0x000fe20000000800 */
[----:B------:R-:W-:Y:S01]  /*6f00*/  LOP3.LUT R10, R5, 0xffff, RZ, 0xc0, !PT ;  /* 0x0000ffff050a7812 */ /* 0x000fe200078ec0ff */
[----:B------:R-:W-:Y:S01]  /*6f10*/  FFMA.FTZ R165, R165, UR4, -R67 ;  /* 0x00000004a5a57c23 */ /* 0x000fe20008010843 */
[----:B------:R-:W-:Y:S01]  /*6f20*/  SHF.R.U32.HI R9, RZ, 0x18, R9 ;  /* 0x00000018ff097819 */ /* 0x000fe20000011609 */
[--C-:B------:R-:W-:Y:S01]  /*6f30*/  FFMA.FTZ R156, R156, UR4, -R58.reuse ;  /* 0x000000049c9c7c23 */ /* 0x100fe2000801083a */
[----:B------:R-:W-:Y:S01]  /*6f40*/  LOP3.LUT R21, R21, 0xff, RZ, 0xc0, !PT ;  /* 0x000000ff15157812 */ /* 0x000fe200078ec0ff */
[----:B------:R-:W-:Y:S01]  /*6f50*/  FFMA.FTZ R160, R160, UR4, -R58 ;  /* 0x00000004a0a07c23 */ /* 0x000fe2000801083a */
[----:B------:R-:W-:Y:S01]  /*6f60*/  SHF.R.U32.HI R25, RZ, 0x10, R5 ;  /* 0x00000010ff197819 */ /* 0x000fe20000011605 */
[----:B------:R-:W3:Y:S01]  /*6f70*/  MUFU.EX2 R36, R36 ;  /* 0x0000002400247308 */ /* 0x000ee20000000800 */
[----:B------:R-:W-:Y:S01]  /*6f80*/  LOP3.LUT R7, R5, 0xff, RZ, 0xc0, !PT ;  /* 0x000000ff05077812 */ /* 0x000fe200078ec0ff */
[--C-:B------:R-:W-:Y:S01]  /*6f90*/  FFMA.FTZ R161, R161, UR4, -R67.reuse ;  /* 0x00000004a1a17c23 */ /* 0x100fe20008010843 */
[----:B------:R-:W-:Y:S01]  /*6fa0*/  SHF.R.U32.HI R10, RZ, 0x8, R10 ;  /* 0x00000008ff0a7819 */ /* 0x000fe2000001160a */
[----:B------:R-:W-:Y:S01]  /*6fb0*/  FFMA.FTZ R157, R157, UR4, -R67 ;  /* 0x000000049d9d7c23 */ /* 0x000fe20008010843 */
[----:B------:R-:W-:Y:S01]  /*6fc0*/  PRMT R27, R8, 0x5410, R27 ;  /* 0x00005410081b7816 */ /* 0x000fe2000000001b */
[----:B------:R-:W-:Y:S01]  /*6fd0*/  FFMA.FTZ R158, R158, UR4, -R51 ;  /* 0x000000049e9e7c23 */ /* 0x000fe20008010833 */
[--C-:B------:R-:W-:Y:S01]  /*6fe0*/  HSET2.LE.AND R6, R6, R52.reuse, PT ;  /* 0x0000003406067233 */ /* 0x100fe20003803000 */
[----:B------:R-:W-:Y:S01]  /*6ff0*/  MUFU.EX2 R35, R35 ;  /* 0x0000002300237308 */ /* 0x000fe20000000800 */
[----:B------:R-:W-:Y:S01]  /*7000*/  PRMT R21, R21, 0x5410, R9 ;  /* 0x0000541015157816 */ /* 0x000fe20000000009 */
[----:B------:R-:W-:Y:S01]  /*7010*/  FFMA.FTZ R159, R159, UR4, -R51 ;  /* 0x000000049f9f7c23 */ /* 0x000fe20008010833 */
[----:B------:R-:W-:Y:S01]  /*7020*/  SHF.R.U32.HI R9, RZ, 0x18, R5 ;  /* 0x00000018ff097819 */ /* 0x000fe20000011605 */
[--C-:B------:R-:W-:Y:S01]  /*7030*/  FFMA.FTZ R162, R162, UR4, -R51.reuse ;  /* 0x00000004a2a27c23 */ /* 0x100fe20008010833 */
[----:B------:R-:W-:Y:S01]  /*7040*/  LOP3.LUT R25, R25, 0xff, RZ, 0xc0, !PT ;  /* 0x000000ff19197812 */ /* 0x000fe200078ec0ff */
[----:B------:R-:W-:Y:S01]  /*7050*/  FFMA.FTZ R163, R163, UR4, -R51 ;  /* 0x00000004a3a37c23 */ /* 0x000fe20008010833 */
[----:B------:R-:W-:Y:S01]  /*7060*/  PRMT R5, R7, 0x5410, R10 ;  /* 0x0000541007057816 */ /* 0x000fe2000000000a */
[----:B------:R-:W4:Y:S01]  /*7070*/  MUFU.EX2 R34, R34 ;  /* 0x0000002200227308 */ /* 0x000f220000000800 */
[----:B------:R-:W-:Y:S01]  /*7080*/  FSEL R7, R2, RZ, P0 ;  /* 0x000000ff02077208 */ /* 0x000fe20000000000 */
[--C-:B------:R-:W-:Y:S01]  /*7090*/  FFMA.FTZ R143, R143, UR4, -R67.reuse ;  /* 0x000000048f8f7c23 */ /* 0x100fe20008010843 */
[----:B------:R-:W-:Y:S01]  /*70a0*/  LOP3.LUT R22, R6, R22, RZ, 0xc0, !PT ;  /* 0x0000001606167212 */ /* 0x000fe200078ec0ff */
[----:B------:R-:W-:Y:S01]  /*70b0*/  FFMA.FTZ R141, R141, UR4, -R67 ;  /* 0x000000048d8d7c23 */ /* 0x000fe20008010843 */
[--C-:B------:R-:W-:Y:S01]  /*70c0*/  HSET2.LE.AND R27, R27, R52.reuse, PT ;  /* 0x000000341b1b7233 */ /* 0x100fe20003803000 */
[----:B------:R-:W-:Y:S01]  /*70d0*/  FADD.FTZ R136, R136, -R7 ;  /* 0x8000000788887221 */ /* 0x000fe20000010000 */
[----:B------:R-:W-:Y:S01]  /*70e0*/  PRMT R25, R25, 0x5410, R9 ;  /* 0x0000541019197816 */ /* 0x000fe20000000009 */
[----:B------:R-:W-:Y:S01]  /*70f0*/  MUFU.EX2 R42, R42 ;  /* 0x0000002a002a7308 */ /* 0x000fe20000000800 */
[----:B-1----:R-:W-:Y:S01]  /*7100*/  F2FP.F16.F32.PACK_AB R6, R32, R33 ;  /* 0x000000212006723e */ /* 0x002fe200000000ff */
[----:B------:R-:W-:Y:S01]  /*7110*/  FMUL.FTZ R53, R136, UR4 ;  /* 0x0000000488357c20 */ /* 0x000fe20008410000 */
[----:B------:R-:W-:Y:S01]  /*7120*/  SHF.R.U32.HI R11, RZ, 0x8, R11 ;  /* 0x00000008ff0b7819 */ /* 0x000fe2000001160b */
[--C-:B------:R-:W-:Y:S01]  /*7130*/  FFMA.FTZ R59, R59, UR4, -R58.reuse ;  /* 0x000000043b3b7c23 */ /* 0x100fe2000801083a */
[----:B------:R-:W-:Y:S01]  /*7140*/  FSEL R48, R29, RZ, P1 ;  /* 0x000000ff1d307208 */ /* 0x000fe20000800000 */
[----:B------:R-:W-:Y:S01]  /*7150*/  FFMA.FTZ R57, R57, UR4, -R58 ;  /* 0x0000000439397c23 */ /* 0x000fe2000801083a */
[----:B------:R-:W-:Y:S01]  /*7160*/  LOP3.LUT R27, R27, R6, RZ, 0xc0, !PT ;  /* 0x000000061b1b7212 */ /* 0x000fe200078ec0ff */
[----:B------:R-:W-:Y:S01]  /*7170*/  MUFU.EX2 R50, R50 ;  /* 0x0000003200327308 */ /* 0x000fe20000000800 */
[--C-:B------:R-:W-:Y:S01]  /*7180*/  HSET2.LE.AND R24, R5, R52.reuse, PT ;  /* 0x0000003405187233 */ /* 0x100fe20003803000 */
[----:B------:R-:W-:Y:S01]  /*7190*/  FADD.FTZ R48, R133, -R48 ;  /* 0x8000003085307221 */ /* 0x000fe20000010000 */
[----:B------:R-:W-:Y:S01]  /*71a0*/  PRMT R4, R4, 0x5410, R11 ;  /* 0x0000541004047816 */ /* 0x000fe2000000000b */
[--C-:B------:R-:W-:Y:S01]  /*71b0*/  FFMA.FTZ R140, R140, UR4, -R67.reuse ;  /* 0x000000048c8c7c23 */ /* 0x100fe20008010843 */
[--C-:B------:R-:W-:Y:S01]  /*71c0*/  HSET2.LE.AND R23, R23, R52.reuse, PT ;  /* 0x0000003417177233 */ /* 0x100fe20003803000 */
[----:B------:R-:W-:Y:S01]  /*71d0*/  FMUL.FTZ R48, R48, UR4 ;  /* 0x0000000430307c20 */ /* 0x000fe20008410000 */
[--C-:B------:R-:W-:Y:S01]  /*71e0*/  HSET2.LE.AND R26, R26, R52.reuse, PT ;  /* 0x000000341a1a7233 */ /* 0x100fe20003803000 */
[----:B------:R-:W1:Y:S01]  /*71f0*/  MUFU.EX2 R53, R53 ;  /* 0x0000003500357308 */ /* 0x000e620000000800 */
[----:B------:R-:W-:Y:S01]  /*7200*/  F2FP.F16.F32.PACK_AB R8, R40, R41 ;  /* 0x000000292808723e */ /* 0x000fe200000000ff */
[----:B------:R-:W-:Y:S01]  /*7210*/  FFMA.FTZ R64, R64, UR4, -R67 ;  /* 0x0000000440407c23 */ /* 0x000fe20008010843 */
[----:B---3--:R-:W-:Y:S01]  /*7220*/  F2FP.F16.F32.PACK_AB R7, R36, R37 ;  /* 0x000000252407723e */ /* 0x008fe200000000ff */
[--C-:B------:R-:W-:Y:S01]  /*7230*/  FFMA.FTZ R63, R63, UR4, -R58.reuse ;  /* 0x000000043f3f7c23 */ /* 0x100fe2000801083a */
[----:B------:R-:W-:Y:S01]  /*7240*/  F2FP.F16.F32.PACK_AB R6, R38, R39 ;  /* 0x000000272606723e */ /* 0x000fe200000000ff */
[----:B------:R-:W-:Y:S01]  /*7250*/  FFMA.FTZ R62, R62, UR4, -R58 ;  /* 0x000000043e3e7c23 */ /* 0x000fe2000801083a */
[--C-:B------:R-:W-:Y:S01]  /*7260*/  HSET2.LE.AND R25, R25, R52.reuse, PT ;  /* 0x0000003419197233 */ /* 0x100fe20003803000 */
[----:B------:R-:W3:Y:S01]  /*7270*/  MUFU.EX2 R48, R48 ;  /* 0x0000003000307308 */ /* 0x000ee20000000800 */
[----:B----4-:R-:W-:Y:S01]  /*7280*/  F2FP.F16.F32.PACK_AB R5, R34, R35 ;  /* 0x000000232205723e */ /* 0x010fe200000000ff */
[--C-:B------:R-:W-:Y:S01]  /*7290*/  FFMA.FTZ R67, R210, UR4, -R51.reuse ;  /* 0x00000004d2437c23 */ /* 0x100fe20008010833 */
[----:B------:R-:W-:Y:S01]  /*72a0*/  LOP3.LUT R23, R23, R8, RZ, 0xc0, !PT ;  /* 0x0000000817177212 */ /* 0x000fe200078ec0ff */
[----:B------:R-:W-:Y:S01]  /*72b0*/  FFMA.FTZ R0, R0, UR4, -R51 ;  /* 0x0000000400007c23 */ /* 0x000fe20008010833 */
[----:B------:R-:W-:Y:S01]  /*72c0*/  LOP3.LUT R26, R26, R7, RZ, 0xc0, !PT ;  /* 0x000000071a1a7212 */ /* 0x000fe200078ec0ff */
[----:B------:R-:W4:Y:S01]  /*72d0*/  LDSM.16.MT88.4 R8, [R177+0x6000] ;  /* 0x00600000b108783b */ /* 0x000f220000004200 */
[----:B------:R-:W-:Y:S01]  /*72e0*/  LOP3.LUT R24, R24, R6, RZ, 0xc0, !PT ;  /* 0x0000000618187212 */ /* 0x000fe200078ec0ff */
[----:B------:R-:W-:Y:S01]  /*72f0*/  MUFU.EX2 R145, R145 ;  /* 0x0000009100917308 */ /* 0x000fe20000000800 */
[----:B------:R-:W-:Y:S01]  /*7300*/  LOP3.LUT R25, R25, R5, RZ, 0xc0, !PT ;  /* 0x0000000519197212 */ /* 0x000fe200078ec0ff */
[-C--:B-1----:R-:W-:Y:S01]  /*7310*/  FMUL.FTZ R80, R80, R53.reuse ;  /* 0x0000003550507220 */ /* 0x082fe20000410000 */
[--C-:B------:R-:W-:Y:S01]  /*7320*/  HSET2.LE.AND R133, R4, R52.reuse, PT ;  /* 0x0000003404857233 */ /* 0x100fe20003803000 */
[-C--:B------:R-:W-:Y:S01]  /*7330*/  FMUL.FTZ R81, R81, R53.reuse ;  /* 0x0000003551517220 */ /* 0x080fe20000410000 */
[----:B------:R-:W1:Y:S01]  /*7340*/  LDSM.16.MT88.4 R4, [R176+0x6000] ;  /* 0x00600000b004783b */ /* 0x000e620000004200 */
[----:B------:R-:W-:Y:S01]  /*7350*/  FSEL R49, R30, RZ, P2 ;  /* 0x000000ff1e317208 */ /* 0x000fe20001000000 */
[-C--:B------:R-:W-:Y:S01]  /*7360*/  FMUL.FTZ R128, R128, R53.reuse ;  /* 0x0000003580807220 */ /* 0x080fe20000410000 */
[----:B------:R-:W-:Y:S01]  /*7370*/  FSEL R54, R31, RZ, P3 ;  /* 0x000000ff1f367208 */ /* 0x000fe20001800000 */
[-C--:B---3--:R-:W-:Y:S01]  /*7380*/  FMUL.FTZ R126, R126, R48.reuse ;  /* 0x000000307e7e7220 */ /* 0x088fe20000410000 */
[-C--:B------:R-:W-:Y:S01]  /*7390*/  FMUL.FTZ R127, R127, R48.reuse ;  /* 0x000000307f7f7220 */ /* 0x080fe20000410000 */
[----:B------:R-:W-:Y:S01]  /*73a0*/  FADD.FTZ R49, R134, -R49 ;  /* 0x8000003186317221 */ /* 0x000fe20000010000 */
[-C--:B------:R-:W-:Y:S01]  /*73b0*/  FMUL.FTZ R122, R122, R48.reuse ;  /* 0x000000307a7a7220 */ /* 0x080fe20000410000 */
[----:B------:R-:W-:Y:S01]  /*73c0*/  FADD.FTZ R54, R135, -R54 ;  /* 0x8000003687367221 */ /* 0x000fe20000010000 */
[-C--:B------:R-:W-:Y:S01]  /*73d0*/  FMUL.FTZ R123, R123, R48.reuse ;  /* 0x000000307b7b7220 */ /* 0x080fe20000410000 */
[----:B------:R-:W-:Y:S01]  /*73e0*/  FMUL.FTZ R49, R49, UR4 ;  /* 0x0000000431317c20 */ /* 0x000fe20008410000 */
[-C--:B------:R-:W-:Y:S01]  /*73f0*/  FMUL.FTZ R110, R110, R48.reuse ;  /* 0x000000306e6e7220 */ /* 0x080fe20000410000 */
[----:B------:R-:W-:Y:S01]  /*7400*/  FMUL.FTZ R54, R54, UR4 ;  /* 0x0000000436367c20 */ /* 0x000fe20008410000 */
[-C--:B------:R-:W-:Y:S01]  /*7410*/  FMUL.FTZ R111, R111, R48.reuse ;  /* 0x000000306f6f7220 */ /* 0x080fe20000410000 */
[-C--:B------:R-:W-:Y:S01]  /*7420*/  FMUL.FTZ R106, R106, R48.reuse ;  /* 0x000000306a6a7220 */ /* 0x080fe20000410000 */
[-C--:B------:R-:W-:Y:S01]  /*7430*/  FMUL.FTZ R107, R107, R48.reuse ;  /* 0x000000306b6b7220 */ /* 0x080fe20000410000 */
[----:B------:R-:W3:Y:S01]  /*7440*/  MUFU.EX2 R49, R49 ;  /* 0x0000003100317308 */ /* 0x000ee20000000800 */
[-C--:B------:R-:W-:Y:S01]  /*7450*/  FMUL.FTZ R78, R78, R48.reuse ;  /* 0x000000304e4e7220 */ /* 0x080fe20000410000 */
[-C--:B------:R-:W-:Y:S01]  /*7460*/  FMUL.FTZ R79, R79, R48.reuse ;  /* 0x000000304f4f7220 */ /* 0x080fe20000410000 */
[-C--:B------:R-:W-:Y:S01]  /*7470*/  FMUL.FTZ R102, R102, R48.reuse ;  /* 0x0000003066667220 */ /* 0x080fe20000410000 */
[-C--:B------:R-:W-:Y:S01]  /*7480*/  FMUL.FTZ R103, R103, R48.reuse ;  /* 0x0000003067677220 */ /* 0x080fe20000410000 */
[-C--:B------:R-:W-:Y:S01]  /*7490*/  FMUL.FTZ R86, R86, R48.reuse ;  /* 0x0000003056567220 */ /* 0x080fe20000410000 */
[-C--:B------:R-:W-:Y:S01]  /*74a0*/  FMUL.FTZ R87, R87, R48.reuse ;  /* 0x0000003057577220 */ /* 0x080fe20000410000 */
[-C--:B------:R-:W-:Y:S01]  /*74b0*/  FMUL.FTZ R90, R90, R48.reuse ;  /* 0x000000305a5a7220 */ /* 0x080fe20000410000 */
[----:B------:R-:W5:Y:S01]  /*74c0*/  MUFU.EX2 R54, R54 ;  /* 0x0000003600367308 */ /* 0x000f620000000800 */
[----:B------:R-:W-:Y:S01]  /*74d0*/  FMUL.FTZ R91, R91, R48 ;  /* 0x000000305b5b7220 */ /* 0x000fe20000410000 */
[----:B------:R-:W-:Y:S01]  /*74e0*/  LOP3.LUT R232, R233, UR19, R234, 0x96, !PT ;  /* 0x00000013e9e87c12 */ /* 0x000fe2000f8e96ea */
[-C--:B------:R-:W-:Y:S01]  /*74f0*/  FMUL.FTZ R129, R129, R53.reuse ;  /* 0x0000003581817220 */ /* 0x080fe20000410000 */
[----:B------:R-:W-:Y:S01]  /*7500*/  HSET2.LE.AND R21, R21, R52, PT ;  /* 0x0000003415157233 */ /* 0x000fe20003803000 */
[----:B------:R-:W-:Y:S01]  /*7510*/  FMUL.FTZ R96, R96, R53 ;  /* 0x0000003560607220 */ /* 0x000fe20000410000 */
[----:B------:R-:W-:Y:S01]  /*7520*/  F2FP.F16.F32.PACK_AB R134, R47, R28 ;  /* 0x0000001c2f86723e */ /* 0x000fe200000000ff */
[----:B------:R-:W-:Y:S01]  /*7530*/  IMAD.WIDE.U32 R232, R232, -0x2daee0ad, RZ ;  /* 0xd2511f53e8e87825 */ /* 0x000fe200078e00ff */
[----:B------:R-:W-:-:S03]  /*7540*/  F2FP.F16.F32.PACK_AB R135, R50, R42 ;  /* 0x0000002a3287723e */ /* 0x000fc600000000ff */
        /* <DEDUP_REMOVED lines=16> */
[C---:B------:R-:W-:Y:S01]  /*7650*/  HMMA.16816.F32 R124, R24.reuse, R16, R124 ;  /* 0x00000010187c723c */ /* 0x040fe2000000187c */
[----:B------:R-:W-:Y:S01]  /*7660*/  LOP3.LUT R20, R133, R134, RZ, 0xc0, !PT ;  /* 0x0000008685147212 */ /* 0x000fe200078ec0ff */
[-C--:B-----5:R-:W-:Y:S01]  /*7670*/  FMUL.FTZ R82, R82, R54.reuse ;  /* 0x0000003652527220 */ /* 0x0a0fe20000410000 */
[----:B------:R-:W-:Y:S01]  /*7680*/  LOP3.LUT R21, R21, R135, RZ, 0xc0, !PT ;  /* 0x0000008715157212 */ /* 0x000fe200078ec0ff */
[-C--:B------:R-:W-:Y:S01]  /*7690*/  FMUL.FTZ R83, R83, R54.reuse ;  /* 0x0000003653537220 */ /* 0x080fe20000410000 */
[----:B------:R-:W-:Y:S01]  /*76a0*/  LOP3.LUT R152, R233, UR28, R152, 0x96, !PT ;  /* 0x0000001ce9987c12 */ /* 0x000fe2000f8e9698 */
[C---:B------:R-:W-:Y:S01]  /*76b0*/  HMMA.16816.F32 R120, R24.reuse, R18, R120 ;  /* 0x000000121878723c */ /* 0x040fe20000001878 */
[----:B------:R-:W3:Y:S01]  /*76c0*/  MUFU.EX2 R144, R144 ;  /* 0x0000009000907308 */ /* 0x000ee20000000800 */
[----:B------:R-:W-:Y:S01]  /*76d0*/  LOP3.LUT R134, R225, UR25, R218, 0x96, !PT ;  /* 0x00000019e1867c12 */ /* 0x000fe2000f8e96da */
[-C--:B------:R-:W-:Y:S01]  /*76e0*/  FMUL.FTZ R130, R130, R54.reuse ;  /* 0x0000003682827220 */ /* 0x080fe20000410000 */
[----:B------:R-:W-:Y:S01]  /*76f0*/  LOP3.LUT R214, R215, UR19, R216, 0x96, !PT ;  /* 0x00000013d7d67c12 */ /* 0x000fe2000f8e96d8 */
[-C--:B------:R-:W-:Y:S01]  /*7700*/  FMUL.FTZ R131, R131, R54.reuse ;  /* 0x0000003683837220 */ /* 0x080fe20000410000 */
[C---:B--2---:R-:W-:Y:S01]  /*7710*/  HMMA.16816.F32 R108, R24.reuse, R12, R108 ;  /* 0x0000000c186c723c */ /* 0x044fe2000000186c */
[----:B------:R-:W-:Y:S01]  /*7720*/  IMAD.WIDE.U32 R134, R134, -0x2daee0ad, RZ ;  /* 0xd2511f5386867825 */ /* 0x000fe200078e00ff */
[----:B------:R-:W-:Y:S01]  /*7730*/  LOP3.LUT R236, R219, UR27, R236, 0x96, !PT ;  /* 0x0000001bdbec7c12 */ /* 0x000fe2000f8e96ec */
[----:B------:R-:W-:Y:S01]  /*7740*/  MUFU.EX2 R60, R60 ;  /* 0x0000003c003c7308 */ /* 0x000fe20000000800 */
[----:B------:R-:W-:Y:S01]  /*7750*/  LOP3.LUT R218, R207, UR25, R218, 0x96, !PT ;  /* 0x00000019cfda7c12 */ /* 0x000fe2000f8e96da */
[----:B------:R-:W-:Y:S01]  /*7760*/  IMAD.WIDE.U32 R214, R214, -0x2daee0ad, RZ ;  /* 0xd2511f53d6d67825 */ /* 0x000fe200078e00ff */
[C---:B------:R-:W-:Y:S03]  /*7770*/  HMMA.16816.F32 R104, R24.reuse, R14, R104 ;  /* 0x0000000e1868723c */ /* 0x040fe60000001868 */
[-C--:B------:R-:W-:Y:S01]  /*7780*/  FMUL.FTZ R97, R97, R53.reuse ;  /* 0x0000003561617220 */ /* 0x080fe20000410000 */
[-C--:B------:R-:W-:Y:S01]  /*7790*/  FMUL.FTZ R98, R98, R54.reuse ;  /* 0x0000003662627220 */ /* 0x080fe20000410000 */
[-C--:B------:R-:W-:Y:S01]  /*77a0*/  FMUL.FTZ R99, R99, R54.reuse ;  /* 0x0000003663637220 */ /* 0x080fe20000410000 */
[----:B------:R-:W-:Y:S01]  /*77b0*/  LOP3.LUT R207, R215, UR28, R154, 0x96, !PT ;  /* 0x0000001cd7cf7c12 */ /* 0x000fe2000f8e969a */
[----:B------:R-:W2:Y:S01]  /*77c0*/  MUFU.EX2 R65, R65 ;  /* 0x0000004100417308 */ /* 0x000ea20000000800 */
[C---:B----4-:R-:W-:Y:S01]  /*77d0*/  HMMA.16816.F32 R76, R24.reuse, R8, R76 ;  /* 0x00000008184c723c */ /* 0x050fe2000000184c */
        /* <DEDUP_REMOVED lines=10> */
[----:B------:R-:W-:Y:S01]  /*7880*/  FMUL.FTZ R73, R73, R53 ;  /* 0x0000003549497220 */ /* 0x000fe20000410000 */
[C---:B-1----:R-:W-:Y:S01]  /*7890*/  HMMA.16816.F32 R84, R24.reuse, R4, R84 ;  /* 0x000000041854723c */ /* 0x042fe20000001854 */
[-C--:B------:R-:W-:Y:S01]  /*78a0*/  FMUL.FTZ R74, R74, R54.reuse ;  /* 0x000000364a4a7220 */ /* 0x080fe20000410000 */
[-C--:B------:R-:W-:Y:S01]  /*78b0*/  FMUL.FTZ R75, R75, R54.reuse ;  /* 0x000000364b4b7220 */ /* 0x080fe20000410000 */
[----:B---3--:R-:W-:Y:S01]  /*78c0*/  F2FP.F16.F32.PACK_AB R154, R144, R145 ;  /* 0x00000091909a723e */ /* 0x008fe200000000ff */
[----:B------:R-:W-:Y:S01]  /*78d0*/  MUFU.EX2 R66, R66 ;  /* 0x0000004200427308 */ /* 0x000fe20000000800 */
[-C--:B------:R-:W-:Y:S01]  /*78e0*/  FMUL.FTZ R68, R68, R53.reuse ;  /* 0x0000003544447220 */ /* 0x080fe20000410000 */
[----:B------:R-:W-:Y:S01]  /*78f0*/  HMMA.16816.F32 R88, R24, R6, R88 ;  /* 0x000000061858723c */ /* 0x000fe20000001858 */
[-C--:B------:R-:W-:Y:S01]  /*7900*/  FMUL.FTZ R69, R69, R53.reuse ;  /* 0x0000003545457220 */ /* 0x080fe20000410000 */
[-C--:B------:R-:W-:Y:S01]  /*7910*/  FMUL.FTZ R70, R70, R54.reuse ;  /* 0x0000003646467220 */ /* 0x080fe20000410000 */
[----:B------:R-:W-:Y:S01]  /*7920*/  FMUL.FTZ R71, R71, R54 ;  /* 0x0000003647477220 */ /* 0x000fe20000410000 */
[-C--:B------:R-:W-:Y:S01]  /*7930*/  FMUL.FTZ R92, R92, R53.reuse ;  /* 0x000000355c5c7220 */ /* 0x080fe20000410000 */
[----:B------:R-:W-:Y:S01]  /*7940*/  FMUL.FTZ R93, R93, R53 ;  /* 0x000000355d5d7220 */ /* 0x000fe20000410000 */
[C---:B------:R-:W-:Y:S01]  /*7950*/  HMMA.16816.F32 R80, R20.reuse, R10, R80 ;  /* 0x0000000a1450723c */ /* 0x040fe20000001850 */
[----:B------:R-:W-:Y:S01]  /*7960*/  LOP3.LUT R24, R219, UR27, R147, 0x96, !PT ;  /* 0x0000001bdb187c12 */ /* 0x000fe2000f8e9693 */
[--C-:B------:R-:W-:Y:S01]  /*7970*/  FFMA.FTZ R147, R146, UR4, -R58.reuse ;  /* 0x0000000492937c23 */ /* 0x100fe2000801083a */
[----:B------:R-:W-:Y:S01]  /*7980*/  FFMA.FTZ R146, R213, UR4, -R58 ;  /* 0x00000004d5927c23 */ /* 0x000fe2000801083a */
[----:B------:R-:W-:Y:S01]  /*7990*/  IMAD.WIDE.U32 R218, R218, -0x2daee0ad, RZ ;  /* 0xd2511f53dada7825 */ /* 0x000fe200078e00ff */
[----:B------:R-:W-:Y:S01]  /*79a0*/  MUFU.EX2 R142, R142 ;  /* 0x0000008e008e7308 */ /* 0x000fe20000000800 */
[----:B------:R-:W-:Y:S01]  /*79b0*/  HMMA.16816.F32 R128, R20, R16, R128 ;  /* 0x000000101480723c */ /* 0x000fe20000001880 */
[----:B------:R-:W-:Y:S01]  /*79c0*/  SHF.R.U32.HI R10, RZ, 0x10, R152 ;  /* 0x00000010ff0a7819 */ /* 0x000fe20000011698 */
[----:B------:R-:W-:Y:S01]  /*79d0*/  IMAD.WIDE.U32 R24, R24, -0x2daee0ad, RZ ;  /* 0xd2511f5318187825 */ /* 0x000fe200078e00ff */
[----:B------:R-:W-:-:S03]  /*79e0*/  LOP3.LUT R11, R152, 0xffff, RZ, 0xc0, !PT ;  /* 0x0000ffff980b7812 */ /* 0x000fc600078ec0ff */
[-C--:B------:R-:W-:Y:S01]  /*79f0*/  FMUL.FTZ R94, R94, R54.reuse ;  /* 0x000000365e5e7220 */ /* 0x080fe20000410000 */
[----:B------:R-:W-:Y:S01]  /*7a00*/  LOP3.LUT R10, R10, 0xff, RZ, 0xc0, !PT ;  /* 0x000000ff0a0a7812 */ /* 0x000fe200078ec0ff */
[C---:B------:R-:W-:Y:S01]  /*7a10*/  HMMA.16816.F32 R96, R20.reuse, R4, R96 ;  /* 0x000000041460723c */ /* 0x040fe20000001860 */
[----:B------:R-:W-:Y:S01]  /*7a20*/  LOP3.LUT R226, R25, UR24, R226, 0x96, !PT ;  /* 0x0000001819e27c12 */ /* 0x000fe2000f8e96e2 */
[----:B------:R-:W-:Y:S01]  /*7a30*/  IMAD.WIDE.U32 R16, R236, -0x2daee0ad, RZ ;  /* 0xd2511f53ec107825 */ /* 0x000fe200078e00ff */
[----:B------:R-:W-:Y:S01]  /*7a40*/  SHF.R.U32.HI R25, RZ, 0x18, R152 ;  /* 0x00000018ff197819 */ /* 0x000fe20000011698 */
[----:B------:R-:W-:Y:S01]  /*7a50*/  MUFU.EX2 R147, R147 ;  /* 0x0000009300937308 */ /* 0x000fe20000000800 */
[----:B------:R-:W-:Y:S01]  /*7a60*/  LOP3.LUT R133, R135, UR22, R24, 0x96, !PT ;  /* 0x0000001687857c12 */ /* 0x000fe2000f8e9618 */
[----:B------:R-:W-:Y:S01]  /*7a70*/  FMUL.FTZ R95, R95, R54 ;  /* 0x000000365f5f7220 */ /* 0x000fe20000410000 */
[----:B------:R-:W-:Y:S01]  /*7a80*/  PRMT R25, R10, 0x5410, R25 ;  /* 0x000054100a197816 */ /* 0x000fe20000000019 */
[C---:B------:R-:W-:Y:S01]  /*7a90*/  HMMA.16816.F32 R116, R20.reuse, R18, R116 ;  /* 0x000000121474723c */ /* 0x040fe20000001874 */
[----:B------:R-:W-:Y:S01]  /*7aa0*/  LOP3.LUT R24, R152, 0xff, RZ, 0xc0, !PT ;  /* 0x000000ff98187812 */ /* 0x000fe200078ec0ff */
[----:B------:R-:W-:Y:S01]  /*7ab0*/  IMAD.WIDE.U32 R226, R226, -0x326172a9, RZ ;  /* 0xcd9e8d57e2e27825 */ /* 0x000fe200078e00ff */
[----:B------:R-:W-:Y:S01]  /*7ac0*/  SHF.R.U32.HI R11, RZ, 0x8, R11 ;  /* 0x00000008ff0b7819 */ /* 0x000fe2000001160b */
[----:B------:R-:W1:Y:S01]  /*7ad0*/  MUFU.EX2 R146, R146 ;  /* 0x0000009200927308 */ /* 0x000e620000000800 */
[--C-:B------:R-:W-:Y:S01]  /*7ae0*/  HSET2.LE.AND R25, R25, R52.reuse, PT ;  /* 0x0000003419197233 */ /* 0x100fe20003803000 */
[C---:B------:R-:W-:Y:S01]  /*7af0*/  HMMA.16816.F32 R112, R20.reuse, R12, R112 ;  /* 0x0000000c1470723c */ /* 0x040fe20000001870 */
[----:B------:R-:W-:Y:S01]  /*7b00*/  PRMT R24, R24, 0x5410, R11 ;  /* 0x0000541018187816 */ /* 0x000fe2000000000b */
[----:B------:R-:W-:Y:S01]  /*7b10*/  FFMA.FTZ R152, R205, UR4, -R55 ;  /* 0x00000004cd987c23 */ /* 0x000fe20008010837 */
[----:B------:R-:W-:Y:S01]  /*7b20*/  LOP3.LUT R135, R17, UR24, R228, 0x96, !PT ;  /* 0x0000001811877c12 */ /* 0x000fe2000f8e96e4 */
[----:B------:R-:W-:Y:S01]  /*7b30*/  FFMA.FTZ R28, R202, R53, R28 ;  /* 0x00000035ca1c7223 */ /* 0x000fe2000001001c */
[----:B------:R-:W-:Y:S01]  /*7b40*/  LOP3.LUT R25, R25, R154, RZ, 0xc0, !PT ;  /* 0x0000009a19197212 */ /* 0x000fe200078ec0ff */
[----:B------:R-:W-:Y:S01]  /*7b50*/  FFMA.FTZ R154, R169, UR4, -R51 ;  /* 0x00000004a99a7c23 */ /* 0x000fe20008010833 */
[----:B------:R-:W-:Y:S01]  /*7b60*/  HSET2.LE.AND R24, R24, R52, PT ;  /* 0x0000003418187233 */ /* 0x000fe20003803000 */
[C---:B------:R-:W-:Y:S01]  /*7b70*/  HMMA.16816.F32 R72, R20.reuse, R8, R72 ;  /* 0x000000081448723c */ /* 0x040fe20000001848 */
[----:B------:R-:W-:Y:S01]  /*7b80*/  LOP3.LUT R136, R219, UR22, R16, 0x96, !PT ;  /* 0x00000016db887c12 */ /* 0x000fe2000f8e9610 */
[----:B------:R-:W-:Y:S01]  /*7b90*/  MUFU.EX2 R155, R155 ;  /* 0x0000009b009b7308 */ /* 0x000fe20000000800 */
[----:B--2---:R-:W-:Y:S01]  /*7ba0*/  F2FP.F16.F32.PACK_AB R4, R65, R60 ;  /* 0x0000003c4104723e */ /* 0x004fe200000000ff */
[----:B------:R-:W2:Y:S01]  /*7bb0*/  LDSM.16.MT88.4 R16, [R179+0x6800] ;  /* 0x00680000b310783b */ /* 0x000ea20000004200 */
[----:B------:R-:W-:Y:S01]  /*7bc0*/  LOP3.LUT R13, R232, 0xffff, RZ, 0xc0, !PT ;  /* 0x0000ffffe80d7812 */ /* 0x000fe200078ec0ff */
[C---:B------:R-:W-:Y:S01]  /*7bd0*/  HMMA.16816.F32 R68, R20.reuse, R14, R68 ;  /* 0x0000000e1444723c */ /* 0x040fe20000001844 */
[--C-:B------:R-:W-:Y:S01]  /*7be0*/  SHF.R.U32.HI R8, RZ, 0x10, R232.reuse ;  /* 0x00000010ff087819 */ /* 0x100fe200000116e8 */
[----:B------:R-:W-:Y:S01]  /*7bf0*/  IMAD.WIDE.U32 R212, R136, -0x326172a9, RZ ;  /* 0xcd9e8d5788d47825 */ /* 0x000fe200078e00ff */
[----:B------:R-:W-:Y:S01]  /*7c00*/  LOP3.LUT R24, R24, R4, RZ, 0xc0, !PT ;  /* 0x0000000418187212 */ /* 0x000fe200078ec0ff */
[----:B------:R-:W-:Y:S01]  /*7c10*/  MUFU.EX2 R154, R154 ;  /* 0x0000009a009a7308 */ /* 0x000fe20000000800 */
[----:B------:R-:W-:Y:S01]  /*7c20*/  LOP3.LUT R9, R232, 0xff, RZ, 0xc0, !PT ;  /* 0x000000ffe8097812 */ /* 0x000fe200078ec0ff */
[----:B------:R-:W-:Y:S01]  /*7c30*/  HMMA.16816.F32 R92, R20, R6, R92 ;  /* 0x00000006145c723c */ /* 0x000fe2000000185c */
[----:B------:R-:W-:Y:S01]  /*7c40*/  SHF.R.U32.HI R12, RZ, 0x18, R232 ;  /* 0x00000018ff0c7819 */ /* 0x000fe200000116e8 */
[----:B------:R-:W-:Y:S01]  /*7c50*/  FFMA.FTZ R42, R201, R54, R42 ;  /* 0x00000036c92a7223 */ /* 0x000fe2000001002a */
[----:B------:R-:W-:Y:S01]  /*7c60*/  SHF.R.U32.HI R13, RZ, 0x8, R13 ;  /* 0x00000008ff0d7819 */ /* 0x000fe2000001160d */
[----:B------:R-:W-:Y:S01]  /*7c70*/  FFMA.FTZ R39, R200, R49, R39 ;  /* 0x00000031c8277223 */ /* 0x000fe20000010027 */
[----:B------:R-:W-:Y:S01]  /*7c80*/  LOP3.LUT R8, R8, 0xff, RZ, 0xc0, !PT ;  /* 0x000000ff08087812 */ /* 0x000fe200078ec0ff */
[----:B------:R-:W-:Y:S01]  /*7c90*/  MUFU.EX2 R56, R56 ;  /* 0x0000003800387308 */ /* 0x000fe20000000800 */
[----:B------:R-:W-:Y:S01]  /*7ca0*/  LOP3.LUT R4, R214, 0xffff, RZ, 0xc0, !PT ;  /* 0x0000ffffd6047812 */ /* 0x000fe200078ec0ff */
[----:B------:R-:W-:Y:S01]  /*7cb0*/  FFMA.FTZ R35, R199, R48, R35 ;  /* 0x00000030c7237223 */ /* 0x000fe20000010023 */
[----:B------:R-:W-:Y:S01]  /*7cc0*/  SHF.R.U32.HI R23, RZ, 0x10, R214 ;  /* 0x00000010ff177819 */ /* 0x000fe200000116d6 */
[----:B------:R-:W-:Y:S01]  /*7cd0*/  FADD.FTZ R28, R47, R28 ;  /* 0x0000001c2f1c7221 */ /* 0x000fe20000010000 */
[----:B------:R-:W-:Y:S01]  /*7ce0*/  PRMT R9, R9, 0x5410, R13 ;  /* 0x0000541009097816 */ /* 0x000fe2000000000d */
[----:B------:R-:W-:Y:S01]  /*7cf0*/  FADD.FTZ R42, R50, R42 ;  /* 0x0000002a322a7221 */ /* 0x000fe20000010000 */
[----:B------:R-:W-:Y:S01]  /*7d00*/  PRMT R8, R8, 0x5410, R12 ;  /* 0x0000541008087816 */ /* 0x000fe2000000000c */
[----:B------:R-:W-:Y:S01]  /*7d10*/  MUFU.EX2 R61, R61 ;  /* 0x0000003d003d7308 */ /* 0x000fe20000000800 */
[----:B------:R-:W-:Y:S01]  /*7d20*/  LOP3.LUT R20, R214, 0xff, RZ, 0xc0, !PT ;  /* 0x000000ffd6147812 */ /* 0x000fe200078ec0ff */
[----:B------:R-:W3:Y:S01]  /*7d30*/  LDSM.16.MT88.4 R12, [R178+0x6800] ;  /* 0x00680000b20c783b */ /* 0x000ee20000004200 */
[----:B------:R-:W-:Y:S01]  /*7d40*/  SHF.R.U32.HI R21, RZ, 0x8, R4 ;  /* 0x00000008ff157819 */ /* 0x000fe20000011604 */
[----:B------:R-:W-:Y:S01]  /*7d50*/  FADD.FTZ R39, R38, R39 ;  /* 0x0000002726277221 */ /* 0x000fe20000010000 */
[----:B------:R-:W-:Y:S01]  /*7d60*/  LOP3.LUT R169, R207, 0xffff, RZ, 0xc0, !PT ;  /* 0x0000ffffcfa97812 */ /* 0x000fe200078ec0ff */
[----:B------:R-:W-:Y:S01]  /*7d70*/  FADD.FTZ R35, R34, R35 ;  /* 0x0000002322237221 */ /* 0x000fe20000010000 */
[----:B------:R-:W-:Y:S01]  /*7d80*/  SHF.R.U32.HI R22, RZ, 0x18, R214 ;  /* 0x00000018ff167819 */ /* 0x000fe200000116d6 */
[----:B------:R-:W4:Y:S01]  /*7d90*/  MUFU.EX2 R44, R44 ;  /* 0x0000002c002c7308 */ /* 0x000f220000000800 */
[----:B------:R-:W-:Y:S01]  /*7da0*/  LOP3.LUT R23, R23, 0xff, RZ, 0xc0, !PT ;  /* 0x000000ff17177812 */ /* 0x000fe200078ec0ff */
[----:B------:R-:W-:Y:S01]  /*7db0*/  IMAD.WIDE.U32 R214, R133, -0x326172a9, RZ ;  /* 0xcd9e8d5785d67825 */ /* 0x000fe200078e00ff */
[----:B------:R-:W-:-:S03]  /*7dc0*/  PRMT R20, R20, 0x5410, R21 ;  /* 0x0000541014147816 */ /* 0x000fc60000000015 */
[----:B------:R-:W-:Y:S01]  /*7dd0*/  FADD.FTZ R28, R46, R28 ;  /* 0x0000001c2e1c7221 */ /* 0x000fe20000010000 */
[--C-:B------:R-:W-:Y:S01]  /*7de0*/  HSET2.LE.AND R9, R9, R52.reuse, PT ;  /* 0x0000003409097233 */ /* 0x100fe20003803000 */
[----:B------:R-:W-:Y:S01]  /*7df0*/  FADD.FTZ R42, R41, R42 ;  /* 0x0000002a292a7221 */ /* 0x000fe20000010000 */
[--C-:B------:R-:W-:Y:S01]  /*7e00*/  HSET2.LE.AND R27, R8, R52.reuse, PT ;  /* 0x00000034081b7233 */ /* 0x100fe20003803000 */
[----:B------:R-:W-:Y:S01]  /*7e10*/  MUFU.EX2 R43, R43 ;  /* 0x0000002b002b7308 */ /* 0x000fe20000000800 */
[----:B-1----:R-:W-:Y:S01]  /*7e20*/  F2FP.F16.F32.PACK_AB R5, R146, R147 ;  /* 0x000000939205723e */ /* 0x002fe200000000ff */
[----:B------:R-:W-:Y:S01]  /*7e30*/  FADD.FTZ R39, R37, R39 ;  /* 0x0000002725277221 */ /* 0x000fe20000010000 */
[----:B------:R-:W-:Y:S01]  /*7e40*/  LOP3.LUT R21, R207, 0xff, RZ, 0xc0, !PT ;  /* 0x000000ffcf157812 */ /* 0x000fe200078ec0ff */
[----:B------:R-:W-:Y:S01]  /*7e50*/  FADD.FTZ R35, R33, R35 ;  /* 0x0000002321237221 */ /* 0x000fe20000010000 */
[----:B------:R-:W-:Y:S01]  /*7e60*/  SHF.R.U32.HI R169, RZ, 0x8, R169 ;  /* 0x00000008ffa97819 */ /* 0x000fe200000116a9 */
[----:B------:R-:W-:Y:S01]  /*7e70*/  FADD.FTZ R28, R45, R28 ;  /* 0x0000001c2d1c7221 */ /* 0x000fe20000010000 */
[----:B------:R-:W-:Y:S01]  /*7e80*/  F2FP.F16.F32.PACK_AB R26, R142, R66 ;  /* 0x000000428e1a723e */ /* 0x000fe200000000ff */
[----:B------:R-:W1:Y:S01]  /*7e90*/  MUFU.EX2 R150, R150 ;  /* 0x0000009600967308 */ /* 0x000e620000000800 */
[----:B------:R-:W-:Y:S01]  /*7ea0*/  PRMT R22, R23, 0x5410, R22 ;  /* 0x0000541017167816 */ /* 0x000fe20000000016 */
[----:B------:R-:W-:Y:S01]  /*7eb0*/  FADD.FTZ R42, R40, R42 ;  /* 0x0000002a282a7221 */ /* 0x000fe20000010000 */
[----:B------:R-:W-:Y:S01]  /*7ec0*/  SHF.R.U32.HI R23, RZ, 0x10, R207 ;  /* 0x00000010ff177819 */ /* 0x000fe200000116cf */
[----:B------:R-:W-:Y:S01]  /*7ed0*/  FADD.FTZ R39, R36, R39 ;  /* 0x0000002724277221 */ /* 0x000fe20000010000 */
[----:B------:R-:W-:Y:S01]  /*7ee0*/  PRMT R21, R21, 0x5410, R169 ;  /* 0x0000541015157816 */ /* 0x000fe200000000a9 */
[----:B------:R-:W-:Y:S01]  /*7ef0*/  FADD.FTZ R35, R32, R35 ;  /* 0x0000002320237221 */ /* 0x000fe20000010000 */
[----:B------:R-:W-:Y:S01]  /*7f00*/  LOP3.LUT R26, R9, R26, RZ, 0xc0, !PT ;  /* 0x0000001a091a7212 */ /* 0x000fe200078ec0ff */
[----:B------:R-:W5:Y:S01]  /*7f10*/  MUFU.EX2 R167, R167 ;  /* 0x000000a700a77308 */ /* 0x000f620000000800 */
[----:B------:R-:W-:Y:S01]  /*7f20*/  LOP3.LUT R27, R27, R5, RZ, 0xc0, !PT ;  /* 0x000000051b1b7212 */ /* 0x000fe200078ec0ff */
[----:B------:R-:W5:Y:S01]  /*7f30*/  LDSM.16.MT88.4 R8, [R177+0x6800] ;  /* 0x00680000b108783b */ /* 0x000f620000004200 */
[--C-:B------:R-:W-:Y:S01]  /*7f40*/  HSET2.LE.AND R169, R20, R52.reuse, PT ;  /* 0x0000003414a97233 */ /* 0x100fe20003803000 */
[----:B----4-:R-:W-:Y:S01]  /*7f50*/  FADD.FTZ R28, R44, R28 ;  /* 0x0000001c2c1c7221 */ /* 0x010fe20000010000 */
[----:B------:R-:W-:Y:S01]  /*7f60*/  SHF.R.U32.HI R207, RZ, 0x18, R207 ;  /* 0x00000018ffcf7819 */ /* 0x000fe200000116cf */
[----:B------:R-:W4:Y:S01]  /*7f70*/  LDSM.16.MT88.4 R4, [R176+0x6800] ;  /* 0x00680000b004783b */ /* 0x000f220000004200 */
[----:B------:R-:W-:Y:S01]  /*7f80*/  LOP3.LUT R23, R23, 0xff, RZ, 0xc0, !PT ;  /* 0x000000ff17177812 */ /* 0x000fe200078ec0ff */
[C---:B--2---:R-:W-:Y:S01]  /*7f90*/  HMMA.16816.F32 R124, R24.reuse, R16, R124 ;  /* 0x00000010187c723c */ /* 0x044fe2000000187c */
[--C-:B------:R-:W-:Y:S01]  /*7fa0*/  HSET2.LE.AND R20, R22, R52.reuse, PT ;  /* 0x0000003416147233 */ /* 0x100fe20003803000 */
[----:B------:R-:W2:Y:S01]  /*7fb0*/  MUFU.EX2 R166, R166 ;  /* 0x000000a600a67308 */ /* 0x000ea20000000800 */
[----:B------:R-:W-:Y:S01]  /*7fc0*/  F2FP.F16.F32.PACK_AB R170, R155, R154 ;  /* 0x0000009a9baa723e */ /* 0x000fe200000000ff */
[----:B-1----:R-:W-:Y:S01]  /*7fd0*/  FADD.FTZ R42, R150, R42 ;  /* 0x0000002a962a7221 */ /* 0x002fe20000010000 */
[----:B------:R-:W-:Y:S01]  /*7fe0*/  PRMT R207, R23, 0x5410, R207 ;  /* 0x0000541017cf7816 */ /* 0x000fe200000000cf */
[C---:B---3--:R-:W-:Y:S01]  /*7ff0*/  HMMA.16816.F32 R104, R24.reuse, R14, R104 ;  /* 0x0000000e1868723c */ /* 0x048fe20000001868 */
[----:B------:R-:W-:Y:S01]  /*8000*/  F2FP.F16.F32.PACK_AB R22, R61, R56 ;  /* 0x000000383d16723e */ /* 0x000fe200000000ff */
[----:B------:R-:W-:Y:S01]  /*8010*/  FADD.FTZ R39, R60, R39 ;  /* 0x000000273c277221 */ /* 0x000fe20000010000 */
[----:B------:R-:W-:Y:S01]  /*8020*/  LOP3.LUT R23, R20, R170, RZ, 0xc0, !PT ;  /* 0x000000aa14177212 */ /* 0x000fe200078ec0ff */
[----:B------:R-:W-:Y:S01]  /*8030*/  MUFU.EX2 R165, R165 ;  /* 0x000000a500a57308 */ /* 0x000fe20000000800 */
[--C-:B------:R-:W-:Y:S01]  /*8040*/  HSET2.LE.AND R20, R21, R52.reuse, PT ;  /* 0x0000003415147233 */ /* 0x100fe20003803000 */
[C---:B------:R-:W-:Y:S01]  /*8050*/  HMMA.16816.F32 R120, R24.reuse, R18, R120 ;  /* 0x000000121878723c */ /* 0x040fe20000001878 */
[----:B------:R-:W-:Y:S01]  /*8060*/  F2FP.F16.F32.PACK_AB R170, R43, R44 ;  /* 0x0000002c2baa723e */ /* 0x000fe200000000ff */
[----:B------:R-:W-:Y:S01]  /*8070*/  FADD.FTZ R35, R145, R35 ;  /* 0x0000002391237221 */ /* 0x000fe20000010000 */
[----:B------:R-:W-:Y:S01]  /*8080*/  LOP3.LUT R22, R169, R22, RZ, 0xc0, !PT ;  /* 0x00000016a9167212 */ /* 0x000fe200078ec0ff */
[----:B------:R-:W-:Y:S01]  /*8090*/  FADD.FTZ R28, R43, R28 ;  /* 0x0000001c2b1c7221 */ /* 0x000fe20000010000 */
[----:B------:R-:W-:Y:S01]  /*80a0*/  HSET2.LE.AND R21, R207, R52, PT ;  /* 0x00000034cf157233 */ /* 0x000fe20003803000 */
[----:B------:R-:W1:Y:S01]  /*80b0*/  MUFU.EX2 R156, R156 ;  /* 0x0000009c009c7308 */ /* 0x000e620000000800 */
[----:B-----5:R-:W-:Y:S01]  /*80c0*/  F2FP.F16.F32.PACK_AB R169, R167, R150 ;  /* 0x00000096a7a9723e */ /* 0x020fe200000000ff */
[----:B------:R-:W-:Y:S01]  /*80d0*/  HMMA.16816.F32 R108, R24, R12, R108 ;  /* 0x0000000c186c723c */ /* 0x000fe2000000186c */
[----:B------:R-:W-:Y:S01]  /*80e0*/  LOP3.LUT R20, R20, R170, RZ, 0xc0, !PT ;  /* 0x000000aa14147212 */ /* 0x000fe200078ec0ff */
[----:B------:R-:W-:Y:S01]  /*80f0*/  IMAD.WIDE.U32 R170, R135, -0x326172a9, RZ ;  /* 0xcd9e8d5787aa7825 */ /* 0x000fe200078e00ff */
[----:B------:R-:W-:-:S03]  /*8100*/  LOP3.LUT R21, R21, R169, RZ, 0xc0, !PT ;  /* 0x000000a915157212 */ /* 0x000fc600078ec0ff */
[----:B------:R-:W-:Y:S01]  /*8110*/  FFMA.FTZ R169, R204, UR4, -R58 ;  /* 0x00000004cca97c23 */ /* 0x000fe2000801083a */
[----:B------:R-:W-:Y:S01]  /*8120*/  LOP3.LUT R224, R227, UR23, R224, 0x96, !PT ;  /* 0x00000017e3e07c12 */ /* 0x000fe2000f8e96e0 */
[----:B------:R-:W3:Y:S01]  /*8130*/  MUFU.EX2 R160, R160 ;  /* 0x000000a000a07308 */ /* 0x000ee20000000800 */
[----:B------:R-:W-:Y:S01]  /*8140*/  LOP3.LUT R207, R171, UR23, R206, 0x96, !PT ;  /* 0x00000017abcf7c12 */ /* 0x000fe2000f8e96ce */
[--C-:B------:R-:W-:Y:S01]  /*8150*/  FFMA.FTZ R171, R208, UR4, -R55.reuse ;  /* 0x00000004d0ab7c23 */ /* 0x100fe20008010837 */
[----:B------:R-:W-:Y:S01]  /*8160*/  LOP3.LUT R206, R213, UR21, R170, 0x96, !PT ;  /* 0x00000015d5ce7c12 */ /* 0x000fe2000f8e96aa */
[C---:B------:R-:W-:Y:S01]  /*8170*/  HMMA.16816.F32 R128, R20.reuse, R16, R128 ;  /* 0x000000101480723c */ /* 0x040fe20000001880 */
[----:B------:R-:W-:Y:S01]  /*8180*/  FFMA.FTZ R170, R198, UR4, -R58 ;  /* 0x00000004c6aa7c23 */ /* 0x000fe2000801083a */
[----:B------:R-:W-:Y:S01]  /*8190*/  LOP3.LUT R216, R215, UR21, R226, 0x96, !PT ;  /* 0x00000015d7d87c12 */ /* 0x000fe2000f8e96e2 */
[----:B------:R-:W-:Y:S01]  /*81a0*/  IMAD.WIDE.U32 R224, R224, -0x2daee0ad, RZ ;  /* 0xd2511f53e0e07825 */ /* 0x000fe200078e00ff */
[----:B------:R-:W-:Y:S03]  /*81b0*/  MUFU.EX2 R169, R169 ;  /* 0x000000a900a97308 */ /* 0x000fe60000000800 */
[----:B------:R-:W-:Y:S01]  /*81c0*/  FFMA.FTZ R198, R209, UR4, -R55 ;  /* 0x00000004d1c67c23 */ /* 0x000fe20008010837 */
[----:B------:R-:W-:Y:S01]  /*81d0*/  HMMA.16816.F32 R68, R20, R14, R68 ;  /* 0x0000000e1444723c */ /* 0x000fe20000001844 */
[----:B------:R-:W-:Y:S01]  /*81e0*/  IMAD.WIDE.U32 R16, R207, -0x2daee0ad, RZ ;  /* 0xd2511f53cf107825 */ /* 0x000fe200078e00ff */
[----:B------:R-:W-:-:S03]  /*81f0*/  LOP3.LUT R134, R225, UR20, R134, 0x96, !PT ;  /* 0x00000014e1867c12 */ /* 0x000fc6000f8e9686 */
[----:B------:R-:W-:Y:S01]  /*8200*/  FADD.FTZ R42, R167, R42 ;  /* 0x0000002aa72a7221 */ /* 0x000fe20000010000 */
[----:B------:R-:W-:Y:S01]  /*8210*/  FADD.FTZ R39, R65, R39 ;  /* 0x0000002741277221 */ /* 0x000fe20000010000 */
[----:B------:R-:W-:Y:S01]  /*8220*/  IMAD.WIDE.U32 R206, R206, -0x2daee0ad, RZ ;  /* 0xd2511f53cece7825 */ /* 0x000fe200078e00ff */
[----:B------:R-:W-:Y:S01]  /*8230*/  LOP3.LUT R218, R17, UR20, R218, 0x96, !PT ;  /* 0x0000001411da7c12 */ /* 0x000fe2000f8e96da */
[----:B------:R-:W-:Y:S01]  /*8240*/  HMMA.16816.F32 R76, R24, R8, R76 ;  /* 0x00000008184c723c */ /* 0x000fe2000000184c */
[----:B------:R-:W-:Y:S01]  /*8250*/  MUFU.EX2 R170, R170 ;  /* 0x000000aa00aa7308 */ /* 0x000fe20000000800 */
[----:B------:R-:W-:Y:S01]  /*8260*/  IMAD.WIDE.U32 R216, R216, -0x2daee0ad, RZ ;  /* 0xd2511f53d8d87825 */ /* 0x000fe200078e00ff */
[----:B------:R-:W-:-:S03]  /*8270*/  LOP3.LUT R16, R207, UR18, R16, 0x96, !PT ;  /* 0x00000012cf107c12 */ /* 0x000fc6000f8e9610 */
[----:B------:R-:W-:Y:S01]  /*8280*/  FADD.FTZ R35, R144, R35 ;  /* 0x0000002390237221 */ /* 0x000fe20000010000 */
[----:B------:R-:W-:Y:S01]  /*8290*/  FFMA.FTZ R58, R148, UR4, -R55 ;  /* 0x00000004943a7c23 */ /* 0x000fe20008010837 */
[----:B------:R-:W-:Y:S01]  /*82a0*/  IMAD.WIDE.U32 R218, R218, -0x326172a9, RZ ;  /* 0xcd9e8d57dada7825 */ /* 0x000fe200078e00ff */
[----:B------:R-:W-:Y:S03]  /*82b0*/  HMMA.16816.F32 R100, R24, R10, R100 ;  /* 0x0000000a1864723c */ /* 0x000fe60000001864 */
[----:B------:R-:W-:Y:S01]  /*82c0*/  FFMA.FTZ R148, R211, UR4, -R51 ;  /* 0x00000004d3947c23 */ /* 0x000fe20008010833 */
[----:B------:R-:W5:Y:S01]  /*82d0*/  MUFU.EX2 R161, R161 ;  /* 0x000000a100a17308 */ /* 0x000f620000000800 */
[----:B------:R-:W-:Y:S01]  /*82e0*/  IMAD.WIDE.U32 R16, R16, -0x326172a9, RZ ;  /* 0xcd9e8d5710107825 */ /* 0x000fe200078e00ff */
[----:B------:R-:W-:-:S03]  /*82f0*/  LOP3.LUT R212, R219, UR19, R212, 0x96, !PT ;  /* 0x00000013dbd47c12 */ /* 0x000fc6000f8e96d4 */
[----:B------:R-:W-:Y:S01]  /*8300*/  FFMA.FTZ R55, R149, UR4, -R55 ;  /* 0x0000000495377c23 */ /* 0x000fe20008010837 */
[----:B----4-:R-:W-:Y:S01]  /*8310*/  HMMA.16816.F32 R84, R24, R4, R84 ;  /* 0x000000041854723c */ /* 0x010fe20000001854 */
[----:B------:R-:W-:Y:S01]  /*8320*/  IMAD.WIDE.U32 R134, R134, -0x326172a9, RZ ;  /* 0xcd9e8d5786867825 */ /* 0x000fe200078e00ff */
[----:B------:R-:W-:-:S03]  /*8330*/  LOP3.LUT R14, R17, UR29, R218, 0x96, !PT ;  /* 0x0000001d110e7c12 */ /* 0x000fc6000f8e96da */
[----:B------:R-:W-:Y:S01]  /*8340*/  FFMA.FTZ R51, R151, UR4, -R51 ;  /* 0x0000000497337c23 */ /* 0x000fe20008010833 */
[----:B------:R-:W-:Y:S01]  /*8350*/  LOP3.LUT R15, R16, 0xffff, RZ, 0xc0, !PT ;  /* 0x0000ffff100f7812 */ /* 0x000fe200078ec0ff */
[----:B------:R-:W4:Y:S01]  /*8360*/  MUFU.EX2 R157, R157 ;  /* 0x0000009d009d7308 */ /* 0x000f220000000800 */
[----:B------:R-:W-:Y:S01]  /*8370*/  HMMA.16816.F32 R88, R24, R6, R88 ;  /* 0x000000061858723c */ /* 0x000fe20000001858 */
[----:B------:R-:W-:-:S04]  /*8380*/  IMAD.WIDE.U32 R212, R212, -0x2daee0ad, RZ ;  /* 0xd2511f53d4d47825 */ /* 0x000fc800078e00ff */
[----:B------:R-:W-:Y:S01]  /*8390*/  FADD.FTZ R28, R56, R28 ;  /* 0x0000001c381c7221 */ /* 0x000fe20000010000 */
[----:B------:R-:W-:Y:S01]  /*83a0*/  FADD.FTZ R42, R154, R42 ;  /* 0x0000002a9a2a7221 */ /* 0x000fe20000010000 */
[----:B------:R-:W-:Y:S01]  /*83b0*/  FADD.FTZ R39, R66, R39 ;  /* 0x0000002742277221 */ /* 0x000fe20000010000 */
[----:B------:R-:W-:Y:S01]  /*83c0*/  FADD.FTZ R35, R147, R35 ;  /* 0x0000002393237221 */ /* 0x000fe20000010000 */
[C---:B------:R-:W-:Y:S01]  /*83d0*/  HMMA.16816.F32 R112, R20.reuse, R12, R112 ;  /* 0x0000000c1470723c */ /* 0x040fe20000001870 */
[----:B------:R-:W-:Y:S01]  /*83e0*/  SHF.R.U32.HI R24, RZ, 0x18, R16 ;  /* 0x00000018ff187819 */ /* 0x000fe20000011610 */
[----:B------:R-:W-:Y:S01]  /*83f0*/  MUFU.EX2 R168, R168 ;  /* 0x000000a800a87308 */ /* 0x000fe20000000800 */
[----:B------:R-:W-:Y:S01]  /*8400*/  LOP3.LUT R25, R14, 0xffff, RZ, 0xc0, !PT ;  /* 0x0000ffff0e197812 */ /* 0x000fe200078ec0ff */
[----:B------:R-:W-:Y:S01]  /*8410*/  FADD.FTZ R28, R61, R28 ;  /* 0x0000001c3d1c7221 */ /* 0x000fe20000010000 */
[----:B------:R-:W-:Y:S01]  /*8420*/  LOP3.LUT R26, R217, UR18, R224, 0x96, !PT ;  /* 0x00000012d91a7c12 */ /* 0x000fe2000f8e96e0 */
[C---:B------:R-:W-:Y:S01]  /*8430*/  HMMA.16816.F32 R72, R20.reuse, R8, R72 ;  /* 0x000000081448723c */ /* 0x040fe20000001848 */
[----:B------:R-:W-:Y:S01]  /*8440*/  LOP3.LUT R13, R16, 0xff, RZ, 0xc0, !PT ;  /* 0x000000ff100d7812 */ /* 0x000fe200078ec0ff */
[----:B------:R-:W-:Y:S01]  /*8450*/  FADD.FTZ R42, R155, R42 ;  /* 0x0000002a9b2a7221 */ /* 0x000fe20000010000 */
[----:B------:R-:W-:Y:S01]  /*8460*/  SHF.R.U32.HI R12, RZ, 0x10, R16 ;  /* 0x00000010ff0c7819 */ /* 0x000fe20000011610 */
[----:B------:R-:W-:Y:S01]  /*8470*/  IMAD.WIDE.U32 R204, R26, -0x326172a9, RZ ;  /* 0xcd9e8d571acc7825 */ /* 0x000fe200078e00ff */
[--C-:B------:R-:W-:Y:S01]  /*8480*/  SHF.R.U32.HI R16, RZ, 0x10, R14.reuse ;  /* 0x00000010ff107819 */ /* 0x100fe2000001160e */
[C---:B------:R-:W-:Y:S01]  /*8490*/  HMMA.16816.F32 R80, R20.reuse, R10, R80 ;  /* 0x0000000a1450723c */ /* 0x040fe20000001850 */
[----:B------:R-:W-:Y:S01]  /*84a0*/  LOP3.LUT R9, R14, 0xff, RZ, 0xc0, !PT ;  /* 0x000000ff0e097812 */ /* 0x000fe200078ec0ff */
[----:B------:R-:W-:Y:S01]  /*84b0*/  MUFU.EX2 R164, R164 ;  /* 0x000000a400a47308 */ /* 0x000fe20000000800 */
[----:B------:R-:W-:Y:S01]  /*84c0*/  SHF.R.U32.HI R8, RZ, 0x8, R15 ;  /* 0x00000008ff087819 */ /* 0x000fe2000001160f */
[----:B------:R-:W-:Y:S01]  /*84d0*/  FADD.FTZ R39, R142, R39 ;  /* 0x000000278e277221 */ /* 0x000fe20000010000 */
[----:B------:R-:W-:Y:S01]  /*84e0*/  SHF.R.U32.HI R14, RZ, 0x18, R14 ;  /* 0x00000018ff0e7819 */ /* 0x000fe2000001160e */
[C---:B------:R-:W-:Y:S01]  /*84f0*/  HMMA.16816.F32 R96, R20.reuse, R4, R96 ;  /* 0x000000041460723c */ /* 0x040fe20000001860 */
[----:B------:R-:W-:Y:S01]  /*8500*/  SHF.R.U32.HI R25, RZ, 0x8, R25 ;  /* 0x00000008ff197819 */ /* 0x000fe20000011619 */
[----:B------:R-:W-:Y:S01]  /*8510*/  FADD.FTZ R35, R146, R35 ;  /* 0x0000002392237221 */ /* 0x000fe20000010000 */
[----:B------:R-:W-:Y:S01]  /*8520*/  LOP3.LUT R15, R16, 0xff, RZ, 0xc0, !PT ;  /* 0x000000ff100f7812 */ /* 0x000fe200078ec0ff */
[----:B------:R-:W-:Y:S01]  /*8530*/  MUFU.EX2 R158, R158 ;  /* 0x0000009e009e7308 */ /* 0x000fe20000000800 */
[----:B------:R-:W-:Y:S01]  /*8540*/  PRMT R8, R13, 0x5410, R8 ;  /* 0x000054100d087816 */ /* 0x000fe20000000008 */
[C---:B------:R-:W-:Y:S01]  /*8550*/  HMMA.16816.F32 R116, R20.reuse, R18, R116 ;  /* 0x000000121474723c */ /* 0x040fe20000001874 */
[----:B------:R-:W-:Y:S01]  /*8560*/  LOP3.LUT R27, R12, 0xff, RZ, 0xc0, !PT ;  /* 0x000000ff0c1b7812 */ /* 0x000fe200078ec0ff */
[----:B------:R-:W4:Y:S01]  /*8570*/  LDSM.16.MT88.4 R16, [R179+0x7000] ;  /* 0x00700000b310783b */ /* 0x000f220000004200 */
[----:B------:R-:W-:Y:S01]  /*8580*/  PRMT R9, R9, 0x5410, R25 ;  /* 0x0000541009097816 */ /* 0x000fe20000000019 */
[----:B--2---:R-:W-:Y:S01]  /*8590*/  FADD.FTZ R39, R166, R39 ;  /* 0x00000027a6277221 */ /* 0x004fe20000010000 */
[----:B------:R-:W-:Y:S01]  /*85a0*/  PRMT R13, R15, 0x5410, R14 ;  /* 0x000054100f0d7816 */ /* 0x000fe2000000000e */
[----:B------:R-:W-:Y:S01]  /*85b0*/  HMMA.16816.F32 R92, R20, R6, R92 ;  /* 0x00000006145c723c */ /* 0x000fe2000000185c */
[----:B------:R-:W-:Y:S01]  /*85c0*/  PRMT R27, R27, 0x5410, R24 ;  /* 0x000054101b1b7816 */ /* 0x000fe20000000018 */
[----:B------:R-:W-:Y:S01]  /*85d0*/  MUFU.EX2 R159, R159 ;  /* 0x0000009f009f7308 */ /* 0x000fe20000000800 */
[--C-:B------:R-:W-:Y:S01]  /*85e0*/  HSET2.LE.AND R9, R9, R52.reuse, PT ;  /* 0x0000003409097233 */ /* 0x100fe20003803000 */
[----:B-1----:R-:W-:Y:S01]  /*85f0*/  FADD.FTZ R35, R156, R35 ;  /* 0x000000239c237221 */ /* 0x002fe20000010000 */
[--C-:B------:R-:W-:Y:S01]  /*8600*/  HSET2.LE.AND R25, R13, R52.reuse, PT ;  /* 0x000000340d197233 */ /* 0x100fe20003803000 */
[C---:B------:R-:W-:Y:S01]  /*8610*/  FADD.FTZ R39, R165.reuse, R39 ;  /* 0x00000027a5277221 */ /* 0x040fe20000010000 */
[----:B------:R-:W-:Y:S01]  /*8620*/  F2FP.F16.F32.PACK_AB R11, R165, R166 ;  /* 0x000000a6a50b723e */ /* 0x000fe200000000ff */
[----:B------:R-:W1:Y:S01]  /*8630*/  LDSM.16.MT88.4 R12, [R178+0x7000] ;  /* 0x00700000b20c783b */ /* 0x000e620000004200 */
[C---:B---3--:R-:W-:Y:S01]  /*8640*/  F2FP.F16.F32.PACK_AB R10, R160.reuse, R156 ;  /* 0x0000009ca00a723e */ /* 0x048fe200000000ff */
[----:B------:R-:W2:Y:S01]  /*8650*/  MUFU.EX2 R153, R153 ;  /* 0x0000009900997308 */ /* 0x000ea20000000800 */
[--C-:B------:R-:W-:Y:S01]  /*8660*/  HSET2.LE.AND R5, R8, R52.reuse, PT ;  /* 0x0000003408057233 */ /* 0x100fe20003803000 */
[----:B------:R-:W-:Y:S01]  /*8670*/  FADD.FTZ R35, R160, R35 ;  /* 0x00000023a0237221 */ /* 0x000fe20000010000 */
[----:B------:R-:W-:Y:S01]  /*8680*/  HSET2.LE.AND R27, R27, R52, PT ;  /* 0x000000341b1b7233 */ /* 0x000fe20003803000 */
[----:B-----5:R-:W-:Y:S01]  /*8690*/  FADD.FTZ R39, R161, R39 ;  /* 0x00000027a1277221 */ /* 0x020fe20000010000 */
[C---:B------:R-:W-:Y:S01]  /*86a0*/  F2FP.F16.F32.PACK_AB R4, R170.reuse, R169 ;  /* 0x000000a9aa04723e */ /* 0x040fe200000000ff */
[----:B------:R-:W-:Y:S01]  /*86b0*/  FADD.FTZ R35, R169, R35 ;  /* 0x00000023a9237221 */ /* 0x000fe20000010000 */
[----:B----4-:R-:W-:Y:S01]  /*86c0*/  F2FP.F16.F32.PACK_AB R133, R157, R161 ;  /* 0x000000a19d85723e */ /* 0x010fe200000000ff */
[----:B------:R-:W3:Y:S01]  /*86d0*/  MUFU.EX2 R152, R152 ;  /* 0x0000009800987308 */ /* 0x000ee20000000800 */
[----:B------:R-:W-:Y:S01]  /*86e0*/  LOP3.LUT R24, R9, R11, RZ, 0xc0, !PT ;  /* 0x0000000b09187212 */ /* 0x000fe200078ec0ff */
[----:B------:R-:W-:Y:S01]  /*86f0*/  FADD.FTZ R39, R157, R39 ;  /* 0x000000279d277221 */ /* 0x000fe20000010000 */
[----:B------:R-:W-:Y:S01]  /*8700*/  LOP3.LUT R25, R25, R10, RZ, 0xc0, !PT ;  /* 0x0000000a19197212 */ /* 0x000fe200078ec0ff */
[----:B------:R-:W-:Y:S01]  /*8710*/  FADD.FTZ R35, R170, R35 ;  /* 0x00000023aa237221 */ /* 0x000fe20000010000 */
[----:B------:R-:W4:Y:S01]  /*8720*/  LDSM.16.MT88.4 R8, [R177+0x7000] ;  /* 0x00700000b108783b */ /* 0x000f220000004200 */
[----:B------:R-:W-:-:S02]  /*8730*/  LOP3.LUT R20, R205, UR29, R134, 0x96, !PT ;  /* 0x0000001dcd147c12 */ /* 0x000fc4000f8e9686 */
[----:B------:R-:W-:Y:S01]  /*8740*/  LOP3.LUT R26, R5, R133, RZ, 0xc0, !PT ;  /* 0x00000085051a7212 */ /* 0x000fe200078ec0ff */
[----:B------:R-:W5:Y:S01]  /*8750*/  MUFU.EX2 R162, R162 ;  /* 0x000000a200a27308 */ /* 0x000f620000000800 */
[----:B------:R-:W-:Y:S01]  /*8760*/  LOP3.LUT R27, R27, R4, RZ, 0xc0, !PT ;  /* 0x000000041b1b7212 */ /* 0x000fe200078ec0ff */
[----:B--2---:R-:W-:Y:S01]  /*8770*/  FADD.FTZ R28, R153, R28 ;  /* 0x0000001c991c7221 */ /* 0x004fe20000010000 */
[----:B------:R-:W2:Y:S01]  /*8780*/  LDSM.16.MT88.4 R4, [R176+0x7000] ;  /* 0x00700000b004783b */ /* 0x000ea20000004200 */
[--C-:B------:R-:W-:Y:S02]  /*8790*/  SHF.R.U32.HI R23, RZ, 0x10, R204.reuse ;  /* 0x00000010ff177819 */ /* 0x100fe400000116cc */
[----:B------:R-:W-:Y:S02]  /*87a0*/  LOP3.LUT R134, R20, 0xffff, RZ, 0xc0, !PT ;  /* 0x0000ffff14867812 */ /* 0x000fe400078ec0ff */
[----:B------:R-:W-:Y:S01]  /*87b0*/  SHF.R.U32.HI R21, RZ, 0x18, R204 ;  /* 0x00000018ff157819 */ /* 0x000fe200000116cc */
[----:B------:R-:W1:Y:S01]  /*87c0*/  MUFU.EX2 R163, R163 ;  /* 0x000000a300a37308 */ /* 0x000e620000000800 */
[----:B------:R-:W-:Y:S01]  /*87d0*/  LOP3.LUT R23, R23, 0xff, RZ, 0xc0, !PT ;  /* 0x000000ff17177812 */ /* 0x000fe200078ec0ff */
[----:B------:R-:W-:Y:S01]  /*87e0*/  HMMA.16816.F32 R124, R24, R16, R124 ;  /* 0x00000010187c723c */ /* 0x000fe2000000187c */
[----:B------:R-:W-:Y:S01]  /*87f0*/  LOP3.LUT R136, R204, 0xffff, RZ, 0xc0, !PT ;  /* 0x0000ffffcc887812 */ /* 0x000fe200078ec0ff */
[----:B---3--:R-:W-:Y:S01]  /*8800*/  FADD.FTZ R28, R152, R28 ;  /* 0x0000001c981c7221 */ /* 0x008fe20000010000 */
[----:B------:R-:W-:-:S02]  /*8810*/  LOP3.LUT R133, R20, 0xff, RZ, 0xc0, !PT ;  /* 0x000000ff14857812 */ /* 0x000fc400078ec0ff */
[----:B------:R-:W-:Y:S01]  /*8820*/  SHF.R.U32.HI R134, RZ, 0x8, R134 ;  /* 0x00000008ff867819 */ /* 0x000fe20000011686 */
[----:B------:R-:W3:Y:S01]  /*8830*/  MUFU.EX2 R143, R143 ;  /* 0x0000008f008f7308 */ /* 0x000ee20000000800 */
[----:B------:R-:W-:Y:S01]  /*8840*/  PRMT R21, R23, 0x5410, R21 ;  /* 0x0000541017157816 */ /* 0x000fe20000000015 */
[C---:B------:R-:W-:Y:S01]  /*8850*/  HMMA.16816.F32 R120, R24.reuse, R18, R120 ;  /* 0x000000121878723c */ /* 0x040fe20000001878 */
[----:B------:R-:W-:Y:S01]  /*8860*/  LOP3.LUT R22, R204, 0xff, RZ, 0xc0, !PT ;  /* 0x000000ffcc167812 */ /* 0x000fe200078ec0ff */
[----:B-----5:R-:W-:Y:S01]  /*8870*/  FADD.FTZ R42, R162, R42 ;  /* 0x0000002aa22a7221 */ /* 0x020fe20000010000 */
[----:B------:R-:W-:Y:S01]  /*8880*/  SHF.R.U32.HI R136, RZ, 0x8, R136 ;  /* 0x00000008ff887819 */ /* 0x000fe20000011688 */
[----:B------:R-:W-:Y:S01]  /*8890*/  FADD.FTZ R28, R168, R28 ;  /* 0x0000001ca81c7221 */ /* 0x000fe20000010000 */
[----:B------:R-:W-:Y:S01]  /*88a0*/  PRMT R23, R133, 0x5410, R134 ;  /* 0x0000541085177816 */ /* 0x000fe20000000086 */
[----:B------:R-:W5:Y:S01]  /*88b0*/  MUFU.EX2 R141, R141 ;  /* 0x0000008d008d7308 */ /* 0x000f620000000800 */
[----:B------:R-:W-:Y:S01]  /*88c0*/  SHF.R.U32.HI R133, RZ, 0x10, R20 ;  /* 0x00000010ff857819 */ /* 0x000fe20000011614 */
[C---:B-1----:R-:W-:Y:S01]  /*88d0*/  HMMA.16816.F32 R108, R24.reuse, R12, R108 ;  /* 0x0000000c186c723c */ /* 0x042fe2000000186c */
[----:B------:R-:W-:Y:S01]  /*88e0*/  PRMT R22, R22, 0x5410, R136 ;  /* 0x0000541016167816 */ /* 0x000fe20000000088 */
[----:B------:R-:W-:Y:S01]  /*88f0*/  FADD.FTZ R42, R163, R42 ;  /* 0x0000002aa32a7221 */ /* 0x000fe20000010000 */
[----:B------:R-:W-:Y:S01]  /*8900*/  SHF.R.U32.HI R20, RZ, 0x18, R20 ;  /* 0x00000018ff147819 */ /* 0x000fe20000011614 */
[----:B------:R-:W-:Y:S01]  /*8910*/  FADD.FTZ R28, R164, R28 ;  /* 0x0000001ca41c7221 */ /* 0x000fe20000010000 */
[----:B------:R-:W-:Y:S01]  /*8920*/  LOP3.LUT R133, R133, 0xff, RZ, 0xc0, !PT ;  /* 0x000000ff85857812 */ /* 0x000fe200078ec0ff */
[----:B------:R-:W-:Y:S01]  /*8930*/  MUFU.EX2 R59, R59 ;  /* 0x0000003b003b7308 */ /* 0x000fe20000000800 */
[--C-:B------:R-:W-:Y:S01]  /*8940*/  HSET2.LE.AND R22, R22, R52.reuse, PT ;  /* 0x0000003416167233 */ /* 0x100fe20003803000 */
[C---:B------:R-:W-:Y:S01]  /*8950*/  HMMA.16816.F32 R104, R24.reuse, R14, R104 ;  /* 0x0000000e1868723c */ /* 0x040fe20000001868 */
[----:B------:R-:W-:Y:S01]  /*8960*/  PRMT R133, R133, 0x5410, R20 ;  /* 0x0000541085857816 */ /* 0x000fe20000000014 */
[----:B------:R-:W-:Y:S01]  /*8970*/  FADD.FTZ R42, R158, R42 ;  /* 0x0000002a9e2a7221 */ /* 0x000fe20000010000 */
[----:B------:R-:W-:Y:S01]  /*8980*/  F2FP.F16.F32.PACK_AB R134, R164, R168 ;  /* 0x000000a8a486723e */ /* 0x000fe200000000ff */
[----:B---3--:R-:W-:Y:S01]  /*8990*/  FADD.FTZ R39, R143, R39 ;  /* 0x000000278f277221 */ /* 0x008fe20000010000 */
[--C-:B------:R-:W-:Y:S01]  /*89a0*/  HSET2.LE.AND R21, R21, R52.reuse, PT ;  /* 0x0000003415157233 */ /* 0x100fe20003803000 */
[----:B------:R-:W-:Y:S01]  /*89b0*/  MUFU.EX2 R57, R57 ;  /* 0x0000003900397308 */ /* 0x000fe20000000800 */
[--C-:B------:R-:W-:Y:S01]  /*89c0*/  HSET2.LE.AND R20, R23, R52.reuse, PT ;  /* 0x0000003417147233 */ /* 0x100fe20003803000 */
[C---:B----4-:R-:W-:Y:S01]  /*89d0*/  HMMA.16816.F32 R76, R24.reuse, R8, R76 ;  /* 0x00000008184c723c */ /* 0x050fe2000000184c */
[----:B------:R-:W-:Y:S01]  /*89e0*/  LOP3.LUT R22, R22, R134, RZ, 0xc0, !PT ;  /* 0x0000008616167212 */ /* 0x000fe200078ec0ff */
[----:B------:R-:W-:Y:S01]  /*89f0*/  FADD.FTZ R42, R159, R42 ;  /* 0x0000002a9f2a7221 */ /* 0x000fe20000010000 */
[----:B------:R-:W-:Y:S01]  /*8a00*/  HSET2.LE.AND R133, R133, R52, PT ;  /* 0x0000003485857233 */ /* 0x000fe20003803000 */
[----:B-----5:R-:W-:Y:S01]  /*8a10*/  FADD.FTZ R39, R141, R39 ;  /* 0x000000278d277221 */ /* 0x020fe20000010000 */
[----:B------:R-:W-:Y:S01]  /*8a20*/  F2FP.F16.F32.PACK_AB R23, R159, R158 ;  /* 0x0000009e9f17723e */ /* 0x000fe200000000ff */
[----:B------:R-:W1:Y:S01]  /*8a30*/  MUFU.EX2 R140, R140 ;  /* 0x0000008c008c7308 */ /* 0x000e620000000800 */
[----:B------:R-:W-:Y:S01]  /*8a40*/  F2FP.F16.F32.PACK_AB R134, R152, R153 ;  /* 0x000000999886723e */ /* 0x000fe200000000ff */
[----:B------:R-:W-:Y:S01]  /*8a50*/  HMMA.16816.F32 R100, R24, R10, R100 ;  /* 0x0000000a1864723c */ /* 0x000fe20000001864 */
[----:B------:R-:W-:-:S02]  /*8a60*/  F2FP.F16.F32.PACK_AB R136, R163, R162 ;  /* 0x000000a2a388723e */ /* 0x000fc400000000ff */
[----:B------:R-:W-:Y:S02]  /*8a70*/  LOP3.LUT R23, R21, R23, RZ, 0xc0, !PT ;  /* 0x0000001715177212 */ /* 0x000fe400078ec0ff */
[----:B------:R-:W-:Y:S01]  /*8a80*/  LOP3.LUT R20, R20, R134, RZ, 0xc0, !PT ;  /* 0x0000008614147212 */ /* 0x000fe200078ec0ff */
[----:B------:R-:W3:Y:S01]  /*8a90*/  MUFU.EX2 R64, R64 ;  /* 0x0000004000407308 */ /* 0x000ee20000000800 */
[----:B------:R-:W-:Y:S01]  /*8aa0*/  LOP3.LUT R21, R133, R136, RZ, 0xc0, !PT ;  /* 0x0000008885157212 */ /* 0x000fe200078ec0ff */
[----:B--2---:R-:W-:Y:S01]  /*8ab0*/  HMMA.16816.F32 R84, R24, R4, R84 ;  /* 0x000000041854723c */ /* 0x004fe20000001854 */
[----:B------:R-:W-:Y:S01]  /*8ac0*/  LOP3.LUT R206, R213, UR28, R206, 0x96, !PT ;  /* 0x0000001cd5ce7c12 */ /* 0x000fe2000f8e96ce */
[----:B------:R-:W-:Y:S01]  /*8ad0*/  IMAD.MOV.U32 R136, RZ, RZ, R2 ;  /* 0x000000ffff887224 */ /* 0x000fe200078e0002 */
[----:B------:R-:W-:Y:S02]  /*8ae0*/  LOP3.LUT R134, R135, UR19, R214, 0x96, !PT ;  /* 0x0000001387867c12 */ /* 0x000fe4000f8e96d6 */
[----:B------:R-:W-:Y:S01]  /*8af0*/  ISETP.GE.AND P0, PT, R132, 0x3, PT ;  /* 0x000000038400780c */ /* 0x000fe20003f06270 */
[----:B------:R-:W-:Y:S01]  /*8b00*/  HMMA.16816.F32 R128, R20, R16, R128 ;  /* 0x000000101480723c */ /* 0x000fe20000001880 */
[----:B------:R-:W2:Y:S01]  /*8b10*/  MUFU.EX2 R63, R63 ;  /* 0x0000003f003f7308 */ /* 0x000ea20000000800 */
[----:B------:R-:W-:-:S04]  /*8b20*/  IMAD.WIDE.U32 R134, R134, -0x2daee0ad, RZ ;  /* 0xd2511f5386867825 */ /* 0x000fc800078e00ff */
[----:B-1----:R-:W-:Y:S01]  /*8b30*/  FADD.FTZ R39, R140, R39 ;  /* 0x000000278c277221 */ /* 0x002fe20000010000 */
[C---:B------:R-:W-:Y:S01]  /*8b40*/  HMMA.16816.F32 R112, R20.reuse, R12, R112 ;  /* 0x0000000c1470723c */ /* 0x040fe20000001870 */
[----:B------:R-:W-:Y:S01]  /*8b50*/  LOP3.LUT R16, R212, 0xffff, RZ, 0xc0, !PT ;  /* 0x0000ffffd4107812 */ /* 0x000fe200078ec0ff */
[----:B------:R-:W1:Y:S01]  /*8b60*/  MUFU.EX2 R62, R62 ;  /* 0x0000003e003e7308 */ /* 0x000e620000000800 */
[----:B------:R-:W-:Y:S01]  /*8b70*/  LOP3.LUT R216, R135, UR28, R216, 0x96, !PT ;  /* 0x0000001c87d87c12 */ /* 0x000fe2000f8e96d8 */
[----:B---3--:R-:W-:Y:S02]  /*8b80*/  FADD.FTZ R200, R64, R39 ;  /* 0x0000002740c87221 */ /* 0x008fe40000010000 */
[----:B------:R-:W-:Y:S01]  /*8b90*/  HMMA.16816.F32 R68, R20, R14, R68 ;  /* 0x0000000e1444723c */ /* 0x000fe20000001844 */
[----:B------:R-:W-:Y:S01]  /*8ba0*/  SHF.R.U32.HI R13, RZ, 0x10, R212 ;  /* 0x00000010ff0d7819 */ /* 0x000fe200000116d4 */
[----:B------:R-:W-:Y:S01]  /*8bb0*/  @P0 IMAD.MOV.U32 R136, RZ, RZ, R2 ;  /* 0x000000ffff880224 */ /* 0x000fe200078e0002 */
[----:B------:R-:W-:-:S02]  /*8bc0*/  SHF.R.U32.HI R16, RZ, 0x8, R16 ;  /* 0x00000008ff107819 */ /* 0x000fc40000011610 */
[----:B------:R-:W-:Y:S01]  /*8bd0*/  SHF.R.U32.HI R12, RZ, 0x18, R212 ;  /* 0x00000018ff0c7819 */ /* 0x000fe200000116d4 */
[----:B------:R-:W-:Y:S01]  /*8be0*/  HMMA.16816.F32 R72, R20, R8, R72 ;  /* 0x000000081448723c */ /* 0x000fe20000001848 */
[C---:B------:R-:W-:Y:S01]  /*8bf0*/  LOP3.LUT R14, R206.reuse, 0xffff, RZ, 0xc0, !PT ;  /* 0x0000ffffce0e7812 */ /* 0x040fe200078ec0ff */
[----:B------:R-:W3:Y:S01]  /*8c00*/  MUFU.EX2 R171, R171 ;  /* 0x000000ab00ab7308 */ /* 0x000ee20000000800 */
[----:B------:R-:W-:Y:S01]  /*8c10*/  LOP3.LUT R15, R13, 0xff, RZ, 0xc0, !PT ;  /* 0x000000ff0d0f7812 */ /* 0x000fe200078ec0ff */
[----:B--2---:R-:W-:Y:S01]  /*8c20*/  FADD.FTZ R35, R63, R35 ;  /* 0x000000233f237221 */ /* 0x004fe20000010000 */
[----:B------:R-:W-:Y:S01]  /*8c30*/  LOP3.LUT R13, R206, 0xff, RZ, 0xc0, !PT ;  /* 0x000000ffce0d7812 */ /* 0x000fe200078ec0ff */
[----:B------:R-:W-:Y:S01]  /*8c40*/  HMMA.16816.F32 R88, R24, R6, R88 ;  /* 0x000000061858723c */ /* 0x000fe20000001858 */
[----:B------:R-:W-:Y:S01]  /*8c50*/  SHF.R.U32.HI R9, RZ, 0x10, R206 ;  /* 0x00000010ff097819 */ /* 0x000fe200000116ce */
[----:B-1----:R-:W-:Y:S01]  /*8c60*/  FADD.FTZ R35, R62, R35 ;  /* 0x000000233e237221 */ /* 0x002fe20000010000 */
[----:B------:R-:W-:Y:S01]  /*8c70*/  SHF.R.U32.HI R14, RZ, 0x8, R14 ;  /* 0x00000008ff0e7819 */ /* 0x000fe2000001160e */
[----:B------:R-:W1:Y:S01]  /*8c80*/  MUFU.EX2 R198, R198 ;  /* 0x000000c600c67308 */ /* 0x000e620000000800 */
[----:B------:R-:W-:Y:S01]  /*8c90*/  PRMT R8, R15, 0x5410, R12 ;  /* 0x000054100f087816 */ /* 0x000fe2000000000c */
[----:B------:R-:W-:Y:S01]  /*8ca0*/  HMMA.16816.F32 R80, R20, R10, R80 ;  /* 0x0000000a1450723c */ /* 0x000fe20000001850 */
[----:B------:R-:W-:Y:S01]  /*8cb0*/  LOP3.LUT R25, R212, 0xff, RZ, 0xc0, !PT ;  /* 0x000000ffd4197812 */ /* 0x000fe200078ec0ff */
[----:B------:R-:W-:Y:S01]  /*8cc0*/  FADD.FTZ R35, R59, R35 ;  /* 0x000000233b237221 */ /* 0x000fe20000010000 */
[----:B------:R-:W-:-:S02]  /*8cd0*/  SHF.R.U32.HI R26, RZ, 0x18, R206 ;  /* 0x00000018ff1a7819 */ /* 0x000fc400000116ce */
[----:B------:R-:W-:Y:S01]  /*8ce0*/  PRMT R25, R25, 0x5410, R16 ;  /* 0x0000541019197816 */ /* 0x000fe20000000010 */
[C---:B------:R-:W-:Y:S01]  /*8cf0*/  HMMA.16816.F32 R96, R20.reuse, R4, R96 ;  /* 0x000000041460723c */ /* 0x040fe20000001860 */
[----:B------:R-:W-:Y:S01]  /*8d00*/  LOP3.LUT R10, R9, 0xff, RZ, 0xc0, !PT ;  /* 0x000000ff090a7812 */ /* 0x000fe200078ec0ff */
[----:B------:R-:W2:Y:S01]  /*8d10*/  MUFU.EX2 R58, R58 ;  /* 0x0000003a003a7308 */ /* 0x000ea20000000800 */
[----:B------:R-:W-:Y:S01]  /*8d20*/  PRMT R13, R13, 0x5410, R14 ;  /* 0x000054100d0d7816 */ /* 0x000fe2000000000e */
[----:B---3--:R-:W-:Y:S01]  /*8d30*/  FADD.FTZ R28, R171, R28 ;  /* 0x0000001cab1c7221 */ /* 0x008fe20000010000 */
[----:B------:R-:W-:Y:S01]  /*8d40*/  PRMT R26, R10, 0x5410, R26 ;  /* 0x000054100a1a7816 */ /* 0x000fe2000000001a */
[C---:B------:R-:W-:Y:S01]  /*8d50*/  HMMA.16816.F32 R116, R20.reuse, R18, R116 ;  /* 0x000000121474723c */ /* 0x040fe20000001874 */
[--C-:B------:R-:W-:Y:S01]  /*8d60*/  HSET2.LE.AND R4, R25, R52.reuse, PT ;  /* 0x0000003419047233 */ /* 0x100fe20003803000 */
[----:B------:R-:W3:Y:S01]  /*8d70*/  LDSM.16.MT88.4 R16, [R179+0x7800] ;  /* 0x00780000b310783b */ /* 0x000ee20000004200 */
[--C-:B------:R-:W-:Y:S01]  /*8d80*/  HSET2.LE.AND R24, R13, R52.reuse, PT ;  /* 0x000000340d187233 */ /* 0x100fe20003803000 */
[----:B------:R-:W4:Y:S01]  /*8d90*/  MUFU.EX2 R55, R55 ;  /* 0x0000003700377308 */ /* 0x000f220000000800 */
[----:B------:R-:W-:Y:S01]  /*8da0*/  F2FP.F16.F32.PACK_AB R9, R141, R143 ;  /* 0x0000008f8d09723e */ /* 0x000fe200000000ff */
[----:B------:R-:W-:Y:S01]  /*8db0*/  HMMA.16816.F32 R92, R20, R6, R92 ;  /* 0x00000006145c723c */ /* 0x000fe2000000185c */
[--C-:B------:R-:W-:Y:S01]  /*8dc0*/  HSET2.LE.AND R27, R8, R52.reuse, PT ;  /* 0x00000034081b7233 */ /* 0x100fe20003803000 */
[----:B------:R-:W5:Y:S01]  /*8dd0*/  LDSM.16.MT88.4 R12, [R178+0x7800] ;  /* 0x00780000b20c783b */ /* 0x000f620000004200 */
[----:B------:R-:W-:Y:S01]  /*8de0*/  HSET2.LE.AND R25, R26, R52, PT ;  /* 0x000000341a197233 */ /* 0x000fe20003803000 */
[----:B-1----:R-:W-:Y:S01]  /*8df0*/  FADD.FTZ R28, R198, R28 ;  /* 0x0000001cc61c7221 */ /* 0x002fe20000010000 */
[C---:B------:R-:W-:Y:S01]  /*8e00*/  F2FP.F16.F32.PACK_AB R5, R57.reuse, R59 ;  /* 0x0000003b3905723e */ /* 0x040fe200000000ff */
[----:B------:R-:W1:Y:S01]  /*8e10*/  MUFU.EX2 R67, R67 ;  /* 0x0000004300437308 */ /* 0x000e620000000800 */
[----:B------:R-:W-:Y:S01]  /*8e20*/  F2FP.F16.F32.PACK_AB R26, R64, R140 ;  /* 0x0000008c401a723e */ /* 0x000fe200000000ff */
[----:B--2---:R-:W-:Y:S01]  /*8e30*/  FADD.FTZ R28, R58, R28 ;  /* 0x0000001c3a1c7221 */ /* 0x004fe20000010000 */
[----:B------:R-:W-:Y:S01]  /*8e40*/  LOP3.LUT R24, R24, R9, RZ, 0xc0, !PT ;  /* 0x0000000918187212 */ /* 0x000fe200078ec0ff */
[----:B------:R-:W-:Y:S01]  /*8e50*/  FADD.FTZ R199, R57, R35 ;  /* 0x0000002339c77221 */ /* 0x000fe20000010000 */
[----:B------:R-:W-:Y:S01]  /*8e60*/  LOP3.LUT R26, R4, R26, RZ, 0xc0, !PT ;  /* 0x0000001a041a7212 */ /* 0x000fe200078ec0ff */
[----:B------:R-:W2:Y:S01]  /*8e70*/  LDSM.16.MT88.4 R8, [R177+0x7800] ;  /* 0x00780000b108783b */ /* 0x000ea20000004200 */
[----:B------:R-:W-:Y:S01]  /*8e80*/  LOP3.LUT R27, R27, R5, RZ, 0xc0, !PT ;  /* 0x000000051b1b7212 */ /* 0x000fe200078ec0ff */
[----:B------:R-:W3:Y:S01]  /*8e90*/  MUFU.EX2 R148, R148 ;  /* 0x0000009400947308 */ /* 0x000ee20000000800 */
[----:B------:R-:W-:Y:S01]  /*8ea0*/  F2FP.F16.F32.PACK_AB R133, R62, R63 ;  /* 0x0000003f3e85723e */ /* 0x000fe200000000ff */
[----:B------:R-:W2:Y:S01]  /*8eb0*/  LDSM.16.MT88.4 R4, [R176+0x7800] ;  /* 0x00780000b004783b */ /* 0x000ea20000004200 */
[----:B------:R-:W-:Y:S01]  /*8ec0*/  LOP3.LUT R22, R134, 0xffff, RZ, 0xc0, !PT ;  /* 0x0000ffff86167812 */ /* 0x000fe200078ec0ff */
[----:B----4-:R-:W-:Y:S01]  /*8ed0*/  FADD.FTZ R202, R55, R28 ;  /* 0x0000001c37ca7221 */ /* 0x010fe20000010000 */
[----:B------:R-:W-:-:S02]  /*8ee0*/  LOP3.LUT R25, R25, R133, RZ, 0xc0, !PT ;  /* 0x0000008519197212 */ /* 0x000fc400078ec0ff */
[----:B------:R-:W-:Y:S01]  /*8ef0*/  SHF.R.U32.HI R21, RZ, 0x10, R134 ;  /* 0x00000010ff157819 */ /* 0x000fe20000011686 */
[----:B------:R-:W4:Y:S01]  /*8f00*/  MUFU.EX2 R0, R0 ;  /* 0x0000000000007308 */ /* 0x000f220000000800 */
[----:B------:R-:W-:Y:S01]  /*8f10*/  LOP3.LUT R135, R216, 0xffff, RZ, 0xc0, !PT ;  /* 0x0000ffffd8877812 */ /* 0x000fe200078ec0ff */
[----:B-1----:R-:W-:Y:S01]  /*8f20*/  FADD.FTZ R42, R67, R42 ;  /* 0x0000002a432a7221 */ /* 0x002fe20000010000 */
[----:B------:R-:W-:Y:S02]  /*8f30*/  SHF.R.U32.HI R133, RZ, 0x10, R216 ;  /* 0x00000010ff857819 */ /* 0x000fe400000116d8 */
[----:B------:R-:W-:Y:S02]  /*8f40*/  LOP3.LUT R20, R134, 0xff, RZ, 0xc0, !PT ;  /* 0x000000ff86147812 */ /* 0x000fe400078ec0ff */
[----:B------:R-:W-:Y:S01]  /*8f50*/  SHF.R.U32.HI R134, RZ, 0x18, R134 ;  /* 0x00000018ff867819 */ /* 0x000fe20000011686 */
[----:B------:R-:W1:Y:S01]  /*8f60*/  MUFU.EX2 R51, R51 ;  /* 0x0000003300337308 */ /* 0x000e620000000800 */
[----:B------:R-:W-:Y:S01]  /*8f70*/  LOP3.LUT R23, R216, 0xff, RZ, 0xc0, !PT ;  /* 0x000000ffd8177812 */ /* 0x000fe200078ec0ff */
[----:B---3--:R-:W-:Y:S01]  /*8f80*/  FADD.FTZ R42, R148, R42 ;  /* 0x0000002a942a7221 */ /* 0x008fe20000010000 */
[----:B------:R-:W-:-:S02]  /*8f90*/  LOP3.LUT R21, R21, 0xff, RZ, 0xc0, !PT ;  /* 0x000000ff15157812 */ /* 0x000fc400078ec0ff */
[----:B------:R-:W-:Y:S01]  /*8fa0*/  SHF.R.U32.HI R216, RZ, 0x18, R216 ;  /* 0x00000018ffd87819 */ /* 0x000fe200000116d8 */
[C---:B------:R-:W-:Y:S01]  /*8fb0*/  HMMA.16816.F32 R124, R24.reuse, R16, R124 ;  /* 0x00000010187c723c */ /* 0x040fe2000000187c */
[----:B------:R-:W-:Y:S02]  /*8fc0*/  SHF.R.U32.HI R22, RZ, 0x8, R22 ;  /* 0x00000008ff167819 */ /* 0x000fe40000011616 */
[----:B------:R-:W-:Y:S01]  /*8fd0*/  SHF.R.U32.HI R135, RZ, 0x8, R135 ;  /* 0x00000008ff877819 */ /* 0x000fe20000011687 */
[----:B----4-:R-:W-:Y:S01]  /*8fe0*/  FADD.FTZ R42, R0, R42 ;  /* 0x0000002a002a7221 */ /* 0x010fe20000010000 */
[----:B------:R-:W-:Y:S01]  /*8ff0*/  LOP3.LUT R133, R133, 0xff, RZ, 0xc0, !PT ;  /* 0x000000ff85857812 */ /* 0x000fe200078ec0ff */
[----:B------:R-:W-:Y:S01]  /*9000*/  HMMA.16816.F32 R120, R24, R18, R120 ;  /* 0x000000121878723c */ /* 0x000fe20000001878 */
[----:B------:R-:W-:Y:S02]  /*9010*/  PRMT R21, R21, 0x5410, R134 ;  /* 0x0000541015157816 */ /* 0x000fe40000000086 */
[----:B------:R-:W-:-:S02]  /*9020*/  PRMT R22, R20, 0x5410, R22 ;  /* 0x0000541014167816 */ /* 0x000fc40000000016 */
[----:B------:R-:W-:Y:S01]  /*9030*/  PRMT R135, R23, 0x5410, R135 ;  /* 0x0000541017877816 */ /* 0x000fe20000000087 */
[C---:B-----5:R-:W-:Y:S01]  /*9040*/  HMMA.16816.F32 R108, R24.reuse, R12, R108 ;  /* 0x0000000c186c723c */ /* 0x060fe2000000186c */
[----:B------:R-:W-:Y:S01]  /*9050*/  PRMT R133, R133, 0x5410, R216 ;  /* 0x0000541085857816 */ /* 0x000fe200000000d8 */
[----:B-1----:R-:W-:Y:S01]  /*9060*/  FADD.FTZ R201, R51, R42 ;  /* 0x0000002a33c97221 */ /* 0x002fe20000010000 */
[--C-:B------:R-:W-:Y:S02]  /*9070*/  HSET2.LE.AND R23, R21, R52.reuse, PT ;  /* 0x0000003415177233 */ /* 0x100fe40003803000 */
[--C-:B------:R-:W-:Y:S01]  /*9080*/  HSET2.LE.AND R22, R22, R52.reuse, PT ;  /* 0x0000003416167233 */ /* 0x100fe20003803000 */
[C---:B------:R-:W-:Y:S01]  /*9090*/  HMMA.16816.F32 R104, R24.reuse, R14, R104 ;  /* 0x0000000e1868723c */ /* 0x040fe20000001868 */
[--C-:B------:R-:W-:Y:S01]  /*90a0*/  HSET2.LE.AND R20, R135, R52.reuse, PT ;  /* 0x0000003487147233 */ /* 0x100fe20003803000 */
[--C-:B------:R-:W-:Y:S01]  /*90b0*/  IMAD.MOV.U32 R135, RZ, RZ, R31.reuse ;  /* 0x000000ffff877224 */ /* 0x100fe200078e001f */
[----:B------:R-:W-:Y:S01]  /*90c0*/  HSET2.LE.AND R21, R133, R52, PT ;  /* 0x0000003485157233 */ /* 0x000fe20003803000 */
[----:B------:R-:W-:Y:S01]  /*90d0*/  @P0 IMAD.MOV.U32 R135, RZ, RZ, R31 ;  /* 0x000000ffff870224 */ /* 0x000fe200078e001f */
[----:B------:R-:W-:Y:S01]  /*90e0*/  F2FP.F16.F32.PACK_AB R52, R198, R171 ;  /* 0x000000abc634723e */ /* 0x000fe200000000ff */
[----:B--2---:R-:W-:Y:S01]  /*90f0*/  HMMA.16816.F32 R76, R24, R8, R76 ;  /* 0x00000008184c723c */ /* 0x004fe2000000184c */
[----:B------:R-:W-:Y:S01]  /*9100*/  F2FP.F16.F32.PACK_AB R133, R148, R67 ;  /* 0x000000439485723e */ /* 0x000fe200000000ff */
[----:B------:R-:W-:Y:S01]  /*9110*/  @P0 VIADD R198, R132, 0xfffffffd ;  /* 0xfffffffd84c60836 */ /* 0x000fe20000000000 */
[----:B------:R-:W-:-:S02]  /*9120*/  LOP3.LUT R20, R20, R52, RZ, 0xc0, !PT ;  /* 0x0000003414147212 */ /* 0x000fc400078ec0ff */
[----:B------:R-:W-:Y:S01]  /*9130*/  F2FP.F16.F32.PACK_AB R134, R55, R58 ;  /* 0x0000003a3786723e */ /* 0x000fe200000000ff */
[C---:B------:R-:W-:Y:S01]  /*9140*/  HMMA.16816.F32 R100, R24.reuse, R10, R100 ;  /* 0x0000000a1864723c */ /* 0x040fe20000001864 */
[----:B------:R-:W-:Y:S02]  /*9150*/  F2FP.F16.F32.PACK_AB R52, R51, R0 ;  /* 0x000000003334723e */ /* 0x000fe400000000ff */
[----:B------:R-:W-:Y:S01]  /*9160*/  LOP3.LUT R21, R21, R133, RZ, 0xc0, !PT ;  /* 0x0000008515157212 */ /* 0x000fe200078ec0ff */
[--C-:B------:R-:W-:Y:S01]  /*9170*/  IMAD.MOV.U32 R133, RZ, RZ, R29.reuse ;  /* 0x000000ffff857224 */ /* 0x100fe200078e001d */
[----:B------:R-:W-:Y:S01]  /*9180*/  LOP3.LUT R22, R22, R134, RZ, 0xc0, !PT ;  /* 0x0000008616167212 */ /* 0x000fe200078ec0ff */
[----:B------:R-:W-:Y:S01]  /*9190*/  HMMA.16816.F32 R84, R24, R4, R84 ;  /* 0x000000041854723c */ /* 0x000fe20000001854 */
[----:B------:R-:W-:Y:S01]  /*91a0*/  LOP3.LUT R23, R23, R52, RZ, 0xc0, !PT ;  /* 0x0000003417177212 */ /* 0x000fe200078ec0ff */
[----:B------:R-:W-:Y:S02]  /*91b0*/  IMAD.MOV.U32 R134, RZ, RZ, R30 ;  /* 0x000000ffff867224 */ /* 0x000fe400078e001e */
[----:B------:R-:W-:-:S02]  /*91c0*/  @P0 IMAD.MOV.U32 R133, RZ, RZ, R29 ;  /* 0x000000ffff850224 */ /* 0x000fc400078e001d */
[----:B------:R-:W-:Y:S01]  /*91d0*/  HMMA.16816.F32 R88, R24, R6, R88 ;  /* 0x000000061858723c */ /* 0x000fe20000001858 */
[----:B------:R-:W-:-:S05]  /*91e0*/  @P0 IMAD.MOV.U32 R134, RZ, RZ, R30 ;  /* 0x000000ffff860224 */ /* 0x000fca00078e001e */
        /* <DEDUP_REMOVED lines=9> */
[----:B------:R-:W-:-:S15]  /*9280*/  @P0 BRA `(.L_x_732) ;  /* 0x0000000000040947 */ /* 0x000fde0003800000 */
.L_x_730:
[----:B------:R-:W-:-:S07]  /*9290*/  IADD3 R198, R195, -0x1, RZ ;  /* 0xffffffffc3c67810 */ /* 0x000fce0007ffe0ff */
.L_x_732:
[----:B------:R-:W-:-:S13]  /*92a0*/  ISETP.GE.AND P0, PT, R198, RZ, PT ;  /* 0x000000ffc600720c */ /* 0x000fda0003f06270 */
[----:B------:R-:W-:Y:S05]  /*92b0*/  @!P0 BRA `(.L_x_733) ;  /* 0x0000003800648947 */ /* 0x000fea0003800000 */
[----:B------:R-:W-:Y:S01]  /*92c0*/  IMAD.WIDE.U32 R210, R203, -0x326172a9, RZ ;  /* 0xcd9e8d57cbd27825 */ /* 0x000fe200078e00ff */
[----:B------:R-:W-:Y:S01]  /*92d0*/  PRMT R195, R3, 0x7054, R3 ;  /* 0x0000705403c37816 */ /* 0x000fe20000000003 */
[----:B------:R-:W-:Y:S01]  /*92e0*/  ULDC UR4, c[0x0][0x2ec] ;  /* 0x0000bb0000047ab9 */ /* 0x000fe20000000800 */
[----:B------:R-:W-:Y:S01]  /*92f0*/  MOV R132, R135 ;  /* 0x0000008700847202 */ /* 0x000fe20000000f00 */
[----:B------:R-:W-:Y:S01]  /*9300*/  IMAD.WIDE.U32 R206, R139, -0x326172a9, RZ ;  /* 0xcd9e8d578bce7825 */ /* 0x000fe200078e00ff */
[----:B------:R-:W-:Y:S01]  /*9310*/  LOP3.LUT R208, R211, R138, RZ, 0x3c, !PT ;  /* 0x0000008ad3d07212 */ /* 0x000fe200078e3cff */
[----:B------:R-:W-:Y:S01]  /*9320*/  ULDC.64 UR10, c[0x0][0x220] ;  /* 0x00008800000a7ab9 */ /* 0x000fe20000000a00 */
[----:B------:R-:W-:Y:S01]  /*9330*/  MOV R3, R136 ;  /* 0x0000008800037202 */ /* 0x000fe20000000f00 */
[----:B------:R-:W-:Y:S01]  /*9340*/  IMAD.MOV.U32 R2, RZ, RZ, R134 ;  /* 0x000000ffff027224 */ /* 0x000fe200078e0086 */
[----:B------:R-:W-:Y:S01]  /*9350*/  LOP3.LUT R204, R207, R138, RZ, 0x3c, !PT ;  /* 0x0000008acfcc7212 */ /* 0x000fe200078e3cff */
[----:B------:R-:W-:Y:S01]  /*9360*/  IMAD.WIDE.U32 R212, R137, -0x2daee0ad, RZ ;  /* 0xd2511f5389d47825 */ /* 0x000fe200078e00ff */
[----:B------:R-:W-:Y:S01]  /*9370*/  MOV R0, R133 ;  /* 0x0000008500007202 */ /* 0x000fe20000000f00 */
[----:B------:R-:W-:Y:S01]  /*9380*/  ULDC.64 UR6, c[0x0][0x218] ;  /* 0x0000860000067ab9 */ /* 0x000fe20000000a00 */
[----:B------:R-:W-:Y:S01]  /*9390*/  MOV R214, R220 ;  /* 0x000000dc00d67202 */ /* 0x000fe20000000f00 */
[----:B------:R-:W-:Y:S01]  /*93a0*/  IMAD.WIDE.U32 R208, R208, -0x2daee0ad, RZ ;  /* 0xd2511f53d0d07825 */ /* 0x000fe200078e00ff */
[----:B------:R-:W-:-:S03]  /*93b0*/  ULDC.64 UR8, c[0x0][0x248] ;  /* 0x0000920000087ab9 */ /* 0x000fc60000000a00 */
[----:B------:R-:W-:-:S04]  /*93c0*/  IMAD.WIDE.U32 R204, R204, -0x2daee0ad, RZ ;  /* 0xd2511f53cccc7825 */ /* 0x000fc800078e00ff */
[----:B------:R-:W-:Y:S01]  /*93d0*/  IMAD.MOV.U32 R215, RZ, RZ, R223 ;  /* 0x000000ffffd77224 */ /* 0x000fe200078e00df */
[----:B------:R-:W-:Y:S06]  /*93e0*/  BRA `(.L_x_734) ;  /* 0x0000000000647947 */ /* 0x000fec0003800000 */
.L_x_736:
[----:B------:R-:W-:Y:S04]  /*93f0*/  VIADD R137, R198, 0xffffffff ;  /* 0xffffffffc6897836 */ /* 0x000fe80000000000 */
[----:B------:R-:W-:Y:S01]  /*9400*/  IMAD.WIDE.U32 R138, R137, UR8, RZ ;  /* 0x00000008898a7c25 */ /* 0x000fe2000f8e00ff */
[----:B------:R-:W-:Y:S05]  /*9410*/  SHF.R.S32.HI R135, RZ, 0x1f, R137 ;  /* 0x0000001fff877819 */ /* 0x000fea0000011489 */
[----:B------:R-:W-:Y:S04]  /*9420*/  IMAD R135, R135, UR8, RZ ;  /* 0x0000000887877c24 */ /* 0x000fe8000f8e02ff */
[----:B------:R-:W-:Y:S01]  /*9430*/  IMAD R135, R137, UR9, R135 ;  /* 0x0000000989877c24 */ /* 0x000fe2000f8e0287 */
[C---:B------:R-:W-:Y:S03]  /*9440*/  LEA R137, P1, R138.reuse, R188, 0x6 ;  /* 0x000000bc8a897211 */ /* 0x040fe600078230ff */
[----:B------:R-:W-:Y:S01]  /*9450*/  IMAD.IADD R135, R139, 0x1, R135 ;  /* 0x000000018b877824 */ /* 0x000fe200078e0287 */
[C---:B------:R-:W-:Y:S04]  /*9460*/  LEA R140, P2, R137.reuse, UR6, 0x1 ;  /* 0x00000006898c7c11 */ /* 0x040fe8000f8408ff */
[----:B------:R-:W-:Y:S02]  /*9470*/  LEA.HI.X R135, R138, R191, R135, 0x6, P1 ;  /* 0x000000bf8a877211 */ /* 0x000fe400008f3487 */
        /* <DEDUP_REMOVED lines=10> */
[----:B------:R1:W-:Y:S03]  /*9520*/  LDGSTS.E.BYPASS.LTC128B.128 [R187+0x4800], desc[UR30][R138.64] ;  /* 0x048000008abb7fae */ /* 0x0003e6000b901d5e */
[----:B------:R-:W-:Y:S01]  /*9530*/  IADD3.X R143, R145, UR14, RZ, P1, !PT ;  /* 0x0000000e918f7c10 */ /* 0x000fe20008ffe4ff */
[----:B------:R1:W-:Y:S04]  /*9540*/  LDGSTS.E.BYPASS.LTC128B.128 [R187+0x5000], desc[UR30][R144.64] ;  /* 0x0500000090bb7fae */ /* 0x0003e8000b901d5e */
[----:B------:R1:W-:Y:S04]  /*9550*/  LDGSTS.E.BYPASS.LTC128B.128 [R187+0x5800], desc[UR30][R142.64] ;  /* 0x058000008ebb7fae */ /* 0x0003e8000b901d5e */
[----:B------:R-:W0:Y:S01]  /*9560*/  LDGDEPBAR ;  /* 0x00000000000079af */ /* 0x000e220000000000 */
[----:B------:R-:W-:Y:S05]  /*9570*/  BRA `(.L_x_735) ;  /* 0x0000000800787947 */ /* 0x000fea0003800000 */
.L_x_734:
[----:B------:R-:W-:Y:S04]  /*9580*/  DEPBAR.LE SB0, 0x0 ;  /* 0x000080000000791a */ /* 0x000fe80000000000 */
[----:B------:R-:W-:Y:S01]  /*9590*/  BAR.SYNC.DEFER_BLOCKING 0x0 ;  /* 0x0000000000007b1d */ /* 0x000fe20000010000 */
[----:B------:R-:W-:Y:S01]  /*95a0*/  SHF.R.S32.HI R5, RZ, 0x1f, R198 ;  /* 0x0000001fff057819 */ /* 0x000fe200000114c6 */
[C---:B------:R-:W-:Y:S02]  /*95b0*/  IMAD R4, R198.reuse, UR12, RZ ;  /* 0x0000000cc6047c24 */ /* 0x040fe4000f8e02ff */
[----:B------:R-:W-:Y:S04]  /*95c0*/  IMAD.WIDE.U32 R6, R198, UR13, R214 ;  /* 0x0000000dc6067c25 */ /* 0x000fe8000f8e00d6 */
[----:B------:R-:W-:Y:S01]  /*95d0*/  IMAD R4, R5, UR13, R4 ;  /* 0x0000000d05047c24 */ /* 0x000fe2000f8e0204 */
[----:B------:R-:W-:Y:S03]  /*95e0*/  LEA R8, P1, R6, UR10, 0x1 ;  /* 0x0000000a06087c11 */ /* 0x000fe6000f8208ff */
[----:B------:R-:W-:Y:S01]  /*95f0*/  IMAD.IADD R4, R7, 0x1, R4 ;  /* 0x0000000107047824 */ /* 0x000fe200078e0204 */
[----:B------:R-:W-:Y:S04]  /*9600*/  IADD3 R10, P0, R8, UR17, RZ ;  /* 0x00000011080a7c10 */ /* 0x000fe8000ff1e0ff */
[----:B------:R-:W-:Y:S02]  /*9610*/  LEA.HI.X R9, R6, UR11, R4, 0x1, P1 ;  /* 0x0000000b06097c11 */ /* 0x000fe400088f0c04 */
[----:B------:R-:W-:Y:S02]  /*9620*/  IADD3 R6, P1, R10, UR17, RZ ;  /* 0x000000110a067c10 */ /* 0x000fe4000ff3e0ff */
[----:B------:R-:W-:Y:S02]  /*9630*/  IADD3.X R11, R9, UR16, RZ, P0, !PT ;  /* 0x00000010090b7c10 */ /* 0x000fe400087fe4ff */
[----:B------:R-:W-:Y:S01]  /*9640*/  IADD3 R4, P0, R6, UR17, RZ ;  /* 0x0000001106047c10 */ /* 0x000fe2000ff1e0ff */
[----:B------:R-:W-:Y:S01]  /*9650*/  @!PT LDS RZ, [RZ] ;  /* 0x00000000fffff984 */ /* 0x000fe20000000800 */
[----:B------:R-:W-:Y:S01]  /*9660*/  @!PT LDS RZ, [RZ] ;  /* 0x00000000fffff984 */ /* 0x000fe20000000800 */
[----:B------:R-:W-:Y:S01]  /*9670*/  @!PT LDS RZ, [RZ] ;  /* 0x00000000fffff984 */ /* 0x000fe20000000800 */
[----:B------:R-:W-:Y:S01]  /*9680*/  LDGSTS.E.BYPASS.LTC128B.128 [R187+0x6000], desc[UR30][R8.64] ;  /* 0x0600000008bb7fae */ /* 0x000fe2000b901d5e */
[----:B------:R-:W-:Y:S05]  /*9690*/  IADD3.X R7, R11, UR16, RZ, P1, !PT ;  /* 0x000000100b077c10 */ /* 0x000fea0008ffe4ff */
[----:B------:R-:W-:Y:S01]  /*96a0*/  LDGSTS.E.BYPASS.LTC128B.128 [R187+0x6800], desc[UR30][R10.64] ;  /* 0x068000000abb7fae */ /* 0x000fe2000b901d5e */
[----:B------:R-:W-:Y:S02]  /*96b0*/  IADD3.X R5, R7, UR16, RZ, P0, !PT ;  /* 0x0000001007057c10 */ /* 0x000fe400087fe4ff */
[----:B------:R-:W-:Y:S03]  /*96c0*/  ISETP.GT.AND P0, PT, R198, RZ, PT ;  /* 0x000000ffc600720c */ /* 0x000fe60003f04270 */
[----:B------:R-:W-:Y:S06]  /*96d0*/  LDGSTS.E.BYPASS.LTC128B.128 [R187+0x7000], desc[UR30][R6.64] ;  /* 0x0700000006bb7fae */ /* 0x000fec000b901d5e */
[----:B------:R1:W-:Y:S06]  /*96e0*/  LDGSTS.E.BYPASS.LTC128B.128 [R187+0x7800], desc[UR30][R4.64] ;  /* 0x0780000004bb7fae */ /* 0x0003ec000b901d5e */
[----:B------:R-:W-:Y:S06]  /*96f0*/  LDSM.16.M88.4 R64, [R186] ;  /* 0x00000000ba40783b */ /* 0x000fec0000000200 */
[----:B------:R-:W1:Y:S06]  /*9700*/  LDSM.16.M88.4 R16, [R185] ;  /* 0x00000000b910783b */ /* 0x000e6c0000000200 */
[----:B------:R-:W2:Y:S06]  /*9710*/  LDSM.16.M88.4 R60, [R186+0x2000] ;  /* 0x00200000ba3c783b */ /* 0x000eac0000000200 */
[----:B------:R-:W3:Y:S06]  /*9720*/  LDSM.16.M88.4 R32, [R185+0x800] ;  /* 0x00080000b920783b */ /* 0x000eec0000000200 */
[----:B------:R-:W0:Y:S06]  /*9730*/  LDGDEPBAR ;  /* 0x00000000000079af */ /* 0x000e2c0000000000 */
[----:B------:R-:W4:Y:S06]  /*9740*/  LDSM.16.M88.4 R48, [R185+0x1000] ;  /* 0x00100000b930783b */ /* 0x000f2c0000000200 */
[----:B------:R-:W5:Y:S06]  /*9750*/  LDSM.16.M88.4 R136, [R185+0x1800] ;  /* 0x00180000b988783b */ /* 0x000f6c0000000200 */
[----:B------:R-:W-:Y:S01]  /*9760*/  LDSM.16.M88.4 R140, [R184] ;  /* 0x00000000b88c783b */ /* 0x000fe20000000200 */
[-C--:B-1----:R-:W-:Y:S05]  /*9770*/  HMMA.16816.F32 R4, R64, R16.reuse, RZ ;  /* 0x000000104004723c */ /* 0x082fea00000018ff */
[----:B------:R-:W1:Y:S01]  /*9780*/  LDSM.16.M88.4 R144, [R183] ;  /* 0x00000000b790783b */ /* 0x000e620000000200 */
[C---:B--2---:R-:W-:Y:S05]  /*9790*/  HMMA.16816.F32 R8, R60.reuse, R16, RZ ;  /* 0x000000103c08723c */ /* 0x044fea00000018ff */
[----:B------:R-:W2:Y:S01]  /*97a0*/  LDSM.16.M88.4 R148, [R184+0x2000] ;  /* 0x00200000b894783b */ /* 0x000ea20000000200 */
[-C--:B------:R-:W-:Y:S05]  /*97b0*/  HMMA.16816.F32 R12, R60, R18.reuse, RZ ;  /* 0x000000123c0c723c */ /* 0x080fea00000018ff */
[----:B------:R-:W2:Y:S01]  /*97c0*/  LDSM.16.M88.4 R152, [R183+0x800] ;  /* 0x00080000b798783b */ /* 0x000ea20000000200 */
[C---:B------:R-:W-:Y:S05]  /*97d0*/  HMMA.16816.F32 R16, R64.reuse, R18, RZ ;  /* 0x000000124010723c */ /* 0x040fea00000018ff */
[----:B------:R-:W2:Y:S01]  /*97e0*/  LDSM.16.M88.4 R156, [R183+0x1000] ;  /* 0x00100000b79c783b */ /* 0x000ea20000000200 */
[-C--:B---3--:R-:W-:Y:S05]  /*97f0*/  HMMA.16816.F32 R20, R64, R32.reuse, RZ ;  /* 0x000000204014723c */ /* 0x088fea00000018ff */
[----:B------:R-:W-:Y:S01]  /*9800*/  LDSM.16.M88.4 R160, [R182] ;  /* 0x00000000b6a0783b */ /* 0x000fe20000000200 */
[C---:B------:R-:W-:Y:S05]  /*9810*/  HMMA.16816.F32 R24, R60.reuse, R32, RZ ;  /* 0x000000203c18723c */ /* 0x040fea00000018ff */
[----:B------:R-:W-:Y:S01]  /*9820*/  LDSM.16.M88.4 R164, [R181] ;  /* 0x00000000b5a4783b */ /* 0x000fe20000000200 */
[-C--:B------:R-:W-:Y:S05]  /*9830*/  HMMA.16816.F32 R28, R60, R34.reuse, RZ ;  /* 0x000000223c1c723c */ /* 0x080fea00000018ff */
[----:B------:R-:W-:Y:S01]  /*9840*/  LDSM.16.M88.4 R168, [R182+0x2000] ;  /* 0x00200000b6a8783b */ /* 0x000fe20000000200 */
        /* <DEDUP_REMOVED lines=10> */
[-C--:B-1----:R-:W-:Y:S06]  /*98f0*/  HMMA.16816.F32 R4, R140, R144.reuse, R4 ;  /* 0x000000908c04723c */ /* 0x082fec0000001804 */
[C---:B--2---:R-:W-:Y:S06]  /*9900*/  HMMA.16816.F32 R8, R148.reuse, R144, R8 ;  /* 0x000000909408723c */ /* 0x044fec0000001808 */
[-C--:B------:R-:W-:Y:S06]  /*9910*/  HMMA.16816.F32 R12, R148, R146.reuse, R12 ;  /* 0x00000092940c723c */ /* 0x080fec000000180c */
[C---:B------:R-:W-:Y:S01]  /*9920*/  HMMA.16816.F32 R16, R140.reuse, R146, R16 ;  /* 0x000000928c10723c */ /* 0x040fe20000001810 */
[----:B------:R-:W1:Y:S05]  /*9930*/  LDSM.16.M88.4 R144, [R175] ;  /* 0x00000000af90783b */ /* 0x000e6a0000000200 */
[-C--:B------:R-:W-:Y:S06]  /*9940*/  HMMA.16816.F32 R20, R140, R152.reuse, R20 ;  /* 0x000000988c14723c */ /* 0x080fec0000001814 */
        /* <DEDUP_REMOVED lines=14> */
[----:B------:R-:W3:Y:S05]  /*9a30*/  LDSM.16.M88.4 R136, [R173] ;  /* 0x00000000ad88783b */ /* 0x000eea0000000200 */
[-C--:B------:R-:W-:Y:S01]  /*9a40*/  HMMA.16816.F32 R4, R160, R164.reuse, R4 ;  /* 0x000000a4a004723c */ /* 0x080fe20000001804 */
[----:B------:R-:W4:Y:S05]  /*9a50*/  LDSM.16.M88.4 R140, [R180] ;  /* 0x00000000b48c783b */ /* 0x000f2a0000000200 */
[C---:B------:R-:W-:Y:S06]  /*9a60*/  HMMA.16816.F32 R8, R168.reuse, R164, R8 ;  /* 0x000000a4a808723c */ /* 0x040fec0000001808 */
[-C--:B------:R-:W-:Y:S06]  /*9a70*/  HMMA.16816.F32 R12, R168, R166.reuse, R12 ;  /* 0x000000a6a80c723c */ /* 0x080fec000000180c */
[C---:B------:R-:W-:Y:S01]  /*9a80*/  HMMA.16816.F32 R16, R160.reuse, R166, R16 ;  /* 0x000000a6a010723c */ /* 0x040fe20000001810 */
[----:B------:R-:W5:Y:S05]  /*9a90*/  LDSM.16.M88.4 R164, [R172+0x800] ;  /* 0x00080000aca4783b */ /* 0x000f6a0000000200 */
        /* <DEDUP_REMOVED lines=11> */
[-C--:B---3--:R-:W-:Y:S01]  /*9b50*/  HMMA.16816.F32 R52, R160, R136.reuse, R52 ;  /* 0x00000088a034723c */ /* 0x088fe20000001834 */
[----:B------:R-:W-:Y:S05]  /*9b60*/  BAR.SYNC.DEFER_BLOCKING 0x0 ;  /* 0x0000000000007b1d */ /* 0x000fea0000010000 */
[C---:B------:R-:W-:Y:S06]  /*9b70*/  HMMA.16816.F32 R56, R168.reuse, R136, R56 ;  /* 0x00000088a838723c */ /* 0x040fec0000001838 */
[-C--:B------:R-:W-:Y:S06]  /*9b80*/  HMMA.16816.F32 R60, R168, R138.reuse, R60 ;  /* 0x0000008aa83c723c */ /* 0x080fec000000183c */
[----:B------:R-:W-:Y:S06]  /*9b90*/  HMMA.16816.F32 R64, R160, R138, R64 ;  /* 0x0000008aa040723c */ /* 0x000fec0000001840 */
[-C--:B----4-:R-:W-:Y:S06]  /*9ba0*/  HMMA.16816.F32 R4, R140, R148.reuse, R4 ;  /* 0x000000948c04723c */ /* 0x090fec0000001804 */
[C---:B------:R-:W-:Y:S06]  /*9bb0*/  HMMA.16816.F32 R8, R156.reuse, R148, R8 ;  /* 0x000000949c08723c */ /* 0x040fec0000001808 */
[-C--:B------:R-:W-:Y:S06]  /*9bc0*/  HMMA.16816.F32 R12, R156, R150.reuse, R12 ;  /* 0x000000969c0c723c */ /* 0x080fec000000180c */
[C---:B------:R-:W-:Y:S06]  /*9bd0*/  HMMA.16816.F32 R16, R140.reuse, R150, R16 ;  /* 0x000000968c10723c */ /* 0x040fec0000001810 */
[----:B------:R-:W-:Y:S01]  /*9be0*/  FMNMX.FTZ R133, R4, R3, !PT ;  /* 0x0000000304857209 */ /* 0x000fe20007810000 */
[-C--:B-----5:R-:W-:Y:S04]  /*9bf0*/  HMMA.16816.F32 R20, R140, R164.reuse, R20 ;  /* 0x000000a48c14723c */ /* 0x0a0fe80000001814 */
[----:B------:R-:W-:Y:S02]  /*9c00*/  FMNMX.FTZ R133, R5, R133, !PT ;  /* 0x0000008505857209 */ /* 0x000fe40007810000 */
[----:B------:R-:W-:Y:S01]  /*9c10*/  FMNMX.FTZ R134, R6, R132, !PT ;  /* 0x0000008406867209 */ /* 0x000fe20007810000 */
[C---:B------:R-:W-:Y:S04]  /*9c20*/  HMMA.16816.F32 R24, R156.reuse, R164, R24 ;  /* 0x000000a49c18723c */ /* 0x040fe80000001818 */
[----:B------:R-:W-:Y:S02]  /*9c30*/  FMNMX.FTZ R134, R7, R134, !PT ;  /* 0x0000008607867209 */ /* 0x000fe40007810000 */
        /* <DEDUP_REMOVED lines=50> */
.L_x_735:
[----:B------:R-:W-:Y:S01]  /*9f60*/  FMNMX.FTZ R133, R57, R133, !PT ;  /* 0x0000008539857209 */ /* 0x000fe20007810000 */
[----:B-1----:R-:W1:Y:S01]  /*9f70*/  SHFL.BFLY PT, R139, R136, 0x2, 0x1f ;  /* 0x0c401f00888b7f89 */ /* 0x002e6200000e0000 */
[----:B------:R-:W-:Y:S02]  /*9f80*/  FMNMX.FTZ R134, R66, R134, !PT ;  /* 0x0000008642867209 */ /* 0x000fe40007810000 */
[----:B------:R-:W-:Y:S02]  /*9f90*/  FMNMX.FTZ R135, R60, R133, !PT ;  /* 0x000000853c877209 */ /* 0x000fe40007810000 */
[----:B------:R-:W-:Y:S01]  /*9fa0*/  FMNMX.FTZ R140, R67, R134, !PT ;  /* 0x00000086438c7209 */ /* 0x000fe20007810000 */
[C---:B------:R-:W-:Y:S01]  /*9fb0*/  IMAD.SHL.U32 R134, R198.reuse, 0x2, RZ ;  /* 0x00000002c6867824 */ /* 0x040fe200078e00ff */
[----:B------:R-:W-:Y:S01]  /*9fc0*/  FMNMX.FTZ R135, R61, R135, !PT ;  /* 0x000000873d877209 */ /* 0x000fe20007810000 */
[----:B------:R-:W-:Y:S01]  /*9fd0*/  VIADD R198, R198, 0xffffffff ;  /* 0xffffffffc6c67836 */ /* 0x000fe20000000000 */
[----:B------:R-:W-:Y:S01]  /*9fe0*/  FMNMX.FTZ R143, R10, R0, !PT ;  /* 0x000000000a8f7209 */ /* 0x000fe20007810000 */
[----:B------:R-:W2:Y:S01]  /*9ff0*/  SHFL.BFLY PT, R142, R140, 0x2, 0x1f ;  /* 0x0c401f008c8e7f89 */ /* 0x000ea200000e0000 */
[----:B------:R-:W-:Y:S01]  /*a000*/  LOP3.LUT R154, R209, UR26, R212, 0x96, !PT ;  /* 0x0000001ad19a7c12 */ /* 0x000fe2000f8e96d4 */
[----:B------:R-:W-:Y:S01]  /*a010*/  VIADD R133, R134, 0x1 ;  /* 0x0000000186857836 */ /* 0x000fe20000000000 */
[----:B------:R-:W-:Y:S05]  /*a020*/  LOP3.LUT R134, R213, UR33, R134, 0x96, !PT ;  /* 0x00000021d5867c12 */ /* 0x000fea000f8e9686 */
[----:B------:R-:W3:Y:S01]  /*a030*/  SHFL.BFLY PT, R141, R135, 0x2, 0x1f ;  /* 0x0c401f00878d7f89 */ /* 0x000ee200000e0000 */
[----:B------:R-:W-:Y:S01]  /*a040*/  FMNMX.FTZ R143, R11, R143, !PT ;  /* 0x0000008f0b8f7209 */ /* 0x000fe20007810000 */
[----:B------:R-:W-:Y:S01]  /*a050*/  IMAD.WIDE.U32 R154, R154, -0x326172a9, RZ ;  /* 0xcd9e8d579a9a7825 */ /* 0x000fe200078e00ff */
[----:B------:R-:W-:Y:S02]  /*a060*/  LOP3.LUT R133, R213, UR33, R133, 0x96, !PT ;  /* 0x00000021d5857c12 */ /* 0x000fe4000f8e9685 */
[----:B------:R-:W-:Y:S01]  /*a070*/  FMNMX.FTZ R143, R14, R143, !PT ;  /* 0x0000008f0e8f7209 */ /* 0x000fe20007810000 */
[----:B------:R-:W-:Y:S01]  /*a080*/  IMAD.WIDE.U32 R146, R134, -0x326172a9, RZ ;  /* 0xcd9e8d5786927825 */ /* 0x000fe200078e00ff */
[----:B------:R-:W-:Y:S02]  /*a090*/  LOP3.LUT R152, R205, UR26, R212, 0x96, !PT ;  /* 0x0000001acd987c12 */ /* 0x000fe4000f8e96d4 */
[----:B------:R-:W-:Y:S01]  /*a0a0*/  FMNMX.FTZ R143, R15, R143, !PT ;  /* 0x0000008f0f8f7209 */ /* 0x000fe20007810000 */
[----:B------:R-:W-:Y:S01]  /*a0b0*/  IMAD.WIDE.U32 R230, R133, -0x326172a9, RZ ;  /* 0xcd9e8d5785e67825 */ /* 0x000fe200078e00ff */
[----:B-1----:R-:W-:Y:S02]  /*a0c0*/  FMNMX.FTZ R139, R136, R139, !PT ;  /* 0x0000008b888b7209 */ /* 0x002fe40007810000 */
[----:B------:R-:W-:Y:S01]  /*a0d0*/  LOP3.LUT R134, R147, UR27, R210, 0x96, !PT ;  /* 0x0000001b93867c12 */ /* 0x000fe2000f8e96d2 */
[----:B------:R-:W-:Y:S01]  /*a0e0*/  IMAD.WIDE.U32 R152, R152, -0x326172a9, RZ ;  /* 0xcd9e8d5798987825 */ /* 0x000fe200078e00ff */
[----:B------:R-:W-:Y:S01]  /*a0f0*/  FMNMX.FTZ R143, R26, R143, !PT ;  /* 0x0000008f1a8f7209 */ /* 0x000fe20007810000 */
[----:B------:R-:W1:Y:S01]  /*a100*/  SHFL.BFLY PT, R136, R139, 0x1, 0x1f ;  /* 0x0c201f008b887f89 */ /* 0x000e6200000e0000 */
[----:B------:R-:W-:Y:S01]  /*a110*/  LOP3.LUT R133, R231, UR27, R206, 0x96, !PT ;  /* 0x0000001be7857c12 */ /* 0x000fe2000f8e96ce */
[----:B------:R-:W-:Y:S01]  /*a120*/  IMAD.WIDE.U32 R148, R134, -0x2daee0ad, RZ ;  /* 0xd2511f5386947825 */ /* 0x000fe200078e00ff */
[----:B------:R-:W-:Y:S02]  /*a130*/  FMNMX.FTZ R143, R27, R143, !PT ;  /* 0x0000008f1b8f7209 */ /* 0x000fe40007810000 */
[----:B--2---:R-:W-:Y:S01]  /*a140*/  FMNMX.FTZ R142, R140, R142, !PT ;  /* 0x0000008e8c8e7209 */ /* 0x004fe20007810000 */
[----:B------:R-:W-:Y:S01]  /*a150*/  IMAD.WIDE.U32 R226, R133, -0x2daee0ad, RZ ;  /* 0xd2511f5385e27825 */ /* 0x000fe200078e00ff */
[----:B------:R-:W-:Y:S02]  /*a160*/  FMNMX.FTZ R143, R30, R143, !PT ;  /* 0x0000008f1e8f7209 */ /* 0x000fe40007810000 */
[----:B---3--:R-:W-:Y:S02]  /*a170*/  FMNMX.FTZ R141, R135, R141, !PT ;  /* 0x0000008d878d7209 */ /* 0x008fe40007810000 */
[----:B------:R-:W-:Y:S01]  /*a180*/  LOP3.LUT R150, R155, UR25, R146, 0x96, !PT ;  /* 0x000000199b967c12 */ /* 0x000fe2000f8e9692 */
[----:B------:R-:W2:Y:S01]  /*a190*/  SHFL.BFLY PT, R135, R142, 0x1, 0x1f ;  /* 0x0c201f008e877f89 */ /* 0x000ea200000e0000 */
[----:B------:R-:W-:Y:S02]  /*a1a0*/  LOP3.LUT R138, R147, UR27, R206, 0x96, !PT ;  /* 0x0000001b938a7c12 */ /* 0x000fe4000f8e96ce */
[----:B------:R-:W-:Y:S05]  /*a1b0*/  LOP3.LUT R146, R153, UR25, R146, 0x96, !PT ;  /* 0x0000001999927c12 */ /* 0x000fea000f8e9692 */
[----:B------:R-:W3:Y:S01]  /*a1c0*/  SHFL.BFLY PT, R134, R141, 0x1, 0x1f ;  /* 0x0c201f008d867f89 */ /* 0x000ee200000e0000 */
[----:B------:R-:W-:Y:S01]  /*a1d0*/  LOP3.LUT R137, R231, UR27, R210, 0x96, !PT ;  /* 0x0000001be7897c12 */ /* 0x000fe2000f8e96d2 */
[----:B------:R-:W-:Y:S01]  /*a1e0*/  IMAD.WIDE.U32 R150, R150, -0x2daee0ad, RZ ;  /* 0xd2511f5396967825 */ /* 0x000fe200078e00ff */
[----:B------:R-:W-:Y:S02]  /*a1f0*/  LOP3.LUT R140, R149, UR24, R208, 0x96, !PT ;  /* 0x00000018958c7c12 */ /* 0x000fe4000f8e96d0 */
[--C-:B------:R-:W-:Y:S01]  /*a200*/  LOP3.LUT R234, R155, UR25, R230.reuse, 0x96, !PT ;  /* 0x000000199bea7c12 */ /* 0x100fe2000f8e96e6 */
[----:B------:R-:W-:Y:S01]  /*a210*/  IMAD.WIDE.U32 R146, R146, -0x2daee0ad, RZ ;  /* 0xd2511f5392927825 */ /* 0x000fe200078e00ff */
[----:B------:R-:W-:Y:S02]  /*a220*/  LOP3.LUT R230, R153, UR25, R230, 0x96, !PT ;  /* 0x0000001999e67c12 */ /* 0x000fe4000f8e96e6 */
[----:B-1----:R-:W-:Y:S01]  /*a230*/  FMNMX.FTZ R136, R139, R136, !PT ;  /* 0x000000888b887209 */ /* 0x002fe20007810000 */
[----:B------:R-:W-:Y:S01]  /*a240*/  IMAD.WIDE.U32 R234, R234, -0x2daee0ad, RZ ;  /* 0xd2511f53eaea7825 */ /* 0x000fe200078e00ff */
[----:B------:R-:W-:Y:S02]  /*a250*/  LOP3.LUT R148, R151, UR22, R148, 0x96, !PT ;  /* 0x0000001697947c12 */ /* 0x000fe4000f8e9694 */
[C---:B------:R-:W-:Y:S01]  /*a260*/  FSETP.NEU.FTZ.AND P1, PT, R136.reuse, -INF , PT ;  /* 0xff8000008800780b */ /* 0x040fe20003f3d000 */
[----:B------:R-:W-:Y:S01]  /*a270*/  FADD.FTZ R133, -R136, R3 ;  /* 0x0000000388857221 */ /* 0x000fe20000010100 */
[----:B------:R-:W-:Y:S01]  /*a280*/  FMNMX.FTZ R3, R31, R143, !PT ;  /* 0x0000008f1f037209 */ /* 0x000fe20007810000 */
[----:B------:R-:W-:Y:S01]  /*a290*/  IMAD.WIDE.U32 R230, R230, -0x2daee0ad, RZ ;  /* 0xd2511f53e6e67825 */ /* 0x000fe200078e00ff */
[----:B------:R-:W-:Y:S03]  /*a2a0*/  LOP3.LUT R139, R227, UR24, R204, 0x96, !PT ;  /* 0x00000018e38b7c12 */ /* 0x000fe6000f8e96cc */
[----:B------:R-:W-:Y:S01]  /*a2b0*/  FMUL.FTZ R133, R133, UR4 ;  /* 0x0000000485857c20 */ /* 0x000fe20008410000 */
[----:B--2---:R-:W-:Y:S01]  /*a2c0*/  FMNMX.FTZ R135, R142, R135, !PT ;  /* 0x000000878e877209 */ /* 0x004fe20007810000 */
[----:B------:R-:W-:Y:S01]  /*a2d0*/  IMAD.WIDE.U32 R148, R148, -0x326172a9, RZ ;  /* 0xcd9e8d5794947825 */ /* 0x000fe200078e00ff */
[----:B------:R-:W-:Y:S02]  /*a2e0*/  LOP3.LUT R226, R231, UR22, R226, 0x96, !PT ;  /* 0x00000016e7e27c12 */ /* 0x000fe4000f8e96e2 */
[----:B---3--:R-:W-:Y:S01]  /*a2f0*/  FMNMX.FTZ R134, R141, R134, !PT ;  /* 0x000000868d867209 */ /* 0x008fe20007810000 */
[----:B------:R-:W-:Y:S01]  /*a300*/  FMUL.FTZ R228, R136, UR4 ;  /* 0x0000000488e47c20 */ /* 0x000fe20008410000 */
[----:B------:R-:W-:Y:S01]  /*a310*/  FMNMX.FTZ R141, R42, R3, !PT ;  /* 0x000000032a8d7209 */ /* 0x000fe20007810000 */
[C---:B------:R-:W-:Y:S01]  /*a320*/  FADD.FTZ R3, -R135.reuse, R132 ;  /* 0x0000008487037221 */ /* 0x040fe20000010100 */
[----:B------:R-:W-:Y:S01]  /*a330*/  IMAD.WIDE.U32 R226, R226, -0x326172a9, RZ ;  /* 0xcd9e8d57e2e27825 */ /* 0x000fe200078e00ff */
[----:B------:R1:W2:Y:S02]  /*a340*/  MUFU.EX2 R132, R133 ;  /* 0x0000008500847308 */ /* 0x0002a40000000800 */
[----:B------:R-:W-:Y:S01]  /*a350*/  FSEL R228, R228, RZ, P1 ;  /* 0x000000ffe4e47208 */ /* 0x000fe20000800000 */
[----:B------:R-:W-:Y:S01]  /*a360*/  IMAD.WIDE.U32 R144, R138, -0x2daee0ad, RZ ;  /* 0xd2511f538a907825 */ /* 0x000fe200078e00ff */
[C---:B------:R-:W-:Y:S03]  /*a370*/  FSETP.NEU.FTZ.AND P1, PT, R135.reuse, -INF , PT ;  /* 0xff8000008700780b */ /* 0x040fe60003f3d000 */
[----:B------:R-:W-:Y:S01]  /*a380*/  FMUL.FTZ R220, R135, UR4 ;  /* 0x0000000487dc7c20 */ /* 0x000fe20008410000 */
[----:B------:R-:W-:Y:S01]  /*a390*/  FFMA.FTZ R165, R32, UR4, -R228 ;  /* 0x0000000420a57c23 */ /* 0x000fe200080108e4 */
[----:B------:R-:W-:Y:S01]  /*a3a0*/  LOP3.LUT R138, R145, UR24, R204, 0x96, !PT ;  /* 0x00000018918a7c12 */ /* 0x000fe2000f8e96cc */
[----:B------:R-:W-:Y:S01]  /*a3b0*/  FFMA.FTZ R167, R33, UR4, -R228 ;  /* 0x0000000421a77c23 */ /* 0x000fe200080108e4 */
[----:B------:R-:W-:Y:S01]  /*a3c0*/  LOP3.LUT R144, R147, UR22, R144, 0x96, !PT ;  /* 0x0000001693907c12 */ /* 0x000fe2000f8e9690 */
[----:B------:R-:W-:Y:S04]  /*a3d0*/  IMAD.WIDE.U32 R232, R137, -0x2daee0ad, RZ ;  /* 0xd2511f5389e87825 */ /* 0x000fe800078e00ff */
[----:B------:R-:W-:Y:S01]  /*a3e0*/  FFMA.FTZ R16, R16, UR4, -R228 ;  /* 0x0000000410107c23 */ /* 0x000fe200080108e4 */
[----:B------:R-:W-:Y:S01]  /*a3f0*/  MUFU.EX2 R165, R165 ;  /* 0x000000a500a57308 */ /* 0x000fe20000000800 */
[----:B------:R-:W-:Y:S01]  /*a400*/  FSEL R220, R220, RZ, P1 ;  /* 0x000000ffdcdc7208 */ /* 0x000fe20000800000 */
[----:B------:R-:W-:Y:S01]  /*a410*/  IMAD.WIDE.U32 R156, R138, -0x326172a9, RZ ;  /* 0xcd9e8d578a9c7825 */ /* 0x000fe200078e00ff */
[----:B------:R-:W-:Y:S02]  /*a420*/  LOP3.LUT R137, R233, UR24, R208, 0x96, !PT ;  /* 0x00000018e9897c12 */ /* 0x000fe4000f8e96d0 */
[----:B-1----:R-:W-:Y:S01]  /*a430*/  FMNMX.FTZ R133, R43, R141, !PT ;  /* 0x0000008d2b857209 */ /* 0x002fe20007810000 */
[----:B------:R-:W-:Y:S01]  /*a440*/  FFMA.FTZ R166, R34, UR4, -R220 ;  /* 0x0000000422a67c23 */ /* 0x000fe200080108dc */
[----:B------:R-:W-:Y:S03]  /*a450*/  LOP3.LUT R232, R235, UR22, R232, 0x96, !PT ;  /* 0x00000016ebe87c12 */ /* 0x000fe6000f8e96e8 */
[----:B------:R-:W-:Y:S01]  /*a460*/  MUFU.EX2 R167, R167 ;  /* 0x000000a700a77308 */ /* 0x000fe20000000800 */
[----:B------:R-:W-:Y:S01]  /*a470*/  FMNMX.FTZ R133, R46, R133, !PT ;  /* 0x000000852e857209 */ /* 0x000fe20007810000 */
[----:B------:R-:W-:Y:S01]  /*a480*/  IMAD.WIDE.U32 R144, R144, -0x326172a9, RZ ;  /* 0xcd9e8d5790907825 */ /* 0x000fe200078e00ff */
[----:B------:R-:W-:Y:S02]  /*a490*/  FSETP.NEU.FTZ.AND P1, PT, R134, -INF , PT ;  /* 0xff8000008600780b */ /* 0x000fe40003f3d000 */
[----:B------:R-:W-:Y:S01]  /*a4a0*/  FMNMX.FTZ R133, R47, R133, !PT ;  /* 0x000000852f857209 */ /* 0x000fe20007810000 */
[----:B------:R-:W-:Y:S01]  /*a4b0*/  IMAD.WIDE.U32 R218, R140, -0x326172a9, RZ ;  /* 0xcd9e8d578cda7825 */ /* 0x000fe200078e00ff */
[----:B------:R-:W-:Y:S03]  /*a4c0*/  LOP3.LUT R140, R157, UR23, R152, 0x96, !PT ;  /* 0x000000179d8c7c12 */ /* 0x000fe6000f8e9698 */
[----:B------:R-:W-:Y:S01]  /*a4d0*/  MUFU.EX2 R166, R166 ;  /* 0x000000a600a67308 */ /* 0x000fe20000000800 */
[----:B------:R-:W-:Y:S01]  /*a4e0*/  LOP3.LUT R141, R145, UR21, R156, 0x96, !PT ;  /* 0x00000015918d7c12 */ /* 0x000fe2000f8e969c */
[----:B------:R-:W-:Y:S01]  /*a4f0*/  IMAD.WIDE.U32 R156, R137, -0x326172a9, RZ ;  /* 0xcd9e8d57899c7825 */ /* 0x000fe200078e00ff */
[----:B------:R-:W-:Y:S02]  /*a500*/  FMNMX.FTZ R133, R58, R133, !PT ;  /* 0x000000853a857209 */ /* 0x000fe40007810000 */
[----:B------:R-:W-:Y:S01]  /*a510*/  LOP3.LUT R142, R219, UR23, R154, 0x96, !PT ;  /* 0x00000017db8e7c12 */ /* 0x000fe2000f8e969a */
[----:B------:R-:W-:Y:S01]  /*a520*/  FFMA.FTZ R168, R35, UR4, -R220 ;  /* 0x0000000423a87c23 */ /* 0x000fe200080108dc */
[----:B------:R-:W-:Y:S03]  /*a530*/  FMNMX.FTZ R133, R59, R133, !PT ;  /* 0x000000853b857209 */ /* 0x000fe60007810000 */
[----:B------:R1:W-:Y:S01]  /*a540*/  MUFU.EX2 R137, R16 ;  /* 0x0000001000897308 */ /* 0x0003e20000000800 */
[----:B------:R-:W-:Y:S01]  /*a550*/  LOP3.LUT R235, R157, UR23, R154, 0x96, !PT ;  /* 0x000000179deb7c12 */ /* 0x000fe2000f8e969a */
[----:B------:R-:W-:Y:S01]  /*a560*/  LDSM.16.MT88.4 R32, [R179+0x6000] ;  /* 0x00600000b320783b */ /* 0x000fe20000004200 */
[----:B------:R-:W-:Y:S01]  /*a570*/  FMNMX.FTZ R133, R62, R133, !PT ;  /* 0x000000853e857209 */ /* 0x000fe20007810000 */
[----:B------:R-:W-:Y:S01]  /*a580*/  FFMA.FTZ R38, R38, UR4, -R220 ;  /* 0x0000000426267c23 */ /* 0x000fe200080108dc */
[----:B------:R-:W-:Y:S01]  /*a590*/  LOP3.LUT R218, R149, UR21, R218, 0x96, !PT ;  /* 0x0000001595da7c12 */ /* 0x000fe2000f8e96da */
[----:B------:R-:W-:Y:S01]  /*a5a0*/  FFMA.FTZ R236, R67, UR4, -R220 ;  /* 0x0000000443ec7c23 */ /* 0x000fe200080108dc */
[----:B------:R-:W-:Y:S03]  /*a5b0*/  FMNMX.FTZ R133, R63, R133, !PT ;  /* 0x000000853f857209 */ /* 0x000fe60007810000 */
[----:B------:R-:W-:Y:S01]  /*a5c0*/  MUFU.EX2 R168, R168 ;  /* 0x000000a800a87308 */ /* 0x000fe20000000800 */
[----:B------:R-:W-:Y:S01]  /*a5d0*/  FFMA.FTZ R153, R4, UR4, -R228 ;  /* 0x0000000404997c23 */ /* 0x000fe200080108e4 */
[----:B------:R-:W-:Y:S04]  /*a5e0*/  IMAD.WIDE.U32 R154, R139, -0x326172a9, RZ ;  /* 0xcd9e8d578b9a7825 */ /* 0x000fe800078e00ff */
[--C-:B------:R-:W-:Y:S01]  /*a5f0*/  FFMA.FTZ R54, R54, UR4, -R220.reuse ;  /* 0x0000000436367c23 */ /* 0x100fe200080108dc */
[----:B------:R-:W-:Y:S01]  /*a600*/  FFMA.FTZ R139, R18, UR4, -R220 ;  /* 0x00000004128b7c23 */ /* 0x000fe200080108dc */
[----:B------:R-:W-:Y:S01]  /*a610*/  IMAD.WIDE.U32 R142, R142, -0x2daee0ad, RZ ;  /* 0xd2511f538e8e7825 */ /* 0x000fe200078e00ff */
[----:B------:R-:W-:Y:S01]  /*a620*/  LOP3.LUT R231, R155, UR23, R152, 0x96, !PT ;  /* 0x000000179be77c12 */ /* 0x000fe2000f8e9698 */
[----:B------:R-:W-:Y:S01]  /*a630*/  MUFU.EX2 R153, R153 ;  /* 0x0000009900997308 */ /* 0x000fe20000000800 */
[----:B------:R-:W-:Y:S01]  /*a640*/  LOP3.LUT R229, R227, UR21, R154, 0x96, !PT ;  /* 0x00000015e3e57c12 */ /* 0x000fe2000f8e969a */
[----:B-1----:R-:W1:Y:S01]  /*a650*/  SHFL.BFLY PT, R16, R133, 0x2, 0x1f ;  /* 0x0c401f0085107f89 */ /* 0x002e6200000e0000 */
[--C-:B------:R-:W-:Y:S01]  /*a660*/  FFMA.FTZ R152, R19, UR4, -R220.reuse ;  /* 0x0000000413987c23 */ /* 0x100fe200080108dc */
[----:B------:R-:W-:Y:S04]  /*a670*/  IMAD.WIDE.U32 R18, R141, -0x2daee0ad, RZ ;  /* 0xd2511f538d127825 */ /* 0x000fe800078e00ff */
[--C-:B------:R-:W-:Y:S01]  /*a680*/  FFMA.FTZ R158, R6, UR4, -R220.reuse ;  /* 0x00000004069e7c23 */ /* 0x100fe200080108dc */
[--C-:B------:R-:W-:Y:S01]  /*a690*/  FFMA.FTZ R157, R7, UR4, -R220.reuse ;  /* 0x00000004079d7c23 */ /* 0x100fe200080108dc */
[----:B------:R-:W-:Y:S04]  /*a6a0*/  IMAD.WIDE.U32 R232, R232, -0x326172a9, RZ ;  /* 0xcd9e8d57e8e87825 */ /* 0x000fe800078e00ff */
[--C-:B------:R-:W-:Y:S01]  /*a6b0*/  FFMA.FTZ R203, R22, UR4, -R220.reuse ;  /* 0x0000000416cb7c23 */ /* 0x100fe200080108dc */
[----:B------:R-:W-:Y:S01]  /*a6c0*/  MUFU.EX2 R139, R139 ;  /* 0x0000008b008b7308 */ /* 0x000fe20000000800 */
[----:B------:R-:W-:Y:S01]  /*a6d0*/  FFMA.FTZ R216, R23, UR4, -R220 ;  /* 0x0000000417d87c23 */ /* 0x000fe200080108dc */
[C---:B--2---:R-:W-:Y:S01]  /*a6e0*/  FMUL.FTZ R80, R132.reuse, R80 ;  /* 0x0000005084507220 */ /* 0x044fe20000410000 */
[----:B------:R-:W-:Y:S01]  /*a6f0*/  LOP3.LUT R233, R233, UR21, R156, 0x96, !PT ;  /* 0x00000015e9e97c12 */ /* 0x000fe2000f8e969c */
[----:B------:R-:W-:Y:S01]  /*a700*/  FMUL.FTZ R81, R132, R81 ;  /* 0x0000005184517220 */ /* 0x000fe20000410000 */
[--C-:B------:R-:W-:Y:S01]  /*a710*/  FFMA.FTZ R227, R50, UR4, -R220.reuse ;  /* 0x0000000432e37c23 */ /* 0x100fe200080108dc */
[----:B------:R-:W-:Y:S01]  /*a720*/  FFMA.FTZ R225, R51, UR4, -R220 ;  /* 0x0000000433e17c23 */ /* 0x000fe200080108dc */
[----:B------:R-:W-:Y:S01]  /*a730*/  FFMA.FTZ R138, R17, UR4, -R228 ;  /* 0x00000004118a7c23 */ /* 0x000fe200080108e4 */
[----:B------:R-:W-:Y:S02]  /*a740*/  LOP3.LUT R17, R143, UR20, R150, 0x96, !PT ;  /* 0x000000148f117c12 */ /* 0x000fe4000f8e9696 */
[----:B------:R-:W-:Y:S01]  /*a750*/  MUFU.EX2 R203, R203 ;  /* 0x000000cb00cb7308 */ /* 0x000fe20000000800 */
[----:B------:R-:W-:Y:S04]  /*a760*/  IMAD.WIDE.U32 R218, R218, -0x2daee0ad, RZ ;  /* 0xd2511f53dada7825 */ /* 0x000fe800078e00ff */
[C---:B------:R-:W-:Y:S01]  /*a770*/  FMUL.FTZ R68, R132.reuse, R68 ;  /* 0x0000004484447220 */ /* 0x040fe20000410000 */
[----:B------:R-:W-:Y:S01]  /*a780*/  FMUL.FTZ R69, R132, R69 ;  /* 0x0000004584457220 */ /* 0x000fe20000410000 */
[----:B------:R-:W-:Y:S01]  /*a790*/  IMAD.WIDE.U32 R154, R140, -0x2daee0ad, RZ ;  /* 0xd2511f538c9a7825 */ /* 0x000fe200078e00ff */
[----:B------:R-:W-:Y:S02]  /*a7a0*/  LOP3.LUT R140, R219, UR18, R142, 0x96, !PT ;  /* 0x00000012db8c7c12 */ /* 0x000fe4000f8e968e */
[----:B-1----:R-:W-:Y:S01]  /*a7b0*/  FMNMX.FTZ R4, R133, R16, !PT ;  /* 0x0000001085047209 */ /* 0x002fe20007810000 */
[----:B------:R-:W-:Y:S01]  /*a7c0*/  IMAD.WIDE.U32 R142, R17, -0x326172a9, RZ ;  /* 0xcd9e8d57118e7825 */ /* 0x000fe200078e00ff */
[----:B------:R-:W-:Y:S01]  /*a7d0*/  LOP3.LUT R19, R19, UR18, R154, 0x96, !PT ;  /* 0x0000001213137c12 */ /* 0x000fe2000f8e969a */
[----:B------:R-:W-:Y:S01]  /*a7e0*/  MUFU.EX2 R216, R216 ;  /* 0x000000d800d87308 */ /* 0x000fe20000000800 */
[----:B------:R-:W-:Y:S01]  /*a7f0*/  LOP3.LUT R146, R155, UR20, R146, 0x96, !PT ;  /* 0x000000149b927c12 */ /* 0x000fe2000f8e9692 */
[----:B------:R-:W1:Y:S01]  /*a800*/  SHFL.BFLY PT, R133, R4, 0x1, 0x1f ;  /* 0x0c201f0004857f89 */ /* 0x000e6200000e0000 */
[----:B------:R-:W-:Y:S01]  /*a810*/  LOP3.LUT R17, R143, UR19, R148, 0x96, !PT ;  /* 0x000000138f117c12 */ /* 0x000fe2000f8e9694 */
[----:B------:R-:W-:Y:S04]  /*a820*/  IMAD.WIDE.U32 R150, R140, -0x326172a9, RZ ;  /* 0xcd9e8d578c967825 */ /* 0x000fe800078e00ff */
[----:B------:R-:W-:Y:S01]  /*a830*/  FFMA.FTZ R154, R5, UR4, -R228 ;  /* 0x00000004059a7c23 */ /* 0x000fe200080108e4 */
[----:B------:R-:W-:Y:S01]  /*a840*/  FMUL.FTZ R72, R132, R72 ;  /* 0x0000004884487220 */ /* 0x000fe20000410000 */
[----:B------:R-:W-:Y:S01]  /*a850*/  IMAD.WIDE.U32 R148, R19, -0x326172a9, RZ ;  /* 0xcd9e8d5713947825 */ /* 0x000fe200078e00ff */
[----:B------:R-:W-:Y:S01]  /*a860*/  LOP3.LUT R141, R150, 0xffff, RZ, 0xc0, !PT ;  /* 0x0000ffff968d7812 */ /* 0x000fe200078ec0ff */
[----:B------:R-:W-:Y:S01]  /*a870*/  MUFU.EX2 R138, R138 ;  /* 0x0000008a008a7308 */ /* 0x000fe20000000800 */
[----:B------:R-:W-:Y:S01]  /*a880*/  SHF.R.U32.HI R19, RZ, 0x10, R150 ;  /* 0x00000010ff137819 */ /* 0x000fe20000011696 */
[----:B------:R-:W-:Y:S01]  /*a890*/  IMAD.WIDE.U32 R146, R146, -0x326172a9, RZ ;  /* 0xcd9e8d5792927825 */ /* 0x000fe200078e00ff */
[----:B------:R-:W-:Y:S02]  /*a8a0*/  LOP3.LUT R6, R148, 0xffff, RZ, 0xc0, !PT ;  /* 0x0000ffff94067812 */ /* 0x000fe400078ec0ff */
[----:B------:R-:W-:Y:S01]  /*a8b0*/  SHF.R.U32.HI R7, RZ, 0x10, R148 ;  /* 0x00000010ff077819 */ /* 0x000fe20000011694 */
[----:B------:R-:W-:Y:S01]  /*a8c0*/  FMUL.FTZ R73, R132, R73 ;  /* 0x0000004984497220 */ /* 0x000fe20000410000 */
[----:B------:R-:W-:Y:S01]  /*a8d0*/  LOP3.LUT R140, R151, UR29, R142, 0x96, !PT ;  /* 0x0000001d978c7c12 */ /* 0x000fe2000f8e968e */
[----:B------:R-:W-:Y:S01]  /*a8e0*/  FFMA.FTZ R36, R36, UR4, -R228 ;  /* 0x0000000424247c23 */ /* 0x000fe200080108e4 */
[----:B------:R-:W-:Y:S01]  /*a8f0*/  LOP3.LUT R16, R147, UR19, R144, 0x96, !PT ;  /* 0x0000001393107c12 */ /* 0x000fe2000f8e9690 */
[C---:B------:R-:W-:Y:S01]  /*a900*/  FMUL.FTZ R92, R132.reuse, R92 ;  /* 0x0000005c845c7220 */ /* 0x040fe20000410000 */
[----:B------:R-:W-:Y:S01]  /*a910*/  LOP3.LUT R5, R149, UR29, R146, 0x96, !PT ;  /* 0x0000001d95057c12 */ /* 0x000fe2000f8e9692 */
[----:B------:R-:W-:Y:S01]  /*a920*/  FMUL.FTZ R93, R132, R93 ;  /* 0x0000005d845d7220 */ /* 0x000fe20000410000 */
[----:B------:R-:W-:Y:S01]  /*a930*/  LOP3.LUT R142, R150, 0xff, RZ, 0xc0, !PT ;  /* 0x000000ff968e7812 */ /* 0x000fe200078ec0ff */
[----:B------:R-:W-:Y:S01]  /*a940*/  FMUL.FTZ R217, R134, UR4 ;  /* 0x0000000486d97c20 */ /* 0x000fe20008410000 */
[----:B------:R-:W-:Y:S01]  /*a950*/  LOP3.LUT R146, R148, 0xff, RZ, 0xc0, !PT ;  /* 0x000000ff94927812 */ /* 0x000fe200078ec0ff */
[----:B------:R-:W-:Y:S01]  /*a960*/  IMAD.WIDE.U32 R144, R17, -0x2daee0ad, RZ ;  /* 0xd2511f5311907825 */ /* 0x000fe200078e00ff */
[----:B-1----:R-:W-:Y:S01]  /*a970*/  FMNMX.FTZ R133, R4, R133, !PT ;  /* 0x0000008504857209 */ /* 0x002fe20007810000 */
[----:B------:R-:W-:Y:S01]  /*a980*/  MUFU.EX2 R152, R152 ;  /* 0x0000009800987308 */ /* 0x000fe20000000800 */
[----:B------:R-:W-:Y:S01]  /*a990*/  FSEL R217, R217, RZ, P1 ;  /* 0x000000ffd9d97208 */ /* 0x000fe20000800000 */
[----:B------:R-:W-:Y:S01]  /*a9a0*/  FMUL.FTZ R3, R3, UR4 ;  /* 0x0000000403037c20 */ /* 0x000fe20008410000 */
[C---:B------:R-:W-:Y:S01]  /*a9b0*/  FSETP.NEU.FTZ.AND P1, PT, R133.reuse, -INF , PT ;  /* 0xff8000008500780b */ /* 0x040fe20003f3d000 */
[----:B------:R-:W-:Y:S01]  /*a9c0*/  FMUL.FTZ R171, R133, UR4 ;  /* 0x0000000485ab7c20 */ /* 0x000fe20008410000 */
[----:B------:R-:W-:Y:S01]  /*a9d0*/  SHF.R.U32.HI R141, RZ, 0x8, R141 ;  /* 0x00000008ff8d7819 */ /* 0x000fe2000001168d */
[--C-:B------:R-:W-:Y:S01]  /*a9e0*/  FFMA.FTZ R25, R25, UR4, -R217.reuse ;  /* 0x0000000419197c23 */ /* 0x100fe200080108d9 */
[----:B------:R-:W-:Y:S03]  /*a9f0*/  SHF.R.U32.HI R147, RZ, 0x18, R148 ;  /* 0x00000018ff937819 */ /* 0x000fe60000011694 */
[----:B------:R-:W1:Y:S01]  /*aa00*/  MUFU.EX2 R3, R3 ;  /* 0x0000000300037308 */ /* 0x000e620000000800 */
[----:B------:R-:W-:Y:S01]  /*aa10*/  FSEL R171, R171, RZ, P1 ;  /* 0x000000ffabab7208 */ /* 0x000fe20000800000 */
[--C-:B------:R-:W-:Y:S01]  /*aa20*/  FFMA.FTZ R24, R24, UR4, -R217.reuse ;  /* 0x0000000418187c23 */ /* 0x100fe200080108d9 */
[----:B------:R-:W-:Y:S01]  /*aa30*/  SHF.R.U32.HI R6, RZ, 0x8, R6 ;  /* 0x00000008ff067819 */ /* 0x000fe20000011606 */
[----:B------:R-:W-:Y:S01]  /*aa40*/  FFMA.FTZ R238, R56, UR4, -R217 ;  /* 0x0000000438ee7c23 */ /* 0x000fe200080108d9 */
[----:B------:R-:W-:Y:S01]  /*aa50*/  LOP3.LUT R7, R7, 0xff, RZ, 0xc0, !PT ;  /* 0x000000ff07077812 */ /* 0x000fe200078ec0ff */
[--C-:B------:R-:W-:Y:S01]  /*aa60*/  FFMA.FTZ R243, R62, UR4, -R171.reuse ;  /* 0x000000043ef37c23 */ /* 0x100fe200080108ab */
[----:B------:R-:W-:Y:S01]  /*aa70*/  SHF.R.U32.HI R143, RZ, 0x18, R150 ;  /* 0x00000018ff8f7819 */ /* 0x000fe20000011696 */
[--C-:B------:R-:W-:Y:S01]  /*aa80*/  FFMA.FTZ R159, R14, UR4, -R171.reuse ;  /* 0x000000040e9f7c23 */ /* 0x100fe200080108ab */
[----:B------:R-:W-:Y:S01]  /*aa90*/  LOP3.LUT R19, R19, 0xff, RZ, 0xc0, !PT ;  /* 0x000000ff13137812 */ /* 0x000fe200078ec0ff */
[----:B------:R-:W-:Y:S01]  /*aaa0*/  FFMA.FTZ R160, R15, UR4, -R171 ;  /* 0x000000040fa07c23 */ /* 0x000fe200080108ab */
[----:B------:R-:W-:Y:S01]  /*aab0*/  PRMT R142, R142, 0x5410, R141 ;  /* 0x000054108e8e7816 */ /* 0x000fe2000000008d */
[--C-:B------:R-:W-:Y:S01]  /*aac0*/  FFMA.FTZ R163, R10, UR4, -R171.reuse ;  /* 0x000000040aa37c23 */ /* 0x100fe200080108ab */
[----:B------:R-:W-:Y:S01]  /*aad0*/  PRMT R146, R146, 0x5410, R6 ;  /* 0x0000541092927816 */ /* 0x000fe20000000006 */
[----:B------:R-:W-:Y:S01]  /*aae0*/  FFMA.FTZ R164, R11, UR4, -R171 ;  /* 0x000000040ba47c23 */ /* 0x000fe200080108ab */
[----:B------:R-:W-:Y:S01]  /*aaf0*/  PRMT R147, R7, 0x5410, R147 ;  /* 0x0000541007937816 */ /* 0x000fe20000000093 */
[--C-:B------:R-:W-:Y:S01]  /*ab00*/  FFMA.FTZ R155, R12, UR4, -R217.reuse ;  /* 0x000000040c9b7c23 */ /* 0x100fe200080108d9 */
[C---:B------:R-:W-:Y:S01]  /*ab10*/  LOP3.LUT R4, R140.reuse, 0xffff, RZ, 0xc0, !PT ;  /* 0x0000ffff8c047812 */ /* 0x040fe200078ec0ff */
[----:B------:R-:W2:Y:S01]  /*ab20*/  MUFU.EX2 R154, R154 ;  /* 0x0000009a009a7308 */ /* 0x000ea20000000800 */
[--C-:B------:R-:W-:Y:S01]  /*ab30*/  SHF.R.U32.HI R6, RZ, 0x10, R140.reuse ;  /* 0x00000010ff067819 */ /* 0x100fe2000001168c */
[--C-:B------:R-:W-:Y:S01]  /*ab40*/  FFMA.FTZ R156, R13, UR4, -R217.reuse ;  /* 0x000000040d9c7c23 */ /* 0x100fe200080108d9 */
[----:B------:R-:W-:Y:S01]  /*ab50*/  LOP3.LUT R7, R140, 0xff, RZ, 0xc0, !PT ;  /* 0x000000ff8c077812 */ /* 0x000fe200078ec0ff */
[--C-:B------:R-:W-:Y:S01]  /*ab60*/  FFMA.FTZ R162, R8, UR4, -R217.reuse ;  /* 0x0000000408a27c23 */ /* 0x100fe200080108d9 */
[----:B------:R-:W-:Y:S01]  /*ab70*/  SHF.R.U32.HI R141, RZ, 0x18, R140 ;  /* 0x00000018ff8d7819 */ /* 0x000fe2000001168c */
[----:B------:R-:W-:Y:S01]  /*ab80*/  FFMA.FTZ R161, R9, UR4, -R217 ;  /* 0x0000000409a17c23 */ /* 0x000fe200080108d9 */
[----:B------:R-:W-:Y:S03]  /*ab90*/  PRMT R143, R19, 0x5410, R143 ;  /* 0x00005410138f7816 */ /* 0x000fe6000000008f */
[----:B------:R-:W-:Y:S01]  /*aba0*/  MUFU.EX2 R158, R158 ;  /* 0x0000009e009e7308 */ /* 0x000fe20000000800 */
[----:B------:R-:W-:Y:S01]  /*abb0*/  SHF.R.U32.HI R140, RZ, 0x10, R5 ;  /* 0x00000010ff8c7819 */ /* 0x000fe20000011605 */
[----:B------:R-:W-:Y:S01]  /*abc0*/  IMAD.WIDE.U32 R12, R16, -0x2daee0ad, RZ ;  /* 0xd2511f53100c7825 */ /* 0x000fe200078e00ff */
[----:B------:R-:W-:Y:S01]  /*abd0*/  LOP3.LUT R218, R145, UR28, R218, 0x96, !PT ;  /* 0x0000001c91da7c12 */ /* 0x000fe2000f8e96da */
[----:B------:R-:W3:Y:S01]  /*abe0*/  LDSM.16.MT88.4 R148, [R178+0x6000] ;  /* 0x00600000b294783b */ /* 0x000ee20000004200 */
[----:B------:R-:W-:Y:S01]  /*abf0*/  LOP3.LUT R17, R144, 0xffff, RZ, 0xc0, !PT ;  /* 0x0000ffff90117812 */ /* 0x000fe200078ec0ff */
[--C-:B------:R-:W-:Y:S01]  /*ac00*/  FFMA.FTZ R221, R30, UR4, -R171.reuse ;  /* 0x000000041edd7c23 */ /* 0x100fe200080108ab */
[--C-:B------:R-:W-:Y:S03]  /*ac10*/  SHF.R.U32.HI R19, RZ, 0x10, R144.reuse ;  /* 0x00000010ff137819 */ /* 0x100fe60000011690 */
[----:B------:R-:W4:Y:S01]  /*ac20*/  MUFU.EX2 R157, R157 ;  /* 0x0000009d009d7308 */ /* 0x000f220000000800 */
[----:B------:R-:W-:Y:S01]  /*ac30*/  LOP3.LUT R16, R144, 0xff, RZ, 0xc0, !PT ;  /* 0x000000ff90107812 */ /* 0x000fe200078ec0ff */
[----:B------:R-:W-:Y:S01]  /*ac40*/  FFMA.FTZ R222, R31, UR4, -R171 ;  /* 0x000000041fde7c23 */ /* 0x000fe200080108ab */
[----:B------:R-:W-:Y:S01]  /*ac50*/  SHF.R.U32.HI R14, RZ, 0x18, R144 ;  /* 0x00000018ff0e7819 */ /* 0x000fe20000011690 */
[----:B-1----:R-:W-:Y:S01]  /*ac60*/  FMUL.FTZ R82, R3, R82 ;  /* 0x0000005203527220 */ /* 0x002fe20000410000 */
[----:B------:R-:W-:Y:S01]  /*ac70*/  LOP3.LUT R8, R5, 0xffff, RZ, 0xc0, !PT ;  /* 0x0000ffff05087812 */ /* 0x000fe200078ec0ff */
[----:B------:R-:W-:Y:S01]  /*ac80*/  FMUL.FTZ R83, R3, R83 ;  /* 0x0000005303537220 */ /* 0x000fe20000410000 */
[----:B------:R-:W-:Y:S03]  /*ac90*/  LOP3.LUT R144, R5, 0xff, RZ, 0xc0, !PT ;  /* 0x000000ff05907812 */ /* 0x000fe600078ec0ff */
[----:B------:R-:W-:Y:S01]  /*aca0*/  MUFU.EX2 R155, R155 ;  /* 0x0000009b009b7308 */ /* 0x000fe20000000800 */
[----:B------:R-:W-:Y:S01]  /*acb0*/  SHF.R.U32.HI R145, RZ, 0x18, R5 ;  /* 0x00000018ff917819 */ /* 0x000fe20000011605 */
[----:B------:R-:W-:Y:S01]  /*acc0*/  FFMA.FTZ R240, R58, UR4, -R171 ;  /* 0x000000043af07c23 */ /* 0x000fe200080108ab */
[----:B------:R-:W-:Y:S01]  /*acd0*/  SHF.R.U32.HI R5, RZ, 0x8, R4 ;  /* 0x00000008ff057819 */ /* 0x000fe20000011604 */
[----:B------:R-:W-:Y:S01]  /*ace0*/  FADD.FTZ R2, -R134, R2 ;  /* 0x0000000286027221 */ /* 0x000fe20000010100 */
[----:B------:R-:W-:Y:S01]  /*acf0*/  LOP3.LUT R6, R6, 0xff, RZ, 0xc0, !PT ;  /* 0x000000ff06067812 */ /* 0x000fe200078ec0ff */
[----:B------:R-:W-:Y:S01]  /*ad00*/  FADD.FTZ R0, -R133, R0 ;  /* 0x0000000085007221 */ /* 0x000fe20000010100 */
[----:B------:R-:W-:Y:S03]  /*ad10*/  LOP3.LUT R4, R140, 0xff, RZ, 0xc0, !PT ;  /* 0x000000ff8c047812 */ /* 0x000fe600078ec0ff */
[----:B------:R-:W1:Y:S01]  /*ad20*/  MUFU.EX2 R156, R156 ;  /* 0x0000009c009c7308 */ /* 0x000e620000000800 */
[----:B------:R-:W-:Y:S01]  /*ad30*/  PRMT R140, R7, 0x5410, R5 ;  /* 0x00005410078c7816 */ /* 0x000fe20000000005 */
[----:B------:R-:W-:Y:S01]  /*ad40*/  FMUL.FTZ R2, R2, UR4 ;  /* 0x0000000402027c20 */ /* 0x000fe20008410000 */
[----:B------:R-:W-:Y:S01]  /*ad50*/  PRMT R141, R6, 0x5410, R141 ;  /* 0x00005410068d7816 */ /* 0x000fe2000000008d */
[----:B------:R-:W-:Y:S01]  /*ad60*/  FMUL.FTZ R0, R0, UR4 ;  /* 0x0000000400007c20 */ /* 0x000fe20008410000 */
[----:B------:R-:W-:Y:S01]  /*ad70*/  PRMT R145, R4, 0x5410, R145 ;  /* 0x0000541004917816 */ /* 0x000fe20000000091 */
[--C-:B------:R-:W-:Y:S01]  /*ad80*/  FFMA.FTZ R241, R59, UR4, -R171.reuse ;  /* 0x000000043bf17c23 */ /* 0x100fe200080108ab */
[--C-:B------:R-:W-:Y:S03]  /*ad90*/  HSET2.LE.AND R142, R142, R195.reuse, PT ;  /* 0x000000c38e8e7233 */ /* 0x100fe60003803000 */
[----:B------:R-:W-:Y:S01]  /*ada0*/  MUFU.EX2 R159, R159 ;  /* 0x0000009f009f7308 */ /* 0x000fe20000000800 */
[----:B------:R-:W-:Y:S01]  /*adb0*/  SHF.R.U32.HI R8, RZ, 0x8, R8 ;  /* 0x00000008ff087819 */ /* 0x000fe20000011608 */
[C---:B------:R-:W-:Y:S01]  /*adc0*/  FMUL.FTZ R22, R3.reuse, R114 ;  /* 0x0000007203167220 */ /* 0x040fe20000410000 */
[----:B------:R-:W-:Y:S01]  /*add0*/  F2FP.F16.F32.PACK_AB R4, R138, R137 ;  /* 0x000000898a04723e */ /* 0x000fe200000000ff */
[C---:B------:R-:W-:Y:S01]  /*ade0*/  FMUL.FTZ R23, R3.reuse, R115 ;  /* 0x0000007303177220 */ /* 0x040fe20000410000 */
[----:B------:R-:W-:Y:S01]  /*adf0*/  PRMT R144, R144, 0x5410, R8 ;  /* 0x0000541090907816 */ /* 0x000fe20000000008 */
[C---:B------:R-:W-:Y:S01]  /*ae00*/  FMUL.FTZ R70, R3.reuse, R70 ;  /* 0x0000004603467220 */ /* 0x040fe20000410000 */
[----:B------:R-:W-:Y:S03]  /*ae10*/  LOP3.LUT R142, R142, R4, RZ, 0xc0, !PT ;  /* 0x000000048e8e7212 */ /* 0x000fe600078ec0ff */
[----:B------:R-:W5:Y:S01]  /*ae20*/  MUFU.EX2 R160, R160 ;  /* 0x000000a000a07308 */ /* 0x000f620000000800 */
[--C-:B------:R-:W-:Y:S01]  /*ae30*/  HSET2.LE.AND R143, R143, R195.reuse, PT ;  /* 0x000000c38f8f7233 */ /* 0x100fe20003803000 */
[C---:B------:R-:W-:Y:S01]  /*ae40*/  FMUL.FTZ R71, R3.reuse, R71 ;  /* 0x0000004703477220 */ /* 0x040fe20000410000 */
[--C-:B------:R-:W-:Y:S01]  /*ae50*/  HSET2.LE.AND R140, R140, R195.reuse, PT ;  /* 0x000000c38c8c7233 */ /* 0x100fe20003803000 */
[C---:B------:R-:W-:Y:S01]  /*ae60*/  FMUL.FTZ R74, R3.reuse, R74 ;  /* 0x0000004a034a7220 */ /* 0x040fe20000410000 */
[--C-:B------:R-:W-:Y:S01]  /*ae70*/  HSET2.LE.AND R141, R141, R195.reuse, PT ;  /* 0x000000c38d8d7233 */ /* 0x100fe20003803000 */
[----:B------:R-:W-:Y:S01]  /*ae80*/  FMUL.FTZ R75, R3, R75 ;  /* 0x0000004b034b7220 */ /* 0x000fe20000410000 */
[----:B------:R-:W-:Y:S03]  /*ae90*/  F2FP.F16.F32.PACK_AB R6, R152, R139 ;  /* 0x0000008b9806723e */ /* 0x000fe600000000ff */
[----:B------:R-:W-:Y:S01]  /*aea0*/  MUFU.EX2 R162, R162 ;  /* 0x000000a200a27308 */ /* 0x000fe20000000800 */
[----:B--2---:R-:W-:Y:S01]  /*aeb0*/  F2FP.F16.F32.PACK_AB R5, R154, R153 ;  /* 0x000000999a05723e */ /* 0x004fe200000000ff */
[--C-:B------:R-:W-:Y:S01]  /*aec0*/  FFMA.FTZ R169, R20, UR4, -R228.reuse ;  /* 0x0000000414a97c23 */ /* 0x100fe200080108e4 */
[----:B----4-:R-:W-:Y:S01]  /*aed0*/  F2FP.F16.F32.PACK_AB R4, R157, R158 ;  /* 0x0000009e9d04723e */ /* 0x010fe200000000ff */
[----:B------:R-:W-:Y:S01]  /*aee0*/  FFMA.FTZ R170, R21, UR4, -R228 ;  /* 0x0000000415aa7c23 */ /* 0x000fe200080108e4 */
[----:B------:R-:W-:Y:S01]  /*aef0*/  LOP3.LUT R143, R143, R6, RZ, 0xc0, !PT ;  /* 0x000000068f8f7212 */ /* 0x000fe200078ec0ff */
[----:B------:R-:W-:Y:S01]  /*af00*/  FMUL.FTZ R20, R132, R112 ;  /* 0x0000007084147220 */ /* 0x000fe20000410000 */
[----:B------:R-:W-:Y:S03]  /*af10*/  LOP3.LUT R140, R140, R5, RZ, 0xc0, !PT ;  /* 0x000000058c8c7212 */ /* 0x000fe600078ec0ff */
[----:B------:R-:W2:Y:S01]  /*af20*/  MUFU.EX2 R161, R161 ;  /* 0x000000a100a17308 */ /* 0x000ea20000000800 */
[----:B------:R-:W-:Y:S01]  /*af30*/  LOP3.LUT R141, R141, R4, RZ, 0xc0, !PT ;  /* 0x000000048d8d7212 */ /* 0x000fe200078ec0ff */
[----:B------:R-:W-:Y:S01]  /*af40*/  FMUL.FTZ R21, R132, R113 ;  /* 0x0000007184157220 */ /* 0x000fe20000410000 */
[--C-:B------:R-:W-:Y:S01]  /*af50*/  HSET2.LE.AND R146, R146, R195.reuse, PT ;  /* 0x000000c392927233 */ /* 0x100fe20003803000 */
[----:B------:R-:W-:Y:S01]  /*af60*/  FFMA.FTZ R112, R27, UR4, -R171 ;  /* 0x000000041b707c23 */ /* 0x000fe200080108ab */
[--C-:B------:R-:W-:Y:S01]  /*af70*/  HSET2.LE.AND R147, R147, R195.reuse, PT ;  /* 0x000000c393937233 */ /* 0x100fe20003803000 */
[C---:B------:R-:W-:Y:S01]  /*af80*/  FMUL.FTZ R50, R3.reuse, R98 ;  /* 0x0000006203327220 */ /* 0x040fe20000410000 */
[--C-:B------:R-:W-:Y:S03]  /*af90*/  HSET2.LE.AND R144, R144, R195.reuse, PT ;  /* 0x000000c390907233 */ /* 0x100fe60003803000 */
[----:B------:R-:W-:Y:S01]  /*afa0*/  MUFU.EX2 R163, R163 ;  /* 0x000000a300a37308 */ /* 0x000fe20000000800 */
[--C-:B------:R-:W-:Y:S01]  /*afb0*/  HSET2.LE.AND R145, R145, R195.reuse, PT ;  /* 0x000000c391917233 */ /* 0x100fe20003803000 */
[C---:B------:R-:W-:Y:S01]  /*afc0*/  FMUL.FTZ R51, R3.reuse, R99 ;  /* 0x0000006303337220 */ /* 0x040fe20000410000 */
[----:B-1----:R-:W-:Y:S01]  /*afd0*/  F2FP.F16.F32.PACK_AB R7, R156, R155 ;  /* 0x0000009b9c07723e */ /* 0x002fe200000000ff */
[C---:B------:R-:W-:Y:S01]  /*afe0*/  FMUL.FTZ R94, R3.reuse, R94 ;  /* 0x0000005e035e7220 */ /* 0x040fe20000410000 */
[----:B-----5:R-:W-:Y:S01]  /*aff0*/  F2FP.F16.F32.PACK_AB R6, R160, R159 ;  /* 0x0000009fa006723e */ /* 0x020fe200000000ff */
[----:B------:R-:W-:Y:S01]  /*b000*/  FMUL.FTZ R95, R3, R95 ;  /* 0x0000005f035f7220 */ /* 0x000fe20000410000 */
[----:B------:R-:W-:Y:S03]  /*b010*/  LOP3.LUT R146, R146, R7, RZ, 0xc0, !PT ;  /* 0x0000000792927212 */ /* 0x000fe600078ec0ff */
[----:B------:R-:W1:Y:S01]  /*b020*/  MUFU.EX2 R164, R164 ;  /* 0x000000a400a47308 */ /* 0x000e620000000800 */
[----:B--2---:R-:W-:Y:S01]  /*b030*/  F2FP.F16.F32.PACK_AB R5, R161, R162 ;  /* 0x000000a2a105723e */ /* 0x004fe200000000ff */
[----:B------:R-:W-:Y:S01]  /*b040*/  FMUL.FTZ R7, R3, R131 ;  /* 0x0000008303077220 */ /* 0x000fe20000410000 */
[----:B------:R-:W-:Y:S01]  /*b050*/  LOP3.LUT R147, R147, R6, RZ, 0xc0, !PT ;  /* 0x0000000693937212 */ /* 0x000fe200078ec0ff */
[----:B------:R-:W-:Y:S01]  /*b060*/  FMUL.FTZ R6, R3, R130 ;  /* 0x0000008203067220 */ /* 0x000fe20000410000 */
[----:B------:R-:W-:Y:S01]  /*b070*/  LOP3.LUT R144, R144, R5, RZ, 0xc0, !PT ;  /* 0x0000000590907212 */ /* 0x000fe200078ec0ff */
[----:B------:R-:W-:Y:S01]  /*b080*/  FMUL.FTZ R5, R132, R129 ;  /* 0x0000008184057220 */ /* 0x000fe20000410000 */
[----:B------:R-:W-:Y:S03]  /*b090*/  LOP3.LUT R219, R13, UR28, R18, 0x96, !PT ;  /* 0x0000001c0ddb7c12 */ /* 0x000fe6000f8e9612 */
[----:B------:R-:W2:Y:S01]  /*b0a0*/  MUFU.EX2 R2, R2 ;  /* 0x0000000200027308 */ /* 0x000ea20000000800 */
[----:B------:R-:W-:Y:S01]  /*b0b0*/  LOP3.LUT R18, R12, 0xffff, RZ, 0xc0, !PT ;  /* 0x0000ffff0c127812 */ /* 0x000fe200078ec0ff */
[----:B------:R-:W-:Y:S01]  /*b0c0*/  FFMA.FTZ R239, R57, UR4, -R217 ;  /* 0x0000000439ef7c23 */ /* 0x000fe200080108d9 */
[----:B------:R-:W-:Y:S01]  /*b0d0*/  SHF.R.U32.HI R15, RZ, 0x10, R12 ;  /* 0x00000010ff0f7819 */ /* 0x000fe2000001160c */
[----:B------:R-:W-:Y:S01]  /*b0e0*/  FFMA.FTZ R224, R48, UR4, -R228 ;  /* 0x0000000430e07c23 */ /* 0x000fe200080108e4 */
[----:B------:R-:W-:Y:S01]  /*b0f0*/  LOP3.LUT R13, R12, 0xff, RZ, 0xc0, !PT ;  /* 0x000000ff0c0d7812 */ /* 0x000fe200078ec0ff */
[----:B------:R-:W-:Y:S01]  /*b100*/  FMUL.FTZ R48, R132, R96 ;  /* 0x0000006084307220 */ /* 0x000fe20000410000 */
[----:B------:R-:W-:Y:S03]  /*b110*/  SHF.R.U32.HI R12, RZ, 0x18, R12 ;  /* 0x00000018ff0c7819 */ /* 0x000fe6000001160c */
[----:B------:R-:W4:Y:S01]  /*b120*/  MUFU.EX2 R0, R0 ;  /* 0x0000000000007308 */ /* 0x000f220000000800 */
[----:B-1----:R-:W-:Y:S01]  /*b130*/  F2FP.F16.F32.PACK_AB R4, R164, R163 ;  /* 0x000000a3a404723e */ /* 0x002fe200000000ff */
[----:B------:R-:W-:Y:S01]  /*b140*/  FFMA.FTZ R223, R49, UR4, -R228 ;  /* 0x0000000431df7c23 */ /* 0x000fe200080108e4 */
[----:B------:R-:W-:Y:S01]  /*b150*/  LOP3.LUT R19, R19, 0xff, RZ, 0xc0, !PT ;  /* 0x000000ff13137812 */ /* 0x000fe200078ec0ff */
[C---:B------:R-:W-:Y:S01]  /*b160*/  FMUL.FTZ R49, R132.reuse, R97 ;  /* 0x0000006184317220 */ /* 0x040fe20000410000 */
[----:B------:R-:W-:Y:S01]  /*b170*/  LOP3.LUT R145, R145, R4, RZ, 0xc0, !PT ;  /* 0x0000000491917212 */ /* 0x000fe200078ec0ff */
[----:B------:R-:W-:Y:S01]  /*b180*/  FMUL.FTZ R4, R132, R128 ;  /* 0x0000008084047220 */ /* 0x000fe20000410000 */
[----:B------:R-:W-:Y:S03]  /*b190*/  F2FP.F16.F32.PACK_AB R98, R167, R165 ;  /* 0x000000a5a762723e */ /* 0x000fe600000000ff */
[----:B------:R-:W-:Y:S01]  /*b1a0*/  MUFU.EX2 R238, R238 ;  /* 0x000000ee00ee7308 */ /* 0x000fe20000000800 */
[C---:B--2---:R-:W-:Y:S01]  /*b1b0*/  FMUL.FTZ R8, R2.reuse, R124 ;  /* 0x0000007c02087220 */ /* 0x044fe20000410000 */
[C---:B------:R-:W-:Y:S01]  /*b1c0*/  FMUL.FTZ R9, R2.reuse, R125 ;  /* 0x0000007d02097220 */ /* 0x040fe20000410000 */
[----:B------:R-:W-:Y:S01]  /*b1d0*/  SHF.R.U32.HI R17, RZ, 0x8, R17 ;  /* 0x00000008ff117819 */ /* 0x000fe20000011611 */
[----:B------:R-:W-:Y:S01]  /*b1e0*/  FMUL.FTZ R76, R2, R76 ;  /* 0x0000004c024c7220 */ /* 0x000fe20000410000 */
[-C--:B------:R-:W-:Y:S05]  /*b1f0*/  HMMA.16816.F32 R4, R140, R32.reuse, R4 ;  /* 0x000000208c04723c */ /* 0x080fea0000001804 */
[----:B------:R-:W-:Y:S01]  /*b200*/  MUFU.EX2 R169, R169 ;  /* 0x000000a900a97308 */ /* 0x000fe20000000800 */
[C---:B----4-:R-:W-:Y:S01]  /*b210*/  FMUL.FTZ R10, R0.reuse, R126 ;  /* 0x0000007e000a7220 */ /* 0x050fe20000410000 */
[C---:B------:R-:W-:Y:S01]  /*b220*/  FMUL.FTZ R11, R0.reuse, R127 ;  /* 0x0000007f000b7220 */ /* 0x040fe20000410000 */
[----:B------:R-:W-:Y:S03]  /*b230*/  SHF.R.U32.HI R18, RZ, 0x8, R18 ;  /* 0x00000008ff127819 */ /* 0x000fe60000011612 */
[C---:B------:R-:W-:Y:S01]  /*b240*/  FMUL.FTZ R27, R0.reuse, R107 ;  /* 0x0000006b001b7220 */ /* 0x040fe20000410000 */
[----:B------:R-:W-:Y:S01]  /*b250*/  LOP3.LUT R15, R15, 0xff, RZ, 0xc0, !PT ;  /* 0x000000ff0f0f7812 */ /* 0x000fe200078ec0ff */
[C---:B------:R-:W-:Y:S01]  /*b260*/  FMUL.FTZ R30, R0.reuse, R102 ;  /* 0x00000066001e7220 */ /* 0x040fe20000410000 */
[C---:B------:R-:W-:Y:S01]  /*b270*/  HMMA.16816.F32 R8, R144.reuse, R32, R8 ;  /* 0x000000209008723c */ /* 0x040fe20000001808 */
[----:B------:R-:W1:Y:S03]  /*b280*/  MUFU.EX2 R170, R170 ;  /* 0x000000aa00aa7308 */ /* 0x000e660000000800 */
[----:B------:R-:W-:Y:S01]  /*b290*/  PRMT R126, R19, 0x5410, R14 ;  /* 0x00005410137e7816 */ /* 0x000fe2000000000e */
[----:B------:R-:W-:Y:S01]  /*b2a0*/  FMUL.FTZ R14, R0, R122 ;  /* 0x0000007a000e7220 */ /* 0x000fe20000410000 */
[----:B------:R-:W-:Y:S01]  /*b2b0*/  PRMT R124, R15, 0x5410, R12 ;  /* 0x000054100f7c7816 */ /* 0x000fe2000000000c */
[C---:B------:R-:W-:Y:S01]  /*b2c0*/  FMUL.FTZ R12, R2.reuse, R120 ;  /* 0x00000078020c7220 */ /* 0x040fe20000410000 */
[----:B------:R-:W-:Y:S03]  /*b2d0*/  PRMT R125, R13, 0x5410, R18 ;  /* 0x000054100d7d7816 */ /* 0x000fe60000000012 */
[----:B------:R-:W-:Y:S01]  /*b2e0*/  MUFU.EX2 R239, R239 ;  /* 0x000000ef00ef7308 */ /* 0x000fe20000000800 */
[----:B------:R-:W-:Y:S01]  /*b2f0*/  FMUL.FTZ R13, R2, R121 ;  /* 0x00000079020d7220 */ /* 0x000fe20000410000 */
[----:B------:R-:W-:Y:S01]  /*b300*/  FMUL.FTZ R15, R0, R123 ;  /* 0x0000007b000f7220 */ /* 0x000fe20000410000 */
[----:B------:R-:W-:Y:S01]  /*b310*/  PRMT R127, R16, 0x5410, R17 ;  /* 0x00005410107f7816 */ /* 0x000fe20000000011 */
[C---:B------:R-:W-:Y:S01]  /*b320*/  FMUL.FTZ R16, R132.reuse, R116 ;  /* 0x0000007484107220 */ /* 0x040fe20000410000 */
[----:B------:R-:W-:Y:S01]  /*b330*/  FMUL.FTZ R17, R132, R117 ;  /* 0x0000007584117220 */ /* 0x000fe20000410000 */
[C---:B------:R-:W-:Y:S01]  /*b340*/  FMUL.FTZ R18, R3.reuse, R118 ;  /* 0x0000007603127220 */ /* 0x040fe20000410000 */
[----:B------:R-:W-:Y:S01]  /*b350*/  FMUL.FTZ R19, R3, R119 ;  /* 0x0000007703137220 */ /* 0x000fe20000410000 */
[C---:B------:R-:W-:Y:S01]  /*b360*/  FMUL.FTZ R32, R2.reuse, R108 ;  /* 0x0000006c02207220 */ /* 0x040fe20000410000 */
[-C--:B------:R-:W-:Y:S01]  /*b370*/  HMMA.16816.F32 R12, R144, R34.reuse, R12 ;  /* 0x00000022900c723c */ /* 0x080fe2000000180c */
[----:B------:R-:W-:Y:S02]  /*b380*/  MUFU.EX2 R221, R221 ;  /* 0x000000dd00dd7308 */ /* 0x000fe40000000800 */
[----:B------:R-:W-:Y:S01]  /*b390*/  FMUL.FTZ R33, R2, R109 ;  /* 0x0000006d02217220 */ /* 0x000fe20000410000 */
[C---:B------:R-:W-:Y:S01]  /*b3a0*/  FMUL.FTZ R31, R0.reuse, R103 ;  /* 0x00000067001f7220 */ /* 0x040fe20000410000 */
[--C-:B------:R-:W-:Y:S01]  /*b3b0*/  SHF.R.U32.HI R121, RZ, 0x10, R219.reuse ;  /* 0x00000010ff797819 */ /* 0x100fe200000116db */
[C---:B------:R-:W-:Y:S05]  /*b3c0*/  HMMA.16816.F32 R16, R140.reuse, R34, R16 ;  /* 0x000000228c10723c */ /* 0x040fea0000001810 */
[----:B------:R-:W-:Y:S01]  /*b3d0*/  MUFU.EX2 R222, R222 ;  /* 0x000000de00de7308 */ /* 0x000fe20000000800 */
[----:B------:R-:W-:Y:S01]  /*b3e0*/  SHF.R.U32.HI R116, RZ, 0x18, R219 ;  /* 0x00000018ff747819 */ /* 0x000fe200000116db */
[-C--:B---3--:R-:W-:Y:S04]  /*b3f0*/  HMMA.16816.F32 R20, R140, R148.reuse, R20 ;  /* 0x000000948c14723c */ /* 0x088fe80000001814 */
[C---:B------:R-:W-:Y:S01]  /*b400*/  FMUL.FTZ R34, R0.reuse, R110 ;  /* 0x0000006e00227220 */ /* 0x040fe20000410000 */
[----:B------:R-:W-:Y:S01]  /*b410*/  FMUL.FTZ R35, R0, R111 ;  /* 0x0000006f00237220 */ /* 0x000fe20000410000 */
[----:B------:R-:W-:Y:S01]  /*b420*/  LOP3.LUT R120, R218, 0xffff, RZ, 0xc0, !PT ;  /* 0x0000ffffda787812 */ /* 0x000fe200078ec0ff */
[----:B------:R-:W2:Y:S01]  /*b430*/  LDSM.16.MT88.4 R108, [R177+0x6000] ;  /* 0x00600000b16c783b */ /* 0x000ea20000004200 */
[----:B------:R-:W-:Y:S03]  /*b440*/  MUFU.EX2 R224, R224 ;  /* 0x000000e000e07308 */ /* 0x000fe60000000800 */
[--C-:B------:R-:W-:Y:S01]  /*b450*/  SHF.R.U32.HI R118, RZ, 0x10, R218.reuse ;  /* 0x00000010ff767819 */ /* 0x100fe200000116da */
[----:B------:R-:W-:Y:S01]  /*b460*/  FFMA.FTZ R119, R26, UR4, -R171 ;  /* 0x000000041a777c23 */ /* 0x000fe200080108ab */
[C---:B------:R-:W-:Y:S04]  /*b470*/  HMMA.16816.F32 R32, R144.reuse, R148, R32 ;  /* 0x000000949020723c */ /* 0x040fe80000001820 */
[----:B------:R-:W-:Y:S01]  /*b480*/  LOP3.LUT R115, R218, 0xff, RZ, 0xc0, !PT ;  /* 0x000000ffda737812 */ /* 0x000fe200078ec0ff */
[----:B------:R3:W-:Y:S01]  /*b490*/  MUFU.EX2 R149, R25 ;  /* 0x0000001900957308 */ /* 0x0007e20000000800 */
[----:B------:R-:W-:Y:S01]  /*b4a0*/  SHF.R.U32.HI R114, RZ, 0x18, R218 ;  /* 0x00000018ff727819 */ /* 0x000fe200000116da */
[----:B------:R-:W-:Y:S01]  /*b4b0*/  FMUL.FTZ R26, R0, R106 ;  /* 0x0000006a001a7220 */ /* 0x000fe20000410000 */
[C---:B------:R-:W-:Y:S03]  /*b4c0*/  LOP3.LUT R117, R219.reuse, 0xffff, RZ, 0xc0, !PT ;  /* 0x0000ffffdb757812 */ /* 0x040fe600078ec0ff */
[----:B------:R-:W-:Y:S01]  /*b4d0*/  LOP3.LUT R113, R219, 0xff, RZ, 0xc0, !PT ;  /* 0x000000ffdb717812 */ /* 0x000fe200078ec0ff */
[----:B------:R-:W-:Y:S03]  /*b4e0*/  FMUL.FTZ R77, R2, R77 ;  /* 0x0000004d024d7220 */ /* 0x000fe60000410000 */
[----:B------:R4:W5:Y:S01]  /*b4f0*/  MUFU.EX2 R218, R24 ;  /* 0x0000001800da7308 */ /* 0x0009620000000800 */
[C---:B------:R-:W-:Y:S01]  /*b500*/  FMUL.FTZ R78, R0.reuse, R78 ;  /* 0x0000004e004e7220 */ /* 0x040fe20000410000 */
[----:B------:R-:W-:Y:S01]  /*b510*/  FMUL.FTZ R79, R0, R79 ;  /* 0x0000004f004f7220 */ /* 0x000fe20000410000 */
[----:B------:R-:W-:Y:S01]  /*b520*/  SHF.R.U32.HI R120, RZ, 0x8, R120 ;  /* 0x00000008ff787819 */ /* 0x000fe20000011678 */
[C---:B------:R-:W-:Y:S01]  /*b530*/  FMUL.FTZ R84, R2.reuse, R84 ;  /* 0x0000005402547220 */ /* 0x040fe20000410000 */
[----:B------:R-:W-:Y:S01]  /*b540*/  FMUL.FTZ R85, R2, R85 ;  /* 0x0000005502557220 */ /* 0x000fe20000410000 */
[C---:B------:R-:W-:Y:S01]  /*b550*/  FMUL.FTZ R86, R0.reuse, R86 ;  /* 0x0000005600567220 */ /* 0x040fe20000410000 */
[----:B------:R-:W-:Y:S03]  /*b560*/  FMUL.FTZ R87, R0, R87 ;  /* 0x0000005700577220 */ /* 0x000fe60000410000 */
[----:B------:R1:W-:Y:S01]  /*b570*/  MUFU.EX2 R219, R112 ;  /* 0x0000007000db7308 */ /* 0x0003e20000000800 */
[C---:B---3--:R-:W-:Y:S01]  /*b580*/  FMUL.FTZ R25, R2.reuse, R105 ;  /* 0x0000006902197220 */ /* 0x048fe20000410000 */
[----:B------:R-:W-:Y:S01]  /*b590*/  PRMT R115, R115, 0x5410, R120 ;  /* 0x0000541073737816 */ /* 0x000fe20000000078 */
[C---:B------:R-:W-:Y:S01]  /*b5a0*/  FMUL.FTZ R88, R2.reuse, R88 ;  /* 0x0000005802587220 */ /* 0x040fe20000410000 */
[----:B------:R-:W-:Y:S01]  /*b5b0*/  SHF.R.U32.HI R117, RZ, 0x8, R117 ;  /* 0x00000008ff757819 */ /* 0x000fe20000011675 */
[----:B------:R-:W-:Y:S01]  /*b5c0*/  FMUL.FTZ R89, R2, R89 ;  /* 0x0000005902597220 */ /* 0x000fe20000410000 */
[----:B------:R-:W-:Y:S01]  /*b5d0*/  LOP3.LUT R118, R118, 0xff, RZ, 0xc0, !PT ;  /* 0x000000ff76767812 */ /* 0x000fe200078ec0ff */
[----:B------:R-:W-:Y:S03]  /*b5e0*/  FMUL.FTZ R90, R0, R90 ;  /* 0x0000005a005a7220 */ /* 0x000fe60000410000 */
[----:B------:R-:W3:Y:S01]  /*b5f0*/  MUFU.EX2 R148, R119 ;  /* 0x0000007700947308 */ /* 0x000ee20000000800 */
[----:B----4-:R-:W-:Y:S01]  /*b600*/  FMUL.FTZ R24, R2, R104 ;  /* 0x0000006802187220 */ /* 0x010fe20000410000 */
[----:B------:R-:W-:Y:S01]  /*b610*/  LOP3.LUT R104, R121, 0xff, RZ, 0xc0, !PT ;  /* 0x000000ff79687812 */ /* 0x000fe200078ec0ff */
[----:B------:R-:W-:Y:S01]  /*b620*/  FMUL.FTZ R91, R0, R91 ;  /* 0x0000005b005b7220 */ /* 0x000fe20000410000 */
[----:B------:R-:W-:Y:S01]  /*b630*/  PRMT R113, R113, 0x5410, R117 ;  /* 0x0000541071717816 */ /* 0x000fe20000000075 */
[----:B------:R-:W-:Y:S01]  /*b640*/  FFMA.FTZ R237, R52, UR4, -R228 ;  /* 0x0000000434ed7c23 */ /* 0x000fe200080108e4 */
[----:B------:R-:W-:Y:S01]  /*b650*/  PRMT R114, R118, 0x5410, R114 ;  /* 0x0000541076727816 */ /* 0x000fe20000000072 */
[--C-:B------:R-:W-:Y:S01]  /*b660*/  FFMA.FTZ R242, R60, UR4, -R217.reuse ;  /* 0x000000043cf27c23 */ /* 0x100fe200080108d9 */
[-C--:B------:R-:W-:Y:S02]  /*b670*/  HMMA.16816.F32 R24, R144, R150.reuse, R24 ;  /* 0x000000969018723c */ /* 0x080fe40000001818 */
[----:B------:R-:W-:Y:S01]  /*b680*/  MUFU.EX2 R223, R223 ;  /* 0x000000df00df7308 */ /* 0x000fe20000000800 */
[----:B-1----:R-:W-:Y:S01]  /*b690*/  PRMT R112, R104, 0x5410, R116 ;  /* 0x0000541068707816 */ /* 0x002fe20000000074 */
[----:B------:R-:W-:Y:S01]  /*b6a0*/  IMAD.WIDE.U32 R116, R231, -0x2daee0ad, RZ ;  /* 0xd2511f53e7747825 */ /* 0x000fe200078e00ff */
[----:B------:R-:W1:Y:S01]  /*b6b0*/  LDSM.16.MT88.4 R104, [R176+0x6000] ;  /* 0x00600000b068783b */ /* 0x000e620000004200 */
[C---:B------:R-:W-:Y:S06]  /*b6c0*/  HMMA.16816.F32 R68, R140.reuse, R150, R68 ;  /* 0x000000968c44723c */ /* 0x040fec0000001844 */
[----:B------:R-:W-:Y:S01]  /*b6d0*/  MUFU.EX2 R227, R227 ;  /* 0x000000e300e37308 */ /* 0x000fe20000000800 */
[----:B------:R-:W-:Y:S01]  /*b6e0*/  LOP3.LUT R230, R117, UR20, R230, 0x96, !PT ;  /* 0x0000001475e67c12 */ /* 0x000fe2000f8e96e6 */
[-C--:B--2---:R-:W-:Y:S03]  /*b6f0*/  HMMA.16816.F32 R72, R140, R108.reuse, R72 ;  /* 0x0000006c8c48723c */ /* 0x084fe60000001848 */
[--C-:B------:R-:W-:Y:S03]  /*b700*/  FFMA.FTZ R151, R29, UR4, -R217.reuse ;  /* 0x000000041d977c23 */ /* 0x100fe600080108d9 */
[C---:B------:R-:W-:Y:S02]  /*b710*/  HMMA.16816.F32 R76, R144.reuse, R108, R76 ;  /* 0x0000006c904c723c */ /* 0x040fe4000000184c */
[----:B------:R-:W-:Y:S03]  /*b720*/  MUFU.EX2 R225, R225 ;  /* 0x000000e100e17308 */ /* 0x000fe60000000800 */
[--C-:B------:R-:W-:Y:S01]  /*b730*/  FFMA.FTZ R150, R28, UR4, -R217.reuse ;  /* 0x000000041c967c23 */ /* 0x100fe200080108d9 */
[C---:B------:R-:W-:Y:S01]  /*b740*/  FMUL.FTZ R29, R2.reuse, R101 ;  /* 0x00000065021d7220 */ /* 0x040fe20000410000 */
[----:B------:R-:W-:Y:S01]  /*b750*/  FMUL.FTZ R28, R2, R100 ;  /* 0x00000064021c7220 */ /* 0x000fe20000410000 */
[--C-:B------:R-:W-:Y:S04]  /*b760*/  HSET2.LE.AND R100, R127, R195.reuse, PT ;  /* 0x000000c37f647233 */ /* 0x100fe80003803000 */
[----:B------:R-:W-:Y:S01]  /*b770*/  MUFU.EX2 R151, R151 ;  /* 0x0000009700977308 */ /* 0x000fe20000000800 */
[--C-:B------:R-:W-:Y:S01]  /*b780*/  HSET2.LE.AND R109, R126, R195.reuse, PT ;  /* 0x000000c37e6d7233 */ /* 0x100fe20003803000 */
[--C-:B------:R-:W-:Y:S01]  /*b790*/  FFMA.FTZ R231, R64, UR4, -R228.reuse ;  /* 0x0000000440e77c23 */ /* 0x100fe200080108e4 */
[----:B------:R-:W-:Y:S01]  /*b7a0*/  LOP3.LUT R98, R100, R98, RZ, 0xc0, !PT ;  /* 0x0000006264627212 */ /* 0x000fe200078ec0ff */
[-C--:B------:R-:W-:Y:S01]  /*b7b0*/  HMMA.16816.F32 R28, R144, R110.reuse, R28 ;  /* 0x0000006e901c723c */ /* 0x080fe2000000181c */
[----:B------:R-:W2:Y:S02]  /*b7c0*/  LDSM.16.MT88.4 R100, [R179+0x6800] ;  /* 0x00680000b364783b */ /* 0x000ea40000004200 */
[--C-:B------:R-:W-:Y:S03]  /*b7d0*/  HSET2.LE.AND R108, R115, R195.reuse, PT ;  /* 0x000000c3736c7233 */ /* 0x100fe60003803000 */
[----:B------:R-:W4:Y:S01]  /*b7e0*/  MUFU.EX2 R150, R150 ;  /* 0x0000009600967308 */ /* 0x000f220000000800 */
[--C-:B------:R-:W-:Y:S01]  /*b7f0*/  HSET2.LE.AND R97, R114, R195.reuse, PT ;  /* 0x000000c372617233 */ /* 0x100fe20003803000 */
[C---:B------:R-:W-:Y:S04]  /*b800*/  HMMA.16816.F32 R80, R140.reuse, R110, R80 ;  /* 0x0000006e8c50723c */ /* 0x040fe80000001850 */
[----:B------:R-:W-:Y:S01]  /*b810*/  F2FP.F16.F32.PACK_AB R99, R168, R166 ;  /* 0x000000a6a863723e */ /* 0x000fe200000000ff */
[----:B------:R-:W-:Y:S01]  /*b820*/  IMAD.WIDE.U32 R114, R229, -0x2daee0ad, RZ ;  /* 0xd2511f53e5727825 */ /* 0x000fe200078e00ff */
[-C--:B-1----:R-:W-:Y:S02]  /*b830*/  HMMA.16816.F32 R48, R140, R104.reuse, R48 ;  /* 0x000000688c30723c */ /* 0x082fe40000001830 */
[----:B------:R-:W-:Y:S03]  /*b840*/  MUFU.EX2 R231, R231 ;  /* 0x000000e700e77308 */ /* 0x000fe60000000800 */
[----:B------:R-:W-:Y:S01]  /*b850*/  F2FP.F16.F32.PACK_AB R110, R216, R203 ;  /* 0x000000cbd86e723e */ /* 0x000fe200000000ff */
[--C-:B------:R-:W-:Y:S01]  /*b860*/  FFMA.FTZ R229, R44, UR4, -R217.reuse ;  /* 0x000000042ce57c23 */ /* 0x100fe200080108d9 */
[C---:B------:R-:W-:Y:S05]  /*b870*/  HMMA.16816.F32 R84, R144.reuse, R104, R84 ;  /* 0x000000689054723c */ /* 0x040fea0000001854 */
[----:B------:R-:W-:Y:S01]  /*b880*/  MUFU.EX2 R236, R236 ;  /* 0x000000ec00ec7308 */ /* 0x000fe20000000800 */
[----:B------:R-:W-:Y:S01]  /*b890*/  F2FP.F16.F32.PACK_AB R96, R170, R169 ;  /* 0x000000a9aa60723e */ /* 0x000fe200000000ff */
[-C--:B------:R-:W-:Y:S04]  /*b8a0*/  HMMA.16816.F32 R88, R144, R106.reuse, R88 ;  /* 0x0000006a9058723c */ /* 0x080fe80000001858 */
[----:B------:R-:W-:Y:S02]  /*b8b0*/  LOP3.LUT R99, R109, R99, RZ, 0xc0, !PT ;  /* 0x000000636d637212 */ /* 0x000fe400078ec0ff */
[----:B------:R-:W-:Y:S02]  /*b8c0*/  HMMA.16816.F32 R92, R140, R106, R92 ;  /* 0x0000006a8c5c723c */ /* 0x000fe4000000185c */
[----:B------:R1:W-:Y:S03]  /*b8d0*/  MUFU.EX2 R144, R36 ;  /* 0x0000002400907308 */ /* 0x0003e60000000800 */
[----:B------:R-:W-:Y:S01]  /*b8e0*/  LOP3.LUT R96, R108, R96, RZ, 0xc0, !PT ;  /* 0x000000606c607212 */ /* 0x000fe200078ec0ff */
[----:B------:R-:W-:Y:S01]  /*b8f0*/  FFMA.FTZ R145, R37, UR4, -R228 ;  /* 0x0000000425917c23 */ /* 0x000fe200080108e4 */
[--C-:B------:R-:W-:Y:S01]  /*b900*/  HSET2.LE.AND R104, R113, R195.reuse, PT ;  /* 0x000000c371687233 */ /* 0x100fe20003803000 */
[----:B------:R-:W-:Y:S04]  /*b910*/  FFMA.FTZ R141, R39, UR4, -R220 ;  /* 0x00000004278d7c23 */ /* 0x000fe800080108dc */
[----:B------:R-:W-:Y:S01]  /*b920*/  MUFU.EX2 R140, R38 ;  /* 0x00000026008c7308 */ /* 0x000fe20000000800 */
[--C-:B------:R-:W-:Y:S01]  /*b930*/  HSET2.LE.AND R105, R112, R195.reuse, PT ;  /* 0x000000c370697233 */ /* 0x100fe20003803000 */
[--C-:B------:R-:W-:Y:S01]  /*b940*/  FFMA.FTZ R142, R40, UR4, -R217.reuse ;  /* 0x00000004288e7c23 */ /* 0x100fe200080108d9 */
[----:B-----5:R-:W-:Y:S01]  /*b950*/  F2FP.F16.F32.PACK_AB R109, R149, R218 ;  /* 0x000000da956d723e */ /* 0x020fe200000000ff */
[----:B------:R-:W-:Y:S01]  /*b960*/  FFMA.FTZ R143, R41, UR4, -R217 ;  /* 0x00000004298f7c23 */ /* 0x000fe200080108d9 */
[----:B---3--:R-:W-:Y:S01]  /*b970*/  F2FP.F16.F32.PACK_AB R108, R219, R148 ;  /* 0x00000094db6c723e */ /* 0x008fe200000000ff */
[--C-:B------:R-:W-:Y:S01]  /*b980*/  FFMA.FTZ R146, R42, UR4, -R171.reuse ;  /* 0x000000042a927c23 */ /* 0x100fe200080108ab */
[----:B------:R-:W-:Y:S01]  /*b990*/  LOP3.LUT R97, R97, R110, RZ, 0xc0, !PT ;  /* 0x0000006e61617212 */ /* 0x000fe200078ec0ff */
[----:B------:R-:W-:Y:S01]  /*b9a0*/  FFMA.FTZ R147, R43, UR4, -R171 ;  /* 0x000000042b937c23 */ /* 0x000fe200080108ab */
[----:B------:R-:W-:Y:S01]  /*b9b0*/  LOP3.LUT R104, R104, R109, RZ, 0xc0, !PT ;  /* 0x0000006d68687212 */ /* 0x000fe200078ec0ff */
[----:B------:R-:W3:Y:S01]  /*b9c0*/  MUFU.EX2 R141, R141 ;  /* 0x0000008d008d7308 */ /* 0x000ee20000000800 */
[----:B------:R-:W-:Y:S01]  /*b9d0*/  LOP3.LUT R105, R105, R108, RZ, 0xc0, !PT ;  /* 0x0000006c69697212 */ /* 0x000fe200078ec0ff */
[----:B------:R-:W-:Y:S01]  /*b9e0*/  FFMA.FTZ R153, R132, R202, R153 ;  /* 0x000000ca84997223 */ /* 0x000fe20000010099 */
[----:B------:R-:W5:Y:S01]  /*b9f0*/  LDSM.16.MT88.4 R108, [R178+0x6800] ;  /* 0x00680000b26c783b */ /* 0x000f620000004200 */
[-C--:B--2---:R-:W-:Y:S06]  /*ba00*/  HMMA.16816.F32 R4, R96, R100.reuse, R4 ;  /* 0x000000646004723c */ /* 0x084fec0000001804 */
[----:B------:R-:W2:Y:S01]  /*ba10*/  MUFU.EX2 R145, R145 ;  /* 0x0000009100917308 */ /* 0x000ea20000000800 */
[--C-:B-1----:R-:W-:Y:S01]  /*ba20*/  HSET2.LE.AND R36, R124, R195.reuse, PT ;  /* 0x000000c37c247233 */ /* 0x102fe20003803000 */
[----:B------:R-:W-:Y:S03]  /*ba30*/  IMAD.MOV.U32 R132, RZ, RZ, R135 ;  /* 0x000000ffff847224 */ /* 0x000fe600078e0087 */
[--C-:B------:R-:W-:Y:S01]  /*ba40*/  HSET2.LE.AND R112, R125, R195.reuse, PT ;  /* 0x000000c37d707233 */ /* 0x100fe20003803000 */
[----:B------:R-:W-:Y:S01]  /*ba50*/  FFMA.FTZ R158, R3, R201, R158 ;  /* 0x000000c9039e7223 */ /* 0x000fe2000001009e */
[----:B------:R-:W-:Y:S03]  /*ba60*/  F2FP.F16.F32.PACK_AB R37, R222, R221 ;  /* 0x000000ddde25723e */ /* 0x000fe600000000ff */
[----:B------:R-:W-:Y:S01]  /*ba70*/  MUFU.EX2 R142, R142 ;  /* 0x0000008e008e7308 */ /* 0x000fe20000000800 */
[----:B----4-:R-:W-:Y:S01]  /*ba80*/  F2FP.F16.F32.PACK_AB R113, R151, R150 ;  /* 0x000000969771723e */ /* 0x010fe200000000ff */
[----:B------:R-:W-:Y:S01]  /*ba90*/  FFMA.FTZ R162, R2, R200, R162 ;  /* 0x000000c802a27223 */ /* 0x000fe200000100a2 */
[----:B------:R-:W-:Y:S01]  /*baa0*/  LOP3.LUT R107, R36, R37, RZ, 0xc0, !PT ;  /* 0x00000025246b7212 */ /* 0x000fe200078ec0ff */
[----:B------:R-:W-:Y:S01]  /*bab0*/  IMAD.WIDE.U32 R36, R235, -0x2daee0ad, RZ ;  /* 0xd2511f53eb247825 */ /* 0x000fe200078e00ff */
[----:B------:R-:W-:Y:S02]  /*bac0*/  LOP3.LUT R106, R112, R113, RZ, 0xc0, !PT ;  /* 0x00000071706a7212 */ /* 0x000fe400078ec0ff */
[----:B---3--:R-:W-:Y:S01]  /*bad0*/  F2FP.F16.F32.PACK_AB R52, R141, R140 ;  /* 0x0000008c8d34723e */ /* 0x008fe200000000ff */
[----:B------:R-:W-:Y:S01]  /*bae0*/  IMAD.WIDE.U32 R112, R233, -0x2daee0ad, RZ ;  /* 0xd2511f53e9707825 */ /* 0x000fe200078e00ff */
[----:B------:R-:W-:Y:S01]  /*baf0*/  LOP3.LUT R234, R37, UR20, R234, 0x96, !PT ;  /* 0x0000001425ea7c12 */ /* 0x000fe2000f8e96ea */
[----:B------:R-:W1:Y:S02]  /*bb00*/  MUFU.EX2 R143, R143 ;  /* 0x0000008f008f7308 */ /* 0x000e640000000800 */
[----:B------:R-:W-:Y:S01]  /*bb10*/  FFMA.FTZ R233, R46, UR4, -R171 ;  /* 0x000000042ee97c23 */ /* 0x000fe200080108ab */
[C---:B------:R-:W-:Y:S04]  /*bb20*/  HMMA.16816.F32 R8, R104.reuse, R100, R8 ;  /* 0x000000646808723c */ /* 0x040fe80000001808 */
[----:B------:R-:W-:Y:S01]  /*bb30*/  LOP3.LUT R113, R113, UR18, R36, 0x96, !PT ;  /* 0x0000001271717c12 */ /* 0x000fe2000f8e9624 */
[----:B------:R-:W-:Y:S01]  /*bb40*/  IMAD.WIDE.U32 R234, R234, -0x326172a9, RZ ;  /* 0xcd9e8d57eaea7825 */ /* 0x000fe200078e00ff */
[-C--:B------:R-:W-:Y:S01]  /*bb50*/  HMMA.16816.F32 R12, R104, R102.reuse, R12 ;  /* 0x00000066680c723c */ /* 0x080fe2000000180c */
[----:B------:R-:W3:Y:S01]  /*bb60*/  LDSM.16.MT88.4 R36, [R177+0x6800] ;  /* 0x00680000b124783b */ /* 0x000ee20000004200 */
[----:B------:R-:W-:Y:S03]  /*bb70*/  MUFU.EX2 R233, R233 ;  /* 0x000000e900e97308 */ /* 0x000fe60000000800 */
[----:B------:R-:W-:Y:S01]  /*bb80*/  IMAD.WIDE.U32 R118, R113, -0x326172a9, RZ ;  /* 0xcd9e8d5771767825 */ /* 0x000fe200078e00ff */
[C---:B------:R-:W-:Y:S06]  /*bb90*/  HMMA.16816.F32 R16, R96.reuse, R102, R16 ;  /* 0x000000666010723c */ /* 0x040fec0000001810 */
[----:B------:R-:W-:Y:S01]  /*bba0*/  MUFU.EX2 R229, R229 ;  /* 0x000000e500e57308 */ /* 0x000fe20000000800 */
[C---:B------:R-:W-:Y:S01]  /*bbb0*/  LOP3.LUT R40, R118.reuse, 0xff, RZ, 0xc0, !PT ;  /* 0x000000ff76287812 */ /* 0x040fe200078ec0ff */
[-C--:B-----5:R-:W-:Y:S03]  /*bbc0*/  HMMA.16816.F32 R20, R96, R108.reuse, R20 ;  /* 0x0000006c6014723c */ /* 0x0a0fe60000001814 */
[----:B------:R-:W-:Y:S03]  /*bbd0*/  SHF.R.U32.HI R41, RZ, 0x18, R118 ;  /* 0x00000018ff297819 */ /* 0x000fe60000011676 */
[C---:B------:R-:W-:Y:S02]  /*bbe0*/  HMMA.16816.F32 R32, R104.reuse, R108, R32 ;  /* 0x0000006c6820723c */ /* 0x040fe40000001820 */
[----:B------:R-:W-:Y:S03]  /*bbf0*/  MUFU.EX2 R146, R146 ;  /* 0x0000009200927308 */ /* 0x000fe60000000800 */
[----:B------:R-:W-:Y:S01]  /*bc00*/  LOP3.LUT R100, R115, UR18, R116, 0x96, !PT ;  /* 0x0000001273647c12 */ /* 0x000fe2000f8e9674 */
[-C--:B------:R-:W-:Y:S06]  /*bc10*/  HMMA.16816.F32 R24, R104, R110.reuse, R24 ;  /* 0x0000006e6818723c */ /* 0x080fec0000001818 */
[----:B------:R-:W-:Y:S01]  /*bc20*/  MUFU.EX2 R147, R147 ;  /* 0x0000009300937308 */ /* 0x000fe20000000800 */
[----:B------:R-:W-:Y:S01]  /*bc30*/  SHF.R.U32.HI R116, RZ, 0x10, R118 ;  /* 0x00000010ff747819 */ /* 0x000fe20000011676 */
[C---:B------:R-:W-:Y:S04]  /*bc40*/  HMMA.16816.F32 R68, R96.reuse, R110, R68 ;  /* 0x0000006e6044723c */ /* 0x040fe80000001844 */
[----:B------:R-:W-:Y:S01]  /*bc50*/  LOP3.LUT R115, R119, UR29, R234, 0x96, !PT ;  /* 0x0000001d77737c12 */ /* 0x000fe2000f8e96ea */
[--C-:B------:R-:W-:Y:S01]  /*bc60*/  FFMA.FTZ R234, R65, UR4, -R228.reuse ;  /* 0x0000000441ea7c23 */ /* 0x100fe200080108e4 */
[----:B------:R-:W-:Y:S01]  /*bc70*/  LOP3.LUT R101, R118, 0xffff, RZ, 0xc0, !PT ;  /* 0x0000ffff76657812 */ /* 0x000fe200078ec0ff */
[----:B------:R-:W-:Y:S01]  /*bc80*/  FFMA.FTZ R228, R53, UR4, -R228 ;  /* 0x0000000435e47c23 */ /* 0x000fe200080108e4 */
[----:B------:R-:W-:Y:S01]  /*bc90*/  MUFU.EX2 R237, R237 ;  /* 0x000000ed00ed7308 */ /* 0x000fe20000000800 */
[-C--:B---3--:R-:W-:Y:S03]  /*bca0*/  HMMA.16816.F32 R72, R96, R36.reuse, R72 ;  /* 0x000000246048723c */ /* 0x088fe60000001848 */
[----:B------:R-:W-:Y:S01]  /*bcb0*/  IMAD.WIDE.U32 R118, R100, -0x326172a9, RZ ;  /* 0xcd9e8d5764767825 */ /* 0x000fe200078e00ff */
[----:B------:R-:W-:Y:S02]  /*bcc0*/  LOP3.LUT R108, R116, 0xff, RZ, 0xc0, !PT ;  /* 0x000000ff746c7812 */ /* 0x000fe400078ec0ff */
[C---:B------:R-:W-:Y:S03]  /*bcd0*/  HMMA.16816.F32 R76, R104.reuse, R36, R76 ;  /* 0x00000024684c723c */ /* 0x040fe6000000184c */
[----:B------:R-:W-:Y:S02]  /*bce0*/  MUFU.EX2 R234, R234 ;  /* 0x000000ea00ea7308 */ /* 0x000fe40000000800 */
[----:B------:R-:W-:Y:S01]  /*bcf0*/  LOP3.LUT R42, R118, 0xffff, RZ, 0xc0, !PT ;  /* 0x0000ffff762a7812 */ /* 0x000fe200078ec0ff */
[-C--:B------:R-:W-:Y:S07]  /*bd00*/  HMMA.16816.F32 R28, R104, R38.reuse, R28 ;  /* 0x00000026681c723c */ /* 0x080fee000000181c */
[----:B------:R-:W-:Y:S01]  /*bd10*/  MUFU.EX2 R228, R228 ;  /* 0x000000e400e47308 */ /* 0x000fe20000000800 */
[----:B------:R-:W-:Y:S01]  /*bd20*/  SHF.R.U32.HI R43, RZ, 0x10, R118 ;  /* 0x00000010ff2b7819 */ /* 0x000fe20000011676 */
[C---:B------:R-:W-:Y:S04]  /*bd30*/  HMMA.16816.F32 R80, R96.reuse, R38, R80 ;  /* 0x000000266050723c */ /* 0x040fe80000001850 */
[----:B------:R-:W-:Y:S01]  /*bd40*/  SHF.R.U32.HI R109, RZ, 0x8, R101 ;  /* 0x00000008ff6d7819 */ /* 0x000fe20000011665 */
[----:B------:R-:W-:Y:S01]  /*bd50*/  IMAD.WIDE.U32 R102, R230, -0x326172a9, RZ ;  /* 0xcd9e8d57e6667825 */ /* 0x000fe200078e00ff */
[----:B------:R-:W-:Y:S02]  /*bd60*/  PRMT R108, R108, 0x5410, R41 ;  /* 0x000054106c6c7816 */ /* 0x000fe40000000029 */
[----:B------:R-:W-:Y:S03]  /*bd70*/  MUFU.EX2 R240, R240 ;  /* 0x000000f000f07308 */ /* 0x000fe60000000800 */
[----:B------:R-:W-:Y:S01]  /*bd80*/  PRMT R109, R40, 0x5410, R109 ;  /* 0x00005410286d7816 */ /* 0x000fe2000000006d */
[--C-:B------:R-:W-:Y:S01]  /*bd90*/  FFMA.FTZ R230, R45, UR4, -R217.reuse ;  /* 0x000000042de67c23 */ /* 0x100fe200080108d9 */
[----:B------:R-:W-:Y:S01]  /*bda0*/  SHF.R.U32.HI R110, RZ, 0x8, R42 ;  /* 0x00000008ff6e7819 */ /* 0x000fe2000001162a */
[----:B------:R-:W-:Y:S01]  /*bdb0*/  FFMA.FTZ R217, R61, UR4, -R217 ;  /* 0x000000043dd97c23 */ /* 0x000fe200080108d9 */
[----:B------:R-:W-:Y:S01]  /*bdc0*/  LOP3.LUT R44, R43, 0xff, RZ, 0xc0, !PT ;  /* 0x000000ff2b2c7812 */ /* 0x000fe200078ec0ff */
[----:B------:R-:W-:Y:S01]  /*bdd0*/  FFMA.FTZ R163, R0, R199, R163 ;  /* 0x000000c700a37223 */ /* 0x000fe200000100a3 */
[----:B------:R-:W3:Y:S01]  /*bde0*/  LDSM.16.MT88.4 R40, [R176+0x6800] ;  /* 0x00680000b028783b */ /* 0x000ee20000004200 */
[----:B------:R-:W-:Y:S01]  /*bdf0*/  SHF.R.U32.HI R101, RZ, 0x18, R118 ;  /* 0x00000018ff657819 */ /* 0x000fe20000011676 */
[----:B------:R-:W4:Y:S01]  /*be00*/  MUFU.EX2 R230, R230 ;  /* 0x000000e600e67308 */ /* 0x000f220000000800 */
[----:B------:R-:W-:Y:S01]  /*be10*/  LOP3.LUT R102, R119, UR29, R102, 0x96, !PT ;  /* 0x0000001d77667c12 */ /* 0x000fe2000f8e9666 */
[----:B------:R-:W-:Y:S01]  /*be20*/  IMAD.MOV.U32 R0, RZ, RZ, R133 ;  /* 0x000000ffff007224 */ /* 0x000fe200078e0085 */
[----:B------:R-:W-:Y:S01]  /*be30*/  LOP3.LUT R100, R118, 0xff, RZ, 0xc0, !PT ;  /* 0x000000ff76647812 */ /* 0x000fe200078ec0ff */
[----:B------:R-:W-:Y:S01]  /*be40*/  FADD.FTZ R153, R154, R153 ;  /* 0x000000999a997221 */ /* 0x000fe20000010000 */
[----:B------:R-:W-:Y:S01]  /*be50*/  PRMT R101, R44, 0x5410, R101 ;  /* 0x000054102c657816 */ /* 0x000fe20000000065 */
[----:B------:R-:W-:Y:S01]  /*be60*/  LDSM.16.MT88.4 R116, [R179+0x7800] ;  /* 0x00780000b374783b */ /* 0x000fe20000004200 */
[----:B------:R-:W-:Y:S03]  /*be70*/  LOP3.LUT R46, R115, 0xffff, RZ, 0xc0, !PT ;  /* 0x0000ffff732e7812 */ /* 0x000fe600078ec0ff */
[----:B------:R-:W-:Y:S01]  /*be80*/  MUFU.EX2 R241, R241 ;  /* 0x000000f100f17308 */ /* 0x000fe20000000800 */
[----:B------:R-:W-:Y:S01]  /*be90*/  SHF.R.U32.HI R45, RZ, 0x10, R115 ;  /* 0x00000010ff2d7819 */ /* 0x000fe20000011673 */
[----:B------:R-:W-:Y:S01]  /*bea0*/  FADD.FTZ R158, R157, R158 ;  /* 0x0000009e9d9e7221 */ /* 0x000fe20000010000 */
[----:B------:R-:W-:Y:S01]  /*beb0*/  LOP3.LUT R44, R102, 0xffff, RZ, 0xc0, !PT ;  /* 0x0000ffff662c7812 */ /* 0x000fe200078ec0ff */
[----:B------:R-:W-:Y:S01]  /*bec0*/  FADD.FTZ R162, R161, R162 ;  /* 0x000000a2a1a27221 */ /* 0x000fe20000010000 */
[----:B------:R-:W-:Y:S01]  /*bed0*/  PRMT R100, R100, 0x5410, R110 ;  /* 0x0000541064647816 */ /* 0x000fe2000000006e */
[----:B------:R-:W-:Y:S01]  /*bee0*/  FADD.FTZ R163, R164, R163 ;  /* 0x000000a3a4a37221 */ /* 0x000fe20000010000 */
[----:B------:R-:W-:Y:S03]  /*bef0*/  SHF.R.U32.HI R46, RZ, 0x8, R46 ;  /* 0x00000008ff2e7819 */ /* 0x000fe6000001162e */
[----:B------:R-:W-:Y:S01]  /*bf00*/  MUFU.EX2 R242, R242 ;  /* 0x000000f200f27308 */ /* 0x000fe20000000800 */
[----:B------:R-:W-:Y:S01]  /*bf10*/  LOP3.LUT R45, R45, 0xff, RZ, 0xc0, !PT ;  /* 0x000000ff2d2d7812 */ /* 0x000fe200078ec0ff */
[----:B------:R-:W-:Y:S01]  /*bf20*/  FADD.FTZ R153, R137, R153 ;  /* 0x0000009989997221 */ /* 0x000fe20000010000 */
[----:B------:R-:W-:Y:S01]  /*bf30*/  SHF.R.U32.HI R44, RZ, 0x8, R44 ;  /* 0x00000008ff2c7819 */ /* 0x000fe2000001162c */
[----:B------:R-:W-:Y:S01]  /*bf40*/  FADD.FTZ R158, R139, R158 ;  /* 0x0000009e8b9e7221 */ /* 0x000fe20000010000 */
[----:B------:R-:W-:Y:S01]  /*bf50*/  LOP3.LUT R111, R115, 0xff, RZ, 0xc0, !PT ;  /* 0x000000ff736f7812 */ /* 0x000fe200078ec0ff */
[----:B------:R-:W-:Y:S01]  /*bf60*/  FADD.FTZ R162, R155, R162 ;  /* 0x000000a29ba27221 */ /* 0x000fe20000010000 */
[----:B------:R-:W-:Y:S03]  /*bf70*/  SHF.R.U32.HI R110, RZ, 0x18, R115 ;  /* 0x00000018ff6e7819 */ /* 0x000fe60000011673 */
[----:B------:R-:W-:Y:S01]  /*bf80*/  MUFU.EX2 R217, R217 ;  /* 0x000000d900d97308 */ /* 0x000fe20000000800 */
[----:B------:R-:W-:Y:S01]  /*bf90*/  LOP3.LUT R36, R102, 0xff, RZ, 0xc0, !PT ;  /* 0x000000ff66247812 */ /* 0x000fe200078ec0ff */
[----:B------:R-:W-:Y:S01]  /*bfa0*/  FADD.FTZ R163, R159, R163 ;  /* 0x000000a39fa37221 */ /* 0x000fe20000010000 */
[----:B------:R-:W-:Y:S01]  /*bfb0*/  LOP3.LUT R113, R235, UR19, R232, 0x96, !PT ;  /* 0x00000013eb717c12 */ /* 0x000fe2000f8e96e8 */
[--C-:B------:R-:W-:Y:S01]  /*bfc0*/  FFMA.FTZ R232, R47, UR4, -R171.reuse ;  /* 0x000000042fe87c23 */ /* 0x100fe200080108ab */
[----:B------:R-:W-:Y:S01]  /*bfd0*/  PRMT R111, R111, 0x5410, R46 ;  /* 0x000054106f6f7816 */ /* 0x000fe2000000002e */
[----:B------:R-:W-:Y:S01]  /*bfe0*/  FFMA.FTZ R235, R66, UR4, -R220 ;  /* 0x0000000442eb7c23 */ /* 0x000fe200080108dc */
[----:B------:R-:W-:Y:S01]  /*bff0*/  PRMT R110, R45, 0x5410, R110 ;  /* 0x000054102d6e7816 */ /* 0x000fe2000000006e */
[----:B------:R-:W-:Y:S01]  /*c000*/  FFMA.FTZ R220, R55, UR4, -R220 ;  /* 0x0000000437dc7c23 */ /* 0x000fe200080108dc */
[----:B------:R-:W-:Y:S01]  /*c010*/  PRMT R64, R36, 0x5410, R44 ;  /* 0x0000541024407816 */ /* 0x000fe2000000002c */
[----:B------:R-:W-:Y:S01]  /*c020*/  FFMA.FTZ R171, R63, UR4, -R171 ;  /* 0x000000043fab7c23 */ /* 0x000fe200080108ab */
[----:B------:R-:W5:Y:S01]  /*c030*/  LDSM.16.MT88.4 R44, [R179+0x7000] ;  /* 0x00700000b32c783b */ /* 0x000f620000004200 */
[----:B------:R-:W4:Y:S01]  /*c040*/  MUFU.EX2 R232, R232 ;  /* 0x000000e800e87308 */ /* 0x000f220000000800 */
[--C-:B------:R-:W-:Y:S01]  /*c050*/  HSET2.LE.AND R38, R109, R195.reuse, PT ;  /* 0x000000c36d267233 */ /* 0x100fe20003803000 */
[-C--:B---3--:R-:W-:Y:S03]  /*c060*/  HMMA.16816.F32 R48, R96, R40.reuse, R48 ;  /* 0x000000286030723c */ /* 0x088fe60000001830 */
[--C-:B------:R-:W-:Y:S01]  /*c070*/  SHF.R.U32.HI R37, RZ, 0x10, R102.reuse ;  /* 0x00000010ff257819 */ /* 0x100fe20000011666 */
[----:B------:R-:W-:Y:S01]  /*c080*/  FADD.FTZ R153, R138, R153 ;  /* 0x000000998a997221 */ /* 0x000fe20000010000 */
[----:B------:R-:W-:Y:S01]  /*c090*/  SHF.R.U32.HI R102, RZ, 0x18, R102 ;  /* 0x00000018ff667819 */ /* 0x000fe20000011666 */
[C---:B------:R-:W-:Y:S02]  /*c0a0*/  HMMA.16816.F32 R84, R104.reuse, R40, R84 ;  /* 0x000000286854723c */ /* 0x040fe40000001854 */
[----:B------:R-:W-:Y:S03]  /*c0b0*/  MUFU.EX2 R220, R220 ;  /* 0x000000dc00dc7308 */ /* 0x000fe60000000800 */
[----:B------:R-:W-:Y:S01]  /*c0c0*/  LOP3.LUT R37, R37, 0xff, RZ, 0xc0, !PT ;  /* 0x000000ff25257812 */ /* 0x000fe200078ec0ff */
[-C--:B------:R-:W-:Y:S06]  /*c0d0*/  HMMA.16816.F32 R88, R104, R42.reuse, R88 ;  /* 0x0000002a6858723c */ /* 0x080fec0000001858 */
[----:B------:R-:W-:Y:S01]  /*c0e0*/  MUFU.EX2 R235, R235 ;  /* 0x000000eb00eb7308 */ /* 0x000fe20000000800 */
[----:B------:R-:W-:Y:S01]  /*c0f0*/  PRMT R102, R37, 0x5410, R102 ;  /* 0x0000541025667816 */ /* 0x000fe20000000066 */
[----:B------:R-:W-:Y:S04]  /*c100*/  HMMA.16816.F32 R92, R96, R42, R92 ;  /* 0x0000002a605c723c */ /* 0x000fe8000000185c */
[----:B------:R-:W-:Y:S04]  /*c110*/  F2FP.F16.F32.PACK_AB R37, R223, R224 ;  /* 0x000000e0df25723e */ /* 0x000fe800000000ff */
[----:B------:R-:W-:Y:S03]  /*c120*/  MUFU.EX2 R243, R243 ;  /* 0x000000f300f37308 */ /* 0x000fe60000000800 */
[--C-:B------:R-:W-:Y:S01]  /*c130*/  HSET2.LE.AND R39, R108, R195.reuse, PT ;  /* 0x000000c36c277233 */ /* 0x100fe20003803000 */
[----:B------:R-:W-:Y:S01]  /*c140*/  FADD.FTZ R158, R152, R158 ;  /* 0x0000009e989e7221 */ /* 0x000fe20000010000 */
[----:B------:R-:W-:Y:S01]  /*c150*/  LOP3.LUT R38, R38, R37, RZ, 0xc0, !PT ;  /* 0x0000002526267212 */ /* 0x000fe200078ec0ff */
[----:B------:R-:W-:Y:S01]  /*c160*/  FADD.FTZ R162, R156, R162 ;  /* 0x000000a29ca27221 */ /* 0x000fe20000010000 */
[----:B------:R-:W-:Y:S03]  /*c170*/  F2FP.F16.F32.PACK_AB R36, R225, R227 ;  /* 0x000000e3e124723e */ /* 0x000fe600000000ff */
[----:B------:R-:W-:Y:S01]  /*c180*/  MUFU.EX2 R171, R171 ;  /* 0x000000ab00ab7308 */ /* 0x000fe20000000800 */
[--C-:B------:R-:W-:Y:S01]  /*c190*/  HSET2.LE.AND R37, R110, R195.reuse, PT ;  /* 0x000000c36e257233 */ /* 0x100fe20003803000 */
[----:B------:R-:W-:Y:S01]  /*c1a0*/  FADD.FTZ R163, R160, R163 ;  /* 0x000000a3a0a37221 */ /* 0x000fe20000010000 */
[----:B------:R-:W-:Y:S01]  /*c1b0*/  LOP3.LUT R39, R39, R36, RZ, 0xc0, !PT ;  /* 0x0000002427277212 */ /* 0x000fe200078ec0ff */
[----:B------:R-:W-:Y:S01]  /*c1c0*/  FADD.FTZ R153, R169, R153 ;  /* 0x00000099a9997221 */ /* 0x000fe20000010000 */
[--C-:B------:R-:W-:Y:S01]  /*c1d0*/  HSET2.LE.AND R40, R64, R195.reuse, PT ;  /* 0x000000c340287233 */ /* 0x100fe20003803000 */
[----:B------:R-:W-:Y:S01]  /*c1e0*/  FADD.FTZ R158, R203, R158 ;  /* 0x0000009ecb9e7221 */ /* 0x000fe20000010000 */
[--C-:B------:R-:W-:Y:S01]  /*c1f0*/  HSET2.LE.AND R36, R111, R195.reuse, PT ;  /* 0x000000c36f247233 */ /* 0x100fe20003803000 */
[----:B------:R-:W3:Y:S01]  /*c200*/  LDSM.16.MT88.4 R64, [R178+0x7000] ;  /* 0x00700000b240783b */ /* 0x000ee20000004200 */
[----:B------:R-:W-:Y:S01]  /*c210*/  LOP3.LUT R37, R37, R52, RZ, 0xc0, !PT ;  /* 0x0000003425257212 */ /* 0x000fe200078ec0ff */
[----:B------:R-:W-:Y:S01]  /*c220*/  FADD.FTZ R162, R218, R162 ;  /* 0x000000a2daa27221 */ /* 0x000fe20000010000 */
[----:B--2---:R-:W-:Y:S01]  /*c230*/  F2FP.F16.F32.PACK_AB R53, R145, R144 ;  /* 0x000000909135723e */ /* 0x004fe200000000ff */
[----:B------:R-:W-:Y:S01]  /*c240*/  FADD.FTZ R163, R148, R163 ;  /* 0x000000a394a37221 */ /* 0x000fe20000010000 */
[----:B-1----:R-:W-:Y:S01]  /*c250*/  F2FP.F16.F32.PACK_AB R41, R143, R142 ;  /* 0x0000008e8f29723e */ /* 0x002fe200000000ff */
[----:B------:R-:W-:Y:S01]  /*c260*/  FADD.FTZ R153, R170, R153 ;  /* 0x00000099aa997221 */ /* 0x000fe20000010000 */
[--C-:B------:R-:W-:Y:S01]  /*c270*/  HSET2.LE.AND R52, R101, R195.reuse, PT ;  /* 0x000000c365347233 */ /* 0x100fe20003803000 */
[----:B------:R-:W-:Y:S01]  /*c280*/  FADD.FTZ R158, R216, R158 ;  /* 0x0000009ed89e7221 */ /* 0x000fe20000010000 */
[--C-:B------:R-:W-:Y:S01]  /*c290*/  HSET2.LE.AND R100, R100, R195.reuse, PT ;  /* 0x000000c364647233 */ /* 0x100fe20003803000 */
[----:B------:R-:W-:Y:S01]  /*c2a0*/  FADD.FTZ R162, R149, R162 ;  /* 0x000000a295a27221 */ /* 0x000fe20000010000 */
[----:B----4-:R-:W-:Y:S01]  /*c2b0*/  F2FP.F16.F32.PACK_AB R101, R230, R229 ;  /* 0x000000e5e665723e */ /* 0x010fe200000000ff */
[----:B------:R-:W-:Y:S01]  /*c2c0*/  FADD.FTZ R163, R219, R163 ;  /* 0x000000a3dba37221 */ /* 0x000fe20000010000 */
[----:B------:R-:W-:Y:S01]  /*c2d0*/  LOP3.LUT R36, R36, R53, RZ, 0xc0, !PT ;  /* 0x0000003524247212 */ /* 0x000fe200078ec0ff */
[----:B------:R-:W-:Y:S01]  /*c2e0*/  FADD.FTZ R153, R165, R153 ;  /* 0x00000099a5997221 */ /* 0x000fe20000010000 */
[----:B------:R-:W-:Y:S01]  /*c2f0*/  LOP3.LUT R40, R40, R41, RZ, 0xc0, !PT ;  /* 0x0000002928287212 */ /* 0x000fe200078ec0ff */
[----:B------:R-:W-:Y:S01]  /*c300*/  FADD.FTZ R158, R166, R158 ;  /* 0x0000009ea69e7221 */ /* 0x000fe20000010000 */
[--C-:B------:R-:W-:Y:S01]  /*c310*/  HSET2.LE.AND R41, R102, R195.reuse, PT ;  /* 0x000000c366297233 */ /* 0x100fe20003803000 */
[----:B------:R-:W-:Y:S01]  /*c320*/  FADD.FTZ R162, R150, R162 ;  /* 0x000000a296a27221 */ /* 0x000fe20000010000 */
[----:B------:R-:W-:Y:S01]  /*c330*/  F2FP.F16.F32.PACK_AB R53, R232, R233 ;  /* 0x000000e9e835723e */ /* 0x000fe200000000ff */
[-C--:B-----5:R-:W-:Y:S05]  /*c340*/  HMMA.16816.F32 R4, R36, R44.reuse, R4 ;  /* 0x0000002c2404723c */ /* 0x0a0fea0000001804 */
[----:B------:R-:W-:Y:S01]  /*c350*/  LOP3.LUT R42, R100, R101, RZ, 0xc0, !PT ;  /* 0x00000065642a7212 */ /* 0x000fe200078ec0ff */
[----:B------:R-:W-:Y:S01]  /*c360*/  FADD.FTZ R163, R221, R163 ;  /* 0x000000a3dda37221 */ /* 0x000fe20000010000 */
[----:B------:R-:W-:Y:S01]  /*c370*/  F2FP.F16.F32.PACK_AB R102, R147, R146 ;  /* 0x000000929366723e */ /* 0x000fe200000000ff */
[----:B------:R-:W-:Y:S03]  /*c380*/  FADD.FTZ R153, R167, R153 ;  /* 0x00000099a7997221 */ /* 0x000fe60000010000 */
[----:B------:R-:W-:Y:S01]  /*c390*/  LOP3.LUT R100, R103, UR19, R226, 0x96, !PT ;  /* 0x0000001367647c12 */ /* 0x000fe2000f8e96e2 */
[----:B------:R-:W-:Y:S01]  /*c3a0*/  FADD.FTZ R158, R168, R158 ;  /* 0x0000009ea89e7221 */ /* 0x000fe20000010000 */
[----:B------:R1:W2:Y:S01]  /*c3b0*/  MUFU.EX2 R226, R54 ;  /* 0x0000003600e27308 */ /* 0x0002a20000000800 */
[----:B------:R-:W-:Y:S01]  /*c3c0*/  LOP3.LUT R41, R41, R102, RZ, 0xc0, !PT ;  /* 0x0000006629297212 */ /* 0x000fe200078ec0ff */
[----:B------:R-:W-:Y:S01]  /*c3d0*/  FADD.FTZ R162, R151, R162 ;  /* 0x000000a297a27221 */ /* 0x000fe20000010000 */
[----:B------:R-:W-:Y:S01]  /*c3e0*/  LOP3.LUT R43, R52, R53, RZ, 0xc0, !PT ;  /* 0x00000035342b7212 */ /* 0x000fe200078ec0ff */
[----:B------:R-:W-:Y:S04]  /*c3f0*/  IMAD.WIDE.U32 R52, R113, -0x2daee0ad, RZ ;  /* 0xd2511f5371347825 */ /* 0x000fe800078e00ff */
[----:B------:R-:W-:Y:S01]  /*c400*/  FADD.FTZ R163, R222, R163 ;  /* 0x000000a3dea37221 */ /* 0x000fe20000010000 */
[----:B------:R-:W-:Y:S01]  /*c410*/  FADD.FTZ R153, R144, R153 ;  /* 0x0000009990997221 */ /* 0x000fe20000010000 */
[----:B------:R-:W-:Y:S01]  /*c420*/  IMAD.WIDE.U32 R100, R100, -0x2daee0ad, RZ ;  /* 0xd2511f5364647825 */ /* 0x000fe200078e00ff */
[----:B------:R-:W-:Y:S01]  /*c430*/  LOP3.LUT R112, R53, UR28, R112, 0x96, !PT ;  /* 0x0000001c35707c12 */ /* 0x000fe2000f8e9670 */
[C---:B------:R-:W-:Y:S04]  /*c440*/  HMMA.16816.F32 R8, R40.reuse, R44, R8 ;  /* 0x0000002c2808723c */ /* 0x040fe80000001808 */
[----:B------:R-:W-:Y:S01]  /*c450*/  SHF.R.U32.HI R97, RZ, 0x10, R52 ;  /* 0x00000010ff617819 */ /* 0x000fe20000011634 */
[----:B------:R-:W-:Y:S01]  /*c460*/  IMAD.MOV.U32 R3, RZ, RZ, R136 ;  /* 0x000000ffff037224 */ /* 0x000fe200078e0088 */
[-C--:B------:R-:W-:Y:S05]  /*c470*/  HMMA.16816.F32 R12, R40, R46.reuse, R12 ;  /* 0x0000002e280c723c */ /* 0x080fea000000180c */
[C---:B------:R-:W-:Y:S01]  /*c480*/  LOP3.LUT R45, R52.reuse, 0xffff, RZ, 0xc0, !PT ;  /* 0x0000ffff342d7812 */ /* 0x040fe200078ec0ff */
[C---:B------:R-:W-:Y:S05]  /*c490*/  HMMA.16816.F32 R16, R36.reuse, R46, R16 ;  /* 0x0000002e2410723c */ /* 0x040fea0000001810 */
[----:B------:R-:W-:Y:S01]  /*c4a0*/  LOP3.LUT R98, R52, 0xff, RZ, 0xc0, !PT ;  /* 0x000000ff34627812 */ /* 0x000fe200078ec0ff */
[-C--:B---3--:R-:W-:Y:S05]  /*c4b0*/  HMMA.16816.F32 R20, R36, R64.reuse, R20 ;  /* 0x000000402414723c */ /* 0x088fea0000001814 */
[----:B------:R-:W-:Y:S01]  /*c4c0*/  SHF.R.U32.HI R44, RZ, 0x18, R52 ;  /* 0x00000018ff2c7819 */ /* 0x000fe20000011634 */
[C---:B------:R-:W-:Y:S01]  /*c4d0*/  HMMA.16816.F32 R32, R40.reuse, R64, R32 ;  /* 0x000000402820723c */ /* 0x040fe20000001820 */
[----:B-1----:R-:W1:Y:S04]  /*c4e0*/  LDSM.16.MT88.4 R52, [R177+0x7000] ;  /* 0x00700000b134783b */ /* 0x002e680000004200 */
[----:B------:R-:W-:Y:S01]  /*c4f0*/  LOP3.LUT R56, R97, 0xff, RZ, 0xc0, !PT ;  /* 0x000000ff61387812 */ /* 0x000fe200078ec0ff */
[-C--:B------:R-:W-:Y:S05]  /*c500*/  HMMA.16816.F32 R24, R40, R66.reuse, R24 ;  /* 0x000000422818723c */ /* 0x080fea0000001818 */
[----:B------:R-:W-:Y:S01]  /*c510*/  LOP3.LUT R46, R100, 0xffff, RZ, 0xc0, !PT ;  /* 0x0000ffff642e7812 */ /* 0x000fe200078ec0ff */
[C---:B------:R-:W-:Y:S05]  /*c520*/  HMMA.16816.F32 R68, R36.reuse, R66, R68 ;  /* 0x000000422444723c */ /* 0x040fea0000001844 */
[----:B------:R-:W-:Y:S01]  /*c530*/  SHF.R.U32.HI R47, RZ, 0x10, R100 ;  /* 0x00000010ff2f7819 */ /* 0x000fe20000011664 */
[----:B------:R-:W-:Y:S01]  /*c540*/  FADD.FTZ R158, R140, R158 ;  /* 0x0000009e8c9e7221 */ /* 0x000fe20000010000 */
[----:B------:R-:W-:Y:S01]  /*c550*/  PRMT R56, R56, 0x5410, R44 ;  /* 0x0000541038387816 */ /* 0x000fe2000000002c */
[----:B------:R-:W-:Y:S03]  /*c560*/  FADD.FTZ R162, R142, R162 ;  /* 0x000000a28ea27221 */ /* 0x000fe60000010000 */
[----:B------:R-:W-:Y:S01]  /*c570*/  SHF.R.U32.HI R45, RZ, 0x8, R45 ;  /* 0x00000008ff2d7819 */ /* 0x000fe2000001162d */
[----:B------:R-:W-:Y:S01]  /*c580*/  FADD.FTZ R163, R146, R163 ;  /* 0x000000a392a37221 */ /* 0x000fe20000010000 */
[----:B------:R-:W-:Y:S01]  /*c590*/  SHF.R.U32.HI R46, RZ, 0x8, R46 ;  /* 0x00000008ff2e7819 */ /* 0x000fe2000001162e */
[----:B------:R-:W-:Y:S01]  /*c5a0*/  FADD.FTZ R153, R145, R153 ;  /* 0x0000009991997221 */ /* 0x000fe20000010000 */
[----:B------:R-:W-:Y:S01]  /*c5b0*/  LOP3.LUT R44, R112, 0xffff, RZ, 0xc0, !PT ;  /* 0x0000ffff702c7812 */ /* 0x000fe200078ec0ff */
[----:B------:R-:W-:Y:S01]  /*c5c0*/  FADD.FTZ R158, R141, R158 ;  /* 0x0000009e8d9e7221 */ /* 0x000fe20000010000 */
[----:B------:R-:W-:Y:S01]  /*c5d0*/  LOP3.LUT R47, R47, 0xff, RZ, 0xc0, !PT ;  /* 0x000000ff2f2f7812 */ /* 0x000fe200078ec0ff */
[----:B------:R-:W-:Y:S01]  /*c5e0*/  FADD.FTZ R162, R143, R162 ;  /* 0x000000a28fa27221 */ /* 0x000fe20000010000 */
[----:B------:R-:W-:Y:S01]  /*c5f0*/  LOP3.LUT R96, R100, 0xff, RZ, 0xc0, !PT ;  /* 0x000000ff64607812 */ /* 0x000fe200078ec0ff */
[----:B------:R-:W-:Y:S01]  /*c600*/  FADD.FTZ R163, R147, R163 ;  /* 0x000000a393a37221 */ /* 0x000fe20000010000 */
[----:B------:R-:W-:Y:S01]  /*c610*/  SHF.R.U32.HI R97, RZ, 0x18, R100 ;  /* 0x00000018ff617819 */ /* 0x000fe20000011664 */
[----:B------:R-:W-:Y:S01]  /*c620*/  FADD.FTZ R153, R224, R153 ;  /* 0x00000099e0997221 */ /* 0x000fe20000010000 */
[----:B------:R-:W-:Y:S01]  /*c630*/  PRMT R98, R98, 0x5410, R45 ;  /* 0x0000541062627816 */ /* 0x000fe2000000002d */
[----:B------:R-:W-:Y:S01]  /*c640*/  FADD.FTZ R158, R227, R158 ;  /* 0x0000009ee39e7221 */ /* 0x000fe20000010000 */
[----:B------:R-:W-:Y:S01]  /*c650*/  SHF.R.U32.HI R58, RZ, 0x8, R44 ;  /* 0x00000008ff3a7819 */ /* 0x000fe2000001162c */
[----:B------:R-:W-:Y:S01]  /*c660*/  FADD.FTZ R162, R229, R162 ;  /* 0x000000a2e5a27221 */ /* 0x000fe20000010000 */
[----:B------:R-:W-:Y:S01]  /*c670*/  PRMT R96, R96, 0x5410, R46 ;  /* 0x0000541060607816 */ /* 0x000fe2000000002e */
[----:B------:R-:W-:Y:S01]  /*c680*/  FADD.FTZ R163, R233, R163 ;  /* 0x000000a3e9a37221 */ /* 0x000fe20000010000 */
[-C--:B-1----:R-:W-:Y:S03]  /*c690*/  HMMA.16816.F32 R72, R36, R52.reuse, R72 ;  /* 0x000000342448723c */ /* 0x082fe60000001848 */
[----:B------:R-:W-:Y:S01]  /*c6a0*/  PRMT R97, R47, 0x5410, R97 ;  /* 0x000054102f617816 */ /* 0x000fe20000000061 */
[----:B------:R-:W-:Y:S01]  /*c6b0*/  FADD.FTZ R153, R223, R153 ;  /* 0x00000099df997221 */ /* 0x000fe20000010000 */
[----:B------:R-:W1:Y:S01]  /*c6c0*/  LDSM.16.MT88.4 R44, [R176+0x7000] ;  /* 0x00700000b02c783b */ /* 0x000e620000004200 */
[C---:B------:R-:W-:Y:S05]  /*c6d0*/  HMMA.16816.F32 R76, R40.reuse, R52, R76 ;  /* 0x00000034284c723c */ /* 0x040fea000000184c */
[----:B------:R-:W-:Y:S01]  /*c6e0*/  SHF.R.U32.HI R64, RZ, 0x10, R112 ;  /* 0x00000010ff407819 */ /* 0x000fe20000011670 */
[-C--:B------:R-:W-:Y:S05]  /*c6f0*/  HMMA.16816.F32 R28, R40, R54.reuse, R28 ;  /* 0x00000036281c723c */ /* 0x080fea000000181c */
[----:B------:R-:W-:Y:S01]  /*c700*/  LOP3.LUT R64, R64, 0xff, RZ, 0xc0, !PT ;  /* 0x000000ff40407812 */ /* 0x000fe200078ec0ff */
[C---:B------:R-:W-:Y:S05]  /*c710*/  HMMA.16816.F32 R80, R36.reuse, R54, R80 ;  /* 0x000000362450723c */ /* 0x040fea0000001850 */
[----:B------:R-:W-:Y:S01]  /*c720*/  LOP3.LUT R114, R101, UR28, R114, 0x96, !PT ;  /* 0x0000001c65727c12 */ /* 0x000fe2000f8e9672 */
[----:B------:R-:W-:Y:S01]  /*c730*/  FADD.FTZ R158, R225, R158 ;  /* 0x0000009ee19e7221 */ /* 0x000fe20000010000 */
[----:B------:R-:W-:Y:S01]  /*c740*/  LOP3.LUT R57, R112, 0xff, RZ, 0xc0, !PT ;  /* 0x000000ff70397812 */ /* 0x000fe200078ec0ff */
[----:B------:R-:W-:Y:S03]  /*c750*/  FADD.FTZ R162, R230, R162 ;  /* 0x000000a2e6a27221 */ /* 0x000fe60000010000 */
[----:B------:R-:W-:Y:S01]  /*c760*/  SHF.R.U32.HI R99, RZ, 0x18, R112 ;  /* 0x00000018ff637819 */ /* 0x000fe20000011670 */
[----:B------:R-:W-:Y:S01]  /*c770*/  FADD.FTZ R163, R232, R163 ;  /* 0x000000a3e8a37221 */ /* 0x000fe20000010000 */
[----:B------:R-:W-:Y:S01]  /*c780*/  SHF.R.U32.HI R61, RZ, 0x18, R114 ;  /* 0x00000018ff3d7819 */ /* 0x000fe20000011672 */
[----:B------:R-:W-:Y:S01]  /*c790*/  FADD.FTZ R153, R237, R153 ;  /* 0x00000099ed997221 */ /* 0x000fe20000010000 */
[----:B------:R-:W-:Y:S01]  /*c7a0*/  PRMT R99, R64, 0x5410, R99 ;  /* 0x0000541040637816 */ /* 0x000fe20000000063 */
[----:B--2---:R-:W-:Y:S01]  /*c7b0*/  FADD.FTZ R158, R226, R158 ;  /* 0x0000009ee29e7221 */ /* 0x004fe20000010000 */
[----:B------:R-:W2:Y:S01]  /*c7c0*/  LDSM.16.MT88.4 R64, [R178+0x7800] ;  /* 0x00780000b240783b */ /* 0x000ea20000004200 */
[----:B------:R-:W-:Y:S01]  /*c7d0*/  F2FP.F16.F32.PACK_AB R53, R220, R226 ;  /* 0x000000e2dc35723e */ /* 0x000fe200000000ff */
[----:B------:R-:W-:Y:S01]  /*c7e0*/  FADD.FTZ R162, R238, R162 ;  /* 0x000000a2eea27221 */ /* 0x000fe20000010000 */
[----:B------:R-:W-:Y:S01]  /*c7f0*/  LOP3.LUT R60, R114, 0xff, RZ, 0xc0, !PT ;  /* 0x000000ff723c7812 */ /* 0x000fe200078ec0ff */
[----:B------:R-:W-:Y:S01]  /*c800*/  FADD.FTZ R163, R240, R163 ;  /* 0x000000a3f0a37221 */ /* 0x000fe20000010000 */
[----:B------:R-:W-:Y:S01]  /*c810*/  F2FP.F16.F32.PACK_AB R52, R234, R231 ;  /* 0x000000e7ea34723e */ /* 0x000fe200000000ff */
[----:B------:R-:W-:Y:S01]  /*c820*/  FADD.FTZ R153, R228, R153 ;  /* 0x00000099e4997221 */ /* 0x000fe20000010000 */
[----:B------:R-:W-:Y:S01]  /*c830*/  F2FP.F16.F32.PACK_AB R55, R236, R235 ;  /* 0x000000ebec37723e */ /* 0x000fe200000000ff */
[----:B------:R-:W-:Y:S01]  /*c840*/  FADD.FTZ R158, R220, R158 ;  /* 0x0000009edc9e7221 */ /* 0x000fe20000010000 */
[----:B------:R-:W-:Y:S01]  /*c850*/  F2FP.F16.F32.PACK_AB R54, R228, R237 ;  /* 0x000000ede436723e */ /* 0x000fe200000000ff */
[-C--:B-1----:R-:W-:Y:S03]  /*c860*/  HMMA.16816.F32 R48, R36, R44.reuse, R48 ;  /* 0x0000002c2430723c */ /* 0x082fe60000001830 */
[----:B------:R-:W-:Y:S01]  /*c870*/  LOP3.LUT R59, R114, 0xffff, RZ, 0xc0, !PT ;  /* 0x0000ffff723b7812 */ /* 0x000fe200078ec0ff */
[----:B------:R-:W-:Y:S01]  /*c880*/  FADD.FTZ R162, R239, R162 ;  /* 0x000000a2efa27221 */ /* 0x000fe20000010000 */
[----:B------:R-:W-:Y:S01]  /*c890*/  PRMT R57, R57, 0x5410, R58 ;  /* 0x0000541039397816 */ /* 0x000fe2000000003a */
[C---:B------:R-:W-:Y:S05]  /*c8a0*/  HMMA.16816.F32 R84, R40.reuse, R44, R84 ;  /* 0x0000002c2854723c */ /* 0x040fea0000001854 */
[----:B------:R-:W-:Y:S01]  /*c8b0*/  SHF.R.U32.HI R58, RZ, 0x10, R114 ;  /* 0x00000010ff3a7819 */ /* 0x000fe20000011672 */
[-C--:B------:R-:W-:Y:S05]  /*c8c0*/  HMMA.16816.F32 R88, R40, R46.reuse, R88 ;  /* 0x0000002e2858723c */ /* 0x080fea0000001858 */
[----:B------:R-:W-:Y:S01]  /*c8d0*/  SHF.R.U32.HI R59, RZ, 0x8, R59 ;  /* 0x00000008ff3b7819 */ /* 0x000fe2000001163b */
[----:B------:R-:W-:Y:S05]  /*c8e0*/  HMMA.16816.F32 R92, R36, R46, R92 ;  /* 0x0000002e245c723c */ /* 0x000fea000000185c */
[----:B------:R-:W-:Y:S01]  /*c8f0*/  LOP3.LUT R58, R58, 0xff, RZ, 0xc0, !PT ;  /* 0x000000ff3a3a7812 */ /* 0x000fe200078ec0ff */
[----:B------:R-:W-:Y:S01]  /*c900*/  FADD.FTZ R163, R241, R163 ;  /* 0x000000a3f1a37221 */ /* 0x000fe20000010000 */
[----:B------:R-:W-:Y:S01]  /*c910*/  PRMT R60, R60, 0x5410, R59 ;  /* 0x000054103c3c7816 */ /* 0x000fe2000000003b */
[----:B------:R-:W-:Y:S03]  /*c920*/  FADD.FTZ R153, R231, R153 ;  /* 0x00000099e7997221 */ /* 0x000fe60000010000 */
[--C-:B------:R-:W-:Y:S01]  /*c930*/  HSET2.LE.AND R59, R56, R195.reuse, PT ;  /* 0x000000c3383b7233 */ /* 0x100fe20003803000 */
[----:B------:R-:W-:Y:S01]  /*c940*/  FADD.FTZ R158, R235, R158 ;  /* 0x0000009eeb9e7221 */ /* 0x000fe20000010000 */
[----:B------:R-:W-:Y:S01]  /*c950*/  PRMT R61, R58, 0x5410, R61 ;  /* 0x000054103a3d7816 */ /* 0x000fe2000000003d */
[----:B------:R-:W-:Y:S01]  /*c960*/  FADD.FTZ R162, R242, R162 ;  /* 0x000000a2f2a27221 */ /* 0x000fe20000010000 */
[--C-:B------:R-:W-:Y:S01]  /*c970*/  HSET2.LE.AND R56, R57, R195.reuse, PT ;  /* 0x000000c339387233 */ /* 0x100fe20003803000 */
[----:B------:R-:W-:Y:S01]  /*c980*/  FADD.FTZ R163, R243, R163 ;  /* 0x000000a3f3a37221 */ /* 0x000fe20000010000 */
[--C-:B------:R-:W-:Y:S01]  /*c990*/  HSET2.LE.AND R58, R98, R195.reuse, PT ;  /* 0x000000c3623a7233 */ /* 0x100fe20003803000 */
[----:B------:R-:W-:Y:S01]  /*c9a0*/  FADD.FTZ R202, R234, R153 ;  /* 0x00000099eaca7221 */ /* 0x000fe20000010000 */
[--C-:B------:R-:W-:Y:S01]  /*c9b0*/  HSET2.LE.AND R57, R99, R195.reuse, PT ;  /* 0x000000c363397233 */ /* 0x100fe20003803000 */
[----:B------:R-:W-:Y:S01]  /*c9c0*/  FADD.FTZ R201, R236, R158 ;  /* 0x0000009eecc97221 */ /* 0x000fe20000010000 */
[----:B------:R-:W-:Y:S01]  /*c9d0*/  LOP3.LUT R59, R59, R55, RZ, 0xc0, !PT ;  /* 0x000000373b3b7212 */ /* 0x000fe200078ec0ff */
[----:B------:R-:W-:Y:S01]  /*c9e0*/  FADD.FTZ R200, R217, R162 ;  /* 0x000000a2d9c87221 */ /* 0x000fe20000010000 */
[----:B------:R-:W-:Y:S01]  /*c9f0*/  LOP3.LUT R58, R58, R52, RZ, 0xc0, !PT ;  /* 0x000000343a3a7212 */ /* 0x000fe200078ec0ff */
[----:B------:R-:W-:Y:S01]  /*ca00*/  FADD.FTZ R199, R171, R163 ;  /* 0x000000a3abc77221 */ /* 0x000fe20000010000 */
[----:B------:R-:W-:Y:S01]  /*ca10*/  LOP3.LUT R56, R56, R54, RZ, 0xc0, !PT ;  /* 0x0000003638387212 */ /* 0x000fe200078ec0ff */
[----:B------:R-:W-:Y:S01]  /*ca20*/  IMAD.MOV.U32 R2, RZ, RZ, R134 ;  /* 0x000000ffff027224 */ /* 0x000fe200078e0086 */
[----:B------:R-:W-:Y:S02]  /*ca30*/  LOP3.LUT R57, R57, R53, RZ, 0xc0, !PT ;  /* 0x0000003539397212 */ /* 0x000fe400078ec0ff */
[--C-:B------:R-:W-:Y:S02]  /*ca40*/  HSET2.LE.AND R53, R61, R195.reuse, PT ;  /* 0x000000c33d357233 */ /* 0x100fe40003803000 */
[--C-:B------:R-:W-:Y:S02]  /*ca50*/  HSET2.LE.AND R52, R60, R195.reuse, PT ;  /* 0x000000c33c347233 */ /* 0x100fe40003803000 */
[--C-:B------:R-:W-:Y:S01]  /*ca60*/  HSET2.LE.AND R54, R96, R195.reuse, PT ;  /* 0x000000c360367233 */ /* 0x100fe20003803000 */
[-C--:B------:R-:W-:Y:S01]  /*ca70*/  HMMA.16816.F32 R128, R56, R116.reuse, R4 ;  /* 0x000000743880723c */ /* 0x080fe20000001804 */
[----:B------:R-:W-:Y:S04]  /*ca80*/  LDSM.16.MT88.4 R4, [R176+0x7800] ;  /* 0x00780000b004783b */ /* 0x000fe80000004200 */
[----:B------:R-:W-:Y:S02]  /*ca90*/  HSET2.LE.AND R55, R97, R195, PT ;  /* 0x000000c361377233 */ /* 0x000fe40003803000 */
[----:B------:R-:W-:Y:S04]  /*caa0*/  F2FP.F16.F32.PACK_AB R60, R239, R238 ;  /* 0x000000eeef3c723e */ /* 0x000fe800000000ff */
[----:B------:R-:W-:Y:S02]  /*cab0*/  F2FP.F16.F32.PACK_AB R96, R241, R240 ;  /* 0x000000f0f160723e */ /* 0x000fe400000000ff */
[----:B------:R-:W-:Y:S02]  /*cac0*/  F2FP.F16.F32.PACK_AB R45, R217, R242 ;  /* 0x000000f2d92d723e */ /* 0x000fe400000000ff */
[----:B------:R-:W-:Y:S02]  /*cad0*/  F2FP.F16.F32.PACK_AB R44, R171, R243 ;  /* 0x000000f3ab2c723e */ /* 0x000fe400000000ff */
[----:B------:R-:W-:Y:S02]  /*cae0*/  LOP3.LUT R52, R52, R60, RZ, 0xc0, !PT ;  /* 0x0000003c34347212 */ /* 0x000fe400078ec0ff */
[----:B------:R-:W-:Y:S01]  /*caf0*/  LOP3.LUT R53, R53, R96, RZ, 0xc0, !PT ;  /* 0x0000006035357212 */ /* 0x000fe200078ec0ff */
[----:B------:R-:W1:Y:S01]  /*cb00*/  LDSM.16.MT88.4 R60, [R177+0x7800] ;  /* 0x00780000b13c783b */ /* 0x000e620000004200 */
[----:B------:R-:W-:Y:S02]  /*cb10*/  LOP3.LUT R54, R54, R45, RZ, 0xc0, !PT ;  /* 0x0000002d36367212 */ /* 0x000fe400078ec0ff */
[----:B------:R-:W-:Y:S07]  /*cb20*/  LOP3.LUT R55, R55, R44, RZ, 0xc0, !PT ;  /* 0x0000002c37377212 */ /* 0x000fee00078ec0ff */
[C---:B------:R-:W-:Y:S06]  /*cb30*/  HMMA.16816.F32 R124, R52.reuse, R116, R8 ;  /* 0x00000074347c723c */ /* 0x040fec0000001808 */
[-C--:B------:R-:W-:Y:S06]  /*cb40*/  HMMA.16816.F32 R120, R52, R118.reuse, R12 ;  /* 0x000000763478723c */ /* 0x080fec000000180c */
[C---:B------:R-:W-:Y:S06]  /*cb50*/  HMMA.16816.F32 R116, R56.reuse, R118, R16 ;  /* 0x000000763874723c */ /* 0x040fec0000001810 */
[-C--:B--2---:R-:W-:Y:S06]  /*cb60*/  HMMA.16816.F32 R112, R56, R64.reuse, R20 ;  /* 0x000000403870723c */ /* 0x084fec0000001814 */
[C---:B------:R-:W-:Y:S06]  /*cb70*/  HMMA.16816.F32 R108, R52.reuse, R64, R32 ;  /* 0x00000040346c723c */ /* 0x040fec0000001820 */
[-C--:B------:R-:W-:Y:S06]  /*cb80*/  HMMA.16816.F32 R104, R52, R66.reuse, R24 ;  /* 0x000000423468723c */ /* 0x080fec0000001818 */
[C---:B------:R-:W-:Y:S06]  /*cb90*/  HMMA.16816.F32 R68, R56.reuse, R66, R68 ;  /* 0x000000423844723c */ /* 0x040fec0000001844 */
[-C--:B-1----:R-:W-:Y:S06]  /*cba0*/  HMMA.16816.F32 R72, R56, R60.reuse, R72 ;  /* 0x0000003c3848723c */ /* 0x082fec0000001848 */
[C---:B------:R-:W-:Y:S06]  /*cbb0*/  HMMA.16816.F32 R76, R52.reuse, R60, R76 ;  /* 0x0000003c344c723c */ /* 0x040fec000000184c */
[-C--:B------:R-:W-:Y:S06]  /*cbc0*/  HMMA.16816.F32 R100, R52, R62.reuse, R28 ;  /* 0x0000003e3464723c */ /* 0x080fec000000181c */
[C---:B------:R-:W-:Y:S06]  /*cbd0*/  HMMA.16816.F32 R80, R56.reuse, R62, R80 ;  /* 0x0000003e3850723c */ /* 0x040fec0000001850 */
[-C--:B------:R-:W-:Y:S06]  /*cbe0*/  HMMA.16816.F32 R96, R56, R4.reuse, R48 ;  /* 0x000000043860723c */ /* 0x080fec0000001830 */
[C---:B------:R-:W-:Y:S06]  /*cbf0*/  HMMA.16816.F32 R84, R52.reuse, R4, R84 ;  /* 0x000000043454723c */ /* 0x040fec0000001854 */
[-C--:B------:R-:W-:Y:S06]  /*cc00*/  HMMA.16816.F32 R88, R52, R6.reuse, R88 ;  /* 0x000000063458723c */ /* 0x080fec0000001858 */
[----:B------:R-:W-:Y:S01]  /*cc10*/  HMMA.16816.F32 R92, R56, R6, R92 ;  /* 0x00000006385c723c */ /* 0x000fe2000000185c */
[----:B------:R-:W-:Y:S11]  /*cc20*/  @!UPT UIADD3 URZ, URZ, URZ, URZ ;  /* 0x0000003f3f3ff290 */ /* 0x000ff6000fffe03f */
[----:B------:R-:W-:Y:S01]  /*cc30*/  @!UPT UIADD3 URZ, URZ, URZ, URZ ;  /* 0x0000003f3f3ff290 */ /* 0x000fe2000fffe03f */
[----:B------:R-:W-:Y:S11]  /*cc40*/  @P0 BRA `(.L_x_734) ;  /* 0xffffffc8004c0947 */ /* 0x000ff6000383ffff */
.L_x_733:
[----:B------:R-:W1:Y:S01]  /*cc50*/  SHFL.BFLY PT, R0, R201, 0x2, 0x1f ;  /* 0x0c401f00c9007f89 */ /* 0x000e6200000e0000 */
[----:B------:R-:W-:Y:S01]  /*cc60*/  MOV R10, 0x3f800000 ;  /* 0x3f800000000a7802 */ /* 0x000fe20000000f00 */
[----:B------:R-:W-:Y:S01]  /*cc70*/  ULDC UR4, c[0x0][0x38c] ;  /* 0x0000e30000047ab9 */ /* 0x000fe20000000800 */
[----:B------:R-:W-:Y:S01]  /*cc80*/  MOV R11, 0x3f800000 ;  /* 0x3f800000000b7802 */ /* 0x000fe20000000f00 */
[----:B------:R-:W2:Y:S01]  /*cc90*/  SHFL.BFLY PT, R2, R202, 0x2, 0x1f ;  /* 0x0c401f00ca027f89 */ /* 0x000ea200000e0000 */
[----:B------:R-:W-:Y:S01]  /*cca0*/  UMOV UR5, 0x400 ;  /* 0x0000040000057882 */ /* 0x000fe20000000000 */
[----:B------:R-:W-:Y:S01]  /*ccb0*/  S2UR UR11, SR_CTAID.Y ;  /* 0x00000000000b79c3 */ /* 0x000fe20000002600 */
[----:B------:R-:W-:Y:S01]  /*ccc0*/  UMOV UR14, URZ ;  /* 0x0000003f000e7c82 */ /* 0x000fe20008000000 */
[----:B------:R-:W3:Y:S01]  /*ccd0*/  SHFL.BFLY PT, R4, R200, 0x2, 0x1f ;  /* 0x0c401f00c8047f89 */ /* 0x000ee200000e0000 */
[----:B------:R-:W-:Y:S01]  /*cce0*/  UMOV UR15, URZ ;  /* 0x0000003f000f7c82 */ /* 0x000fe20008000000 */
[----:B------:R-:W-:Y:S01]  /*ccf0*/  BSSY B0, `(.L_x_737) ;  /* 0x0000123000007945 */ /* 0x000fe20003800000 */
[----:B------:R-:W-:Y:S01]  /*cd00*/  MOV R16, 0x7f800000 ;  /* 0x7f80000000107802 */ /* 0x000fe20000000f00 */
[----:B------:R-:W4:Y:S01]  /*cd10*/  SHFL.BFLY PT, R3, R199, 0x2, 0x1f ;  /* 0x0c401f00c7037f89 */ /* 0x000f2200000e0000 */
[----:B------:R-:W-:Y:S01]  /*cd20*/  MOV R14, 0x7f800000 ;  /* 0x7f800000000e7802 */ /* 0x000fe20000000f00 */
[----:B------:R-:W-:Y:S01]  /*cd30*/  S2UR UR10, SR_CTAID.X ;  /* 0x00000000000a79c3 */ /* 0x000fe20000002500 */
[----:B------:R-:W-:Y:S01]  /*cd40*/  MOV R15, 0x7f800000 ;  /* 0x7f800000000f7802 */ /* 0x000fe20000000f00 */
[----:B-1----:R-:W-:-:S02]  /*cd50*/  FADD.FTZ R201, R0, R201 ;  /* 0x000000c900c97221 */ /* 0x002fc40000010000 */
[----:B------:R-:W1:Y:S01]  /*cd60*/  S2R R0, SR_TID.X ;  /* 0x0000000000007919 */ /* 0x000e620000002100 */
[----:B--2---:R-:W-:Y:S02]  /*cd70*/  FADD.FTZ R202, R2, R202 ;  /* 0x000000ca02ca7221 */ /* 0x004fe40000010000 */
[----:B------:R-:W2:Y:S01]  /*cd80*/  SHFL.BFLY PT, R6, R201, 0x1, 0x1f ;  /* 0x0c201f00c9067f89 */ /* 0x000ea200000e0000 */
[----:B---3--:R-:W-:-:S03]  /*cd90*/  FADD.FTZ R200, R4, R200 ;  /* 0x000000c804c87221 */ /* 0x008fc60000010000 */
[----:B------:R-:W3:Y:S01]  /*cda0*/  SHFL.BFLY PT, R2, R202, 0x1, 0x1f ;  /* 0x0c201f00ca027f89 */ /* 0x000ee200000e0000 */
[----:B----4-:R-:W-:-:S03]  /*cdb0*/  FADD.FTZ R199, R3, R199 ;  /* 0x000000c703c77221 */ /* 0x010fc60000010000 */
[----:B------:R-:W4:Y:S04]  /*cdc0*/  SHFL.BFLY PT, R5, R200, 0x1, 0x1f ;  /* 0x0c201f00c8057f89 */ /* 0x000f2800000e0000 */
[----:B------:R-:W5:Y:S01]  /*cdd0*/  SHFL.BFLY PT, R12, R199, 0x1, 0x1f ;  /* 0x0c201f00c70c7f89 */ /* 0x000f6200000e0000 */
[----:B--2---:R-:W-:Y:S01]  /*cde0*/  FADD.FTZ R6, R201, R6 ;  /* 0x00000006c9067221 */ /* 0x004fe20000010000 */
[----:B-1----:R-:W-:Y:S01]  /*cdf0*/  SHF.R.S32.HI R4, RZ, 0x1f, R0 ;  /* 0x0000001fff047819 */ /* 0x002fe20000011400 */
[----:B---3--:R-:W-:-:S03]  /*ce00*/  FADD.FTZ R2, R202, R2 ;  /* 0x00000002ca027221 */ /* 0x008fc60000010000 */
[----:B------:R-:W-:Y:S02]  /*ce10*/  FSETP.NE.FTZ.AND P4, PT, R6, RZ, PT ;  /* 0x000000ff0600720b */ /* 0x000fe40003f95000 */
[-C--:B------:R-:W-:Y:S01]  /*ce20*/  LEA.HI R7, R4, R0.reuse, RZ, 0x2 ;  /* 0x0000000004077211 */ /* 0x080fe200078f10ff */
[----:B----4-:R-:W-:Y:S01]  /*ce30*/  FADD.FTZ R5, R200, R5 ;  /* 0x00000005c8057221 */ /* 0x010fe20000010000 */
[----:B------:R-:W-:Y:S01]  /*ce40*/  LEA.HI R4, R4, R0, RZ, 0x5 ;  /* 0x0000000004047211 */ /* 0x000fe200078f28ff */
[----:B-----5:R-:W-:Y:S01]  /*ce50*/  FADD.FTZ R12, R199, R12 ;  /* 0x0000000cc70c7221 */ /* 0x020fe20000010000 */
[----:B------:R-:W-:Y:S02]  /*ce60*/  FSETP.NE.FTZ.AND P5, PT, R2, RZ, PT ;  /* 0x000000ff0200720b */ /* 0x000fe40003fb5000 */
[----:B------:R-:W-:Y:S02]  /*ce70*/  LOP3.LUT R3, R4, 0xffffffe0, RZ, 0xc0, !PT ;  /* 0xffffffe004037812 */ /* 0x000fe400078ec0ff */
[----:B------:R-:W-:-:S02]  /*ce80*/  FSETP.NE.FTZ.AND P3, PT, R5, RZ, PT ;  /* 0x000000ff0500720b */ /* 0x000fc40003f75000 */
[----:B------:R-:W-:Y:S01]  /*ce90*/  FSETP.NE.FTZ.AND P0, PT, R12, RZ, PT ;  /* 0x000000ff0c00720b */ /* 0x000fe20003f15000 */
[----:B------:R-:W1:Y:S01]  /*cea0*/  @P4 MUFU.RCP R11, R6 ;  /* 0x00000006000b4308 */ /* 0x000e620000001000 */
[--C-:B------:R-:W-:Y:S02]  /*ceb0*/  SHF.R.S32.HI R9, RZ, 0x2, R7.reuse ;  /* 0x00000002ff097819 */ /* 0x100fe40000011407 */
[----:B------:R-:W-:Y:S02]  /*cec0*/  SHF.R.S32.HI R8, RZ, 0x1f, R7 ;  /* 0x0000001fff087819 */ /* 0x000fe40000011407 */
[----:B------:R-:W-:Y:S02]  /*ced0*/  LOP3.LUT R7, R7, 0x3ffffffc, RZ, 0xc0, !PT ;  /* 0x3ffffffc07077812 */ /* 0x000fe400078ec0ff */
[-C--:B------:R-:W-:Y:S01]  /*cee0*/  IADD3 R3, -R3, R0.reuse, RZ ;  /* 0x0000000003037210 */ /* 0x080fe20007ffe1ff */
[----:B------:R-:W2:Y:S01]  /*cef0*/  @P5 MUFU.RCP R10, R2 ;  /* 0x00000002000a5308 */ /* 0x000ea20000001000 */
[----:B------:R-:W-:-:S02]  /*cf00*/  IADD3 R7, -R7, R0, RZ ;  /* 0x0000000007077210 */ /* 0x000fc40007ffe1ff */
[----:B------:R-:W-:Y:S02]  /*cf10*/  LOP3.LUT P6, RZ, R3, 0x3, RZ, 0xc0, !PT ;  /* 0x0000000303ff7812 */ /* 0x000fe400078cc0ff */
[----:B------:R-:W-:Y:S02]  /*cf20*/  MOV R0, 0x3f800000 ;  /* 0x3f80000000007802 */ /* 0x000fe40000000f00 */
[----:B------:R-:W-:Y:S02]  /*cf30*/  MOV R3, 0x3f800000 ;  /* 0x3f80000000037802 */ /* 0x000fe40000000f00 */
[----:B------:R-:W-:Y:S01]  /*cf40*/  LEA.HI R8, R8, R9, RZ, 0x3 ;  /* 0x0000000908087211 */ /* 0x000fe200078f18ff */
[----:B-1----:R-:W-:Y:S01]  /*cf50*/  FMUL.FTZ R11, R11, UR4 ;  /* 0x000000040b0b7c20 */ /* 0x002fe20008410000 */
[----:B------:R-:W1:Y:S01]  /*cf60*/  @P3 MUFU.RCP R0, R5 ;  /* 0x0000000500003308 */ /* 0x000e620000001000 */
[----:B------:R-:W-:Y:S02]  /*cf70*/  SHF.R.S32.HI R4, RZ, 0x5, R4 ;  /* 0x00000005ff047819 */ /* 0x000fe40000011404 */
[----:B------:R-:W-:Y:S01]  /*cf80*/  LOP3.LUT R8, R8, 0xfffffff8, RZ, 0xc0, !PT ;  /* 0xfffffff808087812 */ /* 0x000fe200078ec0ff */
[----:B------:R-:W-:Y:S01]  /*cf90*/  FMUL.FTZ R130, R11, R130 ;  /* 0x000000820b827220 */ /* 0x000fe20000410000 */
[----:B------:R-:W-:Y:S01]  /*cfa0*/  LEA R7, R4, R7, 0x9 ;  /* 0x0000000704077211 */ /* 0x000fe200078e48ff */
[----:B--2---:R-:W-:Y:S01]  /*cfb0*/  FMUL.FTZ R10, R10, UR4 ;  /* 0x000000040a0a7c20 */ /* 0x004fe20008410000 */
[----:B------:R-:W-:Y:S01]  /*cfc0*/  IADD3 R8, R9, -R8, RZ ;  /* 0x8000000809087210 */ /* 0x000fe20007ffe0ff */
[----:B------:R-:W2:Y:S01]  /*cfd0*/  @P0 MUFU.RCP R3, R12 ;  /* 0x0000000c00030308 */ /* 0x000ea20000001000 */
[----:B------:R-:W-:Y:S01]  /*cfe0*/  FMUL.FTZ R131, R11, R131 ;  /* 0x000000830b837220 */ /* 0x000fe20000410000 */
[----:B------:R-:W-:Y:S01]  /*cff0*/  FMUL.FTZ R128, R10, R128 ;  /* 0x000000800a807220 */ /* 0x000fe20000410000 */
[----:B------:R-:W-:Y:S01]  /*d000*/  LOP3.LUT R9, R8, 0x1, RZ, 0xc0, !PT ;  /* 0x0000000108097812 */ /* 0x000fe200078ec0ff */
[C---:B------:R-:W-:Y:S01]  /*d010*/  FMUL.FTZ R129, R10.reuse, R129 ;  /* 0x000000810a817220 */ /* 0x040fe20000410000 */
[C---:B------:R-:W-:Y:S01]  /*d020*/  FMUL.FTZ R116, R10.reuse, R116 ;  /* 0x000000740a747220 */ /* 0x040fe20000410000 */
[----:B------:R-:W-:Y:S01]  /*d030*/  FMUL.FTZ R117, R10, R117 ;  /* 0x000000750a757220 */ /* 0x000fe20000410000 */
[----:B------:R-:W-:Y:S01]  /*d040*/  ISETP.NE.U32.AND P1, PT, R9, 0x1, PT ;  /* 0x000000010900780c */ /* 0x000fe20003f25070 */
[C---:B------:R-:W-:Y:S01]  /*d050*/  FMUL.FTZ R118, R11.reuse, R118 ;  /* 0x000000760b767220 */ /* 0x040fe20000410000 */
[----:B-1----:R-:W-:Y:S01]  /*d060*/  FMUL.FTZ R0, R0, UR4 ;  /* 0x0000000400007c20 */ /* 0x002fe20008410000 */
[----:B------:R-:W-:Y:S01]  /*d070*/  MOV R9, 0xfffffff0 ;  /* 0xfffffff000097802 */ /* 0x000fe20000000f00 */
[----:B------:R-:W-:Y:S01]  /*d080*/  FMUL.FTZ R119, R11, R119 ;  /* 0x000000770b777220 */ /* 0x000fe20000410000 */
[----:B------:R-:W-:Y:S01]  /*d090*/  F2FP.F16.F32.PACK_AB R128, R129, R128 ;  /* 0x000000808180723e */ /* 0x000fe200000000ff */
[C---:B------:R-:W-:Y:S01]  /*d0a0*/  FMUL.FTZ R124, R0.reuse, R124 ;  /* 0x0000007c007c7220 */ /* 0x040fe20000410000 */
[----:B------:R-:W-:Y:S01]  /*d0b0*/  SEL R9, R9, 0x10, !P1 ;  /* 0x0000001009097807 */ /* 0x000fe20004800000 */
[----:B------:R-:W-:Y:S01]  /*d0c0*/  FMUL.FTZ R125, R0, R125 ;  /* 0x0000007d007d7220 */ /* 0x000fe20000410000 */
[C---:B------:R-:W-:Y:S01]  /*d0d0*/  R2P PR, R8.reuse, 0x6 ;  /* 0x0000000608007804 */ /* 0x040fe20000000000 */
[----:B--2---:R-:W-:Y:S01]  /*d0e0*/  FMUL.FTZ R3, R3, UR4 ;  /* 0x0000000403037c20 */ /* 0x004fe20008410000 */
[----:B------:R-:W1:Y:S01]  /*d0f0*/  S2UR UR4, SR_CgaCtaId ;  /* 0x00000000000479c3 */ /* 0x000e620000008800 */
[----:B------:R-:W-:Y:S01]  /*d100*/  SHF.L.U32 R8, R8, 0x6, RZ ;  /* 0x0000000608087819 */ /* 0x000fe200000006ff */
[----:B------:R-:W-:Y:S01]  /*d110*/  FMUL.FTZ R120, R0, R120 ;  /* 0x0000007800787220 */ /* 0x000fe20000410000 */
[C---:B------:R-:W-:Y:S01]  /*d120*/  FMUL.FTZ R126, R3.reuse, R126 ;  /* 0x0000007e037e7220 */ /* 0x040fe20000410000 */
[C---:B------:R-:W-:Y:S01]  /*d130*/  FMUL.FTZ R127, R3.reuse, R127 ;  /* 0x0000007f037f7220 */ /* 0x040fe20000410000 */
[----:B------:R-:W-:Y:S01]  /*d140*/  LOP3.LUT R8, R8, 0x1c0, RZ, 0xc0, !PT ;  /* 0x000001c008087812 */ /* 0x000fe200078ec0ff */
[C---:B------:R-:W-:Y:S01]  /*d150*/  FMUL.FTZ R122, R3.reuse, R122 ;  /* 0x0000007a037a7220 */ /* 0x040fe20000410000 */
[C---:B------:R-:W-:Y:S01]  /*d160*/  FMUL.FTZ R123, R3.reuse, R123 ;  /* 0x0000007b037b7220 */ /* 0x040fe20000410000 */
[C---:B------:R-:W-:Y:S01]  /*d170*/  FMUL.FTZ R110, R3.reuse, R110 ;  /* 0x0000006e036e7220 */ /* 0x040fe20000410000 */
[----:B------:R-:W-:Y:S01]  /*d180*/  LEA.HI R8, R8, R8, RZ, 0x1d ;  /* 0x0000000808087211 */ /* 0x000fe200078fe8ff */
        /* <DEDUP_REMOVED lines=11> */
[----:B------:R-:W-:Y:S01]  /*d240*/  LEA R7, R7, R8, 0x1 ;  /* 0x0000000807077211 */ /* 0x000fe200078e08ff */
[C---:B------:R-:W-:Y:S01]  /*d250*/  FMUL.FTZ R121, R0.reuse, R121 ;  /* 0x0000007900797220 */ /* 0x040fe20000410000 */
[C---:B------:R-:W-:Y:S01]  /*d260*/  FMUL.FTZ R108, R0.reuse, R108 ;  /* 0x0000006c006c7220 */ /* 0x040fe20000410000 */
[----:B-1----:R-:W-:Y:S01]  /*d270*/  ULEA UR4, UR4, UR5, 0x18 ;  /* 0x0000000504047291 */ /* 0x002fe2000f8ec03f */
        /* <DEDUP_REMOVED lines=11> */
[----:B------:R-:W-:Y:S01]  /*d330*/  LEA R7, R7, UR4, 0x1 ;  /* 0x0000000407077c11 */ /* 0x000fe2000f8e08ff */
[C---:B------:R-:W-:Y:S01]  /*d340*/  FMUL.FTZ R112, R10.reuse, R112 ;  /* 0x000000700a707220 */ /* 0x040fe20000410000 */
[----:B------:R-:W-:Y:S01]  /*d350*/  F2FP.F16.F32.PACK_AB R90, R3, R90 ;  /* 0x0000005a035a723e */ /* 0x000fe200000000ff */
[----:B------:R-:W-:Y:S01]  /*d360*/  FMUL.FTZ R113, R10, R113 ;  /* 0x000000710a717220 */ /* 0x000fe20000410000 */
[----:B------:R-:W-:Y:S01]  /*d370*/  MOV R3, 0x20 ;  /* 0x0000002000037802 */ /* 0x000fe20000000f00 */
[----:B------:R-:W-:Y:S01]  /*d380*/  FMUL.FTZ R114, R11, R114 ;  /* 0x000000720b727220 */ /* 0x000fe20000410000 */
[----:B------:R-:W-:Y:S01]  /*d390*/  F2FP.F16.F32.PACK_AB R130, R131, R130 ;  /* 0x000000828382723e */ /* 0x000fe200000000ff */
[----:B------:R-:W-:Y:S01]  /*d3a0*/  FMUL.FTZ R115, R11, R115 ;  /* 0x000000730b737220 */ /* 0x000fe20000410000 */
[----:B------:R-:W-:Y:S01]  /*d3b0*/  F2FP.F16.F32.PACK_AB R88, R0, R88 ;  /* 0x000000580058723e */ /* 0x000fe200000000ff */
[C---:B------:R-:W-:Y:S01]  /*d3c0*/  FMUL.FTZ R68, R10.reuse, R68 ;  /* 0x000000440a447220 */ /* 0x040fe20000410000 */
[----:B------:R-:W-:Y:S01]  /*d3d0*/  F2FP.F16.F32.PACK_AB R116, R117, R116 ;  /* 0x000000747574723e */ /* 0x000fe200000000ff */
[C---:B------:R-:W-:Y:S01]  /*d3e0*/  FMUL.FTZ R69, R10.reuse, R69 ;  /* 0x000000450a457220 */ /* 0x040fe20000410000 */
[----:B------:R-:W-:Y:S01]  /*d3f0*/  F2FP.F16.F32.PACK_AB R118, R119, R118 ;  /* 0x000000767776723e */ /* 0x000fe200000000ff */
[----:B------:R-:W-:Y:S01]  /*d400*/  FMUL.FTZ R70, R11, R70 ;  /* 0x000000460b467220 */ /* 0x000fe20000410000 */
[----:B------:R-:W-:Y:S01]  /*d410*/  IADD3 R0, R7, R9, RZ ;  /* 0x0000000907007210 */ /* 0x000fe20007ffe0ff */
[----:B------:R-:W-:Y:S01]  /*d420*/  FMUL.FTZ R71, R11, R71 ;  /* 0x000000470b477220 */ /* 0x000fe20000410000 */
[----:B------:R-:W-:Y:S01]  /*d430*/  F2FP.F16.F32.PACK_AB R124, R125, R124 ;  /* 0x0000007c7d7c723e */ /* 0x000fe200000000ff */
[----:B------:R-:W-:Y:S01]  /*d440*/  STS [R7], R128 ;  /* 0x0000008007007388 */ /* 0x000fe20000000800 */
[----:B------:R-:W-:Y:S01]  /*d450*/  F2FP.F16.F32.PACK_AB R126, R127, R126 ;  /* 0x0000007e7f7e723e */ /* 0x000fe200000000ff */
[C---:B------:R-:W-:Y:S01]  /*d460*/  FMUL.FTZ R72, R10.reuse, R72 ;  /* 0x000000480a487220 */ /* 0x040fe20000410000 */
[----:B------:R-:W-:Y:S01]  /*d470*/  F2FP.F16.F32.PACK_AB R120, R121, R120 ;  /* 0x000000787978723e */ /* 0x000fe200000000ff */
[----:B------:R-:W-:Y:S01]  /*d480*/  STS [R7+0x400], R130 ;  /* 0x0004008207007388 */ /* 0x000fe20000000800 */
[----:B------:R-:W-:Y:S01]  /*d490*/  F2FP.F16.F32.PACK_AB R122, R123, R122 ;  /* 0x0000007a7b7a723e */ /* 0x000fe200000000ff */
[C---:B------:R-:W-:Y:S01]  /*d4a0*/  FMUL.FTZ R73, R10.reuse, R73 ;  /* 0x000000490a497220 */ /* 0x040fe20000410000 */
[----:B------:R-:W-:Y:S01]  /*d4b0*/  SEL R8, R3, 0xffffffe0, !P1 ;  /* 0xffffffe003087807 */ /* 0x000fe20004800000 */
[----:B------:R-:W-:Y:S01]  /*d4c0*/  STS [R0], R116 ;  /* 0x0000007400007388 */ /* 0x000fe20000000800 */
[----:B------:R-:W-:Y:S01]  /*d4d0*/  IADD3 R3, R7, 0x40, RZ ;  /* 0x0000004007037810 */ /* 0x000fe20007ffe0ff */
[----:B------:R-:W-:Y:S01]  /*d4e0*/  FMUL.FTZ R74, R11, R74 ;  /* 0x0000004a0b4a7220 */ /* 0x000fe20000410000 */
[C---:B------:R-:W-:Y:S01]  /*d4f0*/  @P2 IADD3 R3, R7.reuse, -0x40, RZ ;  /* 0xffffffc007032810 */ /* 0x040fe20007ffe0ff */
[----:B------:R-:W-:Y:S01]  /*d500*/  STS [R0+0x400], R118 ;  /* 0x0004007600007388 */ /* 0x000fe20000000800 */
[----:B------:R-:W-:Y:S01]  /*d510*/  IADD3 R13, R7, R8, RZ ;  /* 0x00000008070d7210 */ /* 0x000fe20007ffe0ff */
[C---:B------:R-:W-:Y:S01]  /*d520*/  FMUL.FTZ R75, R11.reuse, R75 ;  /* 0x0000004b0b4b7220 */ /* 0x040fe20000410000 */
[C---:B------:R-:W-:Y:S01]  /*d530*/  FMUL.FTZ R80, R10.reuse, R80 ;  /* 0x000000500a507220 */ /* 0x040fe20000410000 */
[----:B------:R-:W-:Y:S01]  /*d540*/  STS [R7+0x2000], R124 ;  /* 0x0020007c07007388 */ /* 0x000fe20000000800 */
[C---:B------:R-:W-:Y:S01]  /*d550*/  FMUL.FTZ R81, R10.reuse, R81 ;  /* 0x000000510a517220 */ /* 0x040fe20000410000 */
[C---:B------:R-:W-:Y:S01]  /*d560*/  FMUL.FTZ R82, R11.reuse, R82 ;  /* 0x000000520b527220 */ /* 0x040fe20000410000 */
[----:B------:R-:W-:Y:S01]  /*d570*/  FMUL.FTZ R83, R11, R83 ;  /* 0x000000530b537220 */ /* 0x000fe20000410000 */
[----:B------:R1:W-:Y:S01]  /*d580*/  STS [R7+0x2400], R126 ;  /* 0x0024007e07007388 */ /* 0x0003e20000000800 */
[----:B------:R-:W-:Y:S01]  /*d590*/  F2FP.F16.F32.PACK_AB R112, R113, R112 ;  /* 0x000000707170723e */ /* 0x000fe200000000ff */
[----:B------:R-:W-:Y:S01]  /*d5a0*/  ULDC.U8 UR4, c[0x0][0x3d9] ;  /* 0x0000f64000047ab9 */ /* 0x000fe20000000000 */
[----:B------:R-:W-:Y:S01]  /*d5b0*/  F2FP.F16.F32.PACK_AB R114, R115, R114 ;  /* 0x000000727372723e */ /* 0x000fe200000000ff */
[----:B------:R-:W-:Y:S01]  /*d5c0*/  STS [R0+0x2000], R120 ;  /* 0x0020007800007388 */ /* 0x000fe20000000800 */
[----:B------:R-:W-:Y:S01]  /*d5d0*/  F2FP.F16.F32.PACK_AB R68, R69, R68 ;  /* 0x000000444544723e */ /* 0x000fe200000000ff */
[----:B------:R-:W-:Y:S01]  /*d5e0*/  UISETP.NE.AND UP0, UPT, UR4, URZ, UPT ;  /* 0x0000003f0400728c */ /* 0x000fe2000bf05270 */
[----:B------:R-:W-:Y:S01]  /*d5f0*/  F2FP.F16.F32.PACK_AB R70, R71, R70 ;  /* 0x000000464746723e */ /* 0x000fe200000000ff */
[----:B------:R2:W-:Y:S01]  /*d600*/  STS [R0+0x2400], R122 ;  /* 0x0024007a00007388 */ /* 0x0005e20000000800 */
[----:B------:R-:W-:Y:S01]  /*d610*/  F2FP.F16.F32.PACK_AB R108, R109, R108 ;  /* 0x0000006c6d6c723e */ /* 0x000fe200000000ff */
[C---:B------:R-:W-:Y:S01]  /*d620*/  FMUL.FTZ R96, R10.reuse, R96 ;  /* 0x000000600a607220 */ /* 0x040fe20000410000 */
[----:B------:R-:W-:Y:S01]  /*d630*/  F2FP.F16.F32.PACK_AB R110, R111, R110 ;  /* 0x0000006e6f6e723e */ /* 0x000fe200000000ff */
[----:B------:R-:W-:Y:S01]  /*d640*/  STS [R13], R112 ;  /* 0x000000700d007388 */ /* 0x000fe20000000800 */
[----:B------:R-:W-:Y:S01]  /*d650*/  F2FP.F16.F32.PACK_AB R104, R105, R104 ;  /* 0x000000686968723e */ /* 0x000fe200000000ff */
[C---:B------:R-:W-:Y:S01]  /*d660*/  FMUL.FTZ R97, R10.reuse, R97 ;  /* 0x000000610a617220 */ /* 0x040fe20000410000 */
[----:B------:R-:W-:Y:S01]  /*d670*/  F2FP.F16.F32.PACK_AB R106, R107, R106 ;  /* 0x0000006a6b6a723e */ /* 0x000fe200000000ff */
[----:B------:R-:W-:Y:S01]  /*d680*/  STS [R13+0x400], R114 ;  /* 0x000400720d007388 */ /* 0x000fe20000000800 */
[----:B------:R-:W-:Y:S01]  /*d690*/  F2FP.F16.F32.PACK_AB R72, R73, R72 ;  /* 0x000000484948723e */ /* 0x000fe200000000ff */
[----:B------:R-:W-:Y:S01]  /*d6a0*/  @UP0 ULDC.64 UR8, c[0x0][0x2c0] ;  /* 0x0000b00000080ab9 */ /* 0x000fe20000000a00 */
[----:B------:R-:W-:Y:S01]  /*d6b0*/  F2FP.F16.F32.PACK_AB R74, R75, R74 ;  /* 0x0000004a4b4a723e */ /* 0x000fe200000000ff */
[----:B------:R-:W-:Y:S01]  /*d6c0*/  FMUL.FTZ R92, R10, R92 ;  /* 0x0000005c0a5c7220 */ /* 0x000fe20000410000 */
[----:B------:R-:W-:Y:S01]  /*d6d0*/  F2FP.F16.F32.PACK_AB R80, R81, R80 ;  /* 0x000000505150723e */ /* 0x000fe200000000ff */
[----:B------:R-:W-:Y:S01]  /*d6e0*/  FMUL.FTZ R98, R11, R98 ;  /* 0x000000620b627220 */ /* 0x000fe20000410000 */
[----:B------:R-:W-:Y:S01]  /*d6f0*/  F2FP.F16.F32.PACK_AB R82, R83, R82 ;  /* 0x000000525352723e */ /* 0x000fe200000000ff */
[----:B------:R-:W-:Y:S01]  /*d700*/  FMUL.FTZ R99, R11, R99 ;  /* 0x000000630b637220 */ /* 0x000fe20000410000 */
[----:B-1----:R-:W-:Y:S01]  /*d710*/  IADD3 R7, R0, R8, RZ ;  /* 0x0000000800077210 */ /* 0x002fe20007ffe0ff */
[----:B------:R-:W-:Y:S01]  /*d720*/  FMUL.FTZ R10, R10, R93 ;  /* 0x0000005d0a0a7220 */ /* 0x000fe20000410000 */
[----:B------:R-:W-:Y:S01]  /*d730*/  F2FP.F16.F32.PACK_AB R76, R77, R76 ;  /* 0x0000004c4d4c723e */ /* 0x000fe200000000ff */
[----:B------:R-:W-:Y:S01]  /*d740*/  FMUL.FTZ R94, R11, R94 ;  /* 0x0000005e0b5e7220 */ /* 0x000fe20000410000 */
[----:B------:R-:W-:Y:S01]  /*d750*/  F2FP.F16.F32.PACK_AB R78, R79, R78 ;  /* 0x0000004e4f4e723e */ /* 0x000fe200000000ff */
[----:B------:R-:W-:Y:S01]  /*d760*/  STS [R7], R68 ;  /* 0x0000004407007388 */ /* 0x000fe20000000800 */
[----:B------:R-:W-:Y:S01]  /*d770*/  @UP0 UIMAD UR13, UR9, UR8, URZ ;  /* 0x00000008090d02a4 */ /* 0x000fe2000f8e023f */
[----:B------:R-:W-:Y:S01]  /*d780*/  FMUL.FTZ R11, R11, R95 ;  /* 0x0000005f0b0b7220 */ /* 0x000fe20000410000 */
[----:B--2---:R-:W-:Y:S01]  /*d790*/  IADD3 R0, R8, 0x400, R3 ;  /* 0x0000040008007810 */ /* 0x004fe20007ffe003 */
[----:B------:R-:W-:Y:S01]  /*d7a0*/  STS [R7+0x400], R70 ;  /* 0x0004004607007388 */ /* 0x000fe20000000800 */
[----:B------:R-:W1:Y:S01]  /*d7b0*/  S2UR UR8, SR_CTAID.Z ;  /* 0x00000000000879c3 */ /* 0x000e620000002700 */
[----:B------:R-:W-:Y:S01]  /*d7c0*/  ULDC.U8 UR5, c[0x0][0x3d8] ;  /* 0x0000f60000057ab9 */ /* 0x000fe20000000000 */
[C---:B------:R-:W-:Y:S01]  /*d7d0*/  IADD3 R0, R9.reuse, R0, RZ ;  /* 0x0000000009007210 */ /* 0x040fe20007ffe0ff */
[----:B------:R-:W-:Y:S01]  /*d7e0*/  STS [R13+0x2000], R108 ;  /* 0x0020006c0d007388 */ /* 0x000fe20000000800 */
[----:B------:R-:W-:Y:S01]  /*d7f0*/  IADD3 R9, R9, R3, RZ ;  /* 0x0000000309097210 */ /* 0x000fe20007ffe0ff */
[----:B------:R-:W-:Y:S01]  /*d800*/  UISETP.NE.AND UP1, UPT, UR5, URZ, UPT ;  /* 0x0000003f0500728c */ /* 0x000fe2000bf25270 */
[----:B------:R-:W-:Y:S01]  /*d810*/  F2FP.F16.F32.PACK_AB R100, R101, R100 ;  /* 0x000000646564723e */ /* 0x000fe200000000ff */
[----:B------:R-:W-:Y:S01]  /*d820*/  STS [R13+0x2400], R110 ;  /* 0x0024006e0d007388 */ /* 0x000fe20000000800 */
[----:B------:R-:W-:Y:S01]  /*d830*/  F2FP.F16.F32.PACK_AB R102, R103, R102 ;  /* 0x000000666766723e */ /* 0x000fe200000000ff */
[----:B------:R-:W-:Y:S01]  /*d840*/  @!UP0 ULDC UR6, c[0x0][0x2e4] ;  /* 0x0000b90000068ab9 */ /* 0x000fe20000000800 */
[----:B------:R-:W-:Y:S01]  /*d850*/  F2FP.F16.F32.PACK_AB R96, R97, R96 ;  /* 0x000000606160723e */ /* 0x000fe200000000ff */
[----:B------:R-:W-:Y:S01]  /*d860*/  STS [R7+0x2000], R104 ;  /* 0x0020006807007388 */ /* 0x000fe20000000800 */
[----:B------:R-:W-:Y:S01]  /*d870*/  F2FP.F16.F32.PACK_AB R98, R99, R98 ;  /* 0x000000626362723e */ /* 0x000fe200000000ff */
[----:B------:R-:W-:Y:S01]  /*d880*/  @!UP0 ULDC UR9, c[0x0][0x2c4] ;  /* 0x0000b10000098ab9 */ /* 0x000fe20000000800 */
[----:B------:R-:W-:Y:S01]  /*d890*/  F2FP.F16.F32.PACK_AB R10, R10, R92 ;  /* 0x0000005c0a0a723e */ /* 0x000fe200000000ff */
[----:B------:R2:W-:Y:S01]  /*d8a0*/  STS [R7+0x2400], R106 ;  /* 0x0024006a07007388 */ /* 0x0005e20000000800 */
[----:B------:R-:W-:Y:S01]  /*d8b0*/  F2FP.F16.F32.PACK_AB R11, R11, R94 ;  /* 0x0000005e0b0b723e */ /* 0x000fe200000000ff */
[----:B------:R-:W-:Y:S01]  /*d8c0*/  UISETP.NE.OR UP2, UPT, UR4, URZ, !UP1 ;  /* 0x0000003f0400728c */ /* 0x000fe2000cf45670 */
[----:B------:R-:W-:Y:S01]  /*d8d0*/  F2FP.F16.F32.PACK_AB R84, R85, R84 ;  /* 0x000000545554723e */ /* 0x000fe200000000ff */
[----:B------:R-:W-:Y:S01]  /*d8e0*/  STS [R3], R72 ;  /* 0x0000004803007388 */ /* 0x000fe20000000800 */
[----:B------:R-:W-:Y:S01]  /*d8f0*/  F2FP.F16.F32.PACK_AB R86, R87, R86 ;  /* 0x000000565756723e */ /* 0x000fe200000000ff */
[----:B------:R-:W-:Y:S01]  /*d900*/  @!UP0 USEL UR13, UR9, UR6, !UP1 ;  /* 0x00000006090d8287 */ /* 0x000fe2000c800000 */
[----:B------:R-:W3:Y:S01]  /*d910*/  @P0 MUFU.LG2 R12, R12 ;  /* 0x0000000c000c0308 */ /* 0x000ee20000000c00 */
[----:B------:R-:W-:Y:S01]  /*d920*/  STS [R3+0x400], R74 ;  /* 0x0004004a03007388 */ /* 0x000fe20000000800 */
[----:B------:R-:W-:Y:S01]  /*d930*/  @!UP0 ULDC UR4, c[0x0][0x270] ;  /* 0x00009c0000048ab9 */ /* 0x000fe20000000800 */
[----:B------:R-:W-:Y:S01]  /*d940*/  @UP0 UMOV UR7, 0x1 ;  /* 0x0000000100070882 */ /* 0x000fe20000000000 */
[----:B------:R-:W-:Y:S01]  /*d950*/  @!UP0 UIMAD UR7, UR13, UR4, URZ ;  /* 0x000000040d0782a4 */ /* 0x000fe2000f8e023f */
[----:B------:R-:W-:Y:S01]  /*d960*/  STS [R9], R80 ;  /* 0x0000005009007388 */ /* 0x000fe20000000800 */
[----:B------:R-:W-:Y:S01]  /*d970*/  @UP0 ULDC UR12, c[0x0][0x2c0] ;  /* 0x0000b000000c0ab9 */ /* 0x000fe20000000800 */
[----:B------:R-:W-:Y:S01]  /*d980*/  @!UP2 ULDC UR5, c[0x0][0x2c4] ;  /* 0x0000b1000005aab9 */ /* 0x000fe20000000800 */
[----:B------:R-:W-:Y:S01]  /*d990*/  UIMAD UR6, UR11, UR7, URZ ;  /* 0x000000070b0672a4 */ /* 0x000fe2000f8e023f */
[----:B------:R-:W-:Y:S01]  /*d9a0*/  STS [R9+0x400], R82 ;  /* 0x0004005209007388 */ /* 0x000fe20000000800 */
[----:B------:R-:W-:Y:S01]  /*d9b0*/  @!UP0 UMOV UR12, 0x1 ;  /* 0x00000001000c8882 */ /* 0x000fe20000000000 */
[----:B------:R-:W-:-:S02]  /*d9c0*/  @!UP2 UIMAD UR5, UR11, UR5, URZ ;  /* 0x000000050b05a2a4 */ /* 0x000fc4000f8e023f */
[----:B------:R-:W-:Y:S01]  /*d9d0*/  STS [R3+0x2000], R76 ;  /* 0x0020004c03007388 */ /* 0x000fe20000000800 */
[----:B------:R-:W-:Y:S02]  /*d9e0*/  USEL UR6, UR6, URZ, UP2 ;  /* 0x0000003f06067287 */ /* 0x000fe40009000000 */
[----:B------:R-:W-:Y:S01]  /*d9f0*/  UIMAD UR4, UR10, UR12, URZ ;  /* 0x0000000c0a0472a4 */ /* 0x000fe2000f8e023f */
[----:B------:R4:W-:Y:S01]  /*da00*/  STS [R3+0x2400], R78 ;  /* 0x0024004e03007388 */ /* 0x0009e20000000800 */
[C---:B--2---:R-:W-:Y:S01]  /*da10*/  IADD3 R7, R8.reuse, R3, RZ ;  /* 0x0000000308077210 */ /* 0x044fe20007ffe0ff */
[----:B-1----:R-:W-:Y:S01]  /*da20*/  UIMAD UR13, UR8, UR13, UR6 ;  /* 0x0000000d080d72a4 */ /* 0x002fe2000f8e0206 */
[----:B------:R-:W-:Y:S01]  /*da30*/  IADD3 R8, R8, R9, RZ ;  /* 0x0000000908087210 */ /* 0x000fe20007ffe0ff */
[----:B------:R-:W-:Y:S01]  /*da40*/  STS [R9+0x2000], R100 ;  /* 0x0020006409007388 */ /* 0x000fe20000000800 */
[----:B------:R-:W-:Y:S01]  /*da50*/  USHF.L.U32 UR7, UR4, 0x7, URZ ;  /* 0x0000000704077899 */ /* 0x000fe2000800063f */
[----:B---3--:R-:W-:Y:S01]  /*da60*/  @P0 FMUL.FTZ R12, R12, 0.69314718246459960938 ;  /* 0x3f3172180c0c0820 */ /* 0x008fe20000410000 */
[----:B------:R-:W-:Y:S01]  /*da70*/  @!UP2 UMOV UR14, UR5 ;  /* 0x00000005000eac82 */ /* 0x000fe20008000000 */
[----:B------:R1:W-:Y:S01]  /*da80*/  STS [R9+0x2400], R102 ;  /* 0x0024006609007388 */ /* 0x0003e20000000800 */
[----:B------:R-:W-:-:S02]  /*da90*/  USHF.R.S32.HI UR6, URZ, 0x1f, UR13 ;  /* 0x0000001f3f067899 */ /* 0x000fc4000801140d */
[----:B------:R-:W-:Y:S01]  /*daa0*/  @!UP2 USHF.R.S32.HI UR15, URZ, 0x1f, UR5 ;  /* 0x0000001f3f0fa899 */ /* 0x000fe20008011405 */
[----:B------:R-:W-:Y:S01]  /*dab0*/  STS [R7], R96 ;  /* 0x0000006007007388 */ /* 0x000fe20000000800 */
[----:B------:R-:W-:Y:S02]  /*dac0*/  USHF.R.S32.HI UR4, URZ, 0x1f, UR7 ;  /* 0x0000001f3f047899 */ /* 0x000fe40008011407 */
[----:B------:R-:W-:Y:S01]  /*dad0*/  UIADD3 UR13, UP1, UP0, UR7, UR14, UR13 ;  /* 0x0000000e070d7290 */ /* 0x000fe2000f83e00d */
[----:B------:R-:W-:Y:S03]  /*dae0*/  STS [R7+0x400], R98 ;  /* 0x0004006207007388 */ /* 0x000fe60000000800 */
[----:B------:R-:W-:Y:S01]  /*daf0*/  UIADD3.X UR14, UR4, UR15, UR6, UP1, UP0 ;  /* 0x0000000f040e7290 */ /* 0x000fe20008fe0406 */
[----:B------:R-:W-:Y:S04]  /*db00*/  STS [R8], R10 ;  /* 0x0000000a08007388 */ /* 0x000fe80000000800 */
[----:B------:R2:W-:Y:S01]  /*db10*/  STS [R0], R11 ;  /* 0x0000000b00007388 */ /* 0x0005e20000000800 */
[----:B----4-:R3:W4:Y:S03]  /*db20*/  @P5 MUFU.LG2 R3, R2 ;  /* 0x0000000200035308 */ /* 0x0107260000000c00 */
[----:B------:R-:W-:Y:S04]  /*db30*/  STS [R7+0x2000], R84 ;  /* 0x0020005407007388 */ /* 0x000fe80000000800 */
[----:B------:R-:W-:Y:S01]  /*db40*/  STS [R7+0x2400], R86 ;  /* 0x0024005607007388 */ /* 0x000fe20000000800 */
[----:B-1----:R-:W1:Y:S03]  /*db50*/  @P3 LDC R9, c[0x0][0x2e8] ;  /* 0x0000ba00ff093b82 */ /* 0x002e660000000800 */
[----:B------:R5:W-:Y:S04]  /*db60*/  STS [R8+0x2000], R88 ;  /* 0x0020005808007388 */ /* 0x000be80000000800 */
[----:B------:R5:W-:Y:S01]  /*db70*/  STS [R0+0x2000], R90 ;  /* 0x0020005a00007388 */ /* 0x000be20000000800 */
[----:B---3--:R-:W3:Y:S01]  /*db80*/  @P5 LDC R2, c[0x0][0x2e8] ;  /* 0x0000ba00ff025b82 */ /* 0x008ee20000000800 */
[----:B----4-:R-:W-:Y:S01]  /*db90*/  @P5 FMUL.FTZ R3, R3, 0.69314718246459960938 ;  /* 0x3f31721803035820 */ /* 0x010fe20000410000 */
[----:B--2---:R2:W4:Y:S06]  /*dba0*/  @P3 MUFU.LG2 R11, R5 ;  /* 0x00000005000b3308 */ /* 0x00452c0000000c00 */
[----:B------:R-:W1:Y:S02]  /*dbb0*/  @P4 LDC R10, c[0x0][0x2e8] ;  /* 0x0000ba00ff0a4b82 */ /* 0x000e640000000800 */
[----:B-----5:R-:W5:Y:S01]  /*dbc0*/  @P4 MUFU.LG2 R8, R6 ;  /* 0x0000000600084308 */ /* 0x020f620000000c00 */
[----:B------:R-:W-:-:S05]  /*dbd0*/  MOV R0, 0x7f800000 ;  /* 0x7f80000000007802 */ /* 0x000fca0000000f00 */
[----:B--2---:R-:W2:Y:S01]  /*dbe0*/  @P0 LDC R5, c[0x0][0x2e8] ;  /* 0x0000ba00ff050b82 */ /* 0x004ea20000000800 */
[----:B---3--:R-:W-:Y:S01]  /*dbf0*/  @P5 FFMA.FTZ R0, R136, R2, R3 ;  /* 0x0000000288005223 */ /* 0x008fe20000010003 */
[----:B----4-:R-:W-:-:S04]  /*dc00*/  @P3 FMUL.FTZ R11, R11, 0.69314718246459960938 ;  /* 0x3f3172180b0b3820 */ /* 0x010fc80000410000 */
[----:B-1----:R-:W-:Y:S02]  /*dc10*/  @P3 FFMA.FTZ R14, R134, R9, R11 ;  /* 0x00000009860e3223 */ /* 0x002fe4000001000b */
[----:B------:R-:W1:Y:S01]  /*dc20*/  LDC.64 R2, c[0x0][0x2a0] ;  /* 0x0000a800ff027b82 */ /* 0x000e620000000a00 */
[----:B-----5:R-:W-:-:S07]  /*dc30*/  @P4 FMUL.FTZ R8, R8, 0.69314718246459960938 ;  /* 0x3f31721808084820 */ /* 0x020fce0000410000 */
[----:B------:R-:W3:Y:S01]  /*dc40*/  LDC.64 R6, c[0x0][0x290] ;  /* 0x0000a400ff067b82 */ /* 0x000ee20000000a00 */
[----:B------:R-:W-:Y:S01]  /*dc50*/  @P4 FFMA.FTZ R16, R135, R10, R8 ;  /* 0x0000000a87104223 */ /* 0x000fe20000010008 */
[----:B--2---:R-:W-:-:S06]  /*dc60*/  @P0 FFMA.FTZ R15, R133, R5, R12 ;  /* 0x00000005850f0223 */ /* 0x004fcc000001000c */
[----:B------:R-:W-:Y:S06]  /*dc70*/  BAR.SYNC.DEFER_BLOCKING 0x0 ;  /* 0x0000000000007b1d */ /* 0x000fec0000010000 */
[----:B------:R-:W-:Y:S05]  /*dc80*/  @P6 BRA `(.L_x_738) ;  /* 0x0000000000a46947 */ /* 0x000fea0003800000 */
[----:B------:R-:W-:Y:S01]  /*dc90*/  SHF.R.S32.HI R5, RZ, 0x1f, R4 ;  /* 0x0000001fff057819 */ /* 0x000fe20000011404 */
[----:B------:R-:W-:-:S03]  /*dca0*/  UIMAD UR4, UR10, -0x80, UR9 ;  /* 0xffffff800a0478a4 */ /* 0x000fc6000f8e0209 */
[----:B------:R-:W-:-:S04]  /*dcb0*/  LEA.HI R5, R5, R4, RZ, 0x2 ;  /* 0x0000000405057211 */ /* 0x000fc800078f10ff */
[----:B------:R-:W-:-:S05]  /*dcc0*/  LOP3.LUT R5, R5, 0xffffffc, RZ, 0xc0, !PT ;  /* 0x0ffffffc05057812 */ /* 0x000fca00078ec0ff */
[----:B------:R-:W-:-:S04]  /*dcd0*/  IMAD.IADD R5, R4, 0x1, -R5 ;  /* 0x0000000104057824 */ /* 0x000fc800078e0a05 */
        /* <DEDUP_REMOVED lines=8> */
[----:B------:R-:W2:Y:S01]  /*dd60*/  @!P6 LDC.64 R12, c[0x0][0x2b0] ;  /* 0x0000ac00ff0ceb82 */ /* 0x000ea20000000a00 */
[----:B------:R-:W-:-:S03]  /*dd70*/  @!P6 IMAD R17, R17, UR12, RZ ;  /* 0x0000000c1111ec24 */ /* 0x000fc6000f8e02ff */
[----:B------:R-:W-:Y:S02]  /*dd80*/  @!P5 IMAD R21, R21, UR12, RZ ;  /* 0x0000000c1515dc24 */ /* 0x000fe4000f8e02ff */
[----:B------:R-:W-:Y:S01]  /*dd90*/  @!P6 IADD3 R18, P0, R17, UR13, RZ ;  /* 0x0000000d1112ec10 */ /* 0x000fe2000ff1e0ff */
[----:B------:R-:W-:Y:S01]  /*dda0*/  @!P4 IMAD R20, R20, UR12, RZ ;  /* 0x0000000c1414cc24 */ /* 0x000fe2000f8e02ff */
[----:B------:R-:W4:Y:S01]  /*ddb0*/  @!P5 LDC.64 R10, c[0x0][0x2b0] ;  /* 0x0000ac00ff0adb82 */ /* 0x000f220000000a00 */
[----:B------:R-:W-:Y:S01]  /*ddc0*/  @!P3 IMAD R19, R19, UR12, RZ ;  /* 0x0000000c1313bc24 */ /* 0x000fe2000f8e02ff */
[----:B------:R-:W-:-:S06]  /*ddd0*/  @!P6 LEA.HI.X.SX32 R17, R17, UR14, 0x1, P0 ;  /* 0x0000000e1111ec11 */ /* 0x000fcc00080f0eff */
[----:B------:R-:W5:Y:S08]  /*dde0*/  @!P4 LDC.64 R8, c[0x0][0x2b0] ;  /* 0x0000ac00ff08cb82 */ /* 0x000f700000000a00 */
[----:B------:R-:W1:Y:S01]  /*ddf0*/  @!P3 LDC.64 R4, c[0x0][0x2b0] ;  /* 0x0000ac00ff04bb82 */ /* 0x000e620000000a00 */
[----:B--2---:R-:W-:Y:S02]  /*de00*/  @!P6 LEA R22, P1, R18, R12, 0x2 ;  /* 0x0000000c1216e211 */ /* 0x004fe400078210ff */
[----:B------:R-:W-:-:S02]  /*de10*/  @!P5 IADD3 R12, P0, R21, UR13, RZ ;  /* 0x0000000d150cdc10 */ /* 0x000fc4000ff1e0ff */
[----:B------:R-:W-:Y:S02]  /*de20*/  @!P6 LEA.HI.X R23, R18, R13, R17, 0x2, P1 ;  /* 0x0000000d1217e211 */ /* 0x000fe400008f1411 */
[----:B------:R-:W-:Y:S02]  /*de30*/  @!P5 LEA.HI.X.SX32 R21, R21, UR14, 0x1, P0 ;  /* 0x0000000e1515dc11 */ /* 0x000fe400080f0eff */
[----:B----4-:R-:W-:Y:S01]  /*de40*/  @!P5 LEA R24, P2, R12, R10, 0x2 ;  /* 0x0000000a0c18d211 */ /* 0x010fe200078410ff */
[----:B------:R2:W-:Y:S01]  /*de50*/  @!P6 STG.E desc[UR30][R22.64], R0 ;  /* 0x000000001600e986 */ /* 0x0005e2000c10191e */
[C---:B------:R-:W-:Y:S02]  /*de60*/  @!P4 IADD3 R10, P1, R20.reuse, UR13, RZ ;  /* 0x0000000d140acc10 */ /* 0x040fe4000ff3e0ff */
[----:B------:R-:W-:Y:S02]  /*de70*/  @!P3 IADD3 R13, P0, R19, UR13, RZ ;  /* 0x0000000d130dbc10 */ /* 0x000fe4000ff1e0ff */
[----:B------:R-:W-:-:S02]  /*de80*/  @!P4 LEA.HI.X.SX32 R20, R20, UR14, 0x1, P1 ;  /* 0x0000000e1414cc11 */ /* 0x000fc400088f0eff */
[----:B------:R-:W-:Y:S02]  /*de90*/  @!P3 LEA.HI.X.SX32 R19, R19, UR14, 0x1, P0 ;  /* 0x0000000e1313bc11 */ /* 0x000fe400080f0eff */
[----:B-----5:R-:W-:Y:S02]  /*dea0*/  @!P4 LEA R8, P1, R10, R8, 0x2 ;  /* 0x000000080a08c211 */ /* 0x020fe400078210ff */
[----:B------:R-:W-:Y:S02]  /*deb0*/  @!P5 LEA.HI.X R25, R12, R11, R21, 0x2, P2 ;  /* 0x0000000b0c19d211 */ /* 0x000fe400010f1415 */
[----:B------:R-:W-:Y:S02]  /*dec0*/  @!P4 LEA.HI.X R9, R10, R9, R20, 0x2, P1 ;  /* 0x000000090a09c211 */ /* 0x000fe400008f1414 */
[C---:B-1----:R-:W-:Y:S01]  /*ded0*/  @!P3 LEA R4, P0, R13.reuse, R4, 0x2 ;  /* 0x000000040d04b211 */ /* 0x042fe200078010ff */
[----:B------:R2:W-:Y:S03]  /*dee0*/  @!P5 STG.E desc[UR30][R24.64], R16 ;  /* 0x000000101800d986 */ /* 0x0005e6000c10191e */
[----:B------:R-:W-:Y:S01]  /*def0*/  @!P3 LEA.HI.X R5, R13, R5, R19, 0x2, P0 ;  /* 0x000000050d05b211 */ /* 0x000fe200000f1413 */
[----:B------:R2:W-:Y:S04]  /*df00*/  @!P4 STG.E desc[UR30][R8.64], R14 ;  /* 0x0000000e0800c986 */ /* 0x0005e8000c10191e */
[----:B------:R2:W-:Y:S04]  /*df10*/  @!P3 STG.E desc[UR30][R4.64], R15 ;  /* 0x0000000f0400b986 */ /* 0x0005e8000c10191e */
.L_x_738:
[----:B------:R-:W-:Y:S05]  /*df20*/  BSYNC B0 ;  /* 0x0000000000007941 */ /* 0x000fea0003800000 */
.L_x_737:
[----:B------:R-:W-:Y:S01]  /*df30*/  USHF.R.S32.HI UR4, URZ, 0x1f, UR11 ;  /* 0x0000001f3f047899 */ /* 0x000fe2000801140b */
[--C-:B--2---:R-:W-:Y:S01]  /*df40*/  SHF.R.S32.HI R5, RZ, 0x1f, R192.reuse ;  /* 0x0000001fff057819 */ /* 0x104fe200000114c0 */
[----:B------:R-:W-:Y:S01]  /*df50*/  IMAD.MOV.U32 R4, RZ, RZ, R192 ;  /* 0x000000ffff047224 */ /* 0x000fe200078e00c0 */
[----:B------:R-:W-:Y:S01]  /*df60*/  ULDC.64 UR6, c[0x0][0x298] ;  /* 0x0000a60000067ab9 */ /* 0x000fe20000000a00 */
[----:B------:R-:W2:Y:S02]  /*df70*/  LDS.128 R8, [R187] ;  /* 0x00000000bb087984 */ /* 0x000ea40000000c00 */
[C---:B---3--:R-:W-:Y:S01]  /*df80*/  IMAD R0, R6.reuse, UR4, RZ ;  /* 0x0000000406007c24 */ /* 0x048fe2000f8e02ff */
[----:B------:R-:W-:Y:S01]  /*df90*/  USHF.R.S32.HI UR4, URZ, 0x1f, UR8 ;  /* 0x0000001f3f047899 */ /* 0x000fe20008011408 */
[----:B------:R-:W-:Y:S01]  /*dfa0*/  IMAD.WIDE.U32 R4, R6, UR11, R4 ;  /* 0x0000000b06047c25 */ /* 0x000fe2000f8e0004 */
[----:B------:R-:W-:Y:S03]  /*dfb0*/  LDS.128 R28, [R187+0x1000] ;  /* 0x00100000bb1c7984 */ /* 0x000fe60000000c00 */
[----:B------:R-:W-:Y:S01]  /*dfc0*/  IMAD R7, R7, UR11, R0 ;  /* 0x0000000b07077c24 */ /* 0x000fe2000f8e0200 */
[----:B------:R-:W-:Y:S01]  /*dfd0*/  LDS.128 R24, [R187+0x1800] ;  /* 0x00180000bb187984 */ /* 0x000fe20000000c00 */
[----:B-1----:R-:W-:Y:S01]  /*dfe0*/  IMAD R0, R2, UR4, RZ ;  /* 0x0000000402007c24 */ /* 0x002fe2000f8e02ff */
[----:B------:R-:W-:Y:S01]  /*dff0*/  ULDC.64 UR4, c[0x0][0x280] ;  /* 0x0000a00000047ab9 */ /* 0x000fe20000000a00 */
[----:B------:R-:W-:Y:S01]  /*e000*/  IMAD.IADD R5, R5, 0x1, R7 ;  /* 0x0000000105057824 */ /* 0x000fe200078e0207 */
[----:B------:R-:W-:Y:S01]  /*e010*/  LDS.128 R20, [R187+0x2000] ;  /* 0x00200000bb147984 */ /* 0x000fe20000000c00 */
[----:B------:R-:W-:-:S02]  /*e020*/  IMAD R3, R3, UR8, R0 ;  /* 0x0000000803037c24 */ /* 0x000fc4000f8e0200 */
[----:B------:R-:W-:Y:S01]  /*e030*/  IMAD.WIDE.U32 R4, R2, UR8, R4 ;  /* 0x0000000802047c25 */ /* 0x000fe2000f8e0004 */
[----:B------:R-:W-:Y:S03]  /*e040*/  LDS.128 R16, [R187+0x2800] ;  /* 0x00280000bb107984 */ /* 0x000fe60000000c00 */
[----:B------:R-:W-:Y:S01]  /*e050*/  IMAD R0, R197, UR6, RZ ;  /* 0x00000006c5007c24 */ /* 0x000fe2000f8e02ff */
[----:B------:R-:W-:Y:S01]  /*e060*/  LDS.128 R12, [R187+0x3000] ;  /* 0x00300000bb0c7984 */ /* 0x000fe20000000c00 */
[----:B------:R-:W-:Y:S02]  /*e070*/  IMAD.IADD R3, R5, 0x1, R3 ;  /* 0x0000000105037824 */ /* 0x000fe400078e0203 */
[----:B------:R-:W-:Y:S01]  /*e080*/  IMAD.MOV.U32 R2, RZ, RZ, R4 ;  /* 0x000000ffff027224 */ /* 0x000fe200078e0004 */
[----:B------:R-:W-:Y:S01]  /*e090*/  LDS.128 R32, [R187+0x3800] ;  /* 0x00380000bb207984 */ /* 0x000fe20000000c00 */
[----:B------:R-:W-:-:S02]  /*e0a0*/  IMAD R0, R196, UR7, R0 ;  /* 0x00000007c4007c24 */ /* 0x000fc4000f8e0200 */
[----:B------:R-:W-:Y:S01]  /*e0b0*/  IMAD.WIDE.U32 R196, R196, UR6, R2 ;  /* 0x00000006c4c47c25 */ /* 0x000fe2000f8e0002 */
[----:B------:R-:W1:Y:S03]  /*e0c0*/  LDS.128 R4, [R187+0x800] ;  /* 0x00080000bb047984 */ /* 0x000e660000000c00 */
[----:B------:R-:W-:Y:S01]  /*e0d0*/  IMAD.IADD R0, R197, 0x1, R0 ;  /* 0x00000001c5007824 */ /* 0x000fe200078e0200 */
[C---:B------:R-:W-:Y:S01]  /*e0e0*/  LEA R2, P0, R196.reuse, UR4, 0x1 ;  /* 0x00000004c4027c11 */ /* 0x040fe2000f8008ff */
[----:B------:R-:W-:Y:S02]  /*e0f0*/  USHF.L.U32 UR4, UR6, 0x5, URZ ;  /* 0x0000000506047899 */ /* 0x000fe4000800063f */
[----:B------:R-:W-:Y:S01]  /*e100*/  USHF.L.U64.HI UR6, UR6, 0x5, UR7 ;  /* 0x0000000506067899 */ /* 0x000fe20008010207 */
[----:B------:R-:W-:-:S03]  /*e110*/  LEA.HI.X R3, R196, UR5, R0, 0x1, P0 ;  /* 0x00000005c4037c11 */ /* 0x000fc600080f0c00 */
[----:B------:R-:W-:Y:S02]  /*e120*/  IADD3 R44, P0, R2, UR4, RZ ;  /* 0x00000004022c7c10 */ /* 0x000fe4000ff1e0ff */
[----:B--2---:R2:W-:Y:S02]  /*e130*/  STG.E.128 desc[UR30][R2.64], R8 ;  /* 0x0000000802007986 */ /* 0x0045e4000c101d1e */
[----:B------:R-:W-:Y:S02]  /*e140*/  IADD3.X R45, R3, UR6, RZ, P0, !PT ;  /* 0x00000006032d7c10 */ /* 0x000fe400087fe4ff */
[----:B------:R-:W-:-:S04]  /*e150*/  IADD3 R42, P0, R44, UR4, RZ ;  /* 0x000000042c2a7c10 */ /* 0x000fc8000ff1e0ff */
[----:B------:R-:W-:Y:S02]  /*e160*/  IADD3.X R43, R45, UR6, RZ, P0, !PT ;  /* 0x000000062d2b7c10 */ /* 0x000fe400087fe4ff */
[----:B------:R-:W-:-:S04]  /*e170*/  IADD3 R40, P0, R42, UR4, RZ ;  /* 0x000000042a287c10 */ /* 0x000fc8000ff1e0ff */
[----:B------:R-:W-:Y:S02]  /*e180*/  IADD3.X R41, R43, UR6, RZ, P0, !PT ;  /* 0x000000062b297c10 */ /* 0x000fe400087fe4ff */
[----:B------:R-:W-:-:S04]  /*e190*/  IADD3 R38, P0, R40, UR4, RZ ;  /* 0x0000000428267c10 */ /* 0x000fc8000ff1e0ff */
[----:B------:R-:W-:Y:S02]  /*e1a0*/  IADD3.X R39, R41, UR6, RZ, P0, !PT ;  /* 0x0000000629277c10 */ /* 0x000fe400087fe4ff */
[----:B------:R-:W-:-:S04]  /*e1b0*/  IADD3 R36, P0, R38, UR4, RZ ;  /* 0x0000000426247c10 */ /* 0x000fc8000ff1e0ff */
[----:B------:R-:W-:Y:S01]  /*e1c0*/  IADD3.X R37, R39, UR6, RZ, P0, !PT ;  /* 0x0000000627257c10 */ /* 0x000fe200087fe4ff */
[----:B-1----:R1:W-:Y:S04]  /*e1d0*/  STG.E.128 desc[UR30][R44.64], R4 ;  /* 0x000000042c007986 */ /* 0x0023e8000c101d1e */
[----:B------:R-:W-:Y:S01]  /*e1e0*/  STG.E.128 desc[UR30][R42.64], R28 ;  /* 0x0000001c2a007986 */ /* 0x000fe2000c101d1e */
[----:B--2---:R-:W-:-:S03]  /*e1f0*/  IADD3 R2, P0, R36, UR4, RZ ;  /* 0x0000000424027c10 */ /* 0x004fc6000ff1e0ff */
[----:B------:R-:W-:Y:S01]  /*e200*/  STG.E.128 desc[UR30][R40.64], R24 ;  /* 0x0000001828007986 */ /* 0x000fe2000c101d1e */
[----:B------:R-:W-:-:S03]  /*e210*/  IADD3.X R3, R37, UR6, RZ, P0, !PT ;  /* 0x0000000625037c10 */ /* 0x000fc600087fe4ff */
[----:B------:R-:W-:Y:S04]  /*e220*/  STG.E.128 desc[UR30][R38.64], R20 ;  /* 0x0000001426007986 */ /* 0x000fe8000c101d1e */
[----:B------:R-:W-:Y:S04]  /*e230*/  STG.E.128 desc[UR30][R36.64], R16 ;  /* 0x0000001024007986 */ /* 0x000fe8000c101d1e */
[----:B------:R-:W-:Y:S01]  /*e240*/  STG.E.128 desc[UR30][R2.64], R12 ;  /* 0x0000000c02007986 */ /* 0x000fe2000c101d1e */
[----:B-1----:R-:W-:-:S04]  /*e250*/  IADD3 R4, P0, R2, UR4, RZ ;  /* 0x0000000402047c10 */ /* 0x002fc8000ff1e0ff */
[----:B------:R-:W-:-:S05]  /*e260*/  IADD3.X R5, R3, UR6, RZ, P0, !PT ;  /* 0x0000000603057c10 */ /* 0x000fca00087fe4ff */
[----:B------:R-:W-:Y:S01]  /*e270*/  STG.E.128 desc[UR30][R4.64], R32 ;  /* 0x0000002004007986 */ /* 0x000fe2000c101d1e */
[----:B------:R-:W-:Y:S05]  /*e280*/  EXIT ;  /* 0x000000000000794d */ /* 0x000fea0003800000 */
.L_x_728:
[----:B------:R-:W-:Y:S01]  /*e290*/  LEA.HI R2, R4, R119, RZ, 0x3 ;  /* 0x0000007704027211 */ /* 0x000fe200078f18ff */
[----:B------:R-:W-:Y:S01]  /*e2a0*/  ULDC.U8 UR8, c[0x0][0x3d9] ;  /* 0x0000f64000087ab9 */ /* 0x000fe20000000000 */
[----:B------:R-:W-:Y:S01]  /*e2b0*/  SHF.R.S32.HI R3, RZ, 0x1f, R15 ;  /* 0x0000001fff037819 */ /* 0x000fe2000001140f */
[----:B------:R-:W-:Y:S01]  /*e2c0*/  UISETP.NE.AND UP1, UPT, UR8, URZ, UPT ;  /* 0x0000003f0800728c */ /* 0x000fe2000bf25270 */
[----:B------:R-:W-:Y:S01]  /*e2d0*/  LOP3.LUT R4, R2, 0x1ffffff8, RZ, 0xc0, !PT ;  /* 0x1ffffff802047812 */ /* 0x000fe200078ec0ff */
[----:B------:R-:W-:Y:S01]  /*e2e0*/  ULDC.64 UR4, c[0x0][0x290] ;  /* 0x0000a40000047ab9 */ /* 0x000fe20000000a00 */
[----:B------:R-:W-:Y:S01]  /*e2f0*/  ULDC.U8 UR10, c[0x0][0x3d8] ;  /* 0x0000f600000a7ab9 */ /* 0x000fe20000000000 */
[----:B------:R-:W-:Y:S01]  /*e300*/  IMAD R3, R3, UR4, RZ ;  /* 0x0000000403037c24 */ /* 0x000fe2000f8e02ff */
[----:B------:R-:W-:Y:S01]  /*e310*/  SHF.R.S32.HI R2, RZ, 0x3, R2 ;  /* 0x00000003ff027819 */ /* 0x000fe20000011402 */
[----:B------:R-:W-:Y:S01]  /*e320*/  IMAD.IADD R4, R119, 0x1, -R4 ;  /* 0x0000000177047824 */ /* 0x000fe200078e0a04 */
[----:B------:R-:W-:Y:S01]  /*e330*/  SHF.R.S32.HI R0, RZ, 0x1f, R9 ;  /* 0x0000001fff007819 */ /* 0x000fe20000011409 */
[C---:B------:R-:W-:Y:S01]  /*e340*/  IMAD R3, R15.reuse, UR5, R3 ;  /* 0x000000050f037c24 */ /* 0x040fe2000f8e0203 */
[----:B------:R-:W-:Y:S01]  /*e350*/  ISETP.NE.AND P1, PT, RZ, UR10, PT ;  /* 0x0000000aff007c0c */ /* 0x000fe2000bf25270 */
[----:B------:R-:W-:Y:S01]  /*e360*/  IMAD.SHL.U32 R4, R4, 0x8, RZ ;  /* 0x0000000804047824 */ /* 0x000fe200078e00ff */
[----:B------:R-:W-:Y:S01]  /*e370*/  @!UP1 UISETP.NE.AND UP0, UPT, UR10, URZ, UPT ;  /* 0x0000003f0a00928c */ /* 0x000fe2000bf05270 */
[----:B------:R-:W-:Y:S01]  /*e380*/  BSSY B0, `(.L_x_739) ;  /* 0x0000052000007945 */ /* 0x000fe20003800000 */
[----:B------:R-:W-:Y:S01]  /*e390*/  @UP1 ULDC UR9, c[0x0][0x2c0] ;  /* 0x0000b00000091ab9 */ /* 0x000fe20000000800 */
[----:B------:R-:W-:Y:S01]  /*e3a0*/  @!UP1 ULDC UR7, c[0x0][0x2e4] ;  /* 0x0000b90000079ab9 */ /* 0x000fe20000000800 */
[--C-:B------:R-:W-:Y:S01]  /*e3b0*/  SHF.R.S32.HI R5, RZ, 0x1f, R4.reuse ;  /* 0x0000001fff057819 */ /* 0x100fe20000011404 */
[----:B------:R-:W-:Y:S01]  /*e3c0*/  @UP1 UIMAD UR9, UR23, UR9, URZ ;  /* 0x00000009170912a4 */ /* 0x000fe2000f8e023f */
[----:B------:R-:W-:Y:S01]  /*e3d0*/  ISETP.EQ.AND P1, PT, RZ, UR8, P1 ;  /* 0x00000008ff007c0c */ /* 0x000fe20008f22270 */
[----:B------:R-:W-:Y:S01]  /*e3e0*/  @!UP1 USEL UR9, UR23, UR7, !UP0 ;  /* 0x0000000717099287 */ /* 0x000fe2000c000000 */
[----:B------:R-:W-:Y:S01]  /*e3f0*/  IMAD.WIDE.U32 R4, R15, UR4, R4 ;  /* 0x000000040f047c25 */ /* 0x000fe2000f8e0004 */
[----:B------:R-:W-:-:S03]  /*e400*/  ULDC.64 UR4, c[0x0][0x2a0] ;  /* 0x0000a80000047ab9 */ /* 0x000fc60000000a00 */
[----:B------:R-:W-:Y:S01]  /*e410*/  IMAD.IADD R5, R3, 0x1, R5 ;  /* 0x0000000103057824 */ /* 0x000fe200078e0205 */
[----:B------:R-:W-:Y:S01]  /*e420*/  SHF.R.S32.HI R3, RZ, 0x1f, R2 ;  /* 0x0000001fff037819 */ /* 0x000fe20000011402 */
[----:B------:R-:W-:Y:S02]  /*e430*/  IMAD R0, R0, UR4, RZ ;  /* 0x0000000400007c24 */ /* 0x000fe4000f8e02ff */
[----:B------:R-:W-:Y:S01]  /*e440*/  IMAD.WIDE.U32 R6, R9, UR4, R4 ;  /* 0x0000000409067c25 */ /* 0x000fe2000f8e0004 */
[----:B------:R-:W-:Y:S01]  /*e450*/  @UP1 UMOV UR4, 0x1 ;  /* 0x0000000100041882 */ /* 0x000fe20000000000 */
[----:B------:R-:W-:Y:S02]  /*e460*/  @!UP1 UIMAD UR4, UR9, UR6, URZ ;  /* 0x00000006090492a4 */ /* 0x000fe4000f8e023f */
[----:B------:R-:W-:Y:S01]  /*e470*/  IMAD.WIDE R10, R122, 0x80, R2 ;  /* 0x000000807a0a7825 */ /* 0x000fe200078e0202 */
[----:B------:R-:W-:-:S03]  /*e480*/  ULDC.64 UR6, c[0x0][0x298] ;  /* 0x0000a60000067ab9 */ /* 0x000fc60000000a00 */
[----:B------:R-:W-:Y:S02]  /*e490*/  IMAD R0, R9, UR5, R0 ;  /* 0x0000000509007c24 */ /* 0x000fe4000f8e0200 */
[----:B------:R-:W-:Y:S02]  /*e4a0*/  IMAD R4, R11, UR6, RZ ;  /* 0x000000060b047c24 */ /* 0x000fe4000f8e02ff */
[----:B------:R-:W-:Y:S02]  /*e4b0*/  IMAD.IADD R7, R0, 0x1, R7 ;  /* 0x0000000100077824 */ /* 0x000fe400078e0207 */
[----:B------:R-:W-:Y:S01]  /*e4c0*/  IMAD R0, R15, UR4, RZ ;  /* 0x000000040f007c24 */ /* 0x000fe2000f8e02ff */
[----:B------:R-:W-:Y:S01]  /*e4d0*/  ULDC.64 UR4, c[0x0][0x280] ;  /* 0x0000a00000047ab9 */ /* 0x000fe20000000a00 */
[C---:B------:R-:W-:Y:S01]  /*e4e0*/  IMAD R4, R10.reuse, UR7, R4 ;  /* 0x000000070a047c24 */ /* 0x040fe2000f8e0204 */
[----:B------:R-:W-:Y:S01]  /*e4f0*/  USHF.L.U64.HI UR7, UR6, 0x5, UR7 ;  /* 0x0000000506077899 */ /* 0x000fe20008010207 */
[----:B------:R-:W-:Y:S01]  /*e500*/  IMAD.WIDE.U32 R10, R10, UR6, R6 ;  /* 0x000000060a0a7c25 */ /* 0x000fe2000f8e0006 */
[----:B------:R-:W-:-:S03]  /*e510*/  SEL R0, R0, RZ, !P1 ;  /* 0x000000ff00007207 */ /* 0x000fc60004800000 */
[----:B------:R-:W-:Y:S01]  /*e520*/  IMAD.IADD R4, R4, 0x1, R11 ;  /* 0x0000000104047824 */ /* 0x000fe200078e020b */
[C---:B------:R-:W-:Y:S01]  /*e530*/  LEA R6, P0, R10.reuse, UR4, 0x1 ;  /* 0x000000040a067c11 */ /* 0x040fe2000f8008ff */
[----:B------:R-:W-:Y:S01]  /*e540*/  USHF.L.U32 UR4, UR6, 0x5, URZ ;  /* 0x0000000506047899 */ /* 0x000fe2000800063f */
[----:B------:R-:W-:Y:S02]  /*e550*/  IMAD R9, R9, UR9, R0 ;  /* 0x0000000909097c24 */ /* 0x000fe4000f8e0200 */
[----:B------:R-:W-:Y:S01]  /*e560*/  IMAD R0, R15, UR23, RZ ;  /* 0x000000170f007c24 */ /* 0x000fe2000f8e02ff */
[----:B------:R-:W-:Y:S01]  /*e570*/  LEA.HI.X R7, R10, UR5, R4, 0x1, P0 ;  /* 0x000000050a077c11 */ /* 0x000fe200080f0c04 */
[----:B------:R-:W-:Y:S01]  /*e580*/  @UP1 ULDC UR6, c[0x0][0x2c0] ;  /* 0x0000b00000061ab9 */ /* 0x000fe20000000800 */
[----:B------:R-:W-:Y:S01]  /*e590*/  IADD3 R10, P0, R6, UR4, RZ ;  /* 0x00000004060a7c10 */ /* 0x000fe2000ff1e0ff */
[----:B------:R-:W-:Y:S01]  /*e5a0*/  @!UP1 UMOV UR6, 0x1 ;  /* 0x0000000100069882 */ /* 0x000fe20000000000 */
[----:B------:R-:W-:Y:S01]  /*e5b0*/  SHF.R.S32.HI R4, RZ, 0x1f, R0 ;  /* 0x0000001fff047819 */ /* 0x000fe20000011400 */
[----:B------:R-:W-:Y:S01]  /*e5c0*/  IMAD R5, R124, UR6, RZ ;  /* 0x000000067c057c24 */ /* 0x000fe2000f8e02ff */
[----:B------:R-:W-:Y:S01]  /*e5d0*/  SEL R0, R0, RZ, P1 ;  /* 0x000000ff00007207 */ /* 0x000fe20000800000 */
[----:B------:R-:W-:Y:S01]  /*e5e0*/  STG.E.128 desc[UR30][R6.64], RZ ;  /* 0x000000ff06007986 */ /* 0x000fe2000c101d1e */
[----:B------:R-:W-:-:S02]  /*e5f0*/  IADD3.X R11, R7, UR7, RZ, P0, !PT ;  /* 0x00000007070b7c10 */ /* 0x000fc400087fe4ff */
[----:B------:R-:W-:Y:S02]  /*e600*/  IADD3 R8, P0, R10, UR4, RZ ;  /* 0x000000040a087c10 */ /* 0x000fe4000ff1e0ff */
[--C-:B------:R-:W-:Y:S01]  /*e610*/  IADD3 R0, P3, P2, R5, R0, R9.reuse ;  /* 0x0000000005007210 */ /* 0x100fe20007a7e009 */
[----:B------:R1:W-:Y:S01]  /*e620*/  STG.E.128 desc[UR30][R10.64], RZ ;  /* 0x000000ff0a007986 */ /* 0x0003e2000c101d1e */
[----:B------:R-:W-:Y:S02]  /*e630*/  SHF.R.S32.HI R12, RZ, 0x1f, R9 ;  /* 0x0000001fff0c7819 */ /* 0x000fe40000011409 */
[----:B------:R-:W-:Y:S02]  /*e640*/  IADD3.X R9, R11, UR7, RZ, P0, !PT ;  /* 0x000000070b097c10 */ /* 0x000fe400087fe4ff */
[----:B------:R-:W-:Y:S02]  /*e650*/  SEL R4, R4, RZ, P1 ;  /* 0x000000ff04047207 */ /* 0x000fe40000800000 */
[----:B------:R-:W-:Y:S01]  /*e660*/  SHF.R.S32.HI R5, RZ, 0x1f, R5 ;  /* 0x0000001fff057819 */ /* 0x000fe20000011405 */
[----:B------:R2:W-:Y:S01]  /*e670*/  STG.E.128 desc[UR30][R8.64], RZ ;  /* 0x000000ff08007986 */ /* 0x0005e2000c101d1e */
[----:B------:R-:W-:-:S02]  /*e680*/  IADD3 R14, P0, R8, UR4, RZ ;  /* 0x00000004080e7c10 */ /* 0x000fc4000ff1e0ff */
[----:B------:R-:W-:Y:S02]  /*e690*/  IADD3.X R4, R5, R4, R12, P3, P2 ;  /* 0x0000000405047210 */ /* 0x000fe40001fe440c */
[----:B------:R-:W-:Y:S02]  /*e6a0*/  IADD3.X R15, R9, UR7, RZ, P0, !PT ;  /* 0x00000007090f7c10 */ /* 0x000fe400087fe4ff */
[----:B------:R-:W-:Y:S02]  /*e6b0*/  IADD3 R12, P0, R14, UR4, RZ ;  /* 0x000000040e0c7c10 */ /* 0x000fe4000ff1e0ff */
[----:B------:R-:W-:Y:S01]  /*e6c0*/  LOP3.LUT P1, RZ, R119, 0x7, RZ, 0xc0, !PT ;  /* 0x0000000777ff7812 */ /* 0x000fe2000782c0ff */
[----:B------:R3:W-:Y:S01]  /*e6d0*/  STG.E.128 desc[UR30][R14.64], RZ ;  /* 0x000000ff0e007986 */ /* 0x0007e2000c101d1e */
[----:B------:R-:W-:Y:S02]  /*e6e0*/  IADD3.X R13, R15, UR7, RZ, P0, !PT ;  /* 0x000000070f0d7c10 */ /* 0x000fe400087fe4ff */
[----:B------:R-:W-:-:S02]  /*e6f0*/  IADD3 R16, P0, R12, UR4, RZ ;  /* 0x000000040c107c10 */ /* 0x000fc4000ff1e0ff */
[----:B------:R-:W-:Y:S01]  /*e700*/  IADD3 R124, -R124, UR23, RZ ;  /* 0x000000177c7c7c10 */ /* 0x000fe2000fffe1ff */
[----:B------:R4:W-:Y:S01]  /*e710*/  STG.E.128 desc[UR30][R12.64], RZ ;  /* 0x000000ff0c007986 */ /* 0x0009e2000c101d1e */
[----:B------:R-:W-:Y:S01]  /*e720*/  IADD3.X R17, R13, UR7, RZ, P0, !PT ;  /* 0x000000070d117c10 */ /* 0x000fe200087fe4ff */
[----:B-1----:R-:W-:Y:S01]  /*e730*/  VIADD R11, R2, 0x20 ;  /* 0x00000020020b7836 */ /* 0x002fe20000000000 */
[----:B------:R-:W-:Y:S01]  /*e740*/  IADD3 R6, P0, R16, UR4, RZ ;  /* 0x0000000410067c10 */ /* 0x000fe2000ff1e0ff */
[C---:B------:R-:W-:Y:S01]  /*e750*/  VIADD R10, R2.reuse, 0x30 ;  /* 0x00000030020a7836 */ /* 0x040fe20000000000 */
[C---:B------:R-:W-:Y:S01]  /*e760*/  ISETP.GE.OR P2, PT, R2.reuse, R124, P1 ;  /* 0x0000007c0200720c */ /* 0x040fe20000f46670 */
[----:B------:R-:W-:Y:S01]  /*e770*/  STG.E.128 desc[UR30][R16.64], RZ ;  /* 0x000000ff10007986 */ /* 0x000fe2000c101d1e */
[----:B------:R-:W-:Y:S01]  /*e780*/  IADD3.X R7, R17, UR7, RZ, P0, !PT ;  /* 0x0000000711077c10 */ /* 0x000fe200087fe4ff */
[C---:B--2---:R-:W-:Y:S02]  /*e790*/  VIADD R9, R2.reuse, 0x40 ;  /* 0x0000004002097836 */ /* 0x044fe40000000000 */
[----:B------:R-:W-:-:S02]  /*e7a0*/  VIADD R8, R2, 0x50 ;  /* 0x0000005002087836 */ /* 0x000fc40000000000 */
[----:B------:R1:W-:Y:S01]  /*e7b0*/  STG.E.128 desc[UR30][R6.64], RZ ;  /* 0x000000ff06007986 */ /* 0x0003e2000c101d1e */
[----:B---3--:R-:W-:-:S04]  /*e7c0*/  IADD3 R14, P0, R6, UR4, RZ ;  /* 0x00000004060e7c10 */ /* 0x008fc8000ff1e0ff */
[----:B------:R-:W-:Y:S01]  /*e7d0*/  IADD3.X R15, R7, UR7, RZ, P0, !PT ;  /* 0x00000007070f7c10 */ /* 0x000fe200087fe4ff */
[----:B----4-:R-:W-:-:S04]  /*e7e0*/  VIADD R12, R2, 0x10 ;  /* 0x00000010020c7836 */ /* 0x010fc80000000000 */
[----:B------:R2:W-:Y:S01]  /*e7f0*/  STG.E.128 desc[UR30][R14.64], RZ ;  /* 0x000000ff0e007986 */ /* 0x0005e2000c101d1e */
[----:B-1----:R-:W-:Y:S01]  /*e800*/  VIADD R7, R2, 0x60 ;  /* 0x0000006002077836 */ /* 0x002fe20000000000 */
[----:B------:R-:W-:Y:S06]  /*e810*/  @P2 BRA `(.L_x_740) ;  /* 0x0000000000202947 */ /* 0x000fec0003800000 */
[----:B------:R-:W-:Y:S01]  /*e820*/  IMAD R5, R2, UR6, RZ ;  /* 0x0000000602057c24 */ /* 0x000fe2000f8e02ff */
[----:B------:R-:W-:-:S04]  /*e830*/  ULDC.64 UR4, c[0x0][0x2b0] ;  /* 0x0000ac0000047ab9 */ /* 0x000fc80000000a00 */
[----:B------:R-:W-:-:S04]  /*e840*/  IADD3 R6, P0, R5, R0, RZ ;  /* 0x0000000005067210 */ /* 0x000fc80007f1e0ff */
[----:B------:R-:W-:Y:S02]  /*e850*/  LEA.HI.X.SX32 R5, R5, R4, 0x1, P0 ;  /* 0x0000000405057211 */ /* 0x000fe400000f0eff */
[----:B--2---:R-:W-:-:S04]  /*e860*/  LEA R14, P0, R6, UR4, 0x2 ;  /* 0x00000004060e7c11 */ /* 0x004fc8000f8010ff */
[----:B------:R-:W-:Y:S01]  /*e870*/  LEA.HI.X R15, R6, UR5, R5, 0x2, P0 ;  /* 0x00000005060f7c11 */ /* 0x000fe200080f1405 */
[----:B------:R-:W-:-:S05]  /*e880*/  IMAD.MOV.U32 R5, RZ, RZ, 0x7f800000 ;  /* 0x7f800000ff057424 */ /* 0x000fca00078e00ff */
[----:B------:R1:W-:Y:S03]  /*e890*/  STG.E desc[UR30][R14.64], R5 ;  /* 0x000000050e007986 */ /* 0x0003e6000c10191e */
.L_x_740:
[----:B------:R-:W-:Y:S05]  /*e8a0*/  BSYNC B0 ;  /* 0x0000000000007941 */ /* 0x000fea0003800000 */
.L_x_739:
        /* <DEDUP_REMOVED lines=12> */
[----:B-1----:R-:W-:-:S04]  /*e970*/  IADD3 R5, P0, R3, R0, RZ ;  /* 0x0000000003057210 */ /* 0x002fc80007f1e0ff */
[----:B------:R-:W-:Y:S02]  /*e980*/  LEA.HI.X.SX32 R3, R3, R4, 0x1, P0 ;  /* 0x0000000403037211 */ /* 0x000fe400000f0eff */
[----:B------:R-:W-:-:S04]  /*e990*/  LEA R12, P0, R5, UR4, 0x2 ;  /* 0x00000004050c7c11 */ /* 0x000fc8000f8010ff */
[----:B------:R-:W-:Y:S01]  /*e9a0*/  LEA.HI.X R13, R5, UR5, R3, 0x2, P0 ;  /* 0x00000005050d7c11 */ /* 0x000fe200080f1403 */
[----:B------:R-:W-:-:S05]  /*e9b0*/  IMAD.MOV.U32 R3, RZ, RZ, 0x7f800000 ;  /* 0x7f800000ff037424 */ /* 0x000fca00078e00ff */
[----:B------:R3:W-:Y:S03]  /*e9c0*/  STG.E desc[UR30][R12.64], R3 ;  /* 0x000000030c007986 */ /* 0x0007e6000c10191e */
.L_x_742:
[----:B------:R-:W-:Y:S05]  /*e9d0*/  BSYNC B0 ;  /* 0x0000000000007941 */ /* 0x000fea0003800000 */
.L_x_741:
[----:B------:R-:W-:Y:S04]  /*e9e0*/  BSSY B0, `(.L_x_743) ;  /* 0x000000a000007945 */ /* 0x000fe80003800000 */
[----:B------:R-:W-:Y:S05]  /*e9f0*/  @P6 BRA `(.L_x_744) ;  /* 0x0000000000206947 */ /* 0x000fea0003800000 */
[----:B---3--:R-:W-:Y:S01]  /*ea00*/  IMAD R3, R11, UR6, RZ ;  /* 0x000000060b037c24 */ /* 0x008fe2000f8e02ff */
[----:B------:R-:W-:-:S04]  /*ea10*/  ULDC.64 UR4, c[0x0][0x2b0] ;  /* 0x0000ac0000047ab9 */ /* 0x000fc80000000a00 */
[----:B-1----:R-:W-:-:S04]  /*ea20*/  IADD3 R5, P0, R3, R0, RZ ;  /* 0x0000000003057210 */ /* 0x002fc80007f1e0ff */
[----:B------:R-:W-:Y:S02]  /*ea30*/  LEA.HI.X.SX32 R3, R3, R4, 0x1, P0 ;  /* 0x0000000403037211 */ /* 0x000fe400000f0eff */
[----:B------:R-:W-:-:S04]  /*ea40*/  LEA R12, P0, R5, UR4, 0x2 ;  /* 0x00000004050c7c11 */ /* 0x000fc8000f8010ff */
[----:B------:R-:W-:Y:S01]  /*ea50*/  LEA.HI.X R13, R5, UR5, R3, 0x2, P0 ;  /* 0x00000005050d7c11 */ /* 0x000fe200080f1403 */
[----:B------:R-:W-:-:S05]  /*ea60*/  IMAD.MOV.U32 R3, RZ, RZ, 0x7f800000 ;  /* 0x7f800000ff037424 */ /* 0x000fca00078e00ff */
[----:B------:R4:W-:Y:S03]  /*ea70*/  STG.E desc[UR30][R12.64], R3 ;  /* 0x000000030c007986 */ /* 0x0009e6000c10191e */
.L_x_744:
[----:B------:R-:W-:Y:S05]  /*ea80*/  BSYNC B0 ;  /* 0x0000000000007941 */ /* 0x000fea0003800000 */
.L_x_743:
[----:B------:R-:W-:Y:S04]  /*ea90*/  BSSY B0, `(.L_x_745) ;  /* 0x000000a000007945 */ /* 0x000fe80003800000 */
[----:B------:R-:W-:Y:S05]  /*eaa0*/  @P5 BRA `(.L_x_746) ;  /* 0x0000000000205947 */ /* 0x000fea0003800000 */
[----:B---34-:R-:W-:Y:S01]  /*eab0*/  IMAD R3, R10, UR6, RZ ;  /* 0x000000060a037c24 */ /* 0x018fe2000f8e02ff */
[----:B------:R-:W-:-:S04]  /*eac0*/  ULDC.64 UR4, c[0x0][0x2b0] ;  /* 0x0000ac0000047ab9 */ /* 0x000fc80000000a00 */
[----:B-1----:R-:W-:-:S04]  /*ead0*/  IADD3 R5, P0, R3, R0, RZ ;  /* 0x0000000003057210 */ /* 0x002fc80007f1e0ff */
[----:B------:R-:W-:Y:S02]  /*eae0*/  LEA.HI.X.SX32 R3, R3, R4, 0x1, P0 ;  /* 0x0000000403037211 */ /* 0x000fe400000f0eff */
[----:B------:R-:W-:-:S04]  /*eaf0*/  LEA R10, P0, R5, UR4, 0x2 ;  /* 0x00000004050a7c11 */ /* 0x000fc8000f8010ff */
[----:B------:R-:W-:Y:S01]  /*eb00*/  LEA.HI.X R11, R5, UR5, R3, 0x2, P0 ;  /* 0x00000005050b7c11 */ /* 0x000fe200080f1403 */
[----:B------:R-:W-:-:S05]  /*eb10*/  IMAD.MOV.U32 R3, RZ, RZ, 0x7f800000 ;  /* 0x7f800000ff037424 */ /* 0x000fca00078e00ff */
[----:B------:R1:W-:Y:S03]  /*eb20*/  STG.E desc[UR30][R10.64], R3 ;  /* 0x000000030a007986 */ /* 0x0003e6000c10191e */
.L_x_746:
[----:B------:R-:W-:Y:S05]  /*eb30*/  BSYNC B0 ;  /* 0x0000000000007941 */ /* 0x000fea0003800000 */
.L_x_745:
[----:B------:R-:W-:Y:S04]  /*eb40*/  BSSY B0, `(.L_x_747) ;  /* 0x000000a000007945 */ /* 0x000fe80003800000 */
[----:B------:R-:W-:Y:S05]  /*eb50*/  @P4 BRA `(.L_x_748) ;  /* 0x0000000000204947 */ /* 0x000fea0003800000 */
[----:B-1-34-:R-:W-:Y:S01]  /*eb60*/  IMAD R3, R9, UR6, RZ ;  /* 0x0000000609037c24 */ /* 0x01afe2000f8e02ff */
[----:B------:R-:W-:-:S04]  /*eb70*/  ULDC.64 UR4, c[0x0][0x2b0] ;  /* 0x0000ac0000047ab9 */ /* 0x000fc80000000a00 */
[----:B------:R-:W-:-:S04]  /*eb80*/  IADD3 R5, P0, R3, R0, RZ ;  /* 0x0000000003057210 */ /* 0x000fc80007f1e0ff */
[----:B------:R-:W-:Y:S02]  /*eb90*/  LEA.HI.X.SX32 R3, R3, R4, 0x1, P0 ;  /* 0x0000000403037211 */ /* 0x000fe400000f0eff */
[----:B------:R-:W-:-:S04]  /*eba0*/  LEA R10, P0, R5, UR4, 0x2 ;  /* 0x00000004050a7c11 */ /* 0x000fc8000f8010ff */
[----:B------:R-:W-:Y:S01]  /*ebb0*/  LEA.HI.X R11, R5, UR5, R3, 0x2, P0 ;  /* 0x00000005050b7c11 */ /* 0x000fe200080f1403 */
[----:B------:R-:W-:-:S05]  /*ebc0*/  IMAD.MOV.U32 R3, RZ, RZ, 0x7f800000 ;  /* 0x7f800000ff037424 */ /* 0x000fca00078e00ff */
[----:B------:R1:W-:Y:S03]  /*ebd0*/  STG.E desc[UR30][R10.64], R3 ;  /* 0x000000030a007986 */ /* 0x0003e6000c10191e */
.L_x_748:
[----:B------:R-:W-:Y:S05]  /*ebe0*/  BSYNC B0 ;  /* 0x0000000000007941 */ /* 0x000fea0003800000 */
.L_x_747:
        /* <DEDUP_REMOVED lines=10> */
.L_x_750:
[----:B------:R-:W-:Y:S05]  /*ec90*/  BSYNC B0 ;  /* 0x0000000000007941 */ /* 0x000fea0003800000 */
.L_x_749:
        /* <DEDUP_REMOVED lines=10> */
.L_x_752:
[----:B------:R-:W-:Y:S05]  /*ed40*/  BSYNC B0 ;  /* 0x0000000000007941 */ /* 0x000fea0003800000 */
.L_x_751:
[----:B------:R-:W-:Y:S05]  /*ed50*/  @P1 EXIT ;  /* 0x000000000000194d */ /* 0x000fea0003800000 */
[----:B------:R-:W-:Y:S01]  /*ed60*/  IMAD R2, R2, UR6, RZ ;  /* 0x0000000602027c24 */ /* 0x000fe2000f8e02ff */
[----:B------:R-:W-:-:S04]  /*ed70*/  ULDC.64 UR4, c[0x0][0x2b0] ;  /* 0x0000ac0000047ab9 */ /* 0x000fc80000000a00 */
[----:B------:R-:W-:-:S04]  /*ed80*/  IADD3 R0, P0, R2, R0, RZ ;  /* 0x0000000002007210 */ /* 0x000fc80007f1e0ff */
[----:B------:R-:W-:Y:S02]  /*ed90*/  LEA.HI.X.SX32 R2, R2, R4, 0x1, P0 ;  /* 0x0000000402027211 */ /* 0x000fe400000f0eff */
[----:B------:R-:W-:-:S04]  /*eda0*/  LEA R4, P0, R0, UR4, 0x2 ;  /* 0x0000000400047c11 */ /* 0x000fc8000f8010ff */
[----:B-1----:R-:W-:Y:S01]  /*edb0*/  LEA.HI.X R5, R0, UR5, R2, 0x2, P0 ;  /* 0x0000000500057c11 */ /* 0x002fe200080f1402 */
[----:B------:R-:W-:-:S05]  /*edc0*/  IMAD.MOV.U32 R0, RZ, RZ, 0x7f800000 ;  /* 0x7f800000ff007424 */ /* 0x000fca00078e00ff */
[----:B------:R-:W-:Y:S01]  /*edd0*/  STG.E desc[UR30][R4.64], R0 ;  /* 0x0000000004007986 */ /* 0x000fe2000c10191e */
[----:B------:R-:W-:Y:S05]  /*ede0*/  EXIT ;  /* 0x000000000000794d */ /* 0x000fea0003800000 */
.L_x_753:
        /* <DEDUP_REMOVED lines=9> */
.L_x_1424:


//--------------------- .text._ZN5flash16flash_fwd_kernelI23Flash_fwd_kernel_traitsILi64ELi128ELi64ELi4ELb0ELb0EN7cutlass6half_tE19Flash_kernel_traitsILi64ELi128ELi64ELi4ES3_EELb0ELb1ELb0ELb0ELb1ELb1ELb1ELb0EEEvNS_16Flash_fwd_paramsE --------------------------
	.section	.text._ZN5flash16flash_fwd_kernelI23Flash_fwd_kernel_traitsILi64ELi128ELi64ELi4ELb0ELb0EN7cutlass6half_tE19Flash_kernel_traitsILi64ELi128ELi64ELi4ES3_EELb0ELb1ELb0ELb0ELb1ELb1ELb1ELb0EEEvNS_16Flash_fwd_paramsE,"ax",@progbits
	.align	128
        .global         _ZN5flash16flash_fwd_kernelI23Flash_fwd_kernel_traitsILi64ELi128ELi64ELi4ELb0ELb0EN7cutlass6half_tE19Flash_kernel_traitsILi64ELi128ELi64ELi4ES3_EELb0ELb1ELb0ELb0ELb1ELb1ELb1ELb0EEEvNS_16Flash_fwd_paramsE
        .type           _ZN5flash16flash_fwd_kernelI23Flash_fwd_kernel_traitsILi64ELi128ELi64ELi4ELb0ELb0EN7cutlass6half_tE19Flash_kernel_traitsILi64ELi128ELi64ELi4ES3_EELb0ELb1ELb0ELb0ELb1ELb1ELb1ELb0EEEvNS_16Flash_fwd_paramsE,@function
        .size           _ZN5flash16flash_fwd_kernelI23Flash_fwd_kernel_traitsILi64ELi128ELi64ELi4ELb0ELb0EN7cutlass6half_tE19Flash_kernel_traitsILi64ELi128ELi64ELi4ES3_EELb0ELb1ELb0ELb0ELb1ELb1ELb1ELb0EEEvNS_16Flash_fwd_paramsE,(.L_x_1425 - _ZN5flash16flash_fwd_kernelI23Flash_fwd_kernel_traitsILi64ELi128ELi64ELi4ELb0ELb0EN7cutlass6half_tE19Flash_kernel_traitsILi64ELi128ELi64ELi4ES3_EELb0ELb1ELb0ELb0ELb1ELb1ELb1ELb0EEEvNS_16Flash_fwd_paramsE)
        .other          _ZN5flash16flash_fwd_kernelI23Flash_fwd_kernel_traitsILi64ELi128ELi64ELi4ELb0ELb0EN7cutlass6half_tE19Flash_kernel_traitsILi64ELi128ELi64ELi4ES3_EELb0ELb1ELb0ELb0ELb1ELb1ELb1ELb0EEEvNS_16Flash_fwd_paramsE,@"STO_CUDA_ENTRY STV_DEFAULT"
_ZN5flash16flash_fwd_kernelI23Flash_fwd_kernel_traitsILi64ELi128ELi64ELi4ELb0ELb0EN7cutlass6half_tE19Flash_kernel_traitsILi64ELi128ELi64ELi4ES3_EELb0ELb1ELb0ELb0ELb1ELb1ELb1ELb0EEEvNS_16Flash_fwd_paramsE:
.text._ZN5flash16flash_fwd_kernelI23Flash_fwd_kernel_traitsILi64ELi128ELi64ELi4ELb0ELb0EN7cutlass6half_tE19Flash_kernel_traitsILi64ELi128ELi64ELi4ES3_EELb0ELb1ELb0ELb0ELb1ELb1ELb1ELb0EEEvNS_16Flash_fwd_paramsE:
[----:B------:R-:W-:Y:S08]  /*0000*/  LDC R1, c[0x0][0x28] ;  /* 0x00000a00ff017b82 */ /* 0x000ff00000000800 */
[----:B------:R-:W1:Y:S01]  /*0010*/  LDC.64 R4, c[0x0][0x300] ;  /* 0x0000c000ff047b82 */ /* 0x000e620000000a00 */
[----:B------:R-:W2:Y:S01]  /*0020*/  S2R R17, SR_CTAID.Y ;  /* 0x0000000000117919 */ /* 0x000ea20000002600 */
[----:B------:R-:W-:Y:S01]  /*0030*/  IMAD.MOV.U32 R13, RZ, RZ, RZ ;  /* 0x000000ffff0d7224 */ /* 0x000fe200078e00ff */
[----:B------:R-:W-:Y:S01]  /*0040*/  ULDC.64 UR20, c[0x0][0x208] ;  /* 0x0000820000147ab9 */ /* 0x000fe20000000a00 */
[----:B------:R-:W-:-:S04]  /*0050*/  ULDC UR17, c[0x0][0x2c4] ;  /* 0x0000b10000117ab9 */ /* 0x000fc80000000800 */
[----:B------:R-:W3:Y:S01]  /*0060*/  LDC.64 R2, c[0x0][0x308] ;  /* 0x0000c200ff027b82 */ /* 0x000ee20000000a00 */
[----:B-1----:R-:W-:-:S04]  /*0070*/  ISETP.NE.U32.AND P0, PT, R4, RZ, PT ;  /* 0x000000ff0400720c */ /* 0x002fc80003f05070 */
[----:B------:R-:W-:Y:S02]  /*0080*/  ISETP.NE.AND.EX P0, PT, R5, RZ, PT, P0 ;  /* 0x000000ff0500720c */ /* 0x000fe40003f05300 */
[----:B---3--:R-:W-:-:S04]  /*0090*/  ISETP.NE.U32.AND P2, PT, R2, RZ, PT ;  /* 0x000000ff0200720c */ /* 0x008fc80003f45070 */
[----:B------:R-:W-:-:S07]  /*00a0*/  ISETP.NE.AND.EX P2, PT, R3, RZ, PT, P2 ;  /* 0x000000ff0300720c */ /* 0x000fce0003f45320 */
[----:B------:R-:W2:Y:S08]  /*00b0*/  @P0 LDC.64 R4, c[0x0][0x300] ;  /* 0x0000c000ff040b82 */ /* 0x000eb00000000a00 */
[----:B------:R-:W1:Y:S01]  /*00c0*/  @P2 LDC.64 R2, c[0x0][0x308] ;  /* 0x0000c200ff022b82 */ /* 0x000e620000000a00 */
[C---:B--2---:R-:W-:Y:S01]  /*00d0*/  @P0 IMAD.WIDE R6, R17.reuse, 0x4, R4 ;  /* 0x0000000411060825 */ /* 0x044fe200078e0204 */
[----:B------:R-:W2:Y:S06]  /*00e0*/  S2R R212, SR_CTAID.X ;  /* 0x0000000000d47919 */ /* 0x000eac0000002500 */
[----:B------:R-:W3:Y:S01]  /*00f0*/  @!P2 LDC.64 R4, c[0x0][0x318] ;  /* 0x0000c600ff04ab82 */ /* 0x000ee20000000a00 */
[----:B------:R-:W4:Y:S01]  /*0100*/  @P0 LDG.E R13, desc[UR20][R6.64] ;  /* 0x00000014060d0981 */ /* 0x000f22000c1e1900 */
[----:B-1----:R-:W-:-:S06]  /*0110*/  @P2 IMAD.WIDE R8, R17, 0x4, R2 ;  /* 0x0000000411082825 */ /* 0x002fcc00078e0202 */
[----:B------:R-:W1:Y:S01]  /*0120*/  @!P2 LDC.64 R2, c[0x0][0x2c8] ;  /* 0x0000b200ff02ab82 */ /* 0x000e620000000a00 */
[----:B------:R-:W4:Y:S01]  /*0130*/  @P2 LDG.E R110, desc[UR20][R8.64] ;  /* 0x00000014086e2981 */ /* 0x000f22000c1e1900 */
[----:B--2---:R-:W-:-:S05]  /*0140*/  IMAD.SHL.U32 R115, R212, 0x80, RZ ;  /* 0x00000080d4737824 */ /* 0x004fca00078e00ff */
[----:B------:R-:W-:Y:S02]  /*0150*/  ISETP.GE.AND P1, PT, R115, UR17, PT ;  /* 0x0000001173007c0c */ /* 0x000fe4000bf26270 */
[----:B---3--:R-:W-:-:S04]  /*0160*/  @!P2 ISETP.NE.U32.AND P0, PT, R4, RZ, PT ;  /* 0x000000ff0400a20c */ /* 0x008fc80003f05070 */
[----:B------:R-:W-:-:S04]  /*0170*/  @!P2 ISETP.NE.AND.EX P0, PT, R5, RZ, PT, P0 ;  /* 0x000000ff0500a20c */ /* 0x000fc80003f05300 */
[----:B-1----:R-:W-:Y:S01]  /*0180*/  @!P2 SEL R0, R3, RZ, P0 ;  /* 0x000000ff0300a207 */ /* 0x002fe20000000000 */
[----:B----4-:R-:W-:Y:S02]  /*0190*/  @P2 IMAD.IADD R110, R110, 0x1, -R13 ;  /* 0x000000016e6e2824 */ /* 0x010fe400078e0a0d */
        /* <DEDUP_REMOVED lines=16> */
[----:B------:R-:W-:-:S13]  /*02a0*/  ISETP.GE.AND P0, PT, R3, 0x1, PT ;  /* 0x000000010300780c */ /* 0x000fda0003f06270 */
[----:B-12---:R-:W-:Y:S05]  /*02b0*/  @!P0 BRA `(.L_x_754) ;  /* 0x000000bc00908947 */ /* 0x006fea0003800000 */
[----:B------:R-:W1:Y:S01]  /*02c0*/  LDC R10, c[0x0][0x278] ;  /* 0x00009e00ff0a7b82 */ /* 0x000e620000000800 */
[----:B------:R-:W-:Y:S01]  /*02d0*/  ULDC.64 UR10, c[0x0][0x248] ;  /* 0x00009200000a7ab9 */ /* 0x000fe20000000a00 */
[----:B------:R-:W-:Y:S01]  /*02e0*/  ULDC.64 UR12, c[0x0][0x250] ;  /* 0x00009400000c7ab9 */ /* 0x000fe20000000a00 */
[----:B------:R-:W-:Y:S01]  /*02f0*/  USHF.L.U64.HI UR18, UR10, 0x6, UR11 ;  /* 0x000000060a127899 */ /* 0x000fe2000801020b */
[----:B------:R-:W-:Y:S01]  /*0300*/  VIADD R137, R3, 0xffffffff ;  /* 0xffffffff03897836 */ /* 0x000fe20000000000 */
[----:B------:R-:W-:Y:S01]  /*0310*/  USHF.L.U64.HI UR14, UR12, 0x6, UR13 ;  /* 0x000000060c0e7899 */ /* 0x000fe2000801020d */
[----:B------:R-:W-:Y:S01]  /*0320*/  SHF.R.S32.HI R8, RZ, 0x1f, R111 ;  /* 0x0000001fff087819 */ /* 0x000fe2000001146f */
[----:B------:R-:W-:Y:S01]  /*0330*/  USHF.L.U32 UR19, UR10, 0x6, URZ ;  /* 0x000000060a137899 */ /* 0x000fe2000800063f */
[----:B------:R-:W2:Y:S01]  /*0340*/  S2UR UR22, SR_CgaCtaId ;  /* 0x00000000001679c3 */ /* 0x000ea20000008800 */
[----:B------:R-:W-:Y:S01]  /*0350*/  USHF.L.U32 UR15, UR12, 0x6, URZ ;  /* 0x000000060c0f7899 */ /* 0x000fe2000800063f */
[----:B------:R-:W-:Y:S01]  /*0360*/  SHF.R.S32.HI R5, RZ, 0x1f, R137 ;  /* 0x0000001fff057819 */ /* 0x000fe20000011489 */
[C---:B------:R-:W-:Y:S01]  /*0370*/  IMAD R2, R137.reuse, UR18, RZ ;  /* 0x0000001289027c24 */ /* 0x040fe2000f8e02ff */
[CC--:B------:R-:W-:Y:S01]  /*0380*/  LEA.HI R0, R8.reuse, R111.reuse, RZ, 0x4 ;  /* 0x0000006f08007211 */ /* 0x0c0fe200078f20ff */
[----:B------:R-:W-:Y:S01]  /*0390*/  IMAD R4, R137, UR14, RZ ;  /* 0x0000000e89047c24 */ /* 0x000fe2000f8e02ff */
[----:B------:R-:W-:Y:S01]  /*03a0*/  LEA.HI R7, R8, R111, RZ, 0x3 ;  /* 0x0000006f08077211 */ /* 0x000fe200078f18ff */
[C---:B------:R-:W-:Y:S01]  /*03b0*/  IMAD R9, R5.reuse, UR19, R2 ;  /* 0x0000001305097c24 */ /* 0x040fe2000f8e0202 */
[----:B------:R-:W-:Y:S01]  /*03c0*/  ULDC.64 UR4, c[0x0][0x228] ;  /* 0x00008a0000047ab9 */ /* 0x000fe20000000a00 */
[----:B------:R-:W-:Y:S01]  /*03d0*/  IMAD R4, R5, UR15, R4 ;  /* 0x0000000f05047c24 */ /* 0x000fe2000f8e0204 */
[----:B------:R-:W-:Y:S01]  /*03e0*/  SHF.R.S32.HI R5, RZ, 0x4, R0 ;  /* 0x00000004ff057819 */ /* 0x000fe20000011400 */
[----:B------:R-:W-:Y:S01]  /*03f0*/  ULDC.64 UR6, c[0x0][0x258] ;  /* 0x0000960000067ab9 */ /* 0x000fe20000000a00 */
[----:B------:R-:W-:Y:S01]  /*0400*/  LOP3.LUT R6, R7, 0xfffffff8, RZ, 0xc0, !PT ;  /* 0xfffffff807067812 */ /* 0x000fe200078ec0ff */
[----:B------:R-:W-:Y:S01]  /*0410*/  ULDC.64 UR8, c[0x0][0x240] ;  /* 0x0000900000087ab9 */ /* 0x000fe20000000a00 */
[----:B------:R-:W-:Y:S01]  /*0420*/  LEA.HI R2, R0, R5, RZ, 0x1 ;  /* 0x0000000500027211 */ /* 0x000fe200078f08ff */
[----:B------:R-:W-:Y:S01]  /*0430*/  USHF.L.U32 UR23, UR10, 0x5, URZ ;  /* 0x000000050a177899 */ /* 0x000fe2000800063f */
[----:B-1----:R-:W-:Y:S01]  /*0440*/  IABS R11, R10 ;  /* 0x0000000a000b7213 */ /* 0x002fe20000000000 */
[----:B------:R-:W-:Y:S01]  /*0450*/  IMAD.IADD R6, R111, 0x1, -R6 ;  /* 0x000000016f067824 */ /* 0x000fe200078e0a06 */
[----:B------:R-:W-:-:S02]  /*0460*/  SHF.R.S32.HI R22, RZ, 0x3, R7 ;  /* 0x00000003ff167819 */ /* 0x000fc40000011407 */
[----:B------:R-:W1:Y:S01]  /*0470*/  I2F.RP R18, R11 ;  /* 0x0000000b00127306 */ /* 0x000e620000209400 */
[----:B------:R-:W-:Y:S01]  /*0480*/  LOP3.LUT R2, R2, 0xfffffffe, RZ, 0xc0, !PT ;  /* 0xfffffffe02027812 */ /* 0x000fe200078ec0ff */
[----:B------:R-:W-:Y:S01]  /*0490*/  IMAD.SHL.U32 R208, R6, 0x8, RZ ;  /* 0x0000000806d07824 */ /* 0x000fe200078e00ff */
[C---:B------:R-:W-:Y:S02]  /*04a0*/  SHF.L.U32 R203, R22.reuse, 0x6, RZ ;  /* 0x0000000616cb7819 */ /* 0x040fe400000006ff */
[----:B------:R-:W-:Y:S01]  /*04b0*/  SHF.R.S32.HI R23, RZ, 0x1f, R22 ;  /* 0x0000001fff177819 */ /* 0x000fe20000011416 */
[----:B------:R-:W-:Y:S01]  /*04c0*/  IMAD.IADD R2, R5, 0x1, -R2 ;  /* 0x0000000105027824 */ /* 0x000fe200078e0a02 */
[----:B------:R-:W-:Y:S02]  /*04d0*/  LOP3.LUT R203, R203, 0x1c0, RZ, 0xc0, !PT ;  /* 0x000001c0cbcb7812 */ /* 0x000fe400078ec0ff */
[----:B------:R-:W-:Y:S01]  /*04e0*/  IADD3 R21, P0, R22, R13, RZ ;  /* 0x0000000d16157210 */ /* 0x000fe20007f1e0ff */
[----:B------:R-:W-:Y:S01]  /*04f0*/  IMAD.WIDE R212, R212, 0x80, R22 ;  /* 0x00000080d4d47825 */ /* 0x000fe200078e0216 */
[----:B------:R-:W-:-:S02]  /*0500*/  LOP3.LUT R16, R203, 0x38, R208, 0xf8, !PT ;  /* 0x00000038cb107812 */ /* 0x000fc400078ef8d0 */
[----:B------:R-:W-:Y:S01]  /*0510*/  SHF.R.U32.HI R203, RZ, 0x3, R203 ;  /* 0x00000003ffcb7819 */ /* 0x000fe200000116cb */
[----:B-1----:R-:W1:Y:S01]  /*0520*/  MUFU.RCP R18, R18 ;  /* 0x0000001200127308 */ /* 0x002e620000001000 */
[----:B------:R-:W-:Y:S02]  /*0530*/  LEA.HI.X.SX32 R12, R13, R23, 0x1, P0 ;  /* 0x000000170d0c7211 */ /* 0x000fe400000f0eff */
[----:B------:R-:W-:Y:S02]  /*0540*/  LOP3.LUT R203, R16, R203, RZ, 0x3c, !PT ;  /* 0x000000cb10cb7212 */ /* 0x000fe400078e3cff */
[----:B------:R-:W-:Y:S01]  /*0550*/  SHF.R.S32.HI R13, RZ, 0x1f, R17 ;  /* 0x0000001fff0d7819 */ /* 0x000fe20000011411 */
[C---:B------:R-:W-:Y:S01]  /*0560*/  IMAD R22, R12.reuse, UR10, RZ ;  /* 0x0000000a0c167c24 */ /* 0x040fe2000f8e02ff */
[--C-:B------:R-:W-:Y:S01]  /*0570*/  SHF.R.S32.HI R209, RZ, 0x1f, R208.reuse ;  /* 0x0000001fffd17819 */ /* 0x100fe200000114d0 */
[----:B------:R-:W-:Y:S01]  /*0580*/  IMAD R12, R12, UR12, RZ ;  /* 0x0000000c0c0c7c24 */ /* 0x000fe2000f8e02ff */
[----:B------:R-:W-:Y:S01]  /*0590*/  LOP3.LUT R0, R0, 0xfffffff0, RZ, 0xc0, !PT ;  /* 0xfffffff000007812 */ /* 0x000fe200078ec0ff */
[----:B------:R-:W-:Y:S01]  /*05a0*/  IMAD R24, R13, UR4, RZ ;  /* 0x000000040d187c24 */ /* 0x000fe2000f8e02ff */
[----:B------:R-:W-:Y:S01]  /*05b0*/  ISETP.NE.AND P2, PT, R10, RZ, PT ;  /* 0x000000ff0a00720c */ /* 0x000fe20003f45270 */
[----:B------:R-:W-:Y:S01]  /*05c0*/  IMAD.WIDE.U32 R28, R17, UR4, R208 ;  /* 0x00000004111c7c25 */ /* 0x000fe2000f8e00d0 */
[----:B------:R-:W-:-:S02]  /*05d0*/  LEA.HI R113, R8, R111, RZ, 0x5 ;  /* 0x0000006f08717211 */ /* 0x000fc400078f28ff */
[----:B------:R-:W-:Y:S01]  /*05e0*/  SHF.L.U32 R158, R111, 0x1, RZ ;  /* 0x000000016f9e7819 */ /* 0x000fe200000006ff */
[----:B------:R-:W-:Y:S01]  /*05f0*/  IMAD R24, R17, UR5, R24 ;  /* 0x0000000511187c24 */ /* 0x000fe2000f8e0218 */
[----:B------:R-:W-:Y:S01]  /*0600*/  ULDC.64 UR4, c[0x0][0x230] ;  /* 0x00008c0000047ab9 */ /* 0x000fe20000000a00 */
[----:B-1----:R-:W-:Y:S01]  /*0610*/  VIADD R18, R18, 0xffffffe ;  /* 0x0ffffffe12127836 */ /* 0x002fe20000000000 */
[----:B------:R-:W-:Y:S01]  /*0620*/  SHF.R.S32.HI R112, RZ, 0x5, R113 ;  /* 0x00000005ff707819 */ /* 0x000fe20000011471 */
[C---:B------:R-:W-:Y:S01]  /*0630*/  IMAD R22, R21.reuse, UR11, R22 ;  /* 0x0000000b15167c24 */ /* 0x040fe2000f8e0216 */
[----:B------:R-:W-:Y:S01]  /*0640*/  LOP3.LUT R158, R158, 0x6, RZ, 0xc0, !PT ;  /* 0x000000069e9e7812 */ /* 0x000fe200078ec0ff */
[----:B------:R1:W3:Y:S01]  /*0650*/  F2I.FTZ.U32.TRUNC.NTZ R19, R18 ;  /* 0x0000001200137305 */ /* 0x0002e2000021f000 */
[----:B------:R-:W-:-:S04]  /*0660*/  IMAD.WIDE.U32 R26, R21, UR10, R208 ;  /* 0x0000000a151a7c25 */ /* 0x000fc8000f8e00d0 */
[----:B------:R-:W-:Y:S02]  /*0670*/  IMAD.IADD R25, R29, 0x1, R24 ;  /* 0x000000011d197824 */ /* 0x000fe400078e0218 */
[----:B------:R-:W-:Y:S02]  /*0680*/  IMAD.MOV.U32 R24, RZ, RZ, R28 ;  /* 0x000000ffff187224 */ /* 0x000fe400078e001c */
[----:B------:R-:W-:Y:S02]  /*0690*/  IMAD.IADD R23, R27, 0x1, R22 ;  /* 0x000000011b177824 */ /* 0x000fe400078e0216 */
[----:B------:R-:W-:Y:S02]  /*06a0*/  IMAD.MOV.U32 R22, RZ, RZ, R26 ;  /* 0x000000ffff167224 */ /* 0x000fe400078e001a */
[----:B------:R-:W-:Y:S01]  /*06b0*/  IMAD.WIDE.U32 R26, R15, UR6, R24 ;  /* 0x000000060f1a7c25 */ /* 0x000fe2000f8e0018 */
[----:B-1----:R-:W-:-:S03]  /*06c0*/  MOV R18, RZ ;  /* 0x000000ff00127202 */ /* 0x002fc60000000f00 */
[----:B---3--:R-:W-:Y:S02]  /*06d0*/  IMAD.MOV R14, RZ, RZ, -R19 ;  /* 0x000000ffff0e7224 */ /* 0x008fe400078e0a13 */
[----:B------:R-:W-:-:S04]  /*06e0*/  IMAD.WIDE.U32 R28, R17, UR4, R22 ;  /* 0x00000004111c7c25 */ /* 0x000fc8000f8e0016 */
[----:B------:R-:W-:Y:S01]  /*06f0*/  IMAD R5, R14, R11, RZ ;  /* 0x0000000b0e057224 */ /* 0x000fe200078e02ff */
[----:B------:R-:W-:Y:S01]  /*0700*/  LEA.HI R14, R8, R111, RZ, 0x6 ;  /* 0x0000006f080e7211 */ /* 0x000fe200078f30ff */
[----:B------:R-:W-:Y:S02]  /*0710*/  IMAD R115, R112, 0x10, R115 ;  /* 0x0000001070737824 */ /* 0x000fe400078e0273 */
[----:B------:R-:W-:Y:S01]  /*0720*/  IMAD.HI.U32 R5, R19, R5, R18 ;  /* 0x0000000513057227 */ /* 0x000fe200078e0012 */
[----:B------:R-:W-:-:S03]  /*0730*/  IABS R18, R15 ;  /* 0x0000000f00127213 */ /* 0x000fc60000000000 */
[----:B------:R-:W-:Y:S02]  /*0740*/  IMAD.SHL.U32 R14, R14, 0x8, RZ ;  /* 0x000000080e0e7824 */ /* 0x000fe400078e00ff */
[----:B------:R-:W-:-:S03]  /*0750*/  IMAD.HI.U32 R16, R5, R18, RZ ;  /* 0x0000001205107227 */ /* 0x000fc600078e00ff */
[----:B------:R-:W-:Y:S01]  /*0760*/  LOP3.LUT R203, R203, 0x7ffffe00, R14, 0xf8, !PT ;  /* 0x7ffffe00cbcb7812 */ /* 0x000fe200078ef80e */
[----:B------:R-:W-:Y:S01]  /*0770*/  IMAD R5, R21, UR13, R12 ;  /* 0x0000000d15057c24 */ /* 0x000fe2000f8e020c */
[----:B------:R-:W-:Y:S01]  /*0780*/  IADD3 R14, -R16, RZ, RZ ;  /* 0x000000ff100e7210 */ /* 0x000fe20007ffe1ff */
[----:B------:R-:W-:Y:S01]  /*0790*/  IMAD.IADD R19, R111, 0x1, -R0 ;  /* 0x000000016f137824 */ /* 0x000fe200078e0a00 */
[----:B------:R-:W-:Y:S01]  /*07a0*/  SHF.R.S32.HI R12, RZ, 0x1f, R15 ;  /* 0x0000001fff0c7819 */ /* 0x000fe2000001140f */
[----:B------:R-:W-:Y:S01]  /*07b0*/  IMAD.WIDE.U32 R20, R21, UR12, R208 ;  /* 0x0000000c15147c25 */ /* 0x000fe2000f8e00d0 */
[----:B------:R-:W-:Y:S02]  /*07c0*/  USHF.L.U64.HI UR13, UR12, 0x5, UR13 ;  /* 0x000000050c0d7899 */ /* 0x000fe4000801020d */
[----:B------:R-:W-:Y:S01]  /*07d0*/  SHF.R.S32.HI R0, RZ, 0x1f, R19 ;  /* 0x0000001fff007819 */ /* 0x000fe20000011413 */
[----:B------:R-:W-:Y:S01]  /*07e0*/  IMAD R14, R11, R14, R18 ;  /* 0x0000000e0b0e7224 */ /* 0x000fe200078e0212 */
[----:B------:R-:W-:Y:S01]  /*07f0*/  IADD3 R21, R21, R5, RZ ;  /* 0x0000000515157210 */ /* 0x000fe20007ffe0ff */
[----:B------:R-:W-:Y:S01]  /*0800*/  IMAD R12, R12, UR6, RZ ;  /* 0x000000060c0c7c24 */ /* 0x000fe2000f8e02ff */
[----:B------:R-:W-:Y:S01]  /*0810*/  LEA.HI R0, R0, R19, RZ, 0x3 ;  /* 0x0000001300007211 */ /* 0x000fe200078f18ff */
[----:B------:R-:W-:Y:S01]  /*0820*/  IMAD R18, R13, UR4, RZ ;  /* 0x000000040d127c24 */ /* 0x000fe2000f8e02ff */
[----:B------:R-:W-:Y:S01]  /*0830*/  ISETP.GT.U32.AND P0, PT, R11, R14, PT ;  /* 0x0000000e0b00720c */ /* 0x000fe20003f04070 */
[C---:B------:R-:W-:Y:S01]  /*0840*/  IMAD R12, R15.reuse, UR7, R12 ;  /* 0x000000070f0c7c24 */ /* 0x040fe2000f8e020c */
[----:B------:R-:W-:Y:S01]  /*0850*/  LOP3.LUT R15, R15, R10, RZ, 0x3c, !PT ;  /* 0x0000000a0f0f7212 */ /* 0x000fe200078e3cff */
[----:B------:R-:W-:Y:S01]  /*0860*/  IMAD R18, R17, UR5, R18 ;  /* 0x0000000511127c24 */ /* 0x000fe2000f8e0212 */
[----:B------:R-:W-:Y:S01]  /*0870*/  ULDC.64 UR4, c[0x0][0x238] ;  /* 0x00008e0000047ab9 */ /* 0x000fe20000000a00 */
[----:B------:R-:W-:Y:S01]  /*0880*/  IMAD.IADD R27, R27, 0x1, R12 ;  /* 0x000000011b1b7824 */ /* 0x000fe200078e020c */
[----:B------:R-:W-:Y:S01]  /*0890*/  ISETP.GE.AND P1, PT, R15, RZ, PT ;  /* 0x000000ff0f00720c */ /* 0x000fe20003f26270 */
[----:B------:R-:W-:Y:S01]  /*08a0*/  IMAD R22, R13, UR4, RZ ;  /* 0x000000040d167c24 */ /* 0x000fe2000f8e02ff */
[----:B------:R-:W-:Y:S01]  /*08b0*/  ULDC.64 UR6, c[0x0][0x210] ;  /* 0x0000840000067ab9 */ /* 0x000fe20000000a00 */
[----:B------:R-:W-:Y:S01]  /*08c0*/  IMAD.WIDE.U32 R26, R212, UR8, R26 ;  /* 0x00000008d41a7c25 */ /* 0x000fe2000f8e001a */
[C---:B------:R-:W-:Y:S01]  /*08d0*/  LOP3.LUT R24, R0.reuse, 0xfffffff8, RZ, 0xc0, !PT ;  /* 0xfffffff800187812 */ /* 0x040fe200078ec0ff */
[----:B------:R-:W-:Y:S01]  /*08e0*/  USHF.L.U32 UR12, UR12, 0x5, URZ ;  /* 0x000000050c0c7899 */ /* 0x000fe2000800063f */
[----:B------:R-:W-:Y:S01]  /*08f0*/  SHF.L.U32 R109, R0, 0x6, RZ ;  /* 0x00000006006d7819 */ /* 0x000fe200000006ff */
[----:B------:R-:W-:Y:S01]  /*0900*/  IMAD.WIDE.U32 R20, R17, UR4, R20 ;  /* 0x0000000411147c25 */ /* 0x000fe2000f8e0014 */
[-C--:B------:R-:W-:Y:S01]  /*0910*/  @!P0 IADD3 R14, R14, -R11.reuse, RZ ;  /* 0x8000000b0e0e8210 */ /* 0x080fe20007ffe0ff */
[----:B------:R-:W-:Y:S01]  /*0920*/  USHF.L.U32 UR4, UR8, 0x5, URZ ;  /* 0x0000000508047899 */ /* 0x000fe2000800063f */
[----:B------:R-:W-:Y:S01]  /*0930*/  LOP3.LUT R109, R109, 0xfffffe00, RZ, 0xc0, !PT ;  /* 0xfffffe006d6d7812 */ /* 0x000fe200078ec0ff */
[----:B------:R-:W-:Y:S01]  /*0940*/  IMAD R22, R17, UR5, R22 ;  /* 0x0000000511167c24 */ /* 0x000fe2000f8e0216 */
[----:B------:R-:W-:Y:S01]  /*0950*/  ISETP.GE.U32.AND P3, PT, R14, R11, PT ;  /* 0x0000000b0e00720c */ /* 0x000fe20003f66070 */
[----:B------:R-:W-:Y:S01]  /*0960*/  IMAD R11, R213, UR8, RZ ;  /* 0x00000008d50b7c24 */ /* 0x000fe2000f8e02ff */
[----:B------:R-:W-:Y:S01]  /*0970*/  UMOV UR5, 0x400 ;  /* 0x0000040000057882 */ /* 0x000fe20000000000 */
[----:B------:R-:W-:Y:S01]  /*0980*/  @!P0 VIADD R16, R16, 0x1 ;  /* 0x0000000110108836 */ /* 0x000fe20000000000 */
[----:B------:R-:W-:Y:S01]  /*0990*/  LEA R14, P0, R26, UR6, 0x1 ;  /* 0x000000061a0e7c11 */ /* 0x000fe2000f8008ff */
[----:B------:R-:W-:Y:S01]  /*09a0*/  IMAD R11, R212, UR9, R11 ;  /* 0x00000009d40b7c24 */ /* 0x000fe2000f8e020b */
[----:B--2---:R-:W-:Y:S01]  /*09b0*/  ULEA UR5, UR22, UR5, 0x18 ;  /* 0x0000000516057291 */ /* 0x004fe2000f8ec03f */
[----:B------:R-:W-:Y:S01]  /*09c0*/  IMAD.IADD R5, R19, 0x1, -R24 ;  /* 0x0000000113057824 */ /* 0x000fe200078e0a18 */
[----:B------:R-:W-:Y:S01]  /*09d0*/  USHF.L.U64.HI UR22, UR8, 0x5, UR9 ;  /* 0x0000000508167899 */ /* 0x000fe20008010209 */
[----:B------:R-:W-:Y:S01]  /*09e0*/  IMAD.IADD R11, R27, 0x1, R11 ;  /* 0x000000011b0b7824 */ /* 0x000fe200078e020b */
[----:B------:R-:W-:Y:S01]  /*09f0*/  IADD3 R21, R21, R22, RZ ;  /* 0x0000001615157210 */ /* 0x000fe20007ffe0ff */
[----:B------:R-:W-:Y:S01]  /*0a00*/  IMAD.IADD R29, R29, 0x1, R18 ;  /* 0x000000011d1d7824 */ /* 0x000fe200078e0212 */
[----:B------:R-:W-:Y:S01]  /*0a10*/  LEA R203, R203, UR5, 0x1 ;  /* 0x00000005cbcb7c11 */ /* 0x000fe2000f8e08ff */
[----:B------:R-:W-:Y:S01]  /*0a20*/  @P3 VIADD R16, R16, 0x1 ;  /* 0x0000000110103836 */ /* 0x000fe20000000000 */
[----:B------:R-:W-:Y:S01]  /*0a30*/  LEA.HI.X R15, R26, UR7, R11, 0x1, P0 ;  /* 0x000000071a0f7c11 */ /* 0x000fe200080f0c0b */
[----:B------:R-:W-:Y:S01]  /*0a40*/  ULDC.64 UR6, c[0x0][0x260] ;  /* 0x0000980000067ab9 */ /* 0x000fe20000000a00 */
[----:B------:R-:W-:Y:S01]  /*0a50*/  IADD3 R24, P0, R14, UR4, RZ ;  /* 0x000000040e187c10 */ /* 0x000fe2000ff1e0ff */
[----:B------:R-:W-:Y:S01]  /*0a60*/  @!P1 IMAD.MOV R16, RZ, RZ, -R16 ;  /* 0x000000ffff109224 */ /* 0x000fe200078e0a10 */
[----:B------:R-:W-:Y:S01]  /*0a70*/  @!P2 LOP3.LUT R16, RZ, R10, RZ, 0x33, !PT ;  /* 0x0000000aff10a212 */ /* 0x000fe200078e33ff */
[----:B------:R-:W-:Y:S01]  /*0a80*/  @!PT LDS RZ, [RZ] ;  /* 0x00000000fffff984 */ /* 0x000fe20000000800 */
[----:B------:R-:W-:Y:S01]  /*0a90*/  @!PT LDS RZ, [RZ] ;  /* 0x00000000fffff984 */ /* 0x000fe20000000800 */
[----:B------:R-:W-:Y:S01]  /*0aa0*/  @!PT LDS RZ, [RZ] ;  /* 0x00000000fffff984 */ /* 0x000fe20000000800 */
[----:B------:R-:W-:Y:S01]  /*0ab0*/  LDGSTS.E.BYPASS.LTC128B.128 [R203], desc[UR20][R14.64] ;  /* 0x000000000ecb7fae */ /* 0x000fe2000b901d54 */
[----:B------:R-:W-:Y:S01]  /*0ac0*/  IADD3.X R25, R15, UR22, RZ, P0, !PT ;  /* 0x000000160f197c10 */ /* 0x000fe200087fe4ff */
[----:B------:R-:W-:Y:S01]  /*0ad0*/  ULDC.64 UR8, c[0x0][0x218] ;  /* 0x0000860000087ab9 */ /* 0x000fe20000000a00 */
[----:B------:R-:W-:Y:S01]  /*0ae0*/  IADD3 R18, P0, R24, UR4, RZ ;  /* 0x0000000418127c10 */ /* 0x000fe2000ff1e0ff */
[----:B------:R-:W-:Y:S01]  /*0af0*/  IMAD.WIDE.U32 R204, R16, UR6, R28 ;  /* 0x0000000610cc7c25 */ /* 0x000fe2000f8e001c */
[----:B------:R-:W-:Y:S01]  /*0b00*/  SHF.R.S32.HI R10, RZ, 0x1f, R16 ;  /* 0x0000001fff0a7819 */ /* 0x000fe20000011410 */
[----:B------:R1:W-:Y:S01]  /*0b10*/  LDGSTS.E.BYPASS.LTC128B.128 [R203+0x800], desc[UR20][R24.64] ;  /* 0x0080000018cb7fae */ /* 0x0003e2000b901d54 */
[----:B------:R-:W-:Y:S01]  /*0b20*/  IADD3.X R19, R25, UR22, RZ, P0, !PT ;  /* 0x0000001619137c10 */ /* 0x000fe200087fe4ff */
[----:B------:R-:W-:Y:S01]  /*0b30*/  IMAD.MOV.U32 R206, RZ, RZ, R204 ;  /* 0x000000ffffce7224 */ /* 0x000fe200078e00cc */
[----:B------:R-:W-:Y:S01]  /*0b40*/  IADD3 R12, P0, R18, UR4, RZ ;  /* 0x00000004120c7c10 */ /* 0x000fe2000ff1e0ff */
[----:B------:R-:W-:-:S02]  /*0b50*/  IMAD R11, R10, UR6, RZ ;  /* 0x000000060a0b7c24 */ /* 0x000fc4000f8e02ff */
[----:B------:R2:W-:Y:S01]  /*0b60*/  LDGSTS.E.BYPASS.LTC128B.128 [R203+0x1000], desc[UR20][R18.64] ;  /* 0x0100000012cb7fae */ /* 0x0005e2000b901d54 */
[----:B------:R-:W-:Y:S01]  /*0b70*/  IADD3.X R13, R19, UR22, RZ, P0, !PT ;  /* 0x00000016130d7c10 */ /* 0x000fe200087fe4ff */
[----:B------:R-:W-:Y:S01]  /*0b80*/  IMAD R11, R16, UR7, R11 ;  /* 0x00000007100b7c24 */ /* 0x000fe2000f8e020b */
[----:B------:R-:W-:Y:S01]  /*0b90*/  IADD3 R22, P0, R12, UR4, RZ ;  /* 0x000000040c167c10 */ /* 0x000fe2000ff1e0ff */
[----:B------:R-:W-:Y:S01]  /*0ba0*/  ULDC.64 UR6, c[0x0][0x268] ;  /* 0x00009a0000067ab9 */ /* 0x000fe20000000a00 */
[----:B------:R-:W-:Y:S01]  /*0bb0*/  IMAD.SHL.U32 R108, R5, 0x40, RZ ;  /* 0x00000040056c7824 */ /* 0x000fe200078e00ff */
[----:B------:R3:W-:Y:S01]  /*0bc0*/  LDGSTS.E.BYPASS.LTC128B.128 [R203+0x1800], desc[UR20][R12.64] ;  /* 0x018000000ccb7fae */ /* 0x0007e2000b901d54 */
[----:B------:R-:W-:Y:S01]  /*0bd0*/  IADD3.X R23, R13, UR22, RZ, P0, !PT ;  /* 0x000000160d177c10 */ /* 0x000fe200087fe4ff */
[----:B------:R-:W-:Y:S01]  /*0be0*/  IMAD.WIDE.U32 R152, R16, UR6, R20 ;  /* 0x0000000610987c25 */ /* 0x000fe2000f8e0014 */
[----:B------:R-:W-:Y:S02]  /*0bf0*/  IADD3 R26, P0, R22, UR4, RZ ;  /* 0x00000004161a7c10 */ /* 0x000fe4000ff1e0ff */
[----:B------:R-:W-:Y:S01]  /*0c00*/  IADD3 R207, R205, R11, RZ ;  /* 0x0000000bcdcf7210 */ /* 0x000fe20007ffe0ff */
[----:B------:R4:W-:Y:S01]  /*0c10*/  LDGSTS.E.BYPASS.LTC128B.128 [R203+0x2000], desc[UR20][R22.64] ;  /* 0x0200000016cb7fae */ /* 0x0009e2000b901d54 */
[----:B------:R-:W-:Y:S01]  /*0c20*/  IADD3.X R27, R23, UR22, RZ, P0, !PT ;  /* 0x00000016171b7c10 */ /* 0x000fe200087fe4ff */
[----:B------:R-:W-:Y:S01]  /*0c30*/  IMAD.MOV.U32 R154, RZ, RZ, R152 ;  /* 0x000000ffff9a7224 */ /* 0x000fe200078e0098 */
[----:B------:R-:W-:Y:S01]  /*0c40*/  LOP3.LUT R108, R108, 0x1c0, RZ, 0xc0, !PT ;  /* 0x000001c06c6c7812 */ /* 0x000fe200078ec0ff */
[----:B------:R-:W-:-:S02]  /*0c50*/  IMAD.MOV.U32 R0, RZ, RZ, 0x20 ;  /* 0x00000020ff007424 */ /* 0x000fc400078e00ff */
[----:B------:R-:W-:Y:S01]  /*0c60*/  LDGSTS.E.BYPASS.LTC128B.128 [R203+0x2800], desc[UR20][R26.64] ;  /* 0x028000001acb7fae */ /* 0x000fe2000b901d54 */
[----:B-1----:R-:W-:-:S04]  /*0c70*/  IADD3 R24, P0, R26, UR4, RZ ;  /* 0x000000041a187c10 */ /* 0x002fc8000ff1e0ff */
[----:B------:R-:W-:Y:S01]  /*0c80*/  IADD3.X R25, R27, UR22, RZ, P0, !PT ;  /* 0x000000161b197c10 */ /* 0x000fe200087fe4ff */
[----:B--2---:R-:W-:Y:S01]  /*0c90*/  IMAD.WIDE.U32 R18, R137, UR19, R206 ;  /* 0x0000001389127c25 */ /* 0x004fe2000f8e00ce */
[----:B------:R-:W-:Y:S01]  /*0ca0*/  IADD3 R14, P1, R24, UR4, RZ ;  /* 0x00000004180e7c10 */ /* 0x000fe2000ff3e0ff */
[----:B------:R-:W-:Y:S02]  /*0cb0*/  UIADD3 UR4, UR5, 0x4000, URZ ;  /* 0x0000400005047890 */ /* 0x000fe4000fffe03f */
[----:B------:R-:W-:Y:S01]  /*0cc0*/  LDGSTS.E.BYPASS.LTC128B.128 [R203+0x3000], desc[UR20][R24.64] ;  /* 0x0300000018cb7fae */ /* 0x000fe2000b901d54 */
[----:B------:R-:W-:Y:S01]  /*0cd0*/  IMAD.IADD R9, R19, 0x1, R9 ;  /* 0x0000000113097824 */ /* 0x000fe200078e0209 */
[----:B------:R-:W-:Y:S01]  /*0ce0*/  IADD3.X R15, R25, UR22, RZ, P1, !PT ;  /* 0x00000016190f7c10 */ /* 0x000fe20008ffe4ff */
[----:B------:R-:W-:Y:S01]  /*0cf0*/  USHF.L.U64.HI UR22, UR10, 0x5, UR11 ;  /* 0x000000050a167899 */ /* 0x000fe2000801020b */
[C---:B---3--:R-:W-:Y:S02]  /*0d00*/  LEA R12, P0, R18.reuse, UR8, 0x1 ;  /* 0x00000008120c7c11 */ /* 0x048fe4000f8008ff */
[----:B------:R-:W-:Y:S01]  /*0d10*/  LOP3.LUT P1, RZ, R5, 0x2, RZ, 0xc0, !PT ;  /* 0x0000000205ff7812 */ /* 0x000fe2000782c0ff */
[----:B------:R1:W-:Y:S01]  /*0d20*/  LDGSTS.E.BYPASS.LTC128B.128 [R203+0x3800], desc[UR20][R14.64] ;  /* 0x038000000ecb7fae */ /* 0x0003e2000b901d54 */
[----:B------:R-:W-:Y:S01]  /*0d30*/  LEA.HI.X R13, R18, UR9, R9, 0x1, P0 ;  /* 0x00000009120d7c11 */ /* 0x000fe200080f0c09 */
[----:B------:R-:W-:Y:S01]  /*0d40*/  IMAD R9, R10, UR6, RZ ;  /* 0x000000060a097c24 */ /* 0x000fe2000f8e02ff */
[----:B----4-:R-:W-:-:S02]  /*0d50*/  IADD3 R22, P0, R12, UR23, RZ ;  /* 0x000000170c167c10 */ /* 0x010fc4000ff1e0ff */
[----:B------:R-:W-:Y:S01]  /*0d60*/  SHF.L.U32 R10, R6, 0x6, RZ ;  /* 0x00000006060a7819 */ /* 0x000fe200000006ff */
[----:B------:R-:W-:Y:S01]  /*0d70*/  IMAD R9, R16, UR7, R9 ;  /* 0x0000000710097c24 */ /* 0x000fe2000f8e0209 */
[----:B------:R-:W-:Y:S01]  /*0d80*/  IADD3.X R23, R13, UR22, RZ, P0, !PT ;  /* 0x000000160d177c10 */ /* 0x000fe200087fe4ff */
[----:B------:R2:W-:Y:S01]  /*0d90*/  LDGSTS.E.BYPASS.LTC128B.128 [R203+0x4000], desc[UR20][R12.64] ;  /* 0x040000000ccb7fae */ /* 0x0005e2000b901d54 */
[----:B------:R-:W-:Y:S01]  /*0da0*/  IADD3 R18, P0, R22, UR23, RZ ;  /* 0x0000001716127c10 */ /* 0x000fe2000ff1e0ff */
[----:B------:R-:W-:Y:S01]  /*0db0*/  IMAD.IADD R155, R153, 0x1, R9 ;  /* 0x00000001999b7824 */ /* 0x000fe200078e0209 */
[----:B------:R-:W-:Y:S01]  /*0dc0*/  LOP3.LUT R10, R10, 0x1c0, RZ, 0xc0, !PT ;  /* 0x000001c00a0a7812 */ /* 0x000fe200078ec0ff */
[----:B------:R-:W-:Y:S01]  /*0dd0*/  LDGSTS.E.BYPASS.LTC128B.128 [R203+0x4800], desc[UR20][R22.64] ;  /* 0x0480000016cb7fae */ /* 0x000fe2000b901d54 */
[----:B------:R-:W-:Y:S01]  /*0de0*/  IADD3.X R19, R23, UR22, RZ, P0, !PT ;  /* 0x0000001617137c10 */ /* 0x000fe200087fe4ff */
[----:B------:R-:W-:Y:S01]  /*0df0*/  ULDC.64 UR6, c[0x0][0x220] ;  /* 0x0000880000067ab9 */ /* 0x000fe20000000a00 */
[----:B------:R-:W-:Y:S01]  /*0e00*/  IADD3 R16, P0, R18, UR23, RZ ;  /* 0x0000001712107c10 */ /* 0x000fe2000ff1e0ff */
[----:B------:R-:W-:-:S02]  /*0e10*/  IMAD.SHL.U32 R9, R2, 0x8, RZ ;  /* 0x0000000802097824 */ /* 0x000fc400078e00ff */
[----:B------:R-:W-:Y:S01]  /*0e20*/  LDGSTS.E.BYPASS.LTC128B.128 [R203+0x5000], desc[UR20][R18.64] ;  /* 0x0500000012cb7fae */ /* 0x000fe2000b901d54 */
[----:B------:R-:W-:Y:S02]  /*0e30*/  IADD3.X R17, R19, UR22, RZ, P0, !PT ;  /* 0x0000001613117c10 */ /* 0x000fe400087fe4ff */
[----:B------:R-:W-:Y:S02]  /*0e40*/  LOP3.LUT R9, R108, 0x8, R9, 0xf8, !PT ;  /* 0x000000086c097812 */ /* 0x000fe400078ef809 */
[----:B------:R-:W-:Y:S01]  /*0e50*/  SHF.R.U32.HI R108, RZ, 0x3, R108 ;  /* 0x00000003ff6c7819 */ /* 0x000fe2000001166c */
[----:B------:R3:W-:Y:S01]  /*0e60*/  LDGSTS.E.BYPASS.LTC128B.128 [R203+0x5800], desc[UR20][R16.64] ;  /* 0x0580000010cb7fae */ /* 0x0007e2000b901d54 */
[----:B-1----:R-:W-:-:S03]  /*0e70*/  IMAD.WIDE.U32 R14, R137, UR15, R154 ;  /* 0x0000000f890e7c25 */ /* 0x002fc6000f8e009a */
[----:B------:R-:W0:Y:S01]  /*0e80*/  LDGDEPBAR ;  /* 0x00000000000079af */ /* 0x000e220000000000 */
[----:B------:R-:W-:Y:S02]  /*0e90*/  LOP3.LUT R108, R9, R108, RZ, 0x3c, !PT ;  /* 0x0000006c096c7212 */ /* 0x000fe400078e3cff */
[----:B------:R-:W-:Y:S02]  /*0ea0*/  IADD3 R4, R15, R4, RZ ;  /* 0x000000040f047210 */ /* 0x000fe40007ffe0ff */
[----:B--2---:R-:W-:Y:S02]  /*0eb0*/  LOP3.LUT R12, R10, 0x8, R7, 0xf8, !PT ;  /* 0x000000080a0c7812 */ /* 0x004fe400078ef807 */
[----:B------:R-:W-:Y:S02]  /*0ec0*/  SHF.R.U32.HI R7, RZ, 0x3, R10 ;  /* 0x00000003ff077819 */ /* 0x000fe4000001160a */
[----:B------:R-:W-:Y:S02]  /*0ed0*/  LEA R10, P0, R14, UR6, 0x1 ;  /* 0x000000060e0a7c11 */ /* 0x000fe4000f8008ff */
[----:B------:R-:W-:-:S02]  /*0ee0*/  LOP3.LUT R7, R12, R7, RZ, 0x3c, !PT ;  /* 0x000000070c077212 */ /* 0x000fc400078e3cff */
[----:B------:R-:W-:-:S03]  /*0ef0*/  LEA.HI.X R11, R14, UR7, R4, 0x1, P0 ;  /* 0x000000070e0b7c11 */ /* 0x000fc600080f0c04 */
[----:B------:R-:W-:Y:S02]  /*0f00*/  IMAD R2, R2, 0x200, R7 ;  /* 0x0000020002027824 */ /* 0x000fe400078e0207 */
[----:B------:R-:W-:Y:S01]  /*0f10*/  IMAD R7, R112, 0x400, R109 ;  /* 0x0000040070077824 */ /* 0x000fe200078e026d */
[----:B---3--:R-:W-:Y:S01]  /*0f20*/  IADD3 R16, P0, R10, UR12, RZ ;  /* 0x0000000c0a107c10 */ /* 0x008fe2000ff1e0ff */
[----:B------:R-:W-:-:S04]  /*0f30*/  DEPBAR.LE SB0, 0x0 ;  /* 0x000080000000791a */ /* 0x000fc80000000000 */
[----:B------:R-:W-:Y:S01]  /*0f40*/  BAR.SYNC.DEFER_BLOCKING 0x0 ;  /* 0x0000000000007b1d */ /* 0x000fe20000010000 */
[----:B------:R-:W-:Y:S02]  /*0f50*/  IADD3.X R17, R11, UR13, RZ, P0, !PT ;  /* 0x0000000d0b117c10 */ /* 0x000fe400087fe4ff */
[----:B------:R-:W-:Y:S02]  /*0f60*/  IADD3 R8, P0, R16, UR12, RZ ;  /* 0x0000000c10087c10 */ /* 0x000fe4000ff1e0ff */
[----:B------:R-:W-:Y:S02]  /*0f70*/  IADD3 R202, R7, R108, RZ ;  /* 0x0000006c07ca7210 */ /* 0x000fe40007ffe0ff */
[----:B------:R-:W-:Y:S02]  /*0f80*/  IADD3.X R9, R17, UR13, RZ, P0, !PT ;  /* 0x0000000d11097c10 */ /* 0x000fe400087fe4ff */
[----:B------:R-:W-:Y:S02]  /*0f90*/  IADD3 R18, P0, R8, UR12, RZ ;  /* 0x0000000c08127c10 */ /* 0x000fe4000ff1e0ff */
[----:B------:R-:W-:-:S02]  /*0fa0*/  LEA R56, R2, UR5, 0x1 ;  /* 0x0000000502387c11 */ /* 0x000fc4000f8e08ff */
[----:B------:R-:W-:Y:S02]  /*0fb0*/  IADD3.X R19, R9, UR13, RZ, P0, !PT ;  /* 0x0000000d09137c10 */ /* 0x000fe400087fe4ff */
[----:B------:R-:W-:Y:S02]  /*0fc0*/  LEA R202, R202, UR5, 0x1 ;  /* 0x00000005caca7c11 */ /* 0x000fe4000f8e08ff */
[----:B------:R-:W-:Y:S02]  /*0fd0*/  LOP3.LUT P0, RZ, R6, 0x2, RZ, 0xc0, !PT ;  /* 0x0000000206ff7812 */ /* 0x000fe4000780c0ff */
[----:B------:R-:W-:Y:S01]  /*0fe0*/  LEA R201, R2, UR4, 0x1 ;  /* 0x0000000402c97c11 */ /* 0x000fe2000f8e08ff */
[----:B------:R-:W-:Y:S01]  /*0ff0*/  IMAD.MOV.U32 R2, RZ, RZ, 0x40 ;  /* 0x00000040ff027424 */ /* 0x000fe200078e00ff */
[C---:B------:R-:W-:Y:S01]  /*1000*/  SEL R4, R0.reuse, 0xffffffe0, !P0 ;  /* 0xffffffe000047807 */ /* 0x040fe20004000000 */
[----:B------:R-:W-:Y:S01]  /*1010*/  ULDC UR4, c[0x0][0x39c] ;  /* 0x0000e70000047ab9 */ /* 0x000fe20000000800 */
[----:B------:R-:W-:Y:S01]  /*1020*/  SEL R0, R0, 0xffffffe0, !P1 ;  /* 0xffffffe000007807 */ /* 0x000fe20004800000 */
[----:B------:R-:W-:Y:S01]  /*1030*/  @!PT LDS RZ, [RZ] ;  /* 0x00000000fffff984 */ /* 0x000fe20000000800 */
[----:B------:R-:W-:Y:S01]  /*1040*/  @!PT LDS RZ, [RZ] ;  /* 0x00000000fffff984 */ /* 0x000fe20000000800 */
[----:B------:R-:W-:Y:S01]  /*1050*/  @!PT LDS RZ, [RZ] ;  /* 0x00000000fffff984 */ /* 0x000fe20000000800 */
[----:B------:R-:W-:Y:S01]  /*1060*/  LDGSTS.E.BYPASS.LTC128B.128 [R203+0x6000], desc[UR20][R10.64] ;  /* 0x060000000acb7fae */ /* 0x000fe2000b901d54 */
[C---:B------:R-:W-:Y:S01]  /*1070*/  IADD3 R199, R201.reuse, R4, RZ ;  /* 0x00000004c9c77210 */ /* 0x040fe20007ffe0ff */
[----:B------:R-:W-:Y:S01]  /*1080*/  VIADD R197, R201, 0x40 ;  /* 0x00000040c9c57836 */ /* 0x000fe20000000000 */
[----:B------:R-:W-:Y:S01]  /*1090*/  LOP3.LUT P0, RZ, R6, 0x4, RZ, 0xc0, !PT ;  /* 0x0000000406ff7812 */ /* 0x000fe2000780c0ff */
[----:B------:R-:W-:Y:S01]  /*10a0*/  LDGSTS.E.BYPASS.LTC128B.128 [R203+0x6800], desc[UR20][R16.64] ;  /* 0x0680000010cb7fae */ /* 0x000fe2000b901d54 */
[----:B------:R-:W-:Y:S01]  /*10b0*/  IMAD.IADD R200, R202, 0x1, R0 ;  /* 0x00000001cac87824 */ /* 0x000fe200078e0200 */
[----:B------:R-:W-:-:S02]  /*10c0*/  LOP3.LUT P1, RZ, R5, 0x4, RZ, 0xc0, !PT ;  /* 0x0000000405ff7812 */ /* 0x000fc4000782c0ff */
[----:B------:R-:W-:Y:S02]  /*10d0*/  LDGSTS.E.BYPASS.LTC128B.128 [R203+0x7000], desc[UR20][R8.64] ;  /* 0x0700000008cb7fae */ /* 0x000fe4000b901d54 */
[----:B------:R-:W-:Y:S02]  /*10e0*/  SEL R2, R2, 0xffffffc0, !P1 ;  /* 0xffffffc002027807 */ /* 0x000fe40004800000 */
[----:B------:R1:W-:Y:S03]  /*10f0*/  LDGSTS.E.BYPASS.LTC128B.128 [R203+0x7800], desc[UR20][R18.64] ;  /* 0x0780000012cb7fae */ /* 0x0003e6000b901d54 */
[----:B------:R-:W-:Y:S01]  /*1100*/  IMAD.IADD R198, R202, 0x1, R2 ;  /* 0x00000001cac67824 */ /* 0x000fe200078e0202 */
[----:B------:R-:W-:Y:S01]  /*1110*/  LDSM.16.M88.4 R12, [R202] ;  /* 0x00000000ca0c783b */ /* 0x000fe20000000200 */
[----:B------:R-:W-:Y:S02]  /*1120*/  @P0 IADD3 R197, R201, -0x40, RZ ;  /* 0xffffffc0c9c50810 */ /* 0x000fe40007ffe0ff */
[----:B------:R-:W-:Y:S01]  /*1130*/  ISETP.NE.AND P0, PT, R3, 0x1, PT ;  /* 0x000000010300780c */ /* 0x000fe20003f05270 */
[----:B------:R-:W2:Y:S01]  /*1140*/  LDSM.16.M88.4 R36, [R56+0x4000] ;  /* 0x004000003824783b */ /* 0x000ea20000000200 */
[----:B------:R-:W-:Y:S01]  /*1150*/  IADD3 R196, R0, R198, RZ ;  /* 0x000000c600c47210 */ /* 0x000fe20007ffe0ff */
[----:B------:R-:W-:-:S02]  /*1160*/  IMAD.IADD R188, R4, 0x1, R197 ;  /* 0x0000000104bc7824 */ /* 0x000fc400078e02c5 */
[----:B------:R-:W3:Y:S04]  /*1170*/  LDSM.16.M88.4 R48, [R202+0x2000] ;  /* 0x00200000ca30783b */ /* 0x000ee80000000200 */
[----:B------:R-:W-:Y:S04]  /*1180*/  LDSM.16.M88.4 R28, [R200] ;  /* 0x00000000c81c783b */ /* 0x000fe80000000200 */
[----:B------:R-:W4:Y:S04]  /*1190*/  LDSM.16.M88.4 R52, [R199] ;  /* 0x00000000c734783b */ /* 0x000f280000000200 */
[----:B------:R-:W5:Y:S04]  /*11a0*/  LDSM.16.M88.4 R24, [R200+0x2000] ;  /* 0x00200000c818783b */ /* 0x000f680000000200 */
[----:B------:R-:W-:Y:S04]  /*11b0*/  LDSM.16.M88.4 R44, [R197] ;  /* 0x00000000c52c783b */ /* 0x000fe80000000200 */
[----:B------:R-:W5:Y:S04]  /*11c0*/  LDSM.16.M88.4 R20, [R198] ;  /* 0x00000000c614783b */ /* 0x000f680000000200 */
[----:B-1----:R-:W1:Y:S04]  /*11d0*/  LDSM.16.M88.4 R16, [R198+0x2000] ;  /* 0x00200000c610783b */ /* 0x002e680000000200 */
[----:B------:R-:W1:Y:S04]  /*11e0*/  LDSM.16.M88.4 R76, [R56+0x4800] ;  /* 0x00480000384c783b */ /* 0x000e680000000200 */
[----:B------:R-:W-:Y:S01]  /*11f0*/  LDSM.16.M88.4 R104, [R188] ;  /* 0x00000000bc68783b */ /* 0x000fe20000000200 */
[-C--:B--2---:R-:W-:Y:S03]  /*1200*/  HMMA.16816.F32 R100, R12, R36.reuse, RZ ;  /* 0x000000240c64723c */ /* 0x084fe600000018ff */
[----:B------:R-:W2:Y:S04]  /*1210*/  LDSM.16.M88.4 R4, [R196] ;  /* 0x00000000c404783b */ /* 0x000ea80000000200 */
[----:B------:R-:W2:Y:S01]  /*1220*/  LDSM.16.M88.4 R8, [R196+0x2000] ;  /* 0x00200000c408783b */ /* 0x000ea20000000200 */
[C---:B---3--:R-:W-:Y:S03]  /*1230*/  HMMA.16816.F32 R32, R48.reuse, R36, RZ ;  /* 0x000000243020723c */ /* 0x048fe600000018ff */
[----:B------:R-:W3:Y:S03]  /*1240*/  LDSM.16.M88.4 R92, [R199+0x800] ;  /* 0x00080000c75c783b */ /* 0x000ee60000000200 */
[-C--:B------:R-:W-:Y:S01]  /*1250*/  HMMA.16816.F32 R40, R48, R38.reuse, RZ ;  /* 0x000000263028723c */ /* 0x080fe200000018ff */
[----:B------:R-:W3:Y:S04]  /*1260*/  LDSM.16.M88.4 R60, [R56+0x5000] ;  /* 0x00500000383c783b */ /* 0x000ee80000000200 */
[----:B------:R-:W3:Y:S01]  /*1270*/  LDSM.16.M88.4 R96, [R56+0x5800] ;  /* 0x005800003860783b */ /* 0x000ee20000000200 */
[----:B------:R-:W-:Y:S03]  /*1280*/  HMMA.16816.F32 R36, R12, R38, RZ ;  /* 0x000000260c24723c */ /* 0x000fe600000018ff */
[----:B------:R-:W0:Y:S03]  /*1290*/  LDGDEPBAR ;  /* 0x00000000000079af */ /* 0x000e260000000000 */
[-C--:B----4-:R-:W-:Y:S06]  /*12a0*/  HMMA.16816.F32 R100, R28, R52.reuse, R100 ;  /* 0x000000341c64723c */ /* 0x090fec0000001864 */
[C---:B-----5:R-:W-:Y:S06]  /*12b0*/  HMMA.16816.F32 R32, R24.reuse, R52, R32 ;  /* 0x000000341820723c */ /* 0x060fec0000001820 */
[-C--:B------:R-:W-:Y:S06]  /*12c0*/  HMMA.16816.F32 R40, R24, R54.reuse, R40 ;  /* 0x000000361828723c */ /* 0x080fec0000001828 */
[----:B------:R-:W-:Y:S06]  /*12d0*/  HMMA.16816.F32 R36, R28, R54, R36 ;  /* 0x000000361c24723c */ /* 0x000fec0000001824 */
[-C--:B------:R-:W-:Y:S06]  /*12e0*/  HMMA.16816.F32 R100, R20, R44.reuse, R100 ;  /* 0x0000002c1464723c */ /* 0x080fec0000001864 */
[----:B-1----:R-:W-:Y:S06]  /*12f0*/  HMMA.16816.F32 R32, R16, R44, R32 ;  /* 0x0000002c1020723c */ /* 0x002fec0000001820 */
[-C--:B------:R-:W-:Y:S06]  /*1300*/  HMMA.16816.F32 R84, R48, R76.reuse, RZ ;  /* 0x0000004c3054723c */ /* 0x080fec00000018ff */
[----:B------:R-:W-:Y:S06]  /*1310*/  HMMA.16816.F32 R88, R12, R76, RZ ;  /* 0x0000004c0c58723c */ /* 0x000fec00000018ff */
[----:B--2---:R-:W-:Y:S06]  /*1320*/  HMMA.16816.F32 R100, R4, R104, R100 ;  /* 0x000000680464723c */ /* 0x004fec0000001864 */
[-C--:B------:R-:W-:Y:S06]  /*1330*/  HMMA.16816.F32 R40, R16, R46.reuse, R40 ;  /* 0x0000002e1028723c */ /* 0x080fec0000001828 */
[----:B------:R-:W-:Y:S01]  /*1340*/  HMMA.16816.F32 R36, R20, R46, R36 ;  /* 0x0000002e1424723c */ /* 0x000fe20000001824 */
[----:B------:R-:W1:Y:S05]  /*1350*/  LDSM.16.M88.4 R44, [R197+0x800] ;  /* 0x00080000c52c783b */ /* 0x000e6a0000000200 */
[----:B------:R-:W-:Y:S06]  /*1360*/  HMMA.16816.F32 R32, R8, R104, R32 ;  /* 0x000000680820723c */ /* 0x000fec0000001820 */
[-C--:B---3--:R-:W-:Y:S01]  /*1370*/  HMMA.16816.F32 R88, R28, R92.reuse, R88 ;  /* 0x0000005c1c58723c */ /* 0x088fe20000001858 */
[----:B------:R-:W-:Y:S01]  /*1380*/  FMUL.FTZ R100, R100, UR4 ;  /* 0x0000000464647c20 */ /* 0x000fe20008410000 */
[----:B------:R-:W-:Y:S01]  /*1390*/  FMUL.FTZ R101, R101, UR4 ;  /* 0x0000000465657c20 */ /* 0x000fe20008410000 */
[----:B------:R-:W-:Y:S01]  /*13a0*/  FMUL.FTZ R102, R102, UR4 ;  /* 0x0000000466667c20 */ /* 0x000fe20008410000 */
[----:B------:R-:W-:Y:S01]  /*13b0*/  FMUL.FTZ R116, R103, UR4 ;  /* 0x0000000467747c20 */ /* 0x000fe20008410000 */
[----:B------:R-:W2:Y:S01]  /*13c0*/  MUFU.TANH R105, R100 ;  /* 0x0000006400697308 */ /* 0x000ea20000002400 */
[----:B------:R-:W-:Y:S06]  /*13d0*/  HMMA.16816.F32 R84, R24, R92, R84 ;  /* 0x0000005c1854723c */ /* 0x000fec0000001854 */
[C---:B------:R-:W-:Y:S01]  /*13e0*/  HMMA.16816.F32 R68, R48.reuse, R60, RZ ;  /* 0x0000003c3044723c */ /* 0x040fe200000018ff */
[----:B------:R-:W3:Y:S05]  /*13f0*/  MUFU.TANH R114, R101 ;  /* 0x0000006500727308 */ /* 0x000eea0000002400 */
[C---:B------:R-:W-:Y:S01]  /*1400*/  HMMA.16816.F32 R80, R48.reuse, R78, RZ ;  /* 0x0000004e3050723c */ /* 0x040fe200000018ff */
[----:B------:R-:W-:Y:S01]  /*1410*/  FMUL.FTZ R32, R32, UR4 ;  /* 0x0000000420207c20 */ /* 0x000fe20008410000 */
[----:B------:R-:W-:Y:S01]  /*1420*/  FMUL.FTZ R33, R33, UR4 ;  /* 0x0000000421217c20 */ /* 0x000fe20008410000 */
[----:B------:R4:W1:Y:S01]  /*1430*/  MUFU.TANH R104, R102 ;  /* 0x0000006600687308 */ /* 0x0008620000002400 */
[----:B------:R-:W-:Y:S01]  /*1440*/  FMUL.FTZ R34, R34, UR4 ;  /* 0x0000000422227c20 */ /* 0x000fe20008410000 */
[----:B------:R-:W-:Y:S01]  /*1450*/  FMUL.FTZ R35, R35, UR4 ;  /* 0x0000000423237c20 */ /* 0x000fe20008410000 */
[----:B------:R-:W-:Y:S05]  /*1460*/  HMMA.16816.F32 R64, R48, R62, RZ ;  /* 0x0000003e3040723c */ /* 0x000fea00000018ff */
[----:B------:R-:W1:Y:S01]  /*1470*/  MUFU.TANH R117, R32 ;  /* 0x0000002000757308 */ /* 0x000e620000002400 */
[----:B------:R-:W-:Y:S06]  /*1480*/  HMMA.16816.F32 R72, R12, R60, RZ ;  /* 0x0000003c0c48723c */ /* 0x000fec00000018ff */
[----:B------:R-:W-:Y:S01]  /*1490*/  HMMA.16816.F32 R52, R48, R96, RZ ;  /* 0x000000603034723c */ /* 0x000fe200000018ff */
[----:B------:R-:W1:Y:S01]  /*14a0*/  MUFU.TANH R118, R33 ;  /* 0x0000002100767308 */ /* 0x000e620000002400 */
[----:B----4-:R-:W-:Y:S04]  /*14b0*/  LDSM.16.M88.4 R100, [R199+0x1000] ;  /* 0x00100000c764783b */ /* 0x010fe80000000200 */
[C---:B------:R-:W-:Y:S03]  /*14c0*/  HMMA.16816.F32 R76, R12.reuse, R78, RZ ;  /* 0x0000004e0c4c723c */ /* 0x040fe600000018ff */
[----:B------:R-:W4:Y:S03]  /*14d0*/  MUFU.TANH R92, R34 ;  /* 0x00000022005c7308 */ /* 0x000f260000002400 */
[C---:B------:R-:W-:Y:S05]  /*14e0*/  HMMA.16816.F32 R60, R12.reuse, R62, RZ ;  /* 0x0000003e0c3c723c */ /* 0x040fea00000018ff */
[----:B------:R5:W1:Y:S01]  /*14f0*/  MUFU.TANH R93, R35 ;  /* 0x00000023005d7308 */ /* 0x000a620000002400 */
[----:B------:R-:W-:Y:S06]  /*1500*/  HMMA.16816.F32 R56, R12, R96, RZ ;  /* 0x000000600c38723c */ /* 0x000fec00000018ff */
[-C--:B------:R-:W-:Y:S01]  /*1510*/  HMMA.16816.F32 R48, R48, R98.reuse, RZ ;  /* 0x000000623030723c */ /* 0x080fe200000018ff */
[----:B------:R-:W1:Y:S05]  /*1520*/  MUFU.TANH R116, R116 ;  /* 0x0000007400747308 */ /* 0x000e6a0000002400 */
[----:B------:R-:W-:Y:S01]  /*1530*/  HMMA.16816.F32 R12, R12, R98, RZ ;  /* 0x000000620c0c723c */ /* 0x000fe200000018ff */
[----:B------:R-:W2:Y:S04]  /*1540*/  LDSM.16.M88.4 R96, [R188+0x800] ;  /* 0x00080000bc60783b */ /* 0x000ea80000000200 */
[----:B-----5:R-:W5:Y:S01]  /*1550*/  LDSM.16.M88.4 R32, [R199+0x1800] ;  /* 0x00180000c720783b */ /* 0x020f620000000200 */
[-C--:B------:R-:W-:Y:S06]  /*1560*/  HMMA.16816.F32 R36, R4, R106.reuse, R36 ;  /* 0x0000006a0424723c */ /* 0x080fec0000001824 */
[----:B------:R-:W-:Y:S06]  /*1570*/  HMMA.16816.F32 R40, R8, R106, R40 ;  /* 0x0000006a0828723c */ /* 0x000fec0000001828 */
[-C--:B-1----:R-:W-:Y:S06]  /*1580*/  HMMA.16816.F32 R88, R20, R44.reuse, R88 ;  /* 0x0000002c1458723c */ /* 0x082fec0000001858 */
[----:B------:R-:W-:Y:S06]  /*1590*/  HMMA.16816.F32 R84, R16, R44, R84 ;  /* 0x0000002c1054723c */ /* 0x000fec0000001854 */
[----:B------:R-:W-:Y:S01]  /*15a0*/  FMUL.FTZ R36, R36, UR4 ;  /* 0x0000000424247c20 */ /* 0x000fe20008410000 */
[----:B------:R-:W-:Y:S01]  /*15b0*/  FMUL.FTZ R37, R37, UR4 ;  /* 0x0000000425257c20 */ /* 0x000fe20008410000 */
[----:B------:R-:W-:Y:S01]  /*15c0*/  FMUL.FTZ R38, R38, UR4 ;  /* 0x0000000426267c20 */ /* 0x000fe20008410000 */
[----:B------:R-:W-:Y:S01]  /*15d0*/  FMUL.FTZ R39, R39, UR4 ;  /* 0x0000000427277c20 */ /* 0x000fe20008410000 */
[-C--:B------:R-:W-:Y:S01]  /*15e0*/  HMMA.16816.F32 R80, R24, R94.reuse, R80 ;  /* 0x0000005e1850723c */ /* 0x080fe20000001850 */
[----:B------:R-:W1:Y:S01]  /*15f0*/  MUFU.TANH R106, R36 ;  /* 0x00000024006a7308 */ /* 0x000e620000002400 */
[----:B------:R-:W-:Y:S01]  /*1600*/  FMUL.FTZ R40, R40, UR4 ;  /* 0x0000000428287c20 */ /* 0x000fe20008410000 */
[----:B------:R-:W-:Y:S01]  /*1610*/  FMUL.FTZ R41, R41, UR4 ;  /* 0x0000000429297c20 */ /* 0x000fe20008410000 */
[----:B------:R-:W-:Y:S01]  /*1620*/  FMUL.FTZ R42, R42, UR4 ;  /* 0x000000042a2a7c20 */ /* 0x000fe20008410000 */
[----:B------:R-:W-:Y:S01]  /*1630*/  FMUL.FTZ R43, R43, UR4 ;  /* 0x000000042b2b7c20 */ /* 0x000fe20008410000 */
[----:B------:R-:W-:Y:S03]  /*1640*/  HMMA.16816.F32 R76, R28, R94, R76 ;  /* 0x0000005e1c4c723c */ /* 0x000fe6000000184c */
[----:B------:R-:W1:Y:S03]  /*1650*/  MUFU.TANH R107, R37 ;  /* 0x00000025006b7308 */ /* 0x000e660000002400 */
[----:B--2---:R-:W-:Y:S05]  /*1660*/  HMMA.16816.F32 R88, R4, R96, R88 ;  /* 0x000000600458723c */ /* 0x004fea0000001858 */
[----:B------:R-:W2:Y:S01]  /*1670*/  MUFU.TANH R94, R38 ;  /* 0x00000026005e7308 */ /* 0x000ea20000002400 */
[-C--:B------:R-:W-:Y:S06]  /*1680*/  HMMA.16816.F32 R72, R28, R100.reuse, R72 ;  /* 0x000000641c48723c */ /* 0x080fec0000001848 */
[----:B------:R-:W-:Y:S01]  /*1690*/  HMMA.16816.F32 R68, R24, R100, R68 ;  /* 0x000000641844723c */ /* 0x000fe20000001844 */
[----:B------:R3:W1:Y:S05]  /*16a0*/  MUFU.TANH R44, R39 ;  /* 0x00000027002c7308 */ /* 0x00066a0000002400 */
[----:B------:R-:W-:Y:S03]  /*16b0*/  HMMA.16816.F32 R84, R8, R96, R84 ;  /* 0x000000600854723c */ /* 0x000fe60000001854 */
[----:B------:R-:W1:Y:S03]  /*16c0*/  MUFU.TANH R45, R40 ;  /* 0x00000028002d7308 */ /* 0x000e660000002400 */
[----:B-----5:R-:W-:Y:S01]  /*16d0*/  HMMA.16816.F32 R52, R24, R32, R52 ;  /* 0x000000201834723c */ /* 0x020fe20000001834 */
[----:B------:R-:W-:-:S04]  /*16e0*/  FMUL.FTZ R88, R88, UR4 ;  /* 0x0000000458587c20 */ /* 0x000fc80008410000 */
[----:B------:R-:W1:Y:S01]  /*16f0*/  MUFU.TANH R95, R41 ;  /* 0x00000029005f7308 */ /* 0x000e620000002400 */
[----:B---3--:R-:W3:Y:S01]  /*1700*/  LDSM.16.M88.4 R36, [R197+0x1000] ;  /* 0x00100000c524783b */ /* 0x008ee20000000200 */
[C---:B------:R-:W-:Y:S06]  /*1710*/  HMMA.16816.F32 R64, R24.reuse, R102, R64 ;  /* 0x000000661840723c */ /* 0x040fec0000001840 */
[----:B------:R-:W1:Y:S01]  /*1720*/  MUFU.TANH R100, R42 ;  /* 0x0000002a00647308 */ /* 0x000e620000002400 */
[----:B------:R-:W-:Y:S01]  /*1730*/  HMMA.16816.F32 R48, R24, R34, R48 ;  /* 0x000000221830723c */ /* 0x000fe20000001830 */
[----:B------:R-:W-:Y:S03]  /*1740*/  LDSM.16.M88.4 R24, [R188+0x1000] ;  /* 0x00100000bc18783b */ /* 0x000fe60000000200 */
[----:B------:R-:W-:Y:S01]  /*1750*/  FMUL.FTZ R84, R84, UR4 ;  /* 0x0000000454547c20 */ /* 0x000fe20008410000 */
[----:B------:R-:W-:Y:S01]  /*1760*/  FMUL.FTZ R85, R85, UR4 ;  /* 0x0000000455557c20 */ /* 0x000fe20008410000 */
[----:B------:R-:W-:Y:S01]  /*1770*/  HMMA.16816.F32 R60, R28, R102, R60 ;  /* 0x000000661c3c723c */ /* 0x000fe2000000183c */
[----:B------:R5:W1:Y:S05]  /*1780*/  MUFU.TANH R96, R43 ;  /* 0x0000002b00607308 */ /* 0x000a6a0000002400 */
[-C--:B------:R-:W-:Y:S03]  /*1790*/  HMMA.16816.F32 R76, R20, R46.reuse, R76 ;  /* 0x0000002e144c723c */ /* 0x080fe6000000184c */
[----:B------:R-:W1:Y:S03]  /*17a0*/  MUFU.TANH R88, R88 ;  /* 0x0000005800587308 */ /* 0x000e660000002400 */
[----:B------:R-:W-:Y:S05]  /*17b0*/  HMMA.16816.F32 R80, R16, R46, R80 ;  /* 0x0000002e1050723c */ /* 0x000fea0000001850 */
[----:B------:R-:W1:Y:S01]  /*17c0*/  MUFU.TANH R84, R84 ;  /* 0x0000005400547308 */ /* 0x000e620000002400 */
[----:B-----5:R-:W5:Y:S01]  /*17d0*/  LDSM.16.M88.4 R40, [R197+0x1800] ;  /* 0x00180000c528783b */ /* 0x020f620000000200 */
[----:B------:R-:W-:Y:S01]  /*17e0*/  HMMA.16816.F32 R56, R28, R32, R56 ;  /* 0x000000201c38723c */ /* 0x000fe20000001838 */
[----:B------:R-:W-:Y:S01]  /*17f0*/  FMUL.FTZ R46, R89, UR4 ;  /* 0x00000004592e7c20 */ /* 0x000fe20008410000 */
[----:B------:R-:W-:Y:S01]  /*1800*/  FMUL.FTZ R47, R90, UR4 ;  /* 0x000000045a2f7c20 */ /* 0x000fe20008410000 */
[----:B------:R-:W-:-:S03]  /*1810*/  FMUL.FTZ R89, R91, UR4 ;  /* 0x000000045b597c20 */ /* 0x000fc60008410000 */
[----:B------:R-:W-:Y:S01]  /*1820*/  HMMA.16816.F32 R12, R28, R34, R12 ;  /* 0x000000221c0c723c */ /* 0x000fe2000000180c */
[----:B------:R-:W-:Y:S01]  /*1830*/  FMUL.FTZ R32, R86, UR4 ;  /* 0x0000000456207c20 */ /* 0x000fe20008410000 */
[----:B------:R-:W-:Y:S01]  /*1840*/  FMUL.FTZ R33, R87, UR4 ;  /* 0x0000000457217c20 */ /* 0x000fe20008410000 */
[----:B------:R-:W1:Y:S03]  /*1850*/  MUFU.TANH R46, R46 ;  /* 0x0000002e002e7308 */ /* 0x000e660000002400 */
[----:B---3--:R-:W-:Y:S01]  /*1860*/  HMMA.16816.F32 R72, R20, R36, R72 ;  /* 0x000000241448723c */ /* 0x008fe20000001848 */
[----:B------:R-:W-:-:S04]  /*1870*/  LOP3.LUT R34, R113, 0xffffffe0, RZ, 0xc0, !PT ;  /* 0xffffffe071227812 */ /* 0x000fc800078ec0ff */
[----:B------:R-:W3:Y:S01]  /*1880*/  MUFU.TANH R47, R47 ;  /* 0x0000002f002f7308 */ /* 0x000ee20000002400 */
[----:B------:R-:W-:Y:S01]  /*1890*/  HMMA.16816.F32 R68, R16, R36, R68 ;  /* 0x000000241044723c */ /* 0x000fe20000001844 */
[----:B------:R-:W-:-:S05]  /*18a0*/  IMAD.IADD R34, R111, 0x1, -R34 ;  /* 0x000000016f227824 */ /* 0x000fca00078e0a22 */
[-C--:B------:R-:W-:Y:S01]  /*18b0*/  HMMA.16816.F32 R64, R16, R38.reuse, R64 ;  /* 0x000000261040723c */ /* 0x080fe20000001840 */
[----:B------:R-:W1:Y:S05]  /*18c0*/  MUFU.TANH R89, R89 ;  /* 0x0000005900597308 */ /* 0x000e6a0000002400 */
[----:B------:R-:W-:Y:S03]  /*18d0*/  HMMA.16816.F32 R60, R20, R38, R60 ;  /* 0x00000026143c723c */ /* 0x000fe6000000183c */
[----:B------:R-:W1:Y:S03]  /*18e0*/  MUFU.TANH R85, R85 ;  /* 0x0000005500557308 */ /* 0x000e660000002400 */
[----:B------:R-:W-:Y:S05]  /*18f0*/  HMMA.16816.F32 R76, R4, R98, R76 ;  /* 0x00000062044c723c */ /* 0x000fea000000184c */
[----:B------:R-:W1:Y:S01]  /*1900*/  MUFU.TANH R32, R32 ;  /* 0x0000002000207308 */ /* 0x000e620000002400 */
[C---:B-----5:R-:W-:Y:S06]  /*1910*/  HMMA.16816.F32 R52, R16.reuse, R40, R52 ;  /* 0x000000281034723c */ /* 0x060fec0000001834 */
[----:B------:R-:W-:Y:S01]  /*1920*/  HMMA.16816.F32 R48, R16, R42, R48 ;  /* 0x0000002a1030723c */ /* 0x000fe20000001830 */
[----:B------:R-:W5:Y:S01]  /*1930*/  LDSM.16.M88.4 R16, [R188+0x1800] ;  /* 0x00180000bc10783b */ /* 0x000f620000000200 */
[----:B------:R-:W1:Y:S01]  /*1940*/  MUFU.TANH R33, R33 ;  /* 0x0000002100217308 */ /* 0x000e620000002400 */
[----:B------:R-:W-:-:S04]  /*1950*/  DEPBAR.LE SB0, 0x0 ;  /* 0x000080000000791a */ /* 0x000fc80000000000 */
[----:B------:R-:W-:Y:S05]  /*1960*/  HMMA.16816.F32 R80, R8, R98, R80 ;  /* 0x000000620850723c */ /* 0x000fea0000001850 */
[----:B------:R-:W-:Y:S01]  /*1970*/  FMUL.FTZ R76, R76, UR4 ;  /* 0x000000044c4c7c20 */ /* 0x000fe20008410000 */
[-C--:B------:R-:W-:Y:S01]  /*1980*/  HMMA.16816.F32 R72, R4, R24.reuse, R72 ;  /* 0x000000180448723c */ /* 0x080fe20000001848 */
[----:B------:R-:W-:Y:S01]  /*1990*/  FMUL.FTZ R77, R77, UR4 ;  /* 0x000000044d4d7c20 */ /* 0x000fe20008410000 */
[----:B------:R-:W-:Y:S01]  /*19a0*/  FMUL.FTZ R78, R78, UR4 ;  /* 0x000000044e4e7c20 */ /* 0x000fe20008410000 */
[----:B------:R-:W-:Y:S02]  /*19b0*/  FMUL.FTZ R79, R79, UR4 ;  /* 0x000000044f4f7c20 */ /* 0x000fe40008410000 */
[----:B------:R-:W1:Y:S01]  /*19c0*/  MUFU.TANH R76, R76 ;  /* 0x0000004c004c7308 */ /* 0x000e620000002400 */
[----:B------:R-:W-:Y:S06]  /*19d0*/  HMMA.16816.F32 R68, R8, R24, R68 ;  /* 0x000000180844723c */ /* 0x000fec0000001844 */
[C---:B------:R-:W-:Y:S01]  /*19e0*/  HMMA.16816.F32 R56, R20.reuse, R40, R56 ;  /* 0x000000281438723c */ /* 0x040fe20000001838 */
[----:B------:R-:W1:Y:S05]  /*19f0*/  MUFU.TANH R77, R77 ;  /* 0x0000004d004d7308 */ /* 0x000e6a0000002400 */
[----:B------:R-:W-:Y:S01]  /*1a00*/  HMMA.16816.F32 R12, R20, R42, R12 ;  /* 0x0000002a140c723c */ /* 0x000fe2000000180c */
[----:B------:R-:W-:Y:S01]  /*1a10*/  FMUL.FTZ R28, R80, UR4 ;  /* 0x00000004501c7c20 */ /* 0x000fe20008410000 */
[----:B------:R-:W-:Y:S01]  /*1a20*/  FMUL.FTZ R29, R81, UR4 ;  /* 0x00000004511d7c20 */ /* 0x000fe20008410000 */
[----:B------:R-:W-:Y:S01]  /*1a30*/  FMUL.FTZ R30, R82, UR4 ;  /* 0x00000004521e7c20 */ /* 0x000fe20008410000 */
[----:B------:R-:W-:Y:S01]  /*1a40*/  FMUL.FTZ R31, R83, UR4 ;  /* 0x00000004531f7c20 */ /* 0x000fe20008410000 */
[----:B------:R1:W1:Y:S01]  /*1a50*/  MUFU.TANH R142, R78 ;  /* 0x0000004e008e7308 */ /* 0x0002620000002400 */
[-C--:B------:R-:W-:Y:S01]  /*1a60*/  HMMA.16816.F32 R60, R4, R26.reuse, R60 ;  /* 0x0000001a043c723c */ /* 0x080fe2000000183c */
[----:B------:R-:W-:Y:S01]  /*1a70*/  SHF.R.S32.HI R21, RZ, 0x1f, R34 ;  /* 0x0000001fff157819 */ /* 0x000fe20000011422 */
[----:B------:R-:W-:Y:S01]  /*1a80*/  FMUL.FTZ R24, R72, UR4 ;  /* 0x0000000448187c20 */ /* 0x000fe20008410000 */
[----:B------:R-:W-:Y:S01]  /*1a90*/  FMUL.FTZ R25, R73, UR4 ;  /* 0x0000000449197c20 */ /* 0x000fe20008410000 */
[----:B------:R-:W-:Y:S01]  /*1aa0*/  FMUL.FTZ R74, R74, UR4 ;  /* 0x000000044a4a7c20 */ /* 0x000fe20008410000 */
[----:B------:R-:W-:Y:S01]  /*1ab0*/  LEA.HI R21, R21, R34, RZ, 0x2 ;  /* 0x0000002215157211 */ /* 0x000fe200078f10ff */
[----:B------:R-:W-:Y:S01]  /*1ac0*/  FMUL.FTZ R75, R75, UR4 ;  /* 0x000000044b4b7c20 */ /* 0x000fe20008410000 */
[----:B------:R-:W-:Y:S01]  /*1ad0*/  FMUL.FTZ R68, R68, UR4 ;  /* 0x0000000444447c20 */ /* 0x000fe20008410000 */
[----:B------:R-:W-:Y:S01]  /*1ae0*/  FMUL.FTZ R69, R69, UR4 ;  /* 0x0000000445457c20 */ /* 0x000fe20008410000 */
[----:B------:R-:W-:Y:S01]  /*1af0*/  SHF.R.S32.HI R210, RZ, 0x2, R21 ;  /* 0x00000002ffd27819 */ /* 0x000fe20000011415 */
[----:B------:R-:W-:Y:S01]  /*1b00*/  FMUL.FTZ R70, R70, UR4 ;  /* 0x0000000446467c20 */ /* 0x000fe20008410000 */
[----:B------:R-:W-:Y:S01]  /*1b10*/  FMUL.FTZ R71, R71, UR4 ;  /* 0x0000000447477c20 */ /* 0x000fe20008410000 */
[----:B------:R-:W-:Y:S01]  /*1b20*/  HMMA.16816.F32 R64, R8, R26, R64 ;  /* 0x0000001a0840723c */ /* 0x000fe20000001840 */
[----:B------:R-:W-:Y:S01]  /*1b30*/  IADD3 R23, R115, 0x1, R210 ;  /* 0x0000000173177810 */ /* 0x000fe20007ffe0d2 */
[----:B------:R1:W1:Y:S01]  /*1b40*/  MUFU.TANH R216, R79 ;  /* 0x0000004f00d87308 */ /* 0x0002620000002400 */
[----:B------:R-:W-:-:S02]  /*1b50*/  IMAD R21, R137, 0x40, R158 ;  /* 0x0000004089157824 */ /* 0x000fc400078e029e */
[----:B------:R-:W-:Y:S01]  /*1b60*/  IADD3 R23, R110, -UR17, R23 ;  /* 0x800000116e177c10 */ /* 0x000fe2000fffe017 */
[C---:B-----5:R-:W-:Y:S04]  /*1b70*/  HMMA.16816.F32 R52, R8.reuse, R16, R52 ;  /* 0x000000100834723c */ /* 0x060fe80000001834 */
[----:B------:R-:W1:Y:S01]  /*1b80*/  MUFU.TANH R28, R28 ;  /* 0x0000001c001c7308 */ /* 0x000e620000002400 */
[----:B------:R-:W-:Y:S01]  /*1b90*/  VIADD R23, R23, UR16 ;  /* 0x0000001017177c36 */ /* 0x000fe20008000000 */
[----:B------:R-:W-:Y:S04]  /*1ba0*/  HMMA.16816.F32 R48, R8, R18, R48 ;  /* 0x000000120830723c */ /* 0x000fe80000001830 */
[----:B------:R-:W-:-:S02]  /*1bb0*/  VIMNMX R156, R23, R110, PT ;  /* 0x0000006e179c7248 */ /* 0x000fc40003fe0100 */
[C---:B------:R-:W-:Y:S01]  /*1bc0*/  HMMA.16816.F32 R56, R4.reuse, R16, R56 ;  /* 0x000000100438723c */ /* 0x040fe20000001838 */
[----:B------:R-:W1:Y:S01]  /*1bd0*/  MUFU.TANH R29, R29 ;  /* 0x0000001d001d7308 */ /* 0x000e620000002400 */
[----:B------:R-:W-:Y:S01]  /*1be0*/  IADD3 R9, R21, 0x1, RZ ;  /* 0x0000000115097810 */ /* 0x000fe20007ffe0ff */
[----:B------:R-:W-:Y:S01]  /*1bf0*/  FMUL.FTZ R8, R60, UR4 ;  /* 0x000000043c087c20 */ /* 0x000fe20008410000 */
[C-C-:B------:R-:W-:Y:S02]  /*1c00*/  VIADDMNMX R139, R23.reuse, 0x8, R110.reuse, PT ;  /* 0x00000008178b7846 */ /* 0x140fe4000380016e */
[C-C-:B------:R-:W-:Y:S01]  /*1c10*/  VIADDMNMX R138, R23.reuse, 0x40, R110.reuse, PT ;  /* 0x00000040178a7846 */ /* 0x140fe2000380016e */
[----:B------:R-:W-:Y:S01]  /*1c20*/  HMMA.16816.F32 R12, R4, R18, R12 ;  /* 0x00000012040c723c */ /* 0x000fe2000000180c */
[----:B------:R-:W-:Y:S01]  /*1c30*/  VIADDMNMX R132, R23, 0x48, R110, PT ;  /* 0x0000004817847846 */ /* 0x000fe2000380016e */
[----:B------:R-:W1:Y:S01]  /*1c40*/  MUFU.TANH R30, R30 ;  /* 0x0000001e001e7308 */ /* 0x000e620000002400 */
[----:B------:R-:W-:-:S02]  /*1c50*/  ISETP.GE.AND P6, PT, R9, R156, PT ;  /* 0x0000009c0900720c */ /* 0x000fc40003fc6270 */
[C---:B------:R-:W-:Y:S02]  /*1c60*/  ISETP.GE.AND P4, PT, R9.reuse, R139, PT ;  /* 0x0000008b0900720c */ /* 0x040fe40003f86270 */
[----:B------:R-:W-:Y:S01]  /*1c70*/  ISETP.GE.AND P5, PT, R9, R138, PT ;  /* 0x0000008a0900720c */ /* 0x000fe20003fa6270 */
[----:B------:R-:W-:Y:S01]  /*1c80*/  VIADD R7, R21, 0x8 ;  /* 0x0000000815077836 */ /* 0x000fe20000000000 */
[----:B------:R-:W-:Y:S01]  /*1c90*/  ISETP.GE.AND P2, PT, R9, R132, PT ;  /* 0x000000840900720c */ /* 0x000fe20003f46270 */
[----:B------:R-:W1:Y:S08]  /*1ca0*/  MUFU.TANH R31, R31 ;  /* 0x0000001f001f7308 */ /* 0x000e700000002400 */
[----:B------:R-:W1:Y:S08]  /*1cb0*/  MUFU.TANH R24, R24 ;  /* 0x0000001800187308 */ /* 0x000e700000002400 */
[----:B------:R-:W1:Y:S08]  /*1cc0*/  MUFU.TANH R25, R25 ;  /* 0x0000001900197308 */ /* 0x000e700000002400 */
[----:B------:R1:W1:Y:S08]  /*1cd0*/  MUFU.TANH R190, R74 ;  /* 0x0000004a00be7308 */ /* 0x0002700000002400 */
[----:B------:R1:W1:Y:S08]  /*1ce0*/  MUFU.TANH R186, R75 ;  /* 0x0000004b00ba7308 */ /* 0x0002700000002400 */
[----:B------:R1:W1:Y:S08]  /*1cf0*/  MUFU.TANH R144, R68 ;  /* 0x0000004400907308 */ /* 0x0002700000002400 */
[----:B------:R1:W1:Y:S08]  /*1d00*/  MUFU.TANH R148, R69 ;  /* 0x0000004500947308 */ /* 0x0002700000002400 */
[----:B------:R1:W1:Y:S08]  /*1d10*/  MUFU.TANH R10, R70 ;  /* 0x00000046000a7308 */ /* 0x0002700000002400 */
[----:B------:R1:W1:Y:S01]  /*1d20*/  MUFU.TANH R17, R71 ;  /* 0x0000004700117308 */ /* 0x0002620000002400 */
[----:B------:R-:W-:Y:S06]  /*1d30*/  BAR.SYNC.DEFER_BLOCKING 0x0 ;  /* 0x0000000000007b1d */ /* 0x000fec0000010000 */
[----:B--234-:R-:W-:Y:S05]  /*1d40*/  @!P0 BRA `(.L_x_755) ;  /* 0x0000000000588947 */ /* 0x01cfea0003800000 */
[----:B------:R-:W-:-:S04]  /*1d50*/  VIADD R9, R3, 0xfffffffe ;  /* 0xfffffffe03097836 */ /* 0x000fc80000000000 */
[C---:B------:R-:W-:Y:S01]  /*1d60*/  IMAD R4, R9.reuse, UR18, RZ ;  /* 0x0000001209047c24 */ /* 0x040fe2000f8e02ff */
[----:B------:R-:W-:Y:S01]  /*1d70*/  SHF.R.S32.HI R5, RZ, 0x1f, R9 ;  /* 0x0000001fff057819 */ /* 0x000fe20000011409 */
[----:B------:R-:W-:-:S04]  /*1d80*/  IMAD.WIDE.U32 R18, R9, UR19, R206 ;  /* 0x0000001309127c25 */ /* 0x000fc8000f8e00ce */
[----:B------:R-:W-:Y:S01]  /*1d90*/  IMAD R4, R5, UR19, R4 ;  /* 0x0000001305047c24 */ /* 0x000fe2000f8e0204 */
[----:B------:R-:W-:-:S03]  /*1da0*/  LEA R22, P1, R18, UR8, 0x1 ;  /* 0x0000000812167c11 */ /* 0x000fc6000f8208ff */
[----:B------:R-:W-:Y:S01]  /*1db0*/  IMAD.IADD R4, R19, 0x1, R4 ;  /* 0x0000000113047824 */ /* 0x000fe200078e0204 */
[----:B------:R-:W-:-:S04]  /*1dc0*/  IADD3 R26, P0, R22, UR23, RZ ;  /* 0x00000017161a7c10 */ /* 0x000fc8000ff1e0ff */
        /* <DEDUP_REMOVED lines=13> */
[----:B------:R-:W0:Y:S02]  /*1ea0*/  LDGDEPBAR ;  /* 0x00000000000079af */ /* 0x000e240000000000 */
.L_x_755:
[----:B--2---:R-:W-:Y:S01]  /*1eb0*/  FSEL R5, R114, -INF , !P6 ;  /* 0xff80000072057808 */ /* 0x004fe20007000000 */
[----:B------:R-:W-:Y:S01]  /*1ec0*/  VIADD R11, R21, 0x9 ;  /* 0x00000009150b7836 */ /* 0x000fe20000000000 */
[----:B------:R-:W-:Y:S01]  /*1ed0*/  ISETP.GE.AND P6, PT, R7, R132, PT ;  /* 0x000000840700720c */ /* 0x000fe20003fc6270 */
[----:B------:R-:W-:Y:S01]  /*1ee0*/  VIADD R9, R21, 0x10 ;  /* 0x0000001015097836 */ /* 0x000fe20000000000 */
[-C--:B------:R-:W-:Y:S01]  /*1ef0*/  ISETP.GE.AND P3, PT, R7, R156.reuse, PT ;  /* 0x0000009c0700720c */ /* 0x080fe20003f66270 */
[----:B------:R-:W-:Y:S01]  /*1f00*/  FMUL.FTZ R63, R63, UR4 ;  /* 0x000000043f3f7c20 */ /* 0x000fe20008410000 */
[----:B-1----:R-:W-:Y:S01]  /*1f10*/  FSEL R100, R100, -INF , !P6 ;  /* 0xff80000064647808 */ /* 0x002fe20007000000 */
[C---:B------:R-:W-:Y:S01]  /*1f20*/  VIADD R75, R21.reuse, 0x11 ;  /* 0x00000011154b7836 */ /* 0x040fe20000000000 */
[-C--:B------:R-:W-:Y:S01]  /*1f30*/  ISETP.GE.AND P6, PT, R21, R156.reuse, PT ;  /* 0x0000009c1500720c */ /* 0x080fe20003fc6270 */
[----:B------:R1:W-:Y:S01]  /*1f40*/  MUFU.TANH R172, R63 ;  /* 0x0000003f00ac7308 */ /* 0x0003e20000002400 */
[----:B------:R-:W-:Y:S01]  /*1f50*/  ISETP.GE.AND P1, PT, R7, R139, PT ;  /* 0x0000008b0700720c */ /* 0x000fe20003f26270 */
[----:B------:R-:W-:Y:S01]  /*1f60*/  VIADD R73, R21, 0x18 ;  /* 0x0000001815497836 */ /* 0x000fe20000000000 */
[----:B------:R-:W-:Y:S01]  /*1f70*/  FSEL R105, R105, -INF , !P6 ;  /* 0xff80000069697808 */ /* 0x000fe20007000000 */
[----:B------:R-:W-:Y:S01]  /*1f80*/  VIADD R71, R21, 0x19 ;  /* 0x0000001915477836 */ /* 0x000fe20000000000 */
[----:B------:R-:W-:Y:S01]  /*1f90*/  FSEL R22, R116, -INF , !P4 ;  /* 0xff80000074167808 */ /* 0x000fe20006000000 */
[----:B------:R-:W-:Y:S01]  /*1fa0*/  FMUL.FTZ R61, R61, UR4 ;  /* 0x000000043d3d7c20 */ /* 0x000fe20008410000 */
[-C--:B------:R-:W-:Y:S01]  /*1fb0*/  ISETP.GE.AND P4, PT, R11, R156.reuse, PT ;  /* 0x0000009c0b00720c */ /* 0x080fe20003f86270 */
[----:B------:R-:W2:Y:S01]  /*1fc0*/  MUFU.TANH R8, R8 ;  /* 0x0000000800087308 */ /* 0x000ea20000002400 */
[----:B------:R-:W-:Y:S01]  /*1fd0*/  FSEL R23, R106, -INF , !P3 ;  /* 0xff8000006a177808 */ /* 0x000fe20005800000 */
[----:B------:R-:W-:Y:S01]  /*1fe0*/  VIADD R69, R21, 0x20 ;  /* 0x0000002015457836 */ /* 0x000fe20000000000 */
[----:B------:R-:W-:Y:S01]  /*1ff0*/  FMNMX.FTZ R16, R105, R5, !PT ;  /* 0x0000000569107209 */ /* 0x000fe20007810000 */
[----:B------:R-:W-:Y:S01]  /*2000*/  FMUL.FTZ R214, R67, UR4 ;  /* 0x0000000443d67c20 */ /* 0x000fe20008410000 */
[----:B------:R-:W-:Y:S01]  /*2010*/  FSEL R118, R118, -INF , !P5 ;  /* 0xff80000076767808 */ /* 0x000fe20006800000 */
[----:B------:R-:W-:Y:S01]  /*2020*/  VIADD R67, R21, 0x21 ;  /* 0x0000002115437836 */ /* 0x000fe20000000000 */
[-C--:B------:R-:W-:Y:S01]  /*2030*/  ISETP.GE.AND P5, PT, R11, R139.reuse, PT ;  /* 0x0000008b0b00720c */ /* 0x080fe20003fa6270 */
[----:B------:R-:W-:Y:S01]  /*2040*/  FMUL.FTZ R26, R65, UR4 ;  /* 0x00000004411a7c20 */ /* 0x000fe20008410000 */
[----:B------:R-:W-:Y:S01]  /*2050*/  FSEL R94, R94, -INF , !P1 ;  /* 0xff8000005e5e7808 */ /* 0x000fe20004800000 */
[----:B------:R-:W-:Y:S01]  /*2060*/  VIADD R65, R21, 0x28 ;  /* 0x0000002815417836 */ /* 0x000fe20000000000 */
[----:B------:R-:W-:Y:S01]  /*2070*/  ISETP.GE.AND P1, PT, R9, R156, PT ;  /* 0x0000009c0900720c */ /* 0x000fe20003f26270 */
[----:B------:R-:W-:Y:S01]  /*2080*/  FMUL.FTZ R12, R12, UR4 ;  /* 0x000000040c0c7c20 */ /* 0x000fe20008410000 */
[----:B------:R-:W-:Y:S01]  /*2090*/  FSEL R107, R107, -INF , !P4 ;  /* 0xff8000006b6b7808 */ /* 0x000fe20006000000 */
[----:B------:R-:W-:Y:S01]  /*20a0*/  VIADD R37, R21, 0x30 ;  /* 0x0000003015257836 */ /* 0x000fe20000000000 */
[----:B------:R-:W-:Y:S01]  /*20b0*/  FMNMX.FTZ R16, R23, R16, !PT ;  /* 0x0000001017107209 */ /* 0x000fe20007810000 */
[----:B------:R-:W-:Y:S01]  /*20c0*/  VIADD R19, R21, 0x31 ;  /* 0x0000003115137836 */ /* 0x000fe20000000000 */
[----:B------:R-:W-:Y:S01]  /*20d0*/  FSEL R34, R44, -INF , !P5 ;  /* 0xff8000002c227808 */ /* 0x000fe20006800000 */
[----:B------:R-:W-:Y:S01]  /*20e0*/  MUFU.TANH R12, R12 ;  /* 0x0000000c000c7308 */ /* 0x000fe20000002400 */
[----:B------:R-:W-:Y:S01]  /*20f0*/  ISETP.GE.AND P5, PT, R75, R156, PT ;  /* 0x0000009c4b00720c */ /* 0x000fe20003fa6270 */
[----:B------:R-:W-:Y:S01]  /*2100*/  VIADD R39, R21, 0x39 ;  /* 0x0000003915277836 */ /* 0x000fe20000000000 */
[----:B-1----:R-:W-:Y:S01]  /*2110*/  FSEL R63, R88, -INF , !P1 ;  /* 0xff800000583f7808 */ /* 0x002fe20004800000 */
[----:B------:R-:W-:Y:S01]  /*2120*/  FMUL.FTZ R64, R64, UR4 ;  /* 0x0000000440407c20 */ /* 0x000fe20008410000 */
[----:B------:R-:W-:Y:S01]  /*2130*/  FMNMX.FTZ R16, R107, R16, !PT ;  /* 0x000000106b107209 */ /* 0x000fe20007810000 */
[----:B------:R-:W-:Y:S01]  /*2140*/  FMUL.FTZ R52, R52, UR4 ;  /* 0x0000000434347c20 */ /* 0x000fe20008410000 */
[----:B------:R-:W-:Y:S01]  /*2150*/  ISETP.GE.AND P0, PT, R7, R138, PT ;  /* 0x0000008a0700720c */ /* 0x000fe20003f06270 */
[----:B------:R-:W-:Y:S01]  /*2160*/  MUFU.TANH R146, R64 ;  /* 0x0000004000927308 */ /* 0x000fe20000002400 */
[----:B------:R-:W-:Y:S01]  /*2170*/  ISETP.GE.AND P1, PT, R73, R156, PT ;  /* 0x0000009c4900720c */ /* 0x000fe20003f26270 */
[----:B------:R-:W-:Y:S01]  /*2180*/  FMUL.FTZ R66, R66, UR4 ;  /* 0x0000000442427c20 */ /* 0x000fe20008410000 */
[----:B------:R-:W-:Y:S01]  /*2190*/  FSEL R43, R46, -INF , !P5 ;  /* 0xff8000002e2b7808 */ /* 0x000fe20006800000 */
[----:B------:R-:W-:Y:S01]  /*21a0*/  FMUL.FTZ R160, R14, UR4 ;  /* 0x000000040ea07c20 */ /* 0x000fe20008410000 */
[----:B------:R-:W-:Y:S01]  /*21b0*/  FMNMX.FTZ R18, R63, R16, !PT ;  /* 0x000000103f127209 */ /* 0x000fe20007810000 */
[----:B------:R-:W-:Y:S01]  /*21c0*/  FMUL.FTZ R16, R13, UR4 ;  /* 0x000000040d107c20 */ /* 0x000fe20008410000 */
[----:B------:R-:W-:Y:S01]  /*21d0*/  FSEL R6, R45, -INF , !P0 ;  /* 0xff8000002d067808 */ /* 0x000fe20004000000 */
[----:B------:R1:W3:Y:S01]  /*21e0*/  MUFU.TANH R7, R61 ;  /* 0x0000003d00077308 */ /* 0x0002e20000002400 */
[----:B------:R-:W-:Y:S01]  /*21f0*/  ISETP.GE.AND P0, PT, R9, R139, PT ;  /* 0x0000008b0900720c */ /* 0x000fe20003f06270 */
[----:B------:R-:W-:Y:S01]  /*2200*/  VIADD R45, R21, 0x38 ;  /* 0x00000038152d7836 */ /* 0x000fe20000000000 */
[----:B------:R-:W-:Y:S01]  /*2210*/  ISETP.GE.AND P4, PT, R9, R138, PT ;  /* 0x0000008a0900720c */ /* 0x000fe20003f86270 */
[----:B------:R-:W-:Y:S01]  /*2220*/  FMUL.FTZ R15, R15, UR4 ;  /* 0x000000040f0f7c20 */ /* 0x000fe20008410000 */
[----:B------:R-:W-:Y:S01]  /*2230*/  ISETP.GE.AND P6, PT, R9, R132, PT ;  /* 0x000000840900720c */ /* 0x000fe20003fc6270 */
[----:B------:R-:W-:Y:S01]  /*2240*/  FMUL.FTZ R9, R56, UR4 ;  /* 0x0000000438097c20 */ /* 0x000fe20008410000 */
[----:B------:R-:W-:Y:S01]  /*2250*/  ISETP.GE.AND P5, PT, R71, R156, PT ;  /* 0x0000009c4700720c */ /* 0x000fe20003fa6270 */
[----:B------:R-:W-:Y:S01]  /*2260*/  MUFU.TANH R16, R16 ;  /* 0x0000001000107308 */ /* 0x000fe20000002400 */
[----:B------:R-:W-:Y:S01]  /*2270*/  FSEL R41, R76, -INF , !P1 ;  /* 0xff8000004c297808 */ /* 0x000fe20004800000 */
[----:B------:R-:W-:Y:S01]  /*2280*/  FMUL.FTZ R54, R54, UR4 ;  /* 0x0000000436367c20 */ /* 0x000fe20008410000 */
[----:B------:R-:W-:Y:S01]  /*2290*/  FMNMX.FTZ R18, R43, R18, !PT ;  /* 0x000000122b127209 */ /* 0x000fe20007810000 */
[----:B------:R-:W-:Y:S01]  /*22a0*/  FMUL.FTZ R55, R55, UR4 ;  /* 0x0000000437377c20 */ /* 0x000fe20008410000 */
[----:B------:R-:W-:Y:S01]  /*22b0*/  FSEL R4, R93, -INF , !P2 ;  /* 0xff8000005d047808 */ /* 0x000fe20005000000 */
[----:B------:R-:W-:Y:S01]  /*22c0*/  ULDC UR16, c[0x0][0x2ec] ;  /* 0x0000bb0000107ab9 */ /* 0x000fe20000000800 */
[C---:B------:R-:W-:Y:S01]  /*22d0*/  ISETP.GE.AND P2, PT, R11.reuse, R138, PT ;  /* 0x0000008a0b00720c */ /* 0x040fe20003f46270 */
[----:B------:R-:W4:Y:S01]  /*22e0*/  MUFU.TANH R9, R9 ;  /* 0x0000000900097308 */ /* 0x000f220000002400 */
[----:B------:R-:W-:Y:S01]  /*22f0*/  ISETP.GE.AND P3, PT, R11, R132, PT ;  /* 0x000000840b00720c */ /* 0x000fe20003f66270 */
[----:B------:R-:W-:Y:S01]  /*2300*/  FMUL.FTZ R11, R57, UR4 ;  /* 0x00000004390b7c20 */ /* 0x000fe20008410000 */
[----:B------:R-:W-:Y:S01]  /*2310*/  ISETP.GE.AND P1, PT, R69, R156, PT ;  /* 0x0000009c4500720c */ /* 0x000fe20003f26270 */
[----:B-1----:R-:W-:Y:S01]  /*2320*/  VIADD R61, R21, 0x29 ;  /* 0x00000029153d7836 */ /* 0x002fe20000000000 */
[----:B------:R-:W-:Y:S01]  /*2330*/  FSEL R77, R77, -INF , !P5 ;  /* 0xff8000004d4d7808 */ /* 0x000fe20006800000 */
[----:B------:R-:W-:Y:S01]  /*2340*/  FMUL.FTZ R53, R53, UR4 ;  /* 0x0000000435357c20 */ /* 0x000fe20008410000 */
[----:B------:R-:W-:Y:S01]  /*2350*/  FMNMX.FTZ R18, R41, R18, !PT ;  /* 0x0000001229127209 */ /* 0x000fe20007810000 */
[----:B------:R-:W1:Y:S01]  /*2360*/  MUFU.TANH R11, R11 ;  /* 0x0000000b000b7308 */ /* 0x000e620000002400 */
[----:B------:R-:W-:Y:S01]  /*2370*/  ISETP.GE.AND P5, PT, R67, R156, PT ;  /* 0x0000009c4300720c */ /* 0x000fe20003fa6270 */
[----:B------:R-:W-:Y:S01]  /*2380*/  FMUL.FTZ R48, R48, UR4 ;  /* 0x0000000430307c20 */ /* 0x000fe20008410000 */
[----:B------:R-:W-:Y:S01]  /*2390*/  FSEL R35, R24, -INF , !P1 ;  /* 0xff80000018237808 */ /* 0x000fe20004800000 */
[----:B------:R-:W-:Y:S01]  /*23a0*/  FMUL.FTZ R49, R49, UR4 ;  /* 0x0000000431317c20 */ /* 0x000fe20008410000 */
[----:B------:R-:W-:Y:S01]  /*23b0*/  FMNMX.FTZ R18, R77, R18, !PT ;  /* 0x000000124d127209 */ /* 0x000fe20007810000 */
[----:B------:R-:W-:Y:S01]  /*23c0*/  FMUL.FTZ R62, R62, UR4 ;  /* 0x000000043e3e7c20 */ /* 0x000fe20008410000 */
[----:B------:R-:W-:Y:S01]  /*23d0*/  ISETP.GE.AND P1, PT, R65, R156, PT ;  /* 0x0000009c4100720c */ /* 0x000fe20003f26270 */
[----:B------:R5:W-:Y:S01]  /*23e0*/  MUFU.TANH R180, R52 ;  /* 0x0000003400b47308 */ /* 0x000be20000002400 */
[----:B------:R-:W-:Y:S01]  /*23f0*/  FSEL R27, R25, -INF , !P5 ;  /* 0xff800000191b7808 */ /* 0x000fe20006800000 */
[----:B------:R-:W-:Y:S01]  /*2400*/  FMUL.FTZ R51, R51, UR4 ;  /* 0x0000000433337c20 */ /* 0x000fe20008410000 */
[----:B------:R-:W-:Y:S01]  /*2410*/  FMNMX.FTZ R18, R35, R18, !PT ;  /* 0x0000001223127209 */ /* 0x000fe20007810000 */
[----:B------:R-:W-:Y:S01]  /*2420*/  FMUL.FTZ R50, R50, UR4 ;  /* 0x0000000432327c20 */ /* 0x000fe20008410000 */
[----:B--2---:R-:W-:Y:S01]  /*2430*/  FSEL R25, R8, -INF , !P1 ;  /* 0xff80000008197808 */ /* 0x004fe20004800000 */
[----:B------:R-:W-:Y:S01]  /*2440*/  FMUL.FTZ R58, R58, UR4 ;  /* 0x000000043a3a7c20 */ /* 0x000fe20008410000 */
[----:B------:R-:W-:Y:S01]  /*2450*/  ISETP.GE.AND P5, PT, R61, R156, PT ;  /* 0x0000009c3d00720c */ /* 0x000fe20003fa6270 */
[----:B------:R2:W2:Y:S01]  /*2460*/  MUFU.TANH R24, R66 ;  /* 0x0000004200187308 */ /* 0x0004a20000002400 */
[----:B------:R-:W-:Y:S01]  /*2470*/  FMNMX.FTZ R8, R27, R18, !PT ;  /* 0x000000121b087209 */ /* 0x000fe20007810000 */
[----:B------:R-:W-:Y:S01]  /*2480*/  FMUL.FTZ R59, R59, UR4 ;  /* 0x000000043b3b7c20 */ /* 0x000fe20008410000 */
[----:B------:R-:W-:Y:S01]  /*2490*/  ISETP.GE.AND P1, PT, R37, R156, PT ;  /* 0x0000009c2500720c */ /* 0x000fe20003f26270 */
[----:B------:R-:W-:Y:S01]  /*24a0*/  VIADD R191, R197, 0x800 ;  /* 0x00000800c5bf7836 */ /* 0x000fe20000000000 */
[----:B---3--:R-:W-:Y:S01]  /*24b0*/  FSEL R13, R7, -INF , !P5 ;  /* 0xff800000070d7808 */ /* 0x008fe20006800000 */
[----:B------:R-:W-:Y:S01]  /*24c0*/  VIADD R189, R197, 0x1800 ;  /* 0x00001800c5bd7836 */ /* 0x000fe20000000000 */
[----:B------:R-:W-:Y:S01]  /*24d0*/  FMNMX.FTZ R8, R25, R8, !PT ;  /* 0x0000000819087209 */ /* 0x000fe20007810000 */
[----:B------:R-:W3:Y:S01]  /*24e0*/  MUFU.TANH R26, R26 ;  /* 0x0000001a001a7308 */ /* 0x000ee20000002400 */
[----:B------:R-:W-:-:S02]  /*24f0*/  ISETP.GE.AND P5, PT, R19, R156, PT ;  /* 0x0000009c1300720c */ /* 0x000fc40003fa6270 */
[----:B----4-:R-:W-:Y:S02]  /*2500*/  FSEL R7, R9, -INF , !P1 ;  /* 0xff80000009077808 */ /* 0x010fe40004800000 */
[----:B------:R-:W-:Y:S02]  /*2510*/  FMNMX.FTZ R8, R13, R8, !PT ;  /* 0x000000080d087209 */ /* 0x000fe40007810000 */
[----:B------:R-:W-:Y:S01]  /*2520*/  ISETP.GE.AND P1, PT, R45, R156, PT ;  /* 0x0000009c2d00720c */ /* 0x000fe20003f26270 */
[----:B------:R-:W4:Y:S01]  /*2530*/  MUFU.TANH R214, R214 ;  /* 0x000000d600d67308 */ /* 0x000f220000002400 */
[----:B-1----:R-:W-:Y:S02]  /*2540*/  FSEL R11, R11, -INF , !P5 ;  /* 0xff8000000b0b7808 */ /* 0x002fe40006800000 */
[----:B------:R-:W-:Y:S02]  /*2550*/  FMNMX.FTZ R8, R7, R8, !PT ;  /* 0x0000000807087209 */ /* 0x000fe40007810000 */
[----:B------:R-:W-:-:S02]  /*2560*/  FSEL R9, R12, -INF , !P1 ;  /* 0xff8000000c097808 */ /* 0x000fc40004800000 */
[----:B------:R-:W-:Y:S01]  /*2570*/  ISETP.GE.AND P5, PT, R39, R156, PT ;  /* 0x0000009c2700720c */ /* 0x000fe20003fa6270 */
[----:B------:R1:W-:Y:S01]  /*2580*/  MUFU.TANH R150, R15 ;  /* 0x0000000f00967308 */ /* 0x0003e20000002400 */
[----:B------:R-:W-:Y:S02]  /*2590*/  FMNMX.FTZ R12, R11, R8, !PT ;  /* 0x000000080b0c7209 */ /* 0x000fe40007810000 */
[----:B------:R-:W-:Y:S02]  /*25a0*/  FSEL R8, R16, -INF , !P5 ;  /* 0xff80000010087808 */ /* 0x000fe40006800000 */
[----:B------:R-:W-:Y:S02]  /*25b0*/  FMNMX.FTZ R57, R9, R12, !PT ;  /* 0x0000000c09397209 */ /* 0x000fe40007810000 */
[----:B------:R-:W-:Y:S01]  /*25c0*/  FSEL R218, R47, -INF , !P0 ;  /* 0xff8000002fda7808 */ /* 0x000fe20004000000 */
[----:B------:R-:W4:Y:S01]  /*25d0*/  MUFU.TANH R168, R54 ;  /* 0x0000003600a87308 */ /* 0x000f220000002400 */
[----:B------:R-:W-:-:S02]  /*25e0*/  FMNMX.FTZ R12, R8, R57, !PT ;  /* 0x00000039080c7209 */ /* 0x000fc40007810000 */
[----:B------:R-:W-:Y:S02]  /*25f0*/  ISETP.GE.AND P0, PT, R73, R138, PT ;  /* 0x0000008a4900720c */ /* 0x000fe40003f06270 */
[----:B------:R-:W-:Y:S01]  /*2600*/  ISETP.GE.AND P1, PT, R75, R139, PT ;  /* 0x0000008b4b00720c */ /* 0x000fe20003f26270 */
[----:B------:R-:W3:Y:S01]  /*2610*/  SHFL.BFLY PT, R57, R12, 0x2, 0x1f ;  /* 0x0c401f000c397f89 */ /* 0x000ee200000e0000 */
[----:B-----5:R-:W-:Y:S01]  /*2620*/  FSEL R52, R28, -INF , !P0 ;  /* 0xff8000001c347808 */ /* 0x020fe20004000000 */
[----:B------:R-:W5:Y:S01]  /*2630*/  MUFU.TANH R166, R55 ;  /* 0x0000003700a67308 */ /* 0x000f620000002400 */
[----:B------:R-:W-:Y:S02]  /*2640*/  ISETP.GE.AND P0, PT, R69, R132, PT ;  /* 0x000000844500720c */ /* 0x000fe40003f06270 */
[----:B------:R-:W-:Y:S02]  /*2650*/  FSEL R140, R89, -INF , !P1 ;  /* 0xff800000598c7808 */ /* 0x000fe40004800000 */
[----:B------:R-:W-:-:S02]  /*2660*/  FSEL R46, R95, -INF , !P2 ;  /* 0xff8000005f2e7808 */ /* 0x000fc40005000000 */
[-C--:B------:R-:W-:Y:S01]  /*2670*/  ISETP.GE.AND P1, PT, R71, R138.reuse, PT ;  /* 0x0000008a4700720c */ /* 0x080fe20003f26270 */
[----:B------:R-:W5:Y:S01]  /*2680*/  MUFU.TANH R178, R53 ;  /* 0x0000003500b27308 */ /* 0x000f620000002400 */
[-C--:B------:R-:W-:Y:S02]  /*2690*/  ISETP.GE.AND P2, PT, R75, R138.reuse, PT ;  /* 0x0000008a4b00720c */ /* 0x080fe40003f46270 */
[----:B------:R-:W-:Y:S02]  /*26a0*/  FSEL R14, R10, -INF , !P0 ;  /* 0xff8000000a0e7808 */ /* 0x000fe40004000000 */
[----:B------:R-:W-:Y:S02]  /*26b0*/  ISETP.GE.AND P0, PT, R65, R138, PT ;  /* 0x0000008a4100720c */ /* 0x000fe40003f06270 */
[----:B------:R-:W-:Y:S01]  /*26c0*/  FSEL R28, R29, -INF , !P1 ;  /* 0xff8000001d1c7808 */ /* 0x000fe20004800000 */
[----:B------:R-:W5:Y:S01]  /*26d0*/  MUFU.TANH R176, R48 ;  /* 0x0000003000b07308 */ /* 0x000f620000002400 */
[----:B--2---:R-:W-:-:S02]  /*26e0*/  FSEL R66, R85, -INF , !P2 ;  /* 0xff80000055427808 */ /* 0x004fc40005000000 */
[----:B------:R-:W-:Y:S02]  /*26f0*/  ISETP.GE.AND P1, PT, R67, R138, PT ;  /* 0x0000008a4300720c */ /* 0x000fe40003f26270 */
[----:B------:R-:W-:Y:S02]  /*2700*/  FSEL R68, R84, -INF , !P4 ;  /* 0xff80000054447808 */ /* 0x000fe40006000000 */
[-C--:B------:R-:W-:Y:S01]  /*2710*/  ISETP.GE.AND P2, PT, R71, R132.reuse, PT ;  /* 0x000000844700720c */ /* 0x080fe20003f46270 */
[----:B------:R-:W2:Y:S01]  /*2720*/  MUFU.TANH R170, R49 ;  /* 0x0000003100aa7308 */ /* 0x000ea20000002400 */
[----:B------:R-:W-:Y:S02]  /*2730*/  ISETP.GE.AND P4, PT, R73, R132, PT ;  /* 0x000000844900720c */ /* 0x000fe40003f86270 */
[----:B------:R-:W-:Y:S02]  /*2740*/  FSEL R146, R146, -INF , !P0 ;  /* 0xff80000092927808 */ /* 0x000fe40004000000 */
[----:B------:R-:W-:-:S02]  /*2750*/  ISETP.GE.AND P0, PT, R21, R138, PT ;  /* 0x0000008a1500720c */ /* 0x000fc40003f06270 */
[----:B------:R-:W-:Y:S01]  /*2760*/  FSEL R148, R148, -INF , !P1 ;  /* 0xff80000094947808 */ /* 0x000fe20004800000 */
[----:B------:R-:W2:Y:S01]  /*2770*/  MUFU.TANH R184, R62 ;  /* 0x0000003e00b87308 */ /* 0x000ea20000002400 */
[----:B------:R-:W-:Y:S02]  /*2780*/  FSEL R20, R31, -INF , !P2 ;  /* 0xff8000001f147808 */ /* 0x000fe40005000000 */
[-C--:B------:R-:W-:Y:S02]  /*2790*/  ISETP.GE.AND P1, PT, R65, R132.reuse, PT ;  /* 0x000000844100720c */ /* 0x080fe40003f26270 */
[----:B---3--:R-:W-:Y:S02]  /*27a0*/  FMNMX.FTZ R57, R12, R57, !PT ;  /* 0x000000390c397209 */ /* 0x008fe40007810000 */
[----:B------:R-:W-:Y:S01]  /*27b0*/  FSEL R16, R30, -INF , !P4 ;  /* 0xff8000001e107808 */ /* 0x000fe20006000000 */
[----:B------:R-:W3:Y:S01]  /*27c0*/  MUFU.TANH R162, R51 ;  /* 0x0000003300a27308 */ /* 0x000ee20000002400 */
[----:B------:R-:W-:Y:S01]  /*27d0*/  ISETP.GE.AND P2, PT, R67, R132, PT ;  /* 0x000000844300720c */ /* 0x000fe20003f46270 */
[----:B------:R-:W5:Y:S01]  /*27e0*/  SHFL.BFLY PT, R136, R57, 0x1, 0x1f ;  /* 0x0c201f0039887f89 */ /* 0x000f6200000e0000 */
[----:B------:R-:W-:-:S02]  /*27f0*/  FSEL R30, R117, -INF , !P0 ;  /* 0xff800000751e7808 */ /* 0x000fc40004000000 */
[----:B------:R-:W-:Y:S02]  /*2800*/  FSEL R24, R24, -INF , !P1 ;  /* 0xff80000018187808 */ /* 0x000fe40004800000 */
[----:B------:R-:W-:Y:S01]  /*2810*/  FSEL R12, R17, -INF , !P2 ;  /* 0xff800000110c7808 */ /* 0x000fe20005000000 */
[----:B------:R2:W3:Y:S01]  /*2820*/  MUFU.TANH R164, R50 ;  /* 0x0000003200a47308 */ /* 0x0004e20000002400 */
[----:B------:R-:W-:Y:S02]  /*2830*/  ISETP.GE.AND P1, PT, R61, R138, PT ;  /* 0x0000008a3d00720c */ /* 0x000fe40003f26270 */
[----:B------:R-:W-:Y:S02]  /*2840*/  FMNMX.FTZ R17, R30, R118, !PT ;  /* 0x000000761e117209 */ /* 0x000fe40007810000 */
[----:B------:R-:W-:Y:S02]  /*2850*/  FSEL R26, R26, -INF , !P1 ;  /* 0xff8000001a1a7808 */ /* 0x000fe40004800000 */
[----:B------:R-:W-:Y:S01]  /*2860*/  ISETP.GE.AND P1, PT, R37, R138, PT ;  /* 0x0000008a2500720c */ /* 0x000fe20003f26270 */
[----:B------:R-:W3:Y:S01]  /*2870*/  MUFU.TANH R182, R58 ;  /* 0x0000003a00b67308 */ /* 0x000ee20000002400 */
[----:B-1----:R-:W-:-:S02]  /*2880*/  FMNMX.FTZ R15, R6, R17, !PT ;  /* 0x00000011060f7209 */ /* 0x002fc40007810000 */
[----:B------:R-:W-:Y:S02]  /*2890*/  FSEL R180, R180, -INF , !P1 ;  /* 0xff800000b4b47808 */ /* 0x000fe40004800000 */
[----:B------:R-:W-:Y:S02]  /*28a0*/  FMNMX.FTZ R15, R46, R15, !PT ;  /* 0x0000000f2e0f7209 */ /* 0x000fe40007810000 */
[----:B------:R-:W-:Y:S01]  /*28b0*/  ISETP.GE.AND P1, PT, R21, R132, PT ;  /* 0x000000841500720c */ /* 0x000fe20003f26270 */
[----:B------:R-:W1:Y:S01]  /*28c0*/  MUFU.TANH R174, R59 ;  /* 0x0000003b00ae7308 */ /* 0x000e620000002400 */
[----:B------:R-:W-:Y:S02]  /*28d0*/  FMNMX.FTZ R17, R68, R15, !PT ;  /* 0x0000000f44117209 */ /* 0x000fe40007810000 */
[----:B------:R-:W-:Y:S02]  /*28e0*/  FSEL R92, R92, -INF , !P1 ;  /* 0xff8000005c5c7808 */ /* 0x000fe40004800000 */
[----:B------:R-:W-:-:S02]  /*28f0*/  FSEL R96, R96, -INF , !P3 ;  /* 0xff80000060607808 */ /* 0x000fc40005800000 */
[----:B------:R-:W-:Y:S01]  /*2900*/  ISETP.GE.AND P3, PT, R73, R139, PT ;  /* 0x0000008b4900720c */ /* 0x000fe20003f66270 */
[----:B------:R-:W1:Y:S01]  /*2910*/  MUFU.TANH R160, R160 ;  /* 0x000000a000a07308 */ /* 0x000e620000002400 */
[----:B------:R-:W-:Y:S02]  /*2920*/  ISETP.GE.AND P0, PT, R61, R132, PT ;  /* 0x000000843d00720c */ /* 0x000fe40003f06270 */
[----:B------:R-:W-:Y:S02]  /*2930*/  FMNMX.FTZ R17, R66, R17, !PT ;  /* 0x0000001142117209 */ /* 0x000fe40007810000 */
[----:B------:R-:W-:Y:S02]  /*2940*/  FMNMX.FTZ R15, R92, R4, !PT ;  /* 0x000000045c0f7209 */ /* 0x000fe40007810000 */
[----:B------:R-:W-:Y:S02]  /*2950*/  FSEL R142, R142, -INF , !P3 ;  /* 0xff8000008e8e7808 */ /* 0x000fe40005800000 */
[----:B----4-:R-:W-:-:S02]  /*2960*/  FSEL R214, R214, -INF , !P0 ;  /* 0xff800000d6d67808 */ /* 0x010fc40004000000 */
[----:B------:R-:W-:Y:S02]  /*2970*/  ISETP.GE.AND P3, PT, R69, R138, PT ;  /* 0x0000008a4500720c */ /* 0x000fe40003f66270 */
[----:B------:R-:W-:Y:S02]  /*2980*/  ISETP.GE.AND P0, PT, R37, R132, PT ;  /* 0x000000842500720c */ /* 0x000fe40003f06270 */
[----:B------:R-:W-:Y:S02]  /*2990*/  FMNMX.FTZ R17, R52, R17, !PT ;  /* 0x0000001134117209 */ /* 0x000fe40007810000 */
[----:B------:R-:W-:Y:S02]  /*29a0*/  FMNMX.FTZ R15, R100, R15, !PT ;  /* 0x0000000f640f7209 */ /* 0x000fe40007810000 */
[----:B------:R-:W-:Y:S02]  /*29b0*/  FSEL R144, R144, -INF , !P3 ;  /* 0xff80000090907808 */ /* 0x000fe40005800000 */
[----:B-----5:R-:W-:-:S02]  /*29c0*/  FMNMX.FTZ R136, R57, R136, !PT ;  /* 0x0000008839887209 */ /* 0x020fc40007810000 */
[----:B------:R-:W-:Y:S02]  /*29d0*/  FSEL R168, R168, -INF , !P0 ;  /* 0xff800000a8a87808 */ /* 0x000fe40004000000 */
[----:B------:R-:W-:Y:S01]  /*29e0*/  FMNMX.FTZ R17, R28, R17, !PT ;  /* 0x000000111c117209 */ /* 0x000fe20007810000 */
[----:B------:R-:W-:Y:S01]  /*29f0*/  FMUL.FTZ R10, R136, UR16 ;  /* 0x00000010880a7c20 */ /* 0x000fe20008410000 */
[-C--:B------:R-:W-:Y:S02]  /*2a00*/  ISETP.GE.AND P5, PT, R75, R132.reuse, PT ;  /* 0x000000844b00720c */ /* 0x080fe40003fa6270 */
[----:B------:R-:W-:Y:S02]  /*2a10*/  FSEL R32, R32, -INF , !P6 ;  /* 0xff80000020207808 */ /* 0x000fe40007000000 */
[----:B------:R-:W-:Y:S02]  /*2a20*/  ISETP.GE.AND P0, PT, R19, R132, PT ;  /* 0x000000841300720c */ /* 0x000fe40003f06270 */
[----:B------:R-:W-:-:S02]  /*2a30*/  FMNMX.FTZ R15, R96, R15, !PT ;  /* 0x0000000f600f7209 */ /* 0x000fc40007810000 */
[----:B------:R-:W-:Y:S02]  /*2a40*/  FMNMX.FTZ R17, R144, R17, !PT ;  /* 0x0000001190117209 */ /* 0x000fe40007810000 */
[----:B------:R-:W-:Y:S02]  /*2a50*/  FSEL R18, R33, -INF , !P5 ;  /* 0xff80000021127808 */ /* 0x000fe40006800000 */
[----:B------:R-:W-:Y:S02]  /*2a60*/  FSEL R166, R166, -INF , !P0 ;  /* 0xff800000a6a67808 */ /* 0x000fe40004000000 */
[----:B------:R-:W-:Y:S02]  /*2a70*/  FMNMX.FTZ R15, R32, R15, !PT ;  /* 0x0000000f200f7209 */ /* 0x000fe40007810000 */
[----:B------:R-:W-:Y:S02]  /*2a80*/  FSETP.NEU.FTZ.AND P0, PT, R136, -INF , PT ;  /* 0xff8000008800780b */ /* 0x000fe40003f1d000 */
[----:B------:R-:W-:-:S02]  /*2a90*/  FMNMX.FTZ R17, R148, R17, !PT ;  /* 0x0000001194117209 */ /* 0x000fc40007810000 */
[----:B------:R-:W-:Y:S02]  /*2aa0*/  FMNMX.FTZ R15, R18, R15, !PT ;  /* 0x0000000f120f7209 */ /* 0x000fe40007810000 */
[----:B------:R-:W-:Y:S02]  /*2ab0*/  FSEL R10, R10, RZ, P0 ;  /* 0x000000ff0a0a7208 */ /* 0x000fe40000000000 */
[----:B------:R-:W-:Y:S02]  /*2ac0*/  ISETP.GE.AND P0, PT, R21, R139, PT ;  /* 0x0000008b1500720c */ /* 0x000fe40003f06270 */
[----:B------:R-:W-:Y:S01]  /*2ad0*/  FMNMX.FTZ R21, R146, R17, !PT ;  /* 0x0000001192157209 */ /* 0x000fe20007810000 */
[--C-:B------:R-:W-:Y:S01]  /*2ae0*/  FFMA.FTZ R64, R5, UR16, -R10.reuse ;  /* 0x0000001005407c23 */ /* 0x100fe2000801080a */
[----:B------:R-:W-:Y:S01]  /*2af0*/  FMNMX.FTZ R17, R16, R15, !PT ;  /* 0x0000000f10117209 */ /* 0x000fe20007810000 */
[--C-:B------:R-:W-:Y:S01]  /*2b00*/  FFMA.FTZ R141, R105, UR16, -R10.reuse ;  /* 0x00000010698d7c23 */ /* 0x100fe2000801080a */
[----:B------:R-:W-:Y:S01]  /*2b10*/  FSEL R104, R104, -INF , !P0 ;  /* 0xff80000068687808 */ /* 0x000fe20004000000 */
[--C-:B--2---:R-:W-:Y:S01]  /*2b20*/  FFMA.FTZ R50, R107, UR16, -R10.reuse ;  /* 0x000000106b327c23 */ /* 0x104fe2000801080a */
[----:B------:R-:W-:Y:S01]  /*2b30*/  FMNMX.FTZ R17, R20, R17, !PT ;  /* 0x0000001114117209 */ /* 0x000fe20007810000 */
[----:B------:R-:W-:Y:S01]  /*2b40*/  MUFU.EX2 R64, R64 ;  /* 0x0000004000407308 */ /* 0x000fe20000000800 */
[----:B------:R-:W-:Y:S01]  /*2b50*/  ISETP.GE.AND P1, PT, R19, R138, PT ;  /* 0x0000008a1300720c */ /* 0x000fe20003f26270 */
[--C-:B------:R-:W-:Y:S01]  /*2b60*/  FFMA.FTZ R44, R63, UR16, -R10.reuse ;  /* 0x000000103f2c7c23 */ /* 0x100fe2000801080a */
[----:B------:R-:W-:Y:S01]  /*2b70*/  FMNMX.FTZ R5, R14, R17, !PT ;  /* 0x000000110e057209 */ /* 0x000fe20007810000 */
[--C-:B------:R-:W-:Y:S01]  /*2b80*/  FFMA.FTZ R40, R35, UR16, -R10.reuse ;  /* 0x0000001023287c23 */ /* 0x100fe2000801080a */
[----:B------:R-:W-:Y:S01]  /*2b90*/  FMNMX.FTZ R15, R26, R21, !PT ;  /* 0x000000151a0f7209 */ /* 0x000fe20007810000 */
[--C-:B------:R-:W-:Y:S01]  /*2ba0*/  FFMA.FTZ R42, R41, UR16, -R10.reuse ;  /* 0x00000010292a7c23 */ /* 0x100fe2000801080a */
[----:B------:R-:W-:Y:S01]  /*2bb0*/  FMNMX.FTZ R17, R104, R22, !PT ;  /* 0x0000001668117209 */ /* 0x000fe20007810000 */
[----:B------:R-:W-:Y:S01]  /*2bc0*/  MUFU.EX2 R141, R141 ;  /* 0x0000008d008d7308 */ /* 0x000fe20000000800 */
[----:B------:R-:W-:Y:S01]  /*2bd0*/  FSEL R178, R178, -INF , !P1 ;  /* 0xff800000b2b27808 */ /* 0x000fe20004800000 */
[--C-:B------:R-:W-:Y:S01]  /*2be0*/  FFMA.FTZ R43, R43, UR16, -R10.reuse ;  /* 0x000000102b2b7c23 */ /* 0x100fe2000801080a */
[-C--:B------:R-:W-:Y:S01]  /*2bf0*/  ISETP.GE.AND P1, PT, R45, R138.reuse, PT ;  /* 0x0000008a2d00720c */ /* 0x080fe20003f26270 */
[--C-:B------:R-:W-:Y:S01]  /*2c00*/  FFMA.FTZ R41, R77, UR16, -R10.reuse ;  /* 0x000000104d297c23 */ /* 0x100fe2000801080a */
[----:B------:R-:W-:Y:S01]  /*2c10*/  FMNMX.FTZ R15, R180, R15, !PT ;  /* 0x0000000fb40f7209 */ /* 0x000fe20007810000 */
[--C-:B------:R-:W-:Y:S01]  /*2c20*/  FFMA.FTZ R38, R25, UR16, -R10.reuse ;  /* 0x0000001019267c23 */ /* 0x100fe2000801080a */
[----:B------:R-:W-:Y:S01]  /*2c30*/  FMNMX.FTZ R17, R94, R17, !PT ;  /* 0x000000115e117209 */ /* 0x000fe20007810000 */
[----:B------:R-:W-:Y:S01]  /*2c40*/  MUFU.EX2 R50, R50 ;  /* 0x0000003200327308 */ /* 0x000fe20000000800 */
[----:B------:R-:W-:Y:S01]  /*2c50*/  FSEL R176, R176, -INF , !P1 ;  /* 0xff800000b0b07808 */ /* 0x000fe20004800000 */
[--C-:B------:R-:W-:Y:S01]  /*2c60*/  FFMA.FTZ R47, R11, UR16, -R10.reuse ;  /* 0x000000100b2f7c23 */ /* 0x100fe2000801080a */
[----:B------:R-:W-:Y:S01]  /*2c70*/  ISETP.GE.AND P0, PT, R39, R138, PT ;  /* 0x0000008a2700720c */ /* 0x000fe20003f06270 */
[----:B------:R-:W-:Y:S01]  /*2c80*/  FFMA.FTZ R219, R8, UR16, -R10 ;  /* 0x0000001008db7c23 */ /* 0x000fe2000801080a */
[----:B------:R-:W-:-:S02]  /*2c90*/  FMNMX.FTZ R15, R178, R15, !PT ;  /* 0x0000000fb20f7209 */ /* 0x000fc40007810000 */
[----:B------:R-:W-:Y:S01]  /*2ca0*/  FMNMX.FTZ R17, R34, R17, !PT ;  /* 0x0000001122117209 */ /* 0x000fe20007810000 */
[----:B------:R-:W-:Y:S01]  /*2cb0*/  MUFU.EX2 R44, R44 ;  /* 0x0000002c002c7308 */ /* 0x000fe20000000800 */
[----:B------:R-:W-:Y:S02]  /*2cc0*/  FSEL R170, R170, -INF , !P0 ;  /* 0xff800000aaaa7808 */ /* 0x000fe40004000000 */
[----:B------:R-:W-:Y:S02]  /*2cd0*/  FMNMX.FTZ R15, R176, R15, !PT ;  /* 0x0000000fb00f7209 */ /* 0x000fe40007810000 */
[----:B------:R-:W-:Y:S02]  /*2ce0*/  FMNMX.FTZ R17, R218, R17, !PT ;  /* 0x00000011da117209 */ /* 0x000fe40007810000 */
[----:B------:R-:W-:Y:S01]  /*2cf0*/  ISETP.GE.AND P6, PT, R71, R139, PT ;  /* 0x0000008b4700720c */ /* 0x000fe20003fc6270 */
[----:B------:R-:W-:Y:S01]  /*2d00*/  MUFU.EX2 R43, R43 ;  /* 0x0000002b002b7308 */ /* 0x000fe20000000800 */
[----:B------:R-:W-:-:S02]  /*2d10*/  FMNMX.FTZ R134, R170, R15, !PT ;  /* 0x0000000faa867209 */ /* 0x000fc40007810000 */
[----:B------:R-:W-:Y:S02]  /*2d20*/  FMNMX.FTZ R17, R140, R17, !PT ;  /* 0x000000118c117209 */ /* 0x000fe40007810000 */
[----:B------:R-:W-:Y:S01]  /*2d30*/  ISETP.GE.AND P5, PT, R69, R139, PT ;  /* 0x0000008b4500720c */ /* 0x000fe20003fa6270 */
[----:B------:R-:W2:Y:S01]  /*2d40*/  SHFL.BFLY PT, R15, R134, 0x2, 0x1f ;  /* 0x0c401f00860f7f89 */ /* 0x000ea200000e0000 */
[----:B------:R-:W-:Y:S01]  /*2d50*/  FSEL R216, R216, -INF , !P6 ;  /* 0xff800000d8d87808 */ /* 0x000fe20007000000 */
[----:B------:R-:W-:Y:S01]  /*2d60*/  MUFU.EX2 R42, R42 ;  /* 0x0000002a002a7308 */ /* 0x000fe20000000800 */
[----:B------:R-:W-:Y:S02]  /*2d70*/  FMNMX.FTZ R17, R142, R17, !PT ;  /* 0x000000118e117209 */ /* 0x000fe40007810000 */
[----:B------:R-:W-:Y:S02]  /*2d80*/  FMNMX.FTZ R5, R12, R5, !PT ;  /* 0x000000050c057209 */ /* 0x000fe40007810000 */
[----:B------:R-:W-:-:S02]  /*2d90*/  ISETP.GE.AND P4, PT, R67, R139, PT ;  /* 0x0000008b4300720c */ /* 0x000fc40003f86270 */
[----:B------:R-:W-:Y:S01]  /*2da0*/  FSEL R190, R190, -INF , !P5 ;  /* 0xff800000bebe7808 */ /* 0x000fe20006800000 */
[----:B------:R-:W-:Y:S01]  /*2db0*/  MUFU.EX2 R41, R41 ;  /* 0x0000002900297308 */ /* 0x000fe20000000800 */
[----:B------:R-:W-:Y:S02]  /*2dc0*/  FMNMX.FTZ R17, R216, R17, !PT ;  /* 0x00000011d8117209 */ /* 0x000fe40007810000 */
[----:B------:R-:W-:Y:S02]  /*2dd0*/  FMNMX.FTZ R5, R24, R5, !PT ;  /* 0x0000000518057209 */ /* 0x000fe40007810000 */
[----:B------:R-:W-:Y:S02]  /*2de0*/  ISETP.GE.AND P3, PT, R65, R139, PT ;  /* 0x0000008b4100720c */ /* 0x000fe40003f66270 */
[----:B------:R-:W-:Y:S01]  /*2df0*/  FSEL R186, R186, -INF , !P4 ;  /* 0xff800000baba7808 */ /* 0x000fe20006000000 */
[----:B------:R-:W-:Y:S01]  /*2e00*/  MUFU.EX2 R40, R40 ;  /* 0x0000002800287308 */ /* 0x000fe20000000800 */
[----:B------:R-:W-:-:S02]  /*2e10*/  FMNMX.FTZ R17, R190, R17, !PT ;  /* 0x00000011be117209 */ /* 0x000fc40007810000 */
[----:B------:R-:W-:Y:S02]  /*2e20*/  FMNMX.FTZ R5, R214, R5, !PT ;  /* 0x00000005d6057209 */ /* 0x000fe40007810000 */
[-C--:B------:R-:W-:Y:S02]  /*2e30*/  ISETP.GE.AND P0, PT, R39, R132.reuse, PT ;  /* 0x000000842700720c */ /* 0x080fe40003f06270 */
[----:B------:R-:W-:Y:S01]  /*2e40*/  ISETP.GE.AND P2, PT, R61, R139, PT ;  /* 0x0000008b3d00720c */ /* 0x000fe20003f46270 */
[----:B------:R-:W-:Y:S01]  /*2e50*/  FFMA.FTZ R61, R23, UR16, -R10 ;  /* 0x00000010173d7c23 */ /* 0x000fe2000801080a */
[----:B------:R-:W-:Y:S01]  /*2e60*/  FSEL R184, R184, -INF , !P3 ;  /* 0xff800000b8b87808 */ /* 0x000fe20005800000 */
[----:B------:R-:W-:Y:S01]  /*2e70*/  MUFU.EX2 R38, R38 ;  /* 0x0000002600267308 */ /* 0x000fe20000000800 */
[----:B------:R-:W-:Y:S02]  /*2e80*/  FMNMX.FTZ R17, R186, R17, !PT ;  /* 0x00000011ba117209 */ /* 0x000fe40007810000 */
[----:B------:R-:W-:-:S02]  /*2e90*/  ISETP.GE.AND P1, PT, R45, R132, PT ;  /* 0x000000842d00720c */ /* 0x000fc40003f26270 */
[----:B------:R-:W-:Y:S02]  /*2ea0*/  FMNMX.FTZ R5, R168, R5, !PT ;  /* 0x00000005a8057209 */ /* 0x000fe40007810000 */
[----:B---3--:R-:W-:Y:S01]  /*2eb0*/  FSEL R162, R162, -INF , !P0 ;  /* 0xff800000a2a27808 */ /* 0x008fe20004000000 */
[----:B------:R-:W3:Y:S01]  /*2ec0*/  MUFU.EX2 R61, R61 ;  /* 0x0000003d003d7308 */ /* 0x000ee20000000800 */
[----:B------:R-:W-:Y:S01]  /*2ed0*/  ISETP.GE.AND P0, PT, R37, R139, PT ;  /* 0x0000008b2500720c */ /* 0x000fe20003f06270 */
[----:B------:R-:W-:Y:S01]  /*2ee0*/  FFMA.FTZ R37, R13, UR16, -R10 ;  /* 0x000000100d257c23 */ /* 0x000fe2000801080a */
[----:B------:R-:W-:Y:S02]  /*2ef0*/  FSEL R172, R172, -INF , !P2 ;  /* 0xff800000acac7808 */ /* 0x000fe40005000000 */
[----:B------:R-:W-:Y:S02]  /*2f00*/  FMNMX.FTZ R17, R184, R17, !PT ;  /* 0x00000011b8117209 */ /* 0x000fe40007810000 */
[----:B------:R-:W-:Y:S01]  /*2f10*/  FSEL R164, R164, -INF , !P1 ;  /* 0xff800000a4a47808 */ /* 0x000fe20004800000 */
[----:B------:R-:W-:Y:S01]  /*2f20*/  MUFU.EX2 R37, R37 ;  /* 0x0000002500257308 */ /* 0x000fe20000000800 */
[----:B------:R-:W-:-:S02]  /*2f30*/  FMNMX.FTZ R5, R166, R5, !PT ;  /* 0x00000005a6057209 */ /* 0x000fc40007810000 */
[----:B------:R-:W-:Y:S02]  /*2f40*/  ISETP.GE.AND P1, PT, R19, R139, PT ;  /* 0x0000008b1300720c */ /* 0x000fe40003f26270 */
[----:B------:R-:W-:Y:S02]  /*2f50*/  FSEL R182, R182, -INF , !P0 ;  /* 0xff800000b6b67808 */ /* 0x000fe40004000000 */
[----:B------:R-:W-:Y:S01]  /*2f60*/  FMNMX.FTZ R17, R172, R17, !PT ;  /* 0x00000011ac117209 */ /* 0x000fe20007810000 */
[----:B------:R-:W-:Y:S01]  /*2f70*/  MUFU.EX2 R47, R47 ;  /* 0x0000002f002f7308 */ /* 0x000fe20000000800 */
[----:B------:R-:W-:Y:S02]  /*2f80*/  FMNMX.FTZ R5, R164, R5, !PT ;  /* 0x00000005a4057209 */ /* 0x000fe40007810000 */
[----:B------:R-:W-:Y:S02]  /*2f90*/  ISETP.GE.AND P0, PT, R45, R139, PT ;  /* 0x0000008b2d00720c */ /* 0x000fe40003f06270 */
[----:B-1----:R-:W-:-:S02]  /*2fa0*/  FSEL R174, R174, -INF , !P1 ;  /* 0xff800000aeae7808 */ /* 0x002fc40004800000 */
[----:B------:R-:W-:Y:S01]  /*2fb0*/  FMNMX.FTZ R17, R182, R17, !PT ;  /* 0x00000011b6117209 */ /* 0x000fe20007810000 */
[----:B------:R-:W-:Y:S01]  /*2fc0*/  MUFU.EX2 R219, R219 ;  /* 0x000000db00db7308 */ /* 0x000fe20000000800 */
[----:B------:R-:W-:Y:S02]  /*2fd0*/  FMNMX.FTZ R5, R162, R5, !PT ;  /* 0x00000005a2057209 */ /* 0x000fe40007810000 */
[----:B--2---:R-:W-:Y:S02]  /*2fe0*/  FMNMX.FTZ R134, R134, R15, !PT ;  /* 0x0000000f86867209 */ /* 0x004fe40007810000 */
[----:B------:R-:W-:Y:S01]  /*2ff0*/  ISETP.GE.AND P1, PT, R39, R139, PT ;  /* 0x0000008b2700720c */ /* 0x000fe20003f26270 */
[----:B------:R-:W1:Y:S01]  /*3000*/  SHFL.BFLY PT, R36, R5, 0x2, 0x1f ;  /* 0x0c401f0005247f89 */ /* 0x000e6200000e0000 */
[----:B------:R-:W-:Y:S01]  /*3010*/  FSEL R160, R160, -INF , !P0 ;  /* 0xff800000a0a07808 */ /* 0x000fe20004000000 */
[----:B------:R-:W-:Y:S01]  /*3020*/  FFMA.FTZ R39, R27, UR16, -R10 ;  /* 0x000000101b277c23 */ /* 0x000fe2000801080a */
[----:B------:R-:W-:Y:S01]  /*3030*/  FMNMX.FTZ R17, R174, R17, !PT ;  /* 0x00000011ae117209 */ /* 0x000fe20007810000 */
[----:B------:R-:W2:Y:S01]  /*3040*/  SHFL.BFLY PT, R15, R134, 0x1, 0x1f ;  /* 0x0c201f00860f7f89 */ /* 0x000ea200000e0000 */
[----:B------:R-:W-:-:S02]  /*3050*/  FSEL R150, R150, -INF , !P1 ;  /* 0xff80000096967808 */ /* 0x000fc40004800000 */
[----:B------:R-:W-:Y:S01]  /*3060*/  FMNMX.FTZ R17, R160, R17, !PT ;  /* 0x00000011a0117209 */ /* 0x000fe20007810000 */
[----:B------:R-:W-:Y:S01]  /*3070*/  MUFU.EX2 R39, R39 ;  /* 0x0000002700277308 */ /* 0x000fe20000000800 */
[----:B------:R-:W-:Y:S02]  /*3080*/  LOP3.LUT R195, R108, R109, RZ, 0xfc, !PT ;  /* 0x0000006d6cc37212 */ /* 0x000fe400078efcff */
[----:B------:R-:W-:Y:S02]  /*3090*/  FMNMX.FTZ R135, R150, R17, !PT ;  /* 0x0000001196877209 */ /* 0x000fe40007810000 */
[----:B------:R-:W-:Y:S02]  /*30a0*/  LEA R195, R195, UR5, 0x1 ;  /* 0x00000005c3c37c11 */ /* 0x000fe4000f8e08ff */
[----:B---3--:R-:W-:Y:S01]  /*30b0*/  F2FP.F16.F32.PACK_AB R70, R50, R61 ;  /* 0x0000003d3246723e */ /* 0x008fe200000000ff */
[----:B------:R-:W3:Y:S02]  /*30c0*/  SHFL.BFLY PT, R54, R135, 0x2, 0x1f ;  /* 0x0c401f0087367f89 */ /* 0x000ee400000e0000 */
[----:B------:R-:W-:-:S02]  /*30d0*/  IMAD.IADD R193, R2, 0x1, R195 ;  /* 0x0000000102c17824 */ /* 0x000fc400078e02c3 */
[C---:B------:R-:W-:Y:S02]  /*30e0*/  IMAD.IADD R194, R0.reuse, 0x1, R195 ;  /* 0x0000000100c27824 */ /* 0x040fe400078e02c3 */
[----:B------:R-:W-:Y:S01]  /*30f0*/  IMAD.IADD R192, R0, 0x1, R193 ;  /* 0x0000000100c07824 */ /* 0x000fe200078e02c1 */
[----:B------:R-:W-:Y:S01]  /*3100*/  LDSM.16.MT88.4 R84, [R193+0x6000] ;  /* 0x00600000c154783b */ /* 0x000fe20000004200 */
[----:B-1----:R-:W-:Y:S01]  /*3110*/  FMNMX.FTZ R5, R5, R36, !PT ;  /* 0x0000002405057209 */ /* 0x002fe20007810000 */
[----:B------:R-:W-:Y:S01]  /*3120*/  FFMA.FTZ R36, R7, UR16, -R10 ;  /* 0x0000001007247c23 */ /* 0x000fe2000801080a */
[----:B--2---:R-:W-:-:S03]  /*3130*/  FMNMX.FTZ R134, R134, R15, !PT ;  /* 0x0000000f86867209 */ /* 0x004fc60007810000 */
[----:B------:R-:W1:Y:S02]  /*3140*/  SHFL.BFLY PT, R48, R5, 0x1, 0x1f ;  /* 0x0c201f0005307f89 */ /* 0x000e6400000e0000 */
[----:B------:R-:W-:Y:S01]  /*3150*/  MUFU.EX2 R36, R36 ;  /* 0x0000002400247308 */ /* 0x000fe20000000800 */
[C---:B------:R-:W-:Y:S01]  /*3160*/  FSETP.NEU.FTZ.AND P0, PT, R134.reuse, -INF , PT ;  /* 0xff8000008600780b */ /* 0x040fe20003f1d000 */
[----:B------:R-:W-:-:S05]  /*3170*/  FMUL.FTZ R163, R134, UR16 ;  /* 0x0000001086a37c20 */ /* 0x000fca0008410000 */
[----:B------:R-:W-:Y:S02]  /*3180*/  FSEL R163, R163, RZ, P0 ;  /* 0x000000ffa3a37208 */ /* 0x000fe40000000000 */
[----:B---3--:R-:W-:-:S03]  /*3190*/  FMNMX.FTZ R135, R135, R54, !PT ;  /* 0x0000003687877209 */ /* 0x008fc60007810000 */
[--C-:B------:R-:W-:Y:S01]  /*31a0*/  FFMA.FTZ R51, R6, UR16, -R163.reuse ;  /* 0x0000001006337c23 */ /* 0x100fe200080108a3 */
[--C-:B------:R-:W-:Y:S01]  /*31b0*/  FFMA.FTZ R58, R118, UR16, -R163.reuse ;  /* 0x00000010763a7c23 */ /* 0x100fe200080108a3 */
[----:B------:R-:W2:Y:S01]  /*31c0*/  SHFL.BFLY PT, R6, R135, 0x1, 0x1f ;  /* 0x0c201f0087067f89 */ /* 0x000ea200000e0000 */
[--C-:B------:R-:W-:Y:S01]  /*31d0*/  FFMA.FTZ R59, R30, UR16, -R163.reuse ;  /* 0x000000101e3b7c23 */ /* 0x100fe200080108a3 */
[--C-:B------:R-:W-:Y:S01]  /*31e0*/  FFMA.FTZ R45, R52, UR16, -R163.reuse ;  /* 0x00000010342d7c23 */ /* 0x100fe200080108a3 */
[--C-:B------:R-:W-:Y:S01]  /*31f0*/  FFMA.FTZ R0, R28, UR16, -R163.reuse ;  /* 0x000000101c007c23 */ /* 0x100fe200080108a3 */
[----:B------:R-:W3:Y:S01]  /*3200*/  LDSM.16.MT88.4 R116, [R195+0x6000] ;  /* 0x00600000c374783b */ /* 0x000ee20000004200 */
[----:B------:R-:W-:Y:S01]  /*3210*/  MUFU.EX2 R58, R58 ;  /* 0x0000003a003a7308 */ /* 0x000fe20000000800 */
[--C-:B------:R-:W-:Y:S01]  /*3220*/  FFMA.FTZ R49, R68, UR16, -R163.reuse ;  /* 0x0000001044317c23 */ /* 0x100fe200080108a3 */
[----:B------:R-:W-:Y:S01]  /*3230*/  F2FP.F16.F32.PACK_AB R68, R64, R141 ;  /* 0x0000008d4044723e */ /* 0x000fe200000000ff */
[----:B------:R-:W-:Y:S01]  /*3240*/  LDSM.16.MT88.4 R28, [R195+0x6800] ;  /* 0x00680000c31c783b */ /* 0x000fe20000004200 */
[----:B-1----:R-:W-:Y:S01]  /*3250*/  FMNMX.FTZ R133, R5, R48, !PT ;  /* 0x0000003005857209 */ /* 0x002fe20007810000 */
[--C-:B------:R-:W-:Y:S01]  /*3260*/  FFMA.FTZ R48, R46, UR16, -R163.reuse ;  /* 0x000000102e307c23 */ /* 0x100fe200080108a3 */
[--C-:B------:R-:W-:Y:S01]  /*3270*/  FFMA.FTZ R2, R66, UR16, -R163.reuse ;  /* 0x0000001042027c23 */ /* 0x100fe200080108a3 */
[----:B------:R-:W-:Y:S01]  /*3280*/  FFMA.FTZ R66, R9, UR16, -R10 ;  /* 0x0000001009427c23 */ /* 0x000fe2000801080a */
[C---:B------:R-:W-:Y:S01]  /*3290*/  FSETP.NEU.FTZ.AND P0, PT, R133.reuse, -INF , PT ;  /* 0xff8000008500780b */ /* 0x040fe20003f1d000 */
[----:B------:R-:W-:Y:S01]  /*32a0*/  FMUL.FTZ R161, R133, UR16 ;  /* 0x0000001085a17c20 */ /* 0x000fe20008410000 */
[----:B------:R-:W1:Y:S01]  /*32b0*/  MUFU.EX2 R59, R59 ;  /* 0x0000003b003b7308 */ /* 0x000e620000000800 */
[--C-:B------:R-:W-:Y:S01]  /*32c0*/  FFMA.FTZ R147, R148, UR16, -R163.reuse ;  /* 0x0000001094937c23 */ /* 0x100fe200080108a3 */
[--C-:B------:R-:W-:Y:S01]  /*32d0*/  FFMA.FTZ R149, R26, UR16, -R163.reuse ;  /* 0x000000101a957c23 */ /* 0x100fe200080108a3 */
[--C-:B------:R-:W-:Y:S01]  /*32e0*/  FFMA.FTZ R144, R144, UR16, -R163.reuse ;  /* 0x0000001090907c23 */ /* 0x100fe200080108a3 */
[----:B------:R-:W-:Y:S01]  /*32f0*/  FSEL R161, R161, RZ, P0 ;  /* 0x000000ffa1a17208 */ /* 0x000fe20000000000 */
[--C-:B------:R-:W-:Y:S01]  /*3300*/  FFMA.FTZ R146, R146, UR16, -R163.reuse ;  /* 0x0000001092927c23 */ /* 0x100fe200080108a3 */
[----:B------:R-:W-:Y:S01]  /*3310*/  FADD.FTZ R64, R141, R64 ;  /* 0x000000408d407221 */ /* 0x000fe20000010000 */
[----:B------:R-:W-:Y:S01]  /*3320*/  FFMA.FTZ R167, R180, UR16, -R163 ;  /* 0x00000010b4a77c23 */ /* 0x000fe200080108a3 */
[----:B------:R-:W-:Y:S01]  /*3330*/  MUFU.EX2 R51, R51 ;  /* 0x0000003300337308 */ /* 0x000fe20000000800 */
[----:B--2---:R-:W-:Y:S01]  /*3340*/  FMNMX.FTZ R135, R135, R6, !PT ;  /* 0x0000000687877209 */ /* 0x004fe20007810000 */
[--C-:B------:R-:W-:Y:S01]  /*3350*/  FFMA.FTZ R60, R4, UR16, -R161.reuse ;  /* 0x00000010043c7c23 */ /* 0x100fe200080108a1 */
[--C-:B------:R-:W-:Y:S01]  /*3360*/  FFMA.FTZ R53, R100, UR16, -R161.reuse ;  /* 0x0000001064357c23 */ /* 0x100fe200080108a1 */
[----:B------:R-:W-:Y:S01]  /*3370*/  LDSM.16.MT88.4 R4, [R192+0x6000] ;  /* 0x00600000c004783b */ /* 0x000fe20000004200 */
[C---:B------:R-:W-:Y:S01]  /*3380*/  FSETP.NEU.FTZ.AND P0, PT, R135.reuse, -INF , PT ;  /* 0xff8000008700780b */ /* 0x040fe20003f1d000 */
[----:B------:R-:W-:Y:S01]  /*3390*/  FMUL.FTZ R151, R135, UR16 ;  /* 0x0000001087977c20 */ /* 0x000fe20008410000 */
[--C-:B------:R-:W-:Y:S01]  /*33a0*/  FFMA.FTZ R57, R92, UR16, -R161.reuse ;  /* 0x000000105c397c23 */ /* 0x100fe200080108a1 */
[----:B------:R-:W2:Y:S01]  /*33b0*/  LDSM.16.MT88.4 R100, [R194+0x6000] ;  /* 0x00600000c264783b */ /* 0x000ea20000004200 */
[--C-:B------:R-:W-:Y:S01]  /*33c0*/  FFMA.FTZ R46, R96, UR16, -R161.reuse ;  /* 0x00000010602e7c23 */ /* 0x100fe200080108a1 */
[----:B------:R-:W4:Y:S01]  /*33d0*/  MUFU.EX2 R48, R48 ;  /* 0x0000003000307308 */ /* 0x000f220000000800 */
[----:B------:R-:W-:Y:S01]  /*33e0*/  FSEL R151, R151, RZ, P0 ;  /* 0x000000ff97977208 */ /* 0x000fe20000000000 */
        /* <DEDUP_REMOVED lines=8> */
[----:B------:R-:W-:Y:S01]  /*3470*/  MUFU.EX2 R57, R57 ;  /* 0x0000003900397308 */ /* 0x000fe20000000800 */
[----:B------:R-:W5:Y:S01]  /*3480*/  LDSM.16.MT88.4 R32, [R194+0x6800] ;  /* 0x00680000c220783b */ /* 0x000f620000004200 */
[----:B-1----:R-:W-:Y:S01]  /*3490*/  F2FP.F16.F32.PACK_AB R72, R58, R59 ;  /* 0x0000003b3a48723e */ /* 0x002fe200000000ff */
[--C-:B------:R-:W-:Y:S01]  /*34a0*/  FFMA.FTZ R143, R218, UR16, -R151.reuse ;  /* 0x00000010da8f7c23 */ /* 0x100fe20008010897 */
[--C-:B------:R-:W-:Y:S01]  /*34b0*/  FFMA.FTZ R140, R140, UR16, -R151.reuse ;  /* 0x000000108c8c7c23 */ /* 0x100fe20008010897 */
[----:B------:R-:W1:Y:S01]  /*34c0*/  LDSM.16.MT88.4 R16, [R193+0x6800] ;  /* 0x00680000c110783b */ /* 0x000e620000004200 */
[--C-:B------:R-:W-:Y:S01]  /*34d0*/  FFMA.FTZ R142, R142, UR16, -R151.reuse ;  /* 0x000000108e8e7c23 */ /* 0x100fe20008010897 */
[----:B----4-:R-:W-:Y:S01]  /*34e0*/  F2FP.F16.F32.PACK_AB R74, R48, R51 ;  /* 0x00000033304a723e */ /* 0x010fe200000000ff */
[----:B------:R-:W4:Y:S01]  /*34f0*/  MUFU.EX2 R60, R60 ;  /* 0x0000003c003c7308 */ /* 0x000f220000000800 */
[----:B------:R-:W1:Y:S01]  /*3500*/  LDSM.16.MT88.4 R20, [R192+0x6800] ;  /* 0x00680000c014783b */ /* 0x000e620000004200 */
[----:B------:R-:W-:Y:S01]  /*3510*/  FFMA.FTZ R145, R216, UR16, -R151 ;  /* 0x00000010d8917c23 */ /* 0x000fe20008010897 */
[--C-:B------:R-:W-:Y:S01]  /*3520*/  FFMA.FTZ R148, R14, UR16, -R161.reuse ;  /* 0x000000100e947c23 */ /* 0x100fe200080108a1 */
[----:B------:R-:W-:Y:S01]  /*3530*/  FFMA.FTZ R157, R214, UR16, -R161 ;  /* 0x00000010d69d7c23 */ /* 0x000fe200080108a1 */
[--C-:B------:R-:W-:Y:S01]  /*3540*/  FFMA.FTZ R159, R190, UR16, -R151.reuse ;  /* 0x00000010be9f7c23 */ /* 0x100fe20008010897 */
[----:B------:R-:W-:Y:S01]  /*3550*/  FFMA.FTZ R172, R172, UR16, -R151 ;  /* 0x00000010acac7c23 */ /* 0x000fe20008010897 */
[----:B------:R-:W-:Y:S01]  /*3560*/  FADD.FTZ R58, R59, R58 ;  /* 0x0000003a3b3a7221 */ /* 0x000fe20000010000 */
[----:B------:R-:W-:Y:S01]  /*3570*/  MUFU.EX2 R53, R53 ;  /* 0x0000003500357308 */ /* 0x000fe20000000800 */
[----:B------:R-:W-:Y:S01]  /*3580*/  FADD.FTZ R61, R61, R64 ;  /* 0x000000403d3d7221 */ /* 0x000fe20000010000 */
[--C-:B------:R-:W-:Y:S01]  /*3590*/  FFMA.FTZ R178, R178, UR16, -R163.reuse ;  /* 0x00000010b2b27c23 */ /* 0x100fe200080108a3 */
[----:B------:R-:W-:Y:S01]  /*35a0*/  FADD.FTZ R51, R51, R58 ;  /* 0x0000003a33337221 */ /* 0x000fe20000010000 */
[----:B------:R-:W-:Y:S01]  /*35b0*/  FFMA.FTZ R169, R176, UR16, -R163 ;  /* 0x00000010b0a97c23 */ /* 0x000fe200080108a3 */
[----:B------:R-:W-:Y:S01]  /*35c0*/  FADD.FTZ R61, R50, R61 ;  /* 0x0000003d323d7221 */ /* 0x000fe20000010000 */
[----:B------:R-:W-:Y:S01]  /*35d0*/  FFMA.FTZ R170, R170, UR16, -R163 ;  /* 0x00000010aaaa7c23 */ /* 0x000fe200080108a3 */
[----:B------:R-:W-:Y:S01]  /*35e0*/  FADD.FTZ R48, R48, R51 ;  /* 0x0000003330307221 */ /* 0x000fe20000010000 */
[----:B------:R-:W3:Y:S01]  /*35f0*/  MUFU.EX2 R46, R46 ;  /* 0x0000002e002e7308 */ /* 0x000ee20000000800 */
[----:B----4-:R-:W-:Y:S01]  /*3600*/  F2FP.F16.F32.PACK_AB R73, R60, R57 ;  /* 0x000000393c49723e */ /* 0x010fe200000000ff */
[----:B------:R-:W-:Y:S01]  /*3610*/  FADD.FTZ R60, R57, R60 ;  /* 0x0000003c393c7221 */ /* 0x000fe20000010000 */
[--C-:B------:R-:W-:Y:S01]  /*3620*/  FFMA.FTZ R165, R182, UR16, -R151.reuse ;  /* 0x00000010b6a57c23 */ /* 0x100fe20008010897 */
[----:B------:R-:W-:Y:S01]  /*3630*/  FFMA.FTZ R174, R174, UR16, -R151 ;  /* 0x00000010aeae7c23 */ /* 0x000fe20008010897 */
[--C-:B------:R-:W-:Y:S01]  /*3640*/  FFMA.FTZ R163, R168, UR16, -R161.reuse ;  /* 0x00000010a8a37c23 */ /* 0x100fe200080108a1 */
[--C-:B------:R-:W-:Y:S01]  /*3650*/  FFMA.FTZ R166, R166, UR16, -R161.reuse ;  /* 0x00000010a6a67c23 */ /* 0x100fe200080108a1 */
[--C-:B------:R-:W-:Y:S01]  /*3660*/  FFMA.FTZ R164, R164, UR16, -R161.reuse ;  /* 0x00000010a4a47c23 */ /* 0x100fe200080108a1 */
[----:B------:R-:W-:Y:S01]  /*3670*/  MUFU.EX2 R67, R67 ;  /* 0x0000004300437308 */ /* 0x000fe20000000800 */
[----:B------:R-:W-:Y:S01]  /*3680*/  FFMA.FTZ R215, R162, UR16, -R161 ;  /* 0x00000010a2d77c23 */ /* 0x000fe200080108a1 */
[--C-:B------:R-:W-:Y:S01]  /*3690*/  FFMA.FTZ R160, R160, UR16, -R151.reuse ;  /* 0x00000010a0a07c23 */ /* 0x100fe20008010897 */
[----:B------:R-:W-:Y:S01]  /*36a0*/  FFMA.FTZ R150, R150, UR16, -R151 ;  /* 0x0000001096967c23 */ /* 0x000fe20008010897 */
[----:B------:R-:W-:Y:S01]  /*36b0*/  ISETP.GE.AND P0, PT, R3, 0x2, PT ;  /* 0x000000020300780c */ /* 0x000fe20003f06270 */
[----:B------:R-:W-:-:S03]  /*36c0*/  VIADD R190, R197, 0x1000 ;  /* 0x00001000c5be7836 */ /* 0x000fc60000000000 */
[----:B------:R-:W4:Y:S01]  /*36d0*/  MUFU.EX2 R62, R62 ;  /* 0x0000003e003e7308 */ /* 0x000f220000000800 */
[----:B---3--:R-:W-:Y:S01]  /*36e0*/  F2FP.F16.F32.PACK_AB R75, R46, R53 ;  /* 0x000000352e4b723e */ /* 0x008fe200000000ff */
[----:B------:R-:W-:-:S04]  /*36f0*/  FADD.FTZ R53, R53, R60 ;  /* 0x0000003c35357221 */ /* 0x000fc80000010000 */
[----:B------:R-:W-:Y:S02]  /*3700*/  FADD.FTZ R46, R46, R53 ;  /* 0x000000352e2e7221 */ /* 0x000fe40000010000 */
[----:B------:R-:W-:Y:S01]  /*3710*/  MUFU.EX2 R65, R65 ;  /* 0x0000004100417308 */ /* 0x000fe20000000800 */
[C---:B------:R-:W-:Y:S06]  /*3720*/  HMMA.16816.F32 R124, R72.reuse, R116, RZ ;  /* 0x00000074487c723c */ /* 0x040fec00000018ff */
[----:B--2---:R-:W-:Y:S01]  /*3730*/  HMMA.16816.F32 R108, R72, R100, RZ ;  /* 0x00000064486c723c */ /* 0x004fe200000018ff */
[----:B------:R-:W2:Y:S01]  /*3740*/  MUFU.EX2 R56, R56 ;  /* 0x0000003800387308 */ /* 0x000ea20000000800 */
[----:B----4-:R-:W-:Y:S01]  /*3750*/  F2FP.F16.F32.PACK_AB R69, R62, R67 ;  /* 0x000000433e45723e */ /* 0x010fe200000000ff */
[----:B------:R-:W-:-:S03]  /*3760*/  FADD.FTZ R62, R67, R62 ;  /* 0x0000003e433e7221 */ /* 0x000fc60000010000 */
[C---:B------:R-:W-:Y:S03]  /*3770*/  HMMA.16816.F32 R92, R72.reuse, R84, RZ ;  /* 0x00000054485c723c */ /* 0x040fe600000018ff */
[----:B------:R-:W-:Y:S03]  /*3780*/  MUFU.EX2 R49, R49 ;  /* 0x0000003100317308 */ /* 0x000fe60000000800 */
[C---:B------:R-:W-:Y:S05]  /*3790*/  HMMA.16816.F32 R76, R72.reuse, R4, RZ ;  /* 0x00000004484c723c */ /* 0x040fea00000018ff */
[----:B------:R-:W3:Y:S01]  /*37a0*/  MUFU.EX2 R2, R2 ;  /* 0x0000000200027308 */ /* 0x000ee20000000800 */
[----:B--2---:R-:W-:Y:S01]  /*37b0*/  F2FP.F16.F32.PACK_AB R71, R56, R65 ;  /* 0x000000413847723e */ /* 0x004fe200000000ff */
[----:B------:R-:W-:Y:S01]  /*37c0*/  HMMA.16816.F32 R120, R72, R118, RZ ;  /* 0x000000764878723c */ /* 0x000fe200000018ff */
[----:B------:R-:W-:-:S04]  /*37d0*/  FADD.FTZ R65, R65, R62 ;  /* 0x0000003e41417221 */ /* 0x000fc80000010000 */
[----:B------:R-:W-:Y:S01]  /*37e0*/  FADD.FTZ R56, R56, R65 ;  /* 0x0000004138387221 */ /* 0x000fe20000010000 */
[----:B------:R-:W-:Y:S01]  /*37f0*/  MUFU.EX2 R45, R45 ;  /* 0x0000002d002d7308 */ /* 0x000fe20000000800 */
[C---:B------:R-:W-:Y:S06]  /*3800*/  HMMA.16816.F32 R104, R72.reuse, R102, RZ ;  /* 0x000000664868723c */ /* 0x040fec00000018ff */
[----:B------:R-:W-:Y:S01]  /*3810*/  HMMA.16816.F32 R88, R72, R86, RZ ;  /* 0x000000564858723c */ /* 0x000fe200000018ff */
[----:B------:R-:W2:Y:S01]  /*3820*/  MUFU.EX2 R0, R0 ;  /* 0x0000000000007308 */ /* 0x000ea20000000800 */
[----:B---3--:R-:W-:Y:S01]  /*3830*/  F2FP.F16.F32.PACK_AB R8, R2, R49 ;  /* 0x000000310208723e */ /* 0x008fe200000000ff */
[----:B------:R-:W-:-:S03]  /*3840*/  FADD.FTZ R49, R49, R48 ;  /* 0x0000003031317221 */ /* 0x000fc60000010000 */
[C---:B------:R-:W-:Y:S01]  /*3850*/  HMMA.16816.F32 R128, R68.reuse, R116, RZ ;  /* 0x000000744480723c */ /* 0x040fe200000018ff */
[----:B------:R-:W-:Y:S02]  /*3860*/  FADD.FTZ R2, R2, R49 ;  /* 0x0000003102027221 */ /* 0x000fe40000010000 */
[----:B------:R-:W-:Y:S03]  /*3870*/  MUFU.EX2 R55, R55 ;  /* 0x0000003700377308 */ /* 0x000fe60000000800 */
[----:B------:R-:W-:Y:S05]  /*3880*/  HMMA.16816.F32 R112, R68, R100, RZ ;  /* 0x000000644470723c */ /* 0x000fea00000018ff */
[----:B------:R-:W3:Y:S01]  /*3890*/  MUFU.EX2 R52, R52 ;  /* 0x0000003400347308 */ /* 0x000ee20000000800 */
[----:B------:R-:W-:Y:S01]  /*38a0*/  HMMA.16816.F32 R72, R72, R6, RZ ;  /* 0x000000064848723c */ /* 0x000fe200000018ff */
[----:B--2---:R-:W-:Y:S01]  /*38b0*/  F2FP.F16.F32.PACK_AB R10, R0, R45 ;  /* 0x0000002d000a723e */ /* 0x004fe200000000ff */
[----:B------:R-:W-:-:S04]  /*38c0*/  FADD.FTZ R45, R45, R2 ;  /* 0x000000022d2d7221 */ /* 0x000fc80000010000 */
[----:B------:R-:W-:Y:S01]  /*38d0*/  HMMA.16816.F32 R116, R68, R118, RZ ;  /* 0x000000764474723c */ /* 0x000fe200000018ff */
[----:B------:R-:W-:Y:S01]  /*38e0*/  MUFU.EX2 R54, R54 ;  /* 0x0000003600367308 */ /* 0x000fe20000000800 */
[----:B------:R-:W-:-:S04]  /*38f0*/  FADD.FTZ R45, R0, R45 ;  /* 0x0000002d002d7221 */ /* 0x000fc80000010000 */
[C---:B------:R-:W-:Y:S03]  /*3900*/  HMMA.16816.F32 R100, R68.reuse, R102, RZ ;  /* 0x000000664464723c */ /* 0x040fe600000018ff */
[----:B------:R-:W2:Y:S01]  /*3910*/  MUFU.EX2 R63, R63 ;  /* 0x0000003f003f7308 */ /* 0x000ea20000000800 */
[C---:B---3--:R-:W-:Y:S01]  /*3920*/  F2FP.F16.F32.PACK_AB R9, R52.reuse, R55 ;  /* 0x000000373409723e */ /* 0x048fe200000000ff */
[----:B------:R-:W-:Y:S01]  /*3930*/  FADD.FTZ R55, R55, R46 ;  /* 0x0000002e37377221 */ /* 0x000fe20000010000 */
[C---:B------:R-:W-:Y:S03]  /*3940*/  HMMA.16816.F32 R96, R68.reuse, R84, RZ ;  /* 0x000000544460723c */ /* 0x040fe600000018ff */
[----:B------:R-:W-:Y:S02]  /*3950*/  FADD.FTZ R55, R52, R55 ;  /* 0x0000003734377221 */ /* 0x000fe40000010000 */
[----:B------:R-:W-:Y:S01]  /*3960*/  MUFU.EX2 R143, R143 ;  /* 0x0000008f008f7308 */ /* 0x000fe20000000800 */
[C---:B------:R-:W-:Y:S06]  /*3970*/  HMMA.16816.F32 R84, R68.reuse, R86, RZ ;  /* 0x000000564454723c */ /* 0x040fec00000018ff */
[----:B------:R-:W-:Y:S01]  /*3980*/  HMMA.16816.F32 R80, R68, R4, RZ ;  /* 0x000000044450723c */ /* 0x000fe200000018ff */
[----:B------:R-:W3:Y:S01]  /*3990*/  MUFU.EX2 R140, R140 ;  /* 0x0000008c008c7308 */ /* 0x000ee20000000800 */
[----:B--2---:R-:W-:Y:S01]  /*39a0*/  F2FP.F16.F32.PACK_AB R11, R63, R54 ;  /* 0x000000363f0b723e */ /* 0x004fe200000000ff */
[----:B------:R-:W-:-:S03]  /*39b0*/  FADD.FTZ R54, R54, R55 ;  /* 0x0000003736367221 */ /* 0x000fc60000010000 */
[----:B------:R-:W-:Y:S01]  /*39c0*/  HMMA.16816.F32 R68, R68, R6, RZ ;  /* 0x000000064444723c */ /* 0x000fe200000018ff */
[----:B------:R-:W-:Y:S01]  /*39d0*/  F2FP.F16.F32.PACK_AB R4, R43, R44 ;  /* 0x0000002c2b04723e */ /* 0x000fe200000000ff */
[----:B------:R-:W-:Y:S01]  /*39e0*/  FADD.FTZ R44, R44, R61 ;  /* 0x0000003d2c2c7221 */ /* 0x000fe20000010000 */
[----:B------:R-:W-:Y:S01]  /*39f0*/  MUFU.EX2 R142, R142 ;  /* 0x0000008e008e7308 */ /* 0x000fe20000000800 */
[----:B------:R-:W-:Y:S02]  /*3a00*/  FADD.FTZ R63, R63, R54 ;  /* 0x000000363f3f7221 */ /* 0x000fe40000010000 */
[----:B-----5:R-:W-:Y:S01]  /*3a10*/  HMMA.16816.F32 R108, R8, R32, R108 ;  /* 0x00000020086c723c */ /* 0x020fe2000000186c */
[----:B------:R-:W-:Y:S01]  /*3a20*/  F2FP.F16.F32.PACK_AB R6, R41, R42 ;  /* 0x0000002a2906723e */ /* 0x000fe200000000ff */
[----:B------:R-:W-:-:S03]  /*3a30*/  FADD.FTZ R43, R43, R44 ;  /* 0x0000002c2b2b7221 */ /* 0x000fc60000010000 */
[----:B------:R-:W2:Y:S01]  /*3a40*/  MUFU.EX2 R145, R145 ;  /* 0x0000009100917308 */ /* 0x000ea20000000800 */
[----:B---3--:R-:W-:Y:S01]  /*3a50*/  F2FP.F16.F32.PACK_AB R5, R140, R143 ;  /* 0x0000008f8c05723e */ /* 0x008fe200000000ff */
[----:B------:R-:W-:Y:S01]  /*3a60*/  HMMA.16816.F32 R124, R8, R28, R124 ;  /* 0x0000001c087c723c */ /* 0x000fe2000000187c */
[----:B------:R-:W-:Y:S01]  /*3a70*/  FADD.FTZ R143, R143, R56 ;  /* 0x000000388f8f7221 */ /* 0x000fe20000010000 */
[----:B------:R-:W-:-:S03]  /*3a80*/  FADD.FTZ R42, R42, R43 ;  /* 0x0000002b2a2a7221 */ /* 0x000fc60000010000 */
[----:B------:R-:W-:Y:S01]  /*3a90*/  FADD.FTZ R143, R140, R143 ;  /* 0x0000008f8c8f7221 */ /* 0x000fe20000010000 */
[----:B-1----:R-:W-:Y:S01]  /*3aa0*/  HMMA.16816.F32 R92, R8, R16, R92 ;  /* 0x00000010085c723c */ /* 0x002fe2000000185c */
[----:B------:R-:W-:Y:S01]  /*3ab0*/  MUFU.EX2 R144, R144 ;  /* 0x0000009000907308 */ /* 0x000fe20000000800 */
[----:B------:R-:W-:-:S04]  /*3ac0*/  FADD.FTZ R41, R41, R42 ;  /* 0x0000002a29297221 */ /* 0x000fc80000010000 */
[C---:B------:R-:W-:Y:S01]  /*3ad0*/  HMMA.16816.F32 R76, R8.reuse, R20, R76 ;  /* 0x00000014084c723c */ /* 0x040fe2000000184c */
[C---:B--2---:R-:W-:Y:S02]  /*3ae0*/  F2FP.F16.F32.PACK_AB R7, R145.reuse, R142 ;  /* 0x0000008e9107723e */ /* 0x044fe400000000ff */
[----:B------:R-:W1:Y:S01]  /*3af0*/  MUFU.EX2 R147, R147 ;  /* 0x0000009300937308 */ /* 0x000e620000000800 */
[----:B------:R-:W-:Y:S02]  /*3b00*/  FADD.FTZ R142, R142, R143 ;  /* 0x0000008f8e8e7221 */ /* 0x000fe40000010000 */
[----:B------:R-:W-:Y:S02]  /*3b10*/  HMMA.16816.F32 R120, R8, R30, R120 ;  /* 0x0000001e0878723c */ /* 0x000fe40000001878 */
[----:B------:R-:W-:-:S04]  /*3b20*/  FADD.FTZ R142, R145, R142 ;  /* 0x0000008e918e7221 */ /* 0x000fc80000010000 */
[----:B------:R-:W-:Y:S01]  /*3b30*/  HMMA.16816.F32 R112, R4, R32, R112 ;  /* 0x000000200470723c */ /* 0x000fe20000001870 */
[----:B------:R-:W-:Y:S05]  /*3b40*/  MUFU.EX2 R146, R146 ;  /* 0x0000009200927308 */ /* 0x000fea0000000800 */
[C---:B------:R-:W-:Y:S01]  /*3b50*/  HMMA.16816.F32 R104, R8.reuse, R34, R104 ;  /* 0x000000220868723c */ /* 0x040fe20000001868 */
[--C-:B------:R-:W-:Y:S01]  /*3b60*/  FFMA.FTZ R33, R12, UR16, -R161.reuse ;  /* 0x000000100c217c23 */ /* 0x100fe200080108a1 */
[----:B------:R-:W-:Y:S01]  /*3b70*/  FFMA.FTZ R32, R24, UR16, -R161 ;  /* 0x0000001018207c23 */ /* 0x000fe200080108a1 */
[----:B------:R-:W2:Y:S01]  /*3b80*/  LDSM.16.MT88.4 R12, [R195+0x7000] ;  /* 0x00700000c30c783b */ /* 0x000ea20000004200 */
[----:B------:R-:W-:Y:S02]  /*3b90*/  MUFU.EX2 R149, R149 ;  /* 0x0000009500957308 */ /* 0x000fe40000000800 */
[C---:B------:R-:W-:Y:S01]  /*3ba0*/  HMMA.16816.F32 R88, R8.reuse, R18, R88 ;  /* 0x000000120858723c */ /* 0x040fe20000001858 */
[----:B------:R-:W-:Y:S05]  /*3bb0*/  LDSM.16.MT88.4 R24, [R193+0x7000] ;  /* 0x00700000c118783b */ /* 0x000fea0000004200 */
[----:B------:R-:W-:Y:S01]  /*3bc0*/  HMMA.16816.F32 R72, R8, R22, R72 ;  /* 0x000000160848723c */ /* 0x000fe20000001848 */
[----:B------:R-:W3:Y:S01]  /*3bd0*/  LDSM.16.MT88.4 R8, [R194+0x7000] ;  /* 0x00700000c208783b */ /* 0x000ee20000004200 */
[----:B------:R-:W-:Y:S04]  /*3be0*/  MUFU.EX2 R148, R148 ;  /* 0x0000009400947308 */ /* 0x000fe80000000800 */
[C---:B------:R-:W-:Y:S04]  /*3bf0*/  HMMA.16816.F32 R128, R4.reuse, R28, R128 ;  /* 0x0000001c0480723c */ /* 0x040fe80000001880 */
[----:B------:R-:W4:Y:S02]  /*3c00*/  MUFU.EX2 R33, R33 ;  /* 0x0000002100217308 */ /* 0x000f240000000800 */
[C---:B------:R-:W-:Y:S01]  /*3c10*/  HMMA.16816.F32 R116, R4.reuse, R30, R116 ;  /* 0x0000001e0474723c */ /* 0x040fe20000001874 */
[----:B------:R-:W5:Y:S05]  /*3c20*/  LDSM.16.MT88.4 R28, [R192+0x7000] ;  /* 0x00700000c01c783b */ /* 0x000f6a0000004200 */
[C---:B------:R-:W-:Y:S01]  /*3c30*/  HMMA.16816.F32 R100, R4.reuse, R34, R100 ;  /* 0x000000220464723c */ /* 0x040fe20000001864 */
[----:B------:R-:W-:Y:S05]  /*3c40*/  MUFU.EX2 R32, R32 ;  /* 0x0000002000207308 */ /* 0x000fea0000000800 */
[C---:B------:R-:W-:Y:S01]  /*3c50*/  HMMA.16816.F32 R96, R4.reuse, R16, R96 ;  /* 0x000000100460723c */ /* 0x040fe20000001860 */
[--C-:B------:R-:W-:Y:S01]  /*3c60*/  FFMA.FTZ R34, R186, UR16, -R151.reuse ;  /* 0x00000010ba227c23 */ /* 0x100fe20008010897 */
[----:B------:R-:W-:Y:S01]  /*3c70*/  FFMA.FTZ R35, R184, UR16, -R151 ;  /* 0x00000010b8237c23 */ /* 0x000fe20008010897 */
[----:B------:R-:W2:Y:S03]  /*3c80*/  MUFU.EX2 R157, R157 ;  /* 0x0000009d009d7308 */ /* 0x000ea60000000800 */
[C---:B------:R-:W-:Y:S01]  /*3c90*/  HMMA.16816.F32 R80, R4.reuse, R20, R80 ;  /* 0x000000140450723c */ /* 0x040fe20000001850 */
[----:B-1----:R-:W-:Y:S01]  /*3ca0*/  F2FP.F16.F32.PACK_AB R16, R147, R144 ;  /* 0x000000909310723e */ /* 0x002fe200000000ff */
[----:B------:R-:W-:Y:S01]  /*3cb0*/  FADD.FTZ R144, R144, R45 ;  /* 0x0000002d90907221 */ /* 0x000fe20000010000 */
[----:B----4-:R-:W-:Y:S01]  /*3cc0*/  F2FP.F16.F32.PACK_AB R17, R33, R148 ;  /* 0x000000942111723e */ /* 0x010fe200000000ff */
[----:B------:R-:W-:Y:S01]  /*3cd0*/  FADD.FTZ R148, R148, R63 ;  /* 0x0000003f94947221 */ /* 0x000fe20000010000 */
[----:B------:R-:W-:Y:S01]  /*3ce0*/  MUFU.EX2 R159, R159 ;  /* 0x0000009f009f7308 */ /* 0x000fe20000000800 */
[----:B------:R-:W-:Y:S01]  /*3cf0*/  HMMA.16816.F32 R84, R4, R18, R84 ;  /* 0x000000120454723c */ /* 0x000fe20000001854 */
[----:B------:R-:W-:Y:S01]  /*3d00*/  FADD.FTZ R147, R147, R144 ;  /* 0x0000009093937221 */ /* 0x000fe20000010000 */
[----:B------:R-:W-:-:S04]  /*3d10*/  FADD.FTZ R33, R33, R148 ;  /* 0x0000009421217221 */ /* 0x000fc80000010000 */
[----:B------:R-:W-:Y:S01]  /*3d20*/  HMMA.16816.F32 R68, R4, R22, R68 ;  /* 0x000000160444723c */ /* 0x000fe20000001844 */
[----:B------:R-:W1:Y:S01]  /*3d30*/  MUFU.EX2 R34, R34 ;  /* 0x0000002200227308 */ /* 0x000e620000000800 */
[----:B------:R-:W-:Y:S01]  /*3d40*/  F2FP.F16.F32.PACK_AB R18, R149, R146 ;  /* 0x000000929512723e */ /* 0x000fe200000000ff */
[----:B------:R-:W4:Y:S01]  /*3d50*/  LDSM.16.MT88.4 R20, [R195+0x7800] ;  /* 0x00780000c314783b */ /* 0x000f220000004200 */
[----:B--2---:R-:W-:Y:S01]  /*3d60*/  F2FP.F16.F32.PACK_AB R19, R157, R32 ;  /* 0x000000209d13723e */ /* 0x004fe200000000ff */
[----:B------:R-:W-:Y:S01]  /*3d70*/  FADD.FTZ R146, R146, R147 ;  /* 0x0000009392927221 */ /* 0x000fe20000010000 */
[----:B------:R-:W-:Y:S01]  /*3d80*/  FADD.FTZ R32, R32, R33 ;  /* 0x0000002120207221 */ /* 0x000fe20000010000 */
[----:B------:R-:W-:Y:S01]  /*3d90*/  F2FP.F16.F32.PACK_AB R4, R39, R40 ;  /* 0x000000282704723e */ /* 0x000fe200000000ff */
[----:B------:R-:W-:Y:S01]  /*3da0*/  FADD.FTZ R40, R40, R41 ;  /* 0x0000002928287221 */ /* 0x000fe20000010000 */
[----:B------:R-:W-:Y:S01]  /*3db0*/  MUFU.EX2 R35, R35 ;  /* 0x0000002300237308 */ /* 0x000fe20000000800 */
[----:B------:R-:W-:Y:S01]  /*3dc0*/  F2FP.F16.F32.PACK_AB R6, R37, R38 ;  /* 0x000000262506723e */ /* 0x000fe200000000ff */
[----:B------:R-:W-:Y:S01]  /*3dd0*/  HMMA.16816.F32 R124, R16, R12, R124 ;  /* 0x0000000c107c723c */ /* 0x000fe2000000187c */
[----:B------:R-:W-:Y:S01]  /*3de0*/  FADD.FTZ R39, R39, R40 ;  /* 0x0000002827277221 */ /* 0x000fe20000010000 */
[----:B------:R-:W-:Y:S01]  /*3df0*/  FADD.FTZ R146, R149, R146 ;  /* 0x0000009295927221 */ /* 0x000fe20000010000 */
[----:B------:R-:W-:-:S02]  /*3e00*/  FADD.FTZ R32, R157, R32 ;  /* 0x000000209d207221 */ /* 0x000fc40000010000 */
[----:B------:R-:W-:Y:S01]  /*3e10*/  FADD.FTZ R38, R38, R39 ;  /* 0x0000002726267221 */ /* 0x000fe20000010000 */
[----:B------:R-:W2:Y:S01]  /*3e20*/  MUFU.EX2 R172, R172 ;  /* 0x000000ac00ac7308 */ /* 0x000ea20000000800 */
[----:B-1----:R-:W-:Y:S01]  /*3e30*/  F2FP.F16.F32.PACK_AB R5, R34, R159 ;  /* 0x0000009f2205723e */ /* 0x002fe200000000ff */
[----:B---3--:R-:W-:Y:S01]  /*3e40*/  HMMA.16816.F32 R108, R16, R8, R108 ;  /* 0x00000008106c723c */ /* 0x008fe2000000186c */
[----:B------:R-:W-:Y:S01]  /*3e50*/  FADD.FTZ R159, R159, R142 ;  /* 0x0000008e9f9f7221 */ /* 0x000fe20000010000 */
[----:B------:R-:W-:-:S03]  /*3e60*/  FADD.FTZ R37, R37, R38 ;  /* 0x0000002625257221 */ /* 0x000fc60000010000 */
[----:B------:R-:W-:Y:S01]  /*3e70*/  FADD.FTZ R34, R34, R159 ;  /* 0x0000009f22227221 */ /* 0x000fe20000010000 */
[C---:B------:R-:W-:Y:S01]  /*3e80*/  HMMA.16816.F32 R92, R16.reuse, R24, R92 ;  /* 0x00000018105c723c */ /* 0x040fe2000000185c */
[----:B------:R-:W-:Y:S05]  /*3e90*/  MUFU.EX2 R165, R165 ;  /* 0x000000a500a57308 */ /* 0x000fea0000000800 */
[----:B-----5:R-:W-:Y:S01]  /*3ea0*/  HMMA.16816.F32 R76, R16, R28, R76 ;  /* 0x0000001c104c723c */ /* 0x020fe2000000184c */
[----:B--2---:R-:W-:Y:S02]  /*3eb0*/  F2FP.F16.F32.PACK_AB R7, R172, R35 ;  /* 0x00000023ac07723e */ /* 0x004fe400000000ff */
[----:B------:R-:W-:Y:S01]  /*3ec0*/  MUFU.EX2 R174, R174 ;  /* 0x000000ae00ae7308 */ /* 0x000fe20000000800 */
[----:B------:R-:W-:-:S02]  /*3ed0*/  FADD.FTZ R35, R35, R34 ;  /* 0x0000002223237221 */ /* 0x000fc40000010000 */
[----:B------:R-:W-:Y:S02]  /*3ee0*/  HMMA.16816.F32 R120, R16, R14, R120 ;  /* 0x0000000e1078723c */ /* 0x000fe40000001878 */
[----:B------:R-:W-:-:S04]  /*3ef0*/  FADD.FTZ R172, R172, R35 ;  /* 0x00000023acac7221 */ /* 0x000fc80000010000 */
[C---:B------:R-:W-:Y:S01]  /*3f00*/  HMMA.16816.F32 R104, R16.reuse, R10, R104 ;  /* 0x0000000a1068723c */ /* 0x040fe20000001868 */
[----:B------:R-:W-:Y:S05]  /*3f10*/  MUFU.EX2 R167, R167 ;  /* 0x000000a700a77308 */ /* 0x000fea0000000800 */
[C---:B------:R-:W-:Y:S03]  /*3f20*/  HMMA.16816.F32 R88, R16.reuse, R26, R88 ;  /* 0x0000001a1058723c */ /* 0x040fe60000001858 */
[----:B------:R-:W1:Y:S03]  /*3f30*/  MUFU.EX2 R178, R178 ;  /* 0x000000b200b27308 */ /* 0x000e660000000800 */
[----:B------:R-:W-:Y:S01]  /*3f40*/  HMMA.16816.F32 R72, R16, R30, R72 ;  /* 0x0000001e1048723c */ /* 0x000fe20000001848 */
[----:B------:R-:W2:Y:S04]  /*3f50*/  LDSM.16.MT88.4 R16, [R194+0x7800] ;  /* 0x00780000c210783b */ /* 0x000ea80000004200 */
[----:B------:R-:W-:Y:S01]  /*3f60*/  MUFU.EX2 R163, R163 ;  /* 0x000000a300a37308 */ /* 0x000fe20000000800 */
[C---:B------:R-:W-:Y:S06]  /*3f70*/  HMMA.16816.F32 R128, R4.reuse, R12, R128 ;  /* 0x0000000c0480723c */ /* 0x040fec0000001880 */
[C---:B------:R-:W-:Y:S01]  /*3f80*/  HMMA.16816.F32 R116, R4.reuse, R14, R116 ;  /* 0x0000000e0474723c */ /* 0x040fe20000001874 */
[----:B------:R-:W3:Y:S01]  /*3f90*/  LDSM.16.MT88.4 R12, [R193+0x7800] ;  /* 0x00780000c10c783b */ /* 0x000ee20000004200 */
[----:B------:R-:W5:Y:S04]  /*3fa0*/  MUFU.EX2 R166, R166 ;  /* 0x000000a600a67308 */ /* 0x000f680000000800 */
[C---:B------:R-:W-:Y:S04]  /*3fb0*/  HMMA.16816.F32 R112, R4.reuse, R8, R112 ;  /* 0x000000080470723c */ /* 0x040fe80000001870 */
[----:B------:R-:W-:Y:S02]  /*3fc0*/  MUFU.EX2 R66, R66 ;  /* 0x0000004200427308 */ /* 0x000fe40000000800 */
[C---:B------:R-:W-:Y:S01]  /*3fd0*/  HMMA.16816.F32 R100, R4.reuse, R10, R100 ;  /* 0x0000000a0464723c */ /* 0x040fe20000001864 */
[----:B------:R-:W3:Y:S05]  /*3fe0*/  LDSM.16.MT88.4 R8, [R192+0x7800] ;  /* 0x00780000c008783b */ /* 0x000eea0000004200 */
[C---:B------:R-:W-:Y:S01]  /*3ff0*/  HMMA.16816.F32 R80, R4.reuse, R28, R80 ;  /* 0x0000001c0450723c */ /* 0x040fe20000001850 */
[----:B------:R-:W-:Y:S05]  /*4000*/  MUFU.EX2 R169, R169 ;  /* 0x000000a900a97308 */ /* 0x000fea0000000800 */
[C---:B------:R-:W-:Y:S03]  /*4010*/  HMMA.16816.F32 R96, R4.reuse, R24, R96 ;  /* 0x000000180460723c */ /* 0x040fe60000001860 */
[----:B------:R-:W4:Y:S03]  /*4020*/  MUFU.EX2 R170, R170 ;  /* 0x000000aa00aa7308 */ /* 0x000f260000000800 */
[C---:B------:R-:W-:Y:S01]  /*4030*/  HMMA.16816.F32 R84, R4.reuse, R26, R84 ;  /* 0x0000001a0454723c */ /* 0x040fe20000001854 */
[----:B-1----:R-:W-:Y:S01]  /*4040*/  F2FP.F16.F32.PACK_AB R24, R178, R167 ;  /* 0x000000a7b218723e */ /* 0x002fe200000000ff */
[----:B------:R-:W-:Y:S01]  /*4050*/  FADD.FTZ R167, R167, R146 ;  /* 0x00000092a7a77221 */ /* 0x000fe20000010000 */
[----:B-----5:R-:W-:Y:S01]  /*4060*/  F2FP.F16.F32.PACK_AB R25, R166, R163 ;  /* 0x000000a3a619723e */ /* 0x020fe200000000ff */
[----:B------:R-:W-:Y:S01]  /*4070*/  FADD.FTZ R163, R163, R32 ;  /* 0x00000020a3a37221 */ /* 0x000fe20000010000 */
[----:B------:R-:W-:Y:S01]  /*4080*/  MUFU.EX2 R164, R164 ;  /* 0x000000a400a47308 */ /* 0x000fe20000000800 */
[----:B------:R-:W-:Y:S01]  /*4090*/  HMMA.16816.F32 R68, R4, R30, R68 ;  /* 0x0000001e0444723c */ /* 0x000fe20000001844 */
[----:B------:R-:W-:Y:S01]  /*40a0*/  FADD.FTZ R178, R178, R167 ;  /* 0x000000a7b2b27221 */ /* 0x000fe20000010000 */
[----:B------:R-:W-:-:S05]  /*40b0*/  FADD.FTZ R163, R166, R163 ;  /* 0x000000a3a6a37221 */ /* 0x000fca0000010000 */
[----:B------:R-:W1:Y:S01]  /*40c0*/  MUFU.EX2 R215, R215 ;  /* 0x000000d700d77308 */ /* 0x000e620000000800 */
[----:B------:R-:W-:Y:S01]  /*40d0*/  F2FP.F16.F32.PACK_AB R4, R47, R36 ;  /* 0x000000242f04723e */ /* 0x000fe200000000ff */
[----:B------:R-:W-:Y:S01]  /*40e0*/  FADD.FTZ R36, R36, R37 ;  /* 0x0000002524247221 */ /* 0x000fe20000010000 */
[----:B------:R-:W-:Y:S01]  /*40f0*/  F2FP.F16.F32.PACK_AB R5, R174, R165 ;  /* 0x000000a5ae05723e */ /* 0x000fe200000000ff */
[----:B------:R-:W-:Y:S01]  /*4100*/  FADD.FTZ R165, R165, R172 ;  /* 0x000000aca5a57221 */ /* 0x000fe20000010000 */
[----:B----4-:R-:W-:Y:S01]  /*4110*/  F2FP.F16.F32.PACK_AB R26, R170, R169 ;  /* 0x000000a9aa1a723e */ /* 0x010fe200000000ff */
[----:B------:R-:W-:Y:S01]  /*4120*/  FADD.FTZ R47, R47, R36 ;  /* 0x000000242f2f7221 */ /* 0x000fe20000010000 */
[----:B------:R-:W-:Y:S01]  /*4130*/  F2FP.F16.F32.PACK_AB R6, R219, R66 ;  /* 0x00000042db06723e */ /* 0x000fe200000000ff */
[----:B------:R-:W-:Y:S01]  /*4140*/  MUFU.EX2 R160, R160 ;  /* 0x000000a000a07308 */ /* 0x000fe20000000800 */
[----:B------:R-:W-:Y:S01]  /*4150*/  FADD.FTZ R165, R174, R165 ;  /* 0x000000a5aea57221 */ /* 0x000fe20000010000 */
[----:B------:R-:W-:Y:S01]  /*4160*/  FADD.FTZ R66, R66, R47 ;  /* 0x0000002f42427221 */ /* 0x000fe20000010000 */
[----:B------:R-:W-:-:S03]  /*4170*/  FADD.FTZ R169, R169, R178 ;  /* 0x000000b2a9a97221 */ /* 0x000fc60000010000 */
[----:B------:R-:W-:Y:S01]  /*4180*/  FADD.FTZ R219, R219, R66 ;  /* 0x00000042dbdb7221 */ /* 0x000fe20000010000 */
[----:B------:R-:W-:Y:S01]  /*4190*/  FADD.FTZ R217, R170, R169 ;  /* 0x000000a9aad97221 */ /* 0x000fe20000010000 */
[----:B------:R-:W4:Y:S01]  /*41a0*/  MUFU.EX2 R29, R150 ;  /* 0x00000096001d7308 */ /* 0x000f220000000800 */
[----:B-1----:R-:W-:Y:S01]  /*41b0*/  F2FP.F16.F32.PACK_AB R27, R215, R164 ;  /* 0x000000a4d71b723e */ /* 0x002fe200000000ff */
[----:B------:R-:W-:-:S04]  /*41c0*/  FADD.FTZ R164, R164, R163 ;  /* 0x000000a3a4a47221 */ /* 0x000fc80000010000 */
[----:B------:R-:W-:Y:S02]  /*41d0*/  FADD.FTZ R215, R215, R164 ;  /* 0x000000a4d7d77221 */ /* 0x000fe40000010000 */
[C---:B------:R-:W-:Y:S06]  /*41e0*/  HMMA.16816.F32 R124, R24.reuse, R20, R124 ;  /* 0x00000014187c723c */ /* 0x040fec000000187c */
[----:B------:R-:W-:Y:S01]  /*41f0*/  HMMA.16816.F32 R120, R24, R22, R120 ;  /* 0x000000161878723c */ /* 0x000fe20000001878 */
[----:B----4-:R-:W-:Y:S01]  /*4200*/  F2FP.F16.F32.PACK_AB R7, R29, R160 ;  /* 0x000000a01d07723e */ /* 0x010fe200000000ff */
[----:B------:R-:W-:-:S04]  /*4210*/  FADD.FTZ R160, R160, R165 ;  /* 0x000000a5a0a07221 */ /* 0x000fc80000010000 */
[----:B--2---:R-:W-:Y:S01]  /*4220*/  HMMA.16816.F32 R108, R24, R16, R108 ;  /* 0x00000010186c723c */ /* 0x004fe2000000186c */
[----:B------:R-:W-:-:S05]  /*4230*/  FADD.FTZ R214, R29, R160 ;  /* 0x000000a01dd67221 */ /* 0x000fca0000010000 */
[C---:B------:R-:W-:Y:S06]  /*4240*/  HMMA.16816.F32 R104, R24.reuse, R18, R104 ;  /* 0x000000121868723c */ /* 0x040fec0000001868 */
[C---:B---3--:R-:W-:Y:S06]  /*4250*/  HMMA.16816.F32 R92, R24.reuse, R12, R92 ;  /* 0x0000000c185c723c */ /* 0x048fec000000185c */
[C---:B------:R-:W-:Y:S06]  /*4260*/  HMMA.16816.F32 R88, R24.reuse, R14, R88 ;  /* 0x0000000e1858723c */ /* 0x040fec0000001858 */
[C---:B------:R-:W-:Y:S06]  /*4270*/  HMMA.16816.F32 R76, R24.reuse, R8, R76 ;  /* 0x00000008184c723c */ /* 0x040fec000000184c */
        /* <DEDUP_REMOVED lines=21> */
[----:B------:R-:W-:Y:S02]  /*43d0*/  LEA.HI.X R5, R6, UR7, R0, 0x1, P1 ;  /* 0x0000000706057c11 */ /* 0x000fe400088f0c00 */
[----:B------:R-:W-:Y:S02]  /*43e0*/  IADD3 R6, P1, R12, UR12, RZ ;  /* 0x0000000c0c067c10 */ /* 0x000fe4000ff3e0ff */
[----:B------:R-:W-:Y:S02]  /*43f0*/  IADD3.X R13, R5, UR13, RZ, P0, !PT ;  /* 0x0000000d050d7c10 */ /* 0x000fe400087fe4ff */
[----:B------:R-:W-:Y:S02]  /*4400*/  IADD3 R14, P0, R6, UR12, RZ ;  /* 0x0000000c060e7c10 */ /* 0x000fe4000ff1e0ff */
[----:B------:R-:W-:-:S04]  /*4410*/  IADD3.X R7, R13, UR13, RZ, P1, !PT ;  /* 0x0000000d0d077c10 */ /* 0x000fc80008ffe4ff */
[----:B------:R-:W-:Y:S01]  /*4420*/  IADD3.X R15, R7, UR13, RZ, P0, !PT ;  /* 0x0000000d070f7c10 */ /* 0x000fe200087fe4ff */
[----:B------:R-:W-:Y:S01]  /*4430*/  @!PT LDS RZ, [RZ] ;  /* 0x00000000fffff984 */ /* 0x000fe20000000800 */
[----:B------:R-:W-:Y:S01]  /*4440*/  @!PT LDS RZ, [RZ] ;  /* 0x00000000fffff984 */ /* 0x000fe20000000800 */
[----:B------:R-:W-:Y:S01]  /*4450*/  @!PT LDS RZ, [RZ] ;  /* 0x00000000fffff984 */ /* 0x000fe20000000800 */
[----:B------:R-:W-:Y:S04]  /*4460*/  LDGSTS.E.BYPASS.LTC128B.128 [R203+0x6000], desc[UR20][R4.64] ;  /* 0x0600000004cb7fae */ /* 0x000fe8000b901d54 */
[----:B------:R-:W-:Y:S04]  /*4470*/  LDGSTS.E.BYPASS.LTC128B.128 [R203+0x6800], desc[UR20][R12.64] ;  /* 0x068000000ccb7fae */ /* 0x000fe8000b901d54 */
[----:B------:R1:W-:Y:S04]  /*4480*/  LDGSTS.E.BYPASS.LTC128B.128 [R203+0x7000], desc[UR20][R6.64] ;  /* 0x0700000006cb7fae */ /* 0x0003e8000b901d54 */
[----:B------:R2:W-:Y:S04]  /*4490*/  LDGSTS.E.BYPASS.LTC128B.128 [R203+0x7800], desc[UR20][R14.64] ;  /* 0x078000000ecb7fae */ /* 0x0005e8000b901d54 */
[----:B------:R-:W-:Y:S04]  /*44a0*/  LDSM.16.M88.4 R64, [R202] ;  /* 0x00000000ca40783b */ /* 0x000fe80000000200 */
[----:B------:R-:W3:Y:S04]  /*44b0*/  LDSM.16.M88.4 R8, [R201] ;  /* 0x00000000c908783b */ /* 0x000ee80000000200 */
[----:B------:R-:W1:Y:S04]  /*44c0*/  LDSM.16.M88.4 R60, [R202+0x2000] ;  /* 0x00200000ca3c783b */ /* 0x000e680000000200 */
[----:B------:R-:W-:Y:S04]  /*44d0*/  LDSM.16.M88.4 R56, [R200] ;  /* 0x00000000c838783b */ /* 0x000fe80000000200 */
[----:B------:R-:W4:Y:S04]  /*44e0*/  LDSM.16.M88.4 R36, [R199] ;  /* 0x00000000c724783b */ /* 0x000f280000000200 */
[----:B------:R-:W5:Y:S04]  /*44f0*/  LDSM.16.M88.4 R52, [R200+0x2000] ;  /* 0x00200000c834783b */ /* 0x000f680000000200 */
[----:B------:R-:W-:Y:S04]  /*4500*/  LDSM.16.M88.4 R24, [R197] ;  /* 0x00000000c518783b */ /* 0x000fe80000000200 */
[----:B------:R-:W5:Y:S04]  /*4510*/  LDSM.16.M88.4 R32, [R198] ;  /* 0x00000000c620783b */ /* 0x000f680000000200 */
[----:B------:R-:W5:Y:S04]  /*4520*/  LDSM.16.M88.4 R28, [R198+0x2000] ;  /* 0x00200000c61c783b */ /* 0x000f680000000200 */
[----:B------:R-:W5:Y:S04]  /*4530*/  LDSM.16.M88.4 R144, [R201+0x800] ;  /* 0x00080000c990783b */ /* 0x000f680000000200 */
[----:B------:R-:W-:Y:S01]  /*4540*/  LDSM.16.M88.4 R148, [R188] ;  /* 0x00000000bc94783b */ /* 0x000fe20000000200 */
[-C--:B---3--:R-:W-:Y:S03]  /*4550*/  HMMA.16816.F32 R140, R64, R8.reuse, RZ ;  /* 0x00000008408c723c */ /* 0x088fe600000018ff */
[----:B------:R-:W3:Y:S04]  /*4560*/  LDSM.16.M88.4 R20, [R196] ;  /* 0x00000000c414783b */ /* 0x000ee80000000200 */
[----:B------:R-:W3:Y:S01]  /*4570*/  LDSM.16.M88.4 R16, [R196+0x2000] ;  /* 0x00200000c410783b */ /* 0x000ee20000000200 */
[C---:B-1----:R-:W-:Y:S03]  /*4580*/  HMMA.16816.F32 R4, R60.reuse, R8, RZ ;  /* 0x000000083c04723c */ /* 0x042fe600000018ff */
[----:B------:R-:W1:Y:S03]  /*4590*/  LDSM.16.M88.4 R48, [R199+0x800] ;  /* 0x00080000c730783b */ /* 0x000e660000000200 */
[-C--:B--2---:R-:W-:Y:S01]  /*45a0*/  HMMA.16816.F32 R12, R60, R10.reuse, RZ ;  /* 0x0000000a3c0c723c */ /* 0x084fe200000018ff */
[----:B------:R-:W0:Y:S05]  /*45b0*/  LDGDEPBAR ;  /* 0x00000000000079af */ /* 0x000e2a0000000000 */
[----:B------:R-:W-:Y:S06]  /*45c0*/  HMMA.16816.F32 R8, R64, R10, RZ ;  /* 0x0000000a4008723c */ /* 0x000fec00000018ff */
[-C--:B----4-:R-:W-:Y:S06]  /*45d0*/  HMMA.16816.F32 R140, R56, R36.reuse, R140 ;  /* 0x00000024388c723c */ /* 0x090fec000000188c */
[C---:B-----5:R-:W-:Y:S06]  /*45e0*/  HMMA.16816.F32 R4, R52.reuse, R36, R4 ;  /* 0x000000243404723c */ /* 0x060fec0000001804 */
[-C--:B------:R-:W-:Y:S06]  /*45f0*/  HMMA.16816.F32 R12, R52, R38.reuse, R12 ;  /* 0x00000026340c723c */ /* 0x080fec000000180c */
[----:B------:R-:W-:Y:S06]  /*4600*/  HMMA.16816.F32 R8, R56, R38, R8 ;  /* 0x000000263808723c */ /* 0x000fec0000001808 */
[-C--:B------:R-:W-:Y:S06]  /*4610*/  HMMA.16816.F32 R140, R32, R24.reuse, R140 ;  /* 0x00000018208c723c */ /* 0x080fec000000188c */
[----:B------:R-:W-:Y:S06]  /*4620*/  HMMA.16816.F32 R4, R28, R24, R4 ;  /* 0x000000181c04723c */ /* 0x000fec0000001804 */
[-C--:B------:R-:W-:Y:S06]  /*4630*/  HMMA.16816.F32 R44, R64, R144.reuse, RZ ;  /* 0x00000090402c723c */ /* 0x080fec00000018ff */
[----:B------:R-:W-:Y:S06]  /*4640*/  HMMA.16816.F32 R40, R60, R144, RZ ;  /* 0x000000903c28723c */ /* 0x000fec00000018ff */
[----:B---3--:R-:W-:Y:S06]  /*4650*/  HMMA.16816.F32 R140, R20, R148, R140 ;  /* 0x00000094148c723c */ /* 0x008fec000000188c */
[-C--:B------:R-:W-:Y:S06]  /*4660*/  HMMA.16816.F32 R36, R64, R146.reuse, RZ ;  /* 0x000000924024723c */ /* 0x080fec00000018ff */
[----:B------:R-:W-:Y:S06]  /*4670*/  HMMA.16816.F32 R144, R60, R146, RZ ;  /* 0x000000923c90723c */ /* 0x000fec00000018ff */
[-C--:B------:R-:W-:Y:S06]  /*4680*/  HMMA.16816.F32 R12, R28, R26.reuse, R12 ;  /* 0x0000001a1c0c723c */ /* 0x080fec000000180c */
[----:B------:R-:W-:Y:S01]  /*4690*/  HMMA.16816.F32 R8, R32, R26, R8 ;  /* 0x0000001a2008723c */ /* 0x000fe20000001808 */
[----:B------:R-:W2:Y:S01]  /*46a0*/  LDSM.16.M88.4 R24, [R191] ;  /* 0x00000000bf18783b */ /* 0x000ea20000000200 */
[----:B------:R-:W-:Y:S01]  /*46b0*/  FMUL.FTZ R141, R141, UR4 ;  /* 0x000000048d8d7c20 */ /* 0x000fe20008410000 */
[----:B------:R-:W-:Y:S01]  /*46c0*/  FMUL.FTZ R2, R140, UR4 ;  /* 0x000000048c027c20 */ /* 0x000fe20008410000 */
[----:B------:R-:W-:Y:S01]  /*46d0*/  FMUL.FTZ R0, R142, UR4 ;  /* 0x000000048e007c20 */ /* 0x000fe20008410000 */
[----:B------:R-:W-:Y:S01]  /*46e0*/  FMUL.FTZ R160, R143, UR4 ;  /* 0x000000048fa07c20 */ /* 0x000fe20008410000 */
[----:B------:R-:W-:Y:S01]  /*46f0*/  HMMA.16816.F32 R4, R16, R148, R4 ;  /* 0x000000941004723c */ /* 0x000fe20000001804 */
[----:B------:R3:W-:Y:S05]  /*4700*/  MUFU.TANH R157, R141 ;  /* 0x0000008d009d7308 */ /* 0x0007ea0000002400 */
[-C--:B-1----:R-:W-:Y:S03]  /*4710*/  HMMA.16816.F32 R44, R56, R48.reuse, R44 ;  /* 0x00000030382c723c */ /* 0x082fe6000000182c */
[----:B------:R-:W1:Y:S03]  /*4720*/  MUFU.TANH R2, R2 ;  /* 0x0000000200027308 */ /* 0x000e660000002400 */
[----:B------:R-:W-:Y:S05]  /*4730*/  HMMA.16816.F32 R40, R52, R48, R40 ;  /* 0x000000303428723c */ /* 0x000fea0000001828 */
[----:B------:R-:W-:Y:S01]  /*4740*/  MUFU.TANH R0, R0 ;  /* 0x0000000000007308 */ /* 0x000fe20000002400 */
[-C--:B------:R-:W-:Y:S01]  /*4750*/  HMMA.16816.F32 R36, R56, R50.reuse, R36 ;  /* 0x000000323824723c */ /* 0x080fe20000001824 */
[----:B---3--:R-:W3:Y:S05]  /*4760*/  LDSM.16.M88.4 R140, [R188+0x800] ;  /* 0x00080000bc8c783b */ /* 0x008eea0000000200 */
[----:B------:R-:W-:Y:S01]  /*4770*/  HMMA.16816.F32 R144, R52, R50, R144 ;  /* 0x000000323490723c */ /* 0x000fe20000001890 */
[----:B------:R-:W4:Y:S01]  /*4780*/  LDSM.16.M88.4 R48, [R201+0x1000] ;  /* 0x00100000c930783b */ /* 0x000f220000000200 */
[----:B------:R-:W-:Y:S01]  /*4790*/  FMUL.FTZ R4, R4, UR4 ;  /* 0x0000000404047c20 */ /* 0x000fe20008410000 */
[----:B------:R-:W-:Y:S01]  /*47a0*/  FMUL.FTZ R5, R5, UR4 ;  /* 0x0000000405057c20 */ /* 0x000fe20008410000 */
[----:B------:R-:W-:Y:S01]  /*47b0*/  FMUL.FTZ R6, R6, UR4 ;  /* 0x0000000406067c20 */ /* 0x000fe20008410000 */
[----:B------:R-:W-:Y:S01]  /*47c0*/  FMUL.FTZ R169, R7, UR4 ;  /* 0x0000000407a97c20 */ /* 0x000fe20008410000 */
[-C--:B------:R-:W-:Y:S01]  /*47d0*/  HMMA.16816.F32 R8, R20, R150.reuse, R8 ;  /* 0x000000961408723c */ /* 0x080fe20000001808 */
[----:B------:R-:W-:Y:S05]  /*47e0*/  MUFU.TANH R159, R4 ;  /* 0x00000004009f7308 */ /* 0x000fea0000002400 */
[----:B------:R-:W-:Y:S01]  /*47f0*/  HMMA.16816.F32 R12, R16, R150, R12 ;  /* 0x00000096100c723c */ /* 0x000fe2000000180c */
[----:B------:R-:W-:Y:S02]  /*4800*/  LDSM.16.M88.4 R148, [R201+0x1800] ;  /* 0x00180000c994783b */ /* 0x000fe40000000200 */
[----:B------:R-:W-:Y:S03]  /*4810*/  MUFU.TANH R161, R5 ;  /* 0x0000000500a17308 */ /* 0x000fe60000002400 */
[C---:B--2---:R-:W-:Y:S05]  /*4820*/  HMMA.16816.F32 R44, R32.reuse, R24, R44 ;  /* 0x00000018202c723c */ /* 0x044fea000000182c */
[----:B------:R2:W-:Y:S01]  /*4830*/  MUFU.TANH R162, R6 ;  /* 0x0000000600a27308 */ /* 0x0005e20000002400 */
[----:B------:R-:W-:Y:S06]  /*4840*/  HMMA.16816.F32 R36, R32, R26, R36 ;  /* 0x0000001a2024723c */ /* 0x000fec0000001824 */
[----:B------:R-:W-:Y:S01]  /*4850*/  FMUL.FTZ R8, R8, UR4 ;  /* 0x0000000408087c20 */ /* 0x000fe20008410000 */
[----:B------:R-:W-:Y:S01]  /*4860*/  FMUL.FTZ R9, R9, UR4 ;  /* 0x0000000409097c20 */ /* 0x000fe20008410000 */
[----:B------:R-:W-:Y:S01]  /*4870*/  FMUL.FTZ R10, R10, UR4 ;  /* 0x000000040a0a7c20 */ /* 0x000fe20008410000 */
[----:B------:R-:W-:Y:S01]  /*4880*/  FMUL.FTZ R11, R11, UR4 ;  /* 0x000000040b0b7c20 */ /* 0x000fe20008410000 */
[----:B------:R-:W-:Y:S01]  /*4890*/  MUFU.TANH R164, R8 ;  /* 0x0000000800a47308 */ /* 0x000fe20000002400 */
[C---:B------:R-:W-:Y:S01]  /*48a0*/  HMMA.16816.F32 R40, R28.reuse, R24, R40 ;  /* 0x000000181c28723c */ /* 0x040fe20000001828 */
[----:B------:R-:W-:Y:S01]  /*48b0*/  FMUL.FTZ R12, R12, UR4 ;  /* 0x000000040c0c7c20 */ /* 0x000fe20008410000 */
[----:B------:R-:W-:Y:S01]  /*48c0*/  FMUL.FTZ R13, R13, UR4 ;  /* 0x000000040d0d7c20 */ /* 0x000fe20008410000 */
[----:B------:R-:W-:Y:S01]  /*48d0*/  FMUL.FTZ R170, R14, UR4 ;  /* 0x000000040eaa7c20 */ /* 0x000fe20008410000 */
[----:B------:R-:W-:Y:S01]  /*48e0*/  FMUL.FTZ R171, R15, UR4 ;  /* 0x000000040fab7c20 */ /* 0x000fe20008410000 */
[----:B--2---:R-:W2:Y:S01]  /*48f0*/  LDSM.16.M88.4 R4, [R199+0x1000] ;  /* 0x00100000c704783b */ /* 0x004ea20000000200 */
[----:B------:R-:W-:Y:S01]  /*4900*/  HMMA.16816.F32 R144, R28, R26, R144 ;  /* 0x0000001a1c90723c */ /* 0x000fe20000001890 */
[----:B------:R-:W5:Y:S05]  /*4910*/  MUFU.TANH R165, R9 ;  /* 0x0000000900a57308 */ /* 0x000f6a0000002400 */
[C---:B---3--:R-:W-:Y:S03]  /*4920*/  HMMA.16816.F32 R44, R20.reuse, R140, R44 ;  /* 0x0000008c142c723c */ /* 0x048fe6000000182c */
[----:B------:R-:W-:Y:S03]  /*4930*/  MUFU.TANH R163, R10 ;  /* 0x0000000a00a37308 */ /* 0x000fe60000002400 */
[----:B------:R-:W-:Y:S05]  /*4940*/  HMMA.16816.F32 R36, R20, R142, R36 ;  /* 0x0000008e1424723c */ /* 0x000fea0000001824 */
[----:B------:R3:W-:Y:S01]  /*4950*/  MUFU.TANH R166, R11 ;  /* 0x0000000b00a67308 */ /* 0x0007e20000002400 */
[C---:B------:R-:W-:Y:S06]  /*4960*/  HMMA.16816.F32 R40, R16.reuse, R140, R40 ;  /* 0x0000008c1028723c */ /* 0x040fec0000001828 */
[----:B------:R-:W-:Y:S01]  /*4970*/  HMMA.16816.F32 R144, R16, R142, R144 ;  /* 0x0000008e1090723c */ /* 0x000fe20000001890 */
[----:B------:R-:W-:Y:S05]  /*4980*/  MUFU.TANH R167, R12 ;  /* 0x0000000c00a77308 */ /* 0x000fea0000002400 */
[-C--:B----4-:R-:W-:Y:S01]  /*4990*/  HMMA.16816.F32 R140, R60, R48.reuse, RZ ;  /* 0x000000303c8c723c */ /* 0x090fe200000018ff */
[----:B------:R-:W-:Y:S01]  /*49a0*/  FMUL.FTZ R44, R44, UR4 ;  /* 0x000000042c2c7c20 */ /* 0x000fe20008410000 */
[----:B------:R-:W-:Y:S01]  /*49b0*/  FMUL.FTZ R45, R45, UR4 ;  /* 0x000000042d2d7c20 */ /* 0x000fe20008410000 */
[----:B------:R4:W-:Y:S01]  /*49c0*/  MUFU.TANH R168, R13 ;  /* 0x0000000d00a87308 */ /* 0x0009e20000002400 */
[----:B------:R-:W-:Y:S01]  /*49d0*/  FMUL.FTZ R181, R46, UR4 ;  /* 0x000000042eb57c20 */ /* 0x000fe20008410000 */
[----:B------:R-:W-:Y:S01]  /*49e0*/  FMUL.FTZ R176, R47, UR4 ;  /* 0x000000042fb07c20 */ /* 0x000fe20008410000 */
[C---:B---3--:R-:W-:Y:S01]  /*49f0*/  HMMA.16816.F32 R8, R64.reuse, R48, RZ ;  /* 0x000000304008723c */ /* 0x048fe200000018ff */
[----:B------:R-:W-:Y:S01]  /*4a00*/  FMUL.FTZ R36, R36, UR4 ;  /* 0x0000000424247c20 */ /* 0x000fe20008410000 */
[----:B------:R-:W-:Y:S01]  /*4a10*/  FMUL.FTZ R37, R37, UR4 ;  /* 0x0000000425257c20 */ /* 0x000fe20008410000 */
[----:B------:R-:W-:Y:S01]  /*4a20*/  FMUL.FTZ R38, R38, UR4 ;  /* 0x0000000426267c20 */ /* 0x000fe20008410000 */
[----:B------:R-:W-:Y:S01]  /*4a30*/  FMUL.FTZ R39, R39, UR4 ;  /* 0x0000000427277c20 */ /* 0x000fe20008410000 */
[----:B------:R-:W-:Y:S01]  /*4a40*/  MUFU.TANH R172, R44 ;  /* 0x0000002c00ac7308 */ /* 0x000fe20000002400 */
[----:B------:R-:W-:Y:S01]  /*4a50*/  HMMA.16816.F32 R24, R64, R50, RZ ;  /* 0x000000324018723c */ /* 0x000fe200000018ff */
[----:B------:R-:W-:Y:S01]  /*4a60*/  FMUL.FTZ R40, R40, UR4 ;  /* 0x0000000428287c20 */ /* 0x000fe20008410000 */
[----:B------:R-:W-:Y:S01]  /*4a70*/  FMUL.FTZ R41, R41, UR4 ;  /* 0x0000000429297c20 */ /* 0x000fe20008410000 */
[----:B------:R-:W-:Y:S01]  /*4a80*/  FMUL.FTZ R183, R42, UR4 ;  /* 0x000000042ab77c20 */ /* 0x000fe20008410000 */
[----:B------:R-:W-:-:S02]  /*4a90*/  FMUL.FTZ R182, R43, UR4 ;  /* 0x000000042bb67c20 */ /* 0x000fc40008410000 */
[----:B------:R-:W-:Y:S01]  /*4aa0*/  HMMA.16816.F32 R48, R60, R50, RZ ;  /* 0x000000323c30723c */ /* 0x000fe200000018ff */
[----:B------:R3:W-:Y:S01]  /*4ab0*/  MUFU.TANH R174, R45 ;  /* 0x0000002d00ae7308 */ /* 0x0007e20000002400 */
[----:B----4-:R-:W4:Y:S01]  /*4ac0*/  LDSM.16.M88.4 R12, [R190] ;  /* 0x00000000be0c783b */ /* 0x010f220000000200 */
[----:B------:R-:W-:Y:S01]  /*4ad0*/  FMUL.FTZ R144, R144, UR4 ;  /* 0x0000000490907c20 */ /* 0x000fe20008410000 */
[----:B------:R-:W-:Y:S01]  /*4ae0*/  FMUL.FTZ R146, R146, UR4 ;  /* 0x0000000492927c20 */ /* 0x000fe20008410000 */
[----:B------:R-:W-:Y:S01]  /*4af0*/  FMUL.FTZ R145, R145, UR4 ;  /* 0x0000000491917c20 */ /* 0x000fe20008410000 */
[-C--:B--2---:R-:W-:Y:S01]  /*4b00*/  HMMA.16816.F32 R140, R52, R4.reuse, R140 ;  /* 0x00000004348c723c */ /* 0x084fe2000000188c */
[----:B------:R-:W-:Y:S02]  /*4b10*/  FMUL.FTZ R147, R147, UR4 ;  /* 0x0000000493937c20 */ /* 0x000fe40008410000 */
[----:B------:R-:W-:Y:S03]  /*4b20*/  MUFU.TANH R175, R36 ;  /* 0x0000002400af7308 */ /* 0x000fe60000002400 */
[C---:B------:R-:W-:Y:S05]  /*4b30*/  HMMA.16816.F32 R8, R56.reuse, R4, R8 ;  /* 0x000000043808723c */ /* 0x040fea0000001808 */
[----:B------:R-:W-:Y:S01]  /*4b40*/  MUFU.TANH R173, R37 ;  /* 0x0000002500ad7308 */ /* 0x000fe20000002400 */
[----:B---3--:R-:W2:Y:S01]  /*4b50*/  LDSM.16.M88.4 R44, [R188+0x1000] ;  /* 0x00100000bc2c783b */ /* 0x008ea20000000200 */
[-C--:B------:R-:W-:Y:S06]  /*4b60*/  HMMA.16816.F32 R24, R56, R6.reuse, R24 ;  /* 0x000000063818723c */ /* 0x080fec0000001818 */
[----:B------:R-:W-:Y:S01]  /*4b70*/  MUFU.TANH R177, R38 ;  /* 0x0000002600b17308 */ /* 0x000fe20000002400 */
[----:B------:R-:W-:Y:S06]  /*4b80*/  HMMA.16816.F32 R48, R52, R6, R48 ;  /* 0x000000063430723c */ /* 0x000fec0000001830 */
[C---:B------:R-:W-:Y:S01]  /*4b90*/  HMMA.16816.F32 R4, R64.reuse, R148, RZ ;  /* 0x000000944004723c */ /* 0x040fe200000018ff */
[----:B------:R3:W-:Y:S05]  /*4ba0*/  MUFU.TANH R178, R39 ;  /* 0x0000002700b27308 */ /* 0x0007ea0000002400 */
[----:B------:R-:W-:Y:S03]  /*4bb0*/  HMMA.16816.F32 R64, R64, R150, RZ ;  /* 0x000000964040723c */ /* 0x000fe600000018ff */
[----:B------:R-:W-:Y:S03]  /*4bc0*/  MUFU.TANH R179, R40 ;  /* 0x0000002800b37308 */ /* 0x000fe60000002400 */
[-C--:B----4-:R-:W-:Y:S05]  /*4bd0*/  HMMA.16816.F32 R8, R32, R12.reuse, R8 ;  /* 0x0000000c2008723c */ /* 0x090fea0000001808 */
[----:B------:R4:W-:Y:S01]  /*4be0*/  MUFU.TANH R180, R41 ;  /* 0x0000002900b47308 */ /* 0x0009e20000002400 */
[----:B---3--:R-:W3:Y:S01]  /*4bf0*/  LDSM.16.M88.4 R36, [R199+0x1800] ;  /* 0x00180000c724783b */ /* 0x008ee20000000200 */
[----:B------:R-:W-:Y:S06]  /*4c00*/  HMMA.16816.F32 R140, R28, R12, R140 ;  /* 0x0000000c1c8c723c */ /* 0x000fec000000188c */
[-C--:B------:R-:W-:Y:S01]  /*4c10*/  HMMA.16816.F32 R24, R32, R14.reuse, R24 ;  /* 0x0000000e2018723c */ /* 0x080fe20000001818 */
[----:B------:R-:W5:Y:S05]  /*4c20*/  MUFU.TANH R160, R160 ;  /* 0x000000a000a07308 */ /* 0x000f6a0000002400 */
[----:B------:R-:W-:Y:S01]  /*4c30*/  HMMA.16816.F32 R48, R28, R14, R48 ;  /* 0x0000000e1c30723c */ /* 0x000fe20000001830 */
[----:B------:R-:W5:Y:S02]  /*4c40*/  LDSM.16.M88.4 R12, [R189] ;  /* 0x00000000bd0c783b */ /* 0x000f640000000200 */
[----:B------:R-:W5:Y:S03]  /*4c50*/  MUFU.TANH R169, R169 ;  /* 0x000000a900a97308 */ /* 0x000f660000002400 */
[----:B--2---:R-:W-:Y:S05]  /*4c60*/  HMMA.16816.F32 R8, R20, R44, R8 ;  /* 0x0000002c1408723c */ /* 0x004fea0000001808 */
[----:B------:R-:W2:Y:S01]  /*4c70*/  MUFU.TANH R170, R170 ;  /* 0x000000aa00aa7308 */ /* 0x000ea20000002400 */
[----:B----4-:R-:W-:Y:S06]  /*4c80*/  HMMA.16816.F32 R40, R60, R148, RZ ;  /* 0x000000943c28723c */ /* 0x010fec00000018ff */
[----:B------:R-:W-:Y:S01]  /*4c90*/  HMMA.16816.F32 R140, R16, R44, R140 ;  /* 0x0000002c108c723c */ /* 0x000fe2000000188c */
[----:B------:R-:W4:Y:S05]  /*4ca0*/  MUFU.TANH R171, R171 ;  /* 0x000000ab00ab7308 */ /* 0x000f2a0000002400 */
[----:B------:R-:W-:Y:S01]  /*4cb0*/  HMMA.16816.F32 R24, R20, R46, R24 ;  /* 0x0000002e1418723c */ /* 0x000fe20000001818 */
[----:B------:R-:W-:-:S02]  /*4cc0*/  IMAD R45, R137, 0x40, R158 ;  /* 0x00000040892d7824 */ /* 0x000fc400078e029e */
[----:B------:R-:W4:Y:S03]  /*4cd0*/  MUFU.TANH R176, R176 ;  /* 0x000000b000b07308 */ /* 0x000f260000002400 */
[----:B------:R-:W-:Y:S01]  /*4ce0*/  FMUL.FTZ R9, R9, UR4 ;  /* 0x0000000409097c20 */ /* 0x000fe20008410000 */
[C---:B---3--:R-:W-:Y:S01]  /*4cf0*/  HMMA.16816.F32 R4, R56.reuse, R36, R4 ;  /* 0x000000243804723c */ /* 0x048fe20000001804 */
[----:B------:R-:W-:Y:S01]  /*4d00*/  FMUL.FTZ R8, R8, UR4 ;  /* 0x0000000408087c20 */ /* 0x000fe20008410000 */
[----:B------:R-:W-:Y:S01]  /*4d10*/  FMUL.FTZ R10, R10, UR4 ;  /* 0x000000040a0a7c20 */ /* 0x000fe20008410000 */
[----:B------:R-:W-:Y:S01]  /*4d20*/  FMUL.FTZ R11, R11, UR4 ;  /* 0x000000040b0b7c20 */ /* 0x000fe20008410000 */
[----:B------:R3:W-:Y:S01]  /*4d30*/  MUFU.TANH R149, R9 ;  /* 0x0000000900957308 */ /* 0x0007e20000002400 */
[C---:B------:R-:W-:Y:S01]  /*4d40*/  ISETP.GE.AND P5, PT, R45.reuse, R156, PT ;  /* 0x0000009c2d00720c */ /* 0x040fe20003fa6270 */
[----:B------:R-:W-:Y:S01]  /*4d50*/  HMMA.16816.F32 R64, R56, R38, R64 ;  /* 0x000000263840723c */ /* 0x000fe20000001840 */
[----:B------:R-:W-:-:S04]  /*4d60*/  ISETP.GE.AND P4, PT, R45, R139, PT ;  /* 0x0000008b2d00720c */ /* 0x000fc80003f86270 */
[----:B------:R-:W-:Y:S01]  /*4d70*/  FMUL.FTZ R142, R142, UR4 ;  /* 0x000000048e8e7c20 */ /* 0x000fe20008410000 */
[----:B------:R-:W-:Y:S01]  /*4d80*/  HMMA.16816.F32 R40, R52, R36, R40 ;  /* 0x000000243428723c */ /* 0x000fe20000001828 */
[----:B------:R-:W-:Y:S01]  /*4d90*/  MUFU.TANH R148, R8 ;  /* 0x0000000800947308 */ /* 0x000fe20000002400 */
[----:B------:R-:W-:Y:S01]  /*4da0*/  FMUL.FTZ R59, R140, UR4 ;  /* 0x000000048c3b7c20 */ /* 0x000fe20008410000 */
[----:B------:R-:W-:Y:S02]  /*4db0*/  FMUL.FTZ R143, R143, UR4 ;  /* 0x000000048f8f7c20 */ /* 0x000fe40008410000 */
[----:B------:R-:W-:Y:S01]  /*4dc0*/  FMUL.FTZ R25, R25, UR4 ;  /* 0x0000000419197c20 */ /* 0x000fe20008410000 */
[----:B------:R-:W-:Y:S01]  /*4dd0*/  HMMA.16816.F32 R60, R60, R150, RZ ;  /* 0x000000963c3c723c */ /* 0x000fe200000018ff */
[----:B-1----:R-:W-:Y:S01]  /*4de0*/  FSEL R36, R2, -INF , !P5 ;  /* 0xff80000002247808 */ /* 0x002fe20006800000 */
[----:B------:R-:W-:Y:S01]  /*4df0*/  FMUL.FTZ R58, R26, UR4 ;  /* 0x000000041a3a7c20 */ /* 0x000fe20008410000 */
[----:B---3--:R-:W-:Y:S01]  /*4e00*/  VIADD R9, R45, 0x1 ;  /* 0x000000012d097836 */ /* 0x008fe20000000000 */
[----:B------:R-:W-:Y:S01]  /*4e10*/  MUFU.TANH R44, R10 ;  /* 0x0000000a002c7308 */ /* 0x000fe20000002400 */
[----:B------:R-:W-:Y:S01]  /*4e20*/  FMUL.FTZ R27, R27, UR4 ;  /* 0x000000041b1b7c20 */ /* 0x000fe20008410000 */
[----:B-----5:R-:W-:Y:S01]  /*4e30*/  HMMA.16816.F32 R4, R32, R12, R4 ;  /* 0x0000000c2004723c */ /* 0x020fe20000001804 */
[----:B------:R-:W-:Y:S01]  /*4e40*/  FMUL.FTZ R24, R24, UR4 ;  /* 0x0000000418187c20 */ /* 0x000fe20008410000 */
[----:B------:R-:W-:-:S02]  /*4e50*/  ISETP.GE.AND P0, PT, R9, R156, PT ;  /* 0x0000009c0900720c */ /* 0x000fc40003f06270 */
[C---:B------:R-:W-:Y:S02]  /*4e60*/  ISETP.GE.AND P1, PT, R9.reuse, R139, PT ;  /* 0x0000008b0900720c */ /* 0x040fe40003f26270 */
[----:B------:R1:W-:Y:S01]  /*4e70*/  MUFU.TANH R37, R11 ;  /* 0x0000000b00257308 */ /* 0x0003e20000002400 */
[C---:B------:R-:W-:Y:S01]  /*4e80*/  ISETP.GE.AND P3, PT, R9.reuse, R138, PT ;  /* 0x0000008a0900720c */ /* 0x040fe20003f66270 */
[----:B------:R-:W-:Y:S01]  /*4e90*/  HMMA.16816.F32 R48, R16, R46, R48 ;  /* 0x0000002e1030723c */ /* 0x000fe20000001830 */
[----:B------:R-:W-:Y:S02]  /*4ea0*/  ISETP.GE.AND P2, PT, R9, R132, PT ;  /* 0x000000840900720c */ /* 0x000fe40003f46270 */
[----:B------:R-:W-:-:S03]  /*4eb0*/  FSEL R26, R157, -INF , !P0 ;  /* 0xff8000009d1a7808 */ /* 0x000fc60004000000 */
[----:B------:R-:W-:Y:S01]  /*4ec0*/  HMMA.16816.F32 R64, R32, R14, R64 ;  /* 0x0000000e2040723c */ /* 0x000fe20000001840 */
[----:B------:R3:W-:Y:S01]  /*4ed0*/  MUFU.TANH R56, R25 ;  /* 0x0000001900387308 */ /* 0x0007e20000002400 */
[----:B------:R-:W-:-:S04]  /*4ee0*/  VIADD R47, R45, 0x9 ;  /* 0x000000092d2f7836 */ /* 0x000fc80000000000 */
[----:B------:R-:W-:Y:S01]  /*4ef0*/  HMMA.16816.F32 R60, R52, R38, R60 ;  /* 0x00000026343c723c */ /* 0x000fe2000000183c */
[----:B------:R-:W-:Y:S01]  /*4f00*/  ISETP.GE.AND P5, PT, R47, R156, PT ;  /* 0x0000009c2f00720c */ /* 0x000fe20003fa6270 */
[----:B------:R-:W-:Y:S01]  /*4f10*/  VIADD R35, R45, 0x10 ;  /* 0x000000102d237836 */ /* 0x000fe20000000000 */
[----:B-1----:R-:W1:Y:S01]  /*4f20*/  LDSM.16.M88.4 R8, [R188+0x1800] ;  /* 0x00180000bc08783b */ /* 0x002e620000000200 */
[----:B------:R5:W-:Y:S01]  /*4f30*/  MUFU.TANH R57, R27 ;  /* 0x0000001b00397308 */ /* 0x000be20000002400 */
[----:B------:R-:W-:Y:S01]  /*4f40*/  FSEL R2, R165, -INF , !P5 ;  /* 0xff800000a5027808 */ /* 0x000fe20006800000 */
[----:B------:R-:W-:Y:S01]  /*4f50*/  HMMA.16816.F32 R40, R28, R12, R40 ;  /* 0x0000000c1c28723c */ /* 0x000fe20000001828 */
[----:B------:R-:W-:Y:S01]  /*4f60*/  VIADD R55, R45, 0x11 ;  /* 0x000000112d377836 */ /* 0x000fe20000000000 */
[----:B------:R-:W-:Y:S01]  /*4f70*/  FSEL R52, R161, -INF , !P3 ;  /* 0xff800000a1347808 */ /* 0x000fe20005800000 */
[----:B------:R-:W-:-:S04]  /*4f80*/  DEPBAR.LE SB0, 0x0 ;  /* 0x000080000000791a */ /* 0x000fc80000000000 */
[----:B---3--:R-:W-:Y:S02]  /*4f90*/  VIADD R25, R45, 0x8 ;  /* 0x000000082d197836 */ /* 0x008fe40000000000 */
[----:B------:R-:W-:Y:S01]  /*4fa0*/  FMUL.FTZ R39, R48, UR4 ;  /* 0x0000000430277c20 */ /* 0x000fe20008410000 */
[----:B------:R-:W3:Y:S01]  /*4fb0*/  MUFU.TANH R181, R181 ;  /* 0x000000b500b57308 */ /* 0x000ee20000002400 */
[----:B------:R-:W-:Y:S01]  /*4fc0*/  FMUL.FTZ R38, R49, UR4 ;  /* 0x0000000431267c20 */ /* 0x000fe20008410000 */
[-C--:B------:R-:W-:Y:S01]  /*4fd0*/  ISETP.GE.AND P3, PT, R35, R156.reuse, PT ;  /* 0x0000009c2300720c */ /* 0x080fe20003f66270 */
[----:B------:R-:W-:Y:S01]  /*4fe0*/  FMUL.FTZ R12, R50, UR4 ;  /* 0x00000004320c7c20 */ /* 0x000fe20008410000 */
[C---:B------:R-:W-:Y:S02]  /*4ff0*/  ISETP.GE.AND P6, PT, R25.reuse, R156, PT ;  /* 0x0000009c1900720c */ /* 0x040fe40003fc6270 */
[C---:B------:R-:W-:Y:S02]  /*5000*/  ISETP.GE.AND P0, PT, R25.reuse, R139, PT ;  /* 0x0000008b1900720c */ /* 0x040fe40003f06270 */
[----:B------:R-:W-:Y:S01]  /*5010*/  FSEL R164, R164, -INF , !P6 ;  /* 0xff800000a4a47808 */ /* 0x000fe20007000000 */
[----:B------:R2:W-:Y:S01]  /*5020*/  MUFU.TANH R33, R39 ;  /* 0x0000002700217308 */ /* 0x0005e20000002400 */
[C---:B------:R-:W-:Y:S01]  /*5030*/  ISETP.GE.AND P6, PT, R25.reuse, R138, PT ;  /* 0x0000008a1900720c */ /* 0x040fe20003fc6270 */
[----:B------:R-:W-:Y:S01]  /*5040*/  HMMA.16816.F32 R60, R28, R14, R60 ;  /* 0x0000000e1c3c723c */ /* 0x000fe2000000183c */
[----:B------:R-:W-:-:S02]  /*5050*/  ISETP.GE.AND P5, PT, R25, R132, PT ;  /* 0x000000841900720c */ /* 0x000fc40003fa6270 */
[----:B------:R-:W-:Y:S01]  /*5060*/  FSEL R25, R0, -INF , !P4 ;  /* 0xff80000000197808 */ /* 0x000fe20006000000 */
[----:B------:R-:W-:Y:S01]  /*5070*/  FMUL.FTZ R0, R141, UR4 ;  /* 0x000000048d007c20 */ /* 0x000fe20008410000 */
[----:B------:R-:W-:Y:S01]  /*5080*/  ISETP.GE.AND P4, PT, R47, R139, PT ;  /* 0x0000008b2f00720c */ /* 0x000fe20003f86270 */
[----:B------:R-:W3:Y:S01]  /*5090*/  MUFU.TANH R144, R144 ;  /* 0x0000009000907308 */ /* 0x000ee20000002400 */
[----:B-----5:R-:W-:Y:S01]  /*50a0*/  FSEL R27, R160, -INF , !P1 ;  /* 0xff800000a01b7808 */ /* 0x020fe20004800000 */
[----:B------:R-:W-:Y:S01]  /*50b0*/  VIADD R15, R45, 0x29 ;  /* 0x000000292d0f7836 */ /* 0x000fe20000000000 */
[----:B------:R-:W-:Y:S02]  /*50c0*/  FSEL R53, R163, -INF , !P0 ;  /* 0xff800000a3357808 */ /* 0x000fe40004000000 */
[C---:B------:R-:W-:Y:S02]  /*50d0*/  ISETP.GE.AND P1, PT, R47.reuse, R138, PT ;  /* 0x0000008a2f00720c */ /* 0x040fe40003f26270 */
[----:B------:R-:W-:Y:S01]  /*50e0*/  ISETP.GE.AND P0, PT, R47, R132, PT ;  /* 0x000000842f00720c */ /* 0x000fe20003f06270 */
[----:B------:R-:W5:Y:S01]  /*50f0*/  MUFU.TANH R24, R24 ;  /* 0x0000001800187308 */ /* 0x000f620000002400 */
[----:B------:R-:W-:Y:S01]  /*5100*/  FSEL R47, R166, -INF , !P4 ;  /* 0xff800000a62f7808 */ /* 0x000fe20006000000 */
[C---:B--2---:R-:W-:Y:S01]  /*5110*/  VIADD R39, R45.reuse, 0x18 ;  /* 0x000000182d277836 */ /* 0x044fe20000000000 */
[----:B------:R-:W-:Y:S01]  /*5120*/  ISETP.GE.AND P4, PT, R45, R138, PT ;  /* 0x0000008a2d00720c */ /* 0x000fe20003f86270 */
[----:B-1----:R-:W-:Y:S01]  /*5130*/  HMMA.16816.F32 R4, R20, R8, R4 ;  /* 0x000000081404723c */ /* 0x002fe20000001804 */
[----:B------:R-:W-:-:S02]  /*5140*/  FSEL R46, R167, -INF , !P6 ;  /* 0xff800000a72e7808 */ /* 0x000fc40007000000 */
[----:B------:R-:W-:Y:S01]  /*5150*/  FSEL R48, R159, -INF , !P4 ;  /* 0xff8000009f307808 */ /* 0x000fe20006000000 */
[----:B------:R-:W-:Y:S01]  /*5160*/  MUFU.TANH R184, R146 ;  /* 0x0000009200b87308 */ /* 0x000fe20000002400 */
[----:B------:R-:W-:Y:S01]  /*5170*/  ISETP.GE.AND P4, PT, R45, R132, PT ;  /* 0x000000842d00720c */ /* 0x000fe20003f86270 */
[----:B------:R-:W-:Y:S01]  /*5180*/  HMMA.16816.F32 R64, R20, R10, R64 ;  /* 0x0000000a1440723c */ /* 0x000fe20000001840 */
[----:B------:R-:W-:Y:S02]  /*5190*/  FSEL R168, R168, -INF , !P1 ;  /* 0xff800000a8a87808 */ /* 0x000fe40004800000 */
[----:B------:R-:W-:Y:S02]  /*51a0*/  FSEL R49, R162, -INF , !P4 ;  /* 0xff800000a2317808 */ /* 0x000fe40006000000 */
[----:B------:R-:W-:Y:S01]  /*51b0*/  ISETP.GE.AND P6, PT, R35, R139, PT ;  /* 0x0000008b2300720c */ /* 0x000fe20003fc6270 */
[C---:B------:R-:W-:Y:S01]  /*51c0*/  HMMA.16816.F32 R40, R16.reuse, R8, R40 ;  /* 0x000000081028723c */ /* 0x040fe20000001828 */
[----:B------:R-:W-:Y:S01]  /*51d0*/  FMUL.FTZ R21, R51, UR4 ;  /* 0x0000000433157c20 */ /* 0x000fe20008410000 */
[----:B------:R-:W-:Y:S01]  /*51e0*/  FMNMX.FTZ R51, R136, R36, !PT ;  /* 0x0000002488337209 */ /* 0x000fe20007810000 */
[----:B------:R-:W-:Y:S01]  /*51f0*/  VIADD R23, R45, 0x28 ;  /* 0x000000282d177836 */ /* 0x000fe20000000000 */
[C---:B------:R-:W-:Y:S01]  /*5200*/  ISETP.GE.AND P1, PT, R35.reuse, R138, PT ;  /* 0x0000008a2300720c */ /* 0x040fe20003f26270 */
[----:B------:R-:W-:Y:S01]  /*5210*/  MUFU.TANH R145, R145 ;  /* 0x0000009100917308 */ /* 0x000fe20000002400 */
[----:B------:R-:W-:Y:S01]  /*5220*/  ISETP.GE.AND P4, PT, R35, R132, PT ;  /* 0x000000842300720c */ /* 0x000fe20003f86270 */
[----:B------:R-:W-:Y:S01]  /*5230*/  VIADD R35, R45, 0x19 ;  /* 0x000000192d237836 */ /* 0x000fe20000000000 */
[----:B------:R-:W-:Y:S01]  /*5240*/  FSEL R13, R169, -INF , !P2 ;  /* 0xff800000a90d7808 */ /* 0x000fe20005000000 */
[----:B------:R-:W-:Y:S01]  /*5250*/  VIADD R9, R45, 0x30 ;  /* 0x000000302d097836 */ /* 0x000fe20000000000 */
[-C--:B------:R-:W-:Y:S01]  /*5260*/  ISETP.GE.AND P2, PT, R55, R156.reuse, PT ;  /* 0x0000009c3700720c */ /* 0x080fe20003f46270 */
[----:B------:R-:W-:Y:S01]  /*5270*/  HMMA.16816.F32 R60, R16, R10, R60 ;  /* 0x0000000a103c723c */ /* 0x000fe2000000183c */
[----:B------:R-:W-:Y:S01]  /*5280*/  FMNMX.FTZ R51, R26, R51, !PT ;  /* 0x000000331a337209 */ /* 0x000fe20007810000 */
[----:B------:R-:W-:Y:S01]  /*5290*/  FMUL.FTZ R22, R4, UR4 ;  /* 0x0000000404167c20 */ /* 0x000fe20008410000 */
[----:B------:R-:W-:Y:S01]  /*52a0*/  FSEL R54, R174, -INF , !P2 ;  /* 0xff800000ae367808 */ /* 0x000fe20005000000 */
[----:B------:R-:W-:Y:S01]  /*52b0*/  FMUL.FTZ R5, R5, UR4 ;  /* 0x0000000405057c20 */ /* 0x000fe20008410000 */
[-C--:B------:R-:W-:Y:S01]  /*52c0*/  ISETP.GE.AND P2, PT, R35, R156.reuse, PT ;  /* 0x0000009c2300720c */ /* 0x080fe20003f46270 */
[----:B------:R-:W-:Y:S01]  /*52d0*/  FMUL.FTZ R165, R6, UR4 ;  /* 0x0000000406a57c20 */ /* 0x000fe20008410000 */
[----:B------:R-:W-:Y:S01]  /*52e0*/  FMNMX.FTZ R51, R164, R51, !PT ;  /* 0x00000033a4337209 */ /* 0x000fe20007810000 */
[----:B------:R-:W-:Y:S01]  /*52f0*/  FMUL.FTZ R32, R64, UR4 ;  /* 0x0000000440207c20 */ /* 0x000fe20008410000 */
[----:B------:R-:W-:Y:S01]  /*5300*/  FSEL R221, R170, -INF , !P5 ;  /* 0xff800000aadd7808 */ /* 0x000fe20006800000 */
[----:B------:R-:W1:Y:S01]  /*5310*/  MUFU.TANH R22, R22 ;  /* 0x0000001600167308 */ /* 0x000e620000002400 */
[----:B------:R-:W-:Y:S01]  /*5320*/  ISETP.GE.AND P5, PT, R55, R139, PT ;  /* 0x0000008b3700720c */ /* 0x000fe20003fa6270 */
[----:B------:R-:W-:Y:S01]  /*5330*/  FMUL.FTZ R31, R65, UR4 ;  /* 0x00000004411f7c20 */ /* 0x000fe20008410000 */
[----:B------:R-:W-:Y:S01]  /*5340*/  FSEL R140, R172, -INF , !P3 ;  /* 0xff800000ac8c7808 */ /* 0x000fe20005800000 */
[----:B------:R-:W-:Y:S01]  /*5350*/  FMUL.FTZ R163, R7, UR4 ;  /* 0x0000000407a37c20 */ /* 0x000fe20008410000 */
[----:B------:R-:W-:Y:S01]  /*5360*/  FSEL R20, R173, -INF , !P2 ;  /* 0xff800000ad147808 */ /* 0x000fe20005000000 */
[----:B------:R-:W-:Y:S01]  /*5370*/  VIADD R7, R45, 0x31 ;  /* 0x000000312d077836 */ /* 0x000fe20000000000 */
[----:B------:R-:W-:Y:S01]  /*5380*/  FMNMX.FTZ R51, R2, R51, !PT ;  /* 0x0000003302337209 */ /* 0x000fe20007810000 */
[----:B------:R-:W2:Y:S01]  /*5390*/  MUFU.TANH R32, R32 ;  /* 0x0000002000207308 */ /* 0x000ea20000002400 */
[----:B------:R-:W-:Y:S01]  /*53a0*/  ISETP.GE.AND P2, PT, R39, R139, PT ;  /* 0x0000008b2700720c */ /* 0x000fe20003f46270 */
[----:B------:R-:W-:Y:S01]  /*53b0*/  FMUL.FTZ R66, R66, UR4 ;  /* 0x0000000442427c20 */ /* 0x000fe20008410000 */
[----:B----4-:R-:W-:Y:S01]  /*53c0*/  FSEL R211, R171, -INF , !P0 ;  /* 0xff800000abd37808 */ /* 0x010fe20004000000 */
[----:B------:R-:W-:Y:S01]  /*53d0*/  FMUL.FTZ R67, R67, UR4 ;  /* 0x0000000443437c20 */ /* 0x000fe20008410000 */
[----:B------:R-:W-:Y:S01]  /*53e0*/  ISETP.GE.AND P3, PT, R39, R156, PT ;  /* 0x0000009c2700720c */ /* 0x000fe20003f66270 */
[----:B------:R-:W-:Y:S01]  /*53f0*/  FMUL.FTZ R40, R40, UR4 ;  /* 0x0000000428287c20 */ /* 0x000fe20008410000 */
[----:B------:R-:W-:Y:S01]  /*5400*/  FSEL R171, R176, -INF , !P5 ;  /* 0xff800000b0ab7808 */ /* 0x000fe20006800000 */
[----:B------:R4:W2:Y:S01]  /*5410*/  MUFU.TANH R6, R5 ;  /* 0x0000000500067308 */ /* 0x0008a20000002400 */
[----:B------:R-:W-:-:S02]  /*5420*/  FMNMX.FTZ R51, R140, R51, !PT ;  /* 0x000000338c337209 */ /* 0x000fc40007810000 */
[----:B---3--:R-:W-:Y:S02]  /*5430*/  FSEL R181, R181, -INF , !P6 ;  /* 0xff800000b5b57808 */ /* 0x008fe40007000000 */
[----:B------:R-:W-:Y:S02]  /*5440*/  ISETP.GE.AND P5, PT, R35, R139, PT ;  /* 0x0000008b2300720c */ /* 0x000fe40003fa6270 */
[----:B------:R-:W-:Y:S01]  /*5450*/  FSEL R177, R177, -INF , !P2 ;  /* 0xff800000b1b17808 */ /* 0x000fe20005000000 */
[----:B------:R-:W3:Y:S01]  /*5460*/  MUFU.TANH R31, R31 ;  /* 0x0000001f001f7308 */ /* 0x000ee20000002400 */
[C---:B------:R-:W-:Y:S02]  /*5470*/  ISETP.GE.AND P6, PT, R39.reuse, R138, PT ;  /* 0x0000008a2700720c */ /* 0x040fe40003fc6270 */
[----:B------:R-:W-:Y:S01]  /*5480*/  ISETP.GE.AND P2, PT, R39, R132, PT ;  /* 0x000000842700720c */ /* 0x000fe20003f46270 */
[----:B------:R-:W-:Y:S01]  /*5490*/  VIADD R39, R45, 0x20 ;  /* 0x000000202d277836 */ /* 0x000fe20000000000 */
[----:B------:R-:W-:-:S02]  /*54a0*/  ISETP.GE.AND P0, PT, R55, R138, PT ;  /* 0x0000008a3700720c */ /* 0x000fc40003f06270 */
[----:B------:R-:W-:Y:S01]  /*54b0*/  FSEL R50, R175, -INF , !P3 ;  /* 0xff800000af327808 */ /* 0x000fe20005800000 */
[----:B------:R-:W1:Y:S01]  /*54c0*/  MUFU.TANH R183, R183 ;  /* 0x000000b700b77308 */ /* 0x000e620000002400 */
[----:B------:R-:W-:Y:S01]  /*54d0*/  FMNMX.FTZ R51, R54, R51, !PT ;  /* 0x0000003336337209 */ /* 0x000fe20007810000 */
[----:B----4-:R-:W-:Y:S01]  /*54e0*/  VIADD R5, R45, 0x38 ;  /* 0x000000382d057836 */ /* 0x010fe20000000000 */
[----:B------:R-:W-:Y:S02]  /*54f0*/  FSEL R29, R178, -INF , !P5 ;  /* 0xff800000b21d7808 */ /* 0x000fe40006800000 */
[----:B------:R-:W-:Y:S02]  /*5500*/  FSEL R4, R179, -INF , !P1 ;  /* 0xff800000b3047808 */ /* 0x000fe40004800000 */
[C---:B------:R-:W-:Y:S01]  /*5510*/  ISETP.GE.AND P5, PT, R35.reuse, R138, PT ;  /* 0x0000008a2300720c */ /* 0x040fe20003fa6270 */
[----:B------:R-:W4:Y:S01]  /*5520*/  MUFU.TANH R182, R182 ;  /* 0x000000b600b67308 */ /* 0x000f220000002400 */
[----:B------:R-:W-:Y:S01]  /*5530*/  ISETP.GE.AND P1, PT, R35, R132, PT ;  /* 0x000000842300720c */ /* 0x000fe20003f26270 */
[C---:B------:R-:W-:Y:S01]  /*5540*/  VIADD R35, R45.reuse, 0x21 ;  /* 0x000000212d237836 */ /* 0x040fe20000000000 */
[----:B------:R-:W-:Y:S01]  /*5550*/  FSEL R180, R180, -INF , !P0 ;  /* 0xff800000b4b47808 */ /* 0x000fe20004000000 */
[----:B------:R-:W-:Y:S01]  /*5560*/  VIADD R45, R45, 0x39 ;  /* 0x000000392d2d7836 */ /* 0x000fe20000000000 */
[----:B------:R-:W-:-:S02]  /*5570*/  ISETP.GE.AND P0, PT, R39, R156, PT ;  /* 0x0000009c2700720c */ /* 0x000fc40003f06270 */
[----:B------:R-:W-:Y:S01]  /*5580*/  FMNMX.FTZ R51, R50, R51, !PT ;  /* 0x0000003332337209 */ /* 0x000fe20007810000 */
[----:B------:R-:W1:Y:S01]  /*5590*/  MUFU.TANH R147, R147 ;  /* 0x0000009300937308 */ /* 0x000e620000002400 */
[----:B------:R-:W-:Y:S02]  /*55a0*/  FSEL R146, R144, -INF , !P6 ;  /* 0xff80000090927808 */ /* 0x000fe40007000000 */
[-C--:B------:R-:W-:Y:S02]  /*55b0*/  ISETP.GE.AND P6, PT, R35, R156.reuse, PT ;  /* 0x0000009c2300720c */ /* 0x080fe40003fc6270 */
[----:B------:R-:W-:Y:S02]  /*55c0*/  FSEL R148, R148, -INF , !P0 ;  /* 0xff80000094947808 */ /* 0x000fe40004000000 */
[----:B------:R-:W-:Y:S01]  /*55d0*/  FMNMX.FTZ R51, R20, R51, !PT ;  /* 0x0000003314337209 */ /* 0x000fe20007810000 */
[----:B------:R-:W2:Y:S01]  /*55e0*/  MUFU.TANH R58, R58 ;  /* 0x0000003a003a7308 */ /* 0x000ea20000002400 */
[----:B------:R-:W-:-:S02]  /*55f0*/  ISETP.GE.AND P0, PT, R23, R156, PT ;  /* 0x0000009c1700720c */ /* 0x000fc40003f06270 */
[----:B------:R-:W-:Y:S02]  /*5600*/  FSEL R14, R149, -INF , !P6 ;  /* 0xff800000950e7808 */ /* 0x000fe40007000000 */
[----:B------:R-:W-:Y:S02]  /*5610*/  FMNMX.FTZ R51, R148, R51, !PT ;  /* 0x0000003394337209 */ /* 0x000fe40007810000 */
[----:B-----5:R-:W-:Y:S01]  /*5620*/  FSEL R24, R24, -INF , !P0 ;  /* 0xff80000018187808 */ /* 0x020fe20004000000 */
[----:B------:R-:W2:Y:S01]  /*5630*/  MUFU.TANH R59, R59 ;  /* 0x0000003b003b7308 */ /* 0x000ea20000002400 */
[-C--:B------:R-:W-:Y:S02]  /*5640*/  ISETP.GE.AND P0, PT, R9, R156.reuse, PT ;  /* 0x0000009c0900720c */ /* 0x080fe40003f06270 */
[----:B------:R-:W-:Y:S02]  /*5650*/  ISETP.GE.AND P6, PT, R15, R156, PT ;  /* 0x0000009c0f00720c */ /* 0x000fe40003fc6270 */
[----:B------:R-:W-:-:S02]  /*5660*/  FMNMX.FTZ R51, R14, R51, !PT ;  /* 0x000000330e337209 */ /* 0x000fc40007810000 */
[----:B-1----:R-:W-:Y:S01]  /*5670*/  FSEL R8, R22, -INF , !P0 ;  /* 0xff80000016087808 */ /* 0x002fe20004000000 */
[----:B------:R-:W1:Y:S01]  /*5680*/  MUFU.TANH R0, R0 ;  /* 0x0000000000007308 */ /* 0x000e620000002400 */
[----:B------:R-:W-:Y:S02]  /*5690*/  FSEL R56, R56, -INF , !P6 ;  /* 0xff80000038387808 */ /* 0x000fe40007000000 */
[----:B------:R-:W-:Y:S02]  /*56a0*/  FMNMX.FTZ R51, R24, R51, !PT ;  /* 0x0000003318337209 */ /* 0x000fe40007810000 */
[-C--:B------:R-:W-:Y:S02]  /*56b0*/  ISETP.GE.AND P0, PT, R5, R156.reuse, PT ;  /* 0x0000009c0500720c */ /* 0x080fe40003f06270 */
[----:B------:R-:W-:Y:S01]  /*56c0*/  ISETP.GE.AND P6, PT, R7, R156, PT ;  /* 0x0000009c0700720c */ /* 0x000fe20003fc6270 */
[----:B------:R-:W1:Y:S01]  /*56d0*/  MUFU.TANH R38, R38 ;  /* 0x0000002600267308 */ /* 0x000e620000002400 */
[----:B------:R-:W-:-:S02]  /*56e0*/  FMNMX.FTZ R51, R56, R51, !PT ;  /* 0x0000003338337209 */ /* 0x000fc40007810000 */
[----:B--2---:R-:W-:Y:S02]  /*56f0*/  FSEL R32, R32, -INF , !P0 ;  /* 0xff80000020207808 */ /* 0x004fe40004000000 */
[----:B------:R-:W-:Y:S02]  /*5700*/  ISETP.NE.AND P0, PT, R3, 0x2, PT ;  /* 0x000000020300780c */ /* 0x000fe40003f05270 */
[----:B------:R-:W-:Y:S01]  /*5710*/  FSEL R6, R6, -INF , !P6 ;  /* 0xff80000006067808 */ /* 0x000fe20007000000 */
[----:B------:R2:W1:Y:S01]  /*5720*/  MUFU.TANH R187, R142 ;  /* 0x0000008e00bb7308 */ /* 0x0004620000002400 */
[----:B------:R-:W-:Y:S02]  /*5730*/  FMNMX.FTZ R51, R8, R51, !PT ;  /* 0x0000003308337209 */ /* 0x000fe40007810000 */
[----:B------:R-:W-:Y:S02]  /*5740*/  ISETP.GE.AND P6, PT, R45, R156, PT ;  /* 0x0000009c2d00720c */ /* 0x000fe40003fc6270 */
[----:B------:R-:W-:-:S02]  /*5750*/  FMNMX.FTZ R51, R6, R51, !PT ;  /* 0x0000003306337209 */ /* 0x000fc40007810000 */
[----:B---3--:R-:W-:Y:S01]  /*5760*/  FSEL R31, R31, -INF , !P6 ;  /* 0xff8000001f1f7808 */ /* 0x008fe20007000000 */
[----:B------:R2:W3:Y:S01]  /*5770*/  MUFU.TANH R185, R143 ;  /* 0x0000008f00b97308 */ /* 0x0004e20000002400 */
[----:B------:R-:W-:Y:S02]  /*5780*/  FMNMX.FTZ R16, R32, R51, !PT ;  /* 0x0000003320107209 */ /* 0x000fe40007810000 */
[----:B------:R-:W-:Y:S02]  /*5790*/  ISETP.GE.AND P3, PT, R55, R132, PT ;  /* 0x000000843700720c */ /* 0x000fe40003f66270 */
[----:B------:R-:W-:Y:S02]  /*57a0*/  ISETP.GE.AND P6, PT, R39, R139, PT ;  /* 0x0000008b2700720c */ /* 0x000fe40003fc6270 */
[----:B------:R-:W-:Y:S01]  /*57b0*/  FMNMX.FTZ R16, R31, R16, !PT ;  /* 0x000000101f107209 */ /* 0x000fe20007810000 */
[----:B------:R-:W1:Y:S08]  /*57c0*/  MUFU.TANH R12, R12 ;  /* 0x0000000c000c7308 */ /* 0x000e700000002400 */
[----:B------:R-:W1:Y:S08]  /*57d0*/  MUFU.TANH R21, R21 ;  /* 0x0000001500157308 */ /* 0x000e700000002400 */
[----:B------:R-:W1:Y:S08]  /*57e0*/  MUFU.TANH R165, R165 ;  /* 0x000000a500a57308 */ /* 0x000e700000002400 */
[----:B------:R-:W1:Y:S08]  /*57f0*/  MUFU.TANH R163, R163 ;  /* 0x000000a300a37308 */ /* 0x000e700000002400 */
[----:B------:R2:W1:Y:S08]  /*5800*/  MUFU.TANH R141, R66 ;  /* 0x00000042008d7308 */ /* 0x0004700000002400 */
[----:B------:R2:W1:Y:S01]  /*5810*/  MUFU.TANH R10, R67 ;  /* 0x00000043000a7308 */ /* 0x0004620000002400 */
[----:B------:R-:W-:Y:S06]  /*5820*/  BAR.SYNC.DEFER_BLOCKING 0x0 ;  /* 0x0000000000007b1d */ /* 0x000fec0000010000 */
[----:B---34-:R-:W-:Y:S05]  /*5830*/  @!P0 BRA `(.L_x_757) ;  /* 0x0000000000608947 */ /* 0x018fea0003800000 */
[----:B------:R-:W-:-:S04]  /*5840*/  VIADD R18, R3, 0xfffffffd ;  /* 0xfffffffd03127836 */ /* 0x000fc80000000000 */
[----:B------:R-:W-:Y:S01]  /*5850*/  IMAD.WIDE.U32 R64, R18, UR10, RZ ;  /* 0x0000000a12407c25 */ /* 0x000fe2000f8e00ff */
[----:B------:R-:W-:Y:S02]  /*5860*/  SHF.R.S32.HI R11, RZ, 0x1f, R18 ;  /* 0x0000001fff0b7819 */ /* 0x000fe40000011412 */
[----:B------:R-:W-:-:S03]  /*5870*/  LEA R17, P0, R64, R204, 0x6 ;  /* 0x000000cc40117211 */ /* 0x000fc600078030ff */
[----:B------:R-:W-:-:S04]  /*5880*/  IMAD R11, R11, UR10, RZ ;  /* 0x0000000a0b0b7c24 */ /* 0x000fc8000f8e02ff */
[----:B------:R-:W-:-:S04]  /*5890*/  IMAD R11, R18, UR11, R11 ;  /* 0x0000000b120b7c24 */ /* 0x000fc8000f8e020b */
[----:B------:R-:W-:-:S05]  /*58a0*/  IMAD.IADD R11, R65, 0x1, R11 ;  /* 0x00000001410b7824 */ /* 0x000fca00078e020b */
[----:B------:R-:W-:Y:S02]  /*58b0*/  LEA.HI.X R18, R64, R207, R11, 0x6, P0 ;  /* 0x000000cf40127211 */ /* 0x000fe400000f340b */
[----:B------:R-:W-:-:S04]  /*58c0*/  LEA R64, P0, R17, UR8, 0x1 ;  /* 0x0000000811407c11 */ /* 0x000fc8000f8008ff */
[----:B------:R-:W-:Y:S02]  /*58d0*/  LEA.HI.X R65, R17, UR9, R18, 0x1, P0 ;  /* 0x0000000911417c11 */ /* 0x000fe400080f0c12 */
[----:B--2---:R-:W-:-:S03]  /*58e0*/  IADD3 R142, P0, R64, UR23, RZ ;  /* 0x00000017408e7c10 */ /* 0x004fc6000ff1e0ff */
        /* <DEDUP_REMOVED lines=13> */
.L_x_757:
[----:B------:R-:W4:Y:S01]  /*59c0*/  SHFL.BFLY PT, R11, R16, 0x2, 0x1f ;  /* 0x0c401f00100b7f89 */ /* 0x000f2200000e0000 */
[----:B------:R-:W-:Y:S01]  /*59d0*/  FSEL R159, R182, -INF , !P3 ;  /* 0xff800000b69f7808 */ /* 0x000fe20005800000 */
[----:B------:R5:W5:Y:S01]  /*59e0*/  MUFU.TANH R162, R40 ;  /* 0x0000002800a27308 */ /* 0x000b620000002400 */
[----:B------:R-:W-:Y:S01]  /*59f0*/  ISETP.GE.AND P3, PT, R35, R138, PT ;  /* 0x0000008a2300720c */ /* 0x000fe20003f66270 */
[----:B------:R-:W-:Y:S01]  /*5a00*/  FMUL.FTZ R41, R41, UR4 ;  /* 0x0000000429297c20 */ /* 0x000fe20008410000 */
[----:B------:R-:W-:Y:S01]  /*5a10*/  FSEL R161, R183, -INF , !P4 ;  /* 0xff800000b7a17808 */ /* 0x000fe20006000000 */
[----:B------:R-:W-:Y:S01]  /*5a20*/  FMUL.FTZ R60, R60, UR4 ;  /* 0x000000043c3c7c20 */ /* 0x000fe20008410000 */
[----:B-1----:R-:W-:Y:S01]  /*5a30*/  FSEL R28, R0, -INF , !P3 ;  /* 0xff800000001c7808 */ /* 0x002fe20005800000 */
[----:B------:R-:W-:Y:S01]  /*5a40*/  FMUL.FTZ R42, R42, UR4 ;  /* 0x000000042a2a7c20 */ /* 0x000fe20008410000 */
[----:B------:R-:W-:Y:S01]  /*5a50*/  FMNMX.FTZ R0, R135, R25, !PT ;  /* 0x0000001987007209 */ /* 0x000fe20007810000 */
[----:B------:R-:W1:Y:S01]  /*5a60*/  MUFU.TANH R160, R41 ;  /* 0x0000002900a07308 */ /* 0x000e620000002400 */
[----:B------:R-:W-:Y:S01]  /*5a70*/  ISETP.GE.AND P4, PT, R35, R139, PT ;  /* 0x0000008b2300720c */ /* 0x000fe20003f86270 */
[----:B------:R-:W-:Y:S01]  /*5a80*/  FMUL.FTZ R61, R61, UR4 ;  /* 0x000000043d3d7c20 */ /* 0x000fe20008410000 */
[----:B------:R-:W-:Y:S01]  /*5a90*/  FMNMX.FTZ R0, R27, R0, !PT ;  /* 0x000000001b007209 */ /* 0x000fe20007810000 */
[----:B------:R-:W-:Y:S01]  /*5aa0*/  FMUL.FTZ R43, R43, UR4 ;  /* 0x000000042b2b7c20 */ /* 0x000fe20008410000 */
[----:B------:R-:W-:Y:S01]  /*5ab0*/  FSEL R157, R184, -INF , !P2 ;  /* 0xff800000b89d7808 */ /* 0x000fe20005000000 */
[----:B------:R-:W-:Y:S01]  /*5ac0*/  FMUL.FTZ R62, R62, UR4 ;  /* 0x000000043e3e7c20 */ /* 0x000fe20008410000 */
[----:B------:R-:W-:Y:S01]  /*5ad0*/  FMNMX.FTZ R0, R53, R0, !PT ;  /* 0x0000000035007209 */ /* 0x000fe20007810000 */
[----:B------:R1:W1:Y:S01]  /*5ae0*/  MUFU.TANH R158, R60 ;  /* 0x0000003c009e7308 */ /* 0x0002620000002400 */
[----:B------:R-:W-:Y:S01]  /*5af0*/  ISETP.GE.AND P2, PT, R35, R132, PT ;  /* 0x000000842300720c */ /* 0x000fe20003f46270 */
[----:B------:R-:W-:Y:S01]  /*5b00*/  FMUL.FTZ R63, R63, UR4 ;  /* 0x000000043f3f7c20 */ /* 0x000fe20008410000 */
[----:B------:R-:W-:-:S02]  /*5b10*/  FMNMX.FTZ R0, R47, R0, !PT ;  /* 0x000000002f007209 */ /* 0x000fc40007810000 */
[----:B------:R-:W-:Y:S02]  /*5b20*/  ISETP.GE.AND P3, PT, R9, R139, PT ;  /* 0x0000008b0900720c */ /* 0x000fe40003f66270 */
[----:B----4-:R-:W-:Y:S01]  /*5b30*/  FMNMX.FTZ R11, R16, R11, !PT ;  /* 0x0000000b100b7209 */ /* 0x010fe20007810000 */
[----:B------:R-:W4:Y:S01]  /*5b40*/  MUFU.TANH R149, R42 ;  /* 0x0000002a00957308 */ /* 0x000f220000002400 */
[----:B------:R-:W-:Y:S02]  /*5b50*/  FMNMX.FTZ R0, R181, R0, !PT ;  /* 0x00000000b5007209 */ /* 0x000fe40007810000 */
[----:B------:R-:W-:Y:S01]  /*5b60*/  FSEL R175, R44, -INF , !P6 ;  /* 0xff8000002caf7808 */ /* 0x000fe20007000000 */
[----:B------:R-:W5:Y:S01]  /*5b70*/  SHFL.BFLY PT, R16, R11, 0x1, 0x1f ;  /* 0x0c201f000b107f89 */ /* 0x000f6200000e0000 */
[----:B---3--:R-:W-:Y:S02]  /*5b80*/  FMNMX.FTZ R18, R171, R0, !PT ;  /* 0x00000000ab127209 */ /* 0x008fe40007810000 */
[----:B------:R-:W-:Y:S01]  /*5b90*/  FSEL R173, R37, -INF , !P4 ;  /* 0xff80000025ad7808 */ /* 0x000fe20006000000 */
[----:B------:R-:W3:Y:S01]  /*5ba0*/  MUFU.TANH R150, R61 ;  /* 0x0000003d00967308 */ /* 0x000ee20000002400 */
[----:B------:R-:W-:-:S02]  /*5bb0*/  ISETP.GE.AND P4, PT, R15, R139, PT ;  /* 0x0000008b0f00720c */ /* 0x000fc40003f86270 */
[----:B------:R-:W-:Y:S02]  /*5bc0*/  FSEL R34, R145, -INF , !P5 ;  /* 0xff80000091227808 */ /* 0x000fe40006800000 */
[----:B------:R-:W-:Y:S02]  /*5bd0*/  FSEL R185, R185, -INF , !P2 ;  /* 0xff800000b9b97808 */ /* 0x000fe40005000000 */
[----:B------:R-:W-:Y:S01]  /*5be0*/  FSEL R165, R165, -INF , !P3 ;  /* 0xff800000a5a57808 */ /* 0x000fe20005800000 */
[----:B--2---:R2:W-:Y:S01]  /*5bf0*/  MUFU.TANH R143, R62 ;  /* 0x0000003e008f7308 */ /* 0x0045e20000002400 */
[----:B------:R-:W-:Y:S02]  /*5c00*/  ISETP.GE.AND P5, PT, R39, R132, PT ;  /* 0x000000842700720c */ /* 0x000fe40003fa6270 */
[----:B------:R-:W-:Y:S02]  /*5c10*/  FSEL R35, R147, -INF , !P1 ;  /* 0xff80000093237808 */ /* 0x000fe40004800000 */
[----:B------:R-:W-:-:S02]  /*5c20*/  ISETP.GE.AND P2, PT, R9, R138, PT ;  /* 0x0000008a0900720c */ /* 0x000fc40003f46270 */
[----:B------:R-:W-:Y:S01]  /*5c30*/  ISETP.GE.AND P3, PT, R9, R132, PT ;  /* 0x000000840900720c */ /* 0x000fe20003f66270 */
[----:B------:R-:W3:Y:S01]  /*5c40*/  MUFU.TANH R147, R43 ;  /* 0x0000002b00937308 */ /* 0x000ee20000002400 */
[C---:B------:R-:W-:Y:S02]  /*5c50*/  ISETP.GE.AND P1, PT, R23.reuse, R139, PT ;  /* 0x0000008b1700720c */ /* 0x040fe40003f26270 */
[----:B------:R-:W-:Y:S02]  /*5c60*/  ISETP.GE.AND P6, PT, R23, R138, PT ;  /* 0x0000008a1700720c */ /* 0x000fe40003fc6270 */
[----:B-----5:R-:W-:Y:S02]  /*5c70*/  FMNMX.FTZ R0, R11, R16, !PT ;  /* 0x000000100b007209 */ /* 0x020fe40007810000 */
[----:B------:R-:W-:Y:S01]  /*5c80*/  FMNMX.FTZ R16, R177, R18, !PT ;  /* 0x00000012b1107209 */ /* 0x000fe20007810000 */
[----:B------:R5:W3:Y:S01]  /*5c90*/  MUFU.TANH R142, R63 ;  /* 0x0000003f008e7308 */ /* 0x000ae20000002400 */
[----:B------:R-:W-:-:S02]  /*5ca0*/  FMNMX.FTZ R9, R134, R48, !PT ;  /* 0x0000003086097209 */ /* 0x000fc40007810000 */
[----:B------:R-:W-:Y:S02]  /*5cb0*/  FMNMX.FTZ R16, R29, R16, !PT ;  /* 0x000000101d107209 */ /* 0x000fe40007810000 */
[----:B------:R-:W-:Y:S02]  /*5cc0*/  FSEL R167, R57, -INF , !P4 ;  /* 0xff80000039a77808 */ /* 0x000fe40006000000 */
[----:B------:R-:W-:Y:S02]  /*5cd0*/  FMNMX.FTZ R16, R175, R16, !PT ;  /* 0x00000010af107209 */ /* 0x000fe40007810000 */
[----:B------:R-:W-:Y:S02]  /*5ce0*/  ISETP.GE.AND P4, PT, R15, R138, PT ;  /* 0x0000008a0f00720c */ /* 0x000fe40003f86270 */
[----:B------:R-:W-:Y:S02]  /*5cf0*/  FSEL R187, R187, -INF , !P5 ;  /* 0xff800000bbbb7808 */ /* 0x000fe40006800000 */
[----:B------:R-:W-:-:S02]  /*5d00*/  FSEL R169, R58, -INF , !P1 ;  /* 0xff8000003aa97808 */ /* 0x000fc40004800000 */
[----:B------:R-:W-:Y:S01]  /*5d10*/  FSEL R174, R33, -INF , !P6 ;  /* 0xff80000021ae7808 */ /* 0x000fe20007000000 */
[----:B------:R-:W-:Y:S01]  /*5d20*/  FMUL.FTZ R33, R0, UR16 ;  /* 0x0000001000217c20 */ /* 0x000fe20008410000 */
[----:B------:R-:W-:Y:S02]  /*5d30*/  ISETP.GE.AND P5, PT, R45, R139, PT ;  /* 0x0000008b2d00720c */ /* 0x000fe40003fa6270 */
[----:B------:R-:W-:Y:S02]  /*5d40*/  FMNMX.FTZ R9, R52, R9, !PT ;  /* 0x0000000934097209 */ /* 0x000fe40007810000 */
[----:B------:R-:W-:Y:S02]  /*5d50*/  FMNMX.FTZ R16, R173, R16, !PT ;  /* 0x00000010ad107209 */ /* 0x000fe40007810000 */
[----:B------:R-:W-:Y:S02]  /*5d60*/  ISETP.GE.AND P6, PT, R7, R139, PT ;  /* 0x0000008b0700720c */ /* 0x000fe40003fc6270 */
[----:B------:R-:W-:-:S02]  /*5d70*/  FSEL R172, R38, -INF , !P4 ;  /* 0xff80000026ac7808 */ /* 0x000fc40006000000 */
[----:B------:R-:W-:Y:S02]  /*5d80*/  ISETP.GE.AND P4, PT, R5, R139, PT ;  /* 0x0000008b0500720c */ /* 0x000fe40003f86270 */
[----:B------:R-:W-:Y:S02]  /*5d90*/  FMNMX.FTZ R9, R46, R9, !PT ;  /* 0x000000092e097209 */ /* 0x000fe40007810000 */
[----:B------:R-:W-:Y:S02]  /*5da0*/  FSEL R139, R10, -INF , !P5 ;  /* 0xff8000000a8b7808 */ /* 0x000fe40006800000 */
[----:B------:R-:W-:Y:S02]  /*5db0*/  FMNMX.FTZ R16, R169, R16, !PT ;  /* 0x00000010a9107209 */ /* 0x000fe40007810000 */
[----:B------:R-:W-:Y:S02]  /*5dc0*/  FSEL R163, R163, -INF , !P6 ;  /* 0xff800000a3a37808 */ /* 0x000fe40007000000 */
[----:B------:R-:W-:-:S02]  /*5dd0*/  FMNMX.FTZ R10, R133, R49, !PT ;  /* 0x00000031850a7209 */ /* 0x000fc40007810000 */
[----:B------:R-:W-:Y:S02]  /*5de0*/  FSETP.NEU.FTZ.AND P6, PT, R0, -INF , PT ;  /* 0xff8000000000780b */ /* 0x000fe40003fdd000 */
[----:B------:R-:W-:Y:S02]  /*5df0*/  FMNMX.FTZ R9, R168, R9, !PT ;  /* 0x00000009a8097209 */ /* 0x000fe40007810000 */
[----:B------:R-:W-:Y:S02]  /*5e00*/  FMNMX.FTZ R16, R167, R16, !PT ;  /* 0x00000010a7107209 */ /* 0x000fe40007810000 */
[----:B------:R-:W-:Y:S02]  /*5e10*/  FMNMX.FTZ R10, R13, R10, !PT ;  /* 0x0000000a0d0a7209 */ /* 0x000fe40007810000 */
[----:B------:R-:W-:Y:S02]  /*5e20*/  FSEL R33, R33, RZ, P6 ;  /* 0x000000ff21217208 */ /* 0x000fe40003000000 */
[----:B------:R-:W-:-:S02]  /*5e30*/  FMNMX.FTZ R9, R4, R9, !PT ;  /* 0x0000000904097209 */ /* 0x000fc40007810000 */
[----:B------:R-:W-:Y:S01]  /*5e40*/  FMNMX.FTZ R16, R165, R16, !PT ;  /* 0x00000010a5107209 */ /* 0x000fe20007810000 */
[--C-:B------:R-:W-:Y:S01]  /*5e50*/  FFMA.FTZ R40, R36, UR16, -R33.reuse ;  /* 0x0000001024287c23 */ /* 0x100fe20008010821 */
[----:B------:R-:W-:Y:S01]  /*5e60*/  FMNMX.FTZ R10, R221, R10, !PT ;  /* 0x0000000add0a7209 */ /* 0x000fe20007810000 */
[--C-:B------:R-:W-:Y:S01]  /*5e70*/  FFMA.FTZ R36, R2, UR16, -R33.reuse ;  /* 0x0000001002247c23 */ /* 0x100fe20008010821 */
[----:B------:R-:W-:Y:S01]  /*5e80*/  FSEL R141, R141, -INF , !P4 ;  /* 0xff8000008d8d7808 */ /* 0x000fe20006000000 */
[--C-:B------:R-:W-:Y:S01]  /*5e90*/  FFMA.FTZ R64, R14, UR16, -R33.reuse ;  /* 0x000000100e407c23 */ /* 0x100fe20008010821 */
[----:B------:R-:W-:Y:S01]  /*5ea0*/  FMNMX.FTZ R9, R180, R9, !PT ;  /* 0x00000009b4097209 */ /* 0x000fe20007810000 */
[--C-:B-1----:R-:W-:Y:S01]  /*5eb0*/  FFMA.FTZ R60, R6, UR16, -R33.reuse ;  /* 0x00000010063c7c23 */ /* 0x102fe20008010821 */
[----:B------:R-:W-:Y:S01]  /*5ec0*/  FMNMX.FTZ R16, R163, R16, !PT ;  /* 0x00000010a3107209 */ /* 0x000fe20007810000 */
[--C-:B------:R-:W-:Y:S01]  /*5ed0*/  FFMA.FTZ R140, R140, UR16, -R33.reuse ;  /* 0x000000108c8c7c23 */ /* 0x100fe20008010821 */
[----:B------:R-:W-:Y:S01]  /*5ee0*/  FMNMX.FTZ R2, R211, R10, !PT ;  /* 0x0000000ad3027209 */ /* 0x000fe20007810000 */
[--C-:B--2---:R-:W-:Y:S01]  /*5ef0*/  FFMA.FTZ R62, R56, UR16, -R33.reuse ;  /* 0x00000010383e7c23 */ /* 0x104fe20008010821 */
[----:B------:R-:W-:Y:S01]  /*5f00*/  ISETP.GE.AND P0, PT, R39, R138, PT ;  /* 0x0000008a2700720c */ /* 0x000fe20003f06270 */
[--C-:B------:R-:W-:Y:S01]  /*5f10*/  FFMA.FTZ R61, R8, UR16, -R33.reuse ;  /* 0x00000010083d7c23 */ /* 0x100fe20008010821 */
[----:B------:R-:W-:Y:S01]  /*5f20*/  FMNMX.FTZ R9, R146, R9, !PT ;  /* 0x0000000992097209 */ /* 0x000fe20007810000 */
[--C-:B------:R-:W-:Y:S01]  /*5f30*/  FFMA.FTZ R41, R54, UR16, -R33.reuse ;  /* 0x0000001036297c23 */ /* 0x100fe20008010821 */
[----:B------:R-:W-:Y:S01]  /*5f40*/  FMNMX.FTZ R16, R141, R16, !PT ;  /* 0x000000108d107209 */ /* 0x000fe20007810000 */
[--C-:B------:R-:W-:Y:S01]  /*5f50*/  FFMA.FTZ R42, R50, UR16, -R33.reuse ;  /* 0x00000010322a7c23 */ /* 0x100fe20008010821 */
[----:B------:R-:W-:Y:S01]  /*5f60*/  FMNMX.FTZ R2, R161, R2, !PT ;  /* 0x00000002a1027209 */ /* 0x000fe20007810000 */
[--C-:B------:R-:W-:Y:S01]  /*5f70*/  FFMA.FTZ R38, R26, UR16, -R33.reuse ;  /* 0x000000101a267c23 */ /* 0x100fe20008010821 */
[C---:B------:R-:W-:Y:S01]  /*5f80*/  ISETP.GE.AND P4, PT, R7.reuse, R138, PT ;  /* 0x0000008a0700720c */ /* 0x040fe20003f86270 */
[--C-:B------:R-:W-:Y:S01]  /*5f90*/  FFMA.FTZ R37, R164, UR16, -R33.reuse ;  /* 0x00000010a4257c23 */ /* 0x100fe20008010821 */
[----:B------:R-:W-:Y:S01]  /*5fa0*/  ISETP.GE.AND P5, PT, R7, R132, PT ;  /* 0x000000840700720c */ /* 0x000fe20003fa6270 */
[----:B------:R-:W-:Y:S01]  /*5fb0*/  MUFU.EX2 R40, R40 ;  /* 0x0000002800287308 */ /* 0x000fe20000000800 */
[----:B------:R-:W-:Y:S01]  /*5fc0*/  FSEL R30, R59, -INF , !P0 ;  /* 0xff8000003b1e7808 */ /* 0x000fe20004000000 */
[--C-:B------:R-:W-:Y:S01]  /*5fd0*/  FFMA.FTZ R39, R20, UR16, -R33.reuse ;  /* 0x0000001014277c23 */ /* 0x100fe20008010821 */
[----:B------:R-:W-:Y:S01]  /*5fe0*/  FMNMX.FTZ R9, R34, R9, !PT ;  /* 0x0000000922097209 */ /* 0x000fe20007810000 */
[--C-:B-----5:R-:W-:Y:S01]  /*5ff0*/  FFMA.FTZ R63, R24, UR16, -R33.reuse ;  /* 0x00000010183f7c23 */ /* 0x120fe20008010821 */
[----:B------:R-:W-:Y:S01]  /*6000*/  FMNMX.FTZ R7, R139, R16, !PT ;  /* 0x000000108b077209 */ /* 0x000fe20007810000 */
[--C-:B------:R-:W-:Y:S01]  /*6010*/  FFMA.FTZ R65, R148, UR16, -R33.reuse ;  /* 0x0000001094417c23 */ /* 0x100fe20008010821 */
[----:B------:R-:W-:Y:S01]  /*6020*/  FMNMX.FTZ R16, R159, R2, !PT ;  /* 0x000000029f107209 */ /* 0x000fe20007810000 */
[----:B------:R-:W1:Y:S01]  /*6030*/  MUFU.EX2 R38, R38 ;  /* 0x0000002600267308 */ /* 0x000e620000000800 */
[----:B------:R-:W-:Y:S01]  /*6040*/  FMNMX.FTZ R9, R30, R9, !PT ;  /* 0x000000091e097209 */ /* 0x000fe20007810000 */
[----:B------:R-:W2:Y:S01]  /*6050*/  SHFL.BFLY PT, R10, R7, 0x2, 0x1f ;  /* 0x0c401f00070a7f89 */ /* 0x000ea200000e0000 */
[----:B------:R-:W-:Y:S01]  /*6060*/  FMNMX.FTZ R16, R157, R16, !PT ;  /* 0x000000109d107209 */ /* 0x000fe20007810000 */
[----:B------:R-:W-:Y:S01]  /*6070*/  FFMA.FTZ R164, R31, UR16, -R33 ;  /* 0x000000101fa47c23 */ /* 0x000fe20008010821 */
[----:B------:R-:W-:-:S02]  /*6080*/  FMNMX.FTZ R9, R28, R9, !PT ;  /* 0x000000091c097209 */ /* 0x000fc40007810000 */
[----:B------:R-:W-:Y:S01]  /*6090*/  FMNMX.FTZ R16, R35, R16, !PT ;  /* 0x0000001023107209 */ /* 0x000fe20007810000 */
[----:B------:R-:W-:Y:S01]  /*60a0*/  MUFU.EX2 R2, R140 ;  /* 0x0000008c00027308 */ /* 0x000fe20000000800 */
[----:B------:R-:W-:Y:S02]  /*60b0*/  FMNMX.FTZ R9, R174, R9, !PT ;  /* 0x00000009ae097209 */ /* 0x000fe40007810000 */
[----:B------:R-:W-:Y:S02]  /*60c0*/  ISETP.GE.AND P1, PT, R23, R132, PT ;  /* 0x000000841700720c */ /* 0x000fe40003f26270 */
[----:B------:R-:W-:Y:S02]  /*60d0*/  FMNMX.FTZ R16, R187, R16, !PT ;  /* 0x00000010bb107209 */ /* 0x000fe40007810000 */
[----:B------:R-:W-:Y:S01]  /*60e0*/  FSEL R162, R162, -INF , !P2 ;  /* 0xff800000a2a27808 */ /* 0x000fe20005000000 */
[----:B------:R-:W-:Y:S01]  /*60f0*/  MUFU.EX2 R37, R37 ;  /* 0x0000002500257308 */ /* 0x000fe20000000800 */
[----:B------:R-:W-:-:S02]  /*6100*/  FMNMX.FTZ R9, R172, R9, !PT ;  /* 0x00000009ac097209 */ /* 0x000fc40007810000 */
[----:B------:R-:W-:Y:S02]  /*6110*/  ISETP.GE.AND P0, PT, R15, R132, PT ;  /* 0x000000840f00720c */ /* 0x000fe40003f06270 */
[----:B------:R-:W-:Y:S02]  /*6120*/  FSEL R183, R12, -INF , !P1 ;  /* 0xff8000000cb77808 */ /* 0x000fe40004800000 */
[----:B------:R-:W-:Y:S01]  /*6130*/  FMNMX.FTZ R16, R185, R16, !PT ;  /* 0x00000010b9107209 */ /* 0x000fe20007810000 */
[----:B------:R-:W5:Y:S01]  /*6140*/  MUFU.EX2 R36, R36 ;  /* 0x0000002400247308 */ /* 0x000f620000000800 */
[----:B------:R-:W-:Y:S02]  /*6150*/  ISETP.GE.AND P2, PT, R5, R138, PT ;  /* 0x0000008a0500720c */ /* 0x000fe40003f46270 */
[----:B------:R-:W-:Y:S02]  /*6160*/  FSEL R160, R160, -INF , !P4 ;  /* 0xff800000a0a07808 */ /* 0x000fe40006000000 */
[----:B------:R-:W-:-:S02]  /*6170*/  FMNMX.FTZ R9, R162, R9, !PT ;  /* 0x00000009a2097209 */ /* 0x000fc40007810000 */
[----:B------:R-:W-:Y:S01]  /*6180*/  FSEL R179, R21, -INF , !P0 ;  /* 0xff80000015b37808 */ /* 0x000fe20004000000 */
[----:B------:R-:W5:Y:S01]  /*6190*/  MUFU.EX2 R41, R41 ;  /* 0x0000002900297308 */ /* 0x000f620000000800 */
[----:B------:R-:W-:Y:S02]  /*61a0*/  FMNMX.FTZ R16, R183, R16, !PT ;  /* 0x00000010b7107209 */ /* 0x000fe40007810000 */
[----:B------:R-:W-:Y:S02]  /*61b0*/  ISETP.GE.AND P4, PT, R45, R138, PT ;  /* 0x0000008a2d00720c */ /* 0x000fe40003f86270 */
[----:B------:R-:W-:Y:S02]  /*61c0*/  FSEL R158, R158, -INF , !P2 ;  /* 0xff8000009e9e7808 */ /* 0x000fe40005000000 */
[----:B------:R-:W-:Y:S01]  /*61d0*/  FMNMX.FTZ R9, R160, R9, !PT ;  /* 0x00000009a0097209 */ /* 0x000fe20007810000 */
[----:B------:R-:W-:Y:S01]  /*61e0*/  MUFU.EX2 R42, R42 ;  /* 0x0000002a002a7308 */ /* 0x000fe20000000800 */
[----:B----4-:R-:W-:-:S02]  /*61f0*/  FSEL R149, R149, -INF , !P3 ;  /* 0xff80000095957808 */ /* 0x010fc40005800000 */
[----:B------:R-:W-:Y:S02]  /*6200*/  FMNMX.FTZ R16, R179, R16, !PT ;  /* 0x00000010b3107209 */ /* 0x000fe40007810000 */
[----:B---3--:R-:W-:Y:S02]  /*6210*/  FSEL R150, R150, -INF , !P4 ;  /* 0xff80000096967808 */ /* 0x008fe40006000000 */
[----:B------:R-:W-:Y:S01]  /*6220*/  FMNMX.FTZ R9, R158, R9, !PT ;  /* 0x000000099e097209 */ /* 0x000fe20007810000 */
[----:B------:R-:W3:Y:S01]  /*6230*/  MUFU.EX2 R39, R39 ;  /* 0x0000002700277308 */ /* 0x000ee20000000800 */
[----:B------:R-:W-:Y:S02]  /*6240*/  ISETP.GE.AND P0, PT, R5, R132, PT ;  /* 0x000000840500720c */ /* 0x000fe40003f06270 */
[----:B------:R-:W-:Y:S02]  /*6250*/  FSEL R147, R147, -INF , !P5 ;  /* 0xff80000093937808 */ /* 0x000fe40006800000 */
[----:B------:R-:W-:-:S02]  /*6260*/  FMNMX.FTZ R16, R149, R16, !PT ;  /* 0x0000001095107209 */ /* 0x000fc40007810000 */
[----:B------:R-:W-:Y:S01]  /*6270*/  FMNMX.FTZ R9, R150, R9, !PT ;  /* 0x0000000996097209 */ /* 0x000fe20007810000 */
[----:B------:R-:W-:Y:S01]  /*6280*/  MUFU.EX2 R65, R65 ;  /* 0x0000004100417308 */ /* 0x000fe20000000800 */
[----:B------:R-:W-:Y:S02]  /*6290*/  ISETP.GE.AND P1, PT, R45, R132, PT ;  /* 0x000000842d00720c */ /* 0x000fe40003f26270 */
[----:B------:R-:W-:Y:S02]  /*62a0*/  FSEL R143, R143, -INF , !P0 ;  /* 0xff8000008f8f7808 */ /* 0x000fe40004000000 */
[----:B------:R-:W-:Y:S02]  /*62b0*/  FMNMX.FTZ R16, R147, R16, !PT ;  /* 0x0000001093107209 */ /* 0x000fe40007810000 */
[----:B--2---:R-:W-:Y:S01]  /*62c0*/  FMNMX.FTZ R7, R7, R10, !PT ;  /* 0x0000000a07077209 */ /* 0x004fe20007810000 */
[----:B------:R-:W-:Y:S01]  /*62d0*/  MUFU.EX2 R64, R64 ;  /* 0x0000004000407308 */ /* 0x000fe20000000800 */
[----:B------:R-:W2:Y:S01]  /*62e0*/  SHFL.BFLY PT, R10, R9, 0x2, 0x1f ;  /* 0x0c401f00090a7f89 */ /* 0x000ea200000e0000 */
[----:B------:R-:W-:-:S02]  /*62f0*/  FSEL R142, R142, -INF , !P1 ;  /* 0xff8000008e8e7808 */ /* 0x000fc40004800000 */
[----:B------:R-:W-:Y:S01]  /*6300*/  FMNMX.FTZ R5, R143, R16, !PT ;  /* 0x000000108f057209 */ /* 0x000fe20007810000 */
[----:B------:R-:W4:Y:S01]  /*6310*/  SHFL.BFLY PT, R12, R7, 0x1, 0x1f ;  /* 0x0c201f00070c7f89 */ /* 0x000f2200000e0000 */
[----:B-1----:R-:W-:Y:S02]  /*6320*/  F2FP.F16.F32.PACK_AB R24, R38, R40 ;  /* 0x000000282618723e */ /* 0x002fe400000000ff */
[----:B------:R-:W-:Y:S01]  /*6330*/  FMNMX.FTZ R5, R142, R5, !PT ;  /* 0x000000058e057209 */ /* 0x000fe20007810000 */
[----:B------:R-:W-:Y:S01]  /*6340*/  LDSM.16.MT88.4 R16, [R195+0x6000] ;  /* 0x00600000c310783b */ /* 0x000fe20000004200 */
[----:B-----5:R-:W-:Y:S01]  /*6350*/  F2FP.F16.F32.PACK_AB R26, R36, R37 ;  /* 0x00000025241a723e */ /* 0x020fe200000000ff */
[----:B------:R-:W-:Y:S02]  /*6360*/  MUFU.EX2 R63, R63 ;  /* 0x0000003f003f7308 */ /* 0x000fe40000000800 */
[----:B------:R-:W1:Y:S06]  /*6370*/  SHFL.BFLY PT, R14, R5, 0x2, 0x1f ;  /* 0x0c401f00050e7f89 */ /* 0x000e6c00000e0000 */
[----:B------:R-:W-:Y:S01]  /*6380*/  MUFU.EX2 R62, R62 ;  /* 0x0000003e003e7308 */ /* 0x000fe20000000800 */
[----:B--2---:R-:W-:-:S07]  /*6390*/  FMNMX.FTZ R10, R9, R10, !PT ;  /* 0x0000000a090a7209 */ /* 0x004fce0007810000 */
[----:B------:R-:W-:Y:S01]  /*63a0*/  MUFU.EX2 R61, R61 ;  /* 0x0000003d003d7308 */ /* 0x000fe20000000800 */
[----:B----4-:R-:W-:Y:S02]  /*63b0*/  FMNMX.FTZ R45, R7, R12, !PT ;  /* 0x0000000c072d7209 */ /* 0x010fe40007810000 */
[----:B------:R-:W2:Y:S02]  /*63c0*/  SHFL.BFLY PT, R7, R10, 0x1, 0x1f ;  /* 0x0c201f000a077f89 */ /* 0x000ea400000e0000 */
[C---:B------:R-:W-:Y:S01]  /*63d0*/  FSETP.NEU.FTZ.AND P2, PT, R45.reuse, -INF , PT ;  /* 0xff8000002d00780b */ /* 0x040fe20003f5d000 */
[----:B------:R-:W-:Y:S02]  /*63e0*/  FMUL.FTZ R140, R45, UR16 ;  /* 0x000000102d8c7c20 */ /* 0x000fe40008410000 */
[----:B------:R-:W-:Y:S01]  /*63f0*/  MUFU.EX2 R60, R60 ;  /* 0x0000003c003c7308 */ /* 0x000fe20000000800 */
[----:B-1----:R-:W-:Y:S02]  /*6400*/  FMNMX.FTZ R5, R5, R14, !PT ;  /* 0x0000000e05057209 */ /* 0x002fe40007810000 */
[----:B------:R-:W-:-:S02]  /*6410*/  FSEL R140, R140, RZ, P2 ;  /* 0x000000ff8c8c7208 */ /* 0x000fc40001000000 */
[----:B------:R-:W-:Y:S01]  /*6420*/  FSEL R138, R45, RZ, P2 ;  /* 0x000000ff2d8a7208 */ /* 0x000fe20001000000 */
[----:B------:R-:W1:Y:S02]  /*6430*/  SHFL.BFLY PT, R6, R5, 0x1, 0x1f ;  /* 0x0c201f0005067f89 */ /* 0x000e6400000e0000 */
[----:B------:R-:W-:Y:S01]  /*6440*/  MUFU.EX2 R164, R164 ;  /* 0x000000a400a47308 */ /* 0x000fe20000000800 */
[--C-:B------:R-:W-:Y:S01]  /*6450*/  FFMA.FTZ R58, R53, UR16, -R140.reuse ;  /* 0x00000010353a7c23 */ /* 0x100fe2000801088c */
[----:B------:R-:W-:Y:S01]  /*6460*/  FFMA.FTZ R55, R47, UR16, -R140 ;  /* 0x000000102f377c23 */ /* 0x000fe2000801088c */
[----:B------:R-:W-:Y:S01]  /*6470*/  FADD.FTZ R138, R135, -R138 ;  /* 0x8000008a878a7221 */ /* 0x000fe20000010000 */
[--C-:B------:R-:W-:Y:S01]  /*6480*/  FFMA.FTZ R59, R25, UR16, -R140.reuse ;  /* 0x00000010193b7c23 */ /* 0x100fe2000801088c */
[--C-:B------:R-:W-:Y:S01]  /*6490*/  FFMA.FTZ R57, R27, UR16, -R140.reuse ;  /* 0x000000101b397c23 */ /* 0x100fe2000801088c */
[--C-:B------:R-:W-:Y:S01]  /*64a0*/  FFMA.FTZ R166, R181, UR16, -R140.reuse ;  /* 0x00000010b5a67c23 */ /* 0x100fe2000801088c */
[----:B------:R-:W-:Y:S01]  /*64b0*/  FMUL.FTZ R138, R138, UR16 ;  /* 0x000000108a8a7c20 */ /* 0x000fe20008410000 */
[----:B------:R-:W-:Y:S01]  /*64c0*/  MUFU.EX2 R58, R58 ;  /* 0x0000003a003a7308 */ /* 0x000fe20000000800 */
[--C-:B------:R-:W-:Y:S01]  /*64d0*/  FFMA.FTZ R171, R171, UR16, -R140.reuse ;  /* 0x00000010abab7c23 */ /* 0x100fe2000801088c */
[--C-:B------:R-:W-:Y:S01]  /*64e0*/  FFMA.FTZ R173, R173, UR16, -R140.reuse ;  /* 0x00000010adad7c23 */ /* 0x100fe2000801088c */
[--C-:B------:R-:W-:Y:S01]  /*64f0*/  FFMA.FTZ R169, R169, UR16, -R140.reuse ;  /* 0x00000010a9a97c23 */ /* 0x100fe2000801088c */
[----:B--2---:R-:W-:Y:S01]  /*6500*/  FMNMX.FTZ R44, R10, R7, !PT ;  /* 0x000000070a2c7209 */ /* 0x004fe20007810000 */
[--C-:B------:R-:W-:Y:S01]  /*6510*/  FFMA.FTZ R176, R167, UR16, -R140.reuse ;  /* 0x00000010a7b07c23 */ /* 0x100fe2000801088c */
[----:B------:R-:W-:Y:S01]  /*6520*/  LDSM.16.MT88.4 R8, [R192+0x6000] ;  /* 0x00600000c008783b */ /* 0x000fe20000004200 */
[--C-:B------:R-:W-:Y:S01]  /*6530*/  FFMA.FTZ R178, R163, UR16, -R140.reuse ;  /* 0x00000010a3b27c23 */ /* 0x100fe2000801088c */
[C---:B------:R-:W-:Y:S01]  /*6540*/  FSETP.NEU.FTZ.AND P1, PT, R44.reuse, -INF , PT ;  /* 0xff8000002c00780b */ /* 0x040fe20003f3d000 */
[C---:B------:R-:W-:Y:S01]  /*6550*/  FMUL.FTZ R151, R44.reuse, UR16 ;  /* 0x000000102c977c20 */ /* 0x040fe20008410000 */
[----:B------:R-:W-:Y:S01]  /*6560*/  MUFU.EX2 R59, R59 ;  /* 0x0000003b003b7308 */ /* 0x000fe20000000800 */
[--C-:B------:R-:W-:Y:S01]  /*6570*/  FFMA.FTZ R165, R165, UR16, -R140.reuse ;  /* 0x00000010a5a57c23 */ /* 0x100fe2000801088c */
[----:B------:R-:W-:Y:S01]  /*6580*/  FSEL R67, R44, RZ, P1 ;  /* 0x000000ff2c437208 */ /* 0x000fe20000800000 */
[----:B------:R-:W-:Y:S01]  /*6590*/  FFMA.FTZ R141, R141, UR16, -R140 ;  /* 0x000000108d8d7c23 */ /* 0x000fe2000801088c */
[----:B------:R-:W-:-:S02]  /*65a0*/  FSEL R151, R151, RZ, P1 ;  /* 0x000000ff97977208 */ /* 0x000fc40000800000 */
[----:B-1----:R-:W-:Y:S01]  /*65b0*/  FMNMX.FTZ R43, R5, R6, !PT ;  /* 0x00000006052b7209 */ /* 0x002fe20007810000 */
[----:B------:R-:W-:Y:S01]  /*65c0*/  FADD.FTZ R67, R134, -R67 ;  /* 0x8000004386437221 */ /* 0x000fe20000010000 */
[----:B------:R-:W-:Y:S01]  /*65d0*/  FSEL R5, R0, RZ, P6 ;  /* 0x000000ff00057208 */ /* 0x000fe20003000000 */
[--C-:B------:R-:W-:Y:S01]  /*65e0*/  FFMA.FTZ R53, R52, UR16, -R151.reuse ;  /* 0x0000001034357c23 */ /* 0x100fe20008010897 */
[C---:B------:R-:W-:Y:S01]  /*65f0*/  FSETP.NEU.FTZ.AND P0, PT, R43.reuse, -INF , PT ;  /* 0xff8000002b00780b */ /* 0x040fe20003f1d000 */
[--C-:B------:R-:W-:Y:S01]  /*6600*/  FFMA.FTZ R52, R4, UR16, -R151.reuse ;  /* 0x0000001004347c23 */ /* 0x100fe20008010897 */
[C---:B------:R-:W-:Y:S01]  /*6610*/  FMUL.FTZ R144, R43.reuse, UR16 ;  /* 0x000000102b907c20 */ /* 0x040fe20008410000 */
[----:B------:R-:W-:Y:S01]  /*6620*/  FFMA.FTZ R56, R48, UR16, -R151 ;  /* 0x0000001030387c23 */ /* 0x000fe20008010897 */
[----:B------:R-:W-:Y:S01]  /*6630*/  FSEL R4, R43, RZ, P0 ;  /* 0x000000ff2b047208 */ /* 0x000fe20000000000 */
[----:B------:R-:W-:Y:S01]  /*6640*/  FADD.FTZ R132, R136, -R5 ;  /* 0x8000000588847221 */ /* 0x000fe20000010000 */
[--C-:B------:R-:W-:Y:S01]  /*6650*/  FFMA.FTZ R54, R46, UR16, -R151.reuse ;  /* 0x000000102e367c23 */ /* 0x100fe20008010897 */
[----:B------:R-:W-:Y:S01]  /*6660*/  FSEL R144, R144, RZ, P0 ;  /* 0x000000ff90907208 */ /* 0x000fe20000000000 */
[--C-:B------:R-:W-:Y:S01]  /*6670*/  FFMA.FTZ R51, R168, UR16, -R151.reuse ;  /* 0x00000010a8337c23 */ /* 0x100fe20008010897 */
[----:B------:R-:W-:Y:S01]  /*6680*/  FADD.FTZ R4, R133, -R4 ;  /* 0x8000000485047221 */ /* 0x000fe20000010000 */
[----:B------:R-:W-:Y:S01]  /*6690*/  FMUL.FTZ R67, R67, UR16 ;  /* 0x0000001043437c20 */ /* 0x000fe20008410000 */
[----:B------:R-:W-:Y:S01]  /*66a0*/  FMUL.FTZ R132, R132, UR16 ;  /* 0x0000001084847c20 */ /* 0x000fe20008410000 */
[--C-:B------:R-:W-:Y:S01]  /*66b0*/  FFMA.FTZ R48, R13, UR16, -R144.reuse ;  /* 0x000000100d307c23 */ /* 0x100fe20008010890 */
[----:B------:R-:W-:Y:S01]  /*66c0*/  FMUL.FTZ R66, R4, UR16 ;  /* 0x0000001004427c20 */ /* 0x000fe20008410000 */
[----:B------:R-:W1:Y:S01]  /*66d0*/  LDSM.16.MT88.4 R12, [R194+0x6000] ;  /* 0x00600000c20c783b */ /* 0x000e620000004200 */
[--C-:B------:R-:W-:Y:S01]  /*66e0*/  FFMA.FTZ R50, R49, UR16, -R144.reuse ;  /* 0x0000001031327c23 */ /* 0x100fe20008010890 */
[--C-:B------:R-:W-:Y:S01]  /*66f0*/  FFMA.FTZ R47, R221, UR16, -R144.reuse ;  /* 0x00000010dd2f7c23 */ /* 0x100fe20008010890 */
[--C-:B------:R-:W-:Y:S01]  /*6700*/  FFMA.FTZ R46, R211, UR16, -R144.reuse ;  /* 0x00000010d32e7c23 */ /* 0x100fe20008010890 */
[----:B------:R-:W2:Y:S01]  /*6710*/  LDSM.16.MT88.4 R4, [R193+0x6000] ;  /* 0x00600000c104783b */ /* 0x000ea20000004200 */
[----:B------:R-:W4:Y:S01]  /*6720*/  MUFU.EX2 R57, R57 ;  /* 0x0000003900397308 */ /* 0x000f220000000800 */
[--C-:B------:R-:W-:Y:S01]  /*6730*/  FFMA.FTZ R159, R159, UR16, -R144.reuse ;  /* 0x000000109f9f7c23 */ /* 0x100fe20008010890 */
[----:B------:R-:W-:Y:S01]  /*6740*/  FFMA.FTZ R156, R157, UR16, -R144 ;  /* 0x000000109d9c7c23 */ /* 0x000fe20008010890 */
[--C-:B------:R-:W-:Y:S01]  /*6750*/  FFMA.FTZ R145, R146, UR16, -R151.reuse ;  /* 0x0000001092917c23 */ /* 0x100fe20008010897 */
[----:B------:R-:W-:Y:S01]  /*6760*/  FFMA.FTZ R168, R177, UR16, -R140 ;  /* 0x00000010b1a87c23 */ /* 0x000fe2000801088c */
[--C-:B------:R-:W-:Y:S01]  /*6770*/  FFMA.FTZ R49, R180, UR16, -R151.reuse ;  /* 0x00000010b4317c23 */ /* 0x100fe20008010897 */
[----:B------:R-:W-:Y:S01]  /*6780*/  FFMA.FTZ R148, R34, UR16, -R151 ;  /* 0x0000001022947c23 */ /* 0x000fe20008010897 */
[----:B------:R-:W-:Y:S01]  /*6790*/  FFMA.FTZ R146, R161, UR16, -R144 ;  /* 0x00000010a1927c23 */ /* 0x000fe20008010890 */
[----:B------:R-:W5:Y:S01]  /*67a0*/  MUFU.EX2 R55, R55 ;  /* 0x0000003700377308 */ /* 0x000f620000000800 */
[----:B------:R-:W-:Y:S01]  /*67b0*/  FFMA.FTZ R177, R29, UR16, -R140 ;  /* 0x000000101db17c23 */ /* 0x000fe2000801088c */
[----:B------:R-:W-:Y:S01]  /*67c0*/  FFMA.FTZ R161, R32, UR16, -R33 ;  /* 0x0000001020a17c23 */ /* 0x000fe20008010821 */
[--C-:B------:R-:W-:Y:S01]  /*67d0*/  FFMA.FTZ R170, R30, UR16, -R151.reuse ;  /* 0x000000101eaa7c23 */ /* 0x100fe20008010897 */
[--C-:B------:R-:W-:Y:S01]  /*67e0*/  FFMA.FTZ R181, R28, UR16, -R151.reuse ;  /* 0x000000101cb57c23 */ /* 0x100fe20008010897 */
[----:B------:R-:W-:Y:S01]  /*67f0*/  F2FP.F16.F32.PACK_AB R28, R41, R2 ;  /* 0x00000002291c723e */ /* 0x000fe200000000ff */
[--C-:B------:R-:W-:Y:S01]  /*6800*/  FFMA.FTZ R179, R179, UR16, -R144.reuse ;  /* 0x00000010b3b37c23 */ /* 0x100fe20008010890 */
[----:B---3--:R-:W-:Y:S01]  /*6810*/  F2FP.F16.F32.PACK_AB R30, R39, R42 ;  /* 0x0000002a271e723e */ /* 0x008fe200000000ff */
[----:B------:R-:W-:Y:S01]  /*6820*/  MUFU.EX2 R56, R56 ;  /* 0x0000003800387308 */ /* 0x000fe20000000800 */
[----:B----4-:R-:W-:Y:S01]  /*6830*/  F2FP.F16.F32.PACK_AB R25, R57, R59 ;  /* 0x0000003b3919723e */ /* 0x010fe200000000ff */
[--C-:B------:R-:W-:Y:S01]  /*6840*/  FFMA.FTZ R162, R162, UR16, -R151.reuse ;  /* 0x00000010a2a27c23 */ /* 0x100fe20008010897 */
[--C-:B------:R-:W-:Y:S01]  /*6850*/  FFMA.FTZ R163, R160, UR16, -R151.reuse ;  /* 0x00000010a0a37c23 */ /* 0x100fe20008010897 */
[----:B------:R-:W-:Y:S01]  /*6860*/  FFMA.FTZ R158, R158, UR16, -R151 ;  /* 0x000000109e9e7c23 */ /* 0x000fe20008010897 */
[--C-:B------:R-:W-:Y:S01]  /*6870*/  FFMA.FTZ R149, R149, UR16, -R144.reuse ;  /* 0x0000001095957c23 */ /* 0x100fe20008010890 */
[--C-:B------:R-:W-:Y:S01]  /*6880*/  FFMA.FTZ R143, R143, UR16, -R144.reuse ;  /* 0x000000108f8f7c23 */ /* 0x100fe20008010890 */
[----:B------:R-:W-:Y:S01]  /*6890*/  FFMA.FTZ R142, R142, UR16, -R144 ;  /* 0x000000108e8e7c23 */ /* 0x000fe20008010890 */
[----:B------:R-:W3:Y:S01]  /*68a0*/  MUFU.EX2 R53, R53 ;  /* 0x0000003500357308 */ /* 0x000ee20000000800 */
[----:B-----5:R-:W-:-:S02]  /*68b0*/  F2FP.F16.F32.PACK_AB R27, R55, R58 ;  /* 0x0000003a371b723e */ /* 0x020fc400000000ff */
[----:B------:R-:W-:Y:S02]  /*68c0*/  ISETP.GE.AND P0, PT, R3, 0x3, PT ;  /* 0x000000030300780c */ /* 0x000fe40003f06270 */
[----:B------:R-:W-:Y:S02]  /*68d0*/  MOV R135, R45 ;  /* 0x0000002d00877202 */ /* 0x000fe40000000f00 */
[----:B------:R-:W-:Y:S01]  /*68e0*/  MOV R136, R0 ;  /* 0x0000000000887202 */ /* 0x000fe20000000f00 */
[----:B------:R-:W-:Y:S01]  /*68f0*/  MUFU.EX2 R54, R54 ;  /* 0x0000003600367308 */ /* 0x000fe20000000800 */
[----:B------:R-:W-:Y:S02]  /*6900*/  MOV R133, R43 ;  /* 0x0000002b00857202 */ /* 0x000fe40000000f00 */
[----:B------:R-:W-:-:S05]  /*6910*/  MOV R134, R44 ;  /* 0x0000002c00867202 */ /* 0x000fca0000000f00 */
[----:B------:R-:W4:Y:S01]  /*6920*/  MUFU.EX2 R51, R51 ;  /* 0x0000003300337308 */ /* 0x000f220000000800 */
[----:B---3--:R-:W-:Y:S02]  /*6930*/  F2FP.F16.F32.PACK_AB R20, R53, R56 ;  /* 0x000000383514723e */ /* 0x008fe400000000ff */
[----:B------:R-:W-:Y:S02]  /*6940*/  @P0 MOV R135, R45 ;  /* 0x0000002d00870202 */ /* 0x000fe40000000f00 */
[----:B------:R-:W-:Y:S02]  /*6950*/  @P0 MOV R136, R0 ;  /* 0x0000000000880202 */ /* 0x000fe40000000f00 */
[----:B------:R-:W-:Y:S01]  /*6960*/  @P0 MOV R133, R43 ;  /* 0x0000002b00850202 */ /* 0x000fe20000000f00 */
[----:B------:R-:W-:Y:S01]  /*6970*/  MUFU.EX2 R50, R50 ;  /* 0x0000003200327308 */ /* 0x000fe20000000800 */
[----:B------:R-:W-:Y:S02]  /*6980*/  @P0 MOV R134, R44 ;  /* 0x0000002c00860202 */ /* 0x000fe40000000f00 */
[----:B------:R-:W-:-:S05]  /*6990*/  @P0 IADD3 R211, R3, -0x3, RZ ;  /* 0xfffffffd03d30810 */ /* 0x000fca0007ffe0ff */
[----:B------:R-:W3:Y:S01]  /*69a0*/  MUFU.EX2 R48, R48 ;  /* 0x0000003000307308 */ /* 0x000ee20000000800 */
[----:B----4-:R-:W-:-:S07]  /*69b0*/  F2FP.F16.F32.PACK_AB R22, R51, R54 ;  /* 0x000000363316723e */ /* 0x010fce00000000ff */
[----:B------:R-:W-:Y:S08]  /*69c0*/  MUFU.EX2 R47, R47 ;  /* 0x0000002f002f7308 */ /* 0x000ff00000000800 */
[----:B------:R-:W4:Y:S01]  /*69d0*/  MUFU.EX2 R46, R46 ;  /* 0x0000002e002e7308 */ /* 0x000f220000000800 */
[----:B---3--:R-:W-:-:S07]  /*69e0*/  F2FP.F16.F32.PACK_AB R21, R48, R50 ;  /* 0x000000323015723e */ /* 0x008fce00000000ff */
[----:B------:R-:W3:Y:S08]  /*69f0*/  MUFU.EX2 R67, R67 ;  /* 0x0000004300437308 */ /* 0x000ef00000000800 */
[----:B------:R-:W5:Y:S01]  /*6a00*/  MUFU.EX2 R66, R66 ;  /* 0x0000004200427308 */ /* 0x000f620000000800 */
[----:B----4-:R-:W-:-:S07]  /*6a10*/  F2FP.F16.F32.PACK_AB R23, R46, R47 ;  /* 0x0000002f2e17723e */ /* 0x010fce00000000ff */
[----:B------:R-:W4:Y:S01]  /*6a20*/  MUFU.EX2 R132, R132 ;  /* 0x0000008400847308 */ /* 0x000f220000000800 */
[-C--:B---3--:R-:W-:Y:S01]  /*6a30*/  FMUL.FTZ R124, R124, R67.reuse ;  /* 0x000000437c7c7220 */ /* 0x088fe20000410000 */
[-C--:B------:R-:W-:Y:S01]  /*6a40*/  FMUL.FTZ R125, R125, R67.reuse ;  /* 0x000000437d7d7220 */ /* 0x080fe20000410000 */
[-C--:B------:R-:W-:Y:S01]  /*6a50*/  FMUL.FTZ R120, R120, R67.reuse ;  /* 0x0000004378787220 */ /* 0x080fe20000410000 */
[-C--:B------:R-:W-:Y:S01]  /*6a60*/  FMUL.FTZ R121, R121, R67.reuse ;  /* 0x0000004379797220 */ /* 0x080fe20000410000 */
[-C--:B------:R-:W-:Y:S01]  /*6a70*/  FMUL.FTZ R108, R108, R67.reuse ;  /* 0x000000436c6c7220 */ /* 0x080fe20000410000 */
[-C--:B------:R-:W-:Y:S01]  /*6a80*/  FMUL.FTZ R109, R109, R67.reuse ;  /* 0x000000436d6d7220 */ /* 0x080fe20000410000 */
[-C--:B------:R-:W-:Y:S01]  /*6a90*/  FMUL.FTZ R104, R104, R67.reuse ;  /* 0x0000004368687220 */ /* 0x080fe20000410000 */
[----:B------:R-:W3:Y:S01]  /*6aa0*/  MUFU.EX2 R138, R138 ;  /* 0x0000008a008a7308 */ /* 0x000ee20000000800 */
[-C--:B-----5:R-:W-:Y:S01]  /*6ab0*/  FMUL.FTZ R126, R126, R66.reuse ;  /* 0x000000427e7e7220 */ /* 0x0a0fe20000410000 */
        /* <DEDUP_REMOVED lines=24> */
[-C--:B----4-:R-:W-:Y:S01]  /*6c40*/  FMUL.FTZ R96, R96, R132.reuse ;  /* 0x0000008460607220 */ /* 0x090fe20000410000 */
[----:B------:R-:W-:Y:S01]  /*6c50*/  FMUL.FTZ R97, R97, R132 ;  /* 0x0000008461617220 */ /* 0x000fe20000410000 */
[-C--:B---3--:R-:W-:Y:S01]  /*6c60*/  FMUL.FTZ R98, R98, R138.reuse ;  /* 0x0000008a62627220 */ /* 0x088fe20000410000 */
[----:B------:R-:W-:Y:S01]  /*6c70*/  FMUL.FTZ R99, R99, R138 ;  /* 0x0000008a63637220 */ /* 0x000fe20000410000 */
[-C--:B------:R-:W-:Y:S01]  /*6c80*/  FMUL.FTZ R84, R84, R132.reuse ;  /* 0x0000008454547220 */ /* 0x080fe20000410000 */
[----:B------:R-:W-:Y:S01]  /*6c90*/  FMUL.FTZ R85, R85, R132 ;  /* 0x0000008455557220 */ /* 0x000fe20000410000 */
[-C--:B------:R-:W-:Y:S01]  /*6ca0*/  FMUL.FTZ R86, R86, R138.reuse ;  /* 0x0000008a56567220 */ /* 0x080fe20000410000 */
[----:B------:R-:W-:Y:S01]  /*6cb0*/  FMUL.FTZ R87, R87, R138 ;  /* 0x0000008a57577220 */ /* 0x000fe20000410000 */
[C---:B------:R-:W-:Y:S01]  /*6cc0*/  HMMA.16816.F32 R124, R20.reuse, R16, R124 ;  /* 0x00000010147c723c */ /* 0x040fe2000000187c */
[-C--:B------:R-:W-:Y:S01]  /*6cd0*/  FMUL.FTZ R128, R128, R132.reuse ;  /* 0x0000008480807220 */ /* 0x080fe20000410000 */
[----:B------:R-:W-:Y:S01]  /*6ce0*/  FMUL.FTZ R129, R129, R132 ;  /* 0x0000008481817220 */ /* 0x000fe20000410000 */
[-C--:B------:R-:W-:Y:S01]  /*6cf0*/  FMUL.FTZ R130, R130, R138.reuse ;  /* 0x0000008a82827220 */ /* 0x080fe20000410000 */
[----:B------:R-:W-:Y:S01]  /*6d00*/  FMUL.FTZ R131, R131, R138 ;  /* 0x0000008a83837220 */ /* 0x000fe20000410000 */
[-C--:B------:R-:W-:Y:S01]  /*6d10*/  FMUL.FTZ R116, R116, R132.reuse ;  /* 0x0000008474747220 */ /* 0x080fe20000410000 */
[C---:B------:R-:W-:Y:S01]  /*6d20*/  HMMA.16816.F32 R120, R20.reuse, R18, R120 ;  /* 0x000000121478723c */ /* 0x040fe20000001878 */
[----:B------:R-:W-:Y:S01]  /*6d30*/  FMUL.FTZ R117, R117, R132 ;  /* 0x0000008475757220 */ /* 0x000fe20000410000 */
[-C--:B------:R-:W-:Y:S01]  /*6d40*/  FMUL.FTZ R118, R118, R138.reuse ;  /* 0x0000008a76767220 */ /* 0x080fe20000410000 */
[----:B------:R-:W-:Y:S01]  /*6d50*/  FMUL.FTZ R119, R119, R138 ;  /* 0x0000008a77777220 */ /* 0x000fe20000410000 */
[-C--:B------:R-:W-:Y:S01]  /*6d60*/  FMUL.FTZ R112, R112, R132.reuse ;  /* 0x0000008470707220 */ /* 0x080fe20000410000 */
[----:B------:R-:W-:Y:S01]  /*6d70*/  FMUL.FTZ R113, R113, R132 ;  /* 0x0000008471717220 */ /* 0x000fe20000410000 */
[C---:B-1----:R-:W-:Y:S01]  /*6d80*/  HMMA.16816.F32 R108, R20.reuse, R12, R108 ;  /* 0x0000000c146c723c */ /* 0x042fe2000000186c */
[-C--:B------:R-:W-:Y:S01]  /*6d90*/  FMUL.FTZ R114, R114, R138.reuse ;  /* 0x0000008a72727220 */ /* 0x080fe20000410000 */
[----:B------:R-:W-:Y:S01]  /*6da0*/  FMUL.FTZ R115, R115, R138 ;  /* 0x0000008a73737220 */ /* 0x000fe20000410000 */
[-C--:B------:R-:W-:Y:S01]  /*6db0*/  FMUL.FTZ R100, R100, R132.reuse ;  /* 0x0000008464647220 */ /* 0x080fe20000410000 */
[----:B------:R-:W-:Y:S01]  /*6dc0*/  FMUL.FTZ R101, R101, R132 ;  /* 0x0000008465657220 */ /* 0x000fe20000410000 */
[-C--:B------:R-:W-:Y:S01]  /*6dd0*/  FMUL.FTZ R102, R102, R138.reuse ;  /* 0x0000008a66667220 */ /* 0x080fe20000410000 */
[C---:B------:R-:W-:Y:S01]  /*6de0*/  HMMA.16816.F32 R104, R20.reuse, R14, R104 ;  /* 0x0000000e1468723c */ /* 0x040fe20000001868 */
[----:B------:R-:W-:Y:S01]  /*6df0*/  FMUL.FTZ R103, R103, R138 ;  /* 0x0000008a67677220 */ /* 0x000fe20000410000 */
[----:B------:R1:W-:Y:S01]  /*6e00*/  MUFU.EX2 R157, R159 ;  /* 0x0000009f009d7308 */ /* 0x0003e20000000800 */
[-C--:B------:R-:W-:Y:S01]  /*6e10*/  FMUL.FTZ R80, R80, R132.reuse ;  /* 0x0000008450507220 */ /* 0x080fe20000410000 */
[----:B------:R-:W-:Y:S01]  /*6e20*/  FMUL.FTZ R81, R81, R132 ;  /* 0x0000008451517220 */ /* 0x000fe20000410000 */
[-C--:B------:R-:W-:Y:S01]  /*6e30*/  FMUL.FTZ R82, R82, R138.reuse ;  /* 0x0000008a52527220 */ /* 0x080fe20000410000 */
[C---:B--2---:R-:W-:Y:S01]  /*6e40*/  HMMA.16816.F32 R92, R20.reuse, R4, R92 ;  /* 0x00000004145c723c */ /* 0x044fe2000000185c */
[----:B------:R-:W-:Y:S01]  /*6e50*/  FMUL.FTZ R83, R83, R138 ;  /* 0x0000008a53537220 */ /* 0x000fe20000410000 */
[-C--:B------:R-:W-:Y:S01]  /*6e60*/  FMUL.FTZ R68, R68, R132.reuse ;  /* 0x0000008444447220 */ /* 0x080fe20000410000 */
[----:B------:R-:W-:Y:S01]  /*6e70*/  FMUL.FTZ R69, R69, R132 ;  /* 0x0000008445457220 */ /* 0x000fe20000410000 */
[----:B------:R-:W-:Y:S01]  /*6e80*/  MUFU.EX2 R52, R52 ;  /* 0x0000003400347308 */ /* 0x000fe20000000800 */
[-C--:B------:R-:W-:Y:S01]  /*6e90*/  FMUL.FTZ R70, R70, R138.reuse ;  /* 0x0000008a46467220 */ /* 0x080fe20000410000 */
[C---:B------:R-:W-:Y:S01]  /*6ea0*/  HMMA.16816.F32 R88, R20.reuse, R6, R88 ;  /* 0x000000061458723c */ /* 0x040fe20000001858 */
[----:B------:R-:W-:Y:S01]  /*6eb0*/  FMUL.FTZ R71, R71, R138 ;  /* 0x0000008a47477220 */ /* 0x000fe20000410000 */
[----:B------:R-:W-:Y:S01]  /*6ec0*/  FFMA.FTZ R219, R219, R132, R40 ;  /* 0x00000084dbdb7223 */ /* 0x000fe20000010028 */
[----:B------:R-:W-:Y:S01]  /*6ed0*/  FFMA.FTZ R138, R214, R138, R59 ;  /* 0x0000008ad68a7223 */ /* 0x000fe2000001003b */
[----:B------:R-:W-:Y:S01]  /*6ee0*/  FFMA.FTZ R56, R217, R67, R56 ;  /* 0x00000043d9387223 */ /* 0x000fe20000010038 */
[----:B------:R-:W-:Y:S01]  /*6ef0*/  FFMA.FTZ R215, R215, R66, R50 ;  /* 0x00000042d7d77223 */ /* 0x000fe20000010032 */
[C---:B------:R-:W-:Y:S01]  /*6f00*/  HMMA.16816.F32 R76, R20.reuse, R8, R76 ;  /* 0x00000008144c723c */ /* 0x040fe2000000184c */
[----:B-1----:R-:W-:Y:S01]  /*6f10*/  FFMA.FTZ R159, R35, UR16, -R144 ;  /* 0x00000010239f7c23 */ /* 0x002fe20008010890 */
[----:B------:R-:W1:Y:S01]  /*6f20*/  MUFU.EX2 R49, R49 ;  /* 0x0000003100317308 */ /* 0x000e620000000800 */
[----:B------:R-:W-:Y:S01]  /*6f30*/  FADD.FTZ R38, R38, R219 ;  /* 0x000000db26267221 */ /* 0x000fe20000010000 */
[----:B------:R-:W-:Y:S01]  /*6f40*/  FADD.FTZ R57, R57, R138 ;  /* 0x0000008a39397221 */ /* 0x000fe20000010000 */
[----:B------:R-:W-:Y:S01]  /*6f50*/  FADD.FTZ R53, R53, R56 ;  /* 0x0000003835357221 */ /* 0x000fe20000010000 */
[----:B------:R-:W-:Y:S01]  /*6f60*/  HMMA.16816.F32 R72, R20, R10, R72 ;  /* 0x0000000a1448723c */ /* 0x000fe20000001848 */
[----:B------:R-:W2:Y:S01]  /*6f70*/  LDSM.16.MT88.4 R20, [R195+0x6800] ;  /* 0x00680000c314783b */ /* 0x000ea20000004200 */
[----:B------:R-:W-:Y:S01]  /*6f80*/  FADD.FTZ R48, R48, R215 ;  /* 0x000000d730307221 */ /* 0x000fe20000010000 */
[----:B------:R-:W-:Y:S01]  /*6f90*/  FADD.FTZ R37, R37, R38 ;  /* 0x0000002625257221 */ /* 0x000fe20000010000 */
[----:B------:R-:W-:Y:S01]  /*6fa0*/  MUFU.EX2 R145, R145 ;  /* 0x0000009100917308 */ /* 0x000fe20000000800 */
[----:B------:R-:W-:Y:S01]  /*6fb0*/  FADD.FTZ R58, R58, R57 ;  /* 0x000000393a3a7221 */ /* 0x000fe20000010000 */
[C---:B------:R-:W-:Y:S01]  /*6fc0*/  HMMA.16816.F32 R96, R24.reuse, R4, R96 ;  /* 0x000000041860723c */ /* 0x040fe20000001860 */
[----:B------:R-:W-:Y:S01]  /*6fd0*/  FADD.FTZ R54, R54, R53 ;  /* 0x0000003536367221 */ /* 0x000fe20000010000 */
[----:B------:R-:W-:Y:S01]  /*6fe0*/  FADD.FTZ R47, R47, R48 ;  /* 0x000000302f2f7221 */ /* 0x000fe20000010000 */
[----:B------:R-:W-:Y:S01]  /*6ff0*/  FADD.FTZ R37, R36, R37 ;  /* 0x0000002524257221 */ /* 0x000fe20000010000 */
[----:B------:R-:W-:Y:S01]  /*7000*/  FADD.FTZ R55, R55, R58 ;  /* 0x0000003a37377221 */ /* 0x000fe20000010000 */
[----:B------:R-:W-:Y:S01]  /*7010*/  FADD.FTZ R51, R51, R54 ;  /* 0x0000003633337221 */ /* 0x000fe20000010000 */
[C---:B------:R-:W-:Y:S01]  /*7020*/  HMMA.16816.F32 R84, R24.reuse, R6, R84 ;  /* 0x000000061854723c */ /* 0x040fe20000001854 */
[----:B------:R-:W3:Y:S01]  /*7030*/  LDSM.16.MT88.4 R4, [R194+0x6800] ;  /* 0x00680000c204783b */ /* 0x000ee20000004200 */
[----:B------:R-:W4:Y:S01]  /*7040*/  MUFU.EX2 R148, R148 ;  /* 0x0000009400947308 */ /* 0x000f220000000800 */
[----:B-1----:R-:W-:Y:S01]  /*7050*/  F2FP.F16.F32.PACK_AB R32, R49, R52 ;  /* 0x000000343120723e */ /* 0x002fe200000000ff */
[----:B------:R-:W-:Y:S01]  /*7060*/  FADD.FTZ R47, R46, R47 ;  /* 0x0000002f2e2f7221 */ /* 0x000fe20000010000 */
[----:B------:R-:W-:Y:S01]  /*7070*/  FADD.FTZ R2, R2, R37 ;  /* 0x0000002502027221 */ /* 0x000fe20000010000 */
[----:B------:R-:W-:Y:S01]  /*7080*/  HMMA.16816.F32 R128, R24, R16, R128 ;  /* 0x000000101880723c */ /* 0x000fe20000001880 */
[----:B------:R-:W-:-:S02]  /*7090*/  FADD.FTZ R52, R52, R51 ;  /* 0x0000003334347221 */ /* 0x000fc40000010000 */
[----:B------:R-:W-:Y:S01]  /*70a0*/  FADD.FTZ R41, R41, R2 ;  /* 0x0000000229297221 */ /* 0x000fe20000010000 */
[----:B------:R-:W1:Y:S01]  /*70b0*/  MUFU.EX2 R146, R146 ;  /* 0x0000009200927308 */ /* 0x000e620000000800 */
[----:B------:R-:W-:Y:S01]  /*70c0*/  FADD.FTZ R52, R49, R52 ;  /* 0x0000003431347221 */ /* 0x000fe20000010000 */
[----:B------:R-:W-:Y:S01]  /*70d0*/  HMMA.16816.F32 R116, R24, R18, R116 ;  /* 0x000000121874723c */ /* 0x000fe20000001874 */
[----:B------:R-:W5:Y:S01]  /*70e0*/  LDSM.16.MT88.4 R16, [R193+0x6800] ;  /* 0x00680000c110783b */ /* 0x000f620000004200 */
[----:B------:R-:W-:-:S04]  /*70f0*/  FADD.FTZ R42, R42, R41 ;  /* 0x000000292a2a7221 */ /* 0x000fc80000010000 */
[C---:B------:R-:W-:Y:S01]  /*7100*/  HMMA.16816.F32 R112, R24.reuse, R12, R112 ;  /* 0x0000000c1870723c */ /* 0x040fe20000001870 */
[----:B------:R-:W-:Y:S01]  /*7110*/  MUFU.EX2 R156, R156 ;  /* 0x0000009c009c7308 */ /* 0x000fe20000000800 */
[C---:B----4-:R-:W-:Y:S01]  /*7120*/  F2FP.F16.F32.PACK_AB R34, R148.reuse, R145 ;  /* 0x000000919422723e */ /* 0x050fe200000000ff */
[----:B------:R-:W-:Y:S01]  /*7130*/  FADD.FTZ R145, R145, R52 ;  /* 0x0000003491917221 */ /* 0x000fe20000010000 */
[----:B------:R-:W-:Y:S02]  /*7140*/  FADD.FTZ R42, R39, R42 ;  /* 0x0000002a272a7221 */ /* 0x000fe40000010000 */
[C---:B------:R-:W-:Y:S01]  /*7150*/  HMMA.16816.F32 R100, R24.reuse, R14, R100 ;  /* 0x0000000e1864723c */ /* 0x040fe20000001864 */
[----:B------:R-:W4:Y:S01]  /*7160*/  LDSM.16.MT88.4 R12, [R192+0x6800] ;  /* 0x00680000c00c783b */ /* 0x000f220000004200 */
[----:B------:R-:W-:Y:S01]  /*7170*/  FADD.FTZ R145, R148, R145 ;  /* 0x0000009194917221 */ /* 0x000fe20000010000 */
[----:B------:R-:W2:Y:S01]  /*7180*/  MUFU.EX2 R159, R159 ;  /* 0x0000009f009f7308 */ /* 0x000ea20000000800 */
[C---:B-1----:R-:W-:Y:S01]  /*7190*/  F2FP.F16.F32.PACK_AB R33, R157.reuse, R146 ;  /* 0x000000929d21723e */ /* 0x042fe200000000ff */
[----:B------:R-:W-:Y:S01]  /*71a0*/  FADD.FTZ R146, R146, R47 ;  /* 0x0000002f92927221 */ /* 0x000fe20000010000 */
[----:B------:R-:W-:Y:S03]  /*71b0*/  HMMA.16816.F32 R80, R24, R8, R80 ;  /* 0x000000081850723c */ /* 0x000fe60000001850 */
[----:B------:R-:W-:-:S02]  /*71c0*/  FADD.FTZ R157, R157, R146 ;  /* 0x000000929d9d7221 */ /* 0x000fc40000010000 */
[----:B------:R-:W-:Y:S01]  /*71d0*/  MUFU.EX2 R166, R166 ;  /* 0x000000a600a67308 */ /* 0x000fe20000000800 */
[----:B------:R-:W-:Y:S01]  /*71e0*/  HMMA.16816.F32 R68, R24, R10, R68 ;  /* 0x0000000a1844723c */ /* 0x000fe20000001844 */
[----:B------:R-:W1:Y:S04]  /*71f0*/  LDSM.16.MT88.4 R8, [R195+0x7000] ;  /* 0x00700000c308783b */ /* 0x000e680000004200 */
[----:B------:R-:W-:Y:S02]  /*7200*/  LDSM.16.MT88.4 R24, [R193+0x7000] ;  /* 0x00700000c118783b */ /* 0x000fe40000004200 */
[----:B------:R-:W3:Y:S01]  /*7210*/  MUFU.EX2 R171, R171 ;  /* 0x000000ab00ab7308 */ /* 0x000ee20000000800 */
[----:B--2---:R-:W-:Y:S01]  /*7220*/  F2FP.F16.F32.PACK_AB R35, R159, R156 ;  /* 0x0000009c9f23723e */ /* 0x004fe200000000ff */
[----:B------:R-:W-:-:S04]  /*7230*/  FADD.FTZ R156, R156, R157 ;  /* 0x0000009d9c9c7221 */ /* 0x000fc80000010000 */
[----:B------:R-:W-:Y:S02]  /*7240*/  FADD.FTZ R159, R159, R156 ;  /* 0x0000009c9f9f7221 */ /* 0x000fe40000010000 */
[----:B------:R-:W-:Y:S01]  /*7250*/  MUFU.EX2 R168, R168 ;  /* 0x000000a800a87308 */ /* 0x000fe20000000800 */
[C---:B------:R-:W-:Y:S06]  /*7260*/  HMMA.16816.F32 R124, R32.reuse, R20, R124 ;  /* 0x00000014207c723c */ /* 0x040fec000000187c */
[----:B------:R-:W-:Y:S01]  /*7270*/  HMMA.16816.F32 R120, R32, R22, R120 ;  /* 0x000000162078723c */ /* 0x000fe20000001878 */
[----:B------:R-:W2:Y:S01]  /*7280*/  MUFU.EX2 R177, R177 ;  /* 0x000000b100b17308 */ /* 0x000ea20000000800 */
[----:B---3--:R-:W-:Y:S01]  /*7290*/  F2FP.F16.F32.PACK_AB R29, R171, R166 ;  /* 0x000000a6ab1d723e */ /* 0x008fe200000000ff */
[----:B------:R-:W-:-:S03]  /*72a0*/  FADD.FTZ R166, R166, R55 ;  /* 0x00000037a6a67221 */ /* 0x000fc60000010000 */
[C---:B------:R-:W-:Y:S01]  /*72b0*/  HMMA.16816.F32 R108, R32.reuse, R4, R108 ;  /* 0x00000004206c723c */ /* 0x040fe2000000186c */
[----:B------:R-:W-:Y:S02]  /*72c0*/  FADD.FTZ R171, R171, R166 ;  /* 0x000000a6abab7221 */ /* 0x000fe40000010000 */
[----:B------:R-:W-:Y:S03]  /*72d0*/  MUFU.EX2 R170, R170 ;  /* 0x000000aa00aa7308 */ /* 0x000fe60000000800 */
[C---:B------:R-:W-:Y:S05]  /*72e0*/  HMMA.16816.F32 R104, R32.reuse, R6, R104 ;  /* 0x000000062068723c */ /* 0x040fea0000001868 */
[----:B------:R-:W3:Y:S01]  /*72f0*/  MUFU.EX2 R181, R181 ;  /* 0x000000b500b57308 */ /* 0x000ee20000000800 */
[----:B--2---:R-:W-:Y:S01]  /*7300*/  F2FP.F16.F32.PACK_AB R31, R177, R168 ;  /* 0x000000a8b11f723e */ /* 0x004fe200000000ff */
[----:B-----5:R-:W-:Y:S01]  /*7310*/  HMMA.16816.F32 R92, R32, R16, R92 ;  /* 0x00000010205c723c */ /* 0x020fe2000000185c */
[----:B------:R-:W-:-:S04]  /*7320*/  FADD.FTZ R168, R168, R171 ;  /* 0x000000aba8a87221 */ /* 0x000fc80000010000 */
[----:B------:R-:W-:Y:S01]  /*7330*/  FADD.FTZ R177, R177, R168 ;  /* 0x000000a8b1b17221 */ /* 0x000fe20000010000 */
[C---:B------:R-:W-:Y:S01]  /*7340*/  HMMA.16816.F32 R128, R28.reuse, R20, R128 ;  /* 0x000000141c80723c */ /* 0x040fe20000001880 */
[----:B------:R-:W-:Y:S05]  /*7350*/  MUFU.EX2 R179, R179 ;  /* 0x000000b300b37308 */ /* 0x000fea0000000800 */
[C---:B------:R-:W-:Y:S01]  /*7360*/  HMMA.16816.F32 R116, R28.reuse, R22, R116 ;  /* 0x000000161c74723c */ /* 0x040fe20000001874 */
[----:B------:R-:W-:Y:S02]  /*7370*/  LDSM.16.MT88.4 R20, [R192+0x7000] ;  /* 0x00700000c014783b */ /* 0x000fe40000004200 */
[----:B------:R-:W-:Y:S03]  /*7380*/  MUFU.EX2 R173, R173 ;  /* 0x000000ad00ad7308 */ /* 0x000fe60000000800 */
[C---:B------:R-:W-:Y:S05]  /*7390*/  HMMA.16816.F32 R112, R28.reuse, R4, R112 ;  /* 0x000000041c70723c */ /* 0x040fea0000001870 */
[----:B------:R-:W-:Y:S01]  /*73a0*/  MUFU.EX2 R169, R169 ;  /* 0x000000a900a97308 */ /* 0x000fe20000000800 */
[----:B------:R-:W-:Y:S01]  /*73b0*/  HMMA.16816.F32 R100, R28, R6, R100 ;  /* 0x000000061c64723c */ /* 0x000fe20000001864 */
[----:B------:R-:W2:Y:S05]  /*73c0*/  LDSM.16.MT88.4 R4, [R194+0x7000] ;  /* 0x00700000c204783b */ /* 0x000eaa0000004200 */
[C---:B------:R-:W-:Y:S01]  /*73d0*/  HMMA.16816.F32 R88, R32.reuse, R18, R88 ;  /* 0x000000122058723c */ /* 0x040fe20000001858 */
[----:B------:R-:W-:Y:S05]  /*73e0*/  MUFU.EX2 R176, R176 ;  /* 0x000000b000b07308 */ /* 0x000fea0000000800 */
[C---:B----4-:R-:W-:Y:S03]  /*73f0*/  HMMA.16816.F32 R76, R32.reuse, R12, R76 ;  /* 0x0000000c204c723c */ /* 0x050fe6000000184c */
[----:B------:R-:W-:Y:S03]  /*7400*/  MUFU.EX2 R165, R165 ;  /* 0x000000a500a57308 */ /* 0x000fe60000000800 */
[----:B------:R-:W-:Y:S05]  /*7410*/  HMMA.16816.F32 R72, R32, R14, R72 ;  /* 0x0000000e2048723c */ /* 0x000fea0000001848 */
[----:B------:R-:W-:Y:S01]  /*7420*/  MUFU.EX2 R178, R178 ;  /* 0x000000b200b27308 */ /* 0x000fe20000000800 */
[C---:B------:R-:W-:Y:S01]  /*7430*/  HMMA.16816.F32 R96, R28.reuse, R16, R96 ;  /* 0x000000101c60723c */ /* 0x040fe20000001860 */
[--C-:B------:R-:W-:Y:S01]  /*7440*/  FFMA.FTZ R32, R174, UR16, -R151.reuse ;  /* 0x00000010ae207c23 */ /* 0x100fe20008010897 */
[--C-:B------:R-:W-:Y:S01]  /*7450*/  FFMA.FTZ R33, R172, UR16, -R151.reuse ;  /* 0x00000010ac217c23 */ /* 0x100fe20008010897 */
[--C-:B------:R-:W-:Y:S01]  /*7460*/  FFMA.FTZ R34, R187, UR16, -R144.reuse ;  /* 0x00000010bb227c23 */ /* 0x100fe20008010890 */
[--C-:B------:R-:W-:Y:S01]  /*7470*/  FFMA.FTZ R35, R185, UR16, -R144.reuse ;  /* 0x00000010b9237c23 */ /* 0x100fe20008010890 */
[----:B------:R-:W-:Y:S01]  /*7480*/  FFMA.FTZ R172, R183, UR16, -R144 ;  /* 0x00000010b7ac7c23 */ /* 0x000fe20008010890 */
[----:B------:R-:W-:Y:S01]  /*7490*/  FFMA.FTZ R174, R175, UR16, -R140 ;  /* 0x00000010afae7c23 */ /* 0x000fe2000801088c */
[----:B------:R-:W-:Y:S01]  /*74a0*/  MUFU.EX2 R32, R32 ;  /* 0x0000002000207308 */ /* 0x000fe20000000800 */
[----:B------:R-:W-:Y:S01]  /*74b0*/  HMMA.16816.F32 R84, R28, R18, R84 ;  /* 0x000000121c54723c */ /* 0x000fe20000001854 */
[----:B------:R-:W4:Y:S01]  /*74c0*/  LDSM.16.MT88.4 R16, [R195+0x7800] ;  /* 0x00780000c310783b */ /* 0x000f220000004200 */
[----:B------:R-:W-:Y:S01]  /*74d0*/  FFMA.FTZ R151, R150, UR16, -R151 ;  /* 0x0000001096977c23 */ /* 0x000fe20008010897 */
[----:B------:R-:W-:Y:S01]  /*74e0*/  FFMA.FTZ R150, R147, UR16, -R144 ;  /* 0x0000001093967c23 */ /* 0x000fe20008010890 */
[----:B------:R-:W-:-:S02]  /*74f0*/  FFMA.FTZ R140, R139, UR16, -R140 ;  /* 0x000000108b8c7c23 */ /* 0x000fc4000801088c */
[C---:B------:R-:W-:Y:S01]  /*7500*/  HMMA.16816.F32 R80, R28.reuse, R12, R80 ;  /* 0x0000000c1c50723c */ /* 0x040fe20000001850 */
[----:B------:R-:W5:Y:S05]  /*7510*/  MUFU.EX2 R33, R33 ;  /* 0x0000002100217308 */ /* 0x000f6a0000000800 */
[----:B------:R-:W-:Y:S01]  /*7520*/  HMMA.16816.F32 R68, R28, R14, R68 ;  /* 0x0000000e1c44723c */ /* 0x000fe20000001844 */
[C---:B---3--:R-:W-:Y:S01]  /*7530*/  F2FP.F16.F32.PACK_AB R12, R181.reuse, R170 ;  /* 0x000000aab50c723e */ /* 0x048fe200000000ff */
[----:B------:R-:W-:Y:S01]  /*7540*/  FADD.FTZ R170, R170, R145 ;  /* 0x00000091aaaa7221 */ /* 0x000fe20000010000 */
[----:B------:R-:W-:Y:S03]  /*7550*/  MUFU.EX2 R34, R34 ;  /* 0x0000002200227308 */ /* 0x000fe60000000800 */
[----:B------:R-:W-:Y:S01]  /*7560*/  FADD.FTZ R181, R181, R170 ;  /* 0x000000aab5b57221 */ /* 0x000fe20000010000 */
[----:B------:R-:W-:Y:S01]  /*7570*/  F2FP.F16.F32.PACK_AB R28, R64, R65 ;  /* 0x00000041401c723e */ /* 0x000fe200000000ff */
[----:B------:R-:W-:Y:S01]  /*7580*/  FADD.FTZ R65, R65, R42 ;  /* 0x0000002a41417221 */ /* 0x000fe20000010000 */
[----:B------:R-:W-:-:S02]  /*7590*/  F2FP.F16.F32.PACK_AB R30, R62, R63 ;  /* 0x0000003f3e1e723e */ /* 0x000fc400000000ff */
[----:B------:R-:W3:Y:S01]  /*75a0*/  MUFU.EX2 R35, R35 ;  /* 0x0000002300237308 */ /* 0x000ee20000000800 */
[----:B-----5:R-:W-:Y:S01]  /*75b0*/  F2FP.F16.F32.PACK_AB R14, R33, R32 ;  /* 0x00000020210e723e */ /* 0x020fe200000000ff */
[----:B------:R-:W-:Y:S01]  /*75c0*/  FADD.FTZ R64, R64, R65 ;  /* 0x0000004140407221 */ /* 0x000fe20000010000 */
[----:B------:R-:W-:Y:S01]  /*75d0*/  F2FP.F16.F32.PACK_AB R31, R176, R169 ;  /* 0x000000a9b01f723e */ /* 0x000fe200000000ff */
[----:B------:R-:W-:Y:S02]  /*75e0*/  FADD.FTZ R32, R32, R181 ;  /* 0x000000b520207221 */ /* 0x000fe40000010000 */
[----:B------:R-:W-:Y:S02]  /*75f0*/  FADD.FTZ R63, R63, R64 ;  /* 0x000000403f3f7221 */ /* 0x000fe40000010000 */
[----:B------:R-:W5:Y:S01]  /*7600*/  MUFU.EX2 R172, R172 ;  /* 0x000000ac00ac7308 */ /* 0x000f620000000800 */
[----:B------:R-:W-:Y:S01]  /*7610*/  FADD.FTZ R33, R33, R32 ;  /* 0x0000002021217221 */ /* 0x000fe20000010000 */
[----:B------:R-:W-:-:S06]  /*7620*/  FADD.FTZ R62, R62, R63 ;  /* 0x0000003f3e3e7221 */ /* 0x000fcc0000010000 */
[----:B------:R-:W2:Y:S01]  /*7630*/  MUFU.EX2 R174, R174 ;  /* 0x000000ae00ae7308 */ /* 0x000ea20000000800 */
[----:B---3--:R-:W-:Y:S01]  /*7640*/  F2FP.F16.F32.PACK_AB R13, R35, R34 ;  /* 0x00000022230d723e */ /* 0x008fe200000000ff */
[----:B------:R-:W-:-:S04]  /*7650*/  FADD.FTZ R34, R34, R159 ;  /* 0x0000009f22227221 */ /* 0x000fc80000010000 */
[----:B------:R-:W-:Y:S02]  /*7660*/  FADD.FTZ R35, R35, R34 ;  /* 0x0000002223237221 */ /* 0x000fe40000010000 */
[----:B------:R-:W-:Y:S01]  /*7670*/  MUFU.EX2 R162, R162 ;  /* 0x000000a200a27308 */ /* 0x000fe20000000800 */
[----:B-----5:R-:W-:Y:S01]  /*7680*/  F2FP.F16.F32.PACK_AB R15, R179, R172 ;  /* 0x000000acb30f723e */ /* 0x020fe200000000ff */
[----:B------:R-:W-:-:S04]  /*7690*/  FADD.FTZ R172, R172, R35 ;  /* 0x00000023acac7221 */ /* 0x000fc80000010000 */
[----:B------:R-:W-:Y:S02]  /*76a0*/  FADD.FTZ R172, R179, R172 ;  /* 0x000000acb3ac7221 */ /* 0x000fe40000010000 */
[----:B-1----:R-:W-:Y:S01]  /*76b0*/  HMMA.16816.F32 R124, R12, R8, R124 ;  /* 0x000000080c7c723c */ /* 0x002fe2000000187c */
[----:B--2---:R-:W-:Y:S01]  /*76c0*/  F2FP.F16.F32.PACK_AB R29, R173, R174 ;  /* 0x000000aead1d723e */ /* 0x004fe200000000ff */
[----:B------:R-:W1:Y:S01]  /*76d0*/  MUFU.EX2 R163, R163 ;  /* 0x000000a300a37308 */ /* 0x000e620000000800 */
[----:B------:R-:W-:-:S03]  /*76e0*/  FADD.FTZ R174, R174, R177 ;  /* 0x000000b1aeae7221 */ /* 0x000fc60000010000 */
[----:B------:R-:W-:Y:S01]  /*76f0*/  HMMA.16816.F32 R120, R12, R10, R120 ;  /* 0x0000000a0c78723c */ /* 0x000fe20000001878 */
[----:B------:R-:W-:-:S03]  /*7700*/  FADD.FTZ R174, R173, R174 ;  /* 0x000000aeadae7221 */ /* 0x000fc60000010000 */
[----:B------:R-:W-:Y:S01]  /*7710*/  MUFU.EX2 R149, R149 ;  /* 0x0000009500957308 */ /* 0x000fe20000000800 */
[----:B------:R-:W-:Y:S01]  /*7720*/  FADD.FTZ R169, R169, R174 ;  /* 0x000000aea9a97221 */ /* 0x000fe20000010000 */
[----:B------:R-:W-:Y:S03]  /*7730*/  HMMA.16816.F32 R108, R12, R4, R108 ;  /* 0x000000040c6c723c */ /* 0x000fe6000000186c */
[----:B------:R-:W-:-:S03]  /*7740*/  FADD.FTZ R176, R176, R169 ;  /* 0x000000a9b0b07221 */ /* 0x000fc60000010000 */
[C---:B------:R-:W-:Y:S01]  /*7750*/  HMMA.16816.F32 R104, R12.reuse, R6, R104 ;  /* 0x000000060c68723c */ /* 0x040fe20000001868 */
[----:B------:R-:W2:Y:S05]  /*7760*/  MUFU.EX2 R150, R150 ;  /* 0x0000009600967308 */ /* 0x000eaa0000000800 */
[C---:B------:R-:W-:Y:S03]  /*7770*/  HMMA.16816.F32 R92, R12.reuse, R24, R92 ;  /* 0x000000180c5c723c */ /* 0x040fe6000000185c */
[----:B------:R-:W-:Y:S03]  /*7780*/  MUFU.EX2 R161, R161 ;  /* 0x000000a100a17308 */ /* 0x000fe60000000800 */
[C---:B------:R-:W-:Y:S05]  /*7790*/  HMMA.16816.F32 R88, R12.reuse, R26, R88 ;  /* 0x0000001a0c58723c */ /* 0x040fea0000001858 */
[----:B------:R-:W-:Y:S01]  /*77a0*/  MUFU.EX2 R158, R158 ;  /* 0x0000009e009e7308 */ /* 0x000fe20000000800 */
[C---:B------:R-:W-:Y:S06]  /*77b0*/  HMMA.16816.F32 R76, R12.reuse, R20, R76 ;  /* 0x000000140c4c723c */ /* 0x040fec000000184c */
[----:B------:R-:W-:Y:S01]  /*77c0*/  HMMA.16816.F32 R72, R12, R22, R72 ;  /* 0x000000160c48723c */ /* 0x000fe20000001848 */
[----:B------:R-:W3:Y:S01]  /*77d0*/  LDSM.16.MT88.4 R12, [R194+0x7800] ;  /* 0x00780000c20c783b */ /* 0x000ee20000004200 */
[----:B------:R-:W5:Y:S04]  /*77e0*/  MUFU.EX2 R151, R151 ;  /* 0x0000009700977308 */ /* 0x000f680000000800 */
[C---:B------:R-:W-:Y:S04]  /*77f0*/  HMMA.16816.F32 R128, R28.reuse, R8, R128 ;  /* 0x000000081c80723c */ /* 0x040fe80000001880 */
[----:B------:R-:W-:Y:S02]  /*7800*/  MUFU.EX2 R143, R143 ;  /* 0x0000008f008f7308 */ /* 0x000fe40000000800 */
[C---:B------:R-:W-:Y:S01]  /*7810*/  HMMA.16816.F32 R116, R28.reuse, R10, R116 ;  /* 0x0000000a1c74723c */ /* 0x040fe20000001874 */
[----:B------:R-:W3:Y:S05]  /*7820*/  LDSM.16.MT88.4 R8, [R193+0x7800] ;  /* 0x00780000c108783b */ /* 0x000eea0000004200 */
[C---:B------:R-:W-:Y:S01]  /*7830*/  HMMA.16816.F32 R112, R28.reuse, R4, R112 ;  /* 0x000000041c70723c */ /* 0x040fe20000001870 */
[----:B------:R-:W4:Y:S05]  /*7840*/  MUFU.EX2 R142, R142 ;  /* 0x0000008e008e7308 */ /* 0x000f2a0000000800 */
[C---:B------:R-:W-:Y:S01]  /*7850*/  HMMA.16816.F32 R100, R28.reuse, R6, R100 ;  /* 0x000000061c64723c */ /* 0x040fe20000001864 */
[----:B------:R-:W3:Y:S02]  /*7860*/  LDSM.16.MT88.4 R4, [R192+0x7800] ;  /* 0x00780000c004783b */ /* 0x000ee40000004200 */
[----:B------:R-:W-:Y:S03]  /*7870*/  MUFU.EX2 R141, R141 ;  /* 0x0000008d008d7308 */ /* 0x000fe60000000800 */
[C---:B------:R-:W-:Y:S05]  /*7880*/  HMMA.16816.F32 R96, R28.reuse, R24, R96 ;  /* 0x000000181c60723c */ /* 0x040fea0000001860 */
[----:B------:R-:W4:Y:S01]  /*7890*/  MUFU.EX2 R140, R140 ;  /* 0x0000008c008c7308 */ /* 0x000f220000000800 */
[----:B------:R-:W-:Y:S01]  /*78a0*/  HMMA.16816.F32 R84, R28, R26, R84 ;  /* 0x0000001a1c54723c */ /* 0x000fe20000001854 */
[----:B-1----:R-:W-:Y:S01]  /*78b0*/  F2FP.F16.F32.PACK_AB R24, R163, R162 ;  /* 0x000000a2a318723e */ /* 0x002fe200000000ff */
[----:B------:R-:W-:Y:S01]  /*78c0*/  FADD.FTZ R162, R162, R33 ;  /* 0x00000021a2a27221 */ /* 0x000fe20000010000 */
[----:B--2---:R-:W-:Y:S01]  /*78d0*/  F2FP.F16.F32.PACK_AB R25, R150, R149 ;  /* 0x000000959619723e */ /* 0x004fe200000000ff */
[----:B------:R-:W-:-:S02]  /*78e0*/  FADD.FTZ R149, R149, R172 ;  /* 0x000000ac95957221 */ /* 0x000fc40000010000 */
[C---:B------:R-:W-:Y:S01]  /*78f0*/  HMMA.16816.F32 R80, R28.reuse, R20, R80 ;  /* 0x000000141c50723c */ /* 0x040fe20000001850 */
[----:B-----5:R-:W-:Y:S01]  /*7900*/  F2FP.F16.F32.PACK_AB R26, R151, R158 ;  /* 0x0000009e971a723e */ /* 0x020fe200000000ff */
[----:B------:R-:W-:Y:S01]  /*7910*/  FADD.FTZ R163, R163, R162 ;  /* 0x000000a2a3a37221 */ /* 0x000fe20000010000 */
[----:B----4-:R-:W-:Y:S01]  /*7920*/  F2FP.F16.F32.PACK_AB R27, R142, R143 ;  /* 0x0000008f8e1b723e */ /* 0x010fe200000000ff */
[----:B------:R-:W-:Y:S02]  /*7930*/  FADD.FTZ R150, R150, R149 ;  /* 0x0000009596967221 */ /* 0x000fe40000010000 */
[----:B------:R-:W-:Y:S01]  /*7940*/  HMMA.16816.F32 R68, R28, R22, R68 ;  /* 0x000000161c44723c */ /* 0x000fe20000001844 */
[----:B------:R-:W-:Y:S01]  /*7950*/  F2FP.F16.F32.PACK_AB R20, R60, R61 ;  /* 0x0000003d3c14723e */ /* 0x000fe200000000ff */
[----:B------:R-:W-:Y:S01]  /*7960*/  FADD.FTZ R61, R61, R62 ;  /* 0x0000003e3d3d7221 */ /* 0x000fe20000010000 */
[----:B------:R-:W-:Y:S01]  /*7970*/  F2FP.F16.F32.PACK_AB R21, R178, R165 ;  /* 0x000000a5b215723e */ /* 0x000fe200000000ff */
        /* <DEDUP_REMOVED lines=14> */
[C---:B------:R-:W-:Y:S06]  /*7a60*/  HMMA.16816.F32 R120, R24.reuse, R18, R120 ;  /* 0x000000121878723c */ /* 0x040fec0000001878 */
[C---:B---3--:R-:W-:Y:S06]  /*7a70*/  HMMA.16816.F32 R108, R24.reuse, R12, R108 ;  /* 0x0000000c186c723c */ /* 0x048fec000000186c */
        /* <DEDUP_REMOVED lines=15> */
.L_x_756:
[----:B------:R-:W-:-:S07]  /*7b70*/  IADD3 R211, R137, -0x1, RZ ;  /* 0xffffffff89d37810 */ /* 0x000fce0007ffe0ff */
.L_x_758:
[----:B------:R-:W-:-:S13]  /*7b80*/  ISETP.GE.AND P0, PT, R211, RZ, PT ;  /* 0x000000ffd300720c */ /* 0x000fda0003f06270 */
[----:B------:R-:W-:Y:S05]  /*7b90*/  @!P0 BRA `(.L_x_759) ;  /* 0x0000002c00e08947 */ /* 0x000fea0003800000 */
[----:B------:R-:W-:Y:S01]  /*7ba0*/  IMAD.MOV.U32 R2, RZ, RZ, R135 ;  /* 0x000000ffff027224 */ /* 0x000fe200078e0087 */
[----:B------:R-:W-:Y:S01]  /*7bb0*/  MOV R0, R133 ;  /* 0x0000008500007202 */ /* 0x000fe20000000f00 */
[----:B------:R-:W-:Y:S01]  /*7bc0*/  IMAD.MOV.U32 R139, RZ, RZ, R136 ;  /* 0x000000ffff8b7224 */ /* 0x000fe200078e0088 */
[----:B------:R-:W-:Y:S01]  /*7bd0*/  MOV R220, R152 ;  /* 0x0000009800dc7202 */ /* 0x000fe20000000f00 */
[----:B------:R-:W-:Y:S01]  /*7be0*/  IMAD.MOV.U32 R3, RZ, RZ, R134 ;  /* 0x000000ffff037224 */ /* 0x000fe200078e0086 */
[----:B------:R-:W-:Y:S01]  /*7bf0*/  MOV R221, R155 ;  /* 0x0000009b00dd7202 */ /* 0x000fe20000000f00 */
[----:B------:R-:W-:Y:S01]  /*7c00*/  ULDC UR5, c[0x0][0x39c] ;  /* 0x0000e70000057ab9 */ /* 0x000fe20000000800 */
[----:B------:R-:W-:Y:S01]  /*7c10*/  ULDC UR4, c[0x0][0x2ec] ;  /* 0x0000bb0000047ab9 */ /* 0x000fe20000000800 */
[----:B------:R-:W-:Y:S01]  /*7c20*/  ULDC.64 UR10, c[0x0][0x220] ;  /* 0x00008800000a7ab9 */ /* 0x000fe20000000a00 */
[----:B------:R-:W-:Y:S01]  /*7c30*/  ULDC.64 UR6, c[0x0][0x218] ;  /* 0x0000860000067ab9 */ /* 0x000fe20000000a00 */
[----:B------:R-:W-:Y:S01]  /*7c40*/  ULDC.64 UR8, c[0x0][0x248] ;  /* 0x0000920000087ab9 */ /* 0x000fe20000000a00 */
[----:B------:R-:W-:Y:S05]  /*7c50*/  BRA `(.L_x_760) ;  /* 0x0000000000647947 */ /* 0x000fea0003800000 */
.L_x_762:
[----:B------:R-:W-:Y:S04]  /*7c60*/  VIADD R5, R211, 0xffffffff ;  /* 0xffffffffd3057836 */ /* 0x000fe80000000000 */
[C---:B------:R-:W-:Y:S01]  /*7c70*/  IMAD.WIDE.U32 R6, R5.reuse, UR8, RZ ;  /* 0x0000000805067c25 */ /* 0x040fe2000f8e00ff */
        /* <DEDUP_REMOVED lines=23> */
.L_x_760:
[----:B------:R-:W-:Y:S04]  /*7df0*/  DEPBAR.LE SB0, 0x0 ;  /* 0x000080000000791a */ /* 0x000fe80000000000 */
[----:B------:R-:W-:Y:S01]  /*7e00*/  BAR.SYNC.DEFER_BLOCKING 0x0 ;  /* 0x0000000000007b1d */ /* 0x000fe20000010000 */
[----:B------:R-:W-:Y:S01]  /*7e10*/  SHF.R.S32.HI R137, RZ, 0x1f, R211 ;  /* 0x0000001fff897819 */ /* 0x000fe200000114d3 */
[C---:B------:R-:W-:Y:S02]  /*7e20*/  IMAD R136, R211.reuse, UR14, RZ ;  /* 0x0000000ed3887c24 */ /* 0x040fe4000f8e02ff */
[----:B------:R-:W-:Y:S04]  /*7e30*/  IMAD.WIDE.U32 R176, R211, UR15, R220 ;  /* 0x0000000fd3b07c25 */ /* 0x000fe8000f8e00dc */
[----:B------:R-:W-:Y:S01]  /*7e40*/  IMAD R136, R137, UR15, R136 ;  /* 0x0000000f89887c24 */ /* 0x000fe2000f8e0288 */
[----:B------:R-:W-:Y:S04]  /*7e50*/  LEA R178, P1, R176, UR10, 0x1 ;  /* 0x0000000ab0b27c11 */ /* 0x000fe8000f8208ff */
[----:B------:R-:W-:Y:S02]  /*7e60*/  IADD3 R136, R177, R136, RZ ;  /* 0x00000088b1887210 */ /* 0x000fe40007ffe0ff */
[----:B------:R-:W-:Y:S02]  /*7e70*/  IADD3 R180, P0, R178, UR12, RZ ;  /* 0x0000000cb2b47c10 */ /* 0x000fe4000ff1e0ff */
        /* <DEDUP_REMOVED lines=8> */
[----:B------:R-:W-:Y:S04]  /*7f00*/  IADD3.X R177, R181, UR13, RZ, P1, !PT ;  /* 0x0000000db5b17c10 */ /* 0x000fe80008ffe4ff */
[----:B------:R-:W-:Y:S02]  /*7f10*/  IADD3.X R137, R177, UR13, RZ, P0, !PT ;  /* 0x0000000db1897c10 */ /* 0x000fe400087fe4ff */
[----:B------:R-:W-:Y:S01]  /*7f20*/  ISETP.GT.AND P0, PT, R211, RZ, PT ;  /* 0x000000ffd300720c */ /* 0x000fe20003f04270 */
[----:B------:R-:W-:Y:S08]  /*7f30*/  LDGSTS.E.BYPASS.LTC128B.128 [R203+0x6800], desc[UR20][R180.64] ;  /* 0x06800000b4cb7fae */ /* 0x000ff0000b901d54 */
[----:B------:R1:W-:Y:S08]  /*7f40*/  LDGSTS.E.BYPASS.LTC128B.128 [R203+0x7000], desc[UR20][R176.64] ;  /* 0x07000000b0cb7fae */ /* 0x0003f0000b901d54 */
[----:B------:R2:W-:Y:S08]  /*7f50*/  LDGSTS.E.BYPASS.LTC128B.128 [R203+0x7800], desc[UR20][R136.64] ;  /* 0x0780000088cb7fae */ /* 0x0005f0000b901d54 */
[----:B------:R-:W-:Y:S08]  /*7f60*/  LDSM.16.M88.4 R132, [R202] ;  /* 0x00000000ca84783b */ /* 0x000ff00000000200 */
[----:B------:R-:W3:Y:S08]  /*7f70*/  LDSM.16.M88.4 R140, [R201] ;  /* 0x00000000c98c783b */ /* 0x000ef00000000200 */
[----:B------:R-:W4:Y:S08]  /*7f80*/  LDSM.16.M88.4 R144, [R202+0x2000] ;  /* 0x00200000ca90783b */ /* 0x000f300000000200 */
[----:B------:R-:W0:Y:S08]  /*7f90*/  LDGDEPBAR ;  /* 0x00000000000079af */ /* 0x000e300000000000 */
[----:B------:R-:W5:Y:S08]  /*7fa0*/  LDSM.16.M88.4 R148, [R201+0x800] ;  /* 0x00080000c994783b */ /* 0x000f700000000200 */
[----:B------:R-:W2:Y:S08]  /*7fb0*/  LDSM.16.M88.4 R152, [R201+0x1000] ;  /* 0x00100000c998783b */ /* 0x000eb00000000200 */
[----:B------:R-:W2:Y:S08]  /*7fc0*/  LDSM.16.M88.4 R156, [R201+0x1800] ;  /* 0x00180000c99c783b */ /* 0x000eb00000000200 */
[----:B------:R-:W-:Y:S08]  /*7fd0*/  LDSM.16.M88.4 R160, [R200] ;  /* 0x00000000c8a0783b */ /* 0x000ff00000000200 */
[----:B------:R-:W2:Y:S08]  /*7fe0*/  LDSM.16.M88.4 R164, [R199] ;  /* 0x00000000c7a4783b */ /* 0x000eb00000000200 */
[----:B------:R-:W2:Y:S08]  /*7ff0*/  LDSM.16.M88.4 R168, [R200+0x2000] ;  /* 0x00200000c8a8783b */ /* 0x000eb00000000200 */
[----:B------:R-:W-:Y:S08]  /*8000*/  LDSM.16.M88.4 R172, [R197] ;  /* 0x00000000c5ac783b */ /* 0x000ff00000000200 */
[----:B-1----:R-:W-:Y:S08]  /*8010*/  LDSM.16.M88.4 R176, [R189] ;  /* 0x00000000bdb0783b */ /* 0x002ff00000000200 */
[----:B------:R-:W-:Y:S08]  /*8020*/  LDSM.16.M88.4 R180, [R196] ;  /* 0x00000000c4b4783b */ /* 0x000ff00000000200 */
[----:B------:R-:W-:Y:S01]  /*8030*/  LDSM.16.M88.4 R184, [R188] ;  /* 0x00000000bcb8783b */ /* 0x000fe20000000200 */
[-C--:B---3--:R-:W-:Y:S06]  /*8040*/  HMMA.16816.F32 R4, R132, R140.reuse, RZ ;  /* 0x0000008c8404723c */ /* 0x088fec00000018ff */
[C---:B----4-:R-:W-:Y:S06]  /*8050*/  HMMA.16816.F32 R8, R144.reuse, R140, RZ ;  /* 0x0000008c9008723c */ /* 0x050fec00000018ff */
[-C--:B------:R-:W-:Y:S06]  /*8060*/  HMMA.16816.F32 R12, R144, R142.reuse, RZ ;  /* 0x0000008e900c723c */ /* 0x080fec00000018ff */
[C---:B------:R-:W-:Y:S01]  /*8070*/  HMMA.16816.F32 R16, R132.reuse, R142, RZ ;  /* 0x0000008e8410723c */ /* 0x040fe200000018ff */
[----:B------:R-:W1:Y:S05]  /*8080*/  LDSM.16.M88.4 R140, [R199+0x800] ;  /* 0x00080000c78c783b */ /* 0x000e6a0000000200 */
[-C--:B-----5:R-:W-:Y:S06]  /*8090*/  HMMA.16816.F32 R20, R132, R148.reuse, RZ ;  /* 0x000000948414723c */ /* 0x0a0fec00000018ff */
[C---:B------:R-:W-:Y:S06]  /*80a0*/  HMMA.16816.F32 R24, R144.reuse, R148, RZ ;  /* 0x000000949018723c */ /* 0x040fec00000018ff */
[-C--:B------:R-:W-:Y:S06]  /*80b0*/  HMMA.16816.F32 R28, R144, R150.reuse, RZ ;  /* 0x00000096901c723c */ /* 0x080fec00000018ff */
[C---:B------:R-:W-:Y:S01]  /*80c0*/  HMMA.16816.F32 R32, R132.reuse, R150, RZ ;  /* 0x000000968420723c */ /* 0x040fe200000018ff */
[----:B------:R-:W3:Y:S05]  /*80d0*/  LDSM.16.M88.4 R148, [R199+0x1000] ;  /* 0x00100000c794783b */ /* 0x000eea0000000200 */
[-C--:B--2---:R-:W-:Y:S06]  /*80e0*/  HMMA.16816.F32 R36, R132, R152.reuse, RZ ;  /* 0x000000988424723c */ /* 0x084fec00000018ff */
[C---:B------:R-:W-:Y:S06]  /*80f0*/  HMMA.16816.F32 R40, R144.reuse, R152, RZ ;  /* 0x000000989028723c */ /* 0x040fec00000018ff */
[-C--:B------:R-:W-:Y:S06]  /*8100*/  HMMA.16816.F32 R44, R144, R154.reuse, RZ ;  /* 0x0000009a902c723c */ /* 0x080fec00000018ff */
[C---:B------:R-:W-:Y:S01]  /*8110*/  HMMA.16816.F32 R48, R132.reuse, R154, RZ ;  /* 0x0000009a8430723c */ /* 0x040fe200000018ff */
[----:B------:R-:W2:Y:S05]  /*8120*/  LDSM.16.M88.4 R152, [R199+0x1800] ;  /* 0x00180000c798783b */ /* 0x000eaa0000000200 */
[-C--:B------:R-:W-:Y:S06]  /*8130*/  HMMA.16816.F32 R52, R132, R156.reuse, RZ ;  /* 0x0000009c8434723c */ /* 0x080fec00000018ff */
[C---:B------:R-:W-:Y:S06]  /*8140*/  HMMA.16816.F32 R56, R144.reuse, R156, RZ ;  /* 0x0000009c9038723c */ /* 0x040fec00000018ff */
[-C--:B------:R-:W-:Y:S01]  /*8150*/  HMMA.16816.F32 R60, R144, R158.reuse, RZ ;  /* 0x0000009e903c723c */ /* 0x080fe200000018ff */
[----:B------:R-:W4:Y:S05]  /*8160*/  LDSM.16.M88.4 R144, [R198] ;  /* 0x00000000c690783b */ /* 0x000f2a0000000200 */
[----:B------:R-:W-:Y:S03]  /*8170*/  HMMA.16816.F32 R64, R132, R158, RZ ;  /* 0x0000009e8440723c */ /* 0x000fe600000018ff */
[----:B------:R-:W5:Y:S03]  /*8180*/  LDSM.16.M88.4 R132, [R198+0x2000] ;  /* 0x00200000c684783b */ /* 0x000f660000000200 */
[-C--:B------:R-:W-:Y:S05]  /*8190*/  HMMA.16816.F32 R4, R160, R164.reuse, R4 ;  /* 0x000000a4a004723c */ /* 0x080fea0000001804 */
[----:B------:R-:W5:Y:S01]  /*81a0*/  LDSM.16.M88.4 R156, [R191] ;  /* 0x00000000bf9c783b */ /* 0x000f620000000200 */
[C---:B------:R-:W-:Y:S06]  /*81b0*/  HMMA.16816.F32 R8, R168.reuse, R164, R8 ;  /* 0x000000a4a808723c */ /* 0x040fec0000001808 */
[-C--:B------:R-:W-:Y:S06]  /*81c0*/  HMMA.16816.F32 R12, R168, R166.reuse, R12 ;  /* 0x000000a6a80c723c */ /* 0x080fec000000180c */
[C---:B------:R-:W-:Y:S01]  /*81d0*/  HMMA.16816.F32 R16, R160.reuse, R166, R16 ;  /* 0x000000a6a010723c */ /* 0x040fe20000001810 */
[----:B------:R-:W5:Y:S05]  /*81e0*/  LDSM.16.M88.4 R164, [R190] ;  /* 0x00000000bea4783b */ /* 0x000f6a0000000200 */
[-C--:B-1----:R-:W-:Y:S06]  /*81f0*/  HMMA.16816.F32 R20, R160, R140.reuse, R20 ;  /* 0x0000008ca014723c */ /* 0x082fec0000001814 */
[C---:B------:R-:W-:Y:S06]  /*8200*/  HMMA.16816.F32 R24, R168.reuse, R140, R24 ;  /* 0x0000008ca818723c */ /* 0x040fec0000001818 */
[-C--:B------:R-:W-:Y:S06]  /*8210*/  HMMA.16816.F32 R28, R168, R142.reuse, R28 ;  /* 0x0000008ea81c723c */ /* 0x080fec000000181c */
[C---:B------:R-:W-:Y:S01]  /*8220*/  HMMA.16816.F32 R32, R160.reuse, R142, R32 ;  /* 0x0000008ea020723c */ /* 0x040fe20000001820 */
[----:B------:R-:W1:Y:S05]  /*8230*/  LDSM.16.M88.4 R140, [R196+0x2000] ;  /* 0x00200000c48c783b */ /* 0x000e6a0000000200 */
[-C--:B---3--:R-:W-:Y:S06]  /*8240*/  HMMA.16816.F32 R36, R160, R148.reuse, R36 ;  /* 0x00000094a024723c */ /* 0x088fec0000001824 */
[C---:B------:R-:W-:Y:S06]  /*8250*/  HMMA.16816.F32 R40, R168.reuse, R148, R40 ;  /* 0x00000094a828723c */ /* 0x040fec0000001828 */
[-C--:B------:R-:W-:Y:S06]  /*8260*/  HMMA.16816.F32 R44, R168, R150.reuse, R44 ;  /* 0x00000096a82c723c */ /* 0x080fec000000182c */
[C---:B------:R-:W-:Y:S06]  /*8270*/  HMMA.16816.F32 R48, R160.reuse, R150, R48 ;  /* 0x00000096a030723c */ /* 0x040fec0000001830 */
[-C--:B--2---:R-:W-:Y:S06]  /*8280*/  HMMA.16816.F32 R52, R160, R152.reuse, R52 ;  /* 0x00000098a034723c */ /* 0x084fec0000001834 */
[C---:B------:R-:W-:Y:S06]  /*8290*/  HMMA.16816.F32 R56, R168.reuse, R152, R56 ;  /* 0x00000098a838723c */ /* 0x040fec0000001838 */
[-C--:B------:R-:W-:Y:S06]  /*82a0*/  HMMA.16816.F32 R60, R168, R154.reuse, R60 ;  /* 0x0000009aa83c723c */ /* 0x080fec000000183c */
[----:B------:R-:W-:Y:S06]  /*82b0*/  HMMA.16816.F32 R64, R160, R154, R64 ;  /* 0x0000009aa040723c */ /* 0x000fec0000001840 */
[-C--:B----4-:R-:W-:Y:S06]  /*82c0*/  HMMA.16816.F32 R4, R144, R172.reuse, R4 ;  /* 0x000000ac9004723c */ /* 0x090fec0000001804 */
[C---:B-----5:R-:W-:Y:S06]  /*82d0*/  HMMA.16816.F32 R8, R132.reuse, R172, R8 ;  /* 0x000000ac8408723c */ /* 0x060fec0000001808 */
[-C--:B------:R-:W-:Y:S06]  /*82e0*/  HMMA.16816.F32 R12, R132, R174.reuse, R12 ;  /* 0x000000ae840c723c */ /* 0x080fec000000180c */
[C---:B------:R-:W-:Y:S06]  /*82f0*/  HMMA.16816.F32 R16, R144.reuse, R174, R16 ;  /* 0x000000ae9010723c */ /* 0x040fec0000001810 */
        /* <DEDUP_REMOVED lines=10> */
[-C--:B------:R-:W-:Y:S01]  /*83a0*/  HMMA.16816.F32 R60, R132, R178.reuse, R60 ;  /* 0x000000b2843c723c */ /* 0x080fe2000000183c */
[----:B------:R-:W2:Y:S05]  /*83b0*/  LDSM.16.M88.4 R132, [R188+0x800] ;  /* 0x00080000bc84783b */ /* 0x000eaa0000000200 */
[----:B------:R-:W-:Y:S03]  /*83c0*/  HMMA.16816.F32 R64, R144, R178, R64 ;  /* 0x000000b29040723c */ /* 0x000fe60000001840 */
[----:B------:R-:W3:Y:S03]  /*83d0*/  LDSM.16.M88.4 R144, [R188+0x1000] ;  /* 0x00100000bc90783b */ /* 0x000ee60000000200 */
[-C--:B------:R-:W-:Y:S06]  /*83e0*/  HMMA.16816.F32 R4, R180, R184.reuse, R4 ;  /* 0x000000b8b404723c */ /* 0x080fec0000001804 */
[C---:B-1----:R-:W-:Y:S06]  /*83f0*/  HMMA.16816.F32 R8, R140.reuse, R184, R8 ;  /* 0x000000b88c08723c */ /* 0x042fec0000001808 */
[-C--:B------:R-:W-:Y:S06]  /*8400*/  HMMA.16816.F32 R12, R140, R186.reuse, R12 ;  /* 0x000000ba8c0c723c */ /* 0x080fec000000180c */
[C---:B------:R-:W-:Y:S06]  /*8410*/  HMMA.16816.F32 R16, R180.reuse, R186, R16 ;  /* 0x000000bab410723c */ /* 0x040fec0000001810 */
[----:B------:R-:W-:Y:S01]  /*8420*/  FMUL.FTZ R136, R4, UR5 ;  /* 0x0000000504887c20 */ /* 0x000fe20008410000 */
[----:B------:R-:W-:Y:S01]  /*8430*/  FMUL.FTZ R137, R7, UR5 ;  /* 0x0000000507897c20 */ /* 0x000fe20008410000 */
[----:B------:R-:W-:Y:S02]  /*8440*/  FMUL.FTZ R249, R6, UR5 ;  /* 0x0000000506f97c20 */ /* 0x000fe40008410000 */
[----:B------:R1:W-:Y:S01]  /*8450*/  MUFU.TANH R170, R136 ;  /* 0x0000008800aa7308 */ /* 0x0003e20000002400 */
[-C--:B--2---:R-:W-:Y:S03]  /*8460*/  HMMA.16816.F32 R20, R180, R132.reuse, R20 ;  /* 0x00000084b414723c */ /* 0x084fe60000001814 */
[----:B------:R-:W-:Y:S01]  /*8470*/  FMUL.FTZ R138, R8, UR5 ;  /* 0x00000005088a7c20 */ /* 0x000fe20008410000 */
[----:B------:R-:W-:Y:S01]  /*8480*/  FMUL.FTZ R247, R9, UR5 ;  /* 0x0000000509f77c20 */ /* 0x000fe20008410000 */
[----:B------:R-:W-:Y:S01]  /*8490*/  FMUL.FTZ R245, R10, UR5 ;  /* 0x000000050af57c20 */ /* 0x000fe20008410000 */
[C---:B------:R-:W-:Y:S03]  /*84a0*/  HMMA.16816.F32 R24, R140.reuse, R132, R24 ;  /* 0x000000848c18723c */ /* 0x040fe60000001818 */
[----:B------:R2:W-:Y:S02]  /*84b0*/  MUFU.TANH R174, R137 ;  /* 0x0000008900ae7308 */ /* 0x0005e40000002400 */
[----:B------:R-:W-:Y:S01]  /*84c0*/  FMUL.FTZ R176, R14, UR5 ;  /* 0x000000050eb07c20 */ /* 0x000fe20008410000 */
[-C--:B------:R-:W-:Y:S07]  /*84d0*/  HMMA.16816.F32 R28, R140, R134.reuse, R28 ;  /* 0x000000868c1c723c */ /* 0x080fee000000181c */
[----:B------:R4:W5:Y:S01]  /*84e0*/  MUFU.TANH R166, R138 ;  /* 0x0000008a00a67308 */ /* 0x0009620000002400 */
[----:B-1----:R-:W-:Y:S01]  /*84f0*/  FMUL.FTZ R136, R11, UR5 ;  /* 0x000000050b887c20 */ /* 0x002fe20008410000 */
[C---:B------:R-:W-:Y:S01]  /*8500*/  HMMA.16816.F32 R32, R180.reuse, R134, R32 ;  /* 0x00000086b420723c */ /* 0x040fe20000001820 */
[----:B------:R-:W1:Y:S01]  /*8510*/  LDSM.16.M88.4 R132, [R188+0x1800] ;  /* 0x00180000bc84783b */ /* 0x000e620000000200 */
[----:B------:R-:W-:Y:S06]  /*8520*/  DEPBAR.LE SB0, 0x0 ;  /* 0x000080000000791a */ /* 0x000fec0000000000 */
[----:B------:R5:W-:Y:S01]  /*8530*/  MUFU.TANH R11, R136 ;  /* 0x00000088000b7308 */ /* 0x000be20000002400 */
[-C--:B---3--:R-:W-:Y:S05]  /*8540*/  HMMA.16816.F32 R36, R180, R144.reuse, R36 ;  /* 0x00000090b424723c */ /* 0x088fea0000001824 */
[----:B--2---:R-:W-:Y:S01]  /*8550*/  FMUL.FTZ R137, R15, UR5 ;  /* 0x000000050f897c20 */ /* 0x004fe20008410000 */
[----:B------:R-:W-:Y:S03]  /*8560*/  FMUL.FTZ R177, R12, UR5 ;  /* 0x000000050cb17c20 */ /* 0x000fe60008410000 */
[----:B------:R2:W-:Y:S01]  /*8570*/  MUFU.TANH R9, R176 ;  /* 0x000000b000097308 */ /* 0x0005e20000002400 */
[----:B------:R-:W-:Y:S01]  /*8580*/  BAR.SYNC.DEFER_BLOCKING 0x0 ;  /* 0x0000000000007b1d */ /* 0x000fe20000010000 */
[C---:B------:R-:W-:Y:S04]  /*8590*/  HMMA.16816.F32 R40, R140.reuse, R144, R40 ;  /* 0x000000908c28723c */ /* 0x040fe80000001828 */
[----:B----4-:R-:W-:Y:S01]  /*85a0*/  FMUL.FTZ R138, R13, UR5 ;  /* 0x000000050d8a7c20 */ /* 0x010fe20008410000 */
[----:B------:R-:W-:Y:S03]  /*85b0*/  FMUL.FTZ R178, R18, UR5 ;  /* 0x0000000512b27c20 */ /* 0x000fe60008410000 */
[----:B------:R3:W-:Y:S03]  /*85c0*/  MUFU.TANH R13, R137 ;  /* 0x00000089000d7308 */ /* 0x0007e60000002400 */
[----:B-----5:R-:W-:Y:S01]  /*85d0*/  FMUL.FTZ R136, R19, UR5 ;  /* 0x0000000513887c20 */ /* 0x020fe20008410000 */
[-C--:B------:R-:W-:Y:S03]  /*85e0*/  HMMA.16816.F32 R44, R140, R146.reuse, R44 ;  /* 0x000000928c2c723c */ /* 0x080fe6000000182c */
[----:B------:R-:W-:Y:S01]  /*85f0*/  FMUL.FTZ R251, R5, UR5 ;  /* 0x0000000505fb7c20 */ /* 0x000fe20008410000 */
[----:B------:R-:W-:Y:S01]  /*8600*/  FMUL.FTZ R235, R30, UR5 ;  /* 0x000000051eeb7c20 */ /* 0x000fe20008410000 */
[----:B------:R-:W-:Y:S01]  /*8610*/  FMUL.FTZ R179, R16, UR5 ;  /* 0x0000000510b37c20 */ /* 0x000fe20008410000 */
[----:B------:R4:W-:Y:S01]  /*8620*/  MUFU.TANH R173, R136 ;  /* 0x0000008800ad7308 */ /* 0x0009e20000002400 */
[C---:B------:R-:W-:Y:S04]  /*8630*/  HMMA.16816.F32 R48, R180.reuse, R146, R48 ;  /* 0x00000092b430723c */ /* 0x040fe80000001830 */
[----:B--2---:R-:W-:Y:S01]  /*8640*/  FMUL.FTZ R176, R21, UR5 ;  /* 0x0000000515b07c20 */ /* 0x004fe20008410000 */
[----:B------:R-:W-:Y:S01]  /*8650*/  FMUL.FTZ R184, R20, UR5 ;  /* 0x0000000514b87c20 */ /* 0x000fe20008410000 */
[----:B------:R-:W-:Y:S03]  /*8660*/  FMUL.FTZ R243, R24, UR5 ;  /* 0x0000000518f37c20 */ /* 0x000fe60008410000 */
[----:B------:R2:W-:Y:S02]  /*8670*/  MUFU.TANH R10, R177 ;  /* 0x000000b1000a7308 */ /* 0x0005e40000002400 */
[----:B---3--:R-:W-:Y:S01]  /*8680*/  FMUL.FTZ R137, R23, UR5 ;  /* 0x0000000517897c20 */ /* 0x008fe20008410000 */
[-C--:B-1----:R-:W-:Y:S03]  /*8690*/  HMMA.16816.F32 R52, R180, R132.reuse, R52 ;  /* 0x00000084b434723c */ /* 0x082fe60000001834 */
[----:B------:R-:W-:Y:S01]  /*86a0*/  FMUL.FTZ R241, R26, UR5 ;  /* 0x000000051af17c20 */ /* 0x000fe20008410000 */
[----:B------:R-:W-:Y:S03]  /*86b0*/  FMUL.FTZ R252, R25, UR5 ;  /* 0x0000000519fc7c20 */ /* 0x000fe60008410000 */
[----:B------:R1:W-:Y:S01]  /*86c0*/  MUFU.TANH R15, R137 ;  /* 0x00000089000f7308 */ /* 0x0003e20000002400 */
[C---:B------:R-:W-:Y:S04]  /*86d0*/  HMMA.16816.F32 R56, R140.reuse, R132, R56 ;  /* 0x000000848c38723c */ /* 0x040fe80000001838 */
[----:B----4-:R-:W-:Y:S02]  /*86e0*/  FMUL.FTZ R136, R35, UR5 ;  /* 0x0000000523887c20 */ /* 0x010fe40008410000 */
[-C--:B------:R-:W-:Y:S03]  /*86f0*/  HMMA.16816.F32 R60, R140, R134.reuse, R60 ;  /* 0x000000868c3c723c */ /* 0x080fe6000000183c */
[----:B------:R3:W-:Y:S02]  /*8700*/  MUFU.TANH R14, R138 ;  /* 0x0000008a000e7308 */ /* 0x0007e40000002400 */
[----:B--2---:R-:W-:Y:S01]  /*8710*/  FMUL.FTZ R177, R17, UR5 ;  /* 0x0000000511b17c20 */ /* 0x004fe20008410000 */
[----:B------:R-:W-:Y:S07]  /*8720*/  HMMA.16816.F32 R64, R180, R134, R64 ;  /* 0x00000086b440723c */ /* 0x000fee0000001840 */
[----:B------:R2:W-:Y:S01]  /*8730*/  MUFU.TANH R18, R136 ;  /* 0x0000008800127308 */ /* 0x0005e20000002400 */
[----:B-1----:R-:W-:Y:S03]  /*8740*/  FMUL.FTZ R137, R34, UR5 ;  /* 0x0000000522897c20 */ /* 0x002fe60008410000 */
[----:B------:R-:W-:Y:S01]  /*8750*/  FMUL.FTZ R246, R36, UR5 ;  /* 0x0000000524f67c20 */ /* 0x000fe20008410000 */
[----:B------:R-:W-:Y:S01]  /*8760*/  FMNMX.FTZ R237, R166, R3, !PT ;  /* 0x00000003a6ed7209 */ /* 0x000fe20007810000 */
[----:B------:R-:W-:Y:S04]  /*8770*/  FMUL.FTZ R239, R27, UR5 ;  /* 0x000000051bef7c20 */ /* 0x000fe80008410000 */
[----:B------:R1:W-:Y:S01]  /*8780*/  MUFU.TANH R30, R137 ;  /* 0x00000089001e7308 */ /* 0x0003e20000002400 */
[----:B---3--:R-:W-:Y:S01]  /*8790*/  FMUL.FTZ R138, R22, UR5 ;  /* 0x00000005168a7c20 */ /* 0x008fe20008410000 */
[----:B------:R-:W-:Y:S01]  /*87a0*/  FMUL.FTZ R250, R28, UR5 ;  /* 0x000000051cfa7c20 */ /* 0x000fe20008410000 */
[----:B------:R-:W-:Y:S01]  /*87b0*/  FMUL.FTZ R242, R38, UR5 ;  /* 0x0000000526f27c20 */ /* 0x000fe20008410000 */
[----:B------:R-:W-:Y:S01]  /*87c0*/  FMUL.FTZ R244, R37, UR5 ;  /* 0x0000000525f47c20 */ /* 0x000fe20008410000 */
[----:B------:R-:W-:Y:S01]  /*87d0*/  FMUL.FTZ R248, R29, UR5 ;  /* 0x000000051df87c20 */ /* 0x000fe20008410000 */
[----:B------:R-:W-:Y:S01]  /*87e0*/  FMUL.FTZ R186, R39, UR5 ;  /* 0x0000000527ba7c20 */ /* 0x000fe20008410000 */
[----:B------:R-:W-:Y:S03]  /*87f0*/  FMUL.FTZ R240, R48, UR5 ;  /* 0x0000000530f07c20 */ /* 0x000fe60008410000 */
[----:B------:R-:W3:Y:S01]  /*8800*/  MUFU.TANH R245, R245 ;  /* 0x000000f500f57308 */ /* 0x000ee20000002400 */
[----:B--2---:R-:W-:Y:S01]  /*8810*/  FMUL.FTZ R136, R56, UR5 ;  /* 0x0000000538887c20 */ /* 0x004fe20008410000 */
[----:B------:R-:W-:Y:S01]  /*8820*/  FMUL.FTZ R225, R31, UR5 ;  /* 0x000000051fe17c20 */ /* 0x000fe20008410000 */
[----:B------:R-:W-:Y:S01]  /*8830*/  FMUL.FTZ R232, R40, UR5 ;  /* 0x0000000528e87c20 */ /* 0x000fe20008410000 */
[----:B------:R-:W-:Y:S01]  /*8840*/  FMUL.FTZ R236, R50, UR5 ;  /* 0x0000000532ec7c20 */ /* 0x000fe20008410000 */
[----:B------:R-:W-:Y:S01]  /*8850*/  FMUL.FTZ R238, R49, UR5 ;  /* 0x0000000531ee7c20 */ /* 0x000fe20008410000 */
[----:B------:R-:W-:Y:S01]  /*8860*/  FMUL.FTZ R229, R42, UR5 ;  /* 0x000000052ae57c20 */ /* 0x000fe20008410000 */
[----:B------:R-:W-:Y:S03]  /*8870*/  FMUL.FTZ R230, R41, UR5 ;  /* 0x0000000529e67c20 */ /* 0x000fe60008410000 */
[----:B------:R2:W-:Y:S01]  /*8880*/  MUFU.TANH R17, R176 ;  /* 0x000000b000117308 */ /* 0x0005e20000002400 */
[----:B-1----:R-:W-:Y:S01]  /*8890*/  FMNMX.FTZ R137, R170, R139, !PT ;  /* 0x0000008baa897209 */ /* 0x002fe20007810000 */
        /* <DEDUP_REMOVED lines=14> */
[----:B------:R-:W1:Y:S01]  /*8980*/  MUFU.TANH R249, R249 ;  /* 0x000000f900f97308 */ /* 0x000e620000002400 */
[----:B--2---:R-:W-:Y:S01]  /*8990*/  FMUL.FTZ R176, R32, UR5 ;  /* 0x0000000520b07c20 */ /* 0x004fe20008410000 */
[----:B------:R-:W-:Y:S01]  /*89a0*/  FMUL.FTZ R182, R67, UR5 ;  /* 0x0000000543b67c20 */ /* 0x000fe20008410000 */
[----:B------:R-:W-:Y:S07]  /*89b0*/  FMUL.FTZ R63, R63, UR5 ;  /* 0x000000053f3f7c20 */ /* 0x000fee0008410000 */
[----:B------:R-:W2:Y:S01]  /*89c0*/  MUFU.TANH R251, R251 ;  /* 0x000000fb00fb7308 */ /* 0x000ea20000002400 */
[----:B---3--:R-:W-:Y:S04]  /*89d0*/  FMNMX.FTZ R136, R245, R0, !PT ;  /* 0x00000000f5887209 */ /* 0x008fe80007810000 */
[----:B------:R-:W-:Y:S05]  /*89e0*/  FMNMX.FTZ R183, R11, R136, !PT ;  /* 0x000000880bb77209 */ /* 0x000fea0007810000 */
[----:B------:R3:W-:Y:S01]  /*89f0*/  MUFU.TANH R22, R138 ;  /* 0x0000008a00167308 */ /* 0x0007e20000002400 */
[----:B-1----:R-:W-:Y:S02]  /*8a00*/  FMNMX.FTZ R227, R249, R2, !PT ;  /* 0x00000002f9e37209 */ /* 0x002fe40007810000 */
[----:B------:R-:W-:Y:S02]  /*8a10*/  FMNMX.FTZ R183, R9, R183, !PT ;  /* 0x000000b709b77209 */ /* 0x000fe40007810000 */
[----:B------:R-:W-:Y:S02]  /*8a20*/  FMNMX.FTZ R227, R174, R227, !PT ;  /* 0x000000e3aee37209 */ /* 0x000fe40007810000 */
[----:B------:R-:W-:Y:S03]  /*8a30*/  FMNMX.FTZ R183, R13, R183, !PT ;  /* 0x000000b70db77209 */ /* 0x000fe60007810000 */
[----:B------:R-:W1:Y:S01]  /*8a40*/  MUFU.TANH R169, R179 ;  /* 0x000000b300a97308 */ /* 0x000e620000002400 */
[----:B--2---:R-:W-:Y:S09]  /*8a50*/  FMNMX.FTZ R137, R251, R137, !PT ;  /* 0x00000089fb897209 */ /* 0x004ff20007810000 */
[----:B------:R-:W2:Y:S01]  /*8a60*/  MUFU.TANH R167, R178 ;  /* 0x000000b200a77308 */ /* 0x000ea20000002400 */
[----:B---3--:R-:W-:Y:S09]  /*8a70*/  FMUL.FTZ R138, R33, UR5 ;  /* 0x00000005218a7c20 */ /* 0x008ff20008410000 */
[----:B------:R-:W3:Y:S01]  /*8a80*/  MUFU.TANH R171, R177 ;  /* 0x000000b100ab7308 */ /* 0x000ee20000002400 */
[----:B-1----:R-:W-:Y:S01]  /*8a90*/  FMNMX.FTZ R136, R169, R137, !PT ;  /* 0x00000089a9887209 */ /* 0x002fe20007810000 */
[----:B------:R-:W-:Y:S08]  /*8aa0*/  FMUL.FTZ R179, R58, UR5 ;  /* 0x000000053ab37c20 */ /* 0x000ff00008410000 */
[----:B------:R-:W1:Y:S01]  /*8ab0*/  MUFU.TANH R247, R247 ;  /* 0x000000f700f77308 */ /* 0x000e620000002400 */
[----:B--2---:R-:W-:Y:S01]  /*8ac0*/  FMNMX.FTZ R227, R167, R227, !PT ;  /* 0x000000e3a7e37209 */ /* 0x004fe20007810000 */
[----:B------:R-:W-:Y:S03]  /*8ad0*/  FMUL.FTZ R178, R60, UR5 ;  /* 0x000000053cb27c20 */ /* 0x000fe60008410000 */
[----:B------:R-:W-:Y:S05]  /*8ae0*/  FMNMX.FTZ R227, R173, R227, !PT ;  /* 0x000000e3ade37209 */ /* 0x000fea0007810000 */
[----:B------:R-:W2:Y:S01]  /*8af0*/  MUFU.TANH R19, R184 ;  /* 0x000000b800137308 */ /* 0x000ea20000002400 */
[----:B---3--:R-:W-:Y:S01]  /*8b00*/  FMNMX.FTZ R136, R171, R136, !PT ;  /* 0x00000088ab887209 */ /* 0x008fe20007810000 */
[----:B------:R-:W-:Y:S01]  /*8b10*/  FMUL.FTZ R177, R59, UR5 ;  /* 0x000000053bb17c20 */ /* 0x000fe20008410000 */
[----:B------:R-:W-:Y:S04]  /*8b20*/  FMNMX.FTZ R227, R22, R227, !PT ;  /* 0x000000e316e37209 */ /* 0x000fe80007810000 */
[----:B------:R-:W-:Y:S03]  /*8b30*/  FMNMX.FTZ R227, R15, R227, !PT ;  /* 0x000000e30fe37209 */ /* 0x000fe60007810000 */
[----:B------:R-:W3:Y:S01]  /*8b40*/  MUFU.TANH R21, R176 ;  /* 0x000000b000157308 */ /* 0x000ee20000002400 */
[----:B-1----:R-:W-:Y:S02]  /*8b50*/  FMNMX.FTZ R237, R247, R237, !PT ;  /* 0x000000edf7ed7209 */ /* 0x002fe40007810000 */
[----:B------:R-:W-:Y:S02]  /*8b60*/  FMNMX.FTZ R227, R30, R227, !PT ;  /* 0x000000e31ee37209 */ /* 0x000fe40007810000 */
[----:B------:R-:W-:Y:S02]  /*8b70*/  FMNMX.FTZ R237, R10, R237, !PT ;  /* 0x000000ed0aed7209 */ /* 0x000fe40007810000 */
[----:B------:R-:W-:Y:S03]  /*8b80*/  FMNMX.FTZ R227, R18, R227, !PT ;  /* 0x000000e312e37209 */ /* 0x000fe60007810000 */
[----:B------:R-:W1:Y:S01]  /*8b90*/  MUFU.TANH R243, R243 ;  /* 0x000000f300f37308 */ /* 0x000e620000002400 */
[----:B--2---:R-:W-:Y:S01]  /*8ba0*/  FMNMX.FTZ R136, R19, R136, !PT ;  /* 0x0000008813887209 */ /* 0x004fe20007810000 */
[----:B------:R-:W-:Y:S01]  /*8bb0*/  FMUL.FTZ R184, R54, UR5 ;  /* 0x0000000536b87c20 */ /* 0x000fe20008410000 */
[----:B------:R-:W-:Y:S02]  /*8bc0*/  FMNMX.FTZ R237, R14, R237, !PT ;  /* 0x000000ed0eed7209 */ /* 0x000fe40007810000 */
[----:B------:R-:W-:Y:S05]  /*8bd0*/  FMNMX.FTZ R136, R17, R136, !PT ;  /* 0x0000008811887209 */ /* 0x000fea0007810000 */
[----:B------:R-:W2:Y:S01]  /*8be0*/  MUFU.TANH R34, R138 ;  /* 0x0000008a00227308 */ /* 0x000ea20000002400 */
[----:B---3--:R-:W-:Y:S01]  /*8bf0*/  FMNMX.FTZ R136, R21, R136, !PT ;  /* 0x0000008815887209 */ /* 0x008fe20007810000 */
[----:B------:R-:W-:Y:S08]  /*8c00*/  FMUL.FTZ R176, R61, UR5 ;  /* 0x000000053db07c20 */ /* 0x000ff00008410000 */
[----:B------:R-:W3:Y:S01]  /*8c10*/  MUFU.TANH R241, R241 ;  /* 0x000000f100f17308 */ /* 0x000ee20000002400 */
[----:B-1----:R-:W-:Y:S09]  /*8c20*/  FMNMX.FTZ R237, R243, R237, !PT ;  /* 0x000000edf3ed7209 */ /* 0x002ff20007810000 */
[----:B------:R-:W1:Y:S01]  /*8c30*/  MUFU.TANH R252, R252 ;  /* 0x000000fc00fc7308 */ /* 0x000e620000002400 */
[----:B--2---:R-:W-:Y:S01]  /*8c40*/  FMNMX.FTZ R136, R34, R136, !PT ;  /* 0x0000008822887209 */ /* 0x004fe20007810000 */
[----:B------:R-:W-:Y:S08]  /*8c50*/  FMUL.FTZ R138, R62, UR5 ;  /* 0x000000053e8a7c20 */ /* 0x000ff00008410000 */
[----:B------:R-:W2:Y:S01]  /*8c60*/  MUFU.TANH R246, R246 ;  /* 0x000000f600f67308 */ /* 0x000ea20000002400 */
[----:B---3--:R-:W-:Y:S09]  /*8c70*/  FMNMX.FTZ R183, R241, R183, !PT ;  /* 0x000000b7f1b77209 */ /* 0x008ff20007810000 */
[----:B------:R-:W3:Y:S01]  /*8c80*/  MUFU.TANH R239, R239 ;  /* 0x000000ef00ef7308 */ /* 0x000ee20000002400 */
[----:B-1----:R-:W-:Y:S09]  /*8c90*/  FMNMX.FTZ R237, R252, R237, !PT ;  /* 0x000000edfced7209 */ /* 0x002ff20007810000 */
[----:B------:R-:W1:Y:S01]  /*8ca0*/  MUFU.TANH R250, R250 ;  /* 0x000000fa00fa7308 */ /* 0x000e620000002400 */
[----:B--2---:R-:W-:Y:S09]  /*8cb0*/  FMNMX.FTZ R136, R246, R136, !PT ;  /* 0x00000088f6887209 */ /* 0x004ff20007810000 */
        /* <DEDUP_REMOVED lines=43> */
[----:B---3--:R-:W-:Y:S04]  /*8f70*/  FMNMX.FTZ R237, R222, R237, !PT ;  /* 0x000000eddeed7209 */ /* 0x008fe80007810000 */
[----:B------:R-:W-:Y:S05]  /*8f80*/  FMNMX.FTZ R237, R181, R237, !PT ;  /* 0x000000edb5ed7209 */ /* 0x000fea0007810000 */
[----:B------:R-:W3:Y:S01]  /*8f90*/  MUFU.TANH R223, R223 ;  /* 0x000000df00df7308 */ /* 0x000ee20000002400 */
[----:B-1----:R-:W-:Y:S09]  /*8fa0*/  FMNMX.FTZ R227, R218, R227, !PT ;  /* 0x000000e3dae37209 */ /* 0x002ff20007810000 */
[----:B------:R-:W-:Y:S01]  /*8fb0*/  MUFU.TANH R180, R180 ;  /* 0x000000b400b47308 */ /* 0x000fe20000002400 */
[----:B--2---:R-:W-:Y:S09]  /*8fc0*/  FMNMX.FTZ R136, R233, R136, !PT ;  /* 0x00000088e9887209 */ /* 0x004ff20007810000 */
[----:B------:R-:W-:Y:S01]  /*8fd0*/  MUFU.TANH R179, R179 ;  /* 0x000000b300b37308 */ /* 0x000fe20000002400 */
[----:B---3--:R-:W-:Y:S09]  /*8fe0*/  FMNMX.FTZ R183, R223, R183, !PT ;  /* 0x000000b7dfb77209 */ /* 0x008ff20007810000 */
[----:B------:R-:W-:Y:S10]  /*8ff0*/  MUFU.TANH R177, R177 ;  /* 0x000000b100b17308 */ /* 0x000ff40000002400 */
[----:B------:R-:W-:Y:S10]  /*9000*/  MUFU.TANH R178, R178 ;  /* 0x000000b200b27308 */ /* 0x000ff40000002400 */
        /* <DEDUP_REMOVED lines=9> */
.L_x_761:
[----:B------:R-:W-:Y:S01]  /*90a0*/  LDSM.16.MT88.4 R40, [R194+0x6000] ;  /* 0x00600000c228783b */ /* 0x000fe20000004200 */
[----:B---3--:R-:W-:Y:S02]  /*90b0*/  FMNMX.FTZ R16, R182, R227, !PT ;  /* 0x000000e3b6107209 */ /* 0x008fe40007810000 */
[----:B-1----:R-:W-:Y:S02]  /*90c0*/  FMNMX.FTZ R25, R180, R237, !PT ;  /* 0x000000edb4197209 */ /* 0x002fe40007810000 */
[----:B------:R-:W-:Y:S02]  /*90d0*/  FMNMX.FTZ R4, R179, R183, !PT ;  /* 0x000000b7b3047209 */ /* 0x000fe40007810000 */
[----:B------:R-:W-:Y:S01]  /*90e0*/  FMNMX.FTZ R25, R178, R25, !PT ;  /* 0x00000019b2197209 */ /* 0x000fe20007810000 */
[----:B------:R-:W-:Y:S01]  /*90f0*/  LDSM.16.MT88.4 R56, [R193+0x6000] ;  /* 0x00600000c138783b */ /* 0x000fe20000004200 */
[----:B------:R-:W-:Y:S02]  /*9100*/  FMNMX.FTZ R5, R177, R4, !PT ;  /* 0x00000004b1057209 */ /* 0x000fe40007810000 */
[----:B------:R-:W-:Y:S02]  /*9110*/  FMNMX.FTZ R6, R176, R25, !PT ;  /* 0x00000019b0067209 */ /* 0x000fe40007810000 */
[----:B------:R-:W-:Y:S02]  /*9120*/  FMNMX.FTZ R4, R138, R5, !PT ;  /* 0x000000058a047209 */ /* 0x000fe40007810000 */
[----:B------:R-:W-:Y:S01]  /*9130*/  IADD3 R211, R211, -0x1, RZ ;  /* 0xffffffffd3d37810 */ /* 0x000fe20007ffe0ff */
[----:B------:R-:W-:Y:S01]  /*9140*/  SHFL.BFLY PT, R25, R6, 0x2, 0x1f ;  /* 0x0c401f0006197f89 */ /* 0x000fe200000e0000 */
[----:B------:R-:W-:Y:S07]  /*9150*/  FMNMX.FTZ R8, R137, R4, !PT ;  /* 0x0000000489087209 */ /* 0x000fee0007810000 */
[----:B------:R-:W-:Y:S08]  /*9160*/  SHFL.BFLY PT, R7, R16, 0x2, 0x1f ;  /* 0x0c401f0010077f89 */ /* 0x000ff000000e0000 */
[----:B------:R-:W-:Y:S08]  /*9170*/  SHFL.BFLY PT, R5, R8, 0x2, 0x1f ;  /* 0x0c401f0008057f89 */ /* 0x000ff000000e0000 */
[----:B------:R-:W1:Y:S02]  /*9180*/  SHFL.BFLY PT, R23, R136, 0x2, 0x1f ;  /* 0x0c401f0088177f89 */ /* 0x000e6400000e0000 */
[----:B-1----:R-:W-:Y:S02]  /*9190*/  FMNMX.FTZ R23, R136, R23, !PT ;  /* 0x0000001788177209 */ /* 0x002fe40007810000 */
[----:B------:R-:W-:Y:S02]  /*91a0*/  FMNMX.FTZ R12, R16, R7, !PT ;  /* 0x00000007100c7209 */ /* 0x000fe40007810000 */
[----:B------:R-:W-:Y:S02]  /*91b0*/  FMNMX.FTZ R7, R6, R25, !PT ;  /* 0x0000001906077209 */ /* 0x000fe40007810000 */
[----:B------:R-:W1:Y:S01]  /*91c0*/  SHFL.BFLY PT, R136, R23, 0x1, 0x1f ;  /* 0x0c201f0017887f89 */ /* 0x000e6200000e0000 */
[----:B------:R-:W-:Y:S07]  /*91d0*/  FMNMX.FTZ R4, R8, R5, !PT ;  /* 0x0000000508047209 */ /* 0x000fee0007810000 */
[----:B------:R-:W-:Y:S08]  /*91e0*/  LDSM.16.MT88.4 R24, [R195+0x6000] ;  /* 0x00600000c318783b */ /* 0x000ff00000004200 */
[----:B------:R-:W2:Y:S08]  /*91f0*/  SHFL.BFLY PT, R135, R12, 0x1, 0x1f ;  /* 0x0c201f000c877f89 */ /* 0x000eb000000e0000 */
[----:B------:R-:W3:Y:S08]  /*9200*/  SHFL.BFLY PT, R134, R7, 0x1, 0x1f ;  /* 0x0c201f0007867f89 */ /* 0x000ef000000e0000 */
[----:B------:R-:W4:Y:S01]  /*9210*/  SHFL.BFLY PT, R133, R4, 0x1, 0x1f ;  /* 0x0c201f0004857f89 */ /* 0x000f2200000e0000 */
[----:B-1----:R-:W-:Y:S04]  /*9220*/  FMNMX.FTZ R136, R23, R136, !PT ;  /* 0x0000008817887209 */ /* 0x002fe80007810000 */
[C---:B------:R-:W-:Y:S01]  /*9230*/  FSETP.NEU.FTZ.AND P1, PT, R136.reuse, -INF , PT ;  /* 0xff8000008800780b */ /* 0x040fe20003f3d000 */
[C---:B------:R-:W-:Y:S01]  /*9240*/  FMUL.FTZ R237, R136.reuse, UR4 ;  /* 0x0000000488ed7c20 */ /* 0x040fe20008410000 */
[----:B------:R-:W-:Y:S04]  /*9250*/  FADD.FTZ R6, -R136, R139 ;  /* 0x0000008b88067221 */ /* 0x000fe80000010100 */
[----:B------:R-:W-:Y:S01]  /*9260*/  FSEL R237, R237, RZ, P1 ;  /* 0x000000ffeded7208 */ /* 0x000fe20000800000 */
[----:B------:R-:W-:Y:S01]  /*9270*/  FMUL.FTZ R132, R6, UR4 ;  /* 0x0000000406847c20 */ /* 0x000fe20008410000 */
[----:B--2---:R-:W-:Y:S03]  /*9280*/  FMNMX.FTZ R135, R12, R135, !PT ;  /* 0x000000870c877209 */ /* 0x004fe60007810000 */
[--C-:B------:R-:W-:Y:S01]  /*9290*/  FFMA.FTZ R154, R19, UR4, -R237.reuse ;  /* 0x00000004139a7c23 */ /* 0x100fe200080108ed */
[--C-:B------:R-:W-:Y:S01]  /*92a0*/  FFMA.FTZ R153, R17, UR4, -R237.reuse ;  /* 0x0000000411997c23 */ /* 0x100fe200080108ed */
[----:B------:R-:W1:Y:S01]  /*92b0*/  MUFU.EX2 R132, R132 ;  /* 0x0000008400847308 */ /* 0x000e620000000800 */
[--C-:B------:R-:W-:Y:S01]  /*92c0*/  FFMA.FTZ R151, R34, UR4, -R237.reuse ;  /* 0x0000000422977c23 */ /* 0x100fe200080108ed */
[----:B---3--:R-:W-:Y:S01]  /*92d0*/  FMNMX.FTZ R134, R7, R134, !PT ;  /* 0x0000008607867209 */ /* 0x008fe20007810000 */
[C---:B------:R-:W-:Y:S01]  /*92e0*/  FMUL.FTZ R227, R135.reuse, UR4 ;  /* 0x0000000487e37c20 */ /* 0x040fe20008410000 */
[C---:B------:R-:W-:Y:S01]  /*92f0*/  FSETP.NEU.FTZ.AND P1, PT, R135.reuse, -INF , PT ;  /* 0xff8000008700780b */ /* 0x040fe20003f3d000 */
[----:B------:R-:W-:Y:S01]  /*9300*/  FADD.FTZ R2, -R135, R2 ;  /* 0x0000000287027221 */ /* 0x000fe20000010100 */
[----:B----4-:R-:W-:Y:S01]  /*9310*/  FMNMX.FTZ R133, R4, R133, !PT ;  /* 0x0000008504857209 */ /* 0x010fe20007810000 */
[----:B------:R-:W-:Y:S03]  /*9320*/  FFMA.FTZ R163, R170, UR4, -R237 ;  /* 0x00000004aaa37c23 */ /* 0x000fe600080108ed */
[----:B------:R-:W-:Y:S01]  /*9330*/  MUFU.EX2 R154, R154 ;  /* 0x0000009a009a7308 */ /* 0x000fe20000000800 */
[----:B------:R-:W-:Y:S01]  /*9340*/  FSEL R227, R227, RZ, P1 ;  /* 0x000000ffe3e37208 */ /* 0x000fe20000800000 */
[----:B------:R-:W-:Y:S01]  /*9350*/  FMUL.FTZ R5, R2, UR4 ;  /* 0x0000000402057c20 */ /* 0x000fe20008410000 */
[----:B------:R-:W-:Y:S01]  /*9360*/  FADD.FTZ R2, -R134, R3 ;  /* 0x0000000386027221 */ /* 0x000fe20000010100 */
[----:B------:R-:W-:Y:S01]  /*9370*/  FADD.FTZ R0, -R133, R0 ;  /* 0x0000000085007221 */ /* 0x000fe20000010100 */
[----:B------:R-:W-:Y:S01]  /*9380*/  FFMA.FTZ R161, R251, UR4, -R237 ;  /* 0x00000004fba17c23 */ /* 0x000fe200080108ed */
[--C-:B------:R-:W-:Y:S01]  /*9390*/  FFMA.FTZ R158, R18, UR4, -R227.reuse ;  /* 0x00000004129e7c23 */ /* 0x100fe200080108e3 */
[----:B------:R-:W-:Y:S03]  /*93a0*/  FMUL.FTZ R4, R2, UR4 ;  /* 0x0000000402047c20 */ /* 0x000fe60008410000 */
[----:B------:R-:W2:Y:S01]  /*93b0*/  MUFU.EX2 R3, R5 ;  /* 0x0000000500037308 */ /* 0x000ea20000000800 */
[C---:B-1----:R-:W-:Y:S01]  /*93c0*/  FMUL.FTZ R16, R132.reuse, R116 ;  /* 0x0000007484107220 */ /* 0x042fe20000410000 */
[C---:B------:R-:W-:Y:S01]  /*93d0*/  FMUL.FTZ R17, R132.reuse, R117 ;  /* 0x0000007584117220 */ /* 0x040fe20000410000 */
[C---:B------:R-:W-:Y:S01]  /*93e0*/  FMUL.FTZ R32, R132.reuse, R100 ;  /* 0x0000006484207220 */ /* 0x040fe20000410000 */
[C---:B------:R-:W-:Y:S01]  /*93f0*/  FMUL.FTZ R33, R132.reuse, R101 ;  /* 0x0000006584217220 */ /* 0x040fe20000410000 */
[C---:B------:R-:W-:Y:S01]  /*9400*/  FMUL.FTZ R48, R132.reuse, R84 ;  /* 0x0000005484307220 */ /* 0x040fe20000410000 */
[C---:B------:R-:W-:Y:S01]  /*9410*/  FMUL.FTZ R49, R132.reuse, R85 ;  /* 0x0000005584317220 */ /* 0x040fe20000410000 */
[C---:B------:R-:W-:Y:S03]  /*9420*/  FMUL.FTZ R52, R132.reuse, R80 ;  /* 0x0000005084347220 */ /* 0x040fe60000410000 */
[----:B------:R1:W3:Y:S01]  /*9430*/  MUFU.EX2 R2, R4 ;  /* 0x0000000400027308 */ /* 0x0002e20000000800 */
[----:B------:R-:W-:Y:S01]  /*9440*/  FMUL.FTZ R53, R132, R81 ;  /* 0x0000005184357220 */ /* 0x000fe20000410000 */
[----:B------:R-:W-:Y:S01]  /*9450*/  FMUL.FTZ R6, R0, UR4 ;  /* 0x0000000400067c20 */ /* 0x000fe20008410000 */
[C---:B------:R-:W-:Y:S01]  /*9460*/  FMUL.FTZ R20, R132.reuse, R112 ;  /* 0x0000007084147220 */ /* 0x040fe20000410000 */
[C---:B------:R-:W-:Y:S01]  /*9470*/  FMUL.FTZ R36, R132.reuse, R96 ;  /* 0x0000006084247220 */ /* 0x040fe20000410000 */
[C---:B------:R-:W-:Y:S01]  /*9480*/  FMUL.FTZ R37, R132.reuse, R97 ;  /* 0x0000006184257220 */ /* 0x040fe20000410000 */
[C---:B------:R-:W-:Y:S01]  /*9490*/  FMUL.FTZ R64, R132.reuse, R68 ;  /* 0x0000004484407220 */ /* 0x040fe20000410000 */
[C---:B------:R-:W-:Y:S03]  /*94a0*/  FMUL.FTZ R65, R132.reuse, R69 ;  /* 0x0000004584417220 */ /* 0x040fe60000410000 */
[----:B------:R4:W5:Y:S01]  /*94b0*/  MUFU.EX2 R0, R6 ;  /* 0x0000000600007308 */ /* 0x0009620000000800 */
[C---:B--2---:R-:W-:Y:S01]  /*94c0*/  FMUL.FTZ R18, R3.reuse, R118 ;  /* 0x0000007603127220 */ /* 0x044fe20000410000 */
[C---:B------:R-:W-:Y:S01]  /*94d0*/  FMUL.FTZ R19, R3.reuse, R119 ;  /* 0x0000007703137220 */ /* 0x040fe20000410000 */
[C---:B------:R-:W-:Y:S01]  /*94e0*/  FMUL.FTZ R34, R3.reuse, R102 ;  /* 0x0000006603227220 */ /* 0x040fe20000410000 */
[----:B------:R-:W-:Y:S01]  /*94f0*/  LDSM.16.MT88.4 R116, [R195+0x7800] ;  /* 0x00780000c374783b */ /* 0x000fe20000004200 */
[C---:B------:R-:W-:Y:S01]  /*9500*/  FMUL.FTZ R35, R3.reuse, R103 ;  /* 0x0000006703237220 */ /* 0x040fe20000410000 */
[C---:B------:R-:W-:Y:S01]  /*9510*/  FMUL.FTZ R50, R3.reuse, R86 ;  /* 0x0000005603327220 */ /* 0x040fe20000410000 */
[C---:B------:R-:W-:Y:S03]  /*9520*/  FMUL.FTZ R51, R3.reuse, R87 ;  /* 0x0000005703337220 */ /* 0x040fe60000410000 */
[----:B------:R-:W-:Y:S01]  /*9530*/  MUFU.EX2 R163, R163 ;  /* 0x000000a300a37308 */ /* 0x000fe20000000800 */
[C---:B------:R-:W-:Y:S01]  /*9540*/  FMUL.FTZ R54, R3.reuse, R82 ;  /* 0x0000005203367220 */ /* 0x040fe20000410000 */
[C---:B------:R-:W-:Y:S01]  /*9550*/  FMUL.FTZ R55, R3.reuse, R83 ;  /* 0x0000005303377220 */ /* 0x040fe20000410000 */
[C---:B-1----:R-:W-:Y:S01]  /*9560*/  FMUL.FTZ R4, R132.reuse, R128 ;  /* 0x0000008084047220 */ /* 0x042fe20000410000 */
[----:B------:R-:W-:Y:S01]  /*9570*/  LDSM.16.MT88.4 R80, [R193+0x6800] ;  /* 0x00680000c150783b */ /* 0x000fe20000004200 */
[----:B------:R-:W-:Y:S01]  /*9580*/  FMUL.FTZ R5, R132, R129 ;  /* 0x0000008184057220 */ /* 0x000fe20000410000 */
[C---:B------:R-:W-:Y:S01]  /*9590*/  FMUL.FTZ R7, R3.reuse, R131 ;  /* 0x0000008303077220 */ /* 0x040fe20000410000 */
[C---:B---3--:R-:W-:Y:S03]  /*95a0*/  FMUL.FTZ R8, R2.reuse, R124 ;  /* 0x0000007c02087220 */ /* 0x048fe60000410000 */
[----:B------:R-:W1:Y:S01]  /*95b0*/  MUFU.EX2 R161, R161 ;  /* 0x000000a100a17308 */ /* 0x000e620000000800 */
[C---:B----4-:R-:W-:Y:S01]  /*95c0*/  FMUL.FTZ R6, R3.reuse, R130 ;  /* 0x0000008203067220 */ /* 0x050fe20000410000 */
[C---:B------:R-:W-:Y:S01]  /*95d0*/  FMUL.FTZ R12, R2.reuse, R120 ;  /* 0x00000078020c7220 */ /* 0x040fe20000410000 */
[C---:B------:R-:W-:Y:S01]  /*95e0*/  FMUL.FTZ R23, R3.reuse, R115 ;  /* 0x0000007303177220 */ /* 0x040fe20000410000 */
[----:B------:R-:W-:Y:S01]  /*95f0*/  LDSM.16.MT88.4 R84, [R192+0x6800] ;  /* 0x00680000c054783b */ /* 0x000fe20000004200 */
[C---:B------:R-:W-:Y:S01]  /*9600*/  FMUL.FTZ R28, R2.reuse, R104 ;  /* 0x00000068021c7220 */ /* 0x040fe20000410000 */
[----:B------:R-:W-:Y:S01]  /*9610*/  FMUL.FTZ R29, R2, R105 ;  /* 0x00000069021d7220 */ /* 0x000fe20000410000 */
[----:B-----5:R-:W-:Y:S03]  /*9620*/  FMUL.FTZ R31, R0, R107 ;  /* 0x0000006b001f7220 */ /* 0x020fe60000410000 */
[----:B------:R-:W2:Y:S01]  /*9630*/  MUFU.EX2 R153, R153 ;  /* 0x0000009900997308 */ /* 0x000ea20000000800 */
[C---:B------:R-:W-:Y:S01]  /*9640*/  FMUL.FTZ R38, R3.reuse, R98 ;  /* 0x0000006203267220 */ /* 0x040fe20000410000 */
[----:B------:R-:W-:Y:S01]  /*9650*/  FMUL.FTZ R39, R3, R99 ;  /* 0x0000006303277220 */ /* 0x000fe20000410000 */
[C---:B------:R-:W-:Y:S01]  /*9660*/  FMUL.FTZ R44, R2.reuse, R88 ;  /* 0x00000058022c7220 */ /* 0x040fe20000410000 */
[----:B------:R-:W-:Y:S01]  /*9670*/  LDSM.16.MT88.4 R100, [R194+0x7800] ;  /* 0x00780000c264783b */ /* 0x000fe20000004200 */
[----:B------:R-:W-:Y:S01]  /*9680*/  FMUL.FTZ R45, R2, R89 ;  /* 0x00000059022d7220 */ /* 0x000fe20000410000 */
[C---:B------:R-:W-:Y:S01]  /*9690*/  FMUL.FTZ R46, R0.reuse, R90 ;  /* 0x0000005a002e7220 */ /* 0x040fe20000410000 */
[----:B------:R-:W-:Y:S03]  /*96a0*/  FMUL.FTZ R47, R0, R91 ;  /* 0x0000005b002f7220 */ /* 0x000fe60000410000 */
[----:B------:R-:W-:Y:S01]  /*96b0*/  MUFU.EX2 R151, R151 ;  /* 0x0000009700977308 */ /* 0x000fe20000000800 */
[----:B-1----:R-:W-:Y:S01]  /*96c0*/  F2FP.F16.F32.PACK_AB R128, R161, R163 ;  /* 0x000000a3a180723e */ /* 0x002fe200000000ff */
[C---:B------:R-:W-:Y:S01]  /*96d0*/  FMUL.FTZ R60, R2.reuse, R72 ;  /* 0x00000048023c7220 */ /* 0x040fe20000410000 */
[----:B------:R-:W-:Y:S01]  /*96e0*/  FMUL.FTZ R61, R2, R73 ;  /* 0x00000049023d7220 */ /* 0x000fe20000410000 */
[C---:B------:R-:W-:Y:S01]  /*96f0*/  FMUL.FTZ R62, R0.reuse, R74 ;  /* 0x0000004a003e7220 */ /* 0x040fe20000410000 */
[----:B------:R-:W-:Y:S01]  /*9700*/  FMUL.FTZ R63, R0, R75 ;  /* 0x0000004b003f7220 */ /* 0x000fe20000410000 */
[C---:B------:R-:W-:Y:S01]  /*9710*/  FMUL.FTZ R66, R3.reuse, R70 ;  /* 0x0000004603427220 */ /* 0x040fe20000410000 */
[----:B------:R-:W-:Y:S03]  /*9720*/  FMUL.FTZ R67, R3, R71 ;  /* 0x0000004703437220 */ /* 0x000fe60000410000 */
[----:B------:R-:W-:Y:S01]  /*9730*/  MUFU.EX2 R158, R158 ;  /* 0x0000009e009e7308 */ /* 0x000fe20000000800 */
[----:B--2---:R-:W-:Y:S01]  /*9740*/  F2FP.F16.F32.PACK_AB R68, R153, R154 ;  /* 0x0000009a9944723e */ /* 0x004fe200000000ff */
        /* <DEDUP_REMOVED lines=8> */
[----:B------:R-:W-:Y:S01]  /*97d0*/  FMUL.FTZ R15, R0, R123 ;  /* 0x0000007b000f7220 */ /* 0x000fe20000410000 */
[----:B------:R-:W-:Y:S01]  /*97e0*/  FFMA.FTZ R147, R22, UR4, -R227 ;  /* 0x0000000416937c23 */ /* 0x000fe200080108e3 */
[----:B------:R-:W-:Y:S01]  /*97f0*/  FMUL.FTZ R22, R3, R114 ;  /* 0x0000007203167220 */ /* 0x000fe20000410000 */
[----:B------:R-:W-:Y:S01]  /*9800*/  FFMA.FTZ R152, R21, UR4, -R237 ;  /* 0x0000000415987c23 */ /* 0x000fe200080108ed */
[----:B------:R-:W-:Y:S01]  /*9810*/  FMUL.FTZ R21, R132, R113 ;  /* 0x0000007184157220 */ /* 0x000fe20000410000 */
[--C-:B------:R-:W-:Y:S03]  /*9820*/  FFMA.FTZ R145, R30, UR4, -R227.reuse ;  /* 0x000000041e917c23 */ /* 0x100fe600080108e3 */
[----:B------:R-:W1:Y:S01]  /*9830*/  MUFU.EX2 R150, R150 ;  /* 0x0000009600967308 */ /* 0x000e620000000800 */
[----:B------:R-:W-:Y:S01]  /*9840*/  FMUL.FTZ R175, R134, UR4 ;  /* 0x0000000486af7c20 */ /* 0x000fe20008410000 */
[----:B------:R-:W-:Y:S01]  /*9850*/  FMUL.FTZ R30, R0, R106 ;  /* 0x0000006a001e7220 */ /* 0x000fe20000410000 */
[----:B------:R-:W-:Y:S01]  /*9860*/  FFMA.FTZ R183, R186, UR4, -R227 ;  /* 0x00000004bab77c23 */ /* 0x000fe200080108e3 */
[--C-:B------:R-:W-:Y:S01]  /*9870*/  FFMA.FTZ R172, R246, UR4, -R237.reuse ;  /* 0x00000004f6ac7c23 */ /* 0x100fe200080108ed */
[----:B------:R-:W-:Y:S01]  /*9880*/  FFMA.FTZ R173, R244, UR4, -R237 ;  /* 0x00000004f4ad7c23 */ /* 0x000fe200080108ed */
[----:B------:R-:W-:Y:S01]  /*9890*/  FFMA.FTZ R174, R242, UR4, -R227 ;  /* 0x00000004f2ae7c23 */ /* 0x000fe200080108e3 */
[----:B------:R-:W-:Y:S03]  /*98a0*/  FFMA.FTZ R186, R240, UR4, -R237 ;  /* 0x00000004f0ba7c23 */ /* 0x000fe600080108ed */
[----:B------:R-:W-:Y:S01]  /*98b0*/  MUFU.EX2 R156, R156 ;  /* 0x0000009c009c7308 */ /* 0x000fe20000000800 */
[----:B------:R-:W-:Y:S01]  /*98c0*/  FSETP.NEU.FTZ.AND P1, PT, R134, -INF , PT ;  /* 0xff8000008600780b */ /* 0x000fe20003f3d000 */
[----:B------:R-:W-:Y:S01]  /*98d0*/  FMUL.FTZ R168, R133, UR4 ;  /* 0x0000000485a87c20 */ /* 0x000fe20008410000 */
[----:B------:R-:W-:Y:S01]  /*98e0*/  FFMA.FTZ R234, R234, UR4, -R227 ;  /* 0x00000004eaea7c23 */ /* 0x000fe200080108e3 */
[----:B------:R-:W-:Y:S01]  /*98f0*/  FFMA.FTZ R216, R216, UR4, -R237 ;  /* 0x00000004d8d87c23 */ /* 0x000fe200080108ed */
[----:B------:R-:W-:Y:S01]  /*9900*/  FSEL R175, R175, RZ, P1 ;  /* 0x000000ffafaf7208 */ /* 0x000fe20000800000 */
[----:B------:R-:W-:Y:S01]  /*9910*/  FFMA.FTZ R184, R184, UR4, -R227 ;  /* 0x00000004b8b87c23 */ /* 0x000fe200080108e3 */
[----:B------:R-:W-:Y:S03]  /*9920*/  FSETP.NEU.FTZ.AND P1, PT, R133, -INF , PT ;  /* 0xff8000008500780b */ /* 0x000fe60003f3d000 */
[----:B------:R-:W2:Y:S01]  /*9930*/  MUFU.EX2 R155, R155 ;  /* 0x0000009b009b7308 */ /* 0x000ea20000000800 */
[----:B-1----:R-:W-:Y:S01]  /*9940*/  F2FP.F16.F32.PACK_AB R129, R150, R160 ;  /* 0x000000a09681723e */ /* 0x002fe200000000ff */
[--C-:B------:R-:W-:Y:S01]  /*9950*/  FFMA.FTZ R143, R10, UR4, -R175.reuse ;  /* 0x000000040a8f7c23 */ /* 0x100fe200080108af */
[----:B------:R-:W-:Y:S01]  /*9960*/  FSEL R168, R168, RZ, P1 ;  /* 0x000000ffa8a87208 */ /* 0x000fe20000800000 */
[----:B------:R-:W-:Y:S01]  /*9970*/  FMUL.FTZ R10, R0, R126 ;  /* 0x0000007e000a7220 */ /* 0x000fe20000410000 */
[--C-:B------:R-:W-:Y:S01]  /*9980*/  FFMA.FTZ R142, R14, UR4, -R175.reuse ;  /* 0x000000040e8e7c23 */ /* 0x100fe200080108af */
[C---:B------:R-:W-:Y:S01]  /*9990*/  FMUL.FTZ R14, R0.reuse, R122 ;  /* 0x0000007a000e7220 */ /* 0x040fe20000410000 */
[--C-:B------:R-:W-:Y:S03]  /*99a0*/  FFMA.FTZ R162, R243, UR4, -R175.reuse ;  /* 0x00000004f3a27c23 */ /* 0x100fe600080108af */
[----:B------:R-:W-:Y:S01]  /*99b0*/  MUFU.EX2 R149, R149 ;  /* 0x0000009500957308 */ /* 0x000fe20000000800 */
[--C-:B------:R-:W-:Y:S01]  /*99c0*/  FFMA.FTZ R141, R11, UR4, -R168.reuse ;  /* 0x000000040b8d7c23 */ /* 0x100fe200080108a8 */
[----:B------:R-:W-:Y:S01]  /*99d0*/  FMUL.FTZ R11, R0, R127 ;  /* 0x0000007f000b7220 */ /* 0x000fe20000410000 */
[--C-:B------:R-:W-:Y:S01]  /*99e0*/  FFMA.FTZ R140, R9, UR4, -R168.reuse ;  /* 0x00000004098c7c23 */ /* 0x100fe200080108a8 */
[C---:B------:R-:W-:Y:S01]  /*99f0*/  FMUL.FTZ R9, R2.reuse, R125 ;  /* 0x0000007d02097220 */ /* 0x040fe20000410000 */
[--C-:B------:R-:W-:Y:S01]  /*9a00*/  FFMA.FTZ R139, R13, UR4, -R168.reuse ;  /* 0x000000040d8b7c23 */ /* 0x100fe200080108a8 */
[----:B------:R-:W-:Y:S01]  /*9a10*/  FMUL.FTZ R13, R2, R121 ;  /* 0x00000079020d7220 */ /* 0x000fe20000410000 */
[--C-:B------:R-:W-:Y:S03]  /*9a20*/  FFMA.FTZ R165, R252, UR4, -R175.reuse ;  /* 0x00000004fca57c23 */ /* 0x100fe600080108af */
[----:B------:R-:W1:Y:S01]  /*9a30*/  MUFU.EX2 R148, R148 ;  /* 0x0000009400947308 */ /* 0x000e620000000800 */
[--C-:B------:R-:W-:Y:S01]  /*9a40*/  FFMA.FTZ R159, R166, UR4, -R175.reuse ;  /* 0x00000004a69f7c23 */ /* 0x100fe200080108af */
[--C-:B------:R-:W-:Y:S01]  /*9a50*/  FFMA.FTZ R144, R247, UR4, -R175.reuse ;  /* 0x00000004f7907c23 */ /* 0x100fe200080108af */
[--C-:B------:R-:W-:Y:S01]  /*9a60*/  FFMA.FTZ R157, R245, UR4, -R168.reuse ;  /* 0x00000004f59d7c23 */ /* 0x100fe200080108a8 */
[----:B--2---:R-:W-:Y:S01]  /*9a70*/  F2FP.F16.F32.PACK_AB R130, R155, R156 ;  /* 0x0000009c9b82723e */ /* 0x004fe200000000ff */
        /* <DEDUP_REMOVED lines=8> */
[----:B------:R-:W-:Y:S01]  /*9b00*/  FFMA.FTZ R235, R236, UR4, -R227 ;  /* 0x00000004eceb7c23 */ /* 0x000fe200080108e3 */
[--C-:B------:R-:W-:Y:S01]  /*9b10*/  FFMA.FTZ R239, R230, UR4, -R175.reuse ;  /* 0x00000004e6ef7c23 */ /* 0x100fe200080108af */
[--C-:B------:R-:W-:Y:S03]  /*9b20*/  FFMA.FTZ R230, R231, UR4, -R168.reuse ;  /* 0x00000004e7e67c23 */ /* 0x100fe600080108a8 */
[----:B------:R-:W2:Y:S01]  /*9b30*/  MUFU.EX2 R144, R144 ;  /* 0x0000009000907308 */ /* 0x000ea20000000800 */
[----:B-1----:R-:W-:Y:S01]  /*9b40*/  F2FP.F16.F32.PACK_AB R131, R148, R149 ;  /* 0x000000959483723e */ /* 0x002fe200000000ff */
[--C-:B------:R-:W-:Y:S01]  /*9b50*/  FFMA.FTZ R231, R222, UR4, -R175.reuse ;  /* 0x00000004dee77c23 */ /* 0x100fe200080108af */
[--C-:B------:R-:W-:Y:S01]  /*9b60*/  FFMA.FTZ R232, R232, UR4, -R175.reuse ;  /* 0x00000004e8e87c23 */ /* 0x100fe200080108af */
[--C-:B------:R-:W-:Y:S01]  /*9b70*/  FFMA.FTZ R229, R229, UR4, -R168.reuse ;  /* 0x00000004e5e57c23 */ /* 0x100fe200080108a8 */
[----:B------:R-:W-:Y:S01]  /*9b80*/  FFMA.FTZ R226, R226, UR4, -R175 ;  /* 0x00000004e2e27c23 */ /* 0x000fe200080108af */
[--C-:B------:R-:W-:Y:S01]  /*9b90*/  FFMA.FTZ R187, R187, UR4, -R168.reuse ;  /* 0x00000004bbbb7c23 */ /* 0x100fe200080108a8 */
[--C-:B------:R-:W-:Y:S03]  /*9ba0*/  FFMA.FTZ R222, R223, UR4, -R168.reuse ;  /* 0x00000004dfde7c23 */ /* 0x100fe600080108a8 */
[----:B------:R-:W-:Y:S01]  /*9bb0*/  MUFU.EX2 R157, R157 ;  /* 0x0000009d009d7308 */ /* 0x000fe20000000800 */
[-C--:B------:R-:W-:Y:S05]  /*9bc0*/  HMMA.16816.F32 R4, R128, R24.reuse, R4 ;  /* 0x000000188004723c */ /* 0x080fea0000001804 */
[----:B------:R-:W-:Y:S01]  /*9bd0*/  FFMA.FTZ R241, R218, UR4, -R227 ;  /* 0x00000004daf17c23 */ /* 0x000fe200080108e3 */
[--C-:B------:R-:W-:Y:S03]  /*9be0*/  FFMA.FTZ R223, R224, UR4, -R237.reuse ;  /* 0x00000004e0df7c23 */ /* 0x100fe600080108ed */
[----:B------:R-:W1:Y:S02]  /*9bf0*/  MUFU.EX2 R141, R141 ;  /* 0x0000008d008d7308 */ /* 0x000e640000000800 */
[----:B--2---:R-:W-:Y:S01]  /*9c00*/  F2FP.F16.F32.PACK_AB R124, R144, R159 ;  /* 0x0000009f907c723e */ /* 0x004fe200000000ff */
[--C-:B------:R-:W-:Y:S01]  /*9c10*/  FFMA.FTZ R218, R233, UR4, -R237.reuse ;  /* 0x00000004e9da7c23 */ /* 0x100fe200080108ed */
[----:B------:R-:W-:Y:S01]  /*9c20*/  FFMA.FTZ R237, R228, UR4, -R237 ;  /* 0x00000004e4ed7c23 */ /* 0x000fe200080108ed */
[--C-:B------:R-:W-:Y:S01]  /*9c30*/  FFMA.FTZ R185, R185, UR4, -R227.reuse ;  /* 0x00000004b9b97c23 */ /* 0x100fe200080108e3 */
[----:B------:R-:W-:Y:S04]  /*9c40*/  FFMA.FTZ R227, R182, UR4, -R227 ;  /* 0x00000004b6e37c23 */ /* 0x000fe800080108e3 */
[----:B------:R-:W-:Y:S01]  /*9c50*/  MUFU.EX2 R143, R143 ;  /* 0x0000008f008f7308 */ /* 0x000fe20000000800 */
[--C-:B------:R-:W-:Y:S01]  /*9c60*/  FFMA.FTZ R224, R177, UR4, -R168.reuse ;  /* 0x00000004b1e07c23 */ /* 0x100fe200080108a8 */
[--C-:B------:R-:W-:Y:S01]  /*9c70*/  FFMA.FTZ R181, R181, UR4, -R175.reuse ;  /* 0x00000004b5b57c23 */ /* 0x100fe200080108af */
[--C-:B------:R-:W-:Y:S01]  /*9c80*/  FFMA.FTZ R180, R180, UR4, -R175.reuse ;  /* 0x00000004b4b47c23 */ /* 0x100fe200080108af */
[--C-:B------:R-:W-:Y:S01]  /*9c90*/  FFMA.FTZ R179, R179, UR4, -R168.reuse ;  /* 0x00000004b3b37c23 */ /* 0x100fe200080108a8 */
[--C-:B------:R-:W-:Y:S01]  /*9ca0*/  FFMA.FTZ R177, R178, UR4, -R175.reuse ;  /* 0x00000004b2b17c23 */ /* 0x100fe200080108af */
[--C-:B------:R-:W-:Y:S01]  /*9cb0*/  FFMA.FTZ R138, R138, UR4, -R168.reuse ;  /* 0x000000048a8a7c23 */ /* 0x100fe200080108a8 */
[----:B------:R-:W-:Y:S03]  /*9cc0*/  FFMA.FTZ R175, R176, UR4, -R175 ;  /* 0x00000004b0af7c23 */ /* 0x000fe600080108af */
[----:B------:R-:W2:Y:S01]  /*9cd0*/  MUFU.EX2 R142, R142 ;  /* 0x0000008e008e7308 */ /* 0x000ea20000000800 */
[----:B-1----:R-:W-:Y:S01]  /*9ce0*/  F2FP.F16.F32.PACK_AB R125, R141, R157 ;  /* 0x0000009d8d7d723e */ /* 0x002fe200000000ff */
[----:B------:R-:W-:Y:S01]  /*9cf0*/  FFMA.FTZ R168, R137, UR4, -R168 ;  /* 0x0000000489a87c23 */ /* 0x000fe200080108a8 */
[----:B------:R-:W-:Y:S01]  /*9d00*/  FFMA.FTZ R163, R132, R219, R163 ;  /* 0x000000db84a37223 */ /* 0x000fe200000100a3 */
[----:B------:R-:W-:Y:S01]  /*9d10*/  FFMA.FTZ R160, R3, R214, R160 ;  /* 0x000000d603a07223 */ /* 0x000fe200000100a0 */
[----:B------:R-:W-:Y:S01]  /*9d20*/  MOV R3, R134 ;  /* 0x0000008600037202 */ /* 0x000fe20000000f00 */
[----:B------:R-:W-:Y:S01]  /*9d30*/  FFMA.FTZ R159, R2, R217, R159 ;  /* 0x000000d9029f7223 */ /* 0x000fe2000001009f */
[----:B------:R-:W-:Y:S03]  /*9d40*/  FFMA.FTZ R157, R0, R215, R157 ;  /* 0x000000d7009d7223 */ /* 0x000fe6000001009d */
[----:B------:R-:W-:Y:S01]  /*9d50*/  MUFU.EX2 R140, R140 ;  /* 0x0000008c008c7308 */ /* 0x000fe20000000800 */
[----:B------:R-:W-:Y:S01]  /*9d60*/  FADD.FTZ R163, R161, R163 ;  /* 0x000000a3a1a37221 */ /* 0x000fe20000010000 */
[----:B------:R-:W-:Y:S01]  /*9d70*/  FADD.FTZ R160, R150, R160 ;  /* 0x000000a096a07221 */ /* 0x000fe20000010000 */
[----:B------:R-:W-:Y:S01]  /*9d80*/  FADD.FTZ R144, R144, R159 ;  /* 0x0000009f90907221 */ /* 0x000fe20000010000 */
[----:B------:R-:W-:Y:S01]  /*9d90*/  FADD.FTZ R157, R141, R157 ;  /* 0x0000009d8d9d7221 */ /* 0x000fe20000010000 */
[----:B------:R-:W-:Y:S01]  /*9da0*/  FADD.FTZ R156, R156, R163 ;  /* 0x000000a39c9c7221 */ /* 0x000fe20000010000 */
[----:B------:R-:W-:Y:S04]  /*9db0*/  FADD.FTZ R149, R149, R160 ;  /* 0x000000a095957221 */ /* 0x000fe80000010000 */
[----:B------:R-:W1:Y:S01]  /*9dc0*/  MUFU.EX2 R139, R139 ;  /* 0x0000008b008b7308 */ /* 0x000e620000000800 */
[----:B--2---:R-:W-:Y:S01]  /*9dd0*/  F2FP.F16.F32.PACK_AB R126, R142, R143 ;  /* 0x0000008f8e7e723e */ /* 0x004fe200000000ff */
[----:B------:R-:W-:Y:S01]  /*9de0*/  FADD.FTZ R143, R143, R144 ;  /* 0x000000908f8f7221 */ /* 0x000fe20000010000 */
[----:B------:R-:W-:Y:S01]  /*9df0*/  FADD.FTZ R155, R155, R156 ;  /* 0x0000009c9b9b7221 */ /* 0x000fe20000010000 */
[----:B------:R-:W-:Y:S02]  /*9e00*/  FADD.FTZ R148, R148, R149 ;  /* 0x0000009594947221 */ /* 0x000fe40000010000 */
[----:B------:R-:W-:Y:S01]  /*9e10*/  FADD.FTZ R143, R142, R143 ;  /* 0x0000008f8e8f7221 */ /* 0x000fe20000010000 */
[----:B------:R-:W-:Y:S03]  /*9e20*/  FADD.FTZ R154, R154, R155 ;  /* 0x0000009b9a9a7221 */ /* 0x000fe60000010000 */
[----:B------:R-:W-:Y:S01]  /*9e30*/  MUFU.EX2 R147, R147 ;  /* 0x0000009300937308 */ /* 0x000fe20000000800 */
[----:B------:R-:W-:Y:S09]  /*9e40*/  FADD.FTZ R153, R153, R154 ;  /* 0x0000009a99997221 */ /* 0x000ff20000010000 */
[----:B------:R-:W2:Y:S01]  /*9e50*/  MUFU.EX2 R146, R146 ;  /* 0x0000009200927308 */ /* 0x000ea20000000800 */
[C---:B-1----:R-:W-:Y:S01]  /*9e60*/  F2FP.F16.F32.PACK_AB R127, R139.reuse, R140 ;  /* 0x0000008c8b7f723e */ /* 0x042fe200000000ff */
[----:B------:R-:W-:Y:S04]  /*9e70*/  FADD.FTZ R140, R140, R157 ;  /* 0x0000009d8c8c7221 */ /* 0x000fe80000010000 */
[----:B------:R-:W-:Y:S02]  /*9e80*/  FADD.FTZ R139, R139, R140 ;  /* 0x0000008c8b8b7221 */ /* 0x000fe40000010000 */
[C---:B------:R-:W-:Y:S02]  /*9e90*/  HMMA.16816.F32 R8, R124.reuse, R24, R8 ;  /* 0x000000187c08723c */ /* 0x040fe40000001808 */
[----:B------:R-:W1:Y:S04]  /*9ea0*/  MUFU.EX2 R152, R152 ;  /* 0x0000009800987308 */ /* 0x000e680000000800 */
[-C--:B------:R-:W-:Y:S06]  /*9eb0*/  HMMA.16816.F32 R12, R124, R26.reuse, R12 ;  /* 0x0000001a7c0c723c */ /* 0x080fec000000180c */
[----:B------:R-:W3:Y:S01]  /*9ec0*/  MUFU.EX2 R145, R145 ;  /* 0x0000009100917308 */ /* 0x000ee20000000800 */
[C---:B------:R-:W-:Y:S01]  /*9ed0*/  FMUL.FTZ R24, R2.reuse, R108 ;  /* 0x0000006c02187220 */ /* 0x040fe20000410000 */
[C---:B------:R-:W-:Y:S04]  /*9ee0*/  HMMA.16816.F32 R16, R128.reuse, R26, R16 ;  /* 0x0000001a8010723c */ /* 0x040fe80000001810 */
[----:B------:R-:W-:Y:S02]  /*9ef0*/  FMUL.FTZ R25, R2, R109 ;  /* 0x0000006d02197220 */ /* 0x000fe40000410000 */
[-C--:B------:R-:W-:Y:S02]  /*9f00*/  HMMA.16816.F32 R20, R128, R40.reuse, R20 ;  /* 0x000000288014723c */ /* 0x080fe40000001814 */
[----:B------:R-:W-:Y:S03]  /*9f10*/  MUFU.EX2 R162, R162 ;  /* 0x000000a200a27308 */ /* 0x000fe60000000800 */
[C---:B------:R-:W-:Y:S01]  /*9f20*/  FMUL.FTZ R26, R0.reuse, R110 ;  /* 0x0000006e001a7220 */ /* 0x040fe20000410000 */
[----:B------:R-:W-:Y:S01]  /*9f30*/  FMUL.FTZ R27, R0, R111 ;  /* 0x0000006f001b7220 */ /* 0x000fe20000410000 */
[----:B--2---:R-:W-:Y:S01]  /*9f40*/  F2FP.F16.F32.PACK_AB R69, R146, R147 ;  /* 0x000000939245723e */ /* 0x004fe200000000ff */
[----:B------:R-:W2:Y:S04]  /*9f50*/  LDSM.16.MT88.4 R108, [R192+0x6000] ;  /* 0x00600000c06c783b */ /* 0x000ea80000004200 */
[----:B------:R-:W4:Y:S01]  /*9f60*/  MUFU.EX2 R165, R165 ;  /* 0x000000a500a57308 */ /* 0x000f220000000800 */
[----:B-1----:R-:W-:Y:S01]  /*9f70*/  F2FP.F16.F32.PACK_AB R70, R151, R152 ;  /* 0x000000989746723e */ /* 0x002fe200000000ff */
[----:B------:R-:W-:Y:S01]  /*9f80*/  FADD.FTZ R147, R147, R148 ;  /* 0x0000009493937221 */ /* 0x000fe20000010000 */
[C---:B------:R-:W-:Y:S04]  /*9f90*/  HMMA.16816.F32 R24, R124.reuse, R40, R24 ;  /* 0x000000287c18723c */ /* 0x040fe80000001818 */
[----:B---3--:R-:W-:Y:S03]  /*9fa0*/  F2FP.F16.F32.PACK_AB R71, R158, R145 ;  /* 0x000000919e47723e */ /* 0x008fe600000000ff */
[----:B------:R-:W-:Y:S01]  /*9fb0*/  MUFU.EX2 R164, R164 ;  /* 0x000000a400a47308 */ /* 0x000fe20000000800 */
[-C--:B------:R-:W-:Y:S03]  /*9fc0*/  HMMA.16816.F32 R28, R124, R42.reuse, R28 ;  /* 0x0000002a7c1c723c */ /* 0x080fe6000000181c */
[C---:B------:R-:W-:Y:S03]  /*9fd0*/  FMUL.FTZ R40, R2.reuse, R92 ;  /* 0x0000005c02287220 */ /* 0x040fe60000410000 */
[C---:B------:R-:W-:Y:S03]  /*9fe0*/  HMMA.16816.F32 R32, R128.reuse, R42, R32 ;  /* 0x0000002a8020723c */ /* 0x040fe60000001820 */
[----:B------:R-:W1:Y:S02]  /*9ff0*/  MUFU.EX2 R167, R167 ;  /* 0x000000a700a77308 */ /* 0x000e640000000800 */
[----:B------:R-:W-:Y:S01]  /*a000*/  FMUL.FTZ R41, R2, R93 ;  /* 0x0000005d02297220 */ /* 0x000fe20000410000 */
[-C--:B------:R-:W-:Y:S07]  /*a010*/  HMMA.16816.F32 R36, R128, R56.reuse, R36 ;  /* 0x000000388024723c */ /* 0x080fee0000001824 */
[----:B------:R-:W-:Y:S01]  /*a020*/  MUFU.EX2 R166, R166 ;  /* 0x000000a600a67308 */ /* 0x000fe20000000800 */
[C---:B------:R-:W-:Y:S03]  /*a030*/  FMUL.FTZ R42, R0.reuse, R94 ;  /* 0x0000005e002a7220 */ /* 0x040fe60000410000 */
[----:B------:R-:W-:Y:S01]  /*a040*/  FMUL.FTZ R43, R0, R95 ;  /* 0x0000005f002b7220 */ /* 0x000fe20000410000 */
[----:B----4-:R-:W-:Y:S01]  /*a050*/  F2FP.F16.F32.PACK_AB R72, R165, R162 ;  /* 0x000000a2a548723e */ /* 0x010fe200000000ff */
[----:B------:R-:W3:Y:S04]  /*a060*/  LDSM.16.MT88.4 R92, [R195+0x6800] ;  /* 0x00680000c35c783b */ /* 0x000ee80000004200 */
[----:B------:R-:W4:Y:S01]  /*a070*/  MUFU.EX2 R169, R169 ;  /* 0x000000a900a97308 */ /* 0x000f220000000800 */
[----:B-1----:R-:W-:Y:S01]  /*a080*/  F2FP.F16.F32.PACK_AB R73, R167, R164 ;  /* 0x000000a4a749723e */ /* 0x002fe200000000ff */
[C---:B------:R-:W-:Y:S04]  /*a090*/  HMMA.16816.F32 R40, R124.reuse, R56, R40 ;  /* 0x000000387c28723c */ /* 0x040fe80000001828 */
[----:B------:R-:W-:Y:S01]  /*a0a0*/  FADD.FTZ R162, R162, R143 ;  /* 0x0000008fa2a27221 */ /* 0x000fe20000010000 */
[----:B------:R-:W-:Y:S01]  /*a0b0*/  FADD.FTZ R164, R164, R139 ;  /* 0x0000008ba4a47221 */ /* 0x000fe20000010000 */
[-C--:B------:R-:W-:Y:S02]  /*a0c0*/  HMMA.16816.F32 R44, R124, R58.reuse, R44 ;  /* 0x0000003a7c2c723c */ /* 0x080fe4000000182c */
[----:B------:R-:W-:Y:S03]  /*a0d0*/  MUFU.EX2 R170, R170 ;  /* 0x000000aa00aa7308 */ /* 0x000fe60000000800 */
[C---:B------:R-:W-:Y:S01]  /*a0e0*/  FMUL.FTZ R56, R2.reuse, R76 ;  /* 0x0000004c02387220 */ /* 0x040fe20000410000 */
[C---:B------:R-:W-:Y:S06]  /*a0f0*/  HMMA.16816.F32 R48, R128.reuse, R58, R48 ;  /* 0x0000003a8030723c */ /* 0x040fec0000001830 */
[----:B------:R-:W1:Y:S01]  /*a100*/  MUFU.EX2 R171, R171 ;  /* 0x000000ab00ab7308 */ /* 0x000e620000000800 */
[----:B------:R-:W-:Y:S01]  /*a110*/  FMUL.FTZ R57, R2, R77 ;  /* 0x0000004d02397220 */ /* 0x000fe20000410000 */
[-C--:B--2---:R-:W-:Y:S03]  /*a120*/  HMMA.16816.F32 R52, R128, R108.reuse, R52 ;  /* 0x0000006c8034723c */ /* 0x084fe60000001834 */
[C---:B------:R-:W-:Y:S01]  /*a130*/  FMUL.FTZ R58, R0.reuse, R78 ;  /* 0x0000004e003a7220 */ /* 0x040fe20000410000 */
[----:B------:R-:W-:Y:S01]  /*a140*/  FMUL.FTZ R59, R0, R79 ;  /* 0x0000004f003b7220 */ /* 0x000fe20000410000 */
[----:B----4-:R-:W-:Y:S01]  /*a150*/  F2FP.F16.F32.PACK_AB R74, R169, R166 ;  /* 0x000000a6a94a723e */ /* 0x010fe200000000ff */
[----:B------:R-:W2:Y:S02]  /*a160*/  LDSM.16.MT88.4 R76, [R194+0x6800] ;  /* 0x00680000c24c783b */ /* 0x000ea40000004200 */
[----:B------:R-:W-:Y:S03]  /*a170*/  MUFU.EX2 R172, R172 ;  /* 0x000000ac00ac7308 */ /* 0x000fe60000000800 */
[----:B------:R-:W-:Y:S01]  /*a180*/  FADD.FTZ R146, R146, R147 ;  /* 0x0000009392927221 */ /* 0x000fe20000010000 */
[----:B------:R-:W-:Y:S01]  /*a190*/  MOV R0, R133 ;  /* 0x0000008500007202 */ /* 0x000fe20000000f00 */
[C---:B------:R-:W-:Y:S04]  /*a1a0*/  HMMA.16816.F32 R56, R124.reuse, R108, R56 ;  /* 0x0000006c7c38723c */ /* 0x040fe80000001838 */
[----:B-1----:R-:W-:Y:S01]  /*a1b0*/  F2FP.F16.F32.PACK_AB R75, R171, R170 ;  /* 0x000000aaab4b723e */ /* 0x002fe200000000ff */
[----:B------:R-:W1:Y:S01]  /*a1c0*/  MUFU.EX2 R173, R173 ;  /* 0x000000ad00ad7308 */ /* 0x000e620000000800 */
[-C--:B------:R-:W-:Y:S05]  /*a1d0*/  HMMA.16816.F32 R60, R124, R110.reuse, R60 ;  /* 0x0000006e7c3c723c */ /* 0x080fea000000183c */
[----:B------:R-:W-:Y:S01]  /*a1e0*/  MOV R2, R135 ;  /* 0x0000008700027202 */ /* 0x000fe20000000f00 */
[----:B------:R-:W-:Y:S03]  /*a1f0*/  HMMA.16816.F32 R64, R128, R110, R64 ;  /* 0x0000006e8040723c */ /* 0x000fe60000001840 */
[----:B------:R-:W-:Y:S02]  /*a200*/  MUFU.EX2 R174, R174 ;  /* 0x000000ae00ae7308 */ /* 0x000fe40000000800 */
[----:B------:R-:W-:Y:S01]  /*a210*/  FADD.FTZ R165, R165, R162 ;  /* 0x000000a2a5a57221 */ /* 0x000fe20000010000 */
[-C--:B---3--:R-:W-:Y:S07]  /*a220*/  HMMA.16816.F32 R4, R68, R92.reuse, R4 ;  /* 0x0000005c4404723c */ /* 0x088fee0000001804 */
[----:B------:R-:W3:Y:S01]  /*a230*/  MUFU.EX2 R183, R183 ;  /* 0x000000b700b77308 */ /* 0x000ee20000000800 */
[----:B------:R-:W-:Y:S01]  /*a240*/  FADD.FTZ R167, R167, R164 ;  /* 0x000000a4a7a77221 */ /* 0x000fe20000010000 */
[C---:B------:R-:W-:Y:S08]  /*a250*/  HMMA.16816.F32 R8, R72.reuse, R92, R8 ;  /* 0x0000005c4808723c */ /* 0x040ff00000001808 */
[----:B------:R-:W-:Y:S01]  /*a260*/  MUFU.EX2 R186, R186 ;  /* 0x000000ba00ba7308 */ /* 0x000fe20000000800 */
[-C--:B------:R-:W-:Y:S03]  /*a270*/  HMMA.16816.F32 R12, R72, R94.reuse, R12 ;  /* 0x0000005e480c723c */ /* 0x080fe6000000180c */
[----:B------:R-:W-:Y:S03]  /*a280*/  FADD.FTZ R152, R152, R153 ;  /* 0x0000009998987221 */ /* 0x000fe60000010000 */
[C---:B------:R-:W-:Y:S03]  /*a290*/  HMMA.16816.F32 R16, R68.reuse, R94, R16 ;  /* 0x0000005e4410723c */ /* 0x040fe60000001810 */
[----:B------:R-:W4:Y:S02]  /*a2a0*/  MUFU.EX2 R225, R225 ;  /* 0x000000e100e17308 */ /* 0x000f240000000800 */
[----:B------:R-:W-:Y:S01]  /*a2b0*/  FADD.FTZ R145, R145, R146 ;  /* 0x0000009291917221 */ /* 0x000fe20000010000 */
[-C--:B--2---:R-:W-:Y:S07]  /*a2c0*/  HMMA.16816.F32 R20, R68, R76.reuse, R20 ;  /* 0x0000004c4414723c */ /* 0x084fee0000001814 */
[----:B------:R-:W-:Y:S01]  /*a2d0*/  MUFU.EX2 R235, R235 ;  /* 0x000000eb00eb7308 */ /* 0x000fe20000000800 */
[----:B------:R-:W-:Y:S01]  /*a2e0*/  FADD.FTZ R166, R166, R165 ;  /* 0x000000a5a6a67221 */ /* 0x000fe20000010000 */
[C---:B------:R-:W-:Y:S08]  /*a2f0*/  HMMA.16816.F32 R24, R72.reuse, R76, R24 ;  /* 0x0000004c4818723c */ /* 0x040ff00000001818 */
[----:B------:R-:W2:Y:S01]  /*a300*/  MUFU.EX2 R234, R234 ;  /* 0x000000ea00ea7308 */ /* 0x000ea20000000800 */
[-C--:B------:R-:W-:Y:S03]  /*a310*/  HMMA.16816.F32 R28, R72, R78.reuse, R28 ;  /* 0x0000004e481c723c */ /* 0x080fe6000000181c */
[----:B------:R-:W-:Y:S03]  /*a320*/  FADD.FTZ R170, R170, R167 ;  /* 0x000000a7aaaa7221 */ /* 0x000fe60000010000 */
[C---:B------:R-:W-:Y:S01]  /*a330*/  HMMA.16816.F32 R32, R68.reuse, R78, R32 ;  /* 0x0000004e4420723c */ /* 0x040fe20000001820 */
[----:B------:R-:W5:Y:S02]  /*a340*/  LDSM.16.MT88.4 R76, [R195+0x7000] ;  /* 0x00700000c34c783b */ /* 0x000f640000004200 */
[----:B------:R-:W-:Y:S02]  /*a350*/  MUFU.EX2 R232, R232 ;  /* 0x000000e800e87308 */ /* 0x000fe40000000800 */
[----:B------:R-:W-:Y:S01]  /*a360*/  FADD.FTZ R151, R151, R152 ;  /* 0x0000009897977221 */ /* 0x000fe20000010000 */
[-C--:B------:R-:W-:Y:S07]  /*a370*/  HMMA.16816.F32 R36, R68, R80.reuse, R36 ;  /* 0x000000504424723c */ /* 0x080fee0000001824 */
[----:B------:R-:W2:Y:S01]  /*a380*/  MUFU.EX2 R239, R239 ;  /* 0x000000ef00ef7308 */ /* 0x000ea20000000800 */
[----:B------:R-:W-:Y:S01]  /*a390*/  FADD.FTZ R145, R158, R145 ;  /* 0x000000919e917221 */ /* 0x000fe20000010000 */
[C---:B------:R-:W-:Y:S04]  /*a3a0*/  HMMA.16816.F32 R40, R72.reuse, R80, R40 ;  /* 0x000000504828723c */ /* 0x040fe80000001828 */
[----:B------:R-:W-:Y:S02]  /*a3b0*/  FADD.FTZ R169, R169, R166 ;  /* 0x000000a6a9a97221 */ /* 0x000fe40000010000 */
[-C--:B------:R-:W-:Y:S02]  /*a3c0*/  HMMA.16816.F32 R44, R72, R82.reuse, R44 ;  /* 0x00000052482c723c */ /* 0x080fe4000000182c */
[----:B------:R-:W-:Y:S03]  /*a3d0*/  MUFU.EX2 R229, R229 ;  /* 0x000000e500e57308 */ /* 0x000fe60000000800 */
[----:B------:R-:W-:Y:S01]  /*a3e0*/  FADD.FTZ R170, R171, R170 ;  /* 0x000000aaabaa7221 */ /* 0x000fe20000010000 */
[C---:B------:R-:W-:Y:S01]  /*a3f0*/  HMMA.16816.F32 R48, R68.reuse, R82, R48 ;  /* 0x000000524430723c */ /* 0x040fe20000001830 */
[----:B------:R-:W5:Y:S05]  /*a400*/  LDSM.16.MT88.4 R80, [R194+0x7000] ;  /* 0x00700000c250783b */ /* 0x000f6a0000004200 */
[----:B------:R-:W2:Y:S01]  /*a410*/  MUFU.EX2 R230, R230 ;  /* 0x000000e600e67308 */ /* 0x000ea20000000800 */
[----:B------:R-:W-:Y:S01]  /*a420*/  MOV R139, R136 ;  /* 0x00000088008b7202 */ /* 0x000fe20000000f00 */
[-C--:B------:R-:W-:Y:S08]  /*a430*/  HMMA.16816.F32 R52, R68, R84.reuse, R52 ;  /* 0x000000544434723c */ /* 0x080ff00000001834 */
[----:B------:R-:W-:Y:S01]  /*a440*/  MUFU.EX2 R226, R226 ;  /* 0x000000e200e27308 */ /* 0x000fe20000000800 */
[C---:B------:R-:W-:Y:S06]  /*a450*/  HMMA.16816.F32 R56, R72.reuse, R84, R56 ;  /* 0x000000544838723c */ /* 0x040fec0000001838 */
[-C--:B------:R-:W-:Y:S03]  /*a460*/  HMMA.16816.F32 R60, R72, R86.reuse, R60 ;  /* 0x00000056483c723c */ /* 0x080fe6000000183c */
[----:B------:R-:W5:Y:S03]  /*a470*/  MUFU.EX2 R231, R231 ;  /* 0x000000e700e77308 */ /* 0x000f660000000800 */
[----:B------:R-:W-:Y:S01]  /*a480*/  HMMA.16816.F32 R64, R68, R86, R64 ;  /* 0x000000564440723c */ /* 0x000fe20000001840 */
[----:B------:R-:W5:Y:S06]  /*a490*/  LDSM.16.MT88.4 R84, [R193+0x7000] ;  /* 0x00700000c154783b */ /* 0x000f6c0000004200 */
[----:B------:R-:W-:Y:S01]  /*a4a0*/  MUFU.EX2 R187, R187 ;  /* 0x000000bb00bb7308 */ /* 0x000fe20000000800 */
[----:B-1----:R-:W-:Y:S03]  /*a4b0*/  F2FP.F16.F32.PACK_AB R72, R173, R172 ;  /* 0x000000acad48723e */ /* 0x002fe600000000ff */
[----:B------:R-:W-:Y:S01]  /*a4c0*/  FADD.FTZ R172, R172, R151 ;  /* 0x00000097acac7221 */ /* 0x000fe20000010000 */
[----:B---3--:R-:W-:Y:S01]  /*a4d0*/  F2FP.F16.F32.PACK_AB R73, R183, R174 ;  /* 0x000000aeb749723e */ /* 0x008fe200000000ff */
[----:B------:R-:W-:Y:S04]  /*a4e0*/  FADD.FTZ R174, R174, R145 ;  /* 0x00000091aeae7221 */ /* 0x000fe80000010000 */
[----:B------:R-:W1:Y:S01]  /*a4f0*/  MUFU.EX2 R222, R222 ;  /* 0x000000de00de7308 */ /* 0x000e620000000800 */
[----:B----4-:R-:W-:Y:S01]  /*a500*/  F2FP.F16.F32.PACK_AB R74, R225, R186 ;  /* 0x000000bae14a723e */ /* 0x010fe200000000ff */
[----:B------:R-:W-:Y:S01]  /*a510*/  FADD.FTZ R173, R173, R172 ;  /* 0x000000acadad7221 */ /* 0x000fe20000010000 */
[----:B--2---:R-:W-:Y:S01]  /*a520*/  F2FP.F16.F32.PACK_AB R75, R234, R235 ;  /* 0x000000ebea4b723e */ /* 0x004fe200000000ff */
[----:B------:R-:W-:Y:S01]  /*a530*/  FADD.FTZ R174, R183, R174 ;  /* 0x000000aeb7ae7221 */ /* 0x000fe20000010000 */
[----:B------:R-:W-:Y:S01]  /*a540*/  F2FP.F16.F32.PACK_AB R68, R239, R232 ;  /* 0x000000e8ef44723e */ /* 0x000fe200000000ff */
[----:B------:R-:W-:Y:S01]  /*a550*/  FADD.FTZ R232, R232, R169 ;  /* 0x000000a9e8e87221 */ /* 0x000fe20000010000 */
[----:B------:R-:W-:Y:S03]  /*a560*/  F2FP.F16.F32.PACK_AB R69, R230, R229 ;  /* 0x000000e5e645723e */ /* 0x000fe600000000ff */
[----:B------:R-:W-:Y:S01]  /*a570*/  MUFU.EX2 R223, R223 ;  /* 0x000000df00df7308 */ /* 0x000fe20000000800 */
[----:B-----5:R-:W-:Y:S01]  /*a580*/  F2FP.F16.F32.PACK_AB R70, R231, R226 ;  /* 0x000000e2e746723e */ /* 0x020fe200000000ff */
[-C--:B------:R-:W-:Y:S05]  /*a590*/  HMMA.16816.F32 R4, R72, R76.reuse, R4 ;  /* 0x0000004c4804723c */ /* 0x080fea0000001804 */
[----:B------:R-:W-:Y:S03]  /*a5a0*/  FADD.FTZ R229, R229, R170 ;  /* 0x000000aae5e57221 */ /* 0x000fe60000010000 */
[----:B------:R-:W2:Y:S03]  /*a5b0*/  MUFU.EX2 R216, R216 ;  /* 0x000000d800d87308 */ /* 0x000ea60000000800 */
[----:B-1----:R-:W-:Y:S01]  /*a5c0*/  F2FP.F16.F32.PACK_AB R71, R222, R187 ;  /* 0x000000bbde47723e */ /* 0x002fe200000000ff */
[----:B------:R-:W-:Y:S01]  /*a5d0*/  FADD.FTZ R239, R239, R232 ;  /* 0x000000e8efef7221 */ /* 0x000fe20000010000 */
[----:B------:R-:W-:Y:S01]  /*a5e0*/  FADD.FTZ R230, R230, R229 ;  /* 0x000000e5e6e67221 */ /* 0x000fe20000010000 */
[----:B------:R-:W-:Y:S01]  /*a5f0*/  FADD.FTZ R186, R186, R173 ;  /* 0x000000adbaba7221 */ /* 0x000fe20000010000 */
[----:B------:R-:W-:Y:S03]  /*a600*/  FADD.FTZ R235, R235, R174 ;  /* 0x000000aeebeb7221 */ /* 0x000fe60000010000 */
[C---:B------:R-:W-:Y:S01]  /*a610*/  HMMA.16816.F32 R8, R68.reuse, R76, R8 ;  /* 0x0000004c4408723c */ /* 0x040fe20000001808 */
[----:B------:R-:W-:Y:S03]  /*a620*/  MUFU.EX2 R184, R184 ;  /* 0x000000b800b87308 */ /* 0x000fe60000000800 */
[----:B------:R-:W-:Y:S01]  /*a630*/  FADD.FTZ R226, R226, R239 ;  /* 0x000000efe2e27221 */ /* 0x000fe20000010000 */
[----:B------:R-:W-:Y:S01]  /*a640*/  FADD.FTZ R187, R187, R230 ;  /* 0x000000e6bbbb7221 */ /* 0x000fe20000010000 */
[-C--:B------:R-:W-:Y:S05]  /*a650*/  HMMA.16816.F32 R12, R68, R78.reuse, R12 ;  /* 0x0000004e440c723c */ /* 0x080fea000000180c */
[----:B------:R-:W1:Y:S01]  /*a660*/  MUFU.EX2 R241, R241 ;  /* 0x000000f100f17308 */ /* 0x000e620000000800 */
[----:B------:R-:W-:Y:S01]  /*a670*/  FADD.FTZ R186, R225, R186 ;  /* 0x000000bae1ba7221 */ /* 0x000fe20000010000 */
[C---:B------:R-:W-:Y:S01]  /*a680*/  HMMA.16816.F32 R16, R72.reuse, R78, R16 ;  /* 0x0000004e4810723c */ /* 0x040fe20000001810 */
[----:B------:R-:W3:Y:S07]  /*a690*/  LDSM.16.MT88.4 R76, [R192+0x7000] ;  /* 0x00700000c04c783b */ /* 0x000eee0000004200 */
[----:B------:R-:W-:Y:S01]  /*a6a0*/  MUFU.EX2 R218, R218 ;  /* 0x000000da00da7308 */ /* 0x000fe20000000800 */
[-C--:B------:R-:W-:Y:S03]  /*a6b0*/  HMMA.16816.F32 R20, R72, R80.reuse, R20 ;  /* 0x000000504814723c */ /* 0x080fe60000001814 */
[----:B------:R-:W-:Y:S03]  /*a6c0*/  FADD.FTZ R235, R234, R235 ;  /* 0x000000ebeaeb7221 */ /* 0x000fe60000010000 */
[C---:B------:R-:W-:Y:S03]  /*a6d0*/  HMMA.16816.F32 R24, R68.reuse, R80, R24 ;  /* 0x000000504418723c */ /* 0x040fe60000001818 */
[----:B------:R-:W4:Y:S02]  /*a6e0*/  MUFU.EX2 R237, R237 ;  /* 0x000000ed00ed7308 */ /* 0x000f240000000800 */
[----:B------:R-:W-:Y:S01]  /*a6f0*/  FADD.FTZ R226, R231, R226 ;  /* 0x000000e2e7e27221 */ /* 0x000fe20000010000 */
[-C--:B------:R-:W-:Y:S07]  /*a700*/  HMMA.16816.F32 R28, R68, R82.reuse, R28 ;  /* 0x00000052441c723c */ /* 0x080fee000000181c */
[----:B------:R-:W-:Y:S01]  /*a710*/  MUFU.EX2 R185, R185 ;  /* 0x000000b900b97308 */ /* 0x000fe20000000800 */
[----:B------:R-:W-:Y:S01]  /*a720*/  FADD.FTZ R222, R222, R187 ;  /* 0x000000bbdede7221 */ /* 0x000fe20000010000 */
[C---:B------:R-:W-:Y:S08]  /*a730*/  HMMA.16816.F32 R32, R72.reuse, R82, R32 ;  /* 0x000000524820723c */ /* 0x040ff00000001820 */
[----:B------:R-:W5:Y:S01]  /*a740*/  MUFU.EX2 R182, R227 ;  /* 0x000000e300b67308 */ /* 0x000f620000000800 */
[-C--:B------:R-:W-:Y:S06]  /*a750*/  HMMA.16816.F32 R36, R72, R84.reuse, R36 ;  /* 0x000000544824723c */ /* 0x080fec0000001824 */
[C---:B------:R-:W-:Y:S03]  /*a760*/  HMMA.16816.F32 R40, R68.reuse, R84, R40 ;  /* 0x000000544428723c */ /* 0x040fe60000001828 */
[----:B------:R-:W-:Y:S03]  /*a770*/  MUFU.EX2 R181, R181 ;  /* 0x000000b500b57308 */ /* 0x000fe60000000800 */
[-C--:B------:R-:W-:Y:S07]  /*a780*/  HMMA.16816.F32 R44, R68, R86.reuse, R44 ;  /* 0x00000056442c723c */ /* 0x080fee000000182c */
[----:B------:R-:W5:Y:S01]  /*a790*/  MUFU.EX2 R180, R180 ;  /* 0x000000b400b47308 */ /* 0x000f620000000800 */
[C---:B------:R-:W-:Y:S01]  /*a7a0*/  HMMA.16816.F32 R48, R72.reuse, R86, R48 ;  /* 0x000000564830723c */ /* 0x040fe20000001830 */
[----:B------:R-:W5:Y:S08]  /*a7b0*/  LDSM.16.MT88.4 R84, [R193+0x7800] ;  /* 0x00780000c154783b */ /* 0x000f700000004200 */
[----:B------:R-:W-:Y:S01]  /*a7c0*/  MUFU.EX2 R179, R179 ;  /* 0x000000b300b37308 */ /* 0x000fe20000000800 */
[-C--:B---3--:R-:W-:Y:S06]  /*a7d0*/  HMMA.16816.F32 R52, R72, R76.reuse, R52 ;  /* 0x0000004c4834723c */ /* 0x088fec0000001834 */
[C---:B------:R-:W-:Y:S03]  /*a7e0*/  HMMA.16816.F32 R56, R68.reuse, R76, R56 ;  /* 0x0000004c4438723c */ /* 0x040fe60000001838 */
[----:B------:R-:W3:Y:S03]  /*a7f0*/  MUFU.EX2 R224, R224 ;  /* 0x000000e000e07308 */ /* 0x000ee60000000800 */
[-C--:B------:R-:W-:Y:S07]  /*a800*/  HMMA.16816.F32 R60, R68, R78.reuse, R60 ;  /* 0x0000004e443c723c */ /* 0x080fee000000183c */
[----:B------:R-:W-:Y:S01]  /*a810*/  MUFU.EX2 R177, R177 ;  /* 0x000000b100b17308 */ /* 0x000fe20000000800 */
[----:B------:R-:W-:Y:S09]  /*a820*/  HMMA.16816.F32 R64, R72, R78, R64 ;  /* 0x0000004e4840723c */ /* 0x000ff20000001840 */
[----:B------:R-:W3:Y:S02]  /*a830*/  MUFU.EX2 R176, R175 ;  /* 0x000000af00b07308 */ /* 0x000ee40000000800 */
[----:B--2---:R-:W-:Y:S01]  /*a840*/  F2FP.F16.F32.PACK_AB R68, R216, R223 ;  /* 0x000000dfd844723e */ /* 0x004fe200000000ff */
[----:B------:R-:W-:Y:S01]  /*a850*/  FADD.FTZ R223, R223, R186 ;  /* 0x000000badfdf7221 */ /* 0x000fe20000010000 */
[----:B-1----:R-:W-:Y:S02]  /*a860*/  F2FP.F16.F32.PACK_AB R69, R241, R184 ;  /* 0x000000b8f145723e */ /* 0x002fe400000000ff */
[----:B----4-:R-:W-:Y:S01]  /*a870*/  F2FP.F16.F32.PACK_AB R70, R237, R218 ;  /* 0x000000daed46723e */ /* 0x010fe200000000ff */
[----:B------:R-:W-:Y:S03]  /*a880*/  FADD.FTZ R184, R184, R235 ;  /* 0x000000ebb8b87221 */ /* 0x000fe60000010000 */
[----:B------:R-:W-:Y:S01]  /*a890*/  MUFU.EX2 R138, R138 ;  /* 0x0000008a008a7308 */ /* 0x000fe20000000800 */
[----:B-----5:R-:W-:Y:S01]  /*a8a0*/  F2FP.F16.F32.PACK_AB R71, R182, R185 ;  /* 0x000000b9b647723e */ /* 0x020fe200000000ff */
[----:B------:R-:W-:Y:S01]  /*a8b0*/  FADD.FTZ R223, R216, R223 ;  /* 0x000000dfd8df7221 */ /* 0x000fe20000010000 */
[----:B------:R-:W-:Y:S01]  /*a8c0*/  F2FP.F16.F32.PACK_AB R72, R180, R181 ;  /* 0x000000b5b448723e */ /* 0x000fe200000000ff */
[----:B------:R-:W-:Y:S01]  /*a8d0*/  FADD.FTZ R181, R181, R226 ;  /* 0x000000e2b5b57221 */ /* 0x000fe20000010000 */
[----:B---3--:R-:W-:Y:S01]  /*a8e0*/  F2FP.F16.F32.PACK_AB R73, R224, R179 ;  /* 0x000000b3e049723e */ /* 0x008fe200000000ff */
[----:B------:R-:W-:Y:S01]  /*a8f0*/  FADD.FTZ R179, R179, R222 ;  /* 0x000000deb3b37221 */ /* 0x000fe20000010000 */
[----:B------:R-:W-:Y:S01]  /*a900*/  FADD.FTZ R184, R241, R184 ;  /* 0x000000b8f1b87221 */ /* 0x000fe20000010000 */
[-C--:B------:R-:W-:Y:S02]  /*a910*/  HMMA.16816.F32 R128, R68, R116.reuse, R4 ;  /* 0x000000744480723c */ /* 0x080fe40000001804 */
[----:B------:R-:W1:Y:S01]  /*a920*/  MUFU.EX2 R137, R168 ;  /* 0x000000a800897308 */ /* 0x000e620000000800 */
[----:B------:R-:W2:Y:S02]  /*a930*/  LDSM.16.MT88.4 R4, [R192+0x7800] ;  /* 0x00780000c004783b */ /* 0x000ea40000004200 */
[----:B------:R-:W-:Y:S01]  /*a940*/  F2FP.F16.F32.PACK_AB R74, R176, R177 ;  /* 0x000000b1b04a723e */ /* 0x000fe200000000ff */
[----:B------:R-:W-:Y:S01]  /*a950*/  FADD.FTZ R180, R180, R181 ;  /* 0x000000b5b4b47221 */ /* 0x000fe20000010000 */
[----:B------:R-:W-:Y:S01]  /*a960*/  FADD.FTZ R179, R224, R179 ;  /* 0x000000b3e0b37221 */ /* 0x000fe20000010000 */
[----:B------:R-:W-:Y:S03]  /*a970*/  FADD.FTZ R218, R218, R223 ;  /* 0x000000dfdada7221 */ /* 0x000fe60000010000 */
[----:B------:R-:W-:Y:S01]  /*a980*/  FADD.FTZ R185, R185, R184 ;  /* 0x000000b8b9b97221 */ /* 0x000fe20000010000 */
[----:B------:R-:W-:Y:S01]  /*a990*/  FADD.FTZ R177, R177, R180 ;  /* 0x000000b4b1b17221 */ /* 0x000fe20000010000 */
[----:B------:R-:W-:Y:S02]  /*a9a0*/  FADD.FTZ R219, R237, R218 ;  /* 0x000000daeddb7221 */ /* 0x000fe40000010000 */
[----:B------:R-:W-:Y:S01]  /*a9b0*/  FADD.FTZ R214, R182, R185 ;  /* 0x000000b9b6d67221 */ /* 0x000fe20000010000 */
[----:B------:R-:W-:Y:S01]  /*a9c0*/  FADD.FTZ R217, R176, R177 ;  /* 0x000000b1b0d97221 */ /* 0x000fe20000010000 */
[C---:B-1----:R-:W-:Y:S01]  /*a9d0*/  F2FP.F16.F32.PACK_AB R75, R137.reuse, R138 ;  /* 0x0000008a894b723e */ /* 0x042fe200000000ff */
[----:B------:R-:W-:Y:S04]  /*a9e0*/  FADD.FTZ R138, R138, R179 ;  /* 0x000000b38a8a7221 */ /* 0x000fe80000010000 */
[----:B------:R-:W-:Y:S02]  /*a9f0*/  FADD.FTZ R215, R137, R138 ;  /* 0x0000008a89d77221 */ /* 0x000fe40000010000 */
        /* <DEDUP_REMOVED lines=18> */
.L_x_759:
[----:B------:R-:W1:Y:S01]  /*ab20*/  SHFL.BFLY PT, R0, R219, 0x2, 0x1f ;  /* 0x0c401f00db007f89 */ /* 0x000e6200000e0000 */
[----:B------:R-:W2:Y:S01]  /*ab30*/  S2UR UR4, SR_CgaCtaId ;  /* 0x00000000000479c3 */ /* 0x000ea20000008800 */
[----:B------:R-:W-:Y:S01]  /*ab40*/  MOV R9, 0x3f800000 ;  /* 0x3f80000000097802 */ /* 0x000fe20000000f00 */
[----:B------:R-:W-:Y:S01]  /*ab50*/  UMOV UR5, 0x400 ;  /* 0x0000040000057882 */ /* 0x000fe20000000000 */
[----:B------:R-:W3:Y:S01]  /*ab60*/  SHFL.BFLY PT, R5, R214, 0x2, 0x1f ;  /* 0x0c401f00d6057f89 */ /* 0x000ee200000e0000 */
[----:B------:R-:W-:Y:S01]  /*ab70*/  UMOV UR14, URZ ;  /* 0x0000003f000e7c82 */ /* 0x000fe20008000000 */
[----:B------:R-:W-:Y:S01]  /*ab80*/  UMOV UR15, URZ ;  /* 0x0000003f000f7c82 */ /* 0x000fe20008000000 */
[----:B------:R-:W-:Y:S01]  /*ab90*/  BSSY B0, `(.L_x_763) ;  /* 0x0000121000007945 */ /* 0x000fe20003800000 */
[----:B------:R-:W4:Y:S01]  /*aba0*/  SHFL.BFLY PT, R2, R217, 0x2, 0x1f ;  /* 0x0c401f00d9027f89 */ /* 0x000f2200000e0000 */
[----:B------:R-:W5:Y:S01]  /*abb0*/  S2UR UR11, SR_CTAID.Y ;  /* 0x00000000000b79c3 */ /* 0x000f620000002600 */
[----:B------:R-:W-:-:S02]  /*abc0*/  MOV R16, 0x7f800000 ;  /* 0x7f80000000107802 */ /* 0x000fc40000000f00 */
[----:B------:R-:W5:Y:S01]  /*abd0*/  SHFL.BFLY PT, R8, R215, 0x2, 0x1f ;  /* 0x0c401f00d7087f89 */ /* 0x000f6200000e0000 */
[----:B------:R-:W-:-:S04]  /*abe0*/  MOV R14, 0x7f800000 ;  /* 0x7f800000000e7802 */ /* 0x000fc80000000f00 */
[----:B------:R-:W5:Y:S01]  /*abf0*/  S2UR UR10, SR_CTAID.X ;  /* 0x00000000000a79c3 */ /* 0x000f620000002500 */
[----:B-1----:R-:W-:Y:S01]  /*ac00*/  FADD.FTZ R3, R0, R219 ;  /* 0x000000db00037221 */ /* 0x002fe20000010000 */
[----:B--2---:R-:W-:Y:S01]  /*ac10*/  ULEA UR4, UR4, UR5, 0x18 ;  /* 0x0000000504047291 */ /* 0x004fe2000f8ec03f */
[----:B------:R-:W1:Y:S01]  /*ac20*/  S2R R0, SR_TID.X ;  /* 0x0000000000007919 */ /* 0x000e620000002100 */
[----:B---3--:R-:W-:Y:S01]  /*ac30*/  FADD.FTZ R4, R5, R214 ;  /* 0x000000d605047221 */ /* 0x008fe20000010000 */
[----:B------:R-:W-:Y:S01]  /*ac40*/  ULDC.U8 UR5, c[0x0][0x3d8] ;  /* 0x0000f60000057ab9 */ /* 0x000fe20000000000 */
[----:B------:R-:W2:Y:S01]  /*ac50*/  SHFL.BFLY PT, R6, R3, 0x1, 0x1f ;  /* 0x0c201f0003067f89 */ /* 0x000ea200000e0000 */
[----:B------:R-:W-:Y:S01]  /*ac60*/  UISETP.NE.AND UP1, UPT, UR5, URZ, UPT ;  /* 0x0000003f0500728c */ /* 0x000fe2000bf25270 */
[----:B----4-:R-:W-:Y:S02]  /*ac70*/  FADD.FTZ R2, R2, R217 ;  /* 0x000000d902027221 */ /* 0x010fe40000010000 */
[----:B------:R-:W3:Y:S01]  /*ac80*/  SHFL.BFLY PT, R5, R4, 0x1, 0x1f ;  /* 0x0c201f0004057f89 */ /* 0x000ee200000e0000 */
[----:B-----5:R-:W-:-:S03]  /*ac90*/  FADD.FTZ R11, R8, R215 ;  /* 0x000000d7080b7221 */ /* 0x020fc60000010000 */
[----:B------:R-:W4:Y:S04]  /*aca0*/  SHFL.BFLY PT, R13, R2, 0x1, 0x1f ;  /* 0x0c201f00020d7f89 */ /* 0x000f2800000e0000 */
[----:B------:R-:W5:Y:S01]  /*acb0*/  SHFL.BFLY PT, R10, R11, 0x1, 0x1f ;  /* 0x0c201f000b0a7f89 */ /* 0x000f6200000e0000 */
[----:B--2---:R-:W-:Y:S01]  /*acc0*/  FADD.FTZ R6, R3, R6 ;  /* 0x0000000603067221 */ /* 0x004fe20000010000 */
[----:B-1----:R-:W-:Y:S01]  /*acd0*/  SHF.R.S32.HI R3, RZ, 0x1f, R0 ;  /* 0x0000001fff037819 */ /* 0x002fe20000011400 */
[----:B---3--:R-:W-:-:S03]  /*ace0*/  FADD.FTZ R5, R4, R5 ;  /* 0x0000000504057221 */ /* 0x008fc60000010000 */
[----:B------:R-:W-:Y:S02]  /*acf0*/  FSETP.NE.FTZ.AND P5, PT, R6, RZ, PT ;  /* 0x000000ff0600720b */ /* 0x000fe40003fb5000 */
[CC--:B------:R-:W-:Y:S01]  /*ad00*/  LEA.HI R4, R3.reuse, R0.reuse, RZ, 0x5 ;  /* 0x0000000003047211 */ /* 0x0c0fe200078f28ff */
[----:B----4-:R-:W-:Y:S01]  /*ad10*/  FADD.FTZ R13, R2, R13 ;  /* 0x0000000d020d7221 */ /* 0x010fe20000010000 */
[----:B------:R-:W-:Y:S02]  /*ad20*/  LEA.HI R8, R3, R0, RZ, 0x2 ;  /* 0x0000000003087211 */ /* 0x000fe400078f10ff */
[----:B------:R-:W-:Y:S01]  /*ad30*/  FSETP.NE.FTZ.AND P4, PT, R5, RZ, PT ;  /* 0x000000ff0500720b */ /* 0x000fe20003f95000 */
[----:B-----5:R-:W-:Y:S01]  /*ad40*/  FADD.FTZ R10, R11, R10 ;  /* 0x0000000a0b0a7221 */ /* 0x020fe20000010000 */
[----:B------:R-:W-:Y:S02]  /*ad50*/  LOP3.LUT R3, R4, 0xffffffe0, RZ, 0xc0, !PT ;  /* 0xffffffe004037812 */ /* 0x000fe400078ec0ff */
[----:B------:R-:W-:-:S02]  /*ad60*/  LOP3.LUT R7, R8, 0x3ffffffc, RZ, 0xc0, !PT ;  /* 0x3ffffffc08077812 */ /* 0x000fc400078ec0ff */
[-C--:B------:R-:W-:Y:S01]  /*ad70*/  IADD3 R3, -R3, R0.reuse, RZ ;  /* 0x0000000003037210 */ /* 0x080fe20007ffe1ff */
[----:B------:R-:W1:Y:S01]  /*ad80*/  @P5 MUFU.RCP R9, R6 ;  /* 0x0000000600095308 */ /* 0x000e620000001000 */
[----:B------:R-:W-:Y:S02]  /*ad90*/  IADD3 R7, -R7, R0, RZ ;  /* 0x0000000007077210 */ /* 0x000fe40007ffe1ff */
[----:B------:R-:W-:Y:S02]  /*ada0*/  MOV R0, 0x3f800000 ;  /* 0x3f80000000007802 */ /* 0x000fe40000000f00 */
[----:B------:R-:W-:Y:S01]  /*adb0*/  FSETP.NE.FTZ.AND P3, PT, R13, RZ, PT ;  /* 0x000000ff0d00720b */ /* 0x000fe20003f75000 */
[----:B------:R-:W2:Y:S01]  /*adc0*/  @P4 LDC R12, c[0x0][0x2e8] ;  /* 0x0000ba00ff0c4b82 */ /* 0x000ea20000000800 */
[----:B------:R-:W-:Y:S01]  /*add0*/  MOV R2, 0x3f800000 ;  /* 0x3f80000000027802 */ /* 0x000fe20000000f00 */
[----:B------:R-:W-:Y:S01]  /*ade0*/  @P5 MUFU.LG2 R6, R6 ;  /* 0x0000000600065308 */ /* 0x000fe20000000c00 */
[----:B------:R-:W-:-:S02]  /*adf0*/  SHF.R.S32.HI R11, RZ, 0x1f, R8 ;  /* 0x0000001fff0b7819 */ /* 0x000fc40000011408 */
[----:B------:R-:W-:Y:S02]  /*ae00*/  FSETP.NE.FTZ.AND P0, PT, R10, RZ, PT ;  /* 0x000000ff0a00720b */ /* 0x000fe40003f15000 */
[----:B------:R-:W-:Y:S02]  /*ae10*/  LOP3.LUT P6, RZ, R3, 0x3, RZ, 0xc0, !PT ;  /* 0x0000000303ff7812 */ /* 0x000fe400078cc0ff */
[----:B------:R-:W-:Y:S01]  /*ae20*/  MOV R3, 0x3f800000 ;  /* 0x3f80000000037802 */ /* 0x000fe20000000f00 */
[----:B------:R-:W3:Y:S01]  /*ae30*/  @P4 MUFU.RCP R0, R5 ;  /* 0x0000000500004308 */ /* 0x000ee20000001000 */
[----:B------:R-:W-:Y:S01]  /*ae40*/  SHF.R.S32.HI R4, RZ, 0x5, R4 ;  /* 0x00000005ff047819 */ /* 0x000fe20000011404 */
[C---:B-1----:R-:W-:Y:S01]  /*ae50*/  FMUL.FTZ R128, R9.reuse, R128 ;  /* 0x0000008009807220 */ /* 0x042fe20000410000 */
[C---:B------:R-:W-:Y:S01]  /*ae60*/  FMUL.FTZ R129, R9.reuse, R129 ;  /* 0x0000008109817220 */ /* 0x040fe20000410000 */
[C---:B------:R-:W-:Y:S01]  /*ae70*/  FMUL.FTZ R116, R9.reuse, R116 ;  /* 0x0000007409747220 */ /* 0x040fe20000410000 */
[----:B------:R-:W-:Y:S01]  /*ae80*/  LEA R7, R4, R7, 0x9 ;  /* 0x0000000704077211 */ /* 0x000fe200078e48ff */
[C---:B------:R-:W-:Y:S01]  /*ae90*/  FMUL.FTZ R117, R9.reuse, R117 ;  /* 0x0000007509757220 */ /* 0x040fe20000410000 */
[C---:B------:R-:W-:Y:S01]  /*aea0*/  FMUL.FTZ R112, R9.reuse, R112 ;  /* 0x0000007009707220 */ /* 0x040fe20000410000 */
[----:B------:R-:W1:Y:S01]  /*aeb0*/  @P3 MUFU.RCP R2, R13 ;  /* 0x0000000d00023308 */ /* 0x000e620000001000 */
[C---:B------:R-:W-:Y:S01]  /*aec0*/  FMUL.FTZ R113, R9.reuse, R113 ;  /* 0x0000007109717220 */ /* 0x040fe20000410000 */
[C---:B------:R-:W-:Y:S01]  /*aed0*/  FMUL.FTZ R100, R9.reuse, R100 ;  /* 0x0000006409647220 */ /* 0x040fe20000410000 */
[----:B------:R-:W-:Y:S01]  /*aee0*/  FMUL.FTZ R101, R9, R101 ;  /* 0x0000006509657220 */ /* 0x000fe20000410000 */
[----:B------:R-:W-:Y:S01]  /*aef0*/  F2FP.F16.F32.PACK_AB R128, R129, R128 ;  /* 0x000000808180723e */ /* 0x000fe200000000ff */
[----:B------:R-:W-:Y:S01]  /*af00*/  FMUL.FTZ R96, R9, R96 ;  /* 0x0000006009607220 */ /* 0x000fe20000410000 */
[----:B------:R-:W-:Y:S01]  /*af10*/  F2FP.F16.F32.PACK_AB R116, R117, R116 ;  /* 0x000000747574723e */ /* 0x000fe200000000ff */
[----:B------:R-:W-:Y:S01]  /*af20*/  FMUL.FTZ R97, R9, R97 ;  /* 0x0000006109617220 */ /* 0x000fe20000410000 */
[----:B------:R-:W4:Y:S01]  /*af30*/  @P0 MUFU.RCP R3, R10 ;  /* 0x0000000a00030308 */ /* 0x000f220000001000 */
[C---:B---3--:R-:W-:Y:S01]  /*af40*/  FMUL.FTZ R130, R0.reuse, R130 ;  /* 0x0000008200827220 */ /* 0x048fe20000410000 */
        /* <DEDUP_REMOVED lines=15> */
[----:B------:R-:W-:Y:S01]  /*b040*/  SHF.R.S32.HI R0, RZ, 0x2, R8 ;  /* 0x00000002ff007819 */ /* 0x000fe20000011408 */
[C---:B-1----:R-:W-:Y:S01]  /*b050*/  FMUL.FTZ R124, R2.reuse, R124 ;  /* 0x0000007c027c7220 */ /* 0x042fe20000410000 */
[C---:B------:R-:W-:Y:S01]  /*b060*/  FMUL.FTZ R125, R2.reuse, R125 ;  /* 0x0000007d027d7220 */ /* 0x040fe20000410000 */
[C---:B------:R-:W-:Y:S01]  /*b070*/  FMUL.FTZ R120, R2.reuse, R120 ;  /* 0x0000007802787220 */ /* 0x040fe20000410000 */
[----:B------:R-:W-:Y:S01]  /*b080*/  LEA.HI R11, R11, R0, RZ, 0x3 ;  /* 0x000000000b0b7211 */ /* 0x000fe200078f18ff */
[C---:B------:R-:W-:Y:S01]  /*b090*/  FMUL.FTZ R121, R2.reuse, R121 ;  /* 0x0000007902797220 */ /* 0x040fe20000410000 */
[C---:B------:R-:W-:Y:S01]  /*b0a0*/  FMUL.FTZ R108, R2.reuse, R108 ;  /* 0x0000006c026c7220 */ /* 0x040fe20000410000 */
[C---:B------:R-:W-:Y:S01]  /*b0b0*/  FMUL.FTZ R109, R2.reuse, R109 ;  /* 0x0000006d026d7220 */ /* 0x040fe20000410000 */
[----:B------:R-:W-:Y:S01]  /*b0c0*/  LOP3.LUT R11, R11, 0xfffffff8, RZ, 0xc0, !PT ;  /* 0xfffffff80b0b7812 */ /* 0x000fe200078ec0ff */
[C---:B------:R-:W-:Y:S01]  /*b0d0*/  FMUL.FTZ R104, R2.reuse, R104 ;  /* 0x0000006802687220 */ /* 0x040fe20000410000 */
[C---:B------:R-:W-:Y:S01]  /*b0e0*/  FMUL.FTZ R105, R2.reuse, R105 ;  /* 0x0000006902697220 */ /* 0x040fe20000410000 */
[----:B------:R-:W-:Y:S01]  /*b0f0*/  FMUL.FTZ R92, R2, R92 ;  /* 0x0000005c025c7220 */ /* 0x000fe20000410000 */
[----:B------:R-:W-:Y:S01]  /*b100*/  IADD3 R11, R0, -R11, RZ ;  /* 0x8000000b000b7210 */ /* 0x000fe20007ffe0ff */
[C---:B------:R-:W-:Y:S01]  /*b110*/  FMUL.FTZ R93, R2.reuse, R93 ;  /* 0x0000005d025d7220 */ /* 0x040fe20000410000 */
[C---:B------:R-:W-:Y:S01]  /*b120*/  FMUL.FTZ R88, R2.reuse, R88 ;  /* 0x0000005802587220 */ /* 0x040fe20000410000 */
[C---:B------:R-:W-:Y:S01]  /*b130*/  FMUL.FTZ R89, R2.reuse, R89 ;  /* 0x0000005902597220 */ /* 0x040fe20000410000 */
[----:B------:R-:W-:Y:S01]  /*b140*/  SHF.L.U32 R0, R11, 0x6, RZ ;  /* 0x000000060b007819 */ /* 0x000fe200000006ff */
[C---:B------:R-:W-:Y:S01]  /*b150*/  FMUL.FTZ R76, R2.reuse, R76 ;  /* 0x0000004c024c7220 */ /* 0x040fe20000410000 */
[C---:B------:R-:W-:Y:S01]  /*b160*/  FMUL.FTZ R77, R2.reuse, R77 ;  /* 0x0000004d024d7220 */ /* 0x040fe20000410000 */
[C---:B------:R-:W-:Y:S01]  /*b170*/  FMUL.FTZ R72, R2.reuse, R72 ;  /* 0x0000004802487220 */ /* 0x040fe20000410000 */
[----:B------:R-:W-:Y:S01]  /*b180*/  FMUL.FTZ R73, R2, R73 ;  /* 0x0000004902497220 */ /* 0x000fe20000410000 */
[----:B------:R-:W-:Y:S01]  /*b190*/  LOP3.LUT R2, R0, 0x1c0, RZ, 0xc0, !PT ;  /* 0x000001c000027812 */ /* 0x000fe200078ec0ff */
[----:B----4-:R-:W-:Y:S01]  /*b1a0*/  FMUL.FTZ R127, R3, R127 ;  /* 0x0000007f037f7220 */ /* 0x010fe20000410000 */
[----:B------:R-:W-:Y:S01]  /*b1b0*/  LOP3.LUT R0, R11, 0x1, RZ, 0xc0, !PT ;  /* 0x000000010b007812 */ /* 0x000fe200078ec0ff */
[C---:B------:R-:W-:Y:S01]  /*b1c0*/  FMUL.FTZ R126, R3.reuse, R126 ;  /* 0x0000007e037e7220 */ /* 0x040fe20000410000 */
[----:B------:R-:W-:Y:S01]  /*b1d0*/  LEA.HI R2, R2, R2, RZ, 0x1d ;  /* 0x0000000202027211 */ /* 0x000fe200078fe8ff */
[C---:B------:R-:W-:Y:S01]  /*b1e0*/  FMUL.FTZ R123, R3.reuse, R123 ;  /* 0x0000007b037b7220 */ /* 0x040fe20000410000 */
[----:B------:R-:W-:Y:S01]  /*b1f0*/  ISETP.NE.U32.AND P1, PT, R0, 0x1, PT ;  /* 0x000000010000780c */ /* 0x000fe20003f25070 */
[C---:B------:R-:W-:Y:S01]  /*b200*/  FMUL.FTZ R122, R3.reuse, R122 ;  /* 0x0000007a037a7220 */ /* 0x040fe20000410000 */
[----:B------:R-:W-:Y:S01]  /*b210*/  MOV R0, 0xfffffff0 ;  /* 0xfffffff000007802 */ /* 0x000fe20000000f00 */
[----:B------:R-:W-:Y:S01]  /*b220*/  FMUL.FTZ R111, R3, R111 ;  /* 0x0000006f036f7220 */ /* 0x000fe20000410000 */
[----:B------:R-:W-:Y:S01]  /*b230*/  LEA R2, R7, R2, 0x1 ;  /* 0x0000000207027211 */ /* 0x000fe200078e08ff */
[C---:B------:R-:W-:Y:S01]  /*b240*/  FMUL.FTZ R110, R3.reuse, R110 ;  /* 0x0000006e036e7220 */ /* 0x040fe20000410000 */
[----:B------:R-:W-:Y:S01]  /*b250*/  SEL R0, R0, 0x10, !P1 ;  /* 0x0000001000007807 */ /* 0x000fe20004800000 */
[----:B------:R-:W-:Y:S01]  /*b260*/  FMUL.FTZ R107, R3, R107 ;  /* 0x0000006b036b7220 */ /* 0x000fe20000410000 */
[----:B------:R-:W-:Y:S01]  /*b270*/  R2P PR, R11, 0x6 ;  /* 0x000000060b007804 */ /* 0x000fe20000000000 */
        /* <DEDUP_REMOVED lines=11> */
[----:B------:R-:W-:Y:S01]  /*b330*/  MOV R2, 0x20 ;  /* 0x0000002000027802 */ /* 0x000fe20000000f00 */
[----:B------:R-:W-:Y:S01]  /*b340*/  FMUL.FTZ R85, R9, R85 ;  /* 0x0000005509557220 */ /* 0x000fe20000410000 */
[----:B------:R-:W-:Y:S01]  /*b350*/  F2FP.F16.F32.PACK_AB R130, R131, R130 ;  /* 0x000000828382723e */ /* 0x000fe200000000ff */
[----:B------:R-:W-:Y:S01]  /*b360*/  STS [R3], R128 ;  /* 0x0000008003007388 */ /* 0x000fe20000000800 */
[----:B------:R-:W-:Y:S01]  /*b370*/  SEL R2, R2, 0xffffffe0, !P1 ;  /* 0xffffffe002027807 */ /* 0x000fe20004800000 */
[----:B------:R-:W-:Y:S01]  /*b380*/  ULDC.U8 UR4, c[0x0][0x3d9] ;  /* 0x0000f64000047ab9 */ /* 0x000fe20000000000 */
[----:B------:R-:W-:Y:S01]  /*b390*/  F2FP.F16.F32.PACK_AB R118, R119, R118 ;  /* 0x000000767776723e */ /* 0x000fe200000000ff */
[----:B------:R-:W-:Y:S01]  /*b3a0*/  STS [R3+0x400], R130 ;  /* 0x0004008203007388 */ /* 0x000fe20000000800 */
[----:B------:R-:W-:Y:S01]  /*b3b0*/  IADD3 R7, R3, R0, RZ ;  /* 0x0000000003077210 */ /* 0x000fe20007ffe0ff */
[----:B------:R-:W-:Y:S01]  /*b3c0*/  UISETP.NE.AND UP0, UPT, UR4, URZ, UPT ;  /* 0x0000003f0400728c */ /* 0x000fe2000bf05270 */
[----:B------:R-:W-:Y:S01]  /*b3d0*/  F2FP.F16.F32.PACK_AB R124, R125, R124 ;  /* 0x0000007c7d7c723e */ /* 0x000fe200000000ff */
        /* <DEDUP_REMOVED lines=10> */
[----:B------:R-:W-:Y:S01]  /*b480*/  STS [R3+0x2000], R124 ;  /* 0x0020007c03007388 */ /* 0x000fe20000000800 */
[C---:B------:R-:W-:Y:S01]  /*b490*/  IADD3 R11, R3.reuse, 0x40, RZ ;  /* 0x00000040030b7810 */ /* 0x040fe20007ffe0ff */
[----:B------:R-:W-:Y:S01]  /*b4a0*/  @UP0 ULDC.64 UR8, c[0x0][0x2c0] ;  /* 0x0000b00000080ab9 */ /* 0x000fe20000000a00 */
[----:B------:R-:W-:Y:S01]  /*b4b0*/  IADD3 R15, R3, R2, RZ ;  /* 0x00000002030f7210 */ /* 0x000fe20007ffe0ff */
[----:B------:R1:W-:Y:S01]  /*b4c0*/  STS [R3+0x2400], R126 ;  /* 0x0024007e03007388 */ /* 0x0003e20000000800 */
[----:B------:R-:W-:Y:S01]  /*b4d0*/  F2FP.F16.F32.PACK_AB R100, R101, R100 ;  /* 0x000000646564723e */ /* 0x000fe200000000ff */
[----:B------:R-:W-:Y:S01]  /*b4e0*/  FMUL.FTZ R9, R9, R69 ;  /* 0x0000004509097220 */ /* 0x000fe20000410000 */
[----:B------:R-:W-:Y:S01]  /*b4f0*/  F2FP.F16.F32.PACK_AB R102, R103, R102 ;  /* 0x000000666766723e */ /* 0x000fe200000000ff */
[----:B------:R-:W-:Y:S01]  /*b500*/  STS [R7+0x2000], R120 ;  /* 0x0020007807007388 */ /* 0x000fe20000000800 */
[----:B------:R-:W-:Y:S01]  /*b510*/  @P2 IADD3 R11, R3, -0x40, RZ ;  /* 0xffffffc0030b2810 */ /* 0x000fe20007ffe0ff */
[----:B------:R-:W-:Y:S01]  /*b520*/  @UP0 UIMAD UR13, UR9, UR8, URZ ;  /* 0x00000008090d02a4 */ /* 0x000fe2000f8e023f */
[----:B------:R-:W-:Y:S01]  /*b530*/  IADD3 R17, R7, R2, RZ ;  /* 0x0000000207117210 */ /* 0x000fe20007ffe0ff */
[----:B------:R3:W-:Y:S01]  /*b540*/  STS [R7+0x2400], R122 ;  /* 0x0024007a07007388 */ /* 0x0007e20000000800 */
[----:B------:R-:W-:Y:S01]  /*b550*/  F2FP.F16.F32.PACK_AB R108, R109, R108 ;  /* 0x0000006c6d6c723e */ /* 0x000fe200000000ff */
[----:B------:R-:W4:Y:S01]  /*b560*/  S2UR UR8, SR_CTAID.Z ;  /* 0x00000000000879c3 */ /* 0x000f220000002700 */
[----:B------:R-:W-:Y:S01]  /*b570*/  F2FP.F16.F32.PACK_AB R110, R111, R110 ;  /* 0x0000006e6f6e723e */ /* 0x000fe200000000ff */
[----:B------:R-:W-:Y:S01]  /*b580*/  STS [R15], R112 ;  /* 0x000000700f007388 */ /* 0x000fe20000000800 */
[----:B------:R-:W-:Y:S01]  /*b590*/  F2FP.F16.F32.PACK_AB R104, R105, R104 ;  /* 0x000000686968723e */ /* 0x000fe200000000ff */
[----:B------:R-:W-:Y:S01]  /*b5a0*/  @!UP0 ULDC UR6, c[0x0][0x2e4] ;  /* 0x0000b90000068ab9 */ /* 0x000fe20000000800 */
[----:B------:R-:W-:Y:S01]  /*b5b0*/  F2FP.F16.F32.PACK_AB R106, R107, R106 ;  /* 0x0000006a6b6a723e */ /* 0x000fe200000000ff */
[----:B------:R-:W-:Y:S01]  /*b5c0*/  STS [R15+0x400], R114 ;  /* 0x000400720f007388 */ /* 0x000fe20000000800 */
[----:B------:R-:W-:Y:S01]  /*b5d0*/  F2FP.F16.F32.PACK_AB R96, R97, R96 ;  /* 0x000000606160723e */ /* 0x000fe200000000ff */
[----:B------:R-:W-:Y:S01]  /*b5e0*/  @!UP0 ULDC UR9, c[0x0][0x2c4] ;  /* 0x0000b10000098ab9 */ /* 0x000fe20000000800 */
[----:B------:R-:W-:Y:S01]  /*b5f0*/  F2FP.F16.F32.PACK_AB R98, R99, R98 ;  /* 0x000000626362723e */ /* 0x000fe200000000ff */
[----:B------:R-:W-:Y:S01]  /*b600*/  STS [R17], R100 ;  /* 0x0000006411007388 */ /* 0x000fe20000000800 */
[----:B------:R-:W-:Y:S01]  /*b610*/  F2FP.F16.F32.PACK_AB R84, R85, R84 ;  /* 0x000000545554723e */ /* 0x000fe200000000ff */
[----:B------:R-:W-:Y:S01]  /*b620*/  UISETP.NE.OR UP2, UPT, UR4, URZ, !UP1 ;  /* 0x0000003f0400728c */ /* 0x000fe2000cf45670 */
[----:B------:R-:W-:Y:S01]  /*b630*/  F2FP.F16.F32.PACK_AB R86, R87, R86 ;  /* 0x000000565756723e */ /* 0x000fe200000000ff */
[----:B------:R-:W-:Y:S01]  /*b640*/  STS [R17+0x400], R102 ;  /* 0x0004006611007388 */ /* 0x000fe20000000800 */
[-C--:B-1----:R-:W-:Y:S01]  /*b650*/  IADD3 R3, R0, R11.reuse, RZ ;  /* 0x0000000b00037210 */ /* 0x082fe20007ffe0ff */
[----:B------:R-:W-:Y:S01]  /*b660*/  @!UP0 USEL UR13, UR9, UR6, !UP1 ;  /* 0x00000006090d8287 */ /* 0x000fe2000c800000 */
[----:B------:R-:W-:Y:S01]  /*b670*/  F2FP.F16.F32.PACK_AB R92, R93, R92 ;  /* 0x0000005c5d5c723e */ /* 0x000fe200000000ff */
[----:B------:R-:W-:Y:S01]  /*b680*/  STS [R15+0x2000], R108 ;  /* 0x0020006c0f007388 */ /* 0x000fe20000000800 */
[----:B------:R-:W-:Y:S01]  /*b690*/  F2FP.F16.F32.PACK_AB R94, R95, R94 ;  /* 0x0000005e5f5e723e */ /* 0x000fe200000000ff */
[----:B------:R-:W-:Y:S01]  /*b6a0*/  @!UP0 ULDC UR5, c[0x0][0x270] ;  /* 0x00009c0000058ab9 */ /* 0x000fe20000000800 */
[----:B------:R-:W-:Y:S01]  /*b6b0*/  F2FP.F16.F32.PACK_AB R88, R89, R88 ;  /* 0x000000585958723e */ /* 0x000fe200000000ff */
[----:B------:R1:W-:Y:S01]  /*b6c0*/  STS [R15+0x2400], R110 ;  /* 0x0024006e0f007388 */ /* 0x0003e20000000800 */
[----:B------:R-:W-:Y:S01]  /*b6d0*/  F2FP.F16.F32.PACK_AB R90, R91, R90 ;  /* 0x0000005a5b5a723e */ /* 0x000fe200000000ff */
[----:B------:R-:W-:Y:S01]  /*b6e0*/  @UP0 UMOV UR7, 0x1 ;  /* 0x0000000100070882 */ /* 0x000fe20000000000 */
[C---:B------:R-:W-:Y:S01]  /*b6f0*/  IADD3 R19, R2.reuse, 0x400, R11 ;  /* 0x0000040002137810 */ /* 0x040fe20007ffe00b */
[----:B------:R-:W-:Y:S01]  /*b700*/  STS [R17+0x2000], R104 ;  /* 0x0020006811007388 */ /* 0x000fe20000000800 */
[C---:B---3--:R-:W-:Y:S01]  /*b710*/  IADD3 R7, R2.reuse, R11, RZ ;  /* 0x0000000b02077210 */ /* 0x048fe20007ffe0ff */
[----:B------:R-:W3:Y:S01]  /*b720*/  @P0 LDC R8, c[0x0][0x2e8] ;  /* 0x0000ba00ff080b82 */ /* 0x000ee20000000800 */
[----:B------:R-:W-:Y:S01]  /*b730*/  IADD3 R2, R2, R3, RZ ;  /* 0x0000000302027210 */ /* 0x000fe20007ffe0ff */
[----:B------:R-:W-:Y:S01]  /*b740*/  STS [R17+0x2400], R106 ;  /* 0x0024006a11007388 */ /* 0x000fe20000000800 */
[----:B------:R-:W-:Y:S01]  /*b750*/  F2FP.F16.F32.PACK_AB R80, R81, R80 ;  /* 0x000000505150723e */ /* 0x000fe200000000ff */
[----:B------:R-:W-:Y:S01]  /*b760*/  @!UP0 UIMAD UR7, UR13, UR5, URZ ;  /* 0x000000050d0782a4 */ /* 0x000fe2000f8e023f */
[----:B------:R-:W-:Y:S01]  /*b770*/  F2FP.F16.F32.PACK_AB R82, R83, R82 ;  /* 0x000000525352723e */ /* 0x000fe200000000ff */
[----:B------:R-:W-:Y:S01]  /*b780*/  STS [R11], R96 ;  /* 0x000000600b007388 */ /* 0x000fe20000000800 */
[----:B------:R-:W-:Y:S01]  /*b790*/  F2FP.F16.F32.PACK_AB R9, R9, R68 ;  /* 0x000000440909723e */ /* 0x000fe200000000ff */
[----:B------:R-:W5:Y:S01]  /*b7a0*/  @P4 MUFU.LG2 R5, R5 ;  /* 0x0000000500054308 */ /* 0x000f620000000c00 */
[----:B------:R-:W-:Y:S01]  /*b7b0*/  F2FP.F16.F32.PACK_AB R70, R71, R70 ;  /* 0x000000464746723e */ /* 0x000fe200000000ff */
[----:B------:R-:W-:Y:S01]  /*b7c0*/  STS [R11+0x400], R98 ;  /* 0x000400620b007388 */ /* 0x000fe20000000800 */
[----:B------:R-:W-:Y:S01]  /*b7d0*/  IADD3 R19, R0, R19, RZ ;  /* 0x0000001300137210 */ /* 0x000fe20007ffe0ff */
[----:B------:R-:W-:Y:S01]  /*b7e0*/  UIMAD UR6, UR11, UR7, URZ ;  /* 0x000000070b0672a4 */ /* 0x000fe2000f8e023f */
[----:B------:R-:W-:Y:S01]  /*b7f0*/  F2FP.F16.F32.PACK_AB R76, R77, R76 ;  /* 0x0000004c4d4c723e */ /* 0x000fe200000000ff */
[----:B------:R-:W-:Y:S01]  /*b800*/  STS [R3], R84 ;  /* 0x0000005403007388 */ /* 0x000fe20000000800 */
[----:B------:R-:W-:Y:S01]  /*b810*/  F2FP.F16.F32.PACK_AB R78, R79, R78 ;  /* 0x0000004e4f4e723e */ /* 0x000fe200000000ff */
[----:B------:R-:W2:Y:S01]  /*b820*/  @P3 MUFU.LG2 R13, R13 ;  /* 0x0000000d000d3308 */ /* 0x000ea20000000c00 */
[----:B------:R-:W-:Y:S01]  /*b830*/  F2FP.F16.F32.PACK_AB R72, R73, R72 ;  /* 0x000000484948723e */ /* 0x000fe200000000ff */
[----:B------:R-:W-:Y:S01]  /*b840*/  STS [R3+0x400], R86 ;  /* 0x0004005603007388 */ /* 0x000fe20000000800 */
[----:B------:R-:W-:Y:S01]  /*b850*/  MOV R0, 0x7f800000 ;  /* 0x7f80000000007802 */ /* 0x000fe20000000f00 */
[----:B------:R-:W-:Y:S01]  /*b860*/  @UP0 ULDC UR12, c[0x0][0x2c0] ;  /* 0x0000b000000c0ab9 */ /* 0x000fe20000000800 */
[----:B------:R-:W-:Y:S01]  /*b870*/  @!UP2 ULDC UR4, c[0x0][0x2c4] ;  /* 0x0000b1000004aab9 */ /* 0x000fe20000000800 */
[----:B------:R-:W-:Y:S01]  /*b880*/  STS [R11+0x2000], R92 ;  /* 0x0020005c0b007388 */ /* 0x000fe20000000800 */
[----:B------:R-:W-:Y:S01]  /*b890*/  @!UP0 UMOV UR12, 0x1 ;  /* 0x00000001000c8882 */ /* 0x000fe20000000000 */
[----:B------:R-:W1:Y:S01]  /*b8a0*/  @P0 MUFU.LG2 R10, R10 ;  /* 0x0000000a000a0308 */ /* 0x000e620000000c00 */
[----:B------:R-:W-:Y:S01]  /*b8b0*/  @!UP2 UIMAD UR4, UR11, UR4, URZ ;  /* 0x000000040b04a2a4 */ /* 0x000fe2000f8e023f */
[----:B------:R-:W-:Y:S01]  /*b8c0*/  STS [R11+0x2400], R94 ;  /* 0x0024005e0b007388 */ /* 0x000fe20000000800 */
[----:B------:R-:W-:Y:S01]  /*b8d0*/  USEL UR6, UR6, URZ, UP2 ;  /* 0x0000003f06067287 */ /* 0x000fe20009000000 */
[----:B------:R-:W-:Y:S01]  /*b8e0*/  F2FP.F16.F32.PACK_AB R74, R75, R74 ;  /* 0x0000004a4b4a723e */ /* 0x000fe200000000ff */
[----:B------:R-:W-:Y:S01]  /*b8f0*/  UIMAD UR5, UR10, UR12, URZ ;  /* 0x0000000c0a0572a4 */ /* 0x000fe2000f8e023f */
[----:B------:R-:W-:Y:S01]  /*b900*/  STS [R3+0x2000], R88 ;  /* 0x0020005803007388 */ /* 0x000fe20000000800 */
[----:B----4-:R-:W-:Y:S01]  /*b910*/  UIMAD UR13, UR8, UR13, UR6 ;  /* 0x0000000d080d72a4 */ /* 0x010fe2000f8e0206 */
[----:B-----5:R-:W-:Y:S01]  /*b920*/  @P4 FMUL.FTZ R18, R5, 0.69314718246459960938 ;  /* 0x3f31721805124820 */ /* 0x020fe20000410000 */
[----:B------:R-:W-:Y:S01]  /*b930*/  USHF.L.U32 UR7, UR5, 0x7, URZ ;  /* 0x0000000705077899 */ /* 0x000fe2000800063f */
[----:B------:R4:W-:Y:S01]  /*b940*/  STS [R3+0x2400], R90 ;  /* 0x0024005a03007388 */ /* 0x0009e20000000800 */
[----:B------:R-:W-:Y:S01]  /*b950*/  @!UP2 UMOV UR14, UR4 ;  /* 0x00000004000eac82 */ /* 0x000fe20008000000 */
[----:B------:R-:W-:Y:S01]  /*b960*/  USHF.R.S32.HI UR6, URZ, 0x1f, UR13 ;  /* 0x0000001f3f067899 */ /* 0x000fe2000801140d */
[----:B--2---:R-:W-:Y:S01]  /*b970*/  @P3 FMUL.FTZ R13, R13, 0.69314718246459960938 ;  /* 0x3f3172180d0d3820 */ /* 0x004fe20000410000 */
[----:B------:R-:W-:Y:S01]  /*b980*/  STS [R7], R80 ;  /* 0x0000005007007388 */ /* 0x000fe20000000800 */
[----:B------:R-:W-:Y:S01]  /*b990*/  @!UP2 USHF.R.S32.HI UR15, URZ, 0x1f, UR4 ;  /* 0x0000001f3f0fa899 */ /* 0x000fe20008011404 */
[----:B-1----:R-:W-:Y:S01]  /*b9a0*/  MOV R15, 0x7f800000 ;  /* 0x7f800000000f7802 */ /* 0x002fe20000000f00 */
[----:B------:R-:W-:Y:S01]  /*b9b0*/  USHF.R.S32.HI UR5, URZ, 0x1f, UR7 ;  /* 0x0000001f3f057899 */ /* 0x000fe20008011407 */
[----:B------:R-:W-:Y:S01]  /*b9c0*/  STS [R7+0x400], R82 ;  /* 0x0004005207007388 */ /* 0x000fe20000000800 */
[----:B------:R-:W-:Y:S01]  /*b9d0*/  UIADD3 UR13, UP1, UP0, UR7, UR14, UR13 ;  /* 0x0000000e070d7290 */ /* 0x000fe2000f83e00d */
[----:B------:R-:W-:Y:S01]  /*b9e0*/  @P0 FMUL.FTZ R10, R10, 0.69314718246459960938 ;  /* 0x3f3172180a0a0820 */ /* 0x000fe20000410000 */
[----:B------:R-:W-:Y:S01]  /*b9f0*/  @P4 FFMA.FTZ R16, R135, R12, R18 ;  /* 0x0000000c87104223 */ /* 0x000fe20000010012 */
[----:B------:R1:W-:Y:S01]  /*ba00*/  STS [R2], R9 ;  /* 0x0000000902007388 */ /* 0x0003e20000000800 */
[----:B------:R-:W-:Y:S01]  /*ba10*/  UIADD3.X UR14, UR5, UR15, UR6, UP1, UP0 ;  /* 0x0000000f050e7290 */ /* 0x000fe20008fe0406 */
[----:B---3--:R-:W-:-:S02]  /*ba20*/  @P0 FFMA.FTZ R15, R133, R8, R10 ;  /* 0x00000008850f0223 */ /* 0x008fc4000001000a */
[----:B------:R-:W-:Y:S04]  /*ba30*/  STS [R19], R70 ;  /* 0x0000004613007388 */ /* 0x000fe80000000800 */
[----:B------:R-:W-:Y:S04]  /*ba40*/  STS [R7+0x2000], R76 ;  /* 0x0020004c07007388 */ /* 0x000fe80000000800 */
[----:B------:R2:W-:Y:S01]  /*ba50*/  STS [R7+0x2400], R78 ;  /* 0x0024004e07007388 */ /* 0x0005e20000000800 */
[----:B----4-:R-:W3:Y:S03]  /*ba60*/  @P5 LDC R3, c[0x0][0x2e8] ;  /* 0x0000ba00ff035b82 */ /* 0x010ee60000000800 */
[----:B------:R4:W-:Y:S04]  /*ba70*/  STS [R2+0x2000], R72 ;  /* 0x0020004802007388 */ /* 0x0009e80000000800 */
[----:B------:R3:W-:Y:S01]  /*ba80*/  STS [R19+0x2000], R74 ;  /* 0x0020004a13007388 */ /* 0x0007e20000000800 */
[----:B-1----:R-:W1:Y:S01]  /*ba90*/  @P3 LDC R9, c[0x0][0x2e8] ;  /* 0x0000ba00ff093b82 */ /* 0x002e620000000800 */
[----:B--2---:R-:W-:-:S04]  /*baa0*/  @P5 FMUL.FTZ R7, R6, 0.69314718246459960938 ;  /* 0x3f31721806075820 */ /* 0x004fc80000410000 */
[----:B---3--:R-:W-:-:S03]  /*bab0*/  @P5 FFMA.FTZ R0, R136, R3, R7 ;  /* 0x0000000388005223 */ /* 0x008fc60000010007 */
[----:B------:R-:W2:Y:S01]  /*bac0*/  LDC.64 R6, c[0x0][0x290] ;  /* 0x0000a400ff067b82 */ /* 0x000ea20000000a00 */
[----:B-1----:R-:W-:-:S07]  /*bad0*/  @P3 FFMA.FTZ R14, R134, R9, R13 ;  /* 0x00000009860e3223 */ /* 0x002fce000001000d */
[----:B----4-:R-:W1:Y:S08]  /*bae0*/  LDC.64 R2, c[0x0][0x2a0] ;  /* 0x0000a800ff027b82 */ /* 0x010e700000000a00 */
        /* <DEDUP_REMOVED lines=15> */
[----:B------:R-:W3:Y:S01]  /*bbe0*/  @!P6 LDC.64 R12, c[0x0][0x2b0] ;  /* 0x0000ac00ff0ceb82 */ /* 0x000ee20000000a00 */
        /* <DEDUP_REMOVED lines=8> */
[----:B------:R-:W2:Y:S01]  /*bc70*/  @!P3 LDC.64 R4, c[0x0][0x2b0] ;  /* 0x0000ac00ff04bb82 */ /* 0x000ea20000000a00 */
[----:B---3--:R-:W-:Y:S02]  /*bc80*/  @!P6 LEA R22, P1, R17, R12, 0x2 ;  /* 0x0000000c1116e211 */ /* 0x008fe400078210ff */
[----:B------:R-:W-:-:S02]  /*bc90*/  @!P5 IADD3 R12, P0, R21, UR13, RZ ;  /* 0x0000000d150cdc10 */ /* 0x000fc4000ff1e0ff */
[----:B------:R-:W-:Y:S02]  /*bca0*/  @!P6 LEA.HI.X R23, R17, R13, R18, 0x2, P1 ;  /* 0x0000000d1117e211 */ /* 0x000fe400008f1412 */
[----:B------:R-:W-:Y:S02]  /*bcb0*/  @!P5 LEA.HI.X.SX32 R21, R21, UR14, 0x1, P0 ;  /* 0x0000000e1515dc11 */ /* 0x000fe400080f0eff */
[----:B----4-:R-:W-:Y:S01]  /*bcc0*/  @!P5 LEA R24, P2, R12, R10, 0x2 ;  /* 0x0000000a0c18d211 */ /* 0x010fe200078410ff */
[----:B------:R3:W-:Y:S01]  /*bcd0*/  @!P6 STG.E desc[UR20][R22.64], R0 ;  /* 0x000000001600e986 */ /* 0x0007e2000c101914 */
[----:B------:R-:W-:Y:S02]  /*bce0*/  @!P4 IADD3 R10, P1, R20, UR13, RZ ;  /* 0x0000000d140acc10 */ /* 0x000fe4000ff3e0ff */
[----:B------:R-:W-:Y:S02]  /*bcf0*/  @!P3 IADD3 R13, P0, R19, UR13, RZ ;  /* 0x0000000d130dbc10 */ /* 0x000fe4000ff1e0ff */
[----:B------:R-:W-:-:S02]  /*bd00*/  @!P5 LEA.HI.X R25, R12, R11, R21, 0x2, P2 ;  /* 0x0000000b0c19d211 */ /* 0x000fc400010f1415 */
[----:B------:R-:W-:Y:S02]  /*bd10*/  @!P4 LEA.HI.X.SX32 R20, R20, UR14, 0x1, P1 ;  /* 0x0000000e1414cc11 */ /* 0x000fe400088f0eff */
[----:B------:R-:W-:Y:S01]  /*bd20*/  @!P3 LEA.HI.X.SX32 R12, R19, UR14, 0x1, P0 ;  /* 0x0000000e130cbc11 */ /* 0x000fe200080f0eff */
[----:B------:R3:W-:Y:S01]  /*bd30*/  @!P5 STG.E desc[UR20][R24.64], R16 ;  /* 0x000000101800d986 */ /* 0x0007e2000c101914 */
[C---:B-----5:R-:W-:Y:S02]  /*bd40*/  @!P4 LEA R8, P1, R10.reuse, R8, 0x2 ;  /* 0x000000080a08c211 */ /* 0x060fe400078210ff */
[C---:B--2---:R-:W-:Y:S02]  /*bd50*/  @!P3 LEA R4, P0, R13.reuse, R4, 0x2 ;  /* 0x000000040d04b211 */ /* 0x044fe400078010ff */
[----:B------:R-:W-:Y:S02]  /*bd60*/  @!P4 LEA.HI.X R9, R10, R9, R20, 0x2, P1 ;  /* 0x000000090a09c211 */ /* 0x000fe400008f1414 */
[----:B------:R-:W-:-:S03]  /*bd70*/  @!P3 LEA.HI.X R5, R13, R5, R12, 0x2, P0 ;  /* 0x000000050d05b211 */ /* 0x000fc600000f140c */
[----:B------:R3:W-:Y:S04]  /*bd80*/  @!P4 STG.E desc[UR20][R8.64], R14 ;  /* 0x0000000e0800c986 */ /* 0x0007e8000c101914 */
[----:B------:R3:W-:Y:S02]  /*bd90*/  @!P3 STG.E desc[UR20][R4.64], R15 ;  /* 0x0000000f0400b986 */ /* 0x0007e4000c101914 */
.L_x_764:
[----:B------:R-:W-:Y:S05]  /*bda0*/  BSYNC B0 ;  /* 0x0000000000007941 */ /* 0x000fea0003800000 */
.L_x_763:
[----:B------:R-:W-:Y:S01]  /*bdb0*/  USHF.R.S32.HI UR4, URZ, 0x1f, UR11 ;  /* 0x0000001f3f047899 */ /* 0x000fe2000801140b */
[----:B---3--:R-:W-:Y:S01]  /*bdc0*/  IMAD.MOV.U32 R4, RZ, RZ, R208 ;  /* 0x000000ffff047224 */ /* 0x008fe200078e00d0 */
[----:B------:R-:W-:Y:S01]  /*bdd0*/  ULDC.64 UR6, c[0x0][0x298] ;  /* 0x0000a60000067ab9 */ /* 0x000fe20000000a00 */
[----:B------:R-:W-:Y:S01]  /*bde0*/  IMAD.MOV.U32 R5, RZ, RZ, R209 ;  /* 0x000000ffff057224 */ /* 0x000fe200078e00d1 */
[----:B------:R-:W3:Y:S02]  /*bdf0*/  LDS.128 R8, [R203] ;  /* 0x00000000cb087984 */ /* 0x000ee40000000c00 */
[C---:B--2---:R-:W-:Y:S01]  /*be00*/  IMAD R0, R6.reuse, UR4, RZ ;  /* 0x0000000406007c24 */ /* 0x044fe2000f8e02ff */
        /* <DEDUP_REMOVED lines=13> */
[----:B------:R-:W1:Y:S01]  /*bee0*/  LDS.128 R4, [R203+0x800] ;  /* 0x00080000cb047984 */ /* 0x000e620000000c00 */
[----:B------:R-:W-:Y:S02]  /*bef0*/  IMAD.IADD R13, R13, 0x1, R0 ;  /* 0x000000010d0d7824 */ /* 0x000fe400078e0200 */
[C---:B------:R-:W-:Y:S01]  /*bf00*/  IMAD R0, R212.reuse, UR7, R3 ;  /* 0x00000007d4007c24 */ /* 0x040fe2000f8e0203 */
[----:B------:R-:W-:Y:S01]  /*bf10*/  LDS.128 R32, [R203+0x3800] ;  /* 0x00380000cb207984 */ /* 0x000fe20000000c00 */
[----:B------:R-:W-:-:S03]  /*bf20*/  IMAD.WIDE.U32 R212, R212, UR6, R12 ;  /* 0x00000006d4d47c25 */ /* 0x000fc6000f8e000c */
[----:B------:R-:W2:Y:S01]  /*bf30*/  LDS.128 R12, [R203+0x3000] ;  /* 0x00300000cb0c7984 */ /* 0x000ea20000000c00 */
[----:B------:R-:W-:Y:S01]  /*bf40*/  IMAD.IADD R0, R213, 0x1, R0 ;  /* 0x00000001d5007824 */ /* 0x000fe200078e0200 */
[C---:B------:R-:W-:Y:S01]  /*bf50*/  LEA R2, P0, R212.reuse, UR4, 0x1 ;  /* 0x00000004d4027c11 */ /* 0x040fe2000f8008ff */
[----:B------:R-:W-:Y:S02]  /*bf60*/  USHF.L.U32 UR4, UR6, 0x5, URZ ;  /* 0x0000000506047899 */ /* 0x000fe4000800063f */
[----:B------:R-:W-:Y:S01]  /*bf70*/  USHF.L.U64.HI UR6, UR6, 0x5, UR7 ;  /* 0x0000000506067899 */ /* 0x000fe20008010207 */
[----:B------:R-:W-:-:S03]  /*bf80*/  LEA.HI.X R3, R212, UR5, R0, 0x1, P0 ;  /* 0x00000005d4037c11 */ /* 0x000fc600080f0c00 */
[----:B------:R-:W-:Y:S02]  /*bf90*/  IADD3 R44, P0, R2, UR4, RZ ;  /* 0x00000004022c7c10 */ /* 0x000fe4000ff1e0ff */
[----:B---3--:R-:W-:Y:S02]  /*bfa0*/  STG.E.128 desc[UR20][R2.64], R8 ;  /* 0x0000000802007986 */ /* 0x008fe4000c101d14 */
[----:B------:R-:W-:Y:S02]  /*bfb0*/  IADD3.X R45, R3, UR6, RZ, P0, !PT ;  /* 0x00000006032d7c10 */ /* 0x000fe400087fe4ff */
[----:B------:R-:W-:-:S04]  /*bfc0*/  IADD3 R42, P0, R44, UR4, RZ ;  /* 0x000000042c2a7c10 */ /* 0x000fc8000ff1e0ff */
[----:B------:R-:W-:Y:S02]  /*bfd0*/  IADD3.X R43, R45, UR6, RZ, P0, !PT ;  /* 0x000000062d2b7c10 */ /* 0x000fe400087fe4ff */
[----:B------:R-:W-:-:S04]  /*bfe0*/  IADD3 R40, P0, R42, UR4, RZ ;  /* 0x000000042a287c10 */ /* 0x000fc8000ff1e0ff */
[----:B------:R-:W-:Y:S02]  /*bff0*/  IADD3.X R41, R43, UR6, RZ, P0, !PT ;  /* 0x000000062b297c10 */ /* 0x000fe400087fe4ff */
[----:B------:R-:W-:-:S04]  /*c000*/  IADD3 R38, P0, R40, UR4, RZ ;  /* 0x0000000428267c10 */ /* 0x000fc8000ff1e0ff */
[----:B------:R-:W-:Y:S01]  /*c010*/  IADD3.X R39, R41, UR6, RZ, P0, !PT ;  /* 0x0000000629277c10 */ /* 0x000fe200087fe4ff */
[----:B-1----:R-:W-:Y:S01]  /*c020*/  STG.E.128 desc[UR20][R44.64], R4 ;  /* 0x000000042c007986 */ /* 0x002fe2000c101d14 */
[----:B------:R-:W-:-:S03]  /*c030*/  IADD3 R36, P0, R38, UR4, RZ ;  /* 0x0000000426247c10 */ /* 0x000fc6000ff1e0ff */
[----:B------:R-:W-:Y:S01]  /*c040*/  STG.E.128 desc[UR20][R42.64], R28 ;  /* 0x0000001c2a007986 */ /* 0x000fe2000c101d14 */
[----:B------:R-:W-:Y:S02]  /*c050*/  IADD3.X R37, R39, UR6, RZ, P0, !PT ;  /* 0x0000000627257c10 */ /* 0x000fe400087fe4ff */
[----:B------:R-:W-:Y:S01]  /*c060*/  IADD3 R46, P0, R36, UR4, RZ ;  /* 0x00000004242e7c10 */ /* 0x000fe2000ff1e0ff */
[----:B------:R-:W-:Y:S03]  /*c070*/  STG.E.128 desc[UR20][R40.64], R24 ;  /* 0x0000001828007986 */ /* 0x000fe6000c101d14 */
[----:B------:R-:W-:Y:S01]  /*c080*/  IADD3.X R47, R37, UR6, RZ, P0, !PT ;  /* 0x00000006252f7c10 */ /* 0x000fe200087fe4ff */
[----:B------:R-:W-:Y:S01]  /*c090*/  STG.E.128 desc[UR20][R38.64], R20 ;  /* 0x0000001426007986 */ /* 0x000fe2000c101d14 */
[----:B------:R-:W-:-:S03]  /*c0a0*/  IADD3 R48, P0, R46, UR4, RZ ;  /* 0x000000042e307c10 */ /* 0x000fc6000ff1e0ff */
[----:B------:R-:W-:Y:S01]  /*c0b0*/  STG.E.128 desc[UR20][R36.64], R16 ;  /* 0x0000001024007986 */ /* 0x000fe2000c101d14 */
[----:B------:R-:W-:-:S03]  /*c0c0*/  IADD3.X R49, R47, UR6, RZ, P0, !PT ;  /* 0x000000062f317c10 */ /* 0x000fc600087fe4ff */
[----:B--2---:R-:W-:Y:S04]  /*c0d0*/  STG.E.128 desc[UR20][R46.64], R12 ;  /* 0x0000000c2e007986 */ /* 0x004fe8000c101d14 */
[----:B------:R-:W-:Y:S01]  /*c0e0*/  STG.E.128 desc[UR20][R48.64], R32 ;  /* 0x0000002030007986 */ /* 0x000fe2000c101d14 */
[----:B------:R-:W-:Y:S05]  /*c0f0*/  EXIT ;  /* 0x000000000000794d */ /* 0x000fea0003800000 */
.L_x_754:
[----:B------:R-:W-:Y:S01]  /*c100*/  SHF.R.S32.HI R2, RZ, 0x1f, R111 ;  /* 0x0000001fff027819 */ /* 0x000fe2000001146f */
[----:B------:R-:W-:Y:S01]  /*c110*/  ULDC.U8 UR8, c[0x0][0x3d9] ;  /* 0x0000f64000087ab9 */ /* 0x000fe20000000000 */
[----:B------:R-:W-:Y:S01]  /*c120*/  SHF.R.S32.HI R0, RZ, 0x1f, R17 ;  /* 0x0000001fff007819 */ /* 0x000fe20000011411 */
[----:B------:R-:W-:Y:S01]  /*c130*/  ULDC.64 UR4, c[0x0][0x290] ;  /* 0x0000a40000047ab9 */ /* 0x000fe20000000a00 */
[----:B------:R-:W-:Y:S01]  /*c140*/  LEA.HI R2, R2, R111, RZ, 0x3 ;  /* 0x0000006f02027211 */ /* 0x000fe200078f18ff */
[----:B------:R-:W-:Y:S01]  /*c150*/  UISETP.NE.AND UP1, UPT, UR8, URZ, UPT ;  /* 0x0000003f0800728c */ /* 0x000fe2000bf25270 */
[----:B------:R-:W-:Y:S01]  /*c160*/  BSSY B0, `(.L_x_765) ;  /* 0x000005d000007945 */ /* 0x000fe20003800000 */
[----:B------:R-:W-:Y:S01]  /*c170*/  IMAD R0, R0, UR4, RZ ;  /* 0x0000000400007c24 */ /* 0x000fe2000f8e02ff */
[----:B------:R-:W-:Y:S01]  /*c180*/  LOP3.LUT R4, R2, 0x1ffffff8, RZ, 0xc0, !PT ;  /* 0x1ffffff802047812 */ /* 0x000fe200078ec0ff */
[----:B------:R-:W-:Y:S01]  /*c190*/  ULDC.U8 UR10, c[0x0][0x3d8] ;  /* 0x0000f600000a7ab9 */ /* 0x000fe20000000000 */
[----:B------:R-:W-:Y:S01]  /*c1a0*/  SHF.R.S32.HI R2, RZ, 0x3, R2 ;  /* 0x00000003ff027819 */ /* 0x000fe20000011402 */
[----:B------:R-:W-:Y:S01]  /*c1b0*/  IMAD R3, R17, UR5, R0 ;  /* 0x0000000511037c24 */ /* 0x000fe2000f8e0200 */
[----:B------:R-:W-:Y:S01]  /*c1c0*/  SHF.R.S32.HI R0, RZ, 0x1f, R15 ;  /* 0x0000001fff007819 */ /* 0x000fe2000001140f */
[----:B------:R-:W-:Y:S01]  /*c1d0*/  IMAD.IADD R4, R111, 0x1, -R4 ;  /* 0x000000016f047824 */ /* 0x000fe200078e0a04 */
[----:B------:R-:W-:-:S02]  /*c1e0*/  ISETP.NE.AND P1, PT, RZ, UR10, PT ;  /* 0x0000000aff007c0c */ /* 0x000fc4000bf25270 */
[----:B------:R-:W-:Y:S01]  /*c1f0*/  @!UP1 UISETP.NE.AND UP0, UPT, UR10, URZ, UPT ;  /* 0x0000003f0a00928c */ /* 0x000fe2000bf05270 */
[----:B------:R-:W-:Y:S01]  /*c200*/  IMAD.SHL.U32 R4, R4, 0x8, RZ ;  /* 0x0000000804047824 */ /* 0x000fe200078e00ff */
[----:B------:R-:W-:Y:S01]  /*c210*/  @UP1 ULDC UR9, c[0x0][0x2c0] ;  /* 0x0000b00000091ab9 */ /* 0x000fe20000000800 */
[----:B------:R-:W-:Y:S01]  /*c220*/  @!UP1 ULDC UR6, c[0x0][0x2e4] ;  /* 0x0000b90000069ab9 */ /* 0x000fe20000000800 */
[----:B------:R-:W-:Y:S01]  /*c230*/  @UP1 UIMAD UR9, UR17, UR9, URZ ;  /* 0x00000009110912a4 */ /* 0x000fe2000f8e023f */
[----:B------:R-:W-:Y:S01]  /*c240*/  ISETP.EQ.AND P1, PT, RZ, UR8, P1 ;  /* 0x00000008ff007c0c */ /* 0x000fe20008f22270 */
[----:B------:R-:W-:Y:S01]  /*c250*/  @!UP1 USEL UR9, UR17, UR6, !UP0 ;  /* 0x0000000611099287 */ /* 0x000fe2000c000000 */
[--C-:B------:R-:W-:Y:S01]  /*c260*/  SHF.R.S32.HI R5, RZ, 0x1f, R4.reuse ;  /* 0x0000001fff057819 */ /* 0x100fe20000011404 */
[----:B------:R-:W-:Y:S01]  /*c270*/  @UP1 UMOV UR11, 0x1 ;  /* 0x00000001000b1882 */ /* 0x000fe20000000000 */
[----:B------:R-:W-:Y:S01]  /*c280*/  ULDC.64 UR6, c[0x0][0x298] ;  /* 0x0000a60000067ab9 */ /* 0x000fe20000000a00 */
[----:B------:R-:W-:Y:S01]  /*c290*/  IMAD.WIDE.U32 R4, R17, UR4, R4 ;  /* 0x0000000411047c25 */ /* 0x000fe2000f8e0004 */
[----:B------:R-:W-:-:S03]  /*c2a0*/  ULDC.64 UR4, c[0x0][0x2a0] ;  /* 0x0000a80000047ab9 */ /* 0x000fc60000000a00 */
[----:B------:R-:W-:Y:S01]  /*c2b0*/  IMAD.IADD R5, R3, 0x1, R5 ;  /* 0x0000000103057824 */ /* 0x000fe200078e0205 */
[----:B------:R-:W-:Y:S01]  /*c2c0*/  SHF.R.S32.HI R3, RZ, 0x1f, R2 ;  /* 0x0000001fff037819 */ /* 0x000fe20000011402 */
[----:B------:R-:W-:Y:S02]  /*c2d0*/  IMAD R0, R0, UR4, RZ ;  /* 0x0000000400007c24 */ /* 0x000fe4000f8e02ff */
[----:B------:R-:W-:Y:S01]  /*c2e0*/  IMAD.WIDE.U32 R6, R15, UR4, R4 ;  /* 0x000000040f067c25 */ /* 0x000fe2000f8e0004 */
[----:B------:R-:W-:Y:S02]  /*c2f0*/  @!UP1 ULDC UR4, c[0x0][0x270] ;  /* 0x00009c0000049ab9 */ /* 0x000fe40000000800 */
[----:B------:R-:W-:Y:S01]  /*c300*/  @!UP1 UIMAD UR11, UR9, UR4, URZ ;  /* 0x00000004090b92a4 */ /* 0x000fe2000f8e023f */
[----:B------:R-:W-:-:S04]  /*c310*/  IMAD.WIDE R8, R212, 0x80, R2 ;  /* 0x00000080d4087825 */ /* 0x000fc800078e0202 */
[----:B------:R-:W-:Y:S01]  /*c320*/  IMAD R0, R15, UR5, R0 ;  /* 0x000000050f007c24 */ /* 0x000fe2000f8e0200 */
[----:B------:R-:W-:Y:S01]  /*c330*/  ULDC.64 UR4, c[0x0][0x280] ;  /* 0x0000a00000047ab9 */ /* 0x000fe20000000a00 */
[----:B------:R-:W-:Y:S02]  /*c340*/  IMAD R5, R9, UR6, RZ ;  /* 0x0000000609057c24 */ /* 0x000fe4000f8e02ff */
[----:B------:R-:W-:Y:S02]  /*c350*/  IMAD.IADD R7, R0, 0x1, R7 ;  /* 0x0000000100077824 */ /* 0x000fe400078e0207 */
[C---:B------:R-:W-:Y:S01]  /*c360*/  IMAD R5, R8.reuse, UR7, R5 ;  /* 0x0000000708057c24 */ /* 0x040fe2000f8e0205 */
[----:B------:R-:W-:Y:S01]  /*c370*/  USHF.L.U64.HI UR7, UR6, 0x5, UR7 ;  /* 0x0000000506077899 */ /* 0x000fe20008010207 */
[----:B------:R-:W-:Y:S02]  /*c380*/  IMAD R0, R17, UR11, RZ ;  /* 0x0000000b11007c24 */ /* 0x000fe4000f8e02ff */
[----:B------:R-:W-:-:S03]  /*c390*/  IMAD.WIDE.U32 R8, R8, UR6, R6 ;  /* 0x0000000608087c25 */ /* 0x000fc6000f8e0006 */
[----:B------:R-:W-:Y:S01]  /*c3a0*/  SEL R0, R0, RZ, !P1 ;  /* 0x000000ff00007207 */ /* 0x000fe20004800000 */
[----:B------:R-:W-:Y:S01]  /*c3b0*/  IMAD.IADD R4, R5, 0x1, R9 ;  /* 0x0000000105047824 */ /* 0x000fe200078e0209 */
[C---:B------:R-:W-:Y:S01]  /*c3c0*/  LEA R6, P0, R8.reuse, UR4, 0x1 ;  /* 0x0000000408067c11 */ /* 0x040fe2000f8008ff */
[----:B------:R-:W-:Y:S02]  /*c3d0*/  USHF.L.U32 UR4, UR6, 0x5, URZ ;  /* 0x0000000506047899 */ /* 0x000fe4000800063f */
[----:B------:R-:W-:Y:S01]  /*c3e0*/  IMAD R15, R15, UR9, R0 ;  /* 0x000000090f0f7c24 */ /* 0x000fe2000f8e0200 */
[----:B------:R-:W-:Y:S01]  /*c3f0*/  LEA.HI.X R7, R8, UR5, R4, 0x1, P0 ;  /* 0x0000000508077c11 */ /* 0x000fe200080f0c04 */
[----:B------:R-:W-:Y:S01]  /*c400*/  IMAD R0, R17, UR17, RZ ;  /* 0x0000001111007c24 */ /* 0x000fe2000f8e02ff */
[----:B------:R-:W-:Y:S01]  /*c410*/  @UP1 ULDC UR6, c[0x0][0x2c0] ;  /* 0x0000b00000061ab9 */ /* 0x000fe20000000800 */
[----:B------:R-:W-:Y:S01]  /*c420*/  IADD3 R12, P0, R6, UR4, RZ ;  /* 0x00000004060c7c10 */ /* 0x000fe2000ff1e0ff */
[----:B------:R-:W-:Y:S01]  /*c430*/  @!UP1 UMOV UR6, 0x1 ;  /* 0x0000000100069882 */ /* 0x000fe20000000000 */
[----:B------:R1:W-:Y:S01]  /*c440*/  STG.E.128 desc[UR20][R6.64], RZ ;  /* 0x000000ff06007986 */ /* 0x0003e2000c101d14 */
[----:B------:R-:W-:Y:S01]  /*c450*/  SHF.R.S32.HI R4, RZ, 0x1f, R0 ;  /* 0x0000001fff047819 */ /* 0x000fe20000011400 */
[----:B------:R-:W-:Y:S01]  /*c460*/  IMAD R8, R115, UR6, RZ ;  /* 0x0000000673087c24 */ /* 0x000fe2000f8e02ff */
[----:B------:R-:W-:-:S02]  /*c470*/  IADD3.X R13, R7, UR7, RZ, P0, !PT ;  /* 0x00000007070d7c10 */ /* 0x000fc400087fe4ff */
[----:B------:R-:W-:Y:S02]  /*c480*/  SEL R0, R0, RZ, P1 ;  /* 0x000000ff00007207 */ /* 0x000fe40000800000 */
[----:B------:R-:W-:Y:S01]  /*c490*/  IADD3 R10, P0, R12, UR4, RZ ;  /* 0x000000040c0a7c10 */ /* 0x000fe2000ff1e0ff */
[----:B------:R2:W-:Y:S01]  /*c4a0*/  STG.E.128 desc[UR20][R12.64], RZ ;  /* 0x000000ff0c007986 */ /* 0x0005e2000c101d14 */
[----:B------:R-:W-:Y:S02]  /*c4b0*/  IADD3 R0, P3, P2, R8, R0, R15 ;  /* 0x0000000008007210 */ /* 0x000fe40007a7e00f */
[----:B------:R-:W-:Y:S02]  /*c4c0*/  SHF.R.S32.HI R5, RZ, 0x1f, R8 ;  /* 0x0000001fff057819 */ /* 0x000fe40000011408 */
[----:B------:R-:W-:Y:S02]  /*c4d0*/  IADD3.X R11, R13, UR7, RZ, P0, !PT ;  /* 0x000000070d0b7c10 */ /* 0x000fe400087fe4ff */
[----:B------:R-:W-:-:S02]  /*c4e0*/  IADD3 R8, P0, R10, UR4, RZ ;  /* 0x000000040a087c10 */ /* 0x000fc4000ff1e0ff */
[----:B------:R-:W-:Y:S01]  /*c4f0*/  SEL R4, R4, RZ, P1 ;  /* 0x000000ff04047207 */ /* 0x000fe20000800000 */
[----:B------:R3:W-:Y:S01]  /*c500*/  STG.E.128 desc[UR20][R10.64], RZ ;  /* 0x000000ff0a007986 */ /* 0x0007e2000c101d14 */
[----:B------:R-:W-:Y:S02]  /*c510*/  IADD3.X R9, R11, UR7, RZ, P0, !PT ;  /* 0x000000070b097c10 */ /* 0x000fe400087fe4ff */
[----:B------:R-:W-:Y:S02]  /*c520*/  IADD3 R18, P0, R8, UR4, RZ ;  /* 0x0000000408127c10 */ /* 0x000fe4000ff1e0ff */
[----:B------:R-:W-:Y:S01]  /*c530*/  SHF.R.S32.HI R15, RZ, 0x1f, R15 ;  /* 0x0000001fff0f7819 */ /* 0x000fe2000001140f */
[----:B------:R4:W-:Y:S01]  /*c540*/  STG.E.128 desc[UR20][R8.64], RZ ;  /* 0x000000ff08007986 */ /* 0x0009e2000c101d14 */
[----:B------:R-:W-:Y:S01]  /*c550*/  IADD3.X R19, R9, UR7, RZ, P0, !PT ;  /* 0x0000000709137c10 */ /* 0x000fe200087fe4ff */
[----:B-1----:R-:W-:Y:S01]  /*c560*/  VIADD R7, R2, 0x60 ;  /* 0x0000006002077836 */ /* 0x002fe20000000000 */
[----:B------:R-:W-:-:S02]  /*c570*/  IADD3 R20, P0, R18, UR4, RZ ;  /* 0x0000000412147c10 */ /* 0x000fc4000ff1e0ff */
[----:B------:R-:W-:Y:S01]  /*c580*/  IADD3.X R4, R5, R4, R15, P3, P2 ;  /* 0x0000000405047210 */ /* 0x000fe20001fe440f */
[----:B------:R1:W-:Y:S01]  /*c590*/  STG.E.128 desc[UR20][R18.64], RZ ;  /* 0x000000ff12007986 */ /* 0x0003e2000c101d14 */
[----:B------:R-:W-:Y:S02]  /*c5a0*/  IADD3.X R21, R19, UR7, RZ, P0, !PT ;  /* 0x0000000713157c10 */ /* 0x000fe400087fe4ff */
[----:B------:R-:W-:Y:S01]  /*c5b0*/  IADD3 R16, P0, R20, UR4, RZ ;  /* 0x0000000414107c10 */ /* 0x000fe2000ff1e0ff */
[----:B--2---:R-:W-:Y:S01]  /*c5c0*/  VIADD R12, R2, 0x10 ;  /* 0x00000010020c7836 */ /* 0x004fe20000000000 */
[----:B------:R-:W-:Y:S01]  /*c5d0*/  LOP3.LUT P1, RZ, R111, 0x7, RZ, 0xc0, !PT ;  /* 0x000000076fff7812 */ /* 0x000fe2000782c0ff */
[----:B------:R1:W-:Y:S01]  /*c5e0*/  STG.E.128 desc[UR20][R20.64], RZ ;  /* 0x000000ff14007986 */ /* 0x0003e2000c101d14 */
[----:B------:R-:W-:Y:S02]  /*c5f0*/  IADD3.X R17, R21, UR7, RZ, P0, !PT ;  /* 0x0000000715117c10 */ /* 0x000fe400087fe4ff */
[----:B------:R-:W-:-:S02]  /*c600*/  IADD3 R14, P0, R16, UR4, RZ ;  /* 0x00000004100e7c10 */ /* 0x000fc4000ff1e0ff */
[----:B------:R-:W-:Y:S01]  /*c610*/  IADD3 R115, -R115, UR17, RZ ;  /* 0x0000001173737c10 */ /* 0x000fe2000fffe1ff */
[----:B------:R1:W-:Y:S01]  /*c620*/  STG.E.128 desc[UR20][R16.64], RZ ;  /* 0x000000ff10007986 */ /* 0x0003e2000c101d14 */
[----:B------:R-:W-:Y:S01]  /*c630*/  IADD3.X R15, R17, UR7, RZ, P0, !PT ;  /* 0x00000007110f7c10 */ /* 0x000fe200087fe4ff */
[C---:B---3--:R-:W-:Y:S01]  /*c640*/  VIADD R11, R2.reuse, 0x20 ;  /* 0x00000020020b7836 */ /* 0x048fe20000000000 */
[C---:B------:R-:W-:Y:S01]  /*c650*/  ISETP.GE.OR P2, PT, R2.reuse, R115, P1 ;  /* 0x000000730200720c */ /* 0x040fe20000f46670 */
[C---:B------:R-:W-:Y:S02]  /*c660*/  VIADD R10, R2.reuse, 0x30 ;  /* 0x00000030020a7836 */ /* 0x040fe40000000000 */
[----:B------:R1:W-:Y:S01]  /*c670*/  STG.E.128 desc[UR20][R14.64], RZ ;  /* 0x000000ff0e007986 */ /* 0x0003e2000c101d14 */
[C---:B----4-:R-:W-:Y:S02]  /*c680*/  VIADD R9, R2.reuse, 0x40 ;  /* 0x0000004002097836 */ /* 0x050fe40000000000 */
[----:B------:R-:W-:-:S07]  /*c690*/  VIADD R8, R2, 0x50 ;  /* 0x0000005002087836 */ /* 0x000fce0000000000 */
[----:B------:R-:W-:Y:S05]  /*c6a0*/  @P2 BRA `(.L_x_766) ;  /* 0x0000000000202947 */ /* 0x000fea0003800000 */
[----:B------:R-:W-:Y:S01]  /*c6b0*/  IMAD R5, R2, UR6, RZ ;  /* 0x0000000602057c24 */ /* 0x000fe2000f8e02ff */
[----:B------:R-:W-:-:S04]  /*c6c0*/  ULDC.64 UR4, c[0x0][0x2b0] ;  /* 0x0000ac0000047ab9 */ /* 0x000fc80000000a00 */
[----:B------:R-:W-:-:S04]  /*c6d0*/  IADD3 R6, P0, R5, R0, RZ ;  /* 0x0000000005067210 */ /* 0x000fc80007f1e0ff */
[----:B------:R-:W-:Y:S02]  /*c6e0*/  LEA.HI.X.SX32 R5, R5, R4, 0x1, P0 ;  /* 0x0000000405057211 */ /* 0x000fe400000f0eff */
[----:B-1----:R-:W-:-:S04]  /*c6f0*/  LEA R14, P0, R6, UR4, 0x2 ;  /* 0x00000004060e7c11 */ /* 0x002fc8000f8010ff */
[----:B------:R-:W-:Y:S01]  /*c700*/  LEA.HI.X R15, R6, UR5, R5, 0x2, P0 ;  /* 0x00000005060f7c11 */ /* 0x000fe200080f1405 */
[----:B------:R-:W-:-:S05]  /*c710*/  IMAD.MOV.U32 R5, RZ, RZ, 0x7f800000 ;  /* 0x7f800000ff057424 */ /* 0x000fca00078e00ff */
[----:B------:R2:W-:Y:S03]  /*c720*/  STG.E desc[UR20][R14.64], R5 ;  /* 0x000000050e007986 */ /* 0x0005e6000c101914 */
.L_x_766:
[----:B------:R-:W-:Y:S05]  /*c730*/  BSYNC B0 ;  /* 0x0000000000007941 */ /* 0x000fea0003800000 */
.L_x_765:
        /* <DEDUP_REMOVED lines=12> */
[----:B------:R-:W-:-:S04]  /*c800*/  IADD3 R6, P0, R3, R0, RZ ;  /* 0x0000000003067210 */ /* 0x000fc80007f1e0ff */
[----:B------:R-:W-:Y:S02]  /*c810*/  LEA.HI.X.SX32 R3, R3, R4, 0x1, P0 ;  /* 0x0000000403037211 */ /* 0x000fe400000f0eff */
[----:B------:R-:W-:-:S04]  /*c820*/  LEA R12, P0, R6, UR4, 0x2 ;  /* 0x00000004060c7c11 */ /* 0x000fc8000f8010ff */
[----:B------:R-:W-:Y:S01]  /*c830*/  LEA.HI.X R13, R6, UR5, R3, 0x2, P0 ;  /* 0x00000005060d7c11 */ /* 0x000fe200080f1403 */
[----:B------:R-:W-:-:S05]  /*c840*/  IMAD.MOV.U32 R3, RZ, RZ, 0x7f800000 ;  /* 0x7f800000ff037424 */ /* 0x000fca00078e00ff */
[----:B------:R3:W-:Y:S03]  /*c850*/  STG.E desc[UR20][R12.64], R3 ;  /* 0x000000030c007986 */ /* 0x0007e6000c101914 */
.L_x_768:
[----:B------:R-:W-:Y:S05]  /*c860*/  BSYNC B0 ;  /* 0x0000000000007941 */ /* 0x000fea0003800000 */
.L_x_767:
[----:B------:R-:W-:Y:S04]  /*c870*/  BSSY B0, `(.L_x_769) ;  /* 0x000000a000007945 */ /* 0x000fe80003800000 */
[----:B------:R-:W-:Y:S05]  /*c880*/  @P6 BRA `(.L_x_770) ;  /* 0x0000000000206947 */ /* 0x000fea0003800000 */
[----:B---3--:R-:W-:Y:S01]  /*c890*/  IMAD R3, R11, UR6, RZ ;  /* 0x000000060b037c24 */ /* 0x008fe2000f8e02ff */
[----:B------:R-:W-:-:S04]  /*c8a0*/  ULDC.64 UR4, c[0x0][0x2b0] ;  /* 0x0000ac0000047ab9 */ /* 0x000fc80000000a00 */
[----:B------:R-:W-:-:S04]  /*c8b0*/  IADD3 R6, P0, R3, R0, RZ ;  /* 0x0000000003067210 */ /* 0x000fc80007f1e0ff */
[----:B------:R-:W-:Y:S02]  /*c8c0*/  LEA.HI.X.SX32 R3, R3, R4, 0x1, P0 ;  /* 0x0000000403037211 */ /* 0x000fe400000f0eff */
[----:B------:R-:W-:-:S04]  /*c8d0*/  LEA R12, P0, R6, UR4, 0x2 ;  /* 0x00000004060c7c11 */ /* 0x000fc8000f8010ff */
[----:B------:R-:W-:Y:S01]  /*c8e0*/  LEA.HI.X R13, R6, UR5, R3, 0x2, P0 ;  /* 0x00000005060d7c11 */ /* 0x000fe200080f1403 */
[----:B------:R-:W-:-:S05]  /*c8f0*/  IMAD.MOV.U32 R3, RZ, RZ, 0x7f800000 ;  /* 0x7f800000ff037424 */ /* 0x000fca00078e00ff */
[----:B------:R4:W-:Y:S03]  /*c900*/  STG.E desc[UR20][R12.64], R3 ;  /* 0x000000030c007986 */ /* 0x0009e6000c101914 */
.L_x_770:
[----:B------:R-:W-:Y:S05]  /*c910*/  BSYNC B0 ;  /* 0x0000000000007941 */ /* 0x000fea0003800000 */
.L_x_769:
[----:B------:R-:W-:Y:S04]  /*c920*/  BSSY B0, `(.L_x_771) ;  /* 0x000000a000007945 */ /* 0x000fe80003800000 */
[----:B------:R-:W-:Y:S05]  /*c930*/  @P5 BRA `(.L_x_772) ;  /* 0x0000000000205947 */ /* 0x000fea0003800000 */
[----:B---34-:R-:W-:Y:S01]  /*c940*/  IMAD R3, R10, UR6, RZ ;  /* 0x000000060a037c24 */ /* 0x018fe2000f8e02ff */
[----:B------:R-:W-:-:S04]  /*c950*/  ULDC.64 UR4, c[0x0][0x2b0] ;  /* 0x0000ac0000047ab9 */ /* 0x000fc80000000a00 */
[----:B------:R-:W-:-:S04]  /*c960*/  IADD3 R6, P0, R3, R0, RZ ;  /* 0x0000000003067210 */ /* 0x000fc80007f1e0ff */
[----:B------:R-:W-:Y:S02]  /*c970*/  LEA.HI.X.SX32 R3, R3, R4, 0x1, P0 ;  /* 0x0000000403037211 */ /* 0x000fe400000f0eff */
[----:B------:R-:W-:-:S04]  /*c980*/  LEA R10, P0, R6, UR4, 0x2 ;  /* 0x00000004060a7c11 */ /* 0x000fc8000f8010ff */
[----:B------:R-:W-:Y:S01]  /*c990*/  LEA.HI.X R11, R6, UR5, R3, 0x2, P0 ;  /* 0x00000005060b7c11 */ /* 0x000fe200080f1403 */
[----:B------:R-:W-:-:S05]  /*c9a0*/  IMAD.MOV.U32 R3, RZ, RZ, 0x7f800000 ;  /* 0x7f800000ff037424 */ /* 0x000fca00078e00ff */
[----:B------:R3:W-:Y:S03]  /*c9b0*/  STG.E desc[UR20][R10.64], R3 ;  /* 0x000000030a007986 */ /* 0x0007e6000c101914 */
.L_x_772:
[----:B------:R-:W-:Y:S05]  /*c9c0*/  BSYNC B0 ;  /* 0x0000000000007941 */ /* 0x000fea0003800000 */
.L_x_771:
        /* <DEDUP_REMOVED lines=10> */
.L_x_774:
[----:B------:R-:W-:Y:S05]  /*ca70*/  BSYNC B0 ;  /* 0x0000000000007941 */ /* 0x000fea0003800000 */
.L_x_773:
        /* <DEDUP_REMOVED lines=10> */
.L_x_776:
[----:B------:R-:W-:Y:S05]  /*cb20*/  BSYNC B0 ;  /* 0x0000000000007941 */ /* 0x000fea0003800000 */
.L_x_775:
        /* <DEDUP_REMOVED lines=10> */
.L_x_778:
[----:B------:R-:W-:Y:S05]  /*cbd0*/  BSYNC B0 ;  /* 0x0000000000007941 */ /* 0x000fea0003800000 */
.L_x_777:
[----:B------:R-:W-:Y:S05]  /*cbe0*/  @P1 EXIT ;  /* 0x000000000000194d */ /* 0x000fea0003800000 */
[----:B---34-:R-:W-:Y:S01]  /*cbf0*/  IMAD R3, R2, UR6, RZ ;  /* 0x0000000602037c24 */ /* 0x018fe2000f8e02ff */
[----:B------:R-:W-:Y:S01]  /*cc00*/  ULDC.64 UR4, c[0x0][0x2b0] ;  /* 0x0000ac0000047ab9 */ /* 0x000fe20000000a00 */
[----:B--2---:R-:W-:-:S03]  /*cc10*/  IMAD.MOV.U32 R5, RZ, RZ, 0x7f800000 ;  /* 0x7f800000ff057424 */ /* 0x004fc600078e00ff */
[----:B------:R-:W-:-:S04]  /*cc20*/  IADD3 R0, P0, R3, R0, RZ ;  /* 0x0000000003007210 */ /* 0x000fc80007f1e0ff */
[----:B------:R-:W-:Y:S02]  /*cc30*/  LEA.HI.X.SX32 R3, R3, R4, 0x1, P0 ;  /* 0x0000000403037211 */ /* 0x000fe400000f0eff */
[----:B------:R-:W-:-:S04]  /*cc40*/  LEA R2, P0, R0, UR4, 0x2 ;  /* 0x0000000400027c11 */ /* 0x000fc8000f8010ff */
[----:B------:R-:W-:-:S05]  /*cc50*/  LEA.HI.X R3, R0, UR5, R3, 0x2, P0 ;  /* 0x0000000500037c11 */ /* 0x000fca00080f1403 */
[----:B------:R-:W-:Y:S01]  /*cc60*/  STG.E desc[UR20][R2.64], R5 ;  /* 0x0000000502007986 */ /* 0x000fe2000c101914 */
[----:B------:R-:W-:Y:S05]  /*cc70*/  EXIT ;  /* 0x000000000000794d */ /* 0x000fea0003800000 */
.L_x_779:
        /* <DEDUP_REMOVED lines=16> */
.L_x_1425:


//--------------------- .text._ZN5flash16flash_fwd_kernelI23Flash_fwd_kernel_traitsILi64ELi128ELi64ELi4ELb0ELb0EN7cutlass6half_tE19Flash_kernel_traitsILi64ELi128ELi64ELi4ES3_EELb1ELb1ELb0ELb0ELb0ELb1ELb0ELb0EEEvNS_16Flash_fwd_paramsE --------------------------
	.section	.text._ZN5flash16flash_fwd_kernelI23Flash_fwd_kernel_traitsILi64ELi128ELi64ELi4ELb0ELb0EN7cutlass6half_tE19Flash_kernel_traitsILi64ELi128ELi64ELi4ES3_EELb1ELb1ELb0ELb0ELb0ELb1ELb0ELb0EEEvNS_16Flash_fwd_paramsE,"ax",@progbits
	.align	128
        .global         _ZN5flash16flash_fwd_kernelI23Flash_fwd_kernel_traitsILi64ELi128ELi64ELi4ELb0ELb0EN7cutlass6half_tE19Flash_kernel_traitsILi64ELi128ELi64ELi4ES3_EELb1ELb1ELb0ELb0ELb0ELb1ELb0ELb0EEEvNS_16Flash_fwd_paramsE
        .type           _ZN5flash16flash_fwd_kernelI23Flash_fwd_kernel_traitsILi64ELi128ELi64ELi4ELb0ELb0EN7cutlass6half_tE19Flash_kernel_traitsILi64ELi128ELi64ELi4ES3_EELb1ELb1ELb0ELb0ELb0ELb1ELb0ELb0EEEvNS_16Flash_fwd_paramsE,@function
        .size           _ZN5flash16flash_fwd_kernelI23Flash_fwd_kernel_traitsILi64ELi128ELi64ELi4ELb0ELb0EN7cutlass6half_tE19Flash_kernel_traitsILi64ELi128ELi64ELi4ES3_EELb1ELb1ELb0ELb0ELb0ELb1ELb0ELb0EEEvNS_16Flash_fwd_paramsE,(.L_x_1426 - _ZN5flash16flash_fwd_kernelI23Flash_fwd_kernel_traitsILi64ELi128ELi64ELi4ELb0ELb0EN7cutlass6half_tE19Flash_kernel_traitsILi64ELi128ELi64ELi4ES3_EELb1ELb1ELb0ELb0ELb0ELb1ELb0ELb0EEEvNS_16Flash_fwd_paramsE)
        .other          _ZN5flash16flash_fwd_kernelI23Flash_fwd_kernel_traitsILi64ELi128ELi64ELi4ELb0ELb0EN7cutlass6half_tE19Flash_kernel_traitsILi64ELi128ELi64ELi4ES3_EELb1ELb1ELb0ELb0ELb0ELb1ELb0ELb0EEEvNS_16Flash_fwd_paramsE,@"STO_CUDA_ENTRY STV_DEFAULT"
_ZN5flash16flash_fwd_kernelI23Flash_fwd_kernel_traitsILi64ELi128ELi64ELi4ELb0ELb0EN7cutlass6half_tE19Flash_kernel_traitsILi64ELi128ELi64ELi4ES3_EELb1ELb1ELb0ELb0ELb0ELb1ELb0ELb0EEEvNS_16Flash_fwd_paramsE:
.text._ZN5flash16flash_fwd_kernelI23Flash_fwd_kernel_traitsILi64ELi128ELi64ELi4ELb0ELb0EN7cutlass6half_tE19Flash_kernel_traitsILi64ELi128ELi64ELi4ES3_EELb1ELb1ELb0ELb0ELb0ELb1ELb0ELb0EEEvNS_16Flash_fwd_paramsE:
        /* <DEDUP_REMOVED lines=10> */
[----:B------:R-:W4:Y:S01]  /*00a0*/  @P3 LDG.E.64 R12, desc[UR24][R12.64] ;  /* 0x000000180c0c3981 */ /* 0x000f22000c1e1b00 */
[----:B------:R-:W1:Y:S01]  /*00b0*/  LDC.64 R4, c[0x0][0x2f0] ;  /* 0x0000bc00ff047b82 */ /* 0x000e620000000a00 */
[----:B--2---:R-:W-:Y:S01]  /*00c0*/  @P3 IMAD.MOV.U32 R2, RZ, RZ, R137 ;  /* 0x000000ffff023224 */ /* 0x004fe200078e0089 */
[----:B------:R-:W2:Y:S06]  /*00d0*/  S2R R234, SR_CTAID.X ;  /* 0x0000000000ea7919 */ /* 0x000eac0000002500 */
[----:B------:R-:W4:Y:S01]  /*00e0*/  LDC.64 R6, c[0x0][0x2f0] ;  /* 0x0000bc00ff067b82 */ /* 0x000f220000000a00 */
[----:B---3--:R-:W-:-:S05]  /*00f0*/  @P3 IMAD.MOV.U32 R3, RZ, RZ, R121 ;  /* 0x000000ffff033224 */ /* 0x008fca00078e0079 */
[----:B------:R3:W4:Y:S01]  /*0100*/  @P3 LDG.E.64 R10, desc[UR24][R2.64] ;  /* 0x00000018020a3981 */ /* 0x000722000c1e1b00 */
[----:B------:R-:W-:Y:S01]  /*0110*/  IMAD.MOV.U32 R190, RZ, RZ, -0x1 ;  /* 0xffffffffffbe7424 */ /* 0x000fe200078e00ff */
[----:B------:R-:W2:Y:S01]  /*0120*/  S2R R15, SR_CTAID.Y ;  /* 0x00000000000f7919 */ /* 0x000ea20000002600 */
[----:B-1----:R-:W-:Y:S01]  /*0130*/  ISETP.NE.U32.AND P4, PT, R4, RZ, PT ;  /* 0x000000ff0400720c */ /* 0x002fe20003f85070 */
[----:B------:R-:W2:Y:S01]  /*0140*/  S2R R22, SR_CTAID.Z ;  /* 0x0000000000167919 */ /* 0x000ea20000002700 */
[----:B------:R-:W1:Y:S01]  /*0150*/  S2R R122, SR_TID.X ;  /* 0x00000000007a7919 */ /* 0x000e620000002100 */
[----:B---3--:R-:W3:Y:S01]  /*0160*/  LDC.64 R2, c[0x0][0x300] ;  /* 0x0000c000ff027b82 */ /* 0x008ee20000000a00 */
[----:B--2---:R-:W-:-:S04]  /*0170*/  LOP3.LUT R0, R22, R234, R15, 0xfe, !PT ;  /* 0x000000ea16007212 */ /* 0x004fc800078efe0f */
[----:B-1----:R-:W-:-:S03]  /*0180*/  LOP3.LUT P2, RZ, R0, R122, RZ, 0xfc, !PT ;  /* 0x0000007a00ff7212 */ /* 0x002fc6000784fcff */
[----:B------:R-:W1:Y:S01]  /*0190*/  @P3 LDC R0, c[0x0][0x3b0] ;  /* 0x0000ec00ff003b82 */ /* 0x000e620000000800 */
[----:B---3--:R-:W-:-:S04]  /*01a0*/  ISETP.NE.U32.AND P0, PT, R2, RZ, PT ;  /* 0x000000ff0200720c */ /* 0x008fc80003f05070 */
[----:B------:R-:W-:Y:S02]  /*01b0*/  ISETP.NE.AND.EX P1, PT, R3, RZ, PT, P0 ;  /* 0x000000ff0300720c */ /* 0x000fe40003f25300 */
[----:B------:R-:W-:Y:S01]  /*01c0*/  ISETP.NE.AND.EX P0, PT, R5, RZ, PT, P4 ;  /* 0x000000ff0500720c */ /* 0x000fe20003f05340 */
[----:B------:R-:W2:Y:S08]  /*01d0*/  LDC.64 R2, c[0x0][0x2f8] ;  /* 0x0000be00ff027b82 */ /* 0x000eb00000000a00 */
[----:B------:R-:W3:Y:S01]  /*01e0*/  @!P2 LDC.64 R8, c[0x0][0x3b8] ;  /* 0x0000ee00ff08ab82 */ /* 0x000ee20000000a00 */
[----:B----4-:R-:W-:-:S02]  /*01f0*/  @P3 R2UR UR26, R12 ;  /* 0x000000000c1a32ca */ /* 0x010fc400000e0000 */
[----:B------:R-:W-:-:S11]  /*0200*/  @P3 R2UR UR27, R13 ;  /* 0x000000000d1b32ca */ /* 0x000fd600000e0000 */
[----:B------:R-:W-:Y:S02]  /*0210*/  IMAD.U32 R4, RZ, RZ, UR26 ;  /* 0x0000001aff047e24 */ /* 0x000fe4000f8e00ff */
[----:B------:R-:W-:-:S05]  /*0220*/  IMAD.U32 R5, RZ, RZ, UR27 ;  /* 0x0000001bff057e24 */ /* 0x000fca000f8e00ff */
[----:B---3--:R3:W-:Y:S01]  /*0230*/  @!P2 STG.E.64 desc[UR24][R8.64], R4 ;  /* 0x000000040800a986 */ /* 0x0087e2000c101b18 */
[----:B-1----:R-:W-:Y:S02]  /*0240*/  @P3 IADD3 R137, P5, R10, R0, RZ ;  /* 0x000000000a893210 */ /* 0x002fe40007fbe0ff */
[----:B------:R-:W1:Y:S03]  /*0250*/  LDC.U8 R0, c[0x0][0x3c2] ;  /* 0x0000f080ff007b82 */ /* 0x000e660000000000 */
[----:B------:R-:W-:Y:S02]  /*0260*/  @P3 IMAD.X R121, RZ, RZ, R11, P5 ;  /* 0x000000ffff793224 */ /* 0x000fe400028e060b */
[----:B------:R-:W-:-:S03]  /*0270*/  IMAD.WIDE R10, R15, 0x4, R6 ;  /* 0x000000040f0a7825 */ /* 0x000fc600078e0206 */
[----:B------:R-:W4:Y:S01]  /*0280*/  LDC.64 R6, c[0x0][0x2f8] ;  /* 0x0000be00ff067b82 */ /* 0x000f220000000a00 */
[----:B---3--:R-:W-:Y:S02]  /*0290*/  @!P2 IMAD.MOV.U32 R4, RZ, RZ, R137 ;  /* 0x000000ffff04a224 */ /* 0x008fe400078e0089 */
[----:B------:R-:W-:-:S05]  /*02a0*/  @!P2 IMAD.MOV.U32 R5, RZ, RZ, R121 ;  /* 0x000000ffff05a224 */ /* 0x000fca00078e0079 */
[----:B------:R3:W-:Y:S04]  /*02b0*/  @!P2 STG.E.64 desc[UR24][R8.64+0x8], R4 ;  /* 0x000008040800a986 */ /* 0x0007e8000c101b18 */
[----:B------:R-:W4:Y:S04]  /*02c0*/  @P0 LDG.E R190, desc[UR24][R10.64] ;  /* 0x000000180abe0981 */ /* 0x000f28000c1e1900 */
[----:B------:R-:W4:Y:S01]  /*02d0*/  @P0 LDG.E R125, desc[UR24][R10.64+0x4] ;  /* 0x000004180a7d0981 */ /* 0x000f22000c1e1900 */
[----:B-1----:R-:W-:Y:S02]  /*02e0*/  ISETP.NE.AND P3, PT, R0, RZ, PT ;  /* 0x000000ff0000720c */ /* 0x002fe40003f65270 */
[----:B------:R-:W1:Y:S01]  /*02f0*/  LDC R0, c[0x0][0x270] ;  /* 0x00009c00ff007b82 */ /* 0x000e620000000800 */
[----:B--2---:R-:W-:-:S07]  /*0300*/  ISETP.EQ.U32.AND P2, PT, R2, RZ, PT ;  /* 0x000000ff0200720c */ /* 0x004fce0003f42070 */
[----:B---3--:R-:W2:Y:S01]  /*0310*/  @P1 LDC.64 R4, c[0x0][0x300] ;  /* 0x0000c000ff041b82 */ /* 0x008ea20000000a00 */
[----:B------:R-:W-:Y:S01]  /*0320*/  ISETP.EQ.OR.EX P2, PT, R3, RZ, !P3, P2 ;  /* 0x000000ff0300720c */ /* 0x000fe20005f42720 */
[----:B------:R-:W-:Y:S01]  /*0330*/  IMAD.MOV.U32 R21, RZ, RZ, -0x1 ;  /* 0xffffffffff157424 */ /* 0x000fe200078e00ff */
[----:B------:R-:W-:Y:S01]  /*0340*/  SHF.R.S32.HI R14, RZ, 0x1f, R122 ;  /* 0x0000001fff0e7819 */ /* 0x000fe2000001147a */
[----:B------:R-:W-:Y:S02]  /*0350*/  IMAD.MOV.U32 R20, RZ, RZ, RZ ;  /* 0x000000ffff147224 */ /* 0x000fe400078e00ff */
[----:B----4-:R-:W-:Y:S01]  /*0360*/  IMAD.WIDE R6, R15, 0x4, R6 ;  /* 0x000000040f067825 */ /* 0x010fe200078e0206 */
[----:B------:R-:W-:-:S04]  /*0370*/  LEA.HI R123, R14, R122, RZ, 0x5 ;  /* 0x0000007a0e7b7211 */ /* 0x000fc800078f28ff */
[----:B------:R-:W-:-:S03]  /*0380*/  LOP3.LUT R127, R123, 0xffffffe0, RZ, 0xc0, !PT ;  /* 0xffffffe07b7f7812 */ /* 0x000fc600078ec0ff */
[----:B------:R-:W5:Y:S01]  /*0390*/  @!P2 LDG.E R21, desc[UR24][R6.64] ;  /* 0x000000180615a981 */ /* 0x000f62000c1e1900 */
[----:B--2---:R-:W-:-:S05]  /*03a0*/  @P1 IMAD.WIDE R4, R15, 0x4, R4 ;  /* 0x000000040f041825 */ /* 0x004fca00078e0204 */
[----:B------:R1:W5:Y:S01]  /*03b0*/  @P1 LDG.E R20, desc[UR24][R4.64] ;  /* 0x0000001804141981 */ /* 0x000362000c1e1900 */
[----:B------:R-:W-:Y:S02]  /*03c0*/  IMAD.IADD R127, R122, 0x1, -R127 ;  /* 0x000000017a7f7824 */ /* 0x000fe400078e0a7f */
[----:B-1----:R-:W-:Y:S02]  /*03d0*/  IMAD R4, R15, R0, R22 ;  /* 0x000000000f047224 */ /* 0x002fe400078e0216 */
[----:B------:R-:W-:-:S06]  /*03e0*/  @P0 IMAD.IADD R125, R125, 0x1, -R190 ;  /* 0x000000017d7d0824 */ /* 0x000fcc00078e0abe */
[----:B------:R-:W1:Y:S01]  /*03f0*/  @!P0 LDC R125, c[0x0][0x2c4] ;  /* 0x0000b100ff7d8b82 */ /* 0x000e620000000800 */
[----:B------:R-:W-:-:S04]  /*0400*/  ISETP.NE.U32.AND P0, PT, R2, RZ, PT ;  /* 0x000000ff0200720c */ /* 0x000fc80003f05070 */
[----:B------:R-:W-:Y:S01]  /*0410*/  ISETP.NE.AND.EX P2, PT, R3, RZ, PT, P0 ;  /* 0x000000ff0300720c */ /* 0x000fe20003f45300 */
[----:B------:R-:W-:Y:S01]  /*0420*/  IMAD.SHL.U32 R2, R4, 0x20, RZ ;  /* 0x0000002004027824 */ /* 0x000fe200078e00ff */
[----:B------:R-:W-:-:S04]  /*0430*/  SHF.R.S32.HI R3, RZ, 0x1f, R127 ;  /* 0x0000001fff037819 */ /* 0x000fc8000001147f */
[----:B------:R-:W-:Y:S02]  /*0440*/  IADD3 R137, P1, P0, R2, R137, R127 ;  /* 0x0000008902897210 */ /* 0x000fe4000783e07f */
[----:B------:R-:W-:-:S04]  /*0450*/  SHF.R.S32.HI R2, RZ, 0x1f, R2 ;  /* 0x0000001fff027819 */ /* 0x000fc80000011402 */
[----:B------:R-:W-:Y:S01]  /*0460*/  IADD3.X R121, R2, R121, R3, P1, P0 ;  /* 0x0000007902797210 */ /* 0x000fe20000fe0403 */
[----:B------:R-:W-:Y:S06]  /*0470*/  @!P2 BRA `(.L_x_780) ;  /* 0x000000000010a947 */ /* 0x000fec0003800000 */
[----:B------:R-:W2:Y:S02]  /*0480*/  @P3 LDG.E R4, desc[UR24][R6.64+0x4] ;  /* 0x0000041806043981 */ /* 0x000ea4000c1e1900 */
[----:B--2--5:R-:W-:-:S06]  /*0490*/  @P3 IADD3 R4, R4, -R21, RZ ;  /* 0x8000001504043210 */ /* 0x024fcc0007ffe0ff */
[----:B------:R3:W5:Y:S01]  /*04a0*/  @!P3 LDG.E R4, desc[UR24][R6.64] ;  /* 0x000000180604b981 */ /* 0x000762000c1e1900 */
[----:B------:R-:W-:Y:S05]  /*04b0*/  BRA `(.L_x_781) ;  /* 0x0000000000047947 */ /* 0x000fea0003800000 */
.L_x_780:
[----:B------:R-:W2:Y:S02]  /*04c0*/  LDC R4, c[0x0][0x2c8] ;  /* 0x0000b200ff047b82 */ /* 0x000ea40000000800 */
.L_x_781:
[----:B------:R-:W4:Y:S02]  /*04d0*/  LDC.64 R2, c[0x0][0x308] ;  /* 0x0000c200ff027b82 */ /* 0x000f240000000a00 */
[----:B----4-:R-:W-:-:S04]  /*04e0*/  ISETP.NE.U32.AND P0, PT, R2, RZ, PT ;  /* 0x000000ff0200720c */ /* 0x010fc80003f05070 */
[----:B------:R-:W-:-:S13]  /*04f0*/  ISETP.NE.AND.EX P0, PT, R3, RZ, PT, P0 ;  /* 0x000000ff0300720c */ /* 0x000fda0003f05300 */
[----:B------:R-:W4:Y:S01]  /*0500*/  @P0 LDC.64 R2, c[0x0][0x308] ;  /* 0x0000c200ff020b82 */ /* 0x000f220000000a00 */
[----:B------:R-:W-:-:S07]  /*0510*/  IMAD.SHL.U32 R126, R234, 0x80, RZ ;  /* 0x00000080ea7e7824 */ /* 0x000fce00078e00ff */
[----:B------:R-:W2:Y:S01]  /*0520*/  @!P0 LDC R5, c[0x0][0x2cc] ;  /* 0x0000b300ff058b82 */ /* 0x000ea20000000800 */
[----:B-1----:R-:W-:Y:S01]  /*0530*/  ISETP.GT.AND P1, PT, R125, R126, PT ;  /* 0x0000007e7d00720c */ /* 0x002fe20003f24270 */
[----:B----4-:R-:W-:-:S05]  /*0540*/  @P0 IMAD.WIDE R2, R15, 0x4, R2 ;  /* 0x000000040f020825 */ /* 0x010fca00078e0202 */
[----:B------:R1:W5:Y:S01]  /*0550*/  @P0 LDG.E R235, desc[UR24][R2.64] ;  /* 0x0000001802eb0981 */ /* 0x000362000c1e1900 */
[----:B------:R-:W4:Y:S06]  /*0560*/  @!P0 LDC.64 R2, c[0x0][0x318] ;  /* 0x0000c600ff028b82 */ /* 0x000f2c0000000a00 */
[----:B-12---:R-:W-:Y:S05]  /*0570*/  @!P1 EXIT ;  /* 0x000000000000994d */ /* 0x006fea0003800000 */
[----:B------:R-:W1:Y:S01]  /*0580*/  LDC R124, c[0x0][0x398] ;  /* 0x0000e600ff7c7b82 */ /* 0x000e620000000800 */
[----:B----4-:R-:W-:Y:S01]  /*0590*/  @!P0 ISETP.NE.U32.AND P1, PT, R2, RZ, PT ;  /* 0x000000ff0200820c */ /* 0x010fe20003f25070 */
[----:B-----5:R-:W-:-:S03]  /*05a0*/  @P0 IMAD.IADD R235, R235, 0x1, -R20 ;  /* 0x00000001ebeb0824 */ /* 0x020fc600078e0a14 */
[----:B------:R-:W-:Y:S02]  /*05b0*/  @!P0 ISETP.NE.AND.EX P1, PT, R3, RZ, PT, P1 ;  /* 0x000000ff0300820c */ /* 0x000fe40003f25310 */
[----:B------:R-:W-:Y:S02]  /*05c0*/  IADD3 R3, -R125, 0xbf, R126 ;  /* 0x000000bf7d037810 */ /* 0x000fe40007ffe17e */
[----:B------:R-:W-:-:S04]  /*05d0*/  @!P0 SEL R5, R5, RZ, P1 ;  /* 0x000000ff05058207 */ /* 0x000fc80000800000 */
[----:B------:R-:W-:-:S05]  /*05e0*/  @!P0 IADD3 R235, R5, R4, -R20 ;  /* 0x0000000405eb8210 */ /* 0x000fca0007ffe814 */
        /* <DEDUP_REMOVED lines=11> */
[----:B---3--:R-:W1:Y:S01]  /*06a0*/  LDC R6, c[0x0][0x278] ;  /* 0x00009e00ff067b82 */ /* 0x008e620000000800 */
[----:B------:R-:W-:Y:S01]  /*06b0*/  LEA.HI R12, R14, R122, RZ, 0x3 ;  /* 0x0000007a0e0c7211 */ /* 0x000fe200078f18ff */
[----:B------:R-:W-:Y:S01]  /*06c0*/  ULDC.64 UR4, c[0x0][0x258] ;  /* 0x0000960000047ab9 */ /* 0x000fe20000000a00 */
[----:B------:R-:W-:Y:S01]  /*06d0*/  ISETP.NE.AND P3, PT, R190, -0x1, PT ;  /* 0xffffffffbe00780c */ /* 0x000fe20003f65270 */
[----:B------:R-:W-:Y:S01]  /*06e0*/  VIADD R120, R209, 0xffffffff ;  /* 0xffffffffd1787836 */ /* 0x000fe20000000000 */
[----:B------:R-:W-:Y:S02]  /*06f0*/  SHF.R.S32.HI R16, RZ, 0x3, R12 ;  /* 0x00000003ff107819 */ /* 0x000fe4000001140c */
[----:B------:R-:W-:Y:S02]  /*0700*/  IADD3 R187, -R126, R125, RZ ;  /* 0x0000007d7ebb7210 */ /* 0x000fe40007ffe1ff */
[----:B------:R-:W-:Y:S01]  /*0710*/  IABS R0, R22 ;  /* 0x0000001600007213 */ /* 0x000fe20000000000 */
[----:B------:R-:W-:Y:S01]  /*0720*/  VIADD R13, R16, 0x20 ;  /* 0x00000020100d7836 */ /* 0x000fe20000000000 */
[----:B------:R-:W-:Y:S01]  /*0730*/  LOP3.LUT R12, R12, 0xfffffff8, RZ, 0xc0, !PT ;  /* 0xfffffff80c0c7812 */ /* 0x000fe200078ec0ff */
[C---:B------:R-:W-:Y:S01]  /*0740*/  VIADD R26, R16.reuse, 0x10 ;  /* 0x00000010101a7836 */ /* 0x040fe20000000000 */
[CC--:B------:R-:W-:Y:S01]  /*0750*/  ISETP.GE.AND P2, PT, R16.reuse, R187.reuse, PT ;  /* 0x000000bb1000720c */ /* 0x0c0fe20003f46270 */
[----:B------:R-:W-:Y:S01]  /*0760*/  VIADD R193, R16, 0x50 ;  /* 0x0000005010c17836 */ /* 0x000fe20000000000 */
[-C--:B------:R-:W-:Y:S01]  /*0770*/  ISETP.GE.AND P0, PT, R13, R187.reuse, PT ;  /* 0x000000bb0d00720c */ /* 0x080fe20003f06270 */
[----:B------:R-:W2:Y:S01]  /*0780*/  @!P3 LDC.64 R4, c[0x0][0x228] ;  /* 0x00008a00ff04bb82 */ /* 0x000ea20000000a00 */
[----:B------:R-:W-:Y:S01]  /*0790*/  ISETP.GE.AND P1, PT, R26, R187, PT ;  /* 0x000000bb1a00720c */ /* 0x000fe20003f26270 */
[----:B------:R-:W-:Y:S01]  /*07a0*/  IMAD.IADD R12, R122, 0x1, -R12 ;  /* 0x000000017a0c7824 */ /* 0x000fe200078e0a0c */
[----:B------:R-:W-:Y:S01]  /*07b0*/  @!P3 SHF.R.S32.HI R7, RZ, 0x1f, R15 ;  /* 0x0000001fff07b819 */ /* 0x000fe2000001140f */
[C---:B------:R-:W-:Y:S01]  /*07c0*/  VIADD R192, R16.reuse, 0x60 ;  /* 0x0000006010c07836 */ /* 0x040fe20000000000 */
[----:B------:R-:W-:Y:S01]  /*07d0*/  SHF.L.U32 R10, R16, 0x6, RZ ;  /* 0x00000006100a7819 */ /* 0x000fe200000006ff */
[----:B------:R-:W-:Y:S01]  /*07e0*/  IMAD.SHL.U32 R200, R12, 0x8, RZ ;  /* 0x000000080cc87824 */ /* 0x000fe200078e00ff */
[----:B------:R-:W-:-:S02]  /*07f0*/  SHF.R.S32.HI R17, RZ, 0x1f, R16 ;  /* 0x0000001fff117819 */ /* 0x000fc40000011410 */
[----:B-1----:R-:W-:Y:S02]  /*0800*/  IABS R8, R6 ;  /* 0x0000000600087213 */ /* 0x002fe40000000000 */
[----:B------:R-:W-:Y:S01]  /*0810*/  LOP3.LUT R10, R10, 0x1c0, RZ, 0xc0, !PT ;  /* 0x000001c00a0a7812 */ /* 0x000fe200078ec0ff */
[----:B------:R-:W-:Y:S01]  /*0820*/  IMAD.WIDE R202, R234, 0x80, R16 ;  /* 0x00000080eaca7825 */ /* 0x000fe200078e0210 */
[----:B------:R-:W1:Y:S01]  /*0830*/  I2F.RP R2, R8 ;  /* 0x0000000800027306 */ /* 0x000e620000209400 */
[----:B------:R-:W3:Y:S01]  /*0840*/  @!P1 S2R R27, SR_CgaCtaId ;  /* 0x00000000001b9919 */ /* 0x000ee20000008800 */
[----:B------:R-:W-:Y:S02]  /*0850*/  SHF.R.S32.HI R201, RZ, 0x1f, R200 ;  /* 0x0000001fffc97819 */ /* 0x000fe400000114c8 */
[C---:B------:R-:W-:Y:S02]  /*0860*/  IADD3 R11, R16.reuse, 0x30, RZ ;  /* 0x00000030100b7810 */ /* 0x040fe40007ffe0ff */
[----:B------:R-:W-:Y:S01]  /*0870*/  IADD3 R191, R16, 0x70, RZ ;  /* 0x0000007010bf7810 */ /* 0x000fe20007ffe0ff */
[----:B--2---:R-:W-:-:S02]  /*0880*/  @!P3 IMAD R7, R7, R4, RZ ;  /* 0x000000040707b224 */ /* 0x004fc400078e02ff */
[C---:B------:R-:W-:Y:S01]  /*0890*/  @!P3 IMAD.WIDE.U32 R18, R15.reuse, R4, RZ ;  /* 0x000000040f12b225 */ /* 0x040fe200078e00ff */
[----:B-1----:R-:W1:Y:S03]  /*08a0*/  MUFU.RCP R2, R2 ;  /* 0x0000000200027308 */ /* 0x002e660000001000 */
[----:B------:R-:W-:Y:S02]  /*08b0*/  @!P3 IMAD R5, R15, R5, R7 ;  /* 0x000000050f05b224 */ /* 0x000fe400078e0207 */
[----:B-1----:R-:W-:-:S04]  /*08c0*/  VIADD R2, R2, 0xffffffe ;  /* 0x0ffffffe02027836 */ /* 0x002fc80000000000 */
[----:B------:R-:W1:Y:S02]  /*08d0*/  F2I.FTZ.U32.TRUNC.NTZ R3, R2 ;  /* 0x0000000200037305 */ /* 0x000e64000021f000 */
[----:B-1----:R-:W-:Y:S02]  /*08e0*/  IMAD.MOV R230, RZ, RZ, -R3 ;  /* 0x000000ffffe67224 */ /* 0x002fe400078e0a03 */
[----:B------:R-:W-:Y:S02]  /*08f0*/  IMAD.MOV.U32 R2, RZ, RZ, RZ ;  /* 0x000000ffff027224 */ /* 0x000fe400078e00ff */
[----:B------:R-:W-:-:S04]  /*0900*/  IMAD R230, R230, R8, RZ ;  /* 0x00000008e6e67224 */ /* 0x000fc800078e02ff */
[----:B------:R-:W-:Y:S02]  /*0910*/  IMAD.HI.U32 R230, R3, R230, R2 ;  /* 0x000000e603e67227 */ /* 0x000fe400078e0002 */
[----:B------:R-:W1:Y:S04]  /*0920*/  @P3 LDC.64 R2, c[0x0][0x240] ;  /* 0x00009000ff023b82 */ /* 0x000e680000000a00 */
[----:B------:R-:W-:-:S04]  /*0930*/  IMAD.HI.U32 R230, R230, R0, RZ ;  /* 0x00000000e6e67227 */ /* 0x000fc800078e00ff */
[----:B------:R-:W-:-:S04]  /*0940*/  IMAD.MOV R9, RZ, RZ, -R230 ;  /* 0x000000ffff097224 */ /* 0x000fc800078e0ae6 */
[C---:B------:R-:W-:Y:S02]  /*0950*/  IMAD R9, R8.reuse, R9, R0 ;  /* 0x0000000908097224 */ /* 0x040fe400078e0200 */
[----:B------:R-:W2:Y:S03]  /*0960*/  @!P0 S2R R0, SR_CgaCtaId ;  /* 0x0000000000008919 */ /* 0x000ea60000008800 */
[----:B------:R-:W-:Y:S01]  /*0970*/  ISETP.GT.U32.AND P5, PT, R8, R9, PT ;  /* 0x000000090800720c */ /* 0x000fe20003fa4070 */
[----:B-1----:R-:W-:-:S04]  /*0980*/  @P3 IMAD.WIDE.U32 R24, R190, R2, RZ ;  /* 0x00000002be183225 */ /* 0x002fc800078e00ff */
[----:B------:R-:W-:-:S08]  /*0990*/  VIADD R2, R16, 0x40 ;  /* 0x0000004010027836 */ /* 0x000fd00000000000 */
[----:B------:R-:W-:Y:S02]  /*09a0*/  @!P5 IMAD.IADD R9, R9, 0x1, -R8 ;  /* 0x000000010909d824 */ /* 0x000fe400078e0a08 */
[----:B------:R-:W-:Y:S01]  /*09b0*/  @P3 IMAD R7, R190, R3, R25 ;  /* 0x00000003be073224 */ /* 0x000fe200078e0219 */
[----:B------:R-:W-:Y:S01]  /*09c0*/  ISETP.GE.AND P4, PT, R2, R187, PT ;  /* 0x000000bb0200720c */ /* 0x000fe20003f86270 */
[----:B------:R-:W-:Y:S01]  /*09d0*/  @!P3 IMAD.IADD R7, R19, 0x1, R5 ;  /* 0x000000011307b824 */ /* 0x000fe200078e0205 */
[----:B------:R-:W-:Y:S01]  /*09e0*/  @P3 MOV R2, R24 ;  /* 0x0000001800023202 */ /* 0x000fe20000000f00 */
[----:B------:R-:W-:Y:S01]  /*09f0*/  @!P3 IMAD.MOV.U32 R2, RZ, RZ, R18 ;  /* 0x000000ffff02b224 */ /* 0x000fe200078e0012 */
[----:B------:R-:W-:Y:S01]  /*0a00*/  ISETP.GE.U32.AND P6, PT, R9, R8, PT ;  /* 0x000000080900720c */ /* 0x000fe20003fc6070 */
[----:B------:R-:W1:Y:S01]  /*0a10*/  @!P2 LDC.64 R4, c[0x0][0x240] ;  /* 0x00009000ff04ab82 */ /* 0x000e620000000a00 */
[----:B------:R-:W-:Y:S01]  /*0a20*/  LOP3.LUT R3, R10, 0x38, R200, 0xf8, !PT ;  /* 0x000000380a037812 */ /* 0x000fe200078ef8c8 */
[----:B------:R-:W-:Y:S01]  /*0a30*/  @!P5 VIADD R230, R230, 0x1 ;  /* 0x00000001e6e6d836 */ /* 0x000fe20000000000 */
[----:B------:R-:W-:-:S02]  /*0a40*/  IADD3 R8, P3, R200, R2, RZ ;  /* 0x00000002c8087210 */ /* 0x000fc40007f7e0ff */
[----:B------:R-:W-:Y:S02]  /*0a50*/  SHF.R.U32.HI R10, RZ, 0x3, R10 ;  /* 0x00000003ff0a7819 */ /* 0x000fe4000001160a */
[----:B------:R-:W-:Y:S01]  /*0a60*/  @!P0 MOV R2, 0x400 ;  /* 0x0000040000028802 */ /* 0x000fe20000000f00 */
[----:B------:R-:W4:Y:S01]  /*0a70*/  @!P1 LDC.64 R18, c[0x0][0x240] ;  /* 0x00009000ff129b82 */ /* 0x000f220000000a00 */
[----:B------:R-:W-:Y:S02]  /*0a80*/  SHF.R.S32.HI R24, RZ, 0x1f, R22 ;  /* 0x0000001fff187819 */ /* 0x000fe40000011416 */
[----:B------:R-:W-:Y:S01]  /*0a90*/  LOP3.LUT R10, R3, R10, RZ, 0x3c, !PT ;  /* 0x0000000a030a7212 */ /* 0x000fe200078e3cff */
[----:B------:R-:W-:Y:S01]  /*0aa0*/  @P6 VIADD R230, R230, 0x1 ;  /* 0x00000001e6e66836 */ /* 0x000fe20000000000 */
[----:B--2---:R-:W-:Y:S01]  /*0ab0*/  @!P0 LEA R0, R0, R2, 0x18 ;  /* 0x0000000200008211 */ /* 0x004fe200078ec0ff */
[----:B------:R-:W-:Y:S01]  /*0ac0*/  IMAD R24, R24, UR4, RZ ;  /* 0x0000000418187c24 */ /* 0x000fe2000f8e02ff */
[----:B------:R-:W-:-:S02]  /*0ad0*/  @!P1 MOV R3, 0x400 ;  /* 0x0000040000039802 */ /* 0x000fc40000000f00 */
[C---:B------:R-:W-:Y:S01]  /*0ae0*/  LOP3.LUT R2, R22.reuse, R6, RZ, 0x3c, !PT ;  /* 0x0000000616027212 */ /* 0x040fe200078e3cff */
[----:B------:R-:W-:Y:S01]  /*0af0*/  IMAD R24, R22, UR5, R24 ;  /* 0x0000000516187c24 */ /* 0x000fe2000f8e0218 */
[----:B------:R-:W-:Y:S01]  /*0b00*/  IADD3.X R9, R201, R7, RZ, P3, !PT ;  /* 0x00000007c9097210 */ /* 0x000fe20001ffe4ff */
[----:B------:R-:W-:Y:S01]  /*0b10*/  UMOV UR5, 0x400 ;  /* 0x0000040000057882 */ /* 0x000fe20000000000 */
[----:B---3--:R-:W-:Y:S02]  /*0b20*/  @!P1 LEA R27, R27, R3, 0x18 ;  /* 0x000000031b1b9211 */ /* 0x008fe400078ec0ff */
[----:B------:R-:W-:Y:S01]  /*0b30*/  ISETP.GE.AND P3, PT, R2, RZ, PT ;  /* 0x000000ff0200720c */ /* 0x000fe20003f66270 */
[----:B------:R-:W-:Y:S01]  /*0b40*/  IMAD.WIDE.U32 R22, R22, UR4, R8 ;  /* 0x0000000416167c25 */ /* 0x000fe2000f8e0008 */
[----:B------:R-:W2:Y:S01]  /*0b50*/  @!P2 LDC.64 R2, c[0x0][0x210] ;  /* 0x00008400ff02ab82 */ /* 0x000ea20000000a00 */
[----:B------:R-:W-:Y:S02]  /*0b60*/  ISETP.NE.AND P5, PT, R6, RZ, PT ;  /* 0x000000ff0600720c */ /* 0x000fe40003fa5270 */
[----:B------:R-:W-:Y:S01]  /*0b70*/  LEA.HI R7, R14, R122, RZ, 0x6 ;  /* 0x0000007a0e077211 */ /* 0x000fe200078f30ff */
[----:B------:R-:W-:-:S02]  /*0b80*/  IMAD.IADD R25, R23, 0x1, R24 ;  /* 0x0000000117197824 */ /* 0x000fc400078e0218 */
[----:B-1----:R-:W-:Y:S01]  /*0b90*/  @!P2 IMAD R31, R203, R4, RZ ;  /* 0x00000004cb1fa224 */ /* 0x002fe200078e02ff */
[----:B------:R-:W-:Y:S01]  /*0ba0*/  SHF.L.U32 R7, R7, 0x3, RZ ;  /* 0x0000000307077819 */ /* 0x000fe200000006ff */
[----:B------:R-:W1:Y:S01]  /*0bb0*/  S2UR UR4, SR_CgaCtaId ;  /* 0x00000000000479c3 */ /* 0x000e620000008800 */
[----:B------:R-:W-:Y:S02]  /*0bc0*/  @!P2 IMAD.MOV.U32 R24, RZ, RZ, R22 ;  /* 0x000000ffff18a224 */ /* 0x000fe400078e0016 */
[----:B------:R-:W-:Y:S01]  /*0bd0*/  @!P3 IMAD.MOV R230, RZ, RZ, -R230 ;  /* 0x000000ffffe6b224 */ /* 0x000fe200078e0ae6 */
[----:B------:R-:W-:Y:S01]  /*0be0*/  LOP3.LUT R10, R10, 0xfffffe00, R7, 0xf8, !PT ;  /* 0xfffffe000a0a7812 */ /* 0x000fe200078ef807 */
[C---:B------:R-:W-:Y:S01]  /*0bf0*/  @!P2 IMAD R31, R202.reuse, R5, R31 ;  /* 0x00000005ca1fa224 */ /* 0x040fe200078e021f */
[----:B------:R-:W-:Y:S01]  /*0c00*/  @!P5 LOP3.LUT R230, RZ, R6, RZ, 0x33, !PT ;  /* 0x00000006ffe6d212 */ /* 0x000fe200078e33ff */
[C---:B------:R-:W-:Y:S01]  /*0c10*/  @!P2 IMAD.WIDE.U32 R34, R202.reuse, R4, R24 ;  /* 0x00000004ca22a225 */ /* 0x040fe200078e0018 */
[----:B------:R-:W3:Y:S01]  /*0c20*/  @!P0 LDC.64 R8, c[0x0][0x240] ;  /* 0x00009000ff088b82 */ /* 0x000ee20000000a00 */
[----:B------:R-:W-:-:S02]  /*0c30*/  @!P1 IADD3 R29, P5, R202, 0x10, RZ ;  /* 0x00000010ca1d9810 */ /* 0x000fc40007fbe0ff */
[----:B------:R-:W-:Y:S01]  /*0c40*/  ISETP.GE.AND P3, PT, R11, R187, PT ;  /* 0x000000bb0b00720c */ /* 0x000fe20003f66270 */
[----:B------:R-:W-:Y:S01]  /*0c50*/  @!P1 IMAD R27, R10, 0x2, R27 ;  /* 0x000000020a1b9824 */ /* 0x000fe200078e021b */
[----:B------:R-:W-:Y:S01]  /*0c60*/  @!P2 IADD3 R31, R35, R31, RZ ;  /* 0x0000001f231fa210 */ /* 0x000fe20007ffe0ff */
[--C-:B------:R-:W-:Y:S01]  /*0c70*/  @!P1 IMAD.X R30, RZ, RZ, R203.reuse, P5 ;  /* 0x000000ffff1e9224 */ /* 0x100fe200028e06cb */
[----:B------:R-:W-:Y:S01]  /*0c80*/  @!P0 IADD3 R28, P5, R202, 0x20, RZ ;  /* 0x00000020ca1c8810 */ /* 0x000fe20007fbe0ff */
[----:B------:R-:W5:Y:S01]  /*0c90*/  @!P1 LDC.64 R6, c[0x0][0x210] ;  /* 0x00008400ff069b82 */ /* 0x000f620000000a00 */
[----:B--2---:R-:W-:Y:S01]  /*0ca0*/  @!P2 LEA R32, P6, R34, R2, 0x1 ;  /* 0x000000022220a211 */ /* 0x004fe200078c08ff */
[----:B----4-:R-:W-:Y:S01]  /*0cb0*/  @!P1 IMAD R2, R30, R18, RZ ;  /* 0x000000121e029224 */ /* 0x010fe200078e02ff */
[----:B------:R-:W-:Y:S01]  /*0cc0*/  @!P1 MOV R35, R25 ;  /* 0x0000001900239202 */ /* 0x000fe20000000f00 */
[----:B------:R-:W-:Y:S01]  /*0cd0*/  @!P0 IMAD.X R30, RZ, RZ, R203, P5 ;  /* 0x000000ffff1e8224 */ /* 0x000fe200028e06cb */
[----:B------:R-:W-:Y:S01]  /*0ce0*/  @!P2 LEA.HI.X R33, R34, R3, R31, 0x1, P6 ;  /* 0x000000032221a211 */ /* 0x000fe200030f0c1f */
[----:B------:R-:W-:Y:S01]  /*0cf0*/  @!P1 IMAD R19, R29, R19, R2 ;  /* 0x000000131d139224 */ /* 0x000fe200078e0202 */
[----:B------:R-:W-:Y:S01]  /*0d00*/  @!P0 LEA R0, R10, R0, 0x1 ;  /* 0x000000000a008211 */ /* 0x000fe200078e08ff */
[----:B------:R-:W2:Y:S01]  /*0d10*/  @!P0 LDC.64 R4, c[0x0][0x210] ;  /* 0x00008400ff048b82 */ /* 0x000ea20000000a00 */
[----:B-1----:R-:W-:Y:S01]  /*0d20*/  ULEA UR4, UR4, UR5, 0x18 ;  /* 0x0000000504047291 */ /* 0x002fe2000f8ec03f */
[----:B------:R-:W-:-:S02]  /*0d30*/  @!P1 IMAD.MOV.U32 R34, RZ, RZ, R22 ;  /* 0x000000ffff229224 */ /* 0x000fc400078e0016 */
[----:B------:R-:W-:Y:S02]  /*0d40*/  @!P0 IMAD.MOV.U32 R31, RZ, RZ, R25 ;  /* 0x000000ffff1f8224 */ /* 0x000fe400078e0019 */
[----:B------:R-:W-:Y:S01]  /*0d50*/  @!P1 IMAD.WIDE.U32 R34, R29, R18, R34 ;  /* 0x000000121d229225 */ /* 0x000fe200078e0022 */
[----:B------:R-:W-:Y:S01]  /*0d60*/  LEA R194, R10, UR4, 0x1 ;  /* 0x000000040ac27c11 */ /* 0x000fe2000f8e08ff */
[----:B------:R-:W1:Y:S02]  /*0d70*/  @!P3 LDC.64 R2, c[0x0][0x240] ;  /* 0x00009000ff02bb82 */ /* 0x000e640000000a00 */
[----:B---3--:R-:W-:Y:S01]  /*0d80*/  @!P0 IMAD R30, R30, R8, RZ ;  /* 0x000000081e1e8224 */ /* 0x008fe200078e02ff */
[----:B------:R-:W-:Y:S01]  /*0d90*/  @!P1 IADD3 R19, R35, R19, RZ ;  /* 0x0000001323139210 */ /* 0x000fe20007ffe0ff */
[----:B------:R-:W-:Y:S01]  /*0da0*/  @!PT LDS RZ, [RZ] ;  /* 0x00000000fffff984 */ /* 0x000fe20000000800 */
[----:B------:R-:W-:Y:S01]  /*0db0*/  @!PT LDS RZ, [RZ] ;  /* 0x00000000fffff984 */ /* 0x000fe20000000800 */
[----:B------:R-:W-:Y:S01]  /*0dc0*/  @!PT LDS RZ, [RZ] ;  /* 0x00000000fffff984 */ /* 0x000fe20000000800 */
[----:B------:R3:W-:Y:S02]  /*0dd0*/  @!P2 LDGSTS.E.BYPASS.LTC128B.128 [R194], desc[UR24][R32.64] ;  /* 0x0000000020c2afae */ /* 0x0007e4000b901d58 */
[----:B------:R-:W-:-:S02]  /*0de0*/  @!P0 IMAD R9, R28, R9, R30 ;  /* 0x000000091c098224 */ /* 0x000fc400078e021e */
[----:B------:R-:W-:Y:S01]  /*0df0*/  @!P0 IMAD.MOV.U32 R30, RZ, RZ, R22 ;  /* 0x000000ffff1e8224 */ /* 0x000fe200078e0016 */
[----:B-----5:R-:W-:-:S03]  /*0e00*/  @!P1 LEA R18, P2, R34, R6, 0x1 ;  /* 0x0000000622129211 */ /* 0x020fc600078408ff */
[----:B------:R-:W-:Y:S01]  /*0e10*/  @!P0 IMAD.WIDE.U32 R30, R28, R8, R30 ;  /* 0x000000081c1e8225 */ /* 0x000fe200078e001e */
[----:B------:R-:W-:Y:S01]  /*0e20*/  @!P1 LEA.HI.X R19, R34, R7, R19, 0x1, P2 ;  /* 0x0000000722139211 */ /* 0x000fe200010f0c13 */
[----:B------:R-:W4:Y:S01]  /*0e30*/  @!P3 S2R R8, SR_CgaCtaId ;  /* 0x000000000008b919 */ /* 0x000f220000008800 */
[----:B------:R-:W-:Y:S01]  /*0e40*/  ISETP.GE.AND P2, PT, R193, R187, PT ;  /* 0x000000bbc100720c */ /* 0x000fe20003f46270 */
[----:B------:R-:W-:Y:S01]  /*0e50*/  @!P0 IMAD.IADD R9, R31, 0x1, R9 ;  /* 0x000000011f098824 */ /* 0x000fe200078e0209 */
[C---:B--2---:R-:W-:Y:S01]  /*0e60*/  @!P0 LEA R28, P6, R30.reuse, R4, 0x1 ;  /* 0x000000041e1c8211 */ /* 0x044fe200078c08ff */
[----:B------:R-:W2:Y:S01]  /*0e70*/  @!P3 LDC.64 R6, c[0x0][0x210] ;  /* 0x00008400ff06bb82 */ /* 0x000ea20000000a00 */
[----:B------:R5:W-:Y:S01]  /*0e80*/  @!P1 LDGSTS.E.BYPASS.LTC128B.128 [R27+0x800], desc[UR24][R18.64] ;  /* 0x00800000121b9fae */ /* 0x000be2000b901d58 */
[----:B------:R-:W-:Y:S01]  /*0e90*/  @!P3 IMAD.MOV.U32 R31, RZ, RZ, R25 ;  /* 0x000000ffff1fb224 */ /* 0x000fe200078e0019 */
[----:B------:R-:W-:Y:S01]  /*0ea0*/  @!P0 LEA.HI.X R29, R30, R5, R9, 0x1, P6 ;  /* 0x000000051e1d8211 */ /* 0x000fe200030f0c09 */
[----:B------:R-:W-:Y:S01]  /*0eb0*/  @!P3 IMAD.MOV.U32 R30, RZ, RZ, R22 ;  /* 0x000000ffff1eb224 */ /* 0x000fe200078e0016 */
[----:B------:R-:W-:-:S03]  /*0ec0*/  ISETP.NE.AND P1, PT, R21, -0x1, PT ;  /* 0xffffffff1500780c */ /* 0x000fc60003f25270 */
[----:B------:R-:W4:Y:S01]  /*0ed0*/  @!P4 LDC.64 R4, c[0x0][0x240] ;  /* 0x00009000ff04cb82 */ /* 0x000f220000000a00 */
[----:B------:R5:W-:Y:S01]  /*0ee0*/  @!P0 LDGSTS.E.BYPASS.LTC128B.128 [R0+0x1000], desc[UR24][R28.64] ;  /* 0x010000001c008fae */ /* 0x000be2000b901d58 */
[----:B---3--:R-:W-:-:S04]  /*0ef0*/  @!P3 IADD3 R32, P5, R202, 0x30, RZ ;  /* 0x00000030ca20b810 */ /* 0x008fc80007fbe0ff */
[----:B------:R-:W-:-:S04]  /*0f00*/  @!P3 IADD3.X R9, RZ, R203, RZ, P5, !PT ;  /* 0x000000cbff09b210 */ /* 0x000fc80002ffe4ff */
[----:B------:R-:W3:Y:S01]  /*0f10*/  @P1 LDC.64 R214, c[0x0][0x250] ;  /* 0x00009400ffd61b82 */ /* 0x000ee20000000a00 */
[----:B-1----:R-:W-:-:S07]  /*0f20*/  @!P3 IMAD R9, R9, R2, RZ ;  /* 0x000000020909b224 */ /* 0x002fce00078e02ff */
[----:B------:R-:W1:Y:S01]  /*0f30*/  @P1 LDC.64 R138, c[0x0][0x248] ;  /* 0x00009200ff8a1b82 */ /* 0x000e620000000a00 */
[----:B-----5:R-:W5:Y:S01]  /*0f40*/  @!P2 S2R R27, SR_CgaCtaId ;  /* 0x00000000001ba919 */ /* 0x020f620000008800 */
[----:B------:R-:W-:Y:S01]  /*0f50*/  @!P3 IMAD R18, R32, R3, R9 ;  /* 0x000000032012b224 */ /* 0x000fe200078e0209 */
[----:B------:R-:W-:Y:S01]  /*0f60*/  @!P4 IADD3 R9, P0, R202, 0x40, RZ ;  /* 0x00000040ca09c810 */ /* 0x000fe20007f1e0ff */
[----:B------:R-:W-:-:S04]  /*0f70*/  @!P3 IMAD.WIDE.U32 R32, R32, R2, R30 ;  /* 0x000000022020b225 */ /* 0x000fc800078e001e */
[----:B------:R-:W5:Y:S01]  /*0f80*/  @!P4 LDC.64 R2, c[0x0][0x210] ;  /* 0x00008400ff02cb82 */ /* 0x000f620000000a00 */
[----:B------:R-:W-:Y:S01]  /*0f90*/  @!P4 IADD3.X R19, RZ, R203, RZ, P0, !PT ;  /* 0x000000cbff13c210 */ /* 0x000fe200007fe4ff */
[----:B------:R-:W1:Y:S01]  /*0fa0*/  @!P4 S2R R28, SR_CgaCtaId ;  /* 0x00000000001cc919 */ /* 0x000e620000008800 */
[----:B------:R-:W-:Y:S01]  /*0fb0*/  IMAD R0, R120, -0x40, R235 ;  /* 0xffffffc078007824 */ /* 0x000fe200078e02eb */
[----:B--2---:R-:W-:Y:S01]  /*0fc0*/  @!P3 LEA R30, P0, R32, R6, 0x1 ;  /* 0x00000006201eb211 */ /* 0x004fe200078008ff */
[----:B------:R-:W-:Y:S02]  /*0fd0*/  @!P3 IMAD.IADD R18, R33, 0x1, R18 ;  /* 0x000000012112b824 */ /* 0x000fe400078e0212 */
[----:B----4-:R-:W-:Y:S01]  /*0fe0*/  @!P4 IMAD R6, R19, R4, RZ ;  /* 0x000000041306c224 */ /* 0x010fe200078e02ff */
[CC--:B------:R-:W-:Y:S01]  /*0ff0*/  ISETP.GE.AND P5, PT, R26.reuse, R0.reuse, PT ;  /* 0x000000001a00720c */ /* 0x0c0fe20003fa6270 */
[----:B------:R-:W-:Y:S01]  /*1000*/  @!P4 IMAD.MOV.U32 R19, RZ, RZ, R25 ;  /* 0x000000ffff13c224 */ /* 0x000fe200078e0019 */
[----:B------:R-:W-:Y:S01]  /*1010*/  ISETP.GE.AND P6, PT, R26, R0, PT ;  /* 0x000000001a00720c */ /* 0x000fe20003fc6270 */
[----:B------:R-:W-:Y:S01]  /*1020*/  @P1 IMAD.IADD R29, R20, 0x1, R21 ;  /* 0x00000001141d1824 */ /* 0x000fe200078e0215 */
[----:B------:R-:W-:-:S02]  /*1030*/  @!P3 MOV R26, 0x400 ;  /* 0x00000400001ab802 */ /* 0x000fc40000000f00 */
[----:B------:R-:W-:Y:S01]  /*1040*/  @!P3 LEA.HI.X R31, R32, R7, R18, 0x1, P0 ;  /* 0x00000007201fb211 */ /* 0x000fe200000f0c12 */
[----:B------:R-:W-:Y:S01]  /*1050*/  @!P4 IMAD.MOV.U32 R18, RZ, RZ, R22 ;  /* 0x000000ffff12c224 */ /* 0x000fe200078e0016 */
[----:B------:R-:W-:Y:S01]  /*1060*/  @!P3 LEA R8, R8, R26, 0x18 ;  /* 0x0000001a0808b211 */ /* 0x000fe200078ec0ff */
[C---:B------:R-:W-:Y:S01]  /*1070*/  @!P4 IMAD R7, R9.reuse, R5, R6 ;  /* 0x000000050907c224 */ /* 0x040fe200078e0206 */
[----:B------:R-:W-:Y:S01]  /*1080*/  ISETP.GE.AND P0, PT, R192, R187, PT ;  /* 0x000000bbc000720c */ /* 0x000fe20003f06270 */
[----:B------:R-:W-:Y:S01]  /*1090*/  @!P4 IMAD.WIDE.U32 R18, R9, R4, R18 ;  /* 0x000000040912c225 */ /* 0x000fe200078e0012 */
[----:B------:R-:W-:Y:S02]  /*10a0*/  @!P3 LEA R5, R10, R8, 0x1 ;  /* 0x000000080a05b211 */ /* 0x000fe400078e08ff */
[----:B------:R-:W2:Y:S01]  /*10b0*/  @!P2 LDC.64 R8, c[0x0][0x240] ;  /* 0x00009000ff08ab82 */ /* 0x000ea20000000a00 */
[----:B------:R-:W-:Y:S01]  /*10c0*/  @!P4 MOV R6, 0x400 ;  /* 0x000004000006c802 */ /* 0x000fe20000000f00 */
[----:B---3--:R-:W-:Y:S01]  /*10d0*/  @P1 IMAD.WIDE.U32 R38, R29, R214, RZ ;  /* 0x000000d61d261225 */ /* 0x008fe200078e00ff */
[----:B------:R3:W-:Y:S01]  /*10e0*/  @!P3 LDGSTS.E.BYPASS.LTC128B.128 [R5+0x1800], desc[UR24][R30.64] ;  /* 0x018000001e05bfae */ /* 0x0007e2000b901d58 */
[----:B------:R-:W-:-:S02]  /*10f0*/  @!P4 IADD3 R4, R19, R7, RZ ;  /* 0x000000071304c210 */ /* 0x000fc40007ffe0ff */
[----:B-----5:R-:W-:Y:S01]  /*1100*/  @!P4 LEA R34, P3, R18, R2, 0x1 ;  /* 0x000000021222c211 */ /* 0x020fe200078608ff */
[----:B------:R-:W-:Y:S02]  /*1110*/  @P1 IMAD.IADD R19, R20, 0x1, R21 ;  /* 0x0000000114131824 */ /* 0x000fe400078e0215 */
[----:B------:R-:W4:Y:S01]  /*1120*/  @!P0 S2R R26, SR_CgaCtaId ;  /* 0x00000000001a8919 */ /* 0x000f220000008800 */
[----:B------:R-:W-:Y:S01]  /*1130*/  @!P4 LEA.HI.X R35, R18, R3, R4, 0x1, P3 ;  /* 0x000000031223c211 */ /* 0x000fe200018f0c04 */
[----:B------:R-:W-:Y:S01]  /*1140*/  @P1 IMAD R18, R29, R215, RZ ;  /* 0x000000d71d121224 */ /* 0x000fe200078e02ff */
[----:B-1----:R-:W-:Y:S01]  /*1150*/  @!P4 LEA R28, R28, R6, 0x18 ;  /* 0x000000061c1cc211 */ /* 0x002fe200078ec0ff */
[----:B------:R-:W1:Y:S01]  /*1160*/  @!P2 LDC.64 R2, c[0x0][0x210] ;  /* 0x00008400ff02ab82 */ /* 0x000e620000000a00 */
[----:B------:R-:W-:Y:S01]  /*1170*/  @!P2 IADD3 R36, P3, R202, 0x50, RZ ;  /* 0x00000050ca24a810 */ /* 0x000fe20007f7e0ff */
[----:B------:R-:W-:Y:S01]  /*1180*/  @P1 IMAD.WIDE.U32 R32, R19, R138, RZ ;  /* 0x0000008a13201225 */ /* 0x000fe200078e00ff */
[----:B------:R-:W-:-:S02]  /*1190*/  @P1 IADD3 R18, R39, R18, RZ ;  /* 0x0000001227121210 */ /* 0x000fc40007ffe0ff */
[----:B------:R-:W-:-:S03]  /*11a0*/  @!P2 MOV R39, R25 ;  /* 0x000000190027a202 */ /* 0x000fc60000000f00 */
[----:B------:R-:W1:Y:S01]  /*11b0*/  @!P0 LDC.64 R6, c[0x0][0x240] ;  /* 0x00009000ff068b82 */ /* 0x000e620000000a00 */
[----:B---3--:R-:W-:Y:S01]  /*11c0*/  @!P2 MOV R5, 0x400 ;  /* 0x000004000005a802 */ /* 0x008fe20000000f00 */
[----:B------:R-:W-:Y:S01]  /*11d0*/  @!P2 IMAD.X R30, RZ, RZ, R203, P3 ;  /* 0x000000ffff1ea224 */ /* 0x000fe200018e06cb */
[----:B------:R-:W-:Y:S01]  /*11e0*/  @!P0 IADD3 R21, P3, R202, 0x60, RZ ;  /* 0x00000060ca158810 */ /* 0x000fe20007f7e0ff */
[----:B------:R-:W-:Y:S01]  /*11f0*/  @P1 IMAD R31, R19, R139, RZ ;  /* 0x0000008b131f1224 */ /* 0x000fe200078e02ff */
[----:B------:R-:W-:Y:S01]  /*1200*/  @!P2 LEA R27, R27, R5, 0x18 ;  /* 0x000000051b1ba211 */ /* 0x000fe200078ec0ff */
[----:B--2---:R-:W-:Y:S02]  /*1210*/  @!P2 IMAD R30, R30, R8, RZ ;  /* 0x000000081e1ea224 */ /* 0x004fe400078e02ff */
[----:B------:R-:W2:Y:S01]  /*1220*/  @!P0 LDC.64 R4, c[0x0][0x210] ;  /* 0x00008400ff048b82 */ /* 0x000ea20000000a00 */
[----:B------:R-:W-:Y:S02]  /*1230*/  @P1 IMAD.MOV.U32 R19, RZ, RZ, R38 ;  /* 0x000000ffff131224 */ /* 0x000fe400078e0026 */
[----:B------:R-:W-:-:S02]  /*1240*/  @!P2 IMAD.MOV.U32 R38, RZ, RZ, R22 ;  /* 0x000000ffff26a224 */ /* 0x000fc400078e0016 */
[----:B------:R-:W-:Y:S01]  /*1250*/  @!P0 IMAD.X R29, RZ, RZ, R203, P3 ;  /* 0x000000ffff1d8224 */ /* 0x000fe200018e06cb */
[----:B------:R-:W-:Y:S01]  /*1260*/  ISETP.GE.AND P3, PT, R191, R187, PT ;  /* 0x000000bbbf00720c */ /* 0x000fe20003f66270 */
[C---:B------:R-:W-:Y:S02]  /*1270*/  @!P2 IMAD R30, R36.reuse, R9, R30 ;  /* 0x00000009241ea224 */ /* 0x040fe400078e021e */
[----:B------:R-:W-:-:S04]  /*1280*/  @!P2 IMAD.WIDE.U32 R36, R36, R8, R38 ;  /* 0x000000082424a225 */ /* 0x000fc800078e0026 */
[----:B------:R-:W-:Y:S01]  /*1290*/  @P1 IMAD.IADD R31, R33, 0x1, R31 ;  /* 0x00000001211f1824 */ /* 0x000fe200078e021f */
[----:B----4-:R-:W-:Y:S06]  /*12a0*/  @P1 BRA `(.L_x_783) ;  /* 0x0000000000341947 */ /* 0x010fec0003800000 */
[----:B------:R-:W3:Y:S01]  /*12b0*/  LDC.64 R138, c[0x0][0x248] ;  /* 0x00009200ff8a7b82 */ /* 0x000ee20000000a00 */
[----:B------:R-:W-:Y:S02]  /*12c0*/  SHF.R.S32.HI R32, RZ, 0x1f, R20 ;  /* 0x0000001fff207819 */ /* 0x000fe40000011414 */
[----:B------:R-:W-:-:S05]  /*12d0*/  SHF.R.S32.HI R31, RZ, 0x1f, R15 ;  /* 0x0000001fff1f7819 */ /* 0x000fca000001140f */
[----:B------:R-:W4:Y:S01]  /*12e0*/  LDC.64 R8, c[0x0][0x230] ;  /* 0x00008c00ff087b82 */ /* 0x000f220000000a00 */
[-C--:B---3--:R-:W-:Y:S02]  /*12f0*/  IMAD R32, R32, R138.reuse, RZ ;  /* 0x0000008a20207224 */ /* 0x088fe400078e02ff */
[----:B------:R-:W-:-:S04]  /*1300*/  IMAD.WIDE.U32 R38, R20, R138, RZ ;  /* 0x0000008a14267225 */ /* 0x000fc800078e00ff */
[----:B------:R-:W-:Y:S02]  /*1310*/  IMAD R32, R20, R139, R32 ;  /* 0x0000008b14207224 */ /* 0x000fe400078e0220 */
[----:B----4-:R-:W-:-:S03]  /*1320*/  IMAD R31, R31, R8, RZ ;  /* 0x000000081f1f7224 */ /* 0x010fc600078e02ff */
[----:B------:R-:W-:Y:S01]  /*1330*/  IADD3 R33, R39, R32, RZ ;  /* 0x0000002027217210 */ /* 0x000fe20007ffe0ff */
[----:B------:R-:W-:Y:S01]  /*1340*/  IMAD R31, R15, R9, R31 ;  /* 0x000000090f1f7224 */ /* 0x000fe200078e021f */
[----:B------:R-:W-:-:S05]  /*1350*/  MOV R32, R38 ;  /* 0x0000002600207202 */ /* 0x000fca0000000f00 */
[----:B------:R-:W-:-:S05]  /*1360*/  IMAD.WIDE.U32 R32, R15, R8, R32 ;  /* 0x000000080f207225 */ /* 0x000fca00078e0020 */
[----:B------:R-:W-:Y:S02]  /*1370*/  IADD3 R31, R33, R31, RZ ;  /* 0x0000001f211f7210 */ /* 0x000fe40007ffe0ff */
.L_x_783:
[----:B------:R-:W-:Y:S05]  /*1380*/  @P1 BRA `(.L_x_784) ;  /* 0x0000000000341947 */ /* 0x000fea0003800000 */
        /* <DEDUP_REMOVED lines=9> */
[C---:B------:R-:W-:Y:S02]  /*1420*/  IMAD R18, R15.reuse, R9, R18 ;  /* 0x000000090f127224 */ /* 0x040fe400078e0212 */
[----:B------:R-:W-:-:S05]  /*1430*/  IMAD.WIDE.U32 R8, R15, R8, R38 ;  /* 0x000000080f087225 */ /* 0x000fca00078e0026 */
[----:B------:R-:W-:Y:S02]  /*1440*/  IADD3 R18, R9, R18, RZ ;  /* 0x0000001209127210 */ /* 0x000fe40007ffe0ff */
[----:B------:R-:W-:-:S07]  /*1450*/  MOV R19, R8 ;  /* 0x0000000800137202 */ /* 0x000fce0000000f00 */
.L_x_784:
[----:B------:R-:W-:Y:S01]  /*1460*/  @!P4 IMAD R28, R10, 0x2, R28 ;  /* 0x000000020a1cc824 */ /* 0x000fe200078e021c */
[C---:B-1----:R-:W-:Y:S01]  /*1470*/  @!P2 LEA R8, P1, R36.reuse, R2, 0x1 ;  /* 0x000000022408a211 */ /* 0x042fe200078208ff */
[----:B------:R-:W-:Y:S01]  /*1480*/  @!P0 IMAD R29, R29, R6, RZ ;  /* 0x000000061d1d8224 */ /* 0x000fe200078e02ff */
[----:B------:R-:W1:Y:S01]  /*1490*/  @!P3 S2R R23, SR_CgaCtaId ;  /* 0x000000000017b919 */ /* 0x000e620000008800 */
[----:B------:R-:W-:Y:S01]  /*14a0*/  @!P2 IMAD.IADD R30, R37, 0x1, R30 ;  /* 0x00000001251ea824 */ /* 0x000fe200078e021e */
[----:B------:R-:W-:Y:S01]  /*14b0*/  ULDC.64 UR6, c[0x0][0x260] ;  /* 0x0000980000067ab9 */ /* 0x000fe20000000a00 */
[----:B------:R-:W-:Y:S01]  /*14c0*/  @!P0 IMAD R7, R21, R7, R29 ;  /* 0x0000000715078224 */ /* 0x000fe200078e021d */
[----:B------:R-:W-:Y:S01]  /*14d0*/  @!PT LDS RZ, [RZ] ;  /* 0x00000000fffff984 */ /* 0x000fe20000000800 */
[----:B------:R-:W-:Y:S01]  /*14e0*/  @!PT LDS RZ, [RZ] ;  /* 0x00000000fffff984 */ /* 0x000fe20000000800 */
[----:B------:R-:W-:Y:S01]  /*14f0*/  @!PT LDS RZ, [RZ] ;  /* 0x00000000fffff984 */ /* 0x000fe20000000800 */
[----:B------:R3:W-:Y:S01]  /*1500*/  @!P4 LDGSTS.E.BYPASS.LTC128B.128 [R28+0x2000], desc[UR24][R34.64] ;  /* 0x02000000221ccfae */ /* 0x0007e2000b901d58 */
[----:B------:R-:W-:Y:S01]  /*1510*/  @!P0 IMAD.MOV.U32 R29, RZ, RZ, R25 ;  /* 0x000000ffff1d8224 */ /* 0x000fe200078e0019 */
[----:B------:R-:W-:Y:S01]  /*1520*/  @!P2 LEA.HI.X R9, R36, R3, R30, 0x1, P1 ;  /* 0x000000032409a211 */ /* 0x000fe200008f0c1e */
[----:B------:R-:W-:Y:S01]  /*1530*/  @!P2 IMAD R27, R10, 0x2, R27 ;  /* 0x000000020a1ba824 */ /* 0x000fe200078e021b */
[----:B------:R-:W-:Y:S01]  /*1540*/  ISETP.GE.AND P4, PT, R16, R0, PT ;  /* 0x000000001000720c */ /* 0x000fe20003f86270 */
[----:B------:R-:W4:Y:S01]  /*1550*/  @!P3 LDC.64 R2, c[0x0][0x240] ;  /* 0x00009000ff02bb82 */ /* 0x000f220000000a00 */
[----:B------:R-:W-:Y:S01]  /*1560*/  @!P3 IMAD.MOV.U32 R24, RZ, RZ, R22 ;  /* 0x000000ffff18b224 */ /* 0x000fe200078e0016 */
[C---:B------:R-:W-:Y:S01]  /*1570*/  SHF.L.U64.HI R118, R138.reuse, 0x6, R139 ;  /* 0x000000068a767819 */ /* 0x040fe2000001028b */
[----:B------:R5:W-:Y:S01]  /*1580*/  @!P2 LDGSTS.E.BYPASS.LTC128B.128 [R27+0x2800], desc[UR24][R8.64] ;  /* 0x02800000081bafae */ /* 0x000be2000b901d58 */
[----:B------:R-:W-:Y:S01]  /*1590*/  IMAD.SHL.U32 R119, R138, 0x40, RZ ;  /* 0x000000408a777824 */ /* 0x000fe200078e00ff */
[----:B------:R-:W-:Y:S01]  /*15a0*/  LEA.HI R14, R14, R122, RZ, 0x4 ;  /* 0x0000007a0e0e7211 */ /* 0x000fe200078f20ff */
[C---:B------:R-:W-:Y:S01]  /*15b0*/  IMAD.SHL.U32 R189, R214.reuse, 0x40, RZ ;  /* 0x00000040d6bd7824 */ /* 0x040fe200078e00ff */
[----:B------:R-:W1:Y:S01]  /*15c0*/  @!P5 S2R R15, SR_CgaCtaId ;  /* 0x00000000000fd919 */ /* 0x000e620000008800 */
[----:B------:R-:W-:Y:S01]  /*15d0*/  SHF.L.U64.HI R188, R214, 0x6, R215 ;  /* 0x00000006d6bc7819 */ /* 0x000fe200000102d7 */
[----:B------:R-:W-:Y:S01]  /*15e0*/  IMAD.MOV.U32 R208, RZ, RZ, R120 ;  /* 0x000000ffffd07224 */ /* 0x000fe200078e0078 */
[----:B------:R-:W-:Y:S01]  /*15f0*/  SHF.R.S32.HI R185, RZ, 0x4, R14 ;  /* 0x00000004ffb97819 */ /* 0x000fe2000001140e */
[----:B------:R-:W-:Y:S01]  /*1600*/  IMAD.SHL.U32 R239, R122, 0x2, RZ ;  /* 0x000000027aef7824 */ /* 0x000fe200078e00ff */
[----:B------:R-:W-:Y:S01]  /*1610*/  SHF.R.S32.HI R123, RZ, 0x5, R123 ;  /* 0x00000005ff7b7819 */ /* 0x000fe2000001147b */
[----:B------:R-:W-:Y:S01]  /*1620*/  IMAD.WIDE.U32 R212, R137, -0x2daee0ad, RZ ;  /* 0xd2511f5389d47825 */ /* 0x000fe200078e00ff */
[----:B------:R-:W-:Y:S01]  /*1630*/  SHF.R.S32.HI R195, RZ, 0x1f, R127 ;  /* 0x0000001fffc37819 */ /* 0x000fe2000001147f */
[----:B------:R-:W-:Y:S01]  /*1640*/  UIADD3 UR20, UR26, -0x61c88647, URZ ;  /* 0x9e3779b91a147890 */ /* 0x000fe2000fffe03f */
[----:B------:R-:W-:Y:S01]  /*1650*/  LOP3.LUT R239, R239, 0x6, RZ, 0xc0, !PT ;  /* 0x00000006efef7812 */ /* 0x000fe200078ec0ff */
[----:B------:R-:W-:Y:S01]  /*1660*/  IMAD R126, R123, 0x10, R126 ;  /* 0x000000107b7e7824 */ /* 0x000fe200078e027e */
[----:B------:R-:W-:Y:S01]  /*1670*/  LEA.HI R195, R195, R127, RZ, 0x2 ;  /* 0x0000007fc3c37211 */ /* 0x000fe200078f10ff */
[----:B------:R-:W-:Y:S01]  /*1680*/  IMAD R234, R234, 0x8, R123 ;  /* 0x00000008eaea7824 */ /* 0x000fe200078e027b */
[----:B------:R-:W-:Y:S01]  /*1690*/  LOP3.LUT R228, R121, UR26, RZ, 0x3c, !PT ;  /* 0x0000001a79e47c12 */ /* 0x000fe2000f8e3cff */
[----:B------:R-:W-:Y:S01]  /*16a0*/  UIADD3 UR19, UR27, -0x4498517b, URZ ;  /* 0xbb67ae851b137890 */ /* 0x000fe2000fffe03f */
[----:B---3--:R-:W-:Y:S01]  /*16b0*/  @!P0 IMAD.MOV.U32 R28, RZ, RZ, R22 ;  /* 0x000000ffff1c8224 */ /* 0x008fe200078e0016 */
[----:B------:R-:W-:Y:S01]  /*16c0*/  SHF.R.S32.HI R195, RZ, 0x2, R195 ;  /* 0x00000002ffc37819 */ /* 0x000fe200000114c3 */
[----:B------:R-:W3:Y:S01]  /*16d0*/  @!P4 S2R R22, SR_CgaCtaId ;  /* 0x000000000016c919 */ /* 0x000ee20000008800 */
[----:B------:R-:W-:-:S02]  /*16e0*/  VIADD R229, R234, 0x4 ;  /* 0x00000004eae57836 */ /* 0x000fc40000000000 */
[----:B------:R-:W-:Y:S01]  /*16f0*/  @!P0 IMAD.WIDE.U32 R28, R21, R6, R28 ;  /* 0x00000006151c8225 */ /* 0x000fe200078e001c */
[----:B------:R-:W-:Y:S02]  /*1700*/  IADD3 R126, R126, 0x1, R195 ;  /* 0x000000017e7e7810 */ /* 0x000fe40007ffe0c3 */
[----:B-----5:R-:W-:Y:S01]  /*1710*/  SHF.R.S32.HI R8, RZ, 0x1f, R230 ;  /* 0x0000001fff087819 */ /* 0x020fe200000114e6 */
[----:B------:R-:W-:Y:S01]  /*1720*/  @!P0 IMAD.IADD R7, R29, 0x1, R7 ;  /* 0x000000011d078824 */ /* 0x000fe200078e0207 */
[----:B--2---:R-:W-:Y:S01]  /*1730*/  @!P0 LEA R4, P1, R28, R4, 0x1 ;  /* 0x000000041c048211 */ /* 0x004fe200078208ff */
[----:B------:R-:W-:Y:S01]  /*1740*/  IMAD R6, R17, R138, RZ ;  /* 0x0000008a11067224 */ /* 0x000fe200078e02ff */
[----:B------:R-:W-:Y:S01]  /*1750*/  IADD3 R126, R235, R126, -R125 ;  /* 0x0000007eeb7e7210 */ /* 0x000fe20007ffe87d */
[----:B------:R-:W-:Y:S01]  /*1760*/  IMAD.WIDE.U32 R20, R16, R138, R200 ;  /* 0x0000008a10147225 */ /* 0x000fe200078e00c8 */
[----:B------:R-:W-:Y:S02]  /*1770*/  @!P0 LEA.HI.X R5, R28, R5, R7, 0x1, P1 ;  /* 0x000000051c058211 */ /* 0x000fe400008f0c07 */
[----:B------:R-:W-:Y:S01]  /*1780*/  @!P0 MOV R7, 0x400 ;  /* 0x0000040000078802 */ /* 0x000fe20000000f00 */
[----:B------:R-:W-:Y:S01]  /*1790*/  IMAD R6, R16, R139, R6 ;  /* 0x0000008b10067224 */ /* 0x000fe200078e0206 */
[----:B------:R-:W-:Y:S01]  /*17a0*/  IADD3 R196, P1, R32, R20, RZ ;  /* 0x0000001420c47210 */ /* 0x000fe20007f3e0ff */
[----:B------:R-:W-:Y:S01]  /*17b0*/  IMAD R198, R8, UR6, RZ ;  /* 0x0000000608c67c24 */ /* 0x000fe2000f8e02ff */
[----:B------:R-:W-:Y:S01]  /*17c0*/  @!P0 LEA R26, R26, R7, 0x18 ;  /* 0x000000071a1a8211 */ /* 0x000fe200078ec0ff */
[----:B------:R-:W-:Y:S01]  /*17d0*/  IMAD.IADD R124, R126, 0x1, R124 ;  /* 0x000000017e7c7824 */ /* 0x000fe200078e027c */
[----:B------:R-:W-:Y:S01]  /*17e0*/  IADD3.X R197, R31, R21, R6, P1, !PT ;  /* 0x000000151fc57210 */ /* 0x000fe20000ffe406 */
[----:B------:R-:W-:Y:S01]  /*17f0*/  IMAD R198, R230, UR7, R198 ;  /* 0x00000007e6c67c24 */ /* 0x000fe2000f8e02c6 */
[----:B------:R-:W2:Y:S01]  /*1800*/  @!P3 LDC.64 R6, c[0x0][0x210] ;  /* 0x00008400ff06bb82 */ /* 0x000ea20000000a00 */
[----:B------:R-:W-:Y:S01]  /*1810*/  @!P3 IADD3 R28, P2, R202, 0x70, RZ ;  /* 0x00000070ca1cb810 */ /* 0x000fe20007f5e0ff */
[----:B------:R-:W-:Y:S01]  /*1820*/  @!P0 IMAD R26, R10, 0x2, R26 ;  /* 0x000000020a1a8824 */ /* 0x000fe200078e021a */
[-C--:B------:R-:W-:Y:S01]  /*1830*/  ISETP.GE.AND P1, PT, R13, R0.reuse, PT ;  /* 0x000000000d00720c */ /* 0x080fe20003f26270 */
[----:B------:R-:W-:Y:S01]  /*1840*/  IMAD.WIDE.U32 R196, R230, UR6, R196 ;  /* 0x00000006e6c47c25 */ /* 0x000fe2000f8e00c4 */
[----:B------:R-:W-:Y:S01]  /*1850*/  ULDC.64 UR6, c[0x0][0x268] ;  /* 0x00009a0000067ab9 */ /* 0x000fe20000000a00 */
[C---:B------:R-:W-:Y:S01]  /*1860*/  VIMNMX R238, R124.reuse, R235, PT ;  /* 0x000000eb7cee7248 */ /* 0x040fe20003fe0100 */
[----:B------:R5:W-:Y:S01]  /*1870*/  @!P0 LDGSTS.E.BYPASS.LTC128B.128 [R26+0x3000], desc[UR24][R4.64] ;  /* 0x03000000041a8fae */ /* 0x000be2000b901d58 */
[----:B------:R-:W-:Y:S01]  /*1880*/  @!P3 IMAD.X R9, RZ, RZ, R203, P2 ;  /* 0x000000ffff09b224 */ /* 0x000fe200010e06cb */
[----:B------:R-:W-:Y:S01]  /*1890*/  ISETP.GE.AND P0, PT, R11, R0, PT ;  /* 0x000000000b00720c */ /* 0x000fe20003f06270 */
[----:B------:R-:W-:Y:S01]  /*18a0*/  IMAD.IADD R199, R197, 0x1, R198 ;  /* 0x00000001c5c77824 */ /* 0x000fe200078e02c6 */
[C-C-:B------:R-:W-:Y:S01]  /*18b0*/  VIADDMNMX R237, R124.reuse, 0x8, R235.reuse, PT ;  /* 0x000000087ced7846 */ /* 0x140fe200038001eb */
[-C--:B----4-:R-:W-:Y:S01]  /*18c0*/  @!P3 IMAD R9, R9, R2.reuse, RZ ;  /* 0x000000020909b224 */ /* 0x090fe200078e02ff */
[C-C-:B------:R-:W-:Y:S01]  /*18d0*/  VIADDMNMX R236, R124.reuse, 0x40, R235.reuse, PT ;  /* 0x000000407cec7846 */ /* 0x140fe200038001eb */
[----:B------:R-:W-:Y:S01]  /*18e0*/  IMAD.MOV.U32 R198, RZ, RZ, R196 ;  /* 0x000000ffffc67224 */ /* 0x000fe200078e00c4 */
[----:B------:R-:W-:Y:S01]  /*18f0*/  VIADDMNMX R235, R124, 0x48, R235, PT ;  /* 0x000000487ceb7846 */ /* 0x000fe200038001eb */
[C---:B------:R-:W-:Y:S01]  /*1900*/  @!P3 IMAD R3, R28.reuse, R3, R9 ;  /* 0x000000031c03b224 */ /* 0x040fe200078e0209 */
[----:B------:R-:W-:Y:S01]  /*1910*/  SHF.R.S32.HI R9, RZ, 0x1f, R120 ;  /* 0x0000001fff097819 */ /* 0x000fe20000011478 */
[----:B------:R-:W-:-:S04]  /*1920*/  @!P3 IMAD.WIDE.U32 R28, R28, R2, R24 ;  /* 0x000000021c1cb225 */ /* 0x000fc800078e0018 */
[----:B------:R-:W-:Y:S02]  /*1930*/  @!P3 IMAD.IADD R25, R29, 0x1, R3 ;  /* 0x000000011d19b824 */ /* 0x000fe400078e0203 */
[----:B------:R-:W4:Y:S01]  /*1940*/  @!P5 LDC.64 R2, c[0x0][0x218] ;  /* 0x00008600ff02db82 */ /* 0x000f220000000a00 */
[----:B------:R-:W-:Y:S02]  /*1950*/  IMAD R24, R118, R120, RZ ;  /* 0x0000007876187224 */ /* 0x000fe400078e02ff */
[----:B------:R-:W-:-:S04]  /*1960*/  IMAD.WIDE.U32 R20, R120, R119, R198 ;  /* 0x0000007778147225 */ /* 0x000fc800078e00c6 */
[----:B------:R-:W-:Y:S02]  /*1970*/  IMAD R24, R9, R119, R24 ;  /* 0x0000007709187224 */ /* 0x000fe400078e0218 */
[----:B------:R-:W-:Y:S01]  /*1980*/  IMAD R232, R8, UR6, RZ ;  /* 0x0000000608e87c24 */ /* 0x000fe2000f8e02ff */
[----:B-----5:R-:W5:Y:S01]  /*1990*/  @!P4 LDC.64 R4, c[0x0][0x218] ;  /* 0x00008600ff04cb82 */ /* 0x020f620000000a00 */
[----:B--2---:R-:W-:Y:S02]  /*19a0*/  @!P3 LEA R26, P2, R28, R6, 0x1 ;  /* 0x000000061c1ab211 */ /* 0x004fe400078408ff */
[----:B------:R-:W-:Y:S01]  /*19b0*/  @!P4 MOV R6, 0x400 ;  /* 0x000004000006c802 */ /* 0x000fe20000000f00 */
[----:B------:R-:W-:Y:S01]  /*19c0*/  IMAD R232, R230, UR7, R232 ;  /* 0x00000007e6e87c24 */ /* 0x000fe2000f8e02e8 */
[----:B------:R-:W-:Y:S01]  /*19d0*/  @!P3 LEA.HI.X R27, R28, R7, R25, 0x1, P2 ;  /* 0x000000071c1bb211 */ /* 0x000fe200010f0c19 */
[----:B------:R-:W-:Y:S01]  /*19e0*/  IMAD.IADD R25, R21, 0x1, R24 ;  /* 0x0000000115197824 */ /* 0x000fe200078e0218 */
[----:B------:R-:W-:-:S02]  /*19f0*/  @!P3 MOV R7, 0x400 ;  /* 0x000004000007b802 */ /* 0x000fc40000000f00 */
[----:B---3--:R-:W-:Y:S02]  /*1a00*/  @!P4 LEA R22, R22, R6, 0x18 ;  /* 0x000000061616c211 */ /* 0x008fe400078ec0ff */
[----:B-1----:R-:W-:Y:S01]  /*1a10*/  @!P3 LEA R7, R23, R7, 0x18 ;  /* 0x000000071707b211 */ /* 0x002fe200078ec0ff */
[----:B------:R-:W1:Y:S01]  /*1a20*/  @!P1 S2R R6, SR_CgaCtaId ;  /* 0x0000000000069919 */ /* 0x000e620000008800 */
[----:B------:R-:W-:Y:S01]  /*1a30*/  @!P5 MOV R21, 0x400 ;  /* 0x000004000015d802 */ /* 0x000fe20000000f00 */
[----:B------:R-:W-:Y:S01]  /*1a40*/  @!P4 IMAD R22, R10, 0x2, R22 ;  /* 0x000000020a16c824 */ /* 0x000fe200078e0216 */
[----:B------:R-:W-:Y:S02]  /*1a50*/  LEA.HI R24, R14, R185, RZ, 0x1 ;  /* 0x000000b90e187211 */ /* 0x000fe400078f08ff */
[----:B------:R-:W-:Y:S02]  /*1a60*/  @!P5 LEA R15, R15, R21, 0x18 ;  /* 0x000000150f0fd211 */ /* 0x000fe400078ec0ff */
[----:B------:R-:W-:-:S02]  /*1a70*/  LOP3.LUT R24, R24, 0xfffffffe, RZ, 0xc0, !PT ;  /* 0xfffffffe18187812 */ /* 0x000fc400078ec0ff */
[----:B------:R-:W-:Y:S01]  /*1a80*/  LOP3.LUT R14, R14, 0xfffffff0, RZ, 0xc0, !PT ;  /* 0xfffffff00e0e7812 */ /* 0x000fe200078ec0ff */
[----:B------:R-:W-:Y:S01]  /*1a90*/  @!P5 IMAD R15, R10, 0x2, R15 ;  /* 0x000000020a0fd824 */ /* 0x000fe200078e020f */
[----:B-----5:R-:W-:Y:S01]  /*1aa0*/  @!P4 LEA R28, P2, R20, R4, 0x1 ;  /* 0x00000004141cc211 */ /* 0x020fe200078408ff */
[----:B------:R-:W-:Y:S02]  /*1ab0*/  @!P3 IMAD R4, R10, 0x2, R7 ;  /* 0x000000020a04b824 */ /* 0x000fe400078e0207 */
[----:B------:R-:W2:Y:S01]  /*1ac0*/  @!P0 S2R R7, SR_CgaCtaId ;  /* 0x0000000000078919 */ /* 0x000ea20000008800 */
[----:B------:R-:W-:Y:S01]  /*1ad0*/  @!P4 LEA.HI.X R29, R20, R5, R25, 0x1, P2 ;  /* 0x00000005141dc211 */ /* 0x000fe200010f0c19 */
[----:B------:R-:W-:Y:S01]  /*1ae0*/  IMAD.IADD R185, R185, 0x1, -R24 ;  /* 0x00000001b9b97824 */ /* 0x000fe200078e0a18 */
[----:B------:R-:W-:Y:S01]  /*1af0*/  @!P5 LEA R23, P2, R138, R20, 0x4 ;  /* 0x000000148a17d211 */ /* 0x000fe200078420ff */
[----:B------:R3:W-:Y:S01]  /*1b00*/  @!P3 LDGSTS.E.BYPASS.LTC128B.128 [R4+0x3800], desc[UR24][R26.64] ;  /* 0x038000001a04bfae */ /* 0x0007e2000b901d58 */
[----:B------:R-:W-:Y:S01]  /*1b10*/  ISETP.GE.AND P3, PT, R13, R0, PT ;  /* 0x000000000d00720c */ /* 0x000fe20003f66270 */
[----:B------:R-:W-:-:S02]  /*1b20*/  @!P0 IMAD.MOV.U32 R24, RZ, RZ, R20 ;  /* 0x000000ffff188224 */ /* 0x000fc400078e0014 */
[----:B------:R5:W-:Y:S01]  /*1b30*/  @!P4 LDGSTS.E.BYPASS.LTC128B.128 [R22+0x4000], desc[UR24][R28.64] ;  /* 0x040000001c16cfae */ /* 0x000be2000b901d58 */
[----:B------:R-:W-:Y:S01]  /*1b40*/  ISETP.GE.AND P4, PT, R16, R0, PT ;  /* 0x000000001000720c */ /* 0x000fe20003f86270 */
[----:B---3--:R-:W3:Y:S01]  /*1b50*/  @!P1 LDC.64 R4, c[0x0][0x218] ;  /* 0x00008600ff049b82 */ /* 0x008ee20000000a00 */
[----:B-----5:R-:W-:Y:S02]  /*1b60*/  @!P5 LEA.HI.X R22, R138, R25, R139, 0x4, P2 ;  /* 0x000000198a16d211 */ /* 0x020fe400010f248b */
[----:B----4-:R-:W-:-:S04]  /*1b70*/  @!P5 LEA R26, P2, R23, R2, 0x1 ;  /* 0x00000002171ad211 */ /* 0x010fc800078408ff */
[----:B------:R-:W-:Y:S01]  /*1b80*/  @!P5 LEA.HI.X R27, R23, R3, R22, 0x1, P2 ;  /* 0x00000003171bd211 */ /* 0x000fe200010f0c16 */
[----:B------:R-:W-:Y:S01]  /*1b90*/  IMAD.WIDE.U32 R22, R138, 0x20, RZ ;  /* 0x000000208a167825 */ /* 0x000fe200078e00ff */
[----:B------:R-:W4:Y:S01]  /*1ba0*/  @!P0 LDC.64 R2, c[0x0][0x218] ;  /* 0x00008600ff028b82 */ /* 0x000f220000000a00 */
[----:B------:R-:W-:Y:S02]  /*1bb0*/  ISETP.GE.AND P2, PT, R11, R0, PT ;  /* 0x000000000b00720c */ /* 0x000fe40003f46270 */
[----:B------:R-:W-:Y:S01]  /*1bc0*/  @!P1 MOV R0, 0x400 ;  /* 0x0000040000009802 */ /* 0x000fe20000000f00 */
[----:B------:R5:W-:Y:S01]  /*1bd0*/  @!P5 LDGSTS.E.BYPASS.LTC128B.128 [R15+0x4800], desc[UR24][R26.64] ;  /* 0x048000001a0fdfae */ /* 0x000be2000b901d58 */
[----:B------:R-:W-:Y:S01]  /*1be0*/  IMAD.SHL.U32 R11, R139, 0x20, RZ ;  /* 0x000000208b0b7824 */ /* 0x000fe200078e00ff */
[----:B------:R-:W-:Y:S02]  /*1bf0*/  @!P1 IADD3 R13, P5, R20, R22, RZ ;  /* 0x00000016140d9210 */ /* 0x000fe40007fbe0ff */
[----:B-1----:R-:W-:-:S02]  /*1c00*/  @!P1 LEA R6, R6, R0, 0x18 ;  /* 0x0000000006069211 */ /* 0x002fc400078ec0ff */
[----:B------:R-:W-:Y:S02]  /*1c10*/  @!P0 MOV R0, 0x400 ;  /* 0x0000040000008802 */ /* 0x000fe40000000f00 */
[----:B------:R-:W-:Y:S01]  /*1c20*/  @!P1 IADD3.X R11, R25, R23, R11, P5, !PT ;  /* 0x00000017190b9210 */ /* 0x000fe20002ffe40b */
[----:B------:R-:W-:Y:S01]  /*1c30*/  @!P1 IMAD R6, R10, 0x2, R6 ;  /* 0x000000020a069824 */ /* 0x000fe200078e0206 */
[----:B---3--:R-:W-:Y:S01]  /*1c40*/  @!P1 LEA R22, P5, R13, R4, 0x1 ;  /* 0x000000040d169211 */ /* 0x008fe200078a08ff */
[----:B------:R-:W-:Y:S01]  /*1c50*/  IMAD.IADD R4, R122, 0x1, -R14 ;  /* 0x000000017a047824 */ /* 0x000fe200078e0a0e */
[----:B--2---:R-:W-:Y:S01]  /*1c60*/  @!P0 LEA R7, R7, R0, 0x18 ;  /* 0x0000000007078211 */ /* 0x004fe200078ec0ff */
[----:B------:R-:W-:Y:S01]  /*1c70*/  @!P0 IMAD R0, R139, 0x30, RZ ;  /* 0x000000308b008824 */ /* 0x000fe200078e02ff */
[----:B------:R-:W-:Y:S01]  /*1c80*/  @!P1 LEA.HI.X R23, R13, R5, R11, 0x1, P5 ;  /* 0x000000050d179211 */ /* 0x000fe200028f0c0b */
[----:B------:R-:W-:Y:S01]  /*1c90*/  IMAD.SHL.U32 R14, R12, 0x40, RZ ;  /* 0x000000400c0e7824 */ /* 0x000fe200078e00ff */
[----:B------:R-:W-:Y:S01]  /*1ca0*/  SHF.R.S32.HI R11, RZ, 0x1f, R4 ;  /* 0x0000001fff0b7819 */ /* 0x000fe20000011404 */
[----:B------:R-:W-:-:S02]  /*1cb0*/  IMAD.SHL.U32 R13, R16, 0x8, RZ ;  /* 0x00000008100d7824 */ /* 0x000fc400078e00ff */
[----:B------:R-:W-:Y:S01]  /*1cc0*/  IMAD R5, R17, R214, RZ ;  /* 0x000000d611057224 */ /* 0x000fe200078e02ff */
[----:B------:R-:W-:Y:S01]  /*1cd0*/  LOP3.LUT R14, R14, 0x1c0, RZ, 0xc0, !PT ;  /* 0x000001c00e0e7812 */ /* 0x000fe200078ec0ff */
[----:B------:R-:W-:Y:S01]  /*1ce0*/  @!P0 IMAD R7, R10, 0x2, R7 ;  /* 0x000000020a078824 */ /* 0x000fe200078e0207 */
[----:B------:R-:W-:Y:S01]  /*1cf0*/  @!P1 LDGSTS.E.BYPASS.LTC128B.128 [R6+0x5000], desc[UR24][R22.64] ;  /* 0x0500000016069fae */ /* 0x000fe2000b901d58 */
[----:B------:R-:W-:Y:S01]  /*1d00*/  IMAD R5, R16, R215, R5 ;  /* 0x000000d710057224 */ /* 0x000fe200078e0205 */
[----:B------:R-:W-:Y:S01]  /*1d10*/  LEA.HI R11, R11, R4, RZ, 0x3 ;  /* 0x000000040b0b7211 */ /* 0x000fe200078f18ff */
[----:B-----5:R-:W-:-:S04]  /*1d20*/  @!P0 IMAD.WIDE.U32 R26, R138, 0x30, R24 ;  /* 0x000000308a1a8825 */ /* 0x020fc800078e0018 */
[----:B------:R-:W-:Y:S01]  /*1d30*/  @!P0 IMAD.IADD R0, R27, 0x1, R0 ;  /* 0x000000011b008824 */ /* 0x000fe200078e0200 */
[----:B----4-:R-:W-:Y:S01]  /*1d40*/  @!P0 LEA R20, P5, R26, R2, 0x1 ;  /* 0x000000021a148211 */ /* 0x010fe200078a08ff */
[----:B------:R-:W-:Y:S01]  /*1d50*/  IMAD.WIDE.U32 R24, R16, R214, R200 ;  /* 0x000000d610187225 */ /* 0x000fe200078e00c8 */
[----:B------:R-:W-:Y:S02]  /*1d60*/  LOP3.LUT R2, R14, 0x8, R13, 0xf8, !PT ;  /* 0x000000080e027812 */ /* 0x000fe400078ef80d */
[----:B------:R-:W-:Y:S01]  /*1d70*/  @!P0 LEA.HI.X R21, R26, R3, R0, 0x1, P5 ;  /* 0x000000031a158211 */ /* 0x000fe200028f0c00 */
[----:B------:R-:W-:Y:S01]  /*1d80*/  IMAD.WIDE.U32 R16, R214, 0x20, RZ ;  /* 0x00000020d6107825 */ /* 0x000fe200078e00ff */
[----:B------:R-:W-:Y:S02]  /*1d90*/  SHF.R.U32.HI R3, RZ, 0x3, R14 ;  /* 0x00000003ff037819 */ /* 0x000fe4000001160e */
[----:B------:R-:W-:Y:S01]  /*1da0*/  IADD3 R14, P5, R19, R24, RZ ;  /* 0x00000018130e7210 */ /* 0x000fe20007fbe0ff */
[----:B------:R1:W-:Y:S01]  /*1db0*/  @!P0 LDGSTS.E.BYPASS.LTC128B.128 [R7+0x5800], desc[UR24][R20.64] ;  /* 0x0580000014078fae */ /* 0x0003e2000b901d58 */
[----:B------:R-:W-:Y:S01]  /*1dc0*/  LOP3.LUT R2, R2, R3, RZ, 0x3c, !PT ;  /* 0x0000000302027212 */ /* 0x000fe200078e3cff */
[----:B------:R-:W-:Y:S01]  /*1dd0*/  IMAD R3, R188, R120, RZ ;  /* 0x00000078bc037224 */ /* 0x000fe200078e02ff */
[----:B------:R-:W-:Y:S01]  /*1de0*/  IADD3.X R15, R18, R25, R5, P5, !PT ;  /* 0x00000019120f7210 */ /* 0x000fe20002ffe405 */
[----:B------:R-:W0:Y:S01]  /*1df0*/  LDGDEPBAR ;  /* 0x00000000000079af */ /* 0x000e220000000000 */
[----:B------:R-:W-:Y:S01]  /*1e00*/  LOP3.LUT R0, R11, 0xfffffff8, RZ, 0xc0, !PT ;  /* 0xfffffff80b007812 */ /* 0x000fe200078ec0ff */
[----:B------:R-:W-:-:S02]  /*1e10*/  IMAD R10, R9, R189, R3 ;  /* 0x000000bd090a7224 */ /* 0x000fc400078e0203 */
[----:B------:R-:W2:Y:S01]  /*1e20*/  @!P4 LDC.64 R8, c[0x0][0x220] ;  /* 0x00008800ff08cb82 */ /* 0x000ea20000000a00 */
[----:B------:R-:W-:-:S04]  /*1e30*/  IMAD.WIDE.U32 R230, R230, UR6, R14 ;  /* 0x00000006e6e67c25 */ /* 0x000fc8000f8e000e */
[----:B------:R-:W-:Y:S02]  /*1e40*/  IMAD.IADD R233, R231, 0x1, R232 ;  /* 0x00000001e7e97824 */ /* 0x000fe400078e02e8 */
[----:B------:R-:W-:Y:S02]  /*1e50*/  IMAD.MOV.U32 R232, RZ, RZ, R230 ;  /* 0x000000ffffe87224 */ /* 0x000fe400078e00e6 */
[----:B------:R-:W-:Y:S02]  /*1e60*/  IMAD.IADD R0, R4, 0x1, -R0 ;  /* 0x0000000104007824 */ /* 0x000fe400078e0a00 */
[----:B------:R-:W-:Y:S01]  /*1e70*/  IMAD.WIDE.U32 R14, R120, R189, R232 ;  /* 0x000000bd780e7225 */ /* 0x000fe200078e00e8 */
[----:B------:R-:W3:Y:S03]  /*1e80*/  @!P3 LDC.64 R4, c[0x0][0x220] ;  /* 0x00008800ff04bb82 */ /* 0x000ee60000000a00 */
[----:B------:R-:W-:-:S02]  /*1e90*/  IMAD.SHL.U32 R3, R215, 0x20, RZ ;  /* 0x00000020d7037824 */ /* 0x000fc400078e00ff */
[----:B------:R-:W-:Y:S01]  /*1ea0*/  IMAD.IADD R15, R15, 0x1, R10 ;  /* 0x000000010f0f7824 */ /* 0x000fe200078e020a */
[----:B------:R-:W-:Y:S01]  /*1eb0*/  @!P3 IADD3 R10, P0, R14, R16, RZ ;  /* 0x000000100e0ab210 */ /* 0x000fe20007f1e0ff */
[C---:B------:R-:W-:Y:S01]  /*1ec0*/  IMAD.SHL.U32 R13, R185.reuse, 0x8, RZ ;  /* 0x00000008b90d7824 */ /* 0x040fe200078e00ff */
[----:B-1----:R-:W1:Y:S01]  /*1ed0*/  @!P6 LDC.64 R6, c[0x0][0x220] ;  /* 0x00008800ff06eb82 */ /* 0x002e620000000a00 */
[----:B------:R-:W-:Y:S01]  /*1ee0*/  IMAD R185, R185, 0x200, R2 ;  /* 0x00000200b9b97824 */ /* 0x000fe200078e0202 */
[----:B------:R-:W-:-:S06]  /*1ef0*/  DEPBAR.LE SB0, 0x0 ;  /* 0x000080000000791a */ /* 0x000fcc0000000000 */
[----:B------:R-:W-:Y:S01]  /*1f00*/  BAR.SYNC.DEFER_BLOCKING 0x0 ;  /* 0x0000000000007b1d */ /* 0x000fe20000010000 */
[----:B--2---:R-:W-:Y:S01]  /*1f10*/  @!P4 LEA R16, P1, R14, R8, 0x1 ;  /* 0x000000080e10c211 */ /* 0x004fe200078208ff */
[----:B------:R-:W-:Y:S01]  /*1f20*/  IMAD.SHL.U32 R116, R0, 0x40, RZ ;  /* 0x0000004000747824 */ /* 0x000fe200078e00ff */
[----:B------:R-:W-:Y:S01]  /*1f30*/  @!P3 IADD3.X R8, R15, R17, R3, P0, !PT ;  /* 0x000000110f08b210 */ /* 0x000fe200007fe403 */
[----:B------:R-:W-:Y:S01]  /*1f40*/  IMAD.SHL.U32 R117, R11, 0x40, RZ ;  /* 0x000000400b757824 */ /* 0x000fe200078e00ff */
[----:B------:R-:W-:-:S03]  /*1f50*/  @!P4 LEA.HI.X R17, R14, R9, R15, 0x1, P1 ;  /* 0x000000090e11c211 */ /* 0x000fc600008f0c0f */
[----:B------:R-:W2:Y:S01]  /*1f60*/  @!P2 LDC.64 R2, c[0x0][0x220] ;  /* 0x00008800ff02ab82 */ /* 0x000ea20000000a00 */
[----:B------:R-:W-:Y:S01]  /*1f70*/  LOP3.LUT R116, R116, 0x1c0, RZ, 0xc0, !PT ;  /* 0x000001c074747812 */ /* 0x000fe200078ec0ff */
[----:B------:R-:W-:Y:S01]  /*1f80*/  @!P2 IMAD R11, R215, 0x30, RZ ;  /* 0x00000030d70ba824 */ /* 0x000fe200078e02ff */
[----:B------:R-:W-:Y:S02]  /*1f90*/  @!P6 LEA R9, P0, R214, R14, 0x4 ;  /* 0x0000000ed609e211 */ /* 0x000fe400078020ff */
[----:B------:R-:W-:Y:S02]  /*1fa0*/  LOP3.LUT R13, R116, 0x8, R13, 0xf8, !PT ;  /* 0x00000008740d7812 */ /* 0x000fe400078ef80d */
[----:B------:R-:W-:Y:S02]  /*1fb0*/  SHF.R.U32.HI R116, RZ, 0x3, R116 ;  /* 0x00000003ff747819 */ /* 0x000fe40000011674 */
[----:B------:R-:W-:Y:S02]  /*1fc0*/  LOP3.LUT R117, R117, 0xfffffe00, RZ, 0xc0, !PT ;  /* 0xfffffe0075757812 */ /* 0x000fe400078ec0ff */
[----:B------:R-:W-:-:S02]  /*1fd0*/  LOP3.LUT R116, R13, R116, RZ, 0x3c, !PT ;  /* 0x000000740d747212 */ /* 0x000fc400078e3cff */
[C---:B------:R-:W-:Y:S01]  /*1fe0*/  @!P6 LEA.HI.X R13, R214.reuse, R15, R215, 0x4, P0 ;  /* 0x0000000fd60de211 */ /* 0x040fe200000f24d7 */
[----:B------:R-:W-:Y:S01]  /*1ff0*/  @!P2 IMAD.WIDE.U32 R14, R214, 0x30, R14 ;  /* 0x00000030d60ea825 */ /* 0x000fe200078e000e */
[C---:B---3--:R-:W-:Y:S02]  /*2000*/  @!P3 LEA R4, P0, R10.reuse, R4, 0x1 ;  /* 0x000000040a04b211 */ /* 0x048fe400078008ff */
[----:B-1----:R-:W-:Y:S01]  /*2010*/  @!P6 LEA R6, P1, R9, R6, 0x1 ;  /* 0x000000060906e211 */ /* 0x002fe200078208ff */
[----:B------:R-:W-:Y:S01]  /*2020*/  IMAD R186, R123, 0x400, R117 ;  /* 0x000004007bba7824 */ /* 0x000fe200078e0275 */
[----:B------:R-:W-:Y:S01]  /*2030*/  @!P3 LEA.HI.X R5, R10, R5, R8, 0x1, P0 ;  /* 0x000000050a05b211 */ /* 0x000fe200000f0c08 */
[----:B------:R-:W-:Y:S01]  /*2040*/  @!P2 IMAD.IADD R11, R15, 0x1, R11 ;  /* 0x000000010f0ba824 */ /* 0x000fe200078e020b */
[----:B------:R-:W-:Y:S01]  /*2050*/  @!P6 LEA.HI.X R7, R9, R7, R13, 0x1, P1 ;  /* 0x000000070907e211 */ /* 0x000fe200008f0c0d */
[----:B------:R-:W-:Y:S01]  /*2060*/  IMAD.IADD R186, R116, 0x1, R186 ;  /* 0x0000000174ba7824 */ /* 0x000fe200078e02ba */
[----:B------:R-:W-:Y:S01]  /*2070*/  @P4 STS.128 [R194+0x6000], RZ ;  /* 0x006000ffc2004388 */ /* 0x000fe20000000c00 */
[----:B--2---:R-:W-:-:S02]  /*2080*/  @!P2 LEA R2, P0, R14, R2, 0x1 ;  /* 0x000000020e02a211 */ /* 0x004fc400078008ff */
[----:B------:R-:W-:Y:S01]  /*2090*/  LEA R185, R185, UR4, 0x1 ;  /* 0x00000004b9b97c11 */ /* 0x000fe2000f8e08ff */
[----:B------:R-:W-:Y:S01]  /*20a0*/  @!PT LDS RZ, [RZ] ;  /* 0x00000000fffff984 */ /* 0x000fe20000000800 */
[----:B------:R-:W-:Y:S01]  /*20b0*/  @!PT LDS RZ, [RZ] ;  /* 0x00000000fffff984 */ /* 0x000fe20000000800 */
[----:B------:R-:W-:Y:S01]  /*20c0*/  @!PT LDS RZ, [RZ] ;  /* 0x00000000fffff984 */ /* 0x000fe20000000800 */
[----:B------:R-:W-:Y:S01]  /*20d0*/  @!P4 LDGSTS.E.BYPASS.LTC128B.128 [R194+0x6000], desc[UR24][R16.64] ;  /* 0x0600000010c2cfae */ /* 0x000fe2000b901d58 */
[----:B------:R-:W-:Y:S02]  /*20e0*/  @!P2 LEA.HI.X R3, R14, R3, R11, 0x1, P0 ;  /* 0x000000030e03a211 */ /* 0x000fe400000f0c0b */
[----:B------:R-:W-:Y:S01]  /*20f0*/  LEA R186, R186, UR4, 0x1 ;  /* 0x00000004baba7c11 */ /* 0x000fe2000f8e08ff */
[----:B------:R-:W-:Y:S01]  /*2100*/  @P6 STS.128 [R194+0x6800], RZ ;  /* 0x006800ffc2006388 */ /* 0x000fe20000000c00 */
[----:B------:R-:W-:-:S03]  /*2110*/  VIADD R182, R185, 0x4040 ;  /* 0x00004040b9b67836 */ /* 0x000fc60000000000 */
        /* <DEDUP_REMOVED lines=14> */
[----:B------:R-:W-:Y:S01]  /*2200*/  R2P PR, R0, 0x6 ;  /* 0x0000000600007804 */ /* 0x000fe20000000000 */
[----:B------:R-:W-:-:S02]  /*2210*/  IMAD.MOV.U32 R0, RZ, RZ, 0x10 ;  /* 0x00000010ff007424 */ /* 0x000fc400078e00ff */
[----:B------:R-:W-:Y:S03]  /*2220*/  LDSM.16.M88.4 R84, [R185+0x4000] ;  /* 0x00400000b954783b */ /* 0x000fe60000000200 */
[----:B------:R-:W-:Y:S01]  /*2230*/  SEL R0, R0, 0xfffffff0, !P1 ;  /* 0xfffffff000007807 */ /* 0x000fe20004800000 */
[----:B------:R-:W3:Y:S04]  /*2240*/  LDSM.16.M88.4 R60, [R186+0x2000] ;  /* 0x00200000ba3c783b */ /* 0x000ee80000000200 */
[----:B------:R-:W4:Y:S01]  /*2250*/  LDSM.16.M88.4 R76, [R185+0x4800] ;  /* 0x00480000b94c783b */ /* 0x000f220000000200 */
[----:B------:R-:W-:-:S03]  /*2260*/  IMAD R184, R0, 0x2, R186 ;  /* 0x0000000200b87824 */ /* 0x000fc600078e02ba */
[----:B------:R-:W5:Y:S01]  /*2270*/  LDSM.16.M88.4 R68, [R185+0x5000] ;  /* 0x00500000b944783b */ /* 0x000f620000000200 */
[----:B-1----:R-:W-:-:S03]  /*2280*/  VIADD R4, R185, 0x4000 ;  /* 0x00004000b9047836 */ /* 0x002fc60000000000 */
[----:B------:R-:W1:Y:S04]  /*2290*/  LDSM.16.M88.4 R8, [R185+0x5800] ;  /* 0x00580000b908783b */ /* 0x000e680000000200 */
[----:B------:R-:W1:Y:S01]  /*22a0*/  LDSM.16.M88.4 R56, [R186] ;  /* 0x00000000ba38783b */ /* 0x000e620000000200 */
[----:B--2---:R-:W-:-:S03]  /*22b0*/  IMAD.MOV.U32 R3, RZ, RZ, 0x20 ;  /* 0x00000020ff037424 */ /* 0x004fc600078e00ff */
[----:B------:R-:W-:Y:S02]  /*22c0*/  LDSM.16.M88.4 R108, [R184+0x2000] ;  /* 0x00200000b86c783b */ /* 0x000fe40000000200 */
[C---:B------:R-:W-:Y:S02]  /*22d0*/  SEL R2, R3.reuse, 0xffffffe0, !P2 ;  /* 0xffffffe003027807 */ /* 0x040fe40005000000 */
[----:B------:R-:W-:Y:S01]  /*22e0*/  LDSM.16.M88.4 R112, [R184] ;  /* 0x00000000b870783b */ /* 0x000fe20000000200 */
[----:B------:R-:W-:Y:S02]  /*22f0*/  R2P PR, R12, 0x6 ;  /* 0x000000060c007804 */ /* 0x000fe40000000000 */
[----:B------:R-:W-:Y:S01]  /*2300*/  IMAD R183, R2, 0x2, R186 ;  /* 0x0000000202b77824 */ /* 0x000fe200078e02ba */
[----:B------:R-:W0:Y:S02]  /*2310*/  LDGDEPBAR ;  /* 0x00000000000079af */ /* 0x000e240000000000 */
[----:B------:R-:W-:Y:S01]  /*2320*/  SEL R3, R3, 0xffffffe0, !P1 ;  /* 0xffffffe003037807 */ /* 0x000fe20004800000 */
[----:B------:R-:W-:Y:S01]  /*2330*/  IMAD R181, R0, 0x2, R183 ;  /* 0x0000000200b57824 */ /* 0x000fe200078e02b7 */
[----:B------:R-:W-:Y:S03]  /*2340*/  LDSM.16.M88.4 R28, [R183+0x2000] ;  /* 0x00200000b71c783b */ /* 0x000fe60000000200 */
[----:B------:R-:W-:-:S03]  /*2350*/  IMAD.IADD R179, R185, 0x1, R3 ;  /* 0x00000001b9b37824 */ /* 0x000fc600078e0203 */
[----:B------:R-:W-:Y:S01]  /*2360*/  @P2 VIADD R182, R4, 0xffffffc0 ;  /* 0xffffffc004b62836 */ /* 0x000fe20000000000 */
[C---:B---3--:R-:W-:Y:S01]  /*2370*/  HMMA.16816.F32 R52, R60.reuse, R84, RZ ;  /* 0x000000543c34723c */ /* 0x048fe200000018ff */
[----:B------:R-:W2:Y:S02]  /*2380*/  LDSM.16.M88.4 R104, [R179+0x4000] ;  /* 0x00400000b368783b */ /* 0x000ea40000000200 */
[----:B------:R-:W-:Y:S02]  /*2390*/  IMAD.IADD R172, R3, 0x1, R182 ;  /* 0x0000000103ac7824 */ /* 0x000fe400078e02b6 */
[----:B------:R-:W3:Y:S01]  /*23a0*/  LDSM.16.M88.4 R100, [R179+0x4800] ;  /* 0x00480000b364783b */ /* 0x000ee20000000200 */
[C---:B------:R-:W-:Y:S03]  /*23b0*/  HMMA.16816.F32 R48, R60.reuse, R86, RZ ;  /* 0x000000563c30723c */ /* 0x040fe600000018ff */
[----:B------:R-:W3:Y:S03]  /*23c0*/  LDSM.16.M88.4 R96, [R179+0x5000] ;  /* 0x00500000b360783b */ /* 0x000ee60000000200 */
[C---:B----4-:R-:W-:Y:S01]  /*23d0*/  HMMA.16816.F32 R44, R60.reuse, R76, RZ ;  /* 0x0000004c3c2c723c */ /* 0x050fe200000018ff */
[----:B------:R-:W4:Y:S04]  /*23e0*/  LDSM.16.M88.4 R92, [R179+0x5800] ;  /* 0x00580000b35c783b */ /* 0x000f280000000200 */
[----:B------:R-:W4:Y:S01]  /*23f0*/  LDSM.16.M88.4 R24, [R182] ;  /* 0x00000000b618783b */ /* 0x000f220000000200 */
[C---:B-----5:R-:W-:Y:S03]  /*2400*/  HMMA.16816.F32 R36, R60.reuse, R68, RZ ;  /* 0x000000443c24723c */ /* 0x060fe600000018ff */
[----:B------:R-:W5:Y:S03]  /*2410*/  LDSM.16.M88.4 R20, [R182+0x800] ;  /* 0x00080000b614783b */ /* 0x000f660000000200 */
[C---:B-1----:R-:W-:Y:S01]  /*2420*/  HMMA.16816.F32 R32, R60.reuse, R8, RZ ;  /* 0x000000083c20723c */ /* 0x042fe200000018ff */
[----:B------:R-:W1:Y:S04]  /*2430*/  LDSM.16.M88.4 R16, [R182+0x1000] ;  /* 0x00100000b610783b */ /* 0x000e680000000200 */
[----:B------:R-:W1:Y:S01]  /*2440*/  LDSM.16.M88.4 R4, [R182+0x1800] ;  /* 0x00180000b604783b */ /* 0x000e620000000200 */
[C---:B------:R-:W-:Y:S06]  /*2450*/  HMMA.16816.F32 R40, R60.reuse, R78, RZ ;  /* 0x0000004e3c28723c */ /* 0x040fec00000018ff */
[C---:B------:R-:W-:Y:S06]  /*2460*/  HMMA.16816.F32 R12, R60.reuse, R70, RZ ;  /* 0x000000463c0c723c */ /* 0x040fec00000018ff */
[----:B------:R-:W-:Y:S06]  /*2470*/  HMMA.16816.F32 R60, R60, R10, RZ ;  /* 0x0000000a3c3c723c */ /* 0x000fec00000018ff */
        /* <DEDUP_REMOVED lines=8> */
[----:B------:R-:W1:Y:S05]  /*2500*/  LDSM.16.M88.4 R8, [R183] ;  /* 0x00000000b708783b */ /* 0x000e6a0000000200 */
[C---:B--2---:R-:W-:Y:S06]  /*2510*/  HMMA.16816.F32 R52, R108.reuse, R104, R52 ;  /* 0x000000686c34723c */ /* 0x044fec0000001834 */
[C---:B---3--:R-:W-:Y:S06]  /*2520*/  HMMA.16816.F32 R44, R108.reuse, R100, R44 ;  /* 0x000000646c2c723c */ /* 0x048fec000000182c */
[C---:B------:R-:W-:Y:S06]  /*2530*/  HMMA.16816.F32 R36, R108.reuse, R96, R36 ;  /* 0x000000606c24723c */ /* 0x040fec0000001824 */
[C---:B----4-:R-:W-:Y:S06]  /*2540*/  HMMA.16816.F32 R32, R108.reuse, R92, R32 ;  /* 0x0000005c6c20723c */ /* 0x050fec0000001820 */
[C---:B------:R-:W-:Y:S06]  /*2550*/  HMMA.16816.F32 R48, R108.reuse, R106, R48 ;  /* 0x0000006a6c30723c */ /* 0x040fec0000001830 */
[C---:B------:R-:W-:Y:S06]  /*2560*/  HMMA.16816.F32 R40, R108.reuse, R102, R40 ;  /* 0x000000666c28723c */ /* 0x040fec0000001828 */
[C---:B------:R-:W-:Y:S06]  /*2570*/  HMMA.16816.F32 R12, R108.reuse, R98, R12 ;  /* 0x000000626c0c723c */ /* 0x040fec000000180c */
[----:B------:R-:W-:Y:S06]  /*2580*/  HMMA.16816.F32 R60, R108, R94, R60 ;  /* 0x0000005e6c3c723c */ /* 0x000fec000000183c */
[C---:B------:R-:W-:Y:S06]  /*2590*/  HMMA.16816.F32 R80, R112.reuse, R100, R80 ;  /* 0x000000647050723c */ /* 0x040fec0000001850 */
[----:B------:R-:W-:Y:S01]  /*25a0*/  HMMA.16816.F32 R76, R112, R102, R76 ;  /* 0x00000066704c723c */ /* 0x000fe2000000184c */
[----:B------:R-:W-:-:S05]  /*25b0*/  IMAD.SHL.U32 R100, R208, 0x2, RZ ;  /* 0x00000002d0647824 */ /* 0x000fca00078e00ff */
[C---:B------:R-:W-:Y:S06]  /*25c0*/  HMMA.16816.F32 R84, R112.reuse, R106, R84 ;  /* 0x0000006a7054723c */ /* 0x040fec0000001854 */
[C---:B------:R-:W-:Y:S06]  /*25d0*/  HMMA.16816.F32 R72, R112.reuse, R96, R72 ;  /* 0x000000607048723c */ /* 0x040fec0000001848 */
[----:B------:R-:W-:Y:S01]  /*25e0*/  HMMA.16816.F32 R68, R112, R98, R68 ;  /* 0x000000627044723c */ /* 0x000fe20000001844 */
[----:B------:R-:W-:Y:S05]  /*25f0*/  LDSM.16.M88.4 R96, [R172] ;  /* 0x00000000ac60783b */ /* 0x000fea0000000200 */
[C---:B------:R-:W-:Y:S06]  /*2600*/  HMMA.16816.F32 R52, R28.reuse, R24, R52 ;  /* 0x000000181c34723c */ /* 0x040fec0000001834 */
[C---:B-----5:R-:W-:Y:S06]  /*2610*/  HMMA.16816.F32 R44, R28.reuse, R20, R44 ;  /* 0x000000141c2c723c */ /* 0x060fec000000182c */
[C---:B-1----:R-:W-:Y:S06]  /*2620*/  HMMA.16816.F32 R36, R28.reuse, R16, R36 ;  /* 0x000000101c24723c */ /* 0x042fec0000001824 */
[C---:B------:R-:W-:Y:S06]  /*2630*/  HMMA.16816.F32 R32, R28.reuse, R4, R32 ;  /* 0x000000041c20723c */ /* 0x040fec0000001820 */
[C---:B------:R-:W-:Y:S06]  /*2640*/  HMMA.16816.F32 R48, R28.reuse, R26, R48 ;  /* 0x0000001a1c30723c */ /* 0x040fec0000001830 */
[C---:B------:R-:W-:Y:S06]  /*2650*/  HMMA.16816.F32 R40, R28.reuse, R22, R40 ;  /* 0x000000161c28723c */ /* 0x040fec0000001828 */
[C---:B------:R-:W-:Y:S06]  /*2660*/  HMMA.16816.F32 R12, R28.reuse, R18, R12 ;  /* 0x000000121c0c723c */ /* 0x040fec000000180c */
[----:B------:R-:W-:Y:S01]  /*2670*/  HMMA.16816.F32 R60, R28, R6, R60 ;  /* 0x000000061c3c723c */ /* 0x000fe2000000183c */
[----:B------:R-:W1:Y:S05]  /*2680*/  LDSM.16.M88.4 R28, [R181] ;  /* 0x00000000b51c783b */ /* 0x000e6a0000000200 */
[C---:B------:R-:W-:Y:S06]  /*2690*/  HMMA.16816.F32 R64, R112.reuse, R92, R64 ;  /* 0x0000005c7040723c */ /* 0x040fec0000001840 */
[----:B------:R-:W-:Y:S01]  /*26a0*/  HMMA.16816.F32 R56, R112, R94, R56 ;  /* 0x0000005e7038723c */ /* 0x000fe20000001838 */
[----:B------:R-:W2:Y:S05]  /*26b0*/  LDSM.16.M88.4 R92, [R181+0x2000] ;  /* 0x00200000b55c783b */ /* 0x000eaa0000000200 */
[C---:B------:R-:W-:Y:S06]  /*26c0*/  HMMA.16816.F32 R80, R8.reuse, R20, R80 ;  /* 0x000000140850723c */ /* 0x040fec0000001850 */
[----:B------:R-:W-:Y:S01]  /*26d0*/  HMMA.16816.F32 R76, R8, R22, R76 ;  /* 0x00000016084c723c */ /* 0x000fe2000000184c */
[----:B------:R-:W3:Y:S05]  /*26e0*/  LDSM.16.M88.4 R20, [R172+0x800] ;  /* 0x00080000ac14783b */ /* 0x000eea0000000200 */
[----:B------:R-:W-:Y:S06]  /*26f0*/  HMMA.16816.F32 R88, R112, R104, R88 ;  /* 0x000000687058723c */ /* 0x000fec0000001858 */
[----:B------:R-:W-:Y:S01]  /*2700*/  HMMA.16816.F32 R84, R8, R26, R84 ;  /* 0x0000001a0854723c */ /* 0x000fe20000001854 */
[----:B------:R-:W-:-:S04]  /*2710*/  IMAD R104, R120, 0x40, R239 ;  /* 0x0000004078687824 */ /* 0x000fc800078e02ef */
[----:B------:R-:W-:Y:S01]  /*2720*/  VIADD R3, R104, 0x8 ;  /* 0x0000000868037836 */ /* 0x000fe20000000000 */
[C---:B------:R-:W-:Y:S04]  /*2730*/  HMMA.16816.F32 R72, R8.reuse, R16, R72 ;  /* 0x000000100848723c */ /* 0x040fe80000001848 */
[C---:B------:R-:W-:Y:S02]  /*2740*/  ISETP.GE.AND P0, PT, R3.reuse, R238, PT ;  /* 0x000000ee0300720c */ /* 0x040fe40003f06270 */
[----:B------:R-:W-:Y:S01]  /*2750*/  HMMA.16816.F32 R68, R8, R18, R68 ;  /* 0x000000120844723c */ /* 0x000fe20000001844 */
[----:B------:R-:W4:Y:S01]  /*2760*/  LDSM.16.M88.4 R16, [R172+0x1000] ;  /* 0x00100000ac10783b */ /* 0x000f220000000200 */
[C---:B------:R-:W-:Y:S02]  /*2770*/  ISETP.GE.AND P4, PT, R3.reuse, R237, PT ;  /* 0x000000ed0300720c */ /* 0x040fe40003f86270 */
[----:B------:R-:W-:-:S02]  /*2780*/  ISETP.GE.AND P3, PT, R3, R236, PT ;  /* 0x000000ec0300720c */ /* 0x000fc40003f66270 */
[----:B------:R-:W-:Y:S01]  /*2790*/  HMMA.16816.F32 R88, R8, R24, R88 ;  /* 0x000000180858723c */ /* 0x000fe20000001858 */
[----:B------:R-:W-:-:S05]  /*27a0*/  ISETP.GE.AND P1, PT, R3, R235, PT ;  /* 0x000000eb0300720c */ /* 0x000fca0003f26270 */
[----:B-1----:R-:W-:Y:S01]  /*27b0*/  HMMA.16816.F32 R84, R28, R98, R84 ;  /* 0x000000621c54723c */ /* 0x002fe20000001854 */
[----:B------:R-:W-:-:S05]  /*27c0*/  IMAD.WIDE.U32 R24, R234, -0x326172a9, RZ ;  /* 0xcd9e8d57ea187825 */ /* 0x000fca00078e00ff */
[----:B--2---:R-:W-:Y:S01]  /*27d0*/  HMMA.16816.F32 R48, R92, R98, R48 ;  /* 0x000000625c30723c */ /* 0x004fe20000001830 */
[----:B------:R-:W-:-:S05]  /*27e0*/  LOP3.LUT R210, R25, R228, RZ, 0x3c, !PT ;  /* 0x000000e419d27212 */ /* 0x000fca00078e3cff */
[----:B------:R-:W-:Y:S01]  /*27f0*/  HMMA.16816.F32 R64, R8, R4, R64 ;  /* 0x000000040840723c */ /* 0x000fe20000001840 */
[----:B------:R-:W-:Y:S01]  /*2800*/  VIADD R98, R100, 0x1 ;  /* 0x0000000164627836 */ /* 0x000fe20000000000 */
[----:B------:R-:W-:Y:S01]  /*2810*/  LOP3.LUT R100, R213, UR27, R100, 0x96, !PT ;  /* 0x0000001bd5647c12 */ /* 0x000fe2000f8e9664 */
[----:B------:R-:W-:-:S03]  /*2820*/  IMAD.WIDE.U32 R210, R210, -0x2daee0ad, RZ ;  /* 0xd2511f53d2d27825 */ /* 0x000fc600078e00ff */
[----:B------:R-:W-:Y:S01]  /*2830*/  HMMA.16816.F32 R56, R8, R6, R56 ;  /* 0x000000060838723c */ /* 0x000fe20000001838 */
[----:B------:R-:W-:Y:S01]  /*2840*/  LOP3.LUT R98, R213, UR27, R98, 0x96, !PT ;  /* 0x0000001bd5627c12 */ /* 0x000fe2000f8e9662 */
[----:B------:R-:W-:Y:S01]  /*2850*/  IMAD.WIDE.U32 R100, R100, -0x326172a9, RZ ;  /* 0xcd9e8d5764647825 */ /* 0x000fe200078e00ff */
[----:B------:R-:W1:Y:S01]  /*2860*/  LDSM.16.M88.4 R4, [R172+0x1800] ;  /* 0x00180000ac04783b */ /* 0x000e620000000200 */
[----:B------:R-:W-:Y:S01]  /*2870*/  LOP3.LUT R216, R211, UR19, R212, 0x96, !PT ;  /* 0x00000013d3d87c12 */ /* 0x000fe2000f8e96d4 */
[----:B------:R-:W-:-:S04]  /*2880*/  DEPBAR.LE SB0, 0x0 ;  /* 0x000080000000791a */ /* 0x000fc80000000000 */
[----:B------:R-:W-:Y:S01]  /*2890*/  IMAD.WIDE.U32 R8, R229, -0x326172a9, RZ ;  /* 0xcd9e8d57e5087825 */ /* 0x000fe200078e00ff */
[-C--:B---3--:R-:W-:Y:S01]  /*28a0*/  HMMA.16816.F32 R44, R92, R20.reuse, R44 ;  /* 0x000000145c2c723c */ /* 0x088fe2000000182c */
[----:B------:R-:W-:Y:S02]  /*28b0*/  FSEL R86, R86, -INF , !P4 ;  /* 0xff80000056567808 */ /* 0x000fe40006000000 */
[----:B------:R-:W-:Y:S01]  /*28c0*/  IMAD.WIDE.U32 R98, R98, -0x326172a9, RZ ;  /* 0xcd9e8d5762627825 */ /* 0x000fe200078e00ff */
[----:B------:R-:W-:Y:S02]  /*28d0*/  LOP3.LUT R102, R9, R228, RZ, 0x3c, !PT ;  /* 0x000000e409667212 */ /* 0x000fe400078e3cff */
[--C-:B------:R-:W-:Y:S01]  /*28e0*/  LOP3.LUT R26, R101, UR20, R8.reuse, 0x96, !PT ;  /* 0x00000014651a7c12 */ /* 0x100fe2000f8e9608 */
[C---:B------:R-:W-:Y:S01]  /*28f0*/  VIADD R9, R104.reuse, 0x9 ;  /* 0x0000000968097836 */ /* 0x040fe20000000000 */
[----:B------:R-:W-:Y:S01]  /*2900*/  LOP3.LUT R25, R99, UR20, R8, 0x96, !PT ;  /* 0x0000001463197c12 */ /* 0x000fe2000f8e9608 */
[----:B------:R-:W-:Y:S01]  /*2910*/  HMMA.16816.F32 R80, R28, R20, R80 ;  /* 0x000000141c50723c */ /* 0x000fe20000001850 */
[----:B------:R-:W-:Y:S01]  /*2920*/  VIADD R8, R104, 0x10 ;  /* 0x0000001068087836 */ /* 0x000fe20000000000 */
[----:B------:R-:W-:Y:S01]  /*2930*/  FSEL R84, R84, -INF , !P0 ;  /* 0xff80000054547808 */ /* 0x000fe20004000000 */
[----:B------:R-:W-:Y:S01]  /*2940*/  IMAD.WIDE.U32 R102, R102, -0x2daee0ad, RZ ;  /* 0xd2511f5366667825 */ /* 0x000fe200078e00ff */
[----:B------:R-:W-:-:S02]  /*2950*/  ISETP.GE.AND P5, PT, R9, R238, PT ;  /* 0x000000ee0900720c */ /* 0x000fc40003fa6270 */
[C---:B------:R-:W-:Y:S01]  /*2960*/  HMMA.16816.F32 R88, R28.reuse, R96, R88 ;  /* 0x000000601c58723c */ /* 0x040fe20000001858 */
[----:B------:R-:W-:Y:S01]  /*2970*/  ISETP.GE.AND P2, PT, R9, R236, PT ;  /* 0x000000ec0900720c */ /* 0x000fe20003f46270 */
[----:B------:R-:W-:Y:S01]  /*2980*/  VIADD R20, R104, 0x1 ;  /* 0x0000000168147836 */ /* 0x000fe20000000000 */
[----:B------:R-:W-:Y:S02]  /*2990*/  P2R R3, PR, RZ, 0x20 ;  /* 0x00000020ff037803 */ /* 0x000fe40000000000 */
[----:B------:R-:W-:Y:S01]  /*29a0*/  ISETP.GE.AND P5, PT, R8, R238, PT ;  /* 0x000000ee0800720c */ /* 0x000fe20003fa6270 */
[-C--:B------:R-:W-:Y:S01]  /*29b0*/  HMMA.16816.F32 R76, R28, R22.reuse, R76 ;  /* 0x000000161c4c723c */ /* 0x080fe2000000184c */
[----:B------:R-:W-:Y:S02]  /*29c0*/  ISETP.NE.AND P4, PT, R3, RZ, PT ;  /* 0x000000ff0300720c */ /* 0x000fe40003f85270 */
[----:B------:R-:W-:Y:S02]  /*29d0*/  FSEL R3, R48, -INF , !P3 ;  /* 0xff80000030037808 */ /* 0x000fe40005800000 */
[----:B------:R-:W-:Y:S01]  /*29e0*/  ISETP.GE.AND P3, PT, R8, R237, PT ;  /* 0x000000ed0800720c */ /* 0x000fe20003f66270 */
[----:B------:R-:W-:Y:S01]  /*29f0*/  HMMA.16816.F32 R40, R92, R22, R40 ;  /* 0x000000165c28723c */ /* 0x000fe20000001828 */
[----:B------:R-:W-:-:S02]  /*2a00*/  P2R R10, PR, RZ, 0x20 ;  /* 0x00000020ff0a7803 */ /* 0x000fc40000000000 */
[C---:B------:R-:W-:Y:S02]  /*2a10*/  ISETP.GE.AND P6, PT, R9.reuse, R237, PT ;  /* 0x000000ed0900720c */ /* 0x040fe40003fc6270 */
[-C--:B------:R-:W-:Y:S01]  /*2a20*/  ISETP.GE.AND P0, PT, R9, R235.reuse, PT ;  /* 0x000000eb0900720c */ /* 0x080fe20003f06270 */
[-C--:B----4-:R-:W-:Y:S01]  /*2a30*/  HMMA.16816.F32 R36, R92, R16.reuse, R36 ;  /* 0x000000105c24723c */ /* 0x090fe20000001824 */
[----:B------:R-:W-:Y:S01]  /*2a40*/  P2R R9, PR, RZ, 0x8 ;  /* 0x00000008ff097803 */ /* 0x000fe20000000000 */
[----:B------:R-:W-:Y:S01]  /*2a50*/  VIADD R22, R104, 0x21 ;  /* 0x0000002168167836 */ /* 0x000fe20000000000 */
[C---:B------:R-:W-:Y:S02]  /*2a60*/  ISETP.GE.AND P5, PT, R8.reuse, R236, PT ;  /* 0x000000ec0800720c */ /* 0x040fe40003fa6270 */
[----:B------:R-:W-:Y:S01]  /*2a70*/  FSEL R49, R49, -INF , !P2 ;  /* 0xff80000031317808 */ /* 0x000fe20005000000 */
[----:B------:R-:W-:Y:S01]  /*2a80*/  HMMA.16816.F32 R72, R28, R16, R72 ;  /* 0x000000101c48723c */ /* 0x000fe20000001848 */
[----:B------:R-:W-:Y:S01]  /*2a90*/  ISETP.GE.AND P3, PT, R8, R235, PT ;  /* 0x000000eb0800720c */ /* 0x000fe20003f66270 */
[----:B------:R-:W-:Y:S01]  /*2aa0*/  VIADD R8, R104, 0x18 ;  /* 0x0000001868087836 */ /* 0x000fe20000000000 */
[----:B------:R-:W-:Y:S01]  /*2ab0*/  ISETP.NE.AND P2, PT, R10, RZ, PT ;  /* 0x000000ff0a00720c */ /* 0x000fe20003f45270 */
[----:B------:R-:W-:Y:S01]  /*2ac0*/  VIADD R10, R104, 0x11 ;  /* 0x00000011680a7836 */ /* 0x000fe20000000000 */
[----:B------:R-:W-:Y:S01]  /*2ad0*/  FSEL R11, R44, -INF , !P5 ;  /* 0xff8000002c0b7808 */ /* 0x000fe20006800000 */
[----:B-1----:R-:W-:Y:S01]  /*2ae0*/  HMMA.16816.F32 R32, R92, R4, R32 ;  /* 0x000000045c20723c */ /* 0x002fe20000001820 */
[----:B------:R-:W-:-:S02]  /*2af0*/  FSEL R50, R50, -INF , !P1 ;  /* 0xff80000032327808 */ /* 0x000fc40004800000 */
[----:B------:R-:W-:Y:S02]  /*2b00*/  FSEL R51, R51, -INF , !P0 ;  /* 0xff80000033337808 */ /* 0x000fe40004000000 */
[-C--:B------:R-:W-:Y:S01]  /*2b10*/  ISETP.GE.AND P5, PT, R8, R237.reuse, PT ;  /* 0x000000ed0800720c */ /* 0x080fe20003fa6270 */
[C---:B------:R-:W-:Y:S01]  /*2b20*/  HMMA.16816.F32 R64, R28.reuse, R4, R64 ;  /* 0x000000041c40723c */ /* 0x040fe20000001840 */
[C---:B------:R-:W-:Y:S02]  /*2b30*/  ISETP.GE.AND P1, PT, R10.reuse, R238, PT ;  /* 0x000000ee0a00720c */ /* 0x040fe40003f26270 */
[----:B------:R-:W-:Y:S02]  /*2b40*/  ISETP.GE.AND P0, PT, R10, R237, PT ;  /* 0x000000ed0a00720c */ /* 0x000fe40003f06270 */
[----:B------:R-:W-:Y:S01]  /*2b50*/  FSEL R87, R87, -INF , !P6 ;  /* 0xff80000057577808 */ /* 0x000fe20007000000 */
[----:B------:R-:W-:Y:S01]  /*2b60*/  HMMA.16816.F32 R68, R28, R18, R68 ;  /* 0x000000121c44723c */ /* 0x000fe20000001844 */
[----:B------:R-:W-:-:S02]  /*2b70*/  ISETP.NE.AND P6, PT, R9, RZ, PT ;  /* 0x000000ff0900720c */ /* 0x000fc40003fc5270 */
[----:B------:R-:W-:Y:S02]  /*2b80*/  P2R R9, PR, RZ, 0x20 ;  /* 0x00000020ff097803 */ /* 0x000fe40000000000 */
[----:B------:R-:W-:Y:S01]  /*2b90*/  ISETP.GE.AND P5, PT, R8, R236, PT ;  /* 0x000000ec0800720c */ /* 0x000fe20003fa6270 */
[----:B------:R-:W-:Y:S01]  /*2ba0*/  HMMA.16816.F32 R12, R92, R18, R12 ;  /* 0x000000125c0c723c */ /* 0x000fe2000000180c */
[----:B------:R-:W-:Y:S02]  /*2bb0*/  FSEL R81, R81, -INF , !P1 ;  /* 0xff80000051517808 */ /* 0x000fe40004800000 */
[----:B------:R-:W-:Y:S02]  /*2bc0*/  FSEL R141, R83, -INF , !P0 ;  /* 0xff800000538d7808 */ /* 0x000fe40004000000 */
[-C--:B------:R-:W-:Y:S01]  /*2bd0*/  ISETP.GE.AND P0, PT, R20, R238.reuse, PT ;  /* 0x000000ee1400720c */ /* 0x080fe20003f06270 */
[----:B------:R-:W-:Y:S01]  /*2be0*/  HMMA.16816.F32 R56, R28, R6, R56 ;  /* 0x000000061c38723c */ /* 0x000fe20000001838 */
[C---:B------:R-:W-:Y:S01]  /*2bf0*/  ISETP.GE.AND P1, PT, R104.reuse, R238, PT ;  /* 0x000000ee6800720c */ /* 0x040fe20003f26270 */
[----:B------:R-:W-:Y:S01]  /*2c00*/  VIADD R19, R104, 0x39 ;  /* 0x0000003968137836 */ /* 0x000fe20000000000 */
[----:B------:R-:W-:-:S02]  /*2c10*/  FSEL R16, R82, -INF , !P6 ;  /* 0xff80000052107808 */ /* 0x000fc40007000000 */
[----:B------:R-:W-:Y:S01]  /*2c20*/  FSEL R46, R46, -INF , !P3 ;  /* 0xff8000002e2e7808 */ /* 0x000fe20005800000 */
[C---:B------:R-:W-:Y:S01]  /*2c30*/  HMMA.16816.F32 R60, R92.reuse, R6, R60 ;  /* 0x000000065c3c723c */ /* 0x040fe2000000183c */
[----:B------:R-:W-:Y:S01]  /*2c40*/  ISETP.GE.AND P6, PT, R8, R238, PT ;  /* 0x000000ee0800720c */ /* 0x000fe20003fc6270 */
[C---:B------:R-:W-:Y:S01]  /*2c50*/  VIADD R29, R104.reuse, 0x31 ;  /* 0x00000031681d7836 */ /* 0x040fe20000000000 */
[----:B------:R-:W-:Y:S01]  /*2c60*/  ISETP.NE.AND P3, PT, R9, RZ, PT ;  /* 0x000000ff0900720c */ /* 0x000fe20003f65270 */
[C---:B------:R-:W-:Y:S01]  /*2c70*/  VIADD R28, R104.reuse, 0x38 ;  /* 0x00000038681c7836 */ /* 0x040fe20000000000 */
[----:B------:R-:W-:Y:S01]  /*2c80*/  P2R R9, PR, RZ, 0x20 ;  /* 0x00000020ff097803 */ /* 0x000fe20000000000 */
[----:B------:R-:W-:Y:S01]  /*2c90*/  HMMA.16816.F32 R52, R92, R96, R52 ;  /* 0x000000605c34723c */ /* 0x000fe20000001834 */
[----:B------:R-:W-:Y:S01]  /*2ca0*/  FSEL R89, R89, -INF , !P0 ;  /* 0xff80000059597808 */ /* 0x000fe20004000000 */
[----:B------:R-:W-:Y:S01]  /*2cb0*/  VIADD R7, R104, 0x28 ;  /* 0x0000002868077836 */ /* 0x000fe20000000000 */
[----:B------:R-:W-:Y:S01]  /*2cc0*/  FSEL R88, R88, -INF , !P1 ;  /* 0xff80000058587808 */ /* 0x000fe20004800000 */
[----:B------:R-:W-:Y:S01]  /*2cd0*/  VIADD R6, R104, 0x29 ;  /* 0x0000002968067836 */ /* 0x000fe20000000000 */
[----:B------:R-:W-:Y:S01]  /*2ce0*/  FSEL R76, R76, -INF , !P6 ;  /* 0xff8000004c4c7808 */ /* 0x000fe20007000000 */
[----:B------:R-:W-:Y:S01]  /*2cf0*/  BAR.SYNC.DEFER_BLOCKING 0x0 ;  /* 0x0000000000007b1d */ /* 0x000fe20000010000 */
[----:B------:R-:W-:-:S02]  /*2d00*/  ISETP.NE.AND P6, PT, R9, RZ, PT ;  /* 0x000000ff0900720c */ /* 0x000fc40003fc5270 */
[----:B------:R-:W-:Y:S02]  /*2d10*/  FMNMX.FTZ R9, R88, R89, !PT ;  /* 0x0000005958097209 */ /* 0x000fe40007810000 */
[----:B------:R-:W-:Y:S02]  /*2d20*/  FSEL R85, R85, -INF , !P4 ;  /* 0xff80000055557808 */ /* 0x000fe40006000000 */
[----:B------:R-:W-:Y:S02]  /*2d30*/  FSEL R80, R80, -INF , !P2 ;  /* 0xff80000050507808 */ /* 0x000fe40005000000 */
[----:B------:R-:W-:Y:S02]  /*2d40*/  FMNMX.FTZ R4, R84, R9, !PT ;  /* 0x0000000954047209 */ /* 0x000fe40007810000 */
[C---:B------:R-:W-:Y:S02]  /*2d50*/  ISETP.GE.AND P4, PT, R10.reuse, R236, PT ;  /* 0x000000ec0a00720c */ /* 0x040fe40003f86270 */
[----:B------:R-:W-:Y:S01]  /*2d60*/  ISETP.GE.AND P2, PT, R10, R235, PT ;  /* 0x000000eb0a00720c */ /* 0x000fe20003f46270 */
[----:B------:R-:W-:Y:S01]  /*2d70*/  VIADD R10, R104, 0x19 ;  /* 0x00000019680a7836 */ /* 0x000fe20000000000 */
[----:B------:R-:W-:-:S02]  /*2d80*/  FMNMX.FTZ R4, R85, R4, !PT ;  /* 0x0000000455047209 */ /* 0x000fc40007810000 */
[----:B------:R-:W-:Y:S02]  /*2d90*/  ISETP.GE.AND P5, PT, R8, R235, PT ;  /* 0x000000eb0800720c */ /* 0x000fe40003fa6270 */
[----:B------:R-:W-:Y:S02]  /*2da0*/  FSEL R18, R45, -INF , !P4 ;  /* 0xff8000002d127808 */ /* 0x000fe40006000000 */
[----:B------:R-:W-:Y:S02]  /*2db0*/  FSEL R8, R47, -INF , !P2 ;  /* 0xff8000002f087808 */ /* 0x000fe40005000000 */
[C---:B------:R-:W-:Y:S02]  /*2dc0*/  ISETP.GE.AND P4, PT, R10.reuse, R238, PT ;  /* 0x000000ee0a00720c */ /* 0x040fe40003f86270 */
[C---:B------:R-:W-:Y:S02]  /*2dd0*/  ISETP.GE.AND P2, PT, R10.reuse, R237, PT ;  /* 0x000000ed0a00720c */ /* 0x040fe40003f46270 */
[----:B------:R-:W-:-:S02]  /*2de0*/  ISETP.GE.AND P1, PT, R10, R236, PT ;  /* 0x000000ec0a00720c */ /* 0x000fc40003f26270 */
[----:B------:R-:W-:Y:S01]  /*2df0*/  ISETP.GE.AND P0, PT, R10, R235, PT ;  /* 0x000000eb0a00720c */ /* 0x000fe20003f06270 */
[----:B------:R-:W-:Y:S01]  /*2e00*/  VIADD R10, R104, 0x20 ;  /* 0x00000020680a7836 */ /* 0x000fe20000000000 */
[----:B------:R-:W-:Y:S02]  /*2e10*/  FMNMX.FTZ R4, R80, R4, !PT ;  /* 0x0000000450047209 */ /* 0x000fe40007810000 */
[----:B------:R-:W-:Y:S02]  /*2e20*/  FSEL R9, R42, -INF , !P5 ;  /* 0xff8000002a097808 */ /* 0x000fe40006800000 */
[----:B------:R-:W-:Y:S02]  /*2e30*/  FMNMX.FTZ R4, R81, R4, !PT ;  /* 0x0000000451047209 */ /* 0x000fe40007810000 */
[----:B------:R-:W-:Y:S02]  /*2e40*/  ISETP.GE.AND P5, PT, R10, R236, PT ;  /* 0x000000ec0a00720c */ /* 0x000fe40003fa6270 */
[----:B------:R-:W-:-:S02]  /*2e50*/  FSEL R168, R78, -INF , !P3 ;  /* 0xff8000004ea87808 */ /* 0x000fc40005800000 */
[----:B------:R-:W-:Y:S02]  /*2e60*/  ISETP.GE.AND P3, PT, R10, R238, PT ;  /* 0x000000ee0a00720c */ /* 0x000fe40003f66270 */
[----:B------:R-:W-:Y:S02]  /*2e70*/  FSEL R77, R77, -INF , !P4 ;  /* 0xff8000004d4d7808 */ /* 0x000fe40006000000 */
[----:B------:R-:W-:Y:S01]  /*2e80*/  FMNMX.FTZ R30, R76, R4, !PT ;  /* 0x000000044c1e7209 */ /* 0x000fe20007810000 */
[----:B------:R-:W-:Y:S01]  /*2e90*/  VIADD R4, R104, 0x30 ;  /* 0x0000003068047836 */ /* 0x000fe20000000000 */
[----:B------:R-:W-:Y:S02]  /*2ea0*/  FSEL R40, R40, -INF , !P6 ;  /* 0xff80000028287808 */ /* 0x000fe40007000000 */
[----:B------:R-:W-:Y:S02]  /*2eb0*/  P2R R21, PR, RZ, 0x20 ;  /* 0x00000020ff157803 */ /* 0x000fe40000000000 */
[----:B------:R-:W-:-:S02]  /*2ec0*/  ISETP.GE.AND P6, PT, R10, R237, PT ;  /* 0x000000ed0a00720c */ /* 0x000fc40003fc6270 */
[----:B------:R-:W-:Y:S02]  /*2ed0*/  ISETP.GE.AND P5, PT, R10, R235, PT ;  /* 0x000000eb0a00720c */ /* 0x000fe40003fa6270 */
[----:B------:R-:W-:Y:S02]  /*2ee0*/  FSEL R10, R43, -INF , !P0 ;  /* 0xff8000002b0a7808 */ /* 0x000fe40004000000 */
[----:B------:R-:W-:Y:S02]  /*2ef0*/  ISETP.GE.AND P0, PT, R22, R238, PT ;  /* 0x000000ee1600720c */ /* 0x000fe40003f06270 */
[----:B------:R-:W-:Y:S02]  /*2f00*/  FSEL R72, R72, -INF , !P3 ;  /* 0xff80000048487808 */ /* 0x000fe40005800000 */
[----:B------:R-:W-:Y:S02]  /*2f10*/  FMNMX.FTZ R30, R77, R30, !PT ;  /* 0x0000001e4d1e7209 */ /* 0x000fe40007810000 */
[----:B------:R-:W-:-:S02]  /*2f20*/  FSEL R41, R41, -INF , !P1 ;  /* 0xff80000029297808 */ /* 0x000fc40004800000 */
        /* <DEDUP_REMOVED lines=9> */
[----:B------:R-:W-:Y:S02]  /*2fc0*/  ISETP.GE.AND P4, PT, R209, 0x2, PT ;  /* 0x00000002d100780c */ /* 0x000fe40003f86270 */
[----:B------:R-:W-:Y:S02]  /*2fd0*/  ISETP.GE.AND P0, PT, R29, R238, PT ;  /* 0x000000ee1d00720c */ /* 0x000fe40003f06270 */
[----:B------:R-:W-:-:S02]  /*2fe0*/  FSEL R156, R64, -INF , !P1 ;  /* 0xff800000409c7808 */ /* 0x000fc40004800000 */
[----:B------:R-:W-:Y:S02]  /*2ff0*/  FMNMX.FTZ R30, R169, R30, !PT ;  /* 0x0000001ea91e7209 */ /* 0x000fe40007810000 */
[----:B------:R-:W-:Y:S02]  /*3000*/  ISETP.GE.AND P1, PT, R28, R238, PT ;  /* 0x000000ee1c00720c */ /* 0x000fe40003f26270 */
[----:B------:R-:W-:Y:S02]  /*3010*/  FSEL R159, R65, -INF , !P0 ;  /* 0xff800000419f7808 */ /* 0x000fe40004000000 */
[----:B------:R-:W-:Y:S02]  /*3020*/  FMNMX.FTZ R30, R156, R30, !PT ;  /* 0x0000001e9c1e7209 */ /* 0x000fe40007810000 */
[----:B------:R-:W-:Y:S02]  /*3030*/  LOP3.LUT R27, R101, UR20, R24, 0x96, !PT ;  /* 0x00000014651b7c12 */ /* 0x000fe4000f8e9618 */
[----:B------:R-:W-:-:S02]  /*3040*/  ISETP.GE.AND P0, PT, R19, R238, PT ;  /* 0x000000ee1300720c */ /* 0x000fc40003f06270 */
[----:B------:R-:W-:Y:S02]  /*3050*/  FSEL R140, R56, -INF , !P1 ;  /* 0xff800000388c7808 */ /* 0x000fe40004800000 */
[----:B------:R-:W-:Y:S02]  /*3060*/  FMNMX.FTZ R30, R159, R30, !PT ;  /* 0x0000001e9f1e7209 */ /* 0x000fe40007810000 */
[----:B------:R-:W-:Y:S02]  /*3070*/  LOP3.LUT R24, R99, UR20, R24, 0x96, !PT ;  /* 0x0000001463187c12 */ /* 0x000fe4000f8e9618 */
[----:B------:R-:W-:Y:S02]  /*3080*/  LOP3.LUT R212, R103, UR19, R212, 0x96, !PT ;  /* 0x0000001367d47c12 */ /* 0x000fe4000f8e96d4 */
[----:B------:R-:W-:Y:S02]  /*3090*/  FSEL R171, R79, -INF , !P2 ;  /* 0xff8000004fab7808 */ /* 0x000fe40005000000 */
[----:B------:R-:W-:-:S02]  /*30a0*/  P2R R5, PR, RZ, 0x10 ;  /* 0x00000010ff057803 */ /* 0x000fc40000000000 */
[----:B------:R-:W-:Y:S02]  /*30b0*/  FSEL R132, R57, -INF , !P0 ;  /* 0xff80000039847808 */ /* 0x000fe40004000000 */
[----:B------:R-:W-:Y:S01]  /*30c0*/  FMNMX.FTZ R30, R140, R30, !PT ;  /* 0x0000001e8c1e7209 */ /* 0x000fe20007810000 */
[----:B------:R-:W-:Y:S06]  /*30d0*/  @!P4 BRA `(.L_x_785) ;  /* 0x000000000064c947 */ /* 0x000fec0003800000 */
[----:B------:R-:W-:Y:S01]  /*30e0*/  VIADD R31, R209, 0xfffffffe ;  /* 0xfffffffed11f7836 */ /* 0x000fe20000000000 */
[----:B------:R-:W-:Y:S01]  /*30f0*/  ULDC.64 UR6, c[0x0][0x218] ;  /* 0x0000860000067ab9 */ /* 0x000fe20000000a00 */
[----:B------:R-:W-:Y:S02]  /*3100*/  IMAD.SHL.U32 R42, R138, 0x20, RZ ;  /* 0x000000208a2a7824 */ /* 0x000fe400078e00ff */
[----:B------:R-:W-:Y:S01]  /*3110*/  IMAD R118, R118, R31, RZ ;  /* 0x0000001f76767224 */ /* 0x000fe200078e02ff */
[----:B------:R-:W-:Y:S01]  /*3120*/  SHF.R.S32.HI R23, RZ, 0x1f, R31 ;  /* 0x0000001fff177819 */ /* 0x000fe2000001141f */
[----:B------:R-:W-:Y:S01]  /*3130*/  IMAD.WIDE.U32 R44, R31, R119, R198 ;  /* 0x000000771f2c7225 */ /* 0x000fe200078e00c6 */
[----:B------:R-:W-:-:S03]  /*3140*/  SHF.L.U64.HI R31, R138, 0x5, R139 ;  /* 0x000000058a1f7819 */ /* 0x000fc6000001028b */
[----:B------:R-:W-:Y:S01]  /*3150*/  IMAD R23, R23, R119, R118 ;  /* 0x0000007717177224 */ /* 0x000fe200078e0276 */
[----:B------:R-:W-:-:S03]  /*3160*/  LEA R56, P0, R44, UR6, 0x1 ;  /* 0x000000062c387c11 */ /* 0x000fc6000f8008ff */
[----:B------:R-:W-:Y:S01]  /*3170*/  IMAD.IADD R23, R45, 0x1, R23 ;  /* 0x000000012d177824 */ /* 0x000fe200078e0217 */
[----:B------:R-:W-:-:S04]  /*3180*/  IADD3 R64, P2, R42, R56, RZ ;  /* 0x000000382a407210 */ /* 0x000fc80007f5e0ff */
[----:B------:R-:W-:Y:S02]  /*3190*/  LEA.HI.X R57, R44, UR7, R23, 0x1, P0 ;  /* 0x000000072c397c11 */ /* 0x000fe400080f0c17 */
[-C--:B------:R-:W-:Y:S02]  /*31a0*/  IADD3 R44, P1, R64, R42.reuse, RZ ;  /* 0x0000002a402c7210 */ /* 0x080fe40007f3e0ff */
[----:B------:R-:W-:Y:S01]  /*31b0*/  IADD3.X R65, R31, R57, RZ, P2, !PT ;  /* 0x000000391f417210 */ /* 0x000fe200017fe4ff */
[----:B------:R-:W-:Y:S01]  /*31c0*/  @!PT LDS RZ, [RZ] ;  /* 0x00000000fffff984 */ /* 0x000fe20000000800 */
[----:B------:R-:W-:Y:S01]  /*31d0*/  @!PT LDS RZ, [RZ] ;  /* 0x00000000fffff984 */ /* 0x000fe20000000800 */
[----:B------:R-:W-:Y:S01]  /*31e0*/  @!PT LDS RZ, [RZ] ;  /* 0x00000000fffff984 */ /* 0x000fe20000000800 */
[----:B------:R1:W-:Y:S01]  /*31f0*/  LDGSTS.E.BYPASS.LTC128B.128 [R194+0x4000], desc[UR24][R56.64] ;  /* 0x0400000038c27fae */ /* 0x0003e2000b901d58 */
[----:B------:R-:W-:-:S03]  /*3200*/  IADD3 R42, P0, R44, R42, RZ ;  /* 0x0000002a2c2a7210 */ /* 0x000fc60007f1e0ff */
[----:B------:R-:W-:Y:S01]  /*3210*/  IMAD.X R45, R65, 0x1, R31, P1 ;  /* 0x00000001412d7824 */ /* 0x000fe200008e061f */
[----:B------:R1:W-:Y:S04]  /*3220*/  LDGSTS.E.BYPASS.LTC128B.128 [R194+0x4800], desc[UR24][R64.64] ;  /* 0x0480000040c27fae */ /* 0x0003e8000b901d58 */
[----:B------:R-:W-:Y:S01]  /*3230*/  IADD3.X R43, R45, R31, RZ, P0, !PT ;  /* 0x0000001f2d2b7210 */ /* 0x000fe200007fe4ff */
[----:B------:R1:W-:Y:S04]  /*3240*/  LDGSTS.E.BYPASS.LTC128B.128 [R194+0x5000], desc[UR24][R44.64] ;  /* 0x050000002cc27fae */ /* 0x0003e8000b901d58 */
[----:B------:R1:W-:Y:S04]  /*3250*/  LDGSTS.E.BYPASS.LTC128B.128 [R194+0x5800], desc[UR24][R42.64] ;  /* 0x058000002ac27fae */ /* 0x0003e8000b901d58 */
[----:B------:R-:W0:Y:S02]  /*3260*/  LDGDEPBAR ;  /* 0x00000000000079af */ /* 0x000e240000000000 */
.L_x_785:
[CC--:B------:R-:W-:Y:S01]  /*3270*/  ISETP.GE.AND P1, PT, R22.reuse, R236.reuse, PT ;  /* 0x000000ec1600720c */ /* 0x0c0fe20003f26270 */
[----:B------:R-:W-:Y:S01]  /*3280*/  UIADD3 UR17, UR27, 0x76cf5d0a, URZ ;  /* 0x76cf5d0a1b117890 */ /* 0x000fe2000fffe03f */
[----:B------:R-:W-:Y:S01]  /*3290*/  ISETP.GE.AND P0, PT, R22, R235, PT ;  /* 0x000000eb1600720c */ /* 0x000fe20003f06270 */
[----:B------:R-:W-:Y:S01]  /*32a0*/  UIADD3 UR18, UR26, 0x3c6ef372, URZ ;  /* 0x3c6ef3721a127890 */ /* 0x000fe2000fffe03f */
[----:B------:R-:W-:Y:S01]  /*32b0*/  ISETP.NE.AND P3, PT, R21, RZ, PT ;  /* 0x000000ff1500720c */ /* 0x000fe20003f65270 */
[----:B------:R-:W-:Y:S01]  /*32c0*/  IMAD.WIDE.U32 R216, R216, -0x326172a9, RZ ;  /* 0xcd9e8d57d8d87825 */ /* 0x000fe200078e00ff */
[-C--:B------:R-:W-:Y:S01]  /*32d0*/  ISETP.GE.AND P2, PT, R22, R237.reuse, PT ;  /* 0x000000ed1600720c */ /* 0x080fe20003f46270 */
[----:B------:R-:W-:Y:S01]  /*32e0*/  ULDC UR10, c[0x0][0x2ec] ;  /* 0x0000bb00000a7ab9 */ /* 0x000fe20000000800 */
[----:B------:R-:W-:Y:S01]  /*32f0*/  FSEL R149, R37, -INF , !P1 ;  /* 0xff80000025957808 */ /* 0x000fe20004800000 */
[----:B------:R-:W-:Y:S01]  /*3300*/  IMAD.WIDE.U32 R212, R212, -0x326172a9, RZ ;  /* 0xcd9e8d57d4d47825 */ /* 0x000fe200078e00ff */
[----:B------:R-:W-:Y:S01]  /*3310*/  FSEL R21, R39, -INF , !P0 ;  /* 0xff80000027157808 */ /* 0x000fe20004000000 */
[----:B------:R-:W-:Y:S01]  /*3320*/  UIADD3 UR15, UR27, 0x32370b8f, URZ ;  /* 0x32370b8f1b0f7890 */ /* 0x000fe2000fffe03f */
[C---:B------:R-:W-:Y:S01]  /*3330*/  ISETP.GE.AND P0, PT, R7.reuse, R237, PT ;  /* 0x000000ed0700720c */ /* 0x040fe20003f06270 */
[----:B------:R-:W-:Y:S01]  /*3340*/  UIADD3 UR16, UR26, -0x255992d5, URZ ;  /* 0xdaa66d2b1a107890 */ /* 0x000fe2000fffe03f */
[-C--:B------:R-:W-:Y:S01]  /*3350*/  ISETP.GE.AND P1, PT, R7, R236.reuse, PT ;  /* 0x000000ec0700720c */ /* 0x080fe20003f26270 */
[----:B------:R-:W-:Y:S01]  /*3360*/  UIADD3 UR13, UR27, -0x126145ec, URZ ;  /* 0xed9eba141b0d7890 */ /* 0x000fe2000fffe03f */
[----:B------:R-:W-:Y:S01]  /*3370*/  FSEL R151, R36, -INF , !P3 ;  /* 0xff80000024977808 */ /* 0x000fe20005800000 */
[----:B------:R-:W-:Y:S01]  /*3380*/  IMAD.WIDE.U32 R174, R24, -0x2daee0ad, RZ ;  /* 0xd2511f5318ae7825 */ /* 0x000fe200078e00ff */
[----:B------:R-:W-:Y:S01]  /*3390*/  FSEL R165, R75, -INF , !P2 ;  /* 0xff8000004ba57808 */ /* 0x000fe20005000000 */
[----:B------:R-:W-:Y:S01]  /*33a0*/  UIADD3 UR14, UR26, 0x78dde6e4, URZ ;  /* 0x78dde6e41a0e7890 */ /* 0x000fe2000fffe03f */
[-C--:B------:R-:W-:Y:S01]  /*33b0*/  ISETP.GE.AND P3, PT, R20, R236.reuse, PT ;  /* 0x000000ec1400720c */ /* 0x080fe20003f66270 */
[----:B------:R-:W-:Y:S01]  /*33c0*/  UIADD3 UR5, UR27, -0x56f99767, URZ ;  /* 0xa90668991b057890 */ /* 0x000fe2000fffe03f */
[-C--:B------:R-:W-:Y:S01]  /*33d0*/  ISETP.GE.AND P2, PT, R104, R236.reuse, PT ;  /* 0x000000ec6800720c */ /* 0x080fe20003f46270 */
[----:B------:R-:W-:Y:S01]  /*33e0*/  UIADD3 UR21, UR26, -0x4ab325aa, URZ ;  /* 0xb54cda561a157890 */ /* 0x000fe2000fffe03f */
[----:B------:R-:W-:Y:S01]  /*33f0*/  P2R R36, PR, RZ, 0x1 ;  /* 0x00000001ff247803 */ /* 0x000fe20000000000 */
[----:B------:R-:W-:Y:S01]  /*3400*/  IMAD.IADD R180, R117, 0x1, R116 ;  /* 0x0000000175b47824 */ /* 0x000fe200078e0274 */
[----:B------:R-:W-:Y:S01]  /*3410*/  FSEL R144, R12, -INF , !P1 ;  /* 0xff8000000c907808 */ /* 0x000fe20004800000 */
[----:B------:R-:W-:Y:S01]  /*3420*/  UIADD3 UR12, UR26, 0x1715609d, URZ ;  /* 0x1715609d1a0c7890 */ /* 0x000fe2000fffe03f */
[----:B------:R-:W-:Y:S01]  /*3430*/  ISETP.GE.AND P0, PT, R7, R235, PT ;  /* 0x000000eb0700720c */ /* 0x000fe20003f06270 */
[----:B------:R-:W-:Y:S01]  /*3440*/  UIADD3 UR22, UR27, 0x646e171e, URZ ;  /* 0x646e171e1b167890 */ /* 0x000fe2000fffe03f */
[----:B------:R-:W-:-:S02]  /*3450*/  ISETP.GE.AND P1, PT, R6, R236, PT ;  /* 0x000000ec0600720c */ /* 0x000fc40003f26270 */
[----:B------:R-:W-:Y:S02]  /*3460*/  FSEL R158, R74, -INF , !P6 ;  /* 0xff8000004a9e7808 */ /* 0x000fe40007000000 */
[----:B------:R-:W-:Y:S02]  /*3470*/  FSEL R22, R38, -INF , !P5 ;  /* 0xff80000026167808 */ /* 0x000fe40006800000 */
[----:B------:R-:W-:Y:S02]  /*3480*/  FSEL R53, R53, -INF , !P3 ;  /* 0xff80000035357808 */ /* 0x000fe40005800000 */
[----:B------:R-:W-:Y:S02]  /*3490*/  FSEL R7, R52, -INF , !P2 ;  /* 0xff80000034077808 */ /* 0x000fe40005000000 */
[----:B------:R-:W-:Y:S02]  /*34a0*/  FMNMX.FTZ R30, R132, R30, !PT ;  /* 0x0000001e841e7209 */ /* 0x000fe40007810000 */
[----:B------:R-:W-:-:S02]  /*34b0*/  ISETP.GE.AND P6, PT, R20, R237, PT ;  /* 0x000000ed1400720c */ /* 0x000fc40003fc6270 */
[-C--:B------:R-:W-:Y:S01]  /*34c0*/  ISETP.GE.AND P5, PT, R20, R235.reuse, PT ;  /* 0x000000eb1400720c */ /* 0x080fe20003fa6270 */
[----:B------:R-:W2:Y:S01]  /*34d0*/  SHFL.BFLY PT, R31, R30, 0x2, 0x1f ;  /* 0x0c401f001e1f7f89 */ /* 0x000ea200000e0000 */
[----:B------:R-:W-:Y:S02]  /*34e0*/  FSEL R20, R14, -INF , !P0 ;  /* 0xff8000000e147808 */ /* 0x000fe40004000000 */
[----:B------:R-:W-:Y:S02]  /*34f0*/  FSEL R23, R13, -INF , !P1 ;  /* 0xff8000000d177808 */ /* 0x000fe40004800000 */
[C---:B------:R-:W-:Y:S02]  /*3500*/  ISETP.GE.AND P0, PT, R6.reuse, R235, PT ;  /* 0x000000eb0600720c */ /* 0x040fe40003f06270 */
[----:B------:R-:W-:Y:S02]  /*3510*/  ISETP.GE.AND P1, PT, R6, R237, PT ;  /* 0x000000ed0600720c */ /* 0x000fe40003f26270 */
[----:B------:R-:W-:-:S02]  /*3520*/  FMNMX.FTZ R6, R7, R53, !PT ;  /* 0x0000003507067209 */ /* 0x000fc40007810000 */
[----:B------:R-:W-:Y:S02]  /*3530*/  FSEL R150, R15, -INF , !P0 ;  /* 0xff8000000f967808 */ /* 0x000fe40004000000 */
[----:B------:R-:W-:Y:S02]  /*3540*/  FMNMX.FTZ R6, R3, R6, !PT ;  /* 0x0000000603067209 */ /* 0x000fe40007810000 */
[----:B------:R-:W-:Y:S02]  /*3550*/  P2R R12, PR, RZ, 0x2 ;  /* 0x00000002ff0c7803 */ /* 0x000fe40000000000 */
[----:B------:R-:W-:Y:S02]  /*3560*/  FMNMX.FTZ R6, R49, R6, !PT ;  /* 0x0000000631067209 */ /* 0x000fe40007810000 */
[----:B------:R-:W-:Y:S02]  /*3570*/  ISETP.GE.AND P1, PT, R4, R236, PT ;  /* 0x000000ec0400720c */ /* 0x000fe40003f26270 */
[----:B------:R-:W-:-:S02]  /*3580*/  FMNMX.FTZ R6, R11, R6, !PT ;  /* 0x000000060b067209 */ /* 0x000fc40007810000 */
[C---:B------:R-:W-:Y:S02]  /*3590*/  ISETP.GE.AND P0, PT, R4.reuse, R235, PT ;  /* 0x000000eb0400720c */ /* 0x040fe40003f06270 */
[----:B------:R-:W-:Y:S02]  /*35a0*/  ISETP.GE.AND P4, PT, R4, R237, PT ;  /* 0x000000ed0400720c */ /* 0x000fe40003f86270 */
[----:B------:R-:W-:Y:S02]  /*35b0*/  FMNMX.FTZ R4, R18, R6, !PT ;  /* 0x0000000612047209 */ /* 0x000fe40007810000 */
[----:B------:R-:W-:Y:S02]  /*35c0*/  FSEL R6, R55, -INF , !P5 ;  /* 0xff80000037067808 */ /* 0x000fe40006800000 */
[----:B------:R-:W-:Y:S02]  /*35d0*/  ISETP.NE.AND P5, PT, R12, RZ, PT ;  /* 0x000000ff0c00720c */ /* 0x000fe40003fa5270 */
[----:B------:R-:W-:-:S02]  /*35e0*/  FMNMX.FTZ R12, R40, R4, !PT ;  /* 0x00000004280c7209 */ /* 0x000fc40007810000 */
[----:B--2---:R-:W-:Y:S02]  /*35f0*/  FMNMX.FTZ R31, R30, R31, !PT ;  /* 0x0000001f1e1f7209 */ /* 0x004fe40007810000 */
[----:B------:R-:W-:Y:S02]  /*3600*/  FMNMX.FTZ R12, R41, R12, !PT ;  /* 0x0000000c290c7209 */ /* 0x000fe40007810000 */
[----:B------:R-:W-:Y:S01]  /*3610*/  ISETP.GE.AND P2, PT, R104, R235, PT ;  /* 0x000000eb6800720c */ /* 0x000fe20003f46270 */
[----:B------:R-:W2:Y:S01]  /*3620*/  SHFL.BFLY PT, R136, R31, 0x1, 0x1f ;  /* 0x0c201f001f887f89 */ /* 0x000ea200000e0000 */
[----:B------:R-:W-:Y:S02]  /*3630*/  FMNMX.FTZ R12, R151, R12, !PT ;  /* 0x0000000c970c7209 */ /* 0x000fe40007810000 */
[----:B------:R-:W-:Y:S02]  /*3640*/  FSEL R54, R54, -INF , !P2 ;  /* 0xff80000036367808 */ /* 0x000fe40005000000 */
[----:B------:R-:W-:-:S02]  /*3650*/  FMNMX.FTZ R12, R149, R12, !PT ;  /* 0x0000000c950c7209 */ /* 0x000fc40007810000 */
[----:B------:R-:W-:Y:S02]  /*3660*/  FSEL R155, R34, -INF , !P0 ;  /* 0xff800000229b7808 */ /* 0x000fe40004000000 */
[----:B------:R-:W-:Y:S02]  /*3670*/  FMNMX.FTZ R12, R144, R12, !PT ;  /* 0x0000000c900c7209 */ /* 0x000fe40007810000 */
[----:B------:R-:W-:Y:S02]  /*3680*/  FSEL R164, R32, -INF , !P1 ;  /* 0xff80000020a47808 */ /* 0x000fe40004800000 */
[C---:B------:R-:W-:Y:S02]  /*3690*/  ISETP.GE.AND P0, PT, R29.reuse, R235, PT ;  /* 0x000000eb1d00720c */ /* 0x040fe40003f06270 */
[----:B------:R-:W-:Y:S02]  /*36a0*/  FMNMX.FTZ R15, R54, R6, !PT ;  /* 0x00000006360f7209 */ /* 0x000fe40007810000 */
[----:B------:R-:W-:-:S02]  /*36b0*/  ISETP.GE.AND P1, PT, R29, R236, PT ;  /* 0x000000ec1d00720c */ /* 0x000fc40003f26270 */
[----:B------:R-:W-:Y:S02]  /*36c0*/  FMNMX.FTZ R12, R23, R12, !PT ;  /* 0x0000000c170c7209 */ /* 0x000fe40007810000 */
[----:B------:R-:W-:Y:S01]  /*36d0*/  FSEL R153, R35, -INF , !P0 ;  /* 0xff80000023997808 */ /* 0x000fe20004000000 */
[----:B------:R-:W-:Y:S01]  /*36e0*/  IMAD.WIDE.U32 R34, R25, -0x2daee0ad, RZ ;  /* 0xd2511f5319227825 */ /* 0x000fe200078e00ff */
[----:B------:R-:W-:Y:S02]  /*36f0*/  FMNMX.FTZ R15, R50, R15, !PT ;  /* 0x0000000f320f7209 */ /* 0x000fe40007810000 */
[----:B------:R-:W-:Y:S02]  /*3700*/  FSEL R161, R33, -INF , !P1 ;  /* 0xff80000021a17808 */ /* 0x000fe40004800000 */
[----:B------:R-:W-:Y:S02]  /*3710*/  ISETP.GE.AND P0, PT, R28, R236, PT ;  /* 0x000000ec1c00720c */ /* 0x000fe40003f06270 */
[----:B------:R-:W-:-:S02]  /*3720*/  FMNMX.FTZ R12, R164, R12, !PT ;  /* 0x0000000ca40c7209 */ /* 0x000fc40007810000 */
[----:B------:R-:W-:Y:S02]  /*3730*/  ISETP.GE.AND P1, PT, R104, R237, PT ;  /* 0x000000ed6800720c */ /* 0x000fe40003f26270 */
[----:B------:R-:W-:Y:S02]  /*3740*/  FMNMX.FTZ R15, R51, R15, !PT ;  /* 0x0000000f330f7209 */ /* 0x000fe40007810000 */
[----:B------:R-:W-:Y:S02]  /*3750*/  FSEL R162, R60, -INF , !P0 ;  /* 0xff8000003ca27808 */ /* 0x000fe40004000000 */
[----:B------:R-:W-:Y:S02]  /*3760*/  FMNMX.FTZ R12, R161, R12, !PT ;  /* 0x0000000ca10c7209 */ /* 0x000fe40007810000 */
[----:B------:R-:W-:Y:S02]  /*3770*/  FSEL R4, R90, -INF , !P1 ;  /* 0xff8000005a047808 */ /* 0x000fe40004800000 */
[----:B------:R-:W-:-:S02]  /*3780*/  ISETP.GE.AND P0, PT, R28, R235, PT ;  /* 0x000000eb1c00720c */ /* 0x000fc40003f06270 */
[----:B------:R-:W-:Y:S02]  /*3790*/  ISETP.GE.AND P1, PT, R19, R236, PT ;  /* 0x000000ec1300720c */ /* 0x000fe40003f26270 */
[----:B------:R-:W-:Y:S02]  /*37a0*/  FMNMX.FTZ R15, R46, R15, !PT ;  /* 0x0000000f2e0f7209 */ /* 0x000fe40007810000 */
[----:B------:R-:W-:Y:S01]  /*37b0*/  FMNMX.FTZ R134, R162, R12, !PT ;  /* 0x0000000ca2867209 */ /* 0x000fe20007810000 */
[----:B------:R-:W-:Y:S01]  /*37c0*/  IMAD.WIDE.U32 R12, R27, -0x2daee0ad, RZ ;  /* 0xd2511f531b0c7825 */ /* 0x000fe200078e00ff */
[----:B------:R-:W-:Y:S02]  /*37d0*/  FSEL R154, R62, -INF , !P0 ;  /* 0xff8000003e9a7808 */ /* 0x000fe40004000000 */
[----:B--2---:R-:W-:Y:S01]  /*37e0*/  FMNMX.FTZ R136, R31, R136, !PT ;  /* 0x000000881f887209 */ /* 0x004fe20007810000 */
[----:B------:R-:W-:Y:S01]  /*37f0*/  IMAD.WIDE.U32 R26, R26, -0x2daee0ad, RZ ;  /* 0xd2511f531a1a7825 */ /* 0x000fe200078e00ff */
[----:B------:R-:W-:-:S02]  /*3800*/  FSEL R160, R61, -INF , !P1 ;  /* 0xff8000003da07808 */ /* 0x000fc40004800000 */
[----:B------:R-:W-:Y:S01]  /*3810*/  FMNMX.FTZ R15, R8, R15, !PT ;  /* 0x0000000f080f7209 */ /* 0x000fe20007810000 */
[----:B------:R-:W-:Y:S01]  /*3820*/  FMUL.FTZ R148, R136, UR10 ;  /* 0x0000000a88947c20 */ /* 0x000fe20008410000 */
[----:B------:R-:W-:Y:S02]  /*3830*/  ISETP.GE.AND P0, PT, R19, R235, PT ;  /* 0x000000eb1300720c */ /* 0x000fe40003f06270 */
[----:B------:R-:W-:Y:S02]  /*3840*/  LOP3.LUT R30, R13, UR17, R210, 0x96, !PT ;  /* 0x000000110d1e7c12 */ /* 0x000fe4000f8e96d2 */
[----:B------:R-:W-:Y:S02]  /*3850*/  FMNMX.FTZ R134, R160, R134, !PT ;  /* 0x00000086a0867209 */ /* 0x000fe40007810000 */
[----:B------:R-:W-:Y:S01]  /*3860*/  FMNMX.FTZ R13, R9, R15, !PT ;  /* 0x0000000f090d7209 */ /* 0x000fe20007810000 */
[----:B------:R-:W-:Y:S01]  /*3870*/  IMAD.WIDE.U32 R30, R30, -0x326172a9, RZ ;  /* 0xcd9e8d571e1e7825 */ /* 0x000fe200078e00ff */
[----:B------:R-:W-:Y:S01]  /*3880*/  FSEL R152, R63, -INF , !P0 ;  /* 0xff8000003f987808 */ /* 0x000fe20004000000 */
[----:B------:R-:W2:Y:S01]  /*3890*/  SHFL.BFLY PT, R14, R134, 0x2, 0x1f ;  /* 0x0c401f00860e7f89 */ /* 0x000ea200000e0000 */
[----:B------:R-:W-:-:S02]  /*38a0*/  ISETP.GE.AND P1, PT, R28, R237, PT ;  /* 0x000000ed1c00720c */ /* 0x000fc40003f26270 */
[--C-:B------:R-:W-:Y:S02]  /*38b0*/  LOP3.LUT R32, R217, UR18, R100.reuse, 0x96, !PT ;  /* 0x00000012d9207c12 */ /* 0x100fe4000f8e9664 */
[----:B------:R-:W-:Y:S02]  /*38c0*/  FSETP.NEU.FTZ.AND P0, PT, R136, -INF , PT ;  /* 0xff8000008800780b */ /* 0x000fe40003f1d000 */
[----:B------:R-:W-:Y:S01]  /*38d0*/  LOP3.LUT R28, R213, UR18, R100, 0x96, !PT ;  /* 0x00000012d51c7c12 */ /* 0x000fe2000f8e9664 */
[----:B------:R-:W-:Y:S01]  /*38e0*/  IMAD.WIDE.U32 R32, R32, -0x2daee0ad, RZ ;  /* 0xd2511f5320207825 */ /* 0x000fe200078e00ff */
[----:B------:R-:W-:Y:S02]  /*38f0*/  FMNMX.FTZ R13, R10, R13, !PT ;  /* 0x0000000d0a0d7209 */ /* 0x000fe40007810000 */
[----:B------:R-:W-:Y:S01]  /*3900*/  ISETP.GE.AND P3, PT, R29, R237, PT ;  /* 0x000000ed1d00720c */ /* 0x000fe20003f66270 */
[----:B------:R-:W-:Y:S01]  /*3910*/  IMAD.WIDE.U32 R28, R28, -0x2daee0ad, RZ ;  /* 0xd2511f531c1c7825 */ /* 0x000fe200078e00ff */
[----:B------:R-:W-:-:S02]  /*3920*/  FSEL R148, R148, RZ, P0 ;  /* 0x000000ff94947208 */ /* 0x000fc40000000000 */
[----:B------:R-:W-:Y:S02]  /*3930*/  ISETP.GE.AND P0, PT, R19, R237, PT ;  /* 0x000000ed1300720c */ /* 0x000fe40003f06270 */
[----:B------:R-:W-:Y:S01]  /*3940*/  FMNMX.FTZ R19, R22, R13, !PT ;  /* 0x0000000d16137209 */ /* 0x000fe20007810000 */
[--C-:B------:R-:W-:Y:S01]  /*3950*/  FFMA.FTZ R47, R89, UR10, -R148.reuse ;  /* 0x0000000a592f7c23 */ /* 0x100fe20008010894 */
[----:B------:R-:W-:Y:S01]  /*3960*/  FSEL R91, R91, -INF , !P6 ;  /* 0xff8000005b5b7808 */ /* 0x000fe20007000000 */
[----:B------:R-:W-:Y:S01]  /*3970*/  FFMA.FTZ R48, R88, UR10, -R148 ;  /* 0x0000000a58307c23 */ /* 0x000fe20008010894 */
[----:B------:R-:W-:Y:S01]  /*3980*/  LOP3.LUT R15, R33, UR15, R12, 0x96, !PT ;  /* 0x0000000f210f7c12 */ /* 0x000fe2000f8e960c */
[--C-:B------:R-:W-:Y:S01]  /*3990*/  FFMA.FTZ R52, R84, UR10, -R148.reuse ;  /* 0x0000000a54347c23 */ /* 0x100fe20008010894 */
[----:B------:R-:W-:Y:S01]  /*39a0*/  FMNMX.FTZ R19, R21, R19, !PT ;  /* 0x0000001315137209 */ /* 0x000fe20007810000 */
[----:B-1----:R-:W-:Y:S01]  /*39b0*/  FFMA.FTZ R45, R85, UR10, -R148 ;  /* 0x0000000a552d7c23 */ /* 0x002fe20008010894 */
[----:B------:R-:W-:Y:S01]  /*39c0*/  LOP3.LUT R12, R29, UR15, R26, 0x96, !PT ;  /* 0x0000000f1d0c7c12 */ /* 0x000fe2000f8e961a */
[----:B------:R-:W-:Y:S01]  /*39d0*/  IMAD.WIDE.U32 R218, R15, -0x326172a9, RZ ;  /* 0xcd9e8d570fda7825 */ /* 0x000fe200078e00ff */
[----:B------:R-:W-:Y:S01]  /*39e0*/  FMNMX.FTZ R29, R4, R91, !PT ;  /* 0x0000005b041d7209 */ /* 0x000fe20007810000 */
[----:B------:R-:W-:Y:S01]  /*39f0*/  MUFU.EX2 R48, R48 ;  /* 0x0000003000307308 */ /* 0x000fe20000000800 */
[----:B------:R-:W-:Y:S01]  /*3a00*/  FMNMX.FTZ R19, R20, R19, !PT ;  /* 0x0000001314137209 */ /* 0x000fe20007810000 */
[--C-:B------:R-:W-:Y:S01]  /*3a10*/  FFMA.FTZ R38, R80, UR10, -R148.reuse ;  /* 0x0000000a50267c23 */ /* 0x100fe20008010894 */
[----:B------:R-:W-:Y:S01]  /*3a20*/  FMNMX.FTZ R29, R86, R29, !PT ;  /* 0x0000001d561d7209 */ /* 0x000fe20007810000 */
[--C-:B------:R-:W-:Y:S01]  /*3a30*/  FFMA.FTZ R140, R140, UR10, -R148.reuse ;  /* 0x0000000a8c8c7c23 */ /* 0x100fe20008010894 */
[----:B------:R-:W-:Y:S01]  /*3a40*/  FMNMX.FTZ R19, R150, R19, !PT ;  /* 0x0000001396137209 */ /* 0x000fe20007810000 */
[--C-:B------:R-:W-:Y:S01]  /*3a50*/  FFMA.FTZ R156, R156, UR10, -R148.reuse ;  /* 0x0000000a9c9c7c23 */ /* 0x100fe20008010894 */
[----:B------:R-:W-:Y:S01]  /*3a60*/  FMNMX.FTZ R29, R87, R29, !PT ;  /* 0x0000001d571d7209 */ /* 0x000fe20007810000 */
[----:B------:R-:W-:Y:S01]  /*3a70*/  MUFU.EX2 R47, R47 ;  /* 0x0000002f002f7308 */ /* 0x000fe20000000800 */
[----:B------:R-:W-:Y:S01]  /*3a80*/  FMNMX.FTZ R19, R155, R19, !PT ;  /* 0x000000139b137209 */ /* 0x000fe20007810000 */
[----:B------:R-:W-:Y:S01]  /*3a90*/  FFMA.FTZ R159, R159, UR10, -R148 ;  /* 0x0000000a9f9f7c23 */ /* 0x000fe20008010894 */
[----:B------:R-:W-:-:S02]  /*3aa0*/  FMNMX.FTZ R29, R16, R29, !PT ;  /* 0x0000001d101d7209 */ /* 0x000fc40007810000 */
[----:B------:R-:W-:Y:S02]  /*3ab0*/  FMNMX.FTZ R19, R153, R19, !PT ;  /* 0x0000001399137209 */ /* 0x000fe40007810000 */
[----:B--2---:R-:W-:Y:S01]  /*3ac0*/  FMNMX.FTZ R134, R134, R14, !PT ;  /* 0x0000000e86867209 */ /* 0x004fe20007810000 */
[----:B------:R-:W-:Y:S01]  /*3ad0*/  MUFU.EX2 R52, R52 ;  /* 0x0000003400347308 */ /* 0x000fe20000000800 */
[----:B------:R-:W-:Y:S02]  /*3ae0*/  FMNMX.FTZ R29, R141, R29, !PT ;  /* 0x0000001d8d1d7209 */ /* 0x000fe40007810000 */
[----:B------:R-:W-:Y:S01]  /*3af0*/  LOP3.LUT R26, R31, UR16, R216, 0x96, !PT ;  /* 0x000000101f1a7c12 */ /* 0x000fe2000f8e96d8 */
[----:B------:R-:W1:Y:S01]  /*3b00*/  SHFL.BFLY PT, R25, R134, 0x1, 0x1f ;  /* 0x0c201f0086197f89 */ /* 0x000e6200000e0000 */
[----:B------:R-:W-:Y:S02]  /*3b10*/  FMNMX.FTZ R19, R154, R19, !PT ;  /* 0x000000139a137209 */ /* 0x000fe40007810000 */
[----:B------:R-:W-:Y:S01]  /*3b20*/  FMNMX.FTZ R29, R168, R29, !PT ;  /* 0x0000001da81d7209 */ /* 0x000fe20007810000 */
[----:B------:R-:W-:Y:S01]  /*3b30*/  MUFU.EX2 R45, R45 ;  /* 0x0000002d002d7308 */ /* 0x000fe20000000800 */
[----:B------:R-:W-:Y:S01]  /*3b40*/  LOP3.LUT R13, R27, UR17, R102, 0x96, !PT ;  /* 0x000000111b0d7c12 */ /* 0x000fe2000f8e9666 */
[----:B------:R-:W-:Y:S01]  /*3b50*/  IMAD.WIDE.U32 R26, R26, -0x2daee0ad, RZ ;  /* 0xd2511f531a1a7825 */ /* 0x000fe200078e00ff */
[----:B------:R-:W-:-:S02]  /*3b60*/  FMNMX.FTZ R19, R152, R19, !PT ;  /* 0x0000001398137209 */ /* 0x000fc40007810000 */
[----:B------:R-:W-:Y:S01]  /*3b70*/  FMNMX.FTZ R29, R171, R29, !PT ;  /* 0x0000001dab1d7209 */ /* 0x000fe20007810000 */
[----:B------:R-:W-:Y:S01]  /*3b80*/  IMAD.WIDE.U32 R42, R13, -0x326172a9, RZ ;  /* 0xcd9e8d570d2a7825 */ /* 0x000fe200078e00ff */
[----:B------:R-:W-:Y:S01]  /*3b90*/  LOP3.LUT R14, R27, UR13, R32, 0x96, !PT ;  /* 0x0000000d1b0e7c12 */ /* 0x000fe2000f8e9620 */
[----:B------:R-:W2:Y:S01]  /*3ba0*/  SHFL.BFLY PT, R24, R19, 0x2, 0x1f ;  /* 0x0c401f0013187f89 */ /* 0x000ea200000e0000 */
[----:B------:R-:W-:Y:S01]  /*3bb0*/  ISETP.NE.AND P6, PT, R36, RZ, PT ;  /* 0x000000ff2400720c */ /* 0x000fe20003fc5270 */
[----:B------:R-:W-:Y:S01]  /*3bc0*/  IMAD.WIDE.U32 R12, R12, -0x326172a9, RZ ;  /* 0xcd9e8d570c0c7825 */ /* 0x000fe200078e00ff */
[----:B------:R-:W-:-:S03]  /*3bd0*/  FMNMX.FTZ R27, R158, R29, !PT ;  /* 0x0000001d9e1b7209 */ /* 0x000fc60007810000 */
[----:B------:R-:W-:Y:S01]  /*3be0*/  FFMA.FTZ R32, R76, UR10, -R148 ;  /* 0x0000000a4c207c23 */ /* 0x000fe20008010894 */
[----:B------:R-:W-:Y:S01]  /*3bf0*/  FSEL R166, R71, -INF , !P5 ;  /* 0xff80000047a67808 */ /* 0x000fe20006800000 */
[----:B------:R-:W-:Y:S01]  /*3c00*/  IMAD.WIDE.U32 R14, R14, -0x326172a9, RZ ;  /* 0xcd9e8d570e0e7825 */ /* 0x000fe200078e00ff */
[----:B------:R-:W-:Y:S01]  /*3c10*/  ISETP.NE.AND P5, PT, R5, RZ, PT ;  /* 0x000000ff0500720c */ /* 0x000fe20003fa5270 */
[----:B------:R-:W-:Y:S01]  /*3c20*/  MUFU.EX2 R38, R38 ;  /* 0x0000002600267308 */ /* 0x000fe20000000800 */
[----:B------:R-:W-:Y:S02]  /*3c30*/  FSEL R167, R70, -INF , !P6 ;  /* 0xff80000046a77808 */ /* 0x000fe40007000000 */
[----:B------:R-:W-:Y:S02]  /*3c40*/  FMNMX.FTZ R5, R165, R27, !PT ;  /* 0x0000001ba5057209 */ /* 0x000fe40007810000 */
[----:B------:R-:W-:Y:S02]  /*3c50*/  FSEL R147, R66, -INF , !P4 ;  /* 0xff80000042937808 */ /* 0x000fe40006000000 */
[----:B------:R-:W-:Y:S01]  /*3c60*/  FMNMX.FTZ R5, R167, R5, !PT ;  /* 0x00000005a7057209 */ /* 0x000fe20007810000 */
[----:B------:R-:W-:Y:S01]  /*3c70*/  MUFU.EX2 R32, R32 ;  /* 0x0000002000207308 */ /* 0x000fe20000000800 */
[----:B------:R-:W-:-:S02]  /*3c80*/  FSEL R143, R67, -INF , !P3 ;  /* 0xff800000438f7808 */ /* 0x000fc40005800000 */
[----:B------:R-:W-:Y:S02]  /*3c90*/  FMNMX.FTZ R5, R166, R5, !PT ;  /* 0x00000005a6057209 */ /* 0x000fe40007810000 */
[----:B-1----:R-:W-:Y:S02]  /*3ca0*/  FMNMX.FTZ R134, R134, R25, !PT ;  /* 0x0000001986867209 */ /* 0x002fe40007810000 */
[----:B------:R-:W-:Y:S01]  /*3cb0*/  FMNMX.FTZ R5, R147, R5, !PT ;  /* 0x0000000593057209 */ /* 0x000fe20007810000 */
[----:B------:R-:W-:Y:S01]  /*3cc0*/  MUFU.EX2 R140, R140 ;  /* 0x0000008c008c7308 */ /* 0x000fe20000000800 */
[----:B------:R-:W-:Y:S01]  /*3cd0*/  FSEL R146, R58, -INF , !P1 ;  /* 0xff8000003a927808 */ /* 0x000fe20004800000 */
[C---:B------:R-:W-:Y:S01]  /*3ce0*/  FMUL.FTZ R163, R134.reuse, UR10 ;  /* 0x0000000a86a37c20 */ /* 0x040fe20008410000 */
[----:B------:R-:W-:Y:S02]  /*3cf0*/  FMNMX.FTZ R5, R143, R5, !PT ;  /* 0x000000058f057209 */ /* 0x000fe40007810000 */
[----:B------:R-:W-:Y:S01]  /*3d00*/  FSEL R142, R59, -INF , !P0 ;  /* 0xff8000003b8e7808 */ /* 0x000fe20004000000 */
[----:B------:R-:W-:Y:S01]  /*3d10*/  FFMA.FTZ R59, R17, UR10, -R148 ;  /* 0x0000000a113b7c23 */ /* 0x000fe20008010894 */
[----:B------:R-:W-:Y:S01]  /*3d20*/  FSETP.NEU.FTZ.AND P0, PT, R134, -INF , PT ;  /* 0xff8000008600780b */ /* 0x000fe20003f1d000 */
[----:B------:R-:W-:Y:S01]  /*3d30*/  MUFU.EX2 R156, R156 ;  /* 0x0000009c009c7308 */ /* 0x000fe20000000800 */
[----:B--2---:R-:W-:-:S02]  /*3d40*/  FMNMX.FTZ R19, R19, R24, !PT ;  /* 0x0000001813137209 */ /* 0x004fc40007810000 */
[----:B------:R-:W-:Y:S02]  /*3d50*/  FMNMX.FTZ R5, R146, R5, !PT ;  /* 0x0000000592057209 */ /* 0x000fe40007810000 */
[----:B------:R-:W-:Y:S01]  /*3d60*/  FSEL R163, R163, RZ, P0 ;  /* 0x000000ffa3a37208 */ /* 0x000fe20000000000 */
[----:B------:R-:W1:Y:S01]  /*3d70*/  SHFL.BFLY PT, R133, R19, 0x1, 0x1f ;  /* 0x0c201f0013857f89 */ /* 0x000e6200000e0000 */
[----:B------:R-:W-:Y:S01]  /*3d80*/  FMNMX.FTZ R5, R142, R5, !PT ;  /* 0x000000058e057209 */ /* 0x000fe20007810000 */
[----:B------:R-:W-:Y:S01]  /*3d90*/  MUFU.EX2 R59, R59 ;  /* 0x0000003b003b7308 */ /* 0x000fe20000000800 */
[----:B------:R-:W-:Y:S01]  /*3da0*/  LOP3.LUT R36, R43, UR16, R212, 0x96, !PT ;  /* 0x000000102b247c12 */ /* 0x000fe2000f8e96d4 */
[--C-:B------:R-:W-:Y:S01]  /*3db0*/  FFMA.FTZ R56, R7, UR10, -R163.reuse ;  /* 0x0000000a07387c23 */ /* 0x100fe200080108a3 */
[----:B------:R-:W-:Y:S01]  /*3dc0*/  LOP3.LUT R24, R13, UR14, R42, 0x96, !PT ;  /* 0x0000000e0d187c12 */ /* 0x000fe2000f8e962a */
[----:B------:R-:W2:Y:S01]  /*3dd0*/  SHFL.BFLY PT, R7, R5, 0x2, 0x1f ;  /* 0x0c401f0005077f89 */ /* 0x000ea200000e0000 */
[----:B------:R-:W-:Y:S01]  /*3de0*/  FFMA.FTZ R44, R3, UR10, -R163 ;  /* 0x0000000a032c7c23 */ /* 0x000fe200080108a3 */
[----:B------:R-:W-:Y:S01]  /*3df0*/  IMAD.WIDE.U32 R36, R36, -0x2daee0ad, RZ ;  /* 0xd2511f5324247825 */ /* 0x000fe200078e00ff */
[----:B------:R-:W3:Y:S01]  /*3e00*/  LDC.U8 R3, c[0x0][0x388] ;  /* 0x0000e200ff037b82 */ /* 0x000ee20000000000 */
[----:B------:R-:W-:-:S02]  /*3e10*/  LOP3.LUT R64, R219, UR14, R30, 0x96, !PT ;  /* 0x0000000edb407c12 */ /* 0x000fc4000f8e961e */
        /* <DEDUP_REMOVED lines=8> */
[----:B------:R-:W-:Y:S01]  /*3ea0*/  LEA R180, R180, UR4, 0x1 ;  /* 0x00000004b4b47c11 */ /* 0x000fe2000f8e08ff */
[----:B------:R-:W-:Y:S01]  /*3eb0*/  IMAD.WIDE.U32 R28, R28, -0x326172a9, RZ ;  /* 0xcd9e8d571c1c7825 */ /* 0x000fe200078e00ff */
[----:B------:R-:W-:-:S03]  /*3ec0*/  LOP3.LUT R26, R65, UR5, R26, 0x96, !PT ;  /* 0x00000005411a7c12 */ /* 0x000fc6000f8e961a */
[----:B------:R-:W-:Y:S01]  /*3ed0*/  FFMA.FTZ R36, R18, UR10, -R163 ;  /* 0x0000000a12247c23 */ /* 0x000fe200080108a3 */
[----:B------:R-:W-:Y:S01]  /*3ee0*/  MUFU.EX2 R37, R37 ;  /* 0x0000002500257308 */ /* 0x000fe20000000800 */
[----:B-1----:R-:W-:Y:S01]  /*3ef0*/  FMNMX.FTZ R133, R19, R133, !PT ;  /* 0x0000008513857209 */ /* 0x002fe20007810000 */
[----:B------:R-:W-:Y:S01]  /*3f00*/  IMAD.WIDE.U32 R30, R13, -0x326172a9, RZ ;  /* 0xcd9e8d570d1e7825 */ /* 0x000fe200078e00ff */
[----:B------:R-:W-:Y:S01]  /*3f10*/  LOP3.LUT R218, R15, UR12, R218, 0x96, !PT ;  /* 0x0000000c0fda7c12 */ /* 0x000fe2000f8e96da */
[----:B------:R-:W-:Y:S01]  /*3f20*/  LDSM.16.MT88.4 R116, [R180+0x6000] ;  /* 0x00600000b474783b */ /* 0x000fe20000004200 */
[C---:B------:R-:W-:Y:S01]  /*3f30*/  FSETP.NEU.FTZ.AND P0, PT, R133.reuse, -INF , PT ;  /* 0xff8000008500780b */ /* 0x040fe20003f1d000 */
[----:B------:R-:W-:Y:S01]  /*3f40*/  FMUL.FTZ R157, R133, UR10 ;  /* 0x0000000a859d7c20 */ /* 0x000fe20008410000 */
[----:B--2---:R-:W-:Y:S01]  /*3f50*/  FMNMX.FTZ R5, R5, R7, !PT ;  /* 0x0000000705057209 */ /* 0x004fe20007810000 */
[----:B------:R-:W-:Y:S01]  /*3f60*/  IMAD R177, R2, 0x2, R180 ;  /* 0x0000000202b17824 */ /* 0x000fe200078e02b4 */
[----:B------:R-:W-:Y:S01]  /*3f70*/  LOP3.LUT R13, R31, UR21, R28, 0x96, !PT ;  /* 0x000000151f0d7c12 */ /* 0x000fe2000f8e961c */
[----:B---3--:R-:W-:Y:S01]  /*3f80*/  IMAD R66, R3, 0x10000, R3 ;  /* 0x0001000003427824 */ /* 0x008fe200078e0203 */
[----:B------:R-:W-:Y:S01]  /*3f90*/  FSEL R157, R157, RZ, P0 ;  /* 0x000000ff9d9d7208 */ /* 0x000fe20000000000 */
[----:B------:R-:W1:Y:S01]  /*3fa0*/  SHFL.BFLY PT, R135, R5, 0x1, 0x1f ;  /* 0x0c201f0005877f89 */ /* 0x000e6200000e0000 */
[----:B------:R-:W-:Y:S01]  /*3fb0*/  SHF.R.U32.HI R89, RZ, 0x10, R13 ;  /* 0x00000010ff597819 */ /* 0x000fe2000001160d */
[----:B------:R-:W-:Y:S01]  /*3fc0*/  IMAD R178, R0, 0x2, R180 ;  /* 0x0000000200b27824 */ /* 0x000fe200078e02b4 */
[----:B------:R-:W-:Y:S01]  /*3fd0*/  LOP3.LUT R19, R30, 0xffff, RZ, 0xc0, !PT ;  /* 0x0000ffff1e137812 */ /* 0x000fe200078ec0ff */
[--C-:B------:R-:W-:Y:S01]  /*3fe0*/  FFMA.FTZ R54, R54, UR10, -R157.reuse ;  /* 0x0000000a36367c23 */ /* 0x100fe2000801089d */
[----:B------:R-:W-:Y:S01]  /*3ff0*/  FFMA.FTZ R53, R6, UR10, -R157 ;  /* 0x0000000a06357c23 */ /* 0x000fe2000801089d */
[----:B------:R-:W-:Y:S01]  /*4000*/  SHF.R.U32.HI R6, RZ, 0x18, R13 ;  /* 0x00000018ff067819 */ /* 0x000fe2000001160d */
[--C-:B------:R-:W-:Y:S01]  /*4010*/  FFMA.FTZ R43, R50, UR10, -R157.reuse ;  /* 0x0000000a322b7c23 */ /* 0x100fe2000801089d */
[----:B------:R-:W-:Y:S01]  /*4020*/  LOP3.LUT R89, R89, 0xff, RZ, 0xc0, !PT ;  /* 0x000000ff59597812 */ /* 0x000fe200078ec0ff */
[----:B------:R-:W-:Y:S01]  /*4030*/  FFMA.FTZ R39, R51, UR10, -R157 ;  /* 0x0000000a33277c23 */ /* 0x000fe2000801089d */
[----:B------:R-:W-:Y:S01]  /*4040*/  MUFU.EX2 R54, R54 ;  /* 0x0000003600367308 */ /* 0x000fe20000000800 */
[----:B------:R-:W-:Y:S01]  /*4050*/  LOP3.LUT R90, R30, 0xff, RZ, 0xc0, !PT ;  /* 0x000000ff1e5a7812 */ /* 0x000fe200078ec0ff */
[----:B------:R-:W-:Y:S01]  /*4060*/  IMAD R176, R0, 0x2, R177 ;  /* 0x0000000200b07824 */ /* 0x000fe200078e02b1 */
[----:B------:R-:W-:Y:S01]  /*4070*/  PRMT R89, R89, 0x5410, R6 ;  /* 0x0000541059597816 */ /* 0x000fe20000000006 */
[----:B------:R-:W-:Y:S01]  /*4080*/  IMAD.WIDE.U32 R26, R26, -0x326172a9, RZ ;  /* 0xcd9e8d571a1a7825 */ /* 0x000fe200078e00ff */
[----:B------:R-:W-:Y:S01]  /*4090*/  SHF.R.U32.HI R19, RZ, 0x8, R19 ;  /* 0x00000008ff137819 */ /* 0x000fe20000011613 */
[----:B------:R-:W-:Y:S01]  /*40a0*/  LDSM.16.MT88.4 R68, [R178+0x6000] ;  /* 0x00600000b244783b */ /* 0x000fe20000004200 */
[----:B------:R-:W-:Y:S01]  /*40b0*/  LOP3.LUT R204, R213, UR18, R98, 0x96, !PT ;  /* 0x00000012d5cc7c12 */ /* 0x000fe2000f8e9662 */
[----:B------:R-:W2:Y:S01]  /*40c0*/  MUFU.EX2 R53, R53 ;  /* 0x0000003500357308 */ /* 0x000ea20000000800 */
[----:B------:R-:W-:Y:S01]  /*40d0*/  HSET2.LE.AND R89, R89, R66, PT ;  /* 0x0000004259597233 */ /* 0x000fe20003803000 */
[----:B------:R-:W-:Y:S01]  /*40e0*/  FFMA.FTZ R33, R40, UR10, -R163 ;  /* 0x0000000a28217c23 */ /* 0x000fe200080108a3 */
[----:B------:R-:W-:Y:S01]  /*40f0*/  PRMT R90, R90, 0x5410, R19 ;  /* 0x000054105a5a7816 */ /* 0x000fe20000000013 */
[----:B------:R-:W-:Y:S01]  /*4100*/  IMAD.WIDE.U32 R204, R204, -0x2daee0ad, RZ ;  /* 0xd2511f53cccc7825 */ /* 0x000fe200078e00ff */
[----:B------:R-:W-:-:S03]  /*4110*/  SHF.R.U32.HI R15, RZ, 0x10, R30 ;  /* 0x00000010ff0f7819 */ /* 0x000fc6000001161e */
[----:B------:R-:W-:Y:S01]  /*4120*/  FFMA.FTZ R40, R9, UR10, -R157 ;  /* 0x0000000a09287c23 */ /* 0x000fe2000801089d */
[----:B-1----:R-:W-:Y:S01]  /*4130*/  FMNMX.FTZ R135, R5, R135, !PT ;  /* 0x0000008705877209 */ /* 0x002fe20007810000 */
[----:B------:R-:W-:Y:S01]  /*4140*/  MUFU.EX2 R56, R56 ;  /* 0x0000003800387308 */ /* 0x000fe20000000800 */
[----:B------:R-:W-:Y:S01]  /*4150*/  LOP3.LUT R25, R13, 0xffff, RZ, 0xc0, !PT ;  /* 0x0000ffff0d197812 */ /* 0x000fe200078ec0ff */
[----:B------:R-:W-:Y:S01]  /*4160*/  IMAD.WIDE.U32 R218, R218, -0x2daee0ad, RZ ;  /* 0xd2511f53dada7825 */ /* 0x000fe200078e00ff */
[----:B------:R-:W-:-:S03]  /*4170*/  FSETP.NEU.FTZ.AND P0, PT, R135, -INF , PT ;  /* 0xff8000008700780b */ /* 0x000fc60003f1d000 */
[----:B------:R-:W-:Y:S01]  /*4180*/  FMUL.FTZ R145, R135, UR10 ;  /* 0x0000000a87917c20 */ /* 0x000fe20008410000 */
[----:B------:R-:W-:Y:S01]  /*4190*/  LOP3.LUT R14, R27, UR21, R14, 0x96, !PT ;  /* 0x000000151b0e7c12 */ /* 0x000fe2000f8e960e */
[----:B------:R-:W-:Y:S01]  /*41a0*/  FFMA.FTZ R2, R77, UR10, -R148 ;  /* 0x0000000a4d027c23 */ /* 0x000fe20008010894 */
[----:B------:R-:W-:Y:S01]  /*41b0*/  SHF.R.U32.HI R7, RZ, 0x18, R30 ;  /* 0x00000018ff077819 */ /* 0x000fe2000001161e */
[----:B------:R-:W1:Y:S01]  /*41c0*/  MUFU.EX2 R55, R55 ;  /* 0x0000003700377308 */ /* 0x000e620000000800 */
[----:B--2---:R-:W-:Y:S01]  /*41d0*/  F2FP.F16.F32.PACK_AB R0, R53, R54 ;  /* 0x000000363500723e */ /* 0x004fe200000000ff */
[----:B------:R-:W-:Y:S01]  /*41e0*/  FFMA.FTZ R51, R72, UR10, -R148 ;  /* 0x0000000a48337c23 */ /* 0x000fe20008010894 */
[--C-:B------:R-:W-:Y:S01]  /*41f0*/  HSET2.LE.AND R90, R90, R66.reuse, PT ;  /* 0x000000425a5a7233 */ /* 0x100fe20003803000 */
[----:B------:R-:W-:Y:S01]  /*4200*/  FFMA.FTZ R151, R151, UR10, -R163 ;  /* 0x0000000a97977c23 */ /* 0x000fe200080108a3 */
[----:B------:R-:W-:Y:S01]  /*4210*/  LOP3.LUT R89, R89, R0, RZ, 0xc0, !PT ;  /* 0x0000000059597212 */ /* 0x000fe200078ec0ff */
[--C-:B------:R-:W-:Y:S01]  /*4220*/  FFMA.FTZ R22, R22, UR10, -R157.reuse ;  /* 0x0000000a16167c23 */ /* 0x100fe2000801089d */
[----:B------:R-:W-:Y:S01]  /*4230*/  F2FP.F16.F32.PACK_AB R5, R37, R44 ;  /* 0x0000002c2505723e */ /* 0x000fe200000000ff */
[----:B------:R-:W-:Y:S01]  /*4240*/  MUFU.EX2 R43, R43 ;  /* 0x0000002b002b7308 */ /* 0x000fe20000000800 */
[----:B------:R-:W-:Y:S01]  /*4250*/  FSEL R145, R145, RZ, P0 ;  /* 0x000000ff91917208 */ /* 0x000fe20000000000 */
[----:B------:R-:W-:Y:S01]  /*4260*/  FFMA.FTZ R150, R150, UR10, -R157 ;  /* 0x0000000a96967c23 */ /* 0x000fe2000801089d */
[----:B------:R-:W-:Y:S01]  /*4270*/  LOP3.LUT R0, R26, 0xffff, RZ, 0xc0, !PT ;  /* 0x0000ffff1a007812 */ /* 0x000fe200078ec0ff */
[----:B------:R-:W-:Y:S01]  /*4280*/  FFMA.FTZ R144, R144, UR10, -R163 ;  /* 0x0000000a90907c23 */ /* 0x000fe200080108a3 */
[----:B------:R-:W-:Y:S01]  /*4290*/  LOP3.LUT R15, R15, 0xff, RZ, 0xc0, !PT ;  /* 0x000000ff0f0f7812 */ /* 0x000fe200078ec0ff */
[----:B------:R-:W-:Y:S01]  /*42a0*/  FFMA.FTZ R58, R4, UR10, -R145 ;  /* 0x0000000a043a7c23 */ /* 0x000fe20008010891 */
[----:B------:R-:W-:Y:S01]  /*42b0*/  LOP3.LUT R88, R13, 0xff, RZ, 0xc0, !PT ;  /* 0x000000ff0d587812 */ /* 0x000fe200078ec0ff */
[----:B------:R-:W2:Y:S01]  /*42c0*/  MUFU.EX2 R39, R39 ;  /* 0x0000002700277308 */ /* 0x000ea20000000800 */
[----:B------:R-:W-:Y:S01]  /*42d0*/  SHF.R.U32.HI R13, RZ, 0x8, R25 ;  /* 0x00000008ff0d7819 */ /* 0x000fe20000011619 */
[--C-:B------:R-:W-:Y:S01]  /*42e0*/  FFMA.FTZ R50, R86, UR10, -R145.reuse ;  /* 0x0000000a56327c23 */ /* 0x100fe20008010891 */
[----:B------:R-:W-:Y:S01]  /*42f0*/  LOP3.LUT R94, R26, 0xff, RZ, 0xc0, !PT ;  /* 0x000000ff1a5e7812 */ /* 0x000fe200078ec0ff */
[--C-:B------:R-:W-:Y:S01]  /*4300*/  FFMA.FTZ R49, R87, UR10, -R145.reuse ;  /* 0x0000000a57317c23 */ /* 0x100fe20008010891 */
[----:B------:R-:W-:Y:S01]  /*4310*/  SHF.R.U32.HI R0, RZ, 0x8, R0 ;  /* 0x00000008ff007819 */ /* 0x000fe20000011600 */
[----:B------:R-:W-:Y:S01]  /*4320*/  FFMA.FTZ R57, R91, UR10, -R145 ;  /* 0x0000000a5b397c23 */ /* 0x000fe20008010891 */
[----:B------:R-:W-:Y:S01]  /*4330*/  LOP3.LUT R11, R14, 0xffff, RZ, 0xc0, !PT ;  /* 0x0000ffff0e0b7812 */ /* 0x000fe200078ec0ff */
[----:B------:R-:W-:Y:S01]  /*4340*/  MUFU.EX2 R50, R50 ;  /* 0x0000003200327308 */ /* 0x000fe20000000800 */
[----:B------:R-:W-:Y:S01]  /*4350*/  PRMT R15, R15, 0x5410, R7 ;  /* 0x000054100f0f7816 */ /* 0x000fe20000000007 */
[--C-:B------:R-:W-:Y:S01]  /*4360*/  FFMA.FTZ R62, R16, UR10, -R145.reuse ;  /* 0x0000000a103e7c23 */ /* 0x100fe20008010891 */
[----:B------:R-:W-:Y:S01]  /*4370*/  LOP3.LUT R90, R90, R5, RZ, 0xc0, !PT ;  /* 0x000000055a5a7212 */ /* 0x000fe200078ec0ff */
[----:B------:R-:W-:Y:S01]  /*4380*/  FFMA.FTZ R171, R171, UR10, -R145 ;  /* 0x0000000aabab7c23 */ /* 0x000fe20008010891 */
[----:B------:R-:W3:Y:S01]  /*4390*/  LDSM.16.MT88.4 R4, [R176+0x6000] ;  /* 0x00600000b004783b */ /* 0x000ee20000004200 */
[----:B------:R-:W-:Y:S01]  /*43a0*/  LOP3.LUT R173, R205, UR15, R34, 0x96, !PT ;  /* 0x0000000fcdad7c12 */ /* 0x000fe2000f8e9622 */
[----:B------:R-:W-:Y:S01]  /*43b0*/  FFMA.FTZ R34, R81, UR10, -R148 ;  /* 0x0000000a51227c23 */ /* 0x000fe20008010894 */
[----:B------:R-:W-:Y:S01]  /*43c0*/  PRMT R88, R88, 0x5410, R13 ;  /* 0x0000541058587816 */ /* 0x000fe2000000000d */
[----:B------:R-:W4:Y:S01]  /*43d0*/  LDSM.16.MT88.4 R80, [R177+0x6000] ;  /* 0x00600000b150783b */ /* 0x000f220000004200 */
[----:B------:R-:W-:Y:S01]  /*43e0*/  PRMT R94, R94, 0x5410, R0 ;  /* 0x000054105e5e7816 */ /* 0x000fe20000000000 */
[----:B------:R-:W5:Y:S01]  /*43f0*/  MUFU.EX2 R49, R49 ;  /* 0x0000003100317308 */ /* 0x000f620000000800 */
[----:B------:R-:W-:Y:S01]  /*4400*/  LOP3.LUT R92, R14, 0xff, RZ, 0xc0, !PT ;  /* 0x000000ff0e5c7812 */ /* 0x000fe200078ec0ff */
[----:B------:R-:W-:Y:S01]  /*4410*/  FFMA.FTZ R158, R158, UR10, -R145 ;  /* 0x0000000a9e9e7c23 */ /* 0x000fe20008010891 */
[----:B------:R-:W-:Y:S01]  /*4420*/  SHF.R.U32.HI R11, RZ, 0x8, R11 ;  /* 0x00000008ff0b7819 */ /* 0x000fe2000001160b */
[----:B------:R-:W-:Y:S01]  /*4430*/  FFMA.FTZ R166, R166, UR10, -R145 ;  /* 0x0000000aa6a67c23 */ /* 0x000fe20008010891 */
[----:B------:R-:W-:Y:S01]  /*4440*/  SHF.R.U32.HI R0, RZ, 0x10, R14 ;  /* 0x00000010ff007819 */ /* 0x000fe2000001160e */
[----:B------:R-:W-:Y:S01]  /*4450*/  FFMA.FTZ R164, R164, UR10, -R163 ;  /* 0x0000000aa4a47c23 */ /* 0x000fe200080108a3 */
[--C-:B------:R-:W-:Y:S01]  /*4460*/  HSET2.LE.AND R88, R88, R66.reuse, PT ;  /* 0x0000004258587233 */ /* 0x100fe20003803000 */
[----:B------:R-:W-:Y:S01]  /*4470*/  MUFU.EX2 R58, R58 ;  /* 0x0000003a003a7308 */ /* 0x000fe20000000800 */
[----:B------:R-:W-:Y:S01]  /*4480*/  PRMT R92, R92, 0x5410, R11 ;  /* 0x000054105c5c7816 */ /* 0x000fe2000000000b */
[--C-:B------:R-:W-:Y:S01]  /*4490*/  FFMA.FTZ R161, R161, UR10, -R163.reuse ;  /* 0x0000000aa1a17c23 */ /* 0x100fe200080108a3 */
[----:B------:R-:W-:Y:S01]  /*44a0*/  LOP3.LUT R12, R29, UR12, R12, 0x96, !PT ;  /* 0x0000000c1d0c7c12 */ /* 0x000fe2000f8e960c */
[----:B------:R-:W-:Y:S01]  /*44b0*/  FFMA.FTZ R162, R162, UR10, -R163 ;  /* 0x0000000aa2a27c23 */ /* 0x000fe200080108a3 */
[----:B-1----:R-:W-:Y:S01]  /*44c0*/  F2FP.F16.F32.PACK_AB R13, R55, R56 ;  /* 0x00000038370d723e */ /* 0x002fe200000000ff */
[----:B------:R-:W-:Y:S01]  /*44d0*/  FFMA.FTZ R154, R154, UR10, -R157 ;  /* 0x0000000a9a9a7c23 */ /* 0x000fe2000801089d */
[----:B------:R-:W-:Y:S01]  /*44e0*/  SHF.R.U32.HI R93, RZ, 0x18, R14 ;  /* 0x00000018ff5d7819 */ /* 0x000fe2000001160e */
[----:B------:R-:W-:Y:S01]  /*44f0*/  MUFU.EX2 R57, R57 ;  /* 0x0000003900397308 */ /* 0x000fe20000000800 */
[----:B------:R-:W-:Y:S01]  /*4500*/  LOP3.LUT R0, R0, 0xff, RZ, 0xc0, !PT ;  /* 0x000000ff00007812 */ /* 0x000fe200078ec0ff */
[----:B------:R-:W-:Y:S01]  /*4510*/  FFMA.FTZ R160, R160, UR10, -R163 ;  /* 0x0000000aa0a07c23 */ /* 0x000fe200080108a3 */
[----:B------:R-:W-:Y:S01]  /*4520*/  HSET2.LE.AND R15, R15, R66, PT ;  /* 0x000000420f0f7233 */ /* 0x000fe20003803000 */
[----:B------:R-:W-:Y:S01]  /*4530*/  FADD.FTZ R55, R56, R55 ;  /* 0x0000003738377221 */ /* 0x000fe20000010000 */
[----:B--2---:R-:W-:Y:S01]  /*4540*/  F2FP.F16.F32.PACK_AB R19, R39, R43 ;  /* 0x0000002b2713723e */ /* 0x004fe200000000ff */
[----:B------:R-:W-:Y:S01]  /*4550*/  FADD.FTZ R53, R54, R53 ;  /* 0x0000003536357221 */ /* 0x000fe20000010000 */
[----:B------:R-:W-:Y:S01]  /*4560*/  SHF.R.U32.HI R95, RZ, 0x10, R26 ;  /* 0x00000010ff5f7819 */ /* 0x000fe2000001161a */
[----:B------:R-:W1:Y:S01]  /*4570*/  MUFU.EX2 R42, R42 ;  /* 0x0000002a002a7308 */ /* 0x000e620000000800 */
[----:B------:R-:W-:Y:S01]  /*4580*/  LOP3.LUT R88, R88, R13, RZ, 0xc0, !PT ;  /* 0x0000000d58587212 */ /* 0x000fe200078ec0ff */
[----:B------:R-:W-:Y:S01]  /*4590*/  IMAD.WIDE.U32 R12, R12, -0x2daee0ad, RZ ;  /* 0xd2511f530c0c7825 */ /* 0x000fe200078e00ff */
[----:B------:R-:W-:-:S03]  /*45a0*/  PRMT R93, R0, 0x5410, R93 ;  /* 0x00005410005d7816 */ /* 0x000fc6000000005d */
[----:B------:R-:W-:Y:S01]  /*45b0*/  FADD.FTZ R55, R44, R55 ;  /* 0x000000372c377221 */ /* 0x000fe20000010000 */
[--C-:B------:R-:W-:Y:S01]  /*45c0*/  HSET2.LE.AND R94, R94, R66.reuse, PT ;  /* 0x000000425e5e7233 */ /* 0x100fe20003803000 */
[----:B------:R-:W-:Y:S01]  /*45d0*/  FADD.FTZ R53, R43, R53 ;  /* 0x000000352b357221 */ /* 0x000fe20000010000 */
[----:B------:R-:W-:Y:S01]  /*45e0*/  HSET2.LE.AND R92, R92, R66, PT ;  /* 0x000000425c5c7233 */ /* 0x000fe20003803000 */
[----:B------:R-:W-:Y:S01]  /*45f0*/  MUFU.EX2 R36, R36 ;  /* 0x0000002400247308 */ /* 0x000fe20000000800 */
[----:B------:R-:W-:Y:S01]  /*4600*/  F2FP.F16.F32.PACK_AB R0, R45, R52 ;  /* 0x000000342d00723e */ /* 0x000fe200000000ff */
[----:B------:R-:W-:Y:S01]  /*4610*/  FADD.FTZ R55, R37, R55 ;  /* 0x0000003725377221 */ /* 0x000fe20000010000 */
[----:B------:R-:W-:Y:S01]  /*4620*/  F2FP.F16.F32.PACK_AB R11, R47, R48 ;  /* 0x000000302f0b723e */ /* 0x000fe200000000ff */
[----:B------:R-:W-:Y:S01]  /*4630*/  FADD.FTZ R47, R48, R47 ;  /* 0x0000002f302f7221 */ /* 0x000fe20000010000 */
[----:B------:R-:W-:Y:S01]  /*4640*/  LOP3.LUT R91, R15, R19, RZ, 0xc0, !PT ;  /* 0x000000130f5b7212 */ /* 0x000fe200078ec0ff */
[----:B------:R-:W-:Y:S01]  /*4650*/  FADD.FTZ R53, R39, R53 ;  /* 0x0000003527357221 */ /* 0x000fe20000010000 */
[----:B------:R-:W-:Y:S01]  /*4660*/  SHF.R.U32.HI R15, RZ, 0x18, R26 ;  /* 0x00000018ff0f7819 */ /* 0x000fe2000001161a */
[----:B------:R-:W-:Y:S01]  /*4670*/  MUFU.EX2 R40, R40 ;  /* 0x0000002800287308 */ /* 0x000fe20000000800 */
[----:B------:R-:W-:Y:S01]  /*4680*/  LOP3.LUT R95, R95, 0xff, RZ, 0xc0, !PT ;  /* 0x000000ff5f5f7812 */ /* 0x000fe200078ec0ff */
[----:B------:R-:W-:Y:S01]  /*4690*/  FADD.FTZ R47, R52, R47 ;  /* 0x0000002f342f7221 */ /* 0x000fe20000010000 */
[----:B------:R-:W-:Y:S01]  /*46a0*/  LOP3.LUT R210, R175, UR17, R210, 0x96, !PT ;  /* 0x00000011afd27c12 */ /* 0x000fe2000f8e96d2 */
[C---:B---3--:R-:W-:Y:S01]  /*46b0*/  HMMA.16816.F32 R84, R88.reuse, R4, RZ ;  /* 0x000000045854723c */ /* 0x048fe200000018ff */
[----:B------:R-:W-:Y:S01]  /*46c0*/  LOP3.LUT R175, R35, UR17, R102, 0x96, !PT ;  /* 0x0000001123af7c12 */ /* 0x000fe2000f8e9666 */
[----:B------:R-:W-:Y:S01]  /*46d0*/  FFMA.FTZ R35, R46, UR10, -R157 ;  /* 0x0000000a2e237c23 */ /* 0x000fe2000801089d */
[----:B------:R-:W-:Y:S01]  /*46e0*/  LOP3.LUT R94, R94, R0, RZ, 0xc0, !PT ;  /* 0x000000005e5e7212 */ /* 0x000fe200078ec0ff */
[----:B------:R-:W-:Y:S01]  /*46f0*/  FFMA.FTZ R0, R41, UR10, -R163 ;  /* 0x0000000a29007c23 */ /* 0x000fe200080108a3 */
[----:B------:R-:W-:Y:S01]  /*4700*/  LOP3.LUT R92, R92, R11, RZ, 0xc0, !PT ;  /* 0x0000000b5c5c7212 */ /* 0x000fe200078ec0ff */
[--C-:B------:R-:W-:Y:S01]  /*4710*/  FFMA.FTZ R41, R8, UR10, -R157.reuse ;  /* 0x0000000a08297c23 */ /* 0x100fe2000801089d */
[----:B------:R-:W-:Y:S01]  /*4720*/  LOP3.LUT R11, R12, 0xffff, RZ, 0xc0, !PT ;  /* 0x0000ffff0c0b7812 */ /* 0x000fe200078ec0ff */
[----:B------:R-:W-:Y:S01]  /*4730*/  FFMA.FTZ R46, R10, UR10, -R157 ;  /* 0x0000000a0a2e7c23 */ /* 0x000fe2000801089d */
[----:B------:R-:W-:Y:S01]  /*4740*/  PRMT R95, R95, 0x5410, R15 ;  /* 0x000054105f5f7816 */ /* 0x000fe2000000000f */
[----:B------:R-:W2:Y:S01]  /*4750*/  MUFU.EX2 R35, R35 ;  /* 0x0000002300237308 */ /* 0x000ea20000000800 */
[----:B------:R-:W-:Y:S01]  /*4760*/  LOP3.LUT R18, R12, 0xff, RZ, 0xc0, !PT ;  /* 0x000000ff0c127812 */ /* 0x000fe200078ec0ff */
[----:B------:R-:W-:Y:S01]  /*4770*/  HMMA.16816.F32 R124, R88, R116, RZ ;  /* 0x00000074587c723c */ /* 0x000fe200000018ff */
[----:B------:R-:W-:Y:S01]  /*4780*/  SHF.R.U32.HI R11, RZ, 0x8, R11 ;  /* 0x00000008ff0b7819 */ /* 0x000fe2000001160b */
[----:B------:R-:W-:Y:S01]  /*4790*/  IMAD.WIDE.U32 R210, R210, -0x326172a9, RZ ;  /* 0xcd9e8d57d2d27825 */ /* 0x000fe200078e00ff */
[----:B------:R-:W-:-:S03]  /*47a0*/  LOP3.LUT R19, R13, UR22, R24, 0x96, !PT ;  /* 0x000000160d137c12 */ /* 0x000fc6000f8e9618 */
[----:B------:R-:W-:Y:S01]  /*47b0*/  FADD.FTZ R47, R45, R47 ;  /* 0x0000002f2d2f7221 */ /* 0x000fe20000010000 */
[--C-:B------:R-:W-:Y:S01]  /*47c0*/  HSET2.LE.AND R95, R95, R66.reuse, PT ;  /* 0x000000425f5f7233 */ /* 0x100fe20003803000 */
[----:B------:R-:W3:Y:S01]  /*47d0*/  MUFU.EX2 R41, R41 ;  /* 0x0000002900297308 */ /* 0x000ee20000000800 */
[----:B-----5:R-:W-:Y:S01]  /*47e0*/  F2FP.F16.F32.PACK_AB R14, R49, R50 ;  /* 0x00000032310e723e */ /* 0x020fe200000000ff */
[C---:B------:R-:W-:Y:S01]  /*47f0*/  HMMA.16816.F32 R108, R88.reuse, R68, RZ ;  /* 0x00000044586c723c */ /* 0x040fe200000018ff */
[----:B------:R-:W-:Y:S01]  /*4800*/  PRMT R18, R18, 0x5410, R11 ;  /* 0x0000541012127816 */ /* 0x000fe2000000000b */
[----:B------:R-:W-:Y:S01]  /*4810*/  LDSM.16.MT88.4 R24, [R177+0x6800] ;  /* 0x00680000b118783b */ /* 0x000fe20000004200 */
[----:B------:R-:W-:Y:S01]  /*4820*/  LOP3.LUT R11, R19, 0xffff, RZ, 0xc0, !PT ;  /* 0x0000ffff130b7812 */ /* 0x000fe200078ec0ff */
[----:B------:R-:W-:Y:S01]  /*4830*/  FADD.FTZ R47, R38, R47 ;  /* 0x0000002f262f7221 */ /* 0x000fe20000010000 */
[--C-:B------:R-:W-:Y:S01]  /*4840*/  SHF.R.U32.HI R60, RZ, 0x10, R12.reuse ;  /* 0x00000010ff3c7819 */ /* 0x100fe2000001160c */
[----:B------:R-:W5:Y:S01]  /*4850*/  MUFU.EX2 R46, R46 ;  /* 0x0000002e002e7308 */ /* 0x000f620000000800 */
[----:B------:R-:W-:Y:S01]  /*4860*/  SHF.R.U32.HI R9, RZ, 0x10, R19 ;  /* 0x00000010ff097819 */ /* 0x000fe20000011613 */
[C---:B----4-:R-:W-:Y:S01]  /*4870*/  HMMA.16816.F32 R76, R88.reuse, R80, RZ ;  /* 0x00000050584c723c */ /* 0x050fe200000018ff */
[----:B------:R-:W-:Y:S01]  /*4880*/  LOP3.LUT R95, R95, R14, RZ, 0xc0, !PT ;  /* 0x0000000e5f5f7212 */ /* 0x000fe200078ec0ff */
[----:B-1----:R-:W-:Y:S01]  /*4890*/  FADD.FTZ R55, R42, R55 ;  /* 0x000000372a377221 */ /* 0x002fe20000010000 */
[--C-:B------:R-:W-:Y:S01]  /*48a0*/  HSET2.LE.AND R93, R93, R66.reuse, PT ;  /* 0x000000425d5d7233 */ /* 0x100fe20003803000 */
[----:B--2---:R-:W-:Y:S01]  /*48b0*/  FADD.FTZ R53, R35, R53 ;  /* 0x0000003523357221 */ /* 0x004fe20000010000 */
[----:B------:R-:W-:Y:S01]  /*48c0*/  F2FP.F16.F32.PACK_AB R14, R57, R58 ;  /* 0x0000003a390e723e */ /* 0x000fe200000000ff */
        /* <DEDUP_REMOVED lines=11> */
[----:B------:R-:W-:Y:S01]  /*4980*/  LOP3.LUT R9, R9, 0xff, RZ, 0xc0, !PT ;  /* 0x000000ff09097812 */ /* 0x000fe200078ec0ff */
[----:B------:R-:W-:Y:S01]  /*4990*/  FADD.FTZ R57, R50, R57 ;  /* 0x0000003932397221 */ /* 0x000fe20000010000 */
[----:B------:R-:W-:Y:S01]  /*49a0*/  LOP3.LUT R93, R93, R14, RZ, 0xc0, !PT ;  /* 0x0000000e5d5d7212 */ /* 0x000fe200078ec0ff */
[----:B---3--:R-:W-:Y:S01]  /*49b0*/  FADD.FTZ R53, R41, R53 ;  /* 0x0000003529357221 */ /* 0x008fe20000010000 */
[----:B------:R-:W-:Y:S01]  /*49c0*/  PRMT R28, R28, 0x5410, R11 ;  /* 0x000054101c1c7816 */ /* 0x000fe2000000000b */
[----:B------:R-:W-:Y:S01]  /*49d0*/  HMMA.16816.F32 R100, R88, R82, RZ ;  /* 0x000000525864723c */ /* 0x000fe200000018ff */
[----:B------:R-:W-:Y:S01]  /*49e0*/  PRMT R60, R60, 0x5410, R8 ;  /* 0x000054103c3c7816 */ /* 0x000fe20000000008 */
[----:B------:R-:W-:Y:S01]  /*49f0*/  MUFU.EX2 R2, R2 ;  /* 0x0000000200027308 */ /* 0x000fe20000000800 */
[----:B------:R-:W-:Y:S01]  /*4a00*/  PRMT R19, R9, 0x5410, R19 ;  /* 0x0000541009137816 */ /* 0x000fe20000000013 */
[----:B------:R-:W-:Y:S01]  /*4a10*/  LDSM.16.MT88.4 R12, [R180+0x6800] ;  /* 0x00680000b40c783b */ /* 0x000fe20000004200 */
[----:B------:R-:W-:Y:S01]  /*4a20*/  LOP3.LUT R206, R217, UR18, R98, 0x96, !PT ;  /* 0x00000012d9ce7c12 */ /* 0x000fe2000f8e9662 */
[C---:B------:R-:W-:Y:S01]  /*4a30*/  HMMA.16816.F32 R128, R92.reuse, R116, RZ ;  /* 0x000000745c80723c */ /* 0x040fe200000018ff */
[--C-:B------:R-:W-:Y:S01]  /*4a40*/  HSET2.LE.AND R17, R28, R66.reuse, PT ;  /* 0x000000421c117233 */ /* 0x100fe20003803000 */
[----:B------:R-:W1:Y:S01]  /*4a50*/  LDSM.16.MT88.4 R8, [R178+0x6800] ;  /* 0x00680000b208783b */ /* 0x000e620000004200 */
[--C-:B------:R-:W-:Y:S01]  /*4a60*/  HSET2.LE.AND R60, R60, R66.reuse, PT ;  /* 0x000000423c3c7233 */ /* 0x100fe20003803000 */
[----:B------:R-:W2:Y:S01]  /*4a70*/  MUFU.EX2 R34, R34 ;  /* 0x0000002200227308 */ /* 0x000ea20000000800 */
[----:B------:R-:W-:Y:S01]  /*4a80*/  HSET2.LE.AND R61, R19, R66, PT ;  /* 0x00000042133d7233 */ /* 0x000fe20003803000 */
[----:B------:R-:W-:Y:S01]  /*4a90*/  HMMA.16816.F32 R96, R92, R4, RZ ;  /* 0x000000045c60723c */ /* 0x000fe200000018ff */
[----:B------:R-:W-:Y:S01]  /*4aa0*/  F2FP.F16.F32.PACK_AB R16, R36, R42 ;  /* 0x0000002a2410723e */ /* 0x000fe200000000ff */
[----:B------:R-:W-:Y:S01]  /*4ab0*/  IMAD.WIDE.U32 R206, R206, -0x2daee0ad, RZ ;  /* 0xd2511f53cece7825 */ /* 0x000fe200078e00ff */
[----:B-----5:R-:W-:-:S03]  /*4ac0*/  F2FP.F16.F32.PACK_AB R19, R46, R40 ;  /* 0x000000282e13723e */ /* 0x020fc600000000ff */
[----:B------:R-:W-:Y:S01]  /*4ad0*/  FADD.FTZ R57, R49, R57 ;  /* 0x0000003931397221 */ /* 0x000fe20000010000 */
[----:B------:R-:W-:Y:S01]  /*4ae0*/  LOP3.LUT R64, R219, UR22, R64, 0x96, !PT ;  /* 0x00000016db407c12 */ /* 0x000fe2000f8e9640 */
[C---:B------:R-:W-:Y:S01]  /*4af0*/  HMMA.16816.F32 R112, R92.reuse, R68, RZ ;  /* 0x000000445c70723c */ /* 0x040fe200000018ff */
[----:B------:R-:W-:Y:S01]  /*4b00*/  F2FP.F16.F32.PACK_AB R4, R41, R35 ;  /* 0x000000232904723e */ /* 0x000fe200000000ff */
[----:B------:R-:W-:Y:S01]  /*4b10*/  MUFU.EX2 R150, R150 ;  /* 0x0000009600967308 */ /* 0x000fe20000000800 */
[--C-:B------:R-:W-:Y:S01]  /*4b20*/  SHF.R.U32.HI R63, RZ, 0x10, R218.reuse ;  /* 0x00000010ff3f7819 */ /* 0x100fe200000116da */
[----:B------:R-:W-:Y:S01]  /*4b30*/  FFMA.FTZ R146, R146, UR10, -R145 ;  /* 0x0000000a92927c23 */ /* 0x000fe20008010891 */
[----:B------:R-:W-:Y:S01]  /*4b40*/  LOP3.LUT R16, R17, R16, RZ, 0xc0, !PT ;  /* 0x0000001011107212 */ /* 0x000fe200078ec0ff */
[C---:B------:R-:W-:Y:S01]  /*4b50*/  HMMA.16816.F32 R72, R92.reuse, R80, RZ ;  /* 0x000000505c48723c */ /* 0x040fe200000018ff */
[----:B------:R-:W-:Y:S01]  /*4b60*/  LOP3.LUT R19, R60, R19, RZ, 0xc0, !PT ;  /* 0x000000133c137212 */ /* 0x000fe200078ec0ff */
[----:B------:R-:W-:Y:S01]  /*4b70*/  FFMA.FTZ R155, R155, UR10, -R157 ;  /* 0x0000000a9b9b7c23 */ /* 0x000fe2000801089d */
[----:B------:R-:W-:Y:S01]  /*4b80*/  LOP3.LUT R17, R61, R4, RZ, 0xc0, !PT ;  /* 0x000000043d117212 */ /* 0x000fe200078ec0ff */
[----:B------:R3:W4:Y:S01]  /*4b90*/  MUFU.EX2 R60, R62 ;  /* 0x0000003e003c7308 */ /* 0x0007220000000800 */
[----:B------:R-:W-:Y:S01]  /*4ba0*/  FFMA.FTZ R61, R168, UR10, -R145 ;  /* 0x0000000aa83d7c23 */ /* 0x000fe20008010891 */
[C---:B------:R-:W-:Y:S01]  /*4bb0*/  HMMA.16816.F32 R116, R92.reuse, R118, RZ ;  /* 0x000000765c74723c */ /* 0x040fe200000018ff */
[----:B------:R-:W-:Y:S01]  /*4bc0*/  LOP3.LUT R63, R63, 0xff, RZ, 0xc0, !PT ;  /* 0x000000ff3f3f7812 */ /* 0x000fe200078ec0ff */
[----:B--2---:R-:W-:Y:S01]  /*4bd0*/  FADD.FTZ R47, R34, R47 ;  /* 0x0000002f222f7221 */ /* 0x004fe20000010000 */
[----:B------:R-:W-:Y:S01]  /*4be0*/  SHF.R.U32.HI R5, RZ, 0x18, R218 ;  /* 0x00000018ff057819 */ /* 0x000fe200000116da */
[----:B------:R-:W-:Y:S01]  /*4bf0*/  FFMA.FTZ R153, R153, UR10, -R157 ;  /* 0x0000000a99997c23 */ /* 0x000fe2000801089d */
[--C-:B------:R-:W-:Y:S01]  /*4c00*/  HSET2.LE.AND R18, R18, R66.reuse, PT ;  /* 0x0000004212127233 */ /* 0x100fe20003803000 */
[C---:B------:R-:W-:Y:S01]  /*4c10*/  HMMA.16816.F32 R68, R92.reuse, R70, RZ ;  /* 0x000000465c44723c */ /* 0x040fe200000018ff */
[----:B------:R-:W-:Y:S01]  /*4c20*/  F2FP.F16.F32.PACK_AB R29, R0, R33 ;  /* 0x00000021001d723e */ /* 0x000fe200000000ff */
[----:B------:R-:W-:Y:S01]  /*4c30*/  MUFU.EX2 R61, R61 ;  /* 0x0000003d003d7308 */ /* 0x000fe20000000800 */
[----:B------:R-:W-:Y:S01]  /*4c40*/  LOP3.LUT R65, R218, 0xffff, RZ, 0xc0, !PT ;  /* 0x0000ffffda417812 */ /* 0x000fe200078ec0ff */
[----:B------:R-:W-:Y:S01]  /*4c50*/  FADD.FTZ R47, R32, R47 ;  /* 0x0000002f202f7221 */ /* 0x000fe20000010000 */
[----:B------:R-:W-:Y:S01]  /*4c60*/  LOP3.LUT R4, R64, 0xff, RZ, 0xc0, !PT ;  /* 0x000000ff40047812 */ /* 0x000fe200078ec0ff */
[----:B------:R-:W-:Y:S01]  /*4c70*/  HMMA.16816.F32 R80, R92, R82, RZ ;  /* 0x000000525c50723c */ /* 0x000fe200000018ff */
[----:B------:R-:W-:Y:S01]  /*4c80*/  PRMT R5, R63, 0x5410, R5 ;  /* 0x000054103f057816 */ /* 0x000fe20000000005 */
[----:B------:R-:W-:Y:S01]  /*4c90*/  FADD.FTZ R55, R33, R55 ;  /* 0x0000003721377221 */ /* 0x000fe20000010000 */
[----:B---3--:R-:W-:Y:S01]  /*4ca0*/  FFMA.FTZ R62, R141, UR10, -R145 ;  /* 0x0000000a8d3e7c23 */ /* 0x008fe20008010891 */
[----:B------:R2:W-:Y:S01]  /*4cb0*/  MUFU.EX2 R63, R171 ;  /* 0x000000ab003f7308 */ /* 0x0005e20000000800 */
[----:B------:R-:W-:Y:S01]  /*4cc0*/  LOP3.LUT R18, R18, R29, RZ, 0xc0, !PT ;  /* 0x0000001d12127212 */ /* 0x000fe200078ec0ff */
[-C--:B------:R-:W-:Y:S01]  /*4cd0*/  HMMA.16816.F32 R88, R88, R6.reuse, RZ ;  /* 0x000000065858723c */ /* 0x080fe200000018ff */
[----:B------:R-:W-:Y:S01]  /*4ce0*/  SHF.R.U32.HI R65, RZ, 0x8, R65 ;  /* 0x00000008ff417819 */ /* 0x000fe20000011641 */
[----:B------:R-:W3:Y:S01]  /*4cf0*/  LDSM.16.MT88.4 R28, [R176+0x6800] ;  /* 0x00680000b01c783b */ /* 0x000ee20000004200 */
[----:B------:R-:W-:Y:S01]  /*4d00*/  F2FP.F16.F32.PACK_AB R67, R2, R32 ;  /* 0x000000200243723e */ /* 0x000fe200000000ff */
[----:B----4-:R-:W-:Y:S01]  /*4d10*/  FADD.FTZ R57, R60, R57 ;  /* 0x000000393c397221 */ /* 0x010fe20000010000 */
[----:B------:R-:W-:Y:S01]  /*4d20*/  HSET2.LE.AND R5, R5, R66, PT ;  /* 0x0000004205057233 */ /* 0x000fe20003803000 */
[----:B------:R-:W-:Y:S01]  /*4d30*/  HMMA.16816.F32 R92, R92, R6, RZ ;  /* 0x000000065c5c723c */ /* 0x000fe200000018ff */
[----:B------:R-:W4:Y:S01]  /*4d40*/  MUFU.EX2 R62, R62 ;  /* 0x0000003e003e7308 */ /* 0x000f220000000800 */
[----:B------:R-:W-:Y:S01]  /*4d50*/  F2FP.F16.F32.PACK_AB R141, R34, R38 ;  /* 0x00000026228d723e */ /* 0x000fe200000000ff */
[----:B------:R-:W-:Y:S01]  /*4d60*/  FADD.FTZ R53, R40, R53 ;  /* 0x0000003528357221 */ /* 0x000fe20000010000 */
[----:B------:R-:W-:Y:S01]  /*4d70*/  LOP3.LUT R174, R207, UR15, R174, 0x96, !PT ;  /* 0x0000000fcfae7c12 */ /* 0x000fe2000f8e96ae */
[----:B------:R-:W-:Y:S01]  /*4d80*/  FADD.FTZ R47, R2, R47 ;  /* 0x0000002f022f7221 */ /* 0x000fe20000010000 */
[C---:B-1----:R-:W-:Y:S01]  /*4d90*/  HMMA.16816.F32 R108, R16.reuse, R8, R108 ;  /* 0x00000008106c723c */ /* 0x042fe2000000186c */
[----:B------:R-:W-:Y:S01]  /*4da0*/  LOP3.LUT R7, R64, 0xffff, RZ, 0xc0, !PT ;  /* 0x0000ffff40077812 */ /* 0x000fe200078ec0ff */
[----:B------:R-:W-:Y:S01]  /*4db0*/  FADD.FTZ R55, R0, R55 ;  /* 0x0000003700377221 */ /* 0x000fe20000010000 */
[----:B------:R-:W-:Y:S01]  /*4dc0*/  LOP3.LUT R6, R218, 0xff, RZ, 0xc0, !PT ;  /* 0x000000ffda067812 */ /* 0x000fe200078ec0ff */
[----:B------:R-:W1:Y:S01]  /*4dd0*/  MUFU.EX2 R51, R51 ;  /* 0x0000003300337308 */ /* 0x000e620000000800 */
[----:B------:R-:W-:Y:S01]  /*4de0*/  SHF.R.U32.HI R7, RZ, 0x8, R7 ;  /* 0x00000008ff077819 */ /* 0x000fe20000011607 */
[----:B------:R-:W-:Y:S01]  /*4df0*/  HMMA.16816.F32 R124, R16, R12, R124 ;  /* 0x0000000c107c723c */ /* 0x000fe2000000187c */
[----:B------:R-:W-:Y:S01]  /*4e00*/  PRMT R6, R6, 0x5410, R65 ;  /* 0x0000541006067816 */ /* 0x000fe20000000041 */
[----:B------:R-:W-:Y:S01]  /*4e10*/  FADD.FTZ R53, R46, R53 ;  /* 0x000000352e357221 */ /* 0x000fe20000010000 */
[----:B------:R-:W-:-:S02]  /*4e20*/  PRMT R4, R4, 0x5410, R7 ;  /* 0x0000541004047816 */ /* 0x000fc40000000007 */
[--C-:B------:R-:W-:Y:S01]  /*4e30*/  SHF.R.U32.HI R7, RZ, 0x10, R64.reuse ;  /* 0x00000010ff077819 */ /* 0x100fe20000011640 */
[C---:B------:R-:W-:Y:S01]  /*4e40*/  HMMA.16816.F32 R76, R16.reuse, R24, R76 ;  /* 0x00000018104c723c */ /* 0x040fe2000000184c */
[----:B------:R-:W-:Y:S01]  /*4e50*/  SHF.R.U32.HI R65, RZ, 0x18, R64 ;  /* 0x00000018ff417819 */ /* 0x000fe20000011640 */
[--C-:B------:R-:W-:Y:S01]  /*4e60*/  FFMA.FTZ R64, R170, UR10, -R148.reuse ;  /* 0x0000000aaa407c23 */ /* 0x100fe20008010894 */
[----:B------:R-:W-:Y:S01]  /*4e70*/  LOP3.LUT R7, R7, 0xff, RZ, 0xc0, !PT ;  /* 0x000000ff07077812 */ /* 0x000fe200078ec0ff */
[----:B--2---:R-:W-:Y:S01]  /*4e80*/  IMAD.WIDE.U32 R170, R173, -0x326172a9, RZ ;  /* 0xcd9e8d57adaa7825 */ /* 0x004fe200078e00ff */
[--C-:B------:R-:W-:Y:S01]  /*4e90*/  HSET2.LE.AND R6, R6, R66.reuse, PT ;  /* 0x0000004206067233 */ /* 0x100fe20003803000 */
[C---:B------:R-:W-:Y:S01]  /*4ea0*/  HMMA.16816.F32 R120, R16.reuse, R14, R120 ;  /* 0x0000000e1078723c */ /* 0x040fe20000001878 */
[----:B------:R-:W-:Y:S01]  /*4eb0*/  PRMT R7, R7, 0x5410, R65 ;  /* 0x0000541007077816 */ /* 0x000fe20000000041 */
[----:B------:R-:W-:Y:S01]  /*4ec0*/  FFMA.FTZ R65, R169, UR10, -R148 ;  /* 0x0000000aa9417c23 */ /* 0x000fe20008010894 */
[----:B----4-:R-:W-:Y:S01]  /*4ed0*/  F2FP.F16.F32.PACK_AB R168, R62, R60 ;  /* 0x0000003c3ea8723e */ /* 0x010fe200000000ff */
[----:B------:R-:W-:Y:S01]  /*4ee0*/  MUFU.EX2 R64, R64 ;  /* 0x0000004000407308 */ /* 0x000fe20000000800 */
[----:B------:R-:W-:Y:S01]  /*4ef0*/  LOP3.LUT R6, R6, R67, RZ, 0xc0, !PT ;  /* 0x0000004306067212 */ /* 0x000fe200078ec0ff */
[C---:B------:R-:W-:Y:S01]  /*4f00*/  HMMA.16816.F32 R104, R16.reuse, R10, R104 ;  /* 0x0000000a1068723c */ /* 0x040fe20000001868 */
[--C-:B------:R-:W-:Y:S01]  /*4f10*/  HSET2.LE.AND R67, R7, R66.reuse, PT ;  /* 0x0000004207437233 */ /* 0x100fe20003803000 */
[----:B------:R-:W-:Y:S01]  /*4f20*/  FADD.FTZ R57, R62, R57 ;  /* 0x000000393e397221 */ /* 0x000fe20000010000 */
[----:B------:R-:W-:Y:S01]  /*4f30*/  F2FP.F16.F32.PACK_AB R7, R63, R61 ;  /* 0x0000003d3f07723e */ /* 0x000fe200000000ff */
[----:B-1----:R-:W-:Y:S01]  /*4f40*/  FADD.FTZ R47, R51, R47 ;  /* 0x0000002f332f7221 */ /* 0x002fe20000010000 */
[----:B------:R-:W-:Y:S01]  /*4f50*/  HSET2.LE.AND R4, R4, R66, PT ;  /* 0x0000004204047233 */ /* 0x000fe20003803000 */
[C---:B---3--:R-:W-:Y:S01]  /*4f60*/  HMMA.16816.F32 R84, R16.reuse, R28, R84 ;  /* 0x0000001c1054723c */ /* 0x048fe20000001854 */
[----:B------:R-:W-:Y:S01]  /*4f70*/  LOP3.LUT R7, R5, R7, RZ, 0xc0, !PT ;  /* 0x0000000705077212 */ /* 0x000fe200078ec0ff */
[----:B------:R-:W-:Y:S01]  /*4f80*/  MUFU.EX2 R65, R65 ;  /* 0x0000004100417308 */ /* 0x000fe20000000800 */
[----:B------:R-:W-:Y:S01]  /*4f90*/  LOP3.LUT R5, R67, R168, RZ, 0xc0, !PT ;  /* 0x000000a843057212 */ /* 0x000fe200078ec0ff */
[----:B------:R-:W-:Y:S01]  /*4fa0*/  IMAD.WIDE.U32 R168, R175, -0x326172a9, RZ ;  /* 0xcd9e8d57afa87825 */ /* 0x000fe200078e00ff */
[----:B------:R-:W-:Y:S01]  /*4fb0*/  LOP3.LUT R4, R4, R141, RZ, 0xc0, !PT ;  /* 0x0000008d04047212 */ /* 0x000fe200078ec0ff */
[----:B------:R-:W-:Y:S01]  /*4fc0*/  HMMA.16816.F32 R100, R16, R26, R100 ;  /* 0x0000001a1064723c */ /* 0x000fe20000001864 */
[----:B------:R-:W-:Y:S01]  /*4fd0*/  LOP3.LUT R216, R211, UR16, R216, 0x96, !PT ;  /* 0x00000010d3d87c12 */ /* 0x000fe2000f8e96d8 */
[----:B------:R-:W-:Y:S01]  /*4fe0*/  IMAD.WIDE.U32 R174, R174, -0x326172a9, RZ ;  /* 0xcd9e8d57aeae7825 */ /* 0x000fe200078e00ff */
[----:B------:R-:W-:-:S03]  /*4ff0*/  LOP3.LUT R212, R169, UR16, R212, 0x96, !PT ;  /* 0x00000010a9d47c12 */ /* 0x000fc6000f8e96d4 */
[--C-:B------:R-:W-:Y:S01]  /*5000*/  FFMA.FTZ R141, R149, UR10, -R163.reuse ;  /* 0x0000000a958d7c23 */ /* 0x100fe200080108a3 */
[----:B------:R-:W-:Y:S01]  /*5010*/  LOP3.LUT R168, R171, UR14, R168, 0x96, !PT ;  /* 0x0000000eaba87c12 */ /* 0x000fe2000f8e96a8 */
[----:B------:R-:W-:Y:S01]  /*5020*/  HMMA.16816.F32 R112, R4, R8, R112 ;  /* 0x000000080470723c */ /* 0x000fe20000001870 */
[----:B------:R-:W-:Y:S01]  /*5030*/  IMAD.WIDE.U32 R216, R216, -0x2daee0ad, RZ ;  /* 0xd2511f53d8d87825 */ /* 0x000fe200078e00ff */
[----:B------:R-:W-:Y:S01]  /*5040*/  LOP3.LUT R205, R175, UR14, R210, 0x96, !PT ;  /* 0x0000000eafcd7c12 */ /* 0x000fe2000f8e96d2 */
[----:B------:R1:W2:Y:S02]  /*5050*/  MUFU.EX2 R67, R151 ;  /* 0x0000009700437308 */ /* 0x0002a40000000800 */
[----:B------:R-:W-:Y:S01]  /*5060*/  FFMA.FTZ R149, R23, UR10, -R163 ;  /* 0x0000000a17957c23 */ /* 0x000fe200080108a3 */
[----:B------:R-:W-:Y:S01]  /*5070*/  IMAD.WIDE.U32 R212, R212, -0x2daee0ad, RZ ;  /* 0xd2511f53d4d47825 */ /* 0x000fe200078e00ff */
[----:B------:R-:W-:Y:S01]  /*5080*/  HMMA.16816.F32 R88, R16, R30, R88 ;  /* 0x0000001e1058723c */ /* 0x000fe20000001858 */
[----:B------:R-:W-:-:S02]  /*5090*/  LOP3.LUT R210, R217, UR13, R206, 0x96, !PT ;  /* 0x0000000dd9d27c12 */ /* 0x000fc4000f8e96ce */
[----:B------:R-:W-:Y:S01]  /*50a0*/  FADD.FTZ R57, R61, R57 ;  /* 0x000000393d397221 */ /* 0x000fe20000010000 */
[----:B------:R-:W-:Y:S01]  /*50b0*/  IMAD.WIDE.U32 R168, R168, -0x2daee0ad, RZ ;  /* 0xd2511f53a8a87825 */ /* 0x000fe200078e00ff */
[----:B------:R-:W-:Y:S01]  /*50c0*/  LOP3.LUT R207, R213, UR13, R204, 0x96, !PT ;  /* 0x0000000dd5cf7c12 */ /* 0x000fe2000f8e96cc */
[----:B------:R-:W3:Y:S01]  /*50d0*/  MUFU.EX2 R141, R141 ;  /* 0x0000008d008d7308 */ /* 0x000ee20000000800 */
[----:B------:R-:W-:Y:S01]  /*50e0*/  HMMA.16816.F32 R128, R4, R12, R128 ;  /* 0x0000000c0480723c */ /* 0x000fe20000001880 */
[----:B------:R-:W-:Y:S01]  /*50f0*/  IMAD.WIDE.U32 R204, R205, -0x2daee0ad, RZ ;  /* 0xd2511f53cdcc7825 */ /* 0x000fe200078e00ff */
[----:B------:R-:W-:-:S03]  /*5100*/  LOP3.LUT R8, R169, UR5, R212, 0x96, !PT ;  /* 0x00000005a9087c12 */ /* 0x000fc6000f8e96d4 */
[----:B------:R-:W-:Y:S01]  /*5110*/  FADD.FTZ R57, R63, R57 ;  /* 0x000000393f397221 */ /* 0x000fe20000010000 */
[----:B------:R-:W-:Y:S01]  /*5120*/  FADD.FTZ R47, R59, R47 ;  /* 0x0000002f3b2f7221 */ /* 0x000fe20000010000 */
[----:B------:R-:W-:Y:S01]  /*5130*/  IMAD.WIDE.U32 R206, R207, -0x326172a9, RZ ;  /* 0xcd9e8d57cfce7825 */ /* 0x000fe200078e00ff */
[----:B------:R-:W-:Y:S01]  /*5140*/  LOP3.LUT R169, R205, UR5, R216, 0x96, !PT ;  /* 0x00000005cda97c12 */ /* 0x000fe2000f8e96d8 */
[C---:B------:R-:W-:Y:S02]  /*5150*/  HMMA.16816.F32 R72, R4.reuse, R24, R72 ;  /* 0x000000180448723c */ /* 0x040fe40000001848 */
[----:B-1----:R-:W-:Y:S01]  /*5160*/  FFMA.FTZ R151, R20, UR10, -R157 ;  /* 0x0000000a14977c23 */ /* 0x002fe2000801089d */
[----:B------:R-:W-:Y:S01]  /*5170*/  IMAD.WIDE.U32 R16, R8, -0x326172a9, RZ ;  /* 0xcd9e8d5708107825 */ /* 0x000fe200078e00ff */
[----:B------:R-:W1:Y:S01]  /*5180*/  MUFU.EX2 R144, R144 ;  /* 0x0000009000907308 */ /* 0x000e620000000800 */
[----:B------:R-:W-:Y:S02]  /*5190*/  LOP3.LUT R170, R207, UR12, R170, 0x96, !PT ;  /* 0x0000000ccfaa7c12 */ /* 0x000fe4000f8e96aa */
[----:B--2---:R-:W-:Y:S01]  /*51a0*/  FADD.FTZ R55, R67, R55 ;  /* 0x0000003743377221 */ /* 0x004fe20000010000 */
[----:B------:R-:W-:Y:S01]  /*51b0*/  IMAD.WIDE.U32 R210, R210, -0x326172a9, RZ ;  /* 0xcd9e8d57d2d27825 */ /* 0x000fe200078e00ff */
[C---:B------:R-:W-:Y:S01]  /*51c0*/  LOP3.LUT R8, R16.reuse, 0xffff, RZ, 0xc0, !PT ;  /* 0x0000ffff10087812 */ /* 0x040fe200078ec0ff */
[C---:B------:R-:W-:Y:S01]  /*51d0*/  HMMA.16816.F32 R96, R4.reuse, R28, R96 ;  /* 0x0000001c0460723c */ /* 0x040fe20000001860 */
[----:B------:R-:W-:Y:S01]  /*51e0*/  LOP3.LUT R171, R16, 0xff, RZ, 0xc0, !PT ;  /* 0x000000ff10ab7812 */ /* 0x000fe200078ec0ff */
[----:B------:R-:W-:Y:S01]  /*51f0*/  IMAD.WIDE.U32 R212, R169, -0x326172a9, RZ ;  /* 0xcd9e8d57a9d47825 */ /* 0x000fe200078e00ff */
[----:B------:R-:W-:Y:S01]  /*5200*/  SHF.R.U32.HI R12, RZ, 0x8, R8 ;  /* 0x00000008ff0c7819 */ /* 0x000fe20000011608 */
[----:B------:R2:W4:Y:S01]  /*5210*/  MUFU.EX2 R29, R22 ;  /* 0x00000016001d7308 */ /* 0x0005220000000800 */
[----:B------:R-:W-:Y:S01]  /*5220*/  LOP3.LUT R8, R17, UR21, R206, 0x96, !PT ;  /* 0x0000001511087c12 */ /* 0x000fe2000f8e96ce */
[C---:B------:R-:W-:Y:S01]  /*5230*/  HMMA.16816.F32 R116, R4.reuse, R14, R116 ;  /* 0x0000000e0474723c */ /* 0x040fe20000001874 */
[----:B------:R-:W-:Y:S01]  /*5240*/  PRMT R171, R171, 0x5410, R12 ;  /* 0x00005410abab7816 */ /* 0x000fe2000000000c */
[----:B------:R-:W-:Y:S01]  /*5250*/  FFMA.FTZ R28, R21, UR10, -R157 ;  /* 0x0000000a151c7c23 */ /* 0x000fe2000801089d */
[C---:B------:R-:W-:Y:S01]  /*5260*/  LOP3.LUT R12, R8.reuse, 0xffff, RZ, 0xc0, !PT ;  /* 0x0000ffff080c7812 */ /* 0x040fe200078ec0ff */
[----:B---3--:R-:W-:Y:S01]  /*5270*/  FADD.FTZ R55, R141, R55 ;  /* 0x000000378d377221 */ /* 0x008fe20000010000 */
[----:B------:R-:W-:Y:S01]  /*5280*/  LOP3.LUT R24, R8, 0xff, RZ, 0xc0, !PT ;  /* 0x000000ff08187812 */ /* 0x000fe200078ec0ff */
[C---:B------:R-:W-:Y:S01]  /*5290*/  HMMA.16816.F32 R68, R4.reuse, R10, R68 ;  /* 0x0000000a0444723c */ /* 0x040fe20000001844 */
[----:B------:R-:W-:Y:S01]  /*52a0*/  SHF.R.U32.HI R25, RZ, 0x10, R8 ;  /* 0x00000010ff197819 */ /* 0x000fe20000011608 */
[----:B------:R-:W-:Y:S01]  /*52b0*/  MUFU.EX2 R151, R151 ;  /* 0x0000009700977308 */ /* 0x000fe20000000800 */
[----:B------:R-:W-:Y:S01]  /*52c0*/  SHF.R.U32.HI R12, RZ, 0x8, R12 ;  /* 0x00000008ff0c7819 */ /* 0x000fe2000001160c */
[----:B------:R-:W-:Y:S01]  /*52d0*/  FADD.FTZ R47, R64, R47 ;  /* 0x0000002f402f7221 */ /* 0x000fe20000010000 */
[----:B------:R-:W-:Y:S01]  /*52e0*/  SHF.R.U32.HI R8, RZ, 0x18, R8 ;  /* 0x00000018ff087819 */ /* 0x000fe20000011608 */
[C---:B------:R-:W-:Y:S01]  /*52f0*/  HMMA.16816.F32 R80, R4.reuse, R26, R80 ;  /* 0x0000001a0450723c */ /* 0x040fe20000001850 */
[----:B------:R-:W-:Y:S01]  /*5300*/  LOP3.LUT R25, R25, 0xff, RZ, 0xc0, !PT ;  /* 0x000000ff19197812 */ /* 0x000fe200078ec0ff */
[----:B-1----:R-:W-:Y:S01]  /*5310*/  FADD.FTZ R55, R144, R55 ;  /* 0x0000003790377221 */ /* 0x002fe20000010000 */
[----:B------:R-:W-:Y:S01]  /*5320*/  PRMT R24, R24, 0x5410, R12 ;  /* 0x0000541018187816 */ /* 0x000fe2000000000c */
[----:B--2---:R-:W-:Y:S01]  /*5330*/  LDSM.16.MT88.4 R20, [R180+0x7000] ;  /* 0x00700000b414783b */ /* 0x004fe20000004200 */
[----:B------:R-:W-:Y:S01]  /*5340*/  SHF.R.U32.HI R9, RZ, 0x10, R16 ;  /* 0x00000010ff097819 */ /* 0x000fe20000011610 */
[----:B------:R-:W-:Y:S01]  /*5350*/  HMMA.16816.F32 R92, R4, R30, R92 ;  /* 0x0000001e045c723c */ /* 0x000fe2000000185c */
[----:B------:R-:W-:Y:S01]  /*5360*/  PRMT R25, R25, 0x5410, R8 ;  /* 0x0000541019197816 */ /* 0x000fe20000000008 */
[----:B------:R-:W-:Y:S01]  /*5370*/  LDSM.16.MT88.4 R12, [R177+0x7000] ;  /* 0x00700000b10c783b */ /* 0x000fe20000004200 */
[----:B------:R-:W-:Y:S01]  /*5380*/  SHF.R.U32.HI R173, RZ, 0x18, R16 ;  /* 0x00000018ffad7819 */ /* 0x000fe20000011610 */
[----:B------:R-:W1:Y:S01]  /*5390*/  MUFU.EX2 R149, R149 ;  /* 0x0000009500957308 */ /* 0x000e620000000800 */
[----:B------:R-:W-:Y:S01]  /*53a0*/  LOP3.LUT R9, R9, 0xff, RZ, 0xc0, !PT ;  /* 0x000000ff09097812 */ /* 0x000fe200078ec0ff */
[----:B------:R-:W2:Y:S01]  /*53b0*/  LDSM.16.MT88.4 R16, [R178+0x7000] ;  /* 0x00700000b210783b */ /* 0x000ea20000004200 */
[----:B------:R-:W-:Y:S01]  /*53c0*/  LOP3.LUT R4, R213, UR21, R210, 0x96, !PT ;  /* 0x00000015d5047c12 */ /* 0x000fe2000f8e96d2 */
[--C-:B------:R-:W-:Y:S01]  /*53d0*/  FFMA.FTZ R31, R167, UR10, -R145.reuse ;  /* 0x0000000aa71f7c23 */ /* 0x100fe20008010891 */
[----:B------:R-:W-:Y:S01]  /*53e0*/  HSET2.LE.AND R24, R24, R66, PT ;  /* 0x0000004218187233 */ /* 0x000fe20003803000 */
[----:B------:R-:W-:Y:S01]  /*53f0*/  FFMA.FTZ R30, R165, UR10, -R145 ;  /* 0x0000000aa51e7c23 */ /* 0x000fe20008010891 */
[----:B------:R-:W-:Y:S01]  /*5400*/  F2FP.F16.F32.PACK_AB R8, R141, R67 ;  /* 0x000000438d08723e */ /* 0x000fe200000000ff */
[----:B------:R-:W3:Y:S01]  /*5410*/  MUFU.EX2 R28, R28 ;  /* 0x0000001c001c7308 */ /* 0x000ee20000000800 */
[--C-:B------:R-:W-:Y:S01]  /*5420*/  SHF.R.U32.HI R7, RZ, 0x10, R212.reuse ;  /* 0x00000010ff077819 */ /* 0x100fe200000116d4 */
[----:B------:R-:W-:Y:S01]  /*5430*/  FFMA.FTZ R210, R152, UR10, -R157 ;  /* 0x0000000a98d27c23 */ /* 0x000fe2000801089d */
[----:B------:R-:W-:Y:S01]  /*5440*/  LOP3.LUT R167, R4, 0xffff, RZ, 0xc0, !PT ;  /* 0x0000ffff04a77812 */ /* 0x000fe200078ec0ff */
[----:B----4-:R-:W-:Y:S01]  /*5450*/  FADD.FTZ R53, R29, R53 ;  /* 0x000000351d357221 */ /* 0x010fe20000010000 */
[----:B------:R-:W-:Y:S01]  /*5460*/  PRMT R173, R9, 0x5410, R173 ;  /* 0x0000541009ad7816 */ /* 0x000fe200000000ad */
[----:B------:R-:W-:Y:S01]  /*5470*/  FADD.FTZ R47, R65, R47 ;  /* 0x0000002f412f7221 */ /* 0x000fe20000010000 */
[----:B------:R-:W-:Y:S01]  /*5480*/  LOP3.LUT R24, R24, R8, RZ, 0xc0, !PT ;  /* 0x0000000818187212 */ /* 0x000fe200078ec0ff */
[----:B------:R-:W-:Y:S01]  /*5490*/  MUFU.EX2 R31, R31 ;  /* 0x0000001f001f7308 */ /* 0x000fe20000000800 */
[----:B------:R-:W4:Y:S01]  /*54a0*/  LDSM.16.MT88.4 R8, [R176+0x7000] ;  /* 0x00700000b008783b */ /* 0x000f220000004200 */
[----:B------:R-:W-:Y:S01]  /*54b0*/  SHF.R.U32.HI R5, RZ, 0x18, R212 ;  /* 0x00000018ff057819 */ /* 0x000fe200000116d4 */
[----:B-1----:R-:W-:Y:S01]  /*54c0*/  FADD.FTZ R55, R149, R55 ;  /* 0x0000003795377221 */ /* 0x002fe20000010000 */
[----:B------:R-:W-:Y:S01]  /*54d0*/  LOP3.LUT R7, R7, 0xff, RZ, 0xc0, !PT ;  /* 0x000000ff07077812 */ /* 0x000fe200078ec0ff */
[----:B------:R-:W-:Y:S01]  /*54e0*/  FADD.FTZ R47, R156, R47 ;  /* 0x0000002f9c2f7221 */ /* 0x000fe20000010000 */
[----:B------:R-:W-:-:S02]  /*54f0*/  LOP3.LUT R165, R4, 0xff, RZ, 0xc0, !PT ;  /* 0x000000ff04a57812 */ /* 0x000fc400078ec0ff */
[----:B------:R-:W-:Y:S01]  /*5500*/  SHF.R.U32.HI R167, RZ, 0x8, R167 ;  /* 0x00000008ffa77819 */ /* 0x000fe200000116a7 */
[----:B------:R-:W1:Y:S01]  /*5510*/  MUFU.EX2 R158, R158 ;  /* 0x0000009e009e7308 */ /* 0x000e620000000800 */
[----:B------:R-:W-:Y:S01]  /*5520*/  PRMT R5, R7, 0x5410, R5 ;  /* 0x0000541007057816 */ /* 0x000fe20000000005 */
[----:B---3--:R-:W-:Y:S01]  /*5530*/  FADD.FTZ R53, R28, R53 ;  /* 0x000000351c357221 */ /* 0x008fe20000010000 */
[----:B------:R-:W-:Y:S01]  /*5540*/  LOP3.LUT R169, R212, 0xffff, RZ, 0xc0, !PT ;  /* 0x0000ffffd4a97812 */ /* 0x000fe200078ec0ff */
[----:B------:R-:W-:Y:S01]  /*5550*/  FFMA.FTZ R213, R132, UR10, -R148 ;  /* 0x0000000a84d57c23 */ /* 0x000fe20008010894 */
[----:B------:R-:W-:Y:S01]  /*5560*/  PRMT R7, R165, 0x5410, R167 ;  /* 0x00005410a5077816 */ /* 0x000fe200000000a7 */
[----:B------:R-:W-:Y:S01]  /*5570*/  FFMA.FTZ R132, R147, UR10, -R145 ;  /* 0x0000000a93847c23 */ /* 0x000fe20008010891 */
[----:B------:R-:W-:Y:S01]  /*5580*/  LOP3.LUT R6, R212, 0xff, RZ, 0xc0, !PT ;  /* 0x000000ffd4067812 */ /* 0x000fe200078ec0ff */
[----:B------:R3:W-:Y:S01]  /*5590*/  MUFU.EX2 R165, R166 ;  /* 0x000000a600a57308 */ /* 0x0007e20000000800 */
[----:B------:R-:W-:Y:S01]  /*55a0*/  SHF.R.U32.HI R169, RZ, 0x8, R169 ;  /* 0x00000008ffa97819 */ /* 0x000fe200000116a9 */
[--C-:B------:R-:W-:Y:S01]  /*55b0*/  FFMA.FTZ R212, R142, UR10, -R145.reuse ;  /* 0x0000000a8ed47c23 */ /* 0x100fe20008010891 */
[----:B------:R-:W-:Y:S01]  /*55c0*/  F2FP.F16.F32.PACK_AB R167, R65, R64 ;  /* 0x0000004041a7723e */ /* 0x000fe200000000ff */
[----:B------:R-:W-:Y:S01]  /*55d0*/  FFMA.FTZ R142, R143, UR10, -R145 ;  /* 0x0000000a8f8e7c23 */ /* 0x000fe20008010891 */
[----:B------:R-:W-:Y:S01]  /*55e0*/  PRMT R6, R6, 0x5410, R169 ;  /* 0x0000541006067816 */ /* 0x000fe200000000a9 */
[----:B------:R-:W-:Y:S01]  /*55f0*/  FADD.FTZ R53, R151, R53 ;  /* 0x0000003597357221 */ /* 0x000fe20000010000 */
[--C-:B------:R-:W-:Y:S01]  /*5600*/  HSET2.LE.AND R26, R171, R66.reuse, PT ;  /* 0x00000042ab1a7233 */ /* 0x100fe20003803000 */
[----:B------:R-:W5:Y:S01]  /*5610*/  MUFU.EX2 R30, R30 ;  /* 0x0000001e001e7308 */ /* 0x000f620000000800 */
[--C-:B------:R-:W-:Y:S01]  /*5620*/  HSET2.LE.AND R27, R173, R66.reuse, PT ;  /* 0x00000042ad1b7233 */ /* 0x100fe20003803000 */
[----:B-1----:R-:W-:Y:S01]  /*5630*/  FADD.FTZ R57, R158, R57 ;  /* 0x000000399e397221 */ /* 0x002fe20000010000 */
[--C-:B------:R-:W-:Y:S01]  /*5640*/  HSET2.LE.AND R6, R6, R66.reuse, PT ;  /* 0x0000004206067233 */ /* 0x100fe20003803000 */
[----:B------:R-:W-:Y:S01]  /*5650*/  FADD.FTZ R53, R150, R53 ;  /* 0x0000003596357221 */ /* 0x000fe20000010000 */
[----:B------:R-:W-:-:S02]  /*5660*/  HSET2.LE.AND R5, R5, R66, PT ;  /* 0x0000004205057233 */ /* 0x000fc40003803000 */
[--C-:B------:R-:W-:Y:S01]  /*5670*/  HSET2.LE.AND R25, R25, R66.reuse, PT ;  /* 0x0000004219197233 */ /* 0x100fe20003803000 */
[----:B------:R-:W1:Y:S01]  /*5680*/  MUFU.EX2 R164, R164 ;  /* 0x000000a400a47308 */ /* 0x000e620000000800 */
[--C-:B---3--:R-:W-:Y:S02]  /*5690*/  SHF.R.U32.HI R166, RZ, 0x10, R4.reuse ;  /* 0x00000010ffa67819 */ /* 0x108fe40000011604 */
[----:B------:R-:W-:Y:S02]  /*56a0*/  SHF.R.U32.HI R4, RZ, 0x18, R4 ;  /* 0x00000018ff047819 */ /* 0x000fe40000011604 */
[----:B------:R-:W-:Y:S02]  /*56b0*/  LOP3.LUT R166, R166, 0xff, RZ, 0xc0, !PT ;  /* 0x000000ffa6a67812 */ /* 0x000fe400078ec0ff */
[----:B------:R-:W-:Y:S01]  /*56c0*/  F2FP.F16.F32.PACK_AB R171, R150, R151 ;  /* 0x0000009796ab723e */ /* 0x000fe200000000ff */
[----:B------:R-:W3:Y:S01]  /*56d0*/  MUFU.EX2 R161, R161 ;  /* 0x000000a100a17308 */ /* 0x000ee20000000800 */
[----:B------:R-:W-:Y:S01]  /*56e0*/  PRMT R166, R166, 0x5410, R4 ;  /* 0x00005410a6a67816 */ /* 0x000fe20000000004 */
[----:B-----5:R-:W-:Y:S01]  /*56f0*/  FADD.FTZ R57, R30, R57 ;  /* 0x000000391e397221 */ /* 0x020fe20000010000 */
[----:B------:R-:W-:-:S02]  /*5700*/  HSET2.LE.AND R4, R7, R66, PT ;  /* 0x0000004207047233 */ /* 0x000fc40003803000 */
[----:B------:R-:W-:Y:S01]  /*5710*/  LOP3.LUT R6, R6, R167, RZ, 0xc0, !PT ;  /* 0x000000a706067212 */ /* 0x000fe200078ec0ff */
[----:B------:R-:W-:Y:S01]  /*5720*/  FADD.FTZ R57, R31, R57 ;  /* 0x000000391f397221 */ /* 0x000fe20000010000 */
[----:B------:R-:W-:Y:S01]  /*5730*/  HSET2.LE.AND R166, R166, R66, PT ;  /* 0x00000042a6a67233 */ /* 0x000fe20003803000 */
[----:B------:R-:W5:Y:S01]  /*5740*/  MUFU.EX2 R162, R162 ;  /* 0x000000a200a27308 */ /* 0x000f620000000800 */
[C---:B------:R-:W-:Y:S01]  /*5750*/  F2FP.F16.F32.PACK_AB R7, R165.reuse, R31 ;  /* 0x0000001fa507723e */ /* 0x040fe200000000ff */
[----:B------:R-:W-:Y:S01]  /*5760*/  FADD.FTZ R57, R165, R57 ;  /* 0x00000039a5397221 */ /* 0x000fe20000010000 */
[----:B------:R-:W-:Y:S01]  /*5770*/  F2FP.F16.F32.PACK_AB R175, R28, R29 ;  /* 0x0000001d1caf723e */ /* 0x000fe200000000ff */
[----:B-1----:R-:W-:Y:S01]  /*5780*/  FADD.FTZ R55, R164, R55 ;  /* 0x00000037a4377221 */ /* 0x002fe20000010000 */
[----:B------:R-:W-:Y:S02]  /*5790*/  F2FP.F16.F32.PACK_AB R173, R149, R144 ;  /* 0x0000009095ad723e */ /* 0x000fe400000000ff */
[----:B------:R-:W-:Y:S01]  /*57a0*/  F2FP.F16.F32.PACK_AB R167, R59, R51 ;  /* 0x000000333ba7723e */ /* 0x000fe200000000ff */
[----:B------:R-:W-:Y:S01]  /*57b0*/  MUFU.EX2 R154, R154 ;  /* 0x0000009a009a7308 */ /* 0x000fe20000000800 */
[----:B------:R-:W-:Y:S01]  /*57c0*/  F2FP.F16.F32.PACK_AB R169, R30, R158 ;  /* 0x0000009e1ea9723e */ /* 0x000fe200000000ff */
[----:B---3--:R-:W-:Y:S01]  /*57d0*/  FADD.FTZ R55, R161, R55 ;  /* 0x00000037a1377221 */ /* 0x008fe20000010000 */
[----:B------:R-:W-:Y:S01]  /*57e0*/  LOP3.LUT R27, R27, R171, RZ, 0xc0, !PT ;  /* 0x000000ab1b1b7212 */ /* 0x000fe200078ec0ff */
[----:B------:R-:W-:Y:S01]  /*57f0*/  IMAD.WIDE.U32 R170, R170, -0x2daee0ad, RZ ;  /* 0xd2511f53aaaa7825 */ /* 0x000fe200078e00ff */
[----:B------:R-:W-:-:S02]  /*5800*/  LOP3.LUT R7, R5, R7, RZ, 0xc0, !PT ;  /* 0x0000000705077212 */ /* 0x000fc400078ec0ff */
[----:B------:R-:W-:Y:S01]  /*5810*/  LOP3.LUT R25, R25, R175, RZ, 0xc0, !PT ;  /* 0x000000af19197212 */ /* 0x000fe200078ec0ff */
[----:B------:R-:W-:Y:S01]  /*5820*/  MUFU.EX2 R210, R210 ;  /* 0x000000d200d27308 */ /* 0x000fe20000000800 */
[----:B------:R-:W-:Y:S01]  /*5830*/  LOP3.LUT R26, R26, R173, RZ, 0xc0, !PT ;  /* 0x000000ad1a1a7212 */ /* 0x000fe200078ec0ff */
[----:B-----5:R-:W-:Y:S01]  /*5840*/  FADD.FTZ R55, R162, R55 ;  /* 0x00000037a2377221 */ /* 0x020fe20000010000 */
[----:B------:R-:W-:Y:S01]  /*5850*/  LOP3.LUT R4, R4, R167, RZ, 0xc0, !PT ;  /* 0x000000a704047212 */ /* 0x000fe200078ec0ff */
[----:B------:R-:W-:Y:S01]  /*5860*/  VIADD R175, R182, 0x800 ;  /* 0x00000800b6af7836 */ /* 0x000fe20000000000 */
[----:B------:R-:W-:Y:S01]  /*5870*/  LOP3.LUT R5, R166, R169, RZ, 0xc0, !PT ;  /* 0x000000a9a6057212 */ /* 0x000fe200078ec0ff */
[C---:B------:R-:W-:Y:S01]  /*5880*/  VIADD R173, R182.reuse, 0x1800 ;  /* 0x00001800b6ad7836 */ /* 0x040fe20000000000 */
[----:B------:R-:W-:Y:S01]  /*5890*/  LOP3.LUT R166, R211, UR12, R174, 0x96, !PT ;  /* 0x0000000cd3a67c12 */ /* 0x000fe2000f8e96ae */
[----:B--2---:R-:W-:Y:S01]  /*58a0*/  HMMA.16816.F32 R108, R24, R16, R108 ;  /* 0x00000010186c723c */ /* 0x004fe2000000186c */
[----:B------:R-:W-:Y:S01]  /*58b0*/  MUFU.EX2 R211, R160 ;  /* 0x000000a000d37308 */ /* 0x000fe20000000800 */
[----:B------:R-:W-:Y:S01]  /*58c0*/  LOP3.LUT R168, R171, UR22, R168, 0x96, !PT ;  /* 0x00000016aba87c12 */ /* 0x000fe2000f8e96a8 */
[----:B------:R-:W-:-:S02]  /*58d0*/  VIADD R174, R182, 0x1000 ;  /* 0x00001000b6ae7836 */ /* 0x000fc40000000000 */
[----:B------:R-:W-:Y:S01]  /*58e0*/  IMAD.WIDE.U32 R166, R166, -0x2daee0ad, RZ ;  /* 0xd2511f53a6a67825 */ /* 0x000fe200078e00ff */
[----:B------:R-:W-:Y:S03]  /*58f0*/  HMMA.16816.F32 R112, R4, R16, R112 ;  /* 0x000000100470723c */ /* 0x000fe60000001870 */
[----:B------:R-:W-:Y:S01]  /*5900*/  MUFU.EX2 R213, R213 ;  /* 0x000000d500d57308 */ /* 0x000fe20000000800 */
[----:B------:R-:W-:Y:S02]  /*5910*/  LOP3.LUT R204, R167, UR22, R204, 0x96, !PT ;  /* 0x00000016a7cc7c12 */ /* 0x000fe4000f8e96cc */
[----:B------:R-:W-:Y:S01]  /*5920*/  HMMA.16816.F32 R124, R24, R20, R124 ;  /* 0x00000014187c723c */ /* 0x000fe2000000187c */
[--C-:B------:R-:W-:Y:S02]  /*5930*/  SHF.R.U32.HI R17, RZ, 0x10, R170.reuse ;  /* 0x00000010ff117819 */ /* 0x100fe400000116aa */
[----:B------:R-:W-:-:S02]  /*5940*/  SHF.R.U32.HI R16, RZ, 0x18, R170 ;  /* 0x00000018ff107819 */ /* 0x000fc400000116aa */
[----:B------:R-:W-:Y:S01]  /*5950*/  LOP3.LUT R143, R204, 0xffff, RZ, 0xc0, !PT ;  /* 0x0000ffffcc8f7812 */ /* 0x000fe200078ec0ff */
[----:B------:R-:W-:Y:S01]  /*5960*/  HMMA.16816.F32 R104, R24, R18, R104 ;  /* 0x000000121868723c */ /* 0x000fe20000001868 */
[----:B------:R-:W-:Y:S01]  /*5970*/  SHF.R.U32.HI R145, RZ, 0x10, R204 ;  /* 0x00000010ff917819 */ /* 0x000fe200000116cc */
[----:B------:R-:W-:Y:S01]  /*5980*/  MUFU.EX2 R146, R146 ;  /* 0x0000009200927308 */ /* 0x000fe20000000800 */
[----:B------:R-:W-:Y:S02]  /*5990*/  SHF.R.U32.HI R143, RZ, 0x8, R143 ;  /* 0x00000008ff8f7819 */ /* 0x000fe4000001168f */
[----:B------:R-:W-:Y:S01]  /*59a0*/  LOP3.LUT R145, R145, 0xff, RZ, 0xc0, !PT ;  /* 0x000000ff91917812 */ /* 0x000fe200078ec0ff */
[C---:B------:R-:W-:Y:S04]  /*59b0*/  HMMA.16816.F32 R128, R4.reuse, R20, R128 ;  /* 0x000000140480723c */ /* 0x040fe80000001880 */
[----:B------:R-:W-:Y:S02]  /*59c0*/  MUFU.EX2 R212, R212 ;  /* 0x000000d400d47308 */ /* 0x000fe40000000800 */
[----:B------:R-:W-:Y:S01]  /*59d0*/  HMMA.16816.F32 R68, R4, R18, R68 ;  /* 0x000000120444723c */ /* 0x000fe20000001844 */
[----:B------:R-:W-:-:S04]  /*59e0*/  LOP3.LUT R20, R170, 0xffff, RZ, 0xc0, !PT ;  /* 0x0000ffffaa147812 */ /* 0x000fc800078ec0ff */
[----:B------:R-:W-:Y:S01]  /*59f0*/  SHF.R.U32.HI R20, RZ, 0x8, R20 ;  /* 0x00000008ff147819 */ /* 0x000fe20000011614 */
[C---:B------:R-:W-:Y:S01]  /*5a00*/  HMMA.16816.F32 R76, R24.reuse, R12, R76 ;  /* 0x0000000c184c723c */ /* 0x040fe2000000184c */
[C---:B------:R-:W-:Y:S01]  /*5a10*/  LOP3.LUT R18, R168.reuse, 0xffff, RZ, 0xc0, !PT ;  /* 0x0000ffffa8127812 */ /* 0x040fe200078ec0ff */
[----:B------:R-:W1:Y:S01]  /*5a20*/  MUFU.EX2 R159, R159 ;  /* 0x0000009f009f7308 */ /* 0x000e620000000800 */
[----:B------:R-:W-:Y:S02]  /*5a30*/  LOP3.LUT R19, R17, 0xff, RZ, 0xc0, !PT ;  /* 0x000000ff11137812 */ /* 0x000fe400078ec0ff */
[----:B------:R-:W-:Y:S01]  /*5a40*/  LOP3.LUT R17, R168, 0xff, RZ, 0xc0, !PT ;  /* 0x000000ffa8117812 */ /* 0x000fe200078ec0ff */
[----:B----4-:R-:W-:Y:S01]  /*5a50*/  HMMA.16816.F32 R84, R24, R8, R84 ;  /* 0x000000081854723c */ /* 0x010fe20000001854 */
[----:B------:R-:W-:-:S03]  /*5a60*/  SHF.R.U32.HI R18, RZ, 0x8, R18 ;  /* 0x00000008ff127819 */ /* 0x000fc60000011612 */
[----:B------:R-:W2:Y:S01]  /*5a70*/  MUFU.EX2 R155, R155 ;  /* 0x0000009b009b7308 */ /* 0x000ea20000000800 */
[----:B------:R-:W-:Y:S01]  /*5a80*/  PRMT R17, R17, 0x5410, R18 ;  /* 0x0000541011117816 */ /* 0x000fe20000000012 */
[C---:B------:R-:W-:Y:S06]  /*5a90*/  HMMA.16816.F32 R120, R24.reuse, R22, R120 ;  /* 0x000000161878723c */ /* 0x040fec0000001878 */
[----:B------:R-:W-:Y:S01]  /*5aa0*/  HMMA.16816.F32 R100, R24, R14, R100 ;  /* 0x0000000e1864723c */ /* 0x000fe20000001864 */
[----:B------:R-:W3:Y:S01]  /*5ab0*/  MUFU.EX2 R153, R153 ;  /* 0x0000009900997308 */ /* 0x000ee20000000800 */
[----:B-1----:R-:W-:-:S04]  /*5ac0*/  FADD.FTZ R47, R159, R47 ;  /* 0x0000002f9f2f7221 */ /* 0x002fc80000010000 */
[----:B------:R-:W-:Y:S01]  /*5ad0*/  HMMA.16816.F32 R88, R24, R10, R88 ;  /* 0x0000000a1858723c */ /* 0x000fe20000001858 */
[----:B------:R-:W-:Y:S02]  /*5ae0*/  FADD.FTZ R47, R140, R47 ;  /* 0x0000002f8c2f7221 */ /* 0x000fe40000010000 */
[----:B------:R-:W1:Y:S01]  /*5af0*/  MUFU.EX2 R132, R132 ;  /* 0x0000008400847308 */ /* 0x000e620000000800 */
[----:B--2---:R-:W-:Y:S02]  /*5b00*/  FADD.FTZ R53, R155, R53 ;  /* 0x000000359b357221 */ /* 0x004fe40000010000 */
[C---:B------:R-:W-:Y:S01]  /*5b10*/  HMMA.16816.F32 R72, R4.reuse, R12, R72 ;  /* 0x0000000c0448723c */ /* 0x040fe20000001848 */
[----:B------:R-:W-:Y:S02]  /*5b20*/  LOP3.LUT R25, R170, 0xff, RZ, 0xc0, !PT ;  /* 0x000000ffaa197812 */ /* 0x000fe400078ec0ff */
[--C-:B------:R-:W-:Y:S02]  /*5b30*/  HSET2.LE.AND R24, R17, R66.reuse, PT ;  /* 0x0000004211187233 */ /* 0x100fe40003803000 */
[----:B------:R-:W-:Y:S01]  /*5b40*/  PRMT R25, R25, 0x5410, R20 ;  /* 0x0000541019197816 */ /* 0x000fe20000000014 */
[C---:B------:R-:W-:Y:S01]  /*5b50*/  HMMA.16816.F32 R80, R4.reuse, R14, R80 ;  /* 0x0000000e0450723c */ /* 0x040fe20000001850 */
[----:B------:R-:W-:Y:S01]  /*5b60*/  SHF.R.U32.HI R13, RZ, 0x10, R168 ;  /* 0x00000010ff0d7819 */ /* 0x000fe200000116a8 */
[----:B------:R-:W2:Y:S01]  /*5b70*/  MUFU.EX2 R142, R142 ;  /* 0x0000008e008e7308 */ /* 0x000ea20000000800 */
[----:B------:R-:W-:Y:S01]  /*5b80*/  PRMT R12, R19, 0x5410, R16 ;  /* 0x00005410130c7816 */ /* 0x000fe20000000010 */
[----:B---3--:R-:W-:Y:S01]  /*5b90*/  FADD.FTZ R53, R153, R53 ;  /* 0x0000003599357221 */ /* 0x008fe20000010000 */
[----:B------:R-:W-:Y:S01]  /*5ba0*/  SHF.R.U32.HI R168, RZ, 0x18, R168 ;  /* 0x00000018ffa87819 */ /* 0x000fe200000116a8 */
[C---:B------:R-:W-:Y:S01]  /*5bb0*/  HMMA.16816.F32 R96, R4.reuse, R8, R96 ;  /* 0x000000080460723c */ /* 0x040fe20000001860 */
[----:B------:R-:W-:Y:S01]  /*5bc0*/  LOP3.LUT R13, R13, 0xff, RZ, 0xc0, !PT ;  /* 0x000000ff0d0d7812 */ /* 0x000fe200078ec0ff */
[----:B------:R-:W-:Y:S01]  /*5bd0*/  LDSM.16.MT88.4 R16, [R178+0x7800] ;  /* 0x00780000b210783b */ /* 0x000fe20000004200 */
[----:B------:R-:W-:Y:S01]  /*5be0*/  F2FP.F16.F32.PACK_AB R14, R161, R164 ;  /* 0x000000a4a10e723e */ /* 0x000fe200000000ff */
[----:B-1----:R-:W-:Y:S01]  /*5bf0*/  FADD.FTZ R57, R132, R57 ;  /* 0x0000003984397221 */ /* 0x002fe20000010000 */
[----:B------:R-:W-:Y:S01]  /*5c00*/  PRMT R13, R13, 0x5410, R168 ;  /* 0x000054100d0d7816 */ /* 0x000fe200000000a8 */
[C---:B------:R-:W-:Y:S01]  /*5c10*/  HMMA.16816.F32 R116, R4.reuse, R22, R116 ;  /* 0x000000160474723c */ /* 0x040fe20000001874 */
[--C-:B------:R-:W-:Y:S01]  /*5c20*/  HSET2.LE.AND R26, R25, R66.reuse, PT ;  /* 0x00000042191a7233 */ /* 0x100fe20003803000 */
[----:B------:R-:W1:Y:S01]  /*5c30*/  LDSM.16.MT88.4 R20, [R180+0x7800] ;  /* 0x00780000b414783b */ /* 0x000e620000004200 */
[--C-:B------:R-:W-:Y:S01]  /*5c40*/  HSET2.LE.AND R27, R12, R66.reuse, PT ;  /* 0x000000420c1b7233 */ /* 0x100fe20003803000 */
[----:B------:R-:W-:Y:S01]  /*5c50*/  FADD.FTZ R53, R154, R53 ;  /* 0x000000359a357221 */ /* 0x000fe20000010000 */
[C---:B------:R-:W-:Y:S01]  /*5c60*/  F2FP.F16.F32.PACK_AB R9, R211.reuse, R162 ;  /* 0x000000a2d309723e */ /* 0x040fe200000000ff */
[----:B------:R-:W-:Y:S01]  /*5c70*/  HMMA.16816.F32 R92, R4, R10, R92 ;  /* 0x0000000a045c723c */ /* 0x000fe2000000185c */
[----:B------:R-:W-:Y:S01]  /*5c80*/  F2FP.F16.F32.PACK_AB R8, R210, R154 ;  /* 0x0000009ad208723e */ /* 0x000fe200000000ff */
[----:B--2---:R-:W-:Y:S01]  /*5c90*/  FADD.FTZ R57, R142, R57 ;  /* 0x000000398e397221 */ /* 0x004fe20000010000 */
[----:B------:R-:W-:Y:S01]  /*5ca0*/  LOP3.LUT R24, R24, R14, RZ, 0xc0, !PT ;  /* 0x0000000e18187212 */ /* 0x000fe200078ec0ff */
[----:B------:R-:W-:Y:S01]  /*5cb0*/  FADD.FTZ R211, R211, R55 ;  /* 0x00000037d3d37221 */ /* 0x000fe20000010000 */
[----:B------:R-:W-:Y:S01]  /*5cc0*/  HSET2.LE.AND R25, R13, R66, PT ;  /* 0x000000420d197233 */ /* 0x000fe20003803000 */
[----:B------:R-:W-:Y:S01]  /*5cd0*/  FADD.FTZ R57, R146, R57 ;  /* 0x0000003992397221 */ /* 0x000fe20000010000 */
[----:B------:R-:W-:Y:S01]  /*5ce0*/  LOP3.LUT R26, R26, R9, RZ, 0xc0, !PT ;  /* 0x000000091a1a7212 */ /* 0x000fe200078ec0ff */
[----:B------:R-:W2:Y:S01]  /*5cf0*/  LDSM.16.MT88.4 R12, [R177+0x7800] ;  /* 0x00780000b10c783b */ /* 0x000ea20000004200 */
[----:B------:R-:W-:Y:S01]  /*5d00*/  LOP3.LUT R27, R27, R8, RZ, 0xc0, !PT ;  /* 0x000000081b1b7212 */ /* 0x000fe200078ec0ff */
[----:B------:R-:W-:Y:S01]  /*5d10*/  FADD.FTZ R210, R210, R53 ;  /* 0x00000035d2d27221 */ /* 0x000fe20000010000 */
[----:B------:R-:W-:Y:S01]  /*5d20*/  SHF.R.U32.HI R5, RZ, 0x10, R166 ;  /* 0x00000010ff057819 */ /* 0x000fe200000116a6 */
[----:B------:R-:W3:Y:S01]  /*5d30*/  LDSM.16.MT88.4 R8, [R176+0x7800] ;  /* 0x00780000b008783b */ /* 0x000ee20000004200 */
[----:B------:R-:W-:-:S02]  /*5d40*/  LOP3.LUT R6, R166, 0xffff, RZ, 0xc0, !PT ;  /* 0x0000ffffa6067812 */ /* 0x000fc400078ec0ff */
[----:B------:R-:W-:Y:S02]  /*5d50*/  LOP3.LUT R4, R166, 0xff, RZ, 0xc0, !PT ;  /* 0x000000ffa6047812 */ /* 0x000fe400078ec0ff */
[----:B------:R-:W-:Y:S02]  /*5d60*/  SHF.R.U32.HI R166, RZ, 0x18, R166 ;  /* 0x00000018ffa67819 */ /* 0x000fe400000116a6 */
[----:B------:R-:W-:Y:S02]  /*5d70*/  LOP3.LUT R5, R5, 0xff, RZ, 0xc0, !PT ;  /* 0x000000ff05057812 */ /* 0x000fe400078ec0ff */
[----:B------:R-:W-:Y:S02]  /*5d80*/  LOP3.LUT R7, R204, 0xff, RZ, 0xc0, !PT ;  /* 0x000000ffcc077812 */ /* 0x000fe400078ec0ff */
[----:B------:R-:W-:Y:S02]  /*5d90*/  SHF.R.U32.HI R6, RZ, 0x8, R6 ;  /* 0x00000008ff067819 */ /* 0x000fe40000011606 */
[----:B------:R-:W-:-:S02]  /*5da0*/  SHF.R.U32.HI R204, RZ, 0x18, R204 ;  /* 0x00000018ffcc7819 */ /* 0x000fc400000116cc */
[----:B------:R-:W-:Y:S02]  /*5db0*/  PRMT R5, R5, 0x5410, R166 ;  /* 0x0000541005057816 */ /* 0x000fe400000000a6 */
[----:B------:R-:W-:Y:S02]  /*5dc0*/  PRMT R6, R4, 0x5410, R6 ;  /* 0x0000541004067816 */ /* 0x000fe40000000006 */
[----:B------:R-:W-:Y:S02]  /*5dd0*/  PRMT R7, R7, 0x5410, R143 ;  /* 0x0000541007077816 */ /* 0x000fe4000000008f */
[----:B------:R-:W-:Y:S02]  /*5de0*/  PRMT R145, R145, 0x5410, R204 ;  /* 0x0000541091917816 */ /* 0x000fe400000000cc */
[--C-:B------:R-:W-:Y:S02]  /*5df0*/  HSET2.LE.AND R4, R5, R66.reuse, PT ;  /* 0x0000004205047233 */ /* 0x100fe40003803000 */
[----:B------:R-:W-:-:S02]  /*5e00*/  HSET2.LE.AND R6, R6, R66, PT ;  /* 0x0000004206067233 */ /* 0x000fc40003803000 */
[--C-:B------:R-:W-:Y:S02]  /*5e10*/  HSET2.LE.AND R143, R7, R66.reuse, PT ;  /* 0x00000042078f7233 */ /* 0x100fe40003803000 */
[----:B------:R-:W-:Y:S02]  /*5e20*/  HSET2.LE.AND R5, R145, R66, PT ;  /* 0x0000004291057233 */ /* 0x000fe40003803000 */
[C---:B------:R-:W-:Y:S01]  /*5e30*/  F2FP.F16.F32.PACK_AB R66, R213.reuse, R140 ;  /* 0x0000008cd542723e */ /* 0x040fe200000000ff */
[----:B------:R-:W-:Y:S01]  /*5e40*/  FADD.FTZ R213, R213, R47 ;  /* 0x0000002fd5d57221 */ /* 0x000fe20000010000 */
[C---:B------:R-:W-:Y:S01]  /*5e50*/  F2FP.F16.F32.PACK_AB R7, R212.reuse, R146 ;  /* 0x00000092d407723e */ /* 0x040fe200000000ff */
[----:B------:R-:W-:Y:S01]  /*5e60*/  FADD.FTZ R212, R212, R57 ;  /* 0x00000039d4d47221 */ /* 0x000fe20000010000 */
[----:B------:R-:W-:Y:S02]  /*5e70*/  LOP3.LUT R6, R6, R66, RZ, 0xc0, !PT ;  /* 0x0000004206067212 */ /* 0x000fe400078ec0ff */
[----:B------:R-:W-:-:S02]  /*5e80*/  F2FP.F16.F32.PACK_AB R147, R153, R155 ;  /* 0x0000009b9993723e */ /* 0x000fc400000000ff */
[----:B------:R-:W-:Y:S02]  /*5e90*/  F2FP.F16.F32.PACK_AB R145, R159, R156 ;  /* 0x0000009c9f91723e */ /* 0x000fe400000000ff */
[----:B------:R-:W-:Y:S02]  /*5ea0*/  F2FP.F16.F32.PACK_AB R66, R142, R132 ;  /* 0x000000848e42723e */ /* 0x000fe400000000ff */
[----:B------:R-:W-:Y:S02]  /*5eb0*/  LOP3.LUT R7, R4, R7, RZ, 0xc0, !PT ;  /* 0x0000000704077212 */ /* 0x000fe400078ec0ff */
[----:B------:R-:W-:Y:S02]  /*5ec0*/  LOP3.LUT R25, R25, R147, RZ, 0xc0, !PT ;  /* 0x0000009319197212 */ /* 0x000fe400078ec0ff */
[----:B------:R-:W-:Y:S02]  /*5ed0*/  LOP3.LUT R4, R143, R145, RZ, 0xc0, !PT ;  /* 0x000000918f047212 */ /* 0x000fe400078ec0ff */
[----:B------:R-:W-:-:S03]  /*5ee0*/  LOP3.LUT R5, R5, R66, RZ, 0xc0, !PT ;  /* 0x0000004205057212 */ /* 0x000fc600078ec0ff */
[C---:B-1----:R-:W-:Y:S06]  /*5ef0*/  HMMA.16816.F32 R124, R24.reuse, R20, R124 ;  /* 0x00000014187c723c */ /* 0x042fec000000187c */
[C---:B------:R-:W-:Y:S06]  /*5f00*/  HMMA.16816.F32 R120, R24.reuse, R22, R120 ;  /* 0x000000161878723c */ /* 0x040fec0000001878 */
[C---:B------:R-:W-:Y:S06]  /*5f10*/  HMMA.16816.F32 R108, R24.reuse, R16, R108 ;  /* 0x00000010186c723c */ /* 0x040fec000000186c */
[C---:B------:R-:W-:Y:S06]  /*5f20*/  HMMA.16816.F32 R104, R24.reuse, R18, R104 ;  /* 0x000000121868723c */ /* 0x040fec0000001868 */
[C---:B--2---:R-:W-:Y:S06]  /*5f30*/  HMMA.16816.F32 R76, R24.reuse, R12, R76 ;  /* 0x0000000c184c723c */ /* 0x044fec000000184c */
[C---:B------:R-:W-:Y:S06]  /*5f40*/  HMMA.16816.F32 R100, R24.reuse, R14, R100 ;  /* 0x0000000e1864723c */ /* 0x040fec0000001864 */
[C---:B---3--:R-:W-:Y:S06]  /*5f50*/  HMMA.16816.F32 R84, R24.reuse, R8, R84 ;  /* 0x000000081854723c */ /* 0x048fec0000001854 */
        /* <DEDUP_REMOVED lines=14> */
[----:B------:R-:W-:Y:S01]  /*6040*/  IMAD R2, R188, R208, RZ ;  /* 0x000000d0bc027224 */ /* 0x000fe200078e02ff */
[----:B------:R-:W-:Y:S01]  /*6050*/  ULDC.64 UR8, c[0x0][0x220] ;  /* 0x0000880000087ab9 */ /* 0x000fe20000000a00 */
[----:B------:R-:W-:Y:S01]  /*6060*/  IMAD.WIDE.U32 R4, R208, R189, R232 ;  /* 0x000000bdd0047225 */ /* 0x000fe200078e00e8 */
[----:B------:R-:W-:-:S03]  /*6070*/  SHF.L.U64.HI R132, R214, 0x5, R215 ;  /* 0x00000005d6847819 */ /* 0x000fc600000102d7 */
[----:B------:R-:W-:Y:S01]  /*6080*/  IMAD R0, R0, R189, R2 ;  /* 0x000000bd00007224 */ /* 0x000fe200078e0202 */
[----:B------:R-:W-:Y:S01]  /*6090*/  BAR.SYNC.DEFER_BLOCKING 0x0 ;  /* 0x0000000000007b1d */ /* 0x000fe20000010000 */
[----:B------:R-:W-:Y:S01]  /*60a0*/  IMAD.SHL.U32 R240, R214, 0x20, RZ ;  /* 0x00000020d6f07824 */ /* 0x000fe200078e00ff */
[----:B------:R-:W-:Y:S01]  /*60b0*/  LEA R6, P0, R4, UR8, 0x1 ;  /* 0x0000000804067c11 */ /* 0x000fe2000f8008ff */
[----:B------:R-:W-:-:S03]  /*60c0*/  IMAD.IADD R0, R5, 0x1, R0 ;  /* 0x0000000105007824 */ /* 0x000fc600078e0200 */
[----:B------:R-:W-:Y:S02]  /*60d0*/  IADD3 R8, P2, R240, R6, RZ ;  /* 0x00000006f0087210 */ /* 0x000fe40007f5e0ff */
[----:B------:R-:W-:Y:S01]  /*60e0*/  LEA.HI.X R7, R4, UR9, R0, 0x1, P0 ;  /* 0x0000000904077c11 */ /* 0x000fe200080f0c00 */
[----:B------:R-:W-:Y:S01]  /*60f0*/  VIADD R0, R209, 0xfffffffe ;  /* 0xfffffffed1007836 */ /* 0x000fe20000000000 */
[----:B------:R-:W-:-:S03]  /*6100*/  IADD3 R10, P1, R8, R240, RZ ;  /* 0x000000f0080a7210 */ /* 0x000fc60007f3e0ff */
[----:B------:R-:W-:Y:S01]  /*6110*/  IMAD.X R9, R132, 0x1, R7, P2 ;  /* 0x0000000184097824 */ /* 0x000fe200010e0607 */
[----:B------:R-:W-:-:S03]  /*6120*/  IADD3 R4, P0, R10, R240, RZ ;  /* 0x000000f00a047210 */ /* 0x000fc60007f1e0ff */
[----:B------:R-:W-:-:S04]  /*6130*/  IMAD.X R11, R9, 0x1, R132, P1 ;  /* 0x00000001090b7824 */ /* 0x000fc800008e0684 */
[----:B------:R-:W-:Y:S01]  /*6140*/  IMAD.X R5, R11, 0x1, R132, P0 ;  /* 0x000000010b057824 */ /* 0x000fe200000e0684 */
[----:B------:R-:W-:Y:S01]  /*6150*/  @!PT LDS RZ, [RZ] ;  /* 0x00000000fffff984 */ /* 0x000fe20000000800 */
[----:B------:R-:W-:Y:S01]  /*6160*/  @!PT LDS RZ, [RZ] ;  /* 0x00000000fffff984 */ /* 0x000fe20000000800 */
[----:B------:R-:W-:Y:S01]  /*6170*/  @!PT LDS RZ, [RZ] ;  /* 0x00000000fffff984 */ /* 0x000fe20000000800 */
[----:B------:R-:W-:Y:S04]  /*6180*/  LDGSTS.E.BYPASS.LTC128B.128 [R194+0x6000], desc[UR24][R6.64] ;  /* 0x0600000006c27fae */ /* 0x000fe8000b901d58 */
[----:B------:R-:W-:Y:S04]  /*6190*/  LDGSTS.E.BYPASS.LTC128B.128 [R194+0x6800], desc[UR24][R8.64] ;  /* 0x0680000008c27fae */ /* 0x000fe8000b901d58 */
[----:B------:R-:W-:Y:S04]  /*61a0*/  LDGSTS.E.BYPASS.LTC128B.128 [R194+0x7000], desc[UR24][R10.64] ;  /* 0x070000000ac27fae */ /* 0x000fe8000b901d58 */
[----:B------:R1:W-:Y:S04]  /*61b0*/  LDGSTS.E.BYPASS.LTC128B.128 [R194+0x7800], desc[UR24][R4.64] ;  /* 0x0780000004c27fae */ /* 0x0003e8000b901d58 */
[----:B------:R-:W-:Y:S04]  /*61c0*/  LDSM.16.M88.4 R156, [R185+0x4000] ;  /* 0x00400000b99c783b */ /* 0x000fe80000000200 */
[----:B------:R-:W2:Y:S04]  /*61d0*/  LDSM.16.M88.4 R60, [R186+0x2000] ;  /* 0x00200000ba3c783b */ /* 0x000ea80000000200 */
[----:B------:R-:W3:Y:S04]  /*61e0*/  LDSM.16.M88.4 R56, [R186] ;  /* 0x00000000ba38783b */ /* 0x000ee80000000200 */
[----:B------:R-:W4:Y:S04]  /*61f0*/  LDSM.16.M88.4 R148, [R185+0x4800] ;  /* 0x00480000b994783b */ /* 0x000f280000000200 */
[----:B------:R-:W1:Y:S04]  /*6200*/  LDSM.16.M88.4 R164, [R185+0x5800] ;  /* 0x00580000b9a4783b */ /* 0x000e680000000200 */
[----:B------:R-:W5:Y:S04]  /*6210*/  LDSM.16.M88.4 R140, [R185+0x5000] ;  /* 0x00500000b98c783b */ /* 0x000f680000000200 */
[----:B------:R-:W-:Y:S04]  /*6220*/  LDSM.16.M88.4 R48, [R179+0x4000] ;  /* 0x00400000b330783b */ /* 0x000fe80000000200 */
[----:B------:R-:W5:Y:S04]  /*6230*/  LDSM.16.M88.4 R52, [R184+0x2000] ;  /* 0x00200000b834783b */ /* 0x000f680000000200 */
[----:B------:R-:W5:Y:S04]  /*6240*/  LDSM.16.M88.4 R44, [R179+0x4800] ;  /* 0x00480000b32c783b */ /* 0x000f680000000200 */
[----:B------:R-:W5:Y:S04]  /*6250*/  LDSM.16.M88.4 R32, [R184] ;  /* 0x00000000b820783b */ /* 0x000f680000000200 */
[----:B------:R-:W5:Y:S01]  /*6260*/  LDSM.16.M88.4 R36, [R179+0x5800] ;  /* 0x00580000b324783b */ /* 0x000f620000000200 */
[-C--:B--2---:R-:W-:Y:S03]  /*6270*/  HMMA.16816.F32 R28, R60, R156.reuse, RZ ;  /* 0x0000009c3c1c723c */ /* 0x084fe600000018ff */
[----:B------:R-:W2:Y:S04]  /*6280*/  LDSM.16.M88.4 R40, [R179+0x5000] ;  /* 0x00500000b328783b */ /* 0x000ea80000000200 */
[----:B------:R-:W-:Y:S01]  /*6290*/  LDSM.16.M88.4 R220, [R183+0x2000] ;  /* 0x00200000b7dc783b */ /* 0x000fe20000000200 */
[----:B---3--:R-:W-:Y:S03]  /*62a0*/  HMMA.16816.F32 R160, R56, R156, RZ ;  /* 0x0000009c38a0723c */ /* 0x008fe600000018ff */
[----:B------:R-:W3:Y:S03]  /*62b0*/  LDSM.16.M88.4 R216, [R182] ;  /* 0x00000000b6d8783b */ /* 0x000ee60000000200 */
[C---:B------:R-:W-:Y:S01]  /*62c0*/  HMMA.16816.F32 R24, R60.reuse, R158, RZ ;  /* 0x0000009e3c18723c */ /* 0x040fe200000018ff */
[----:B------:R-:W-:Y:S04]  /*62d0*/  LDSM.16.M88.4 R224, [R183] ;  /* 0x00000000b7e0783b */ /* 0x000fe80000000200 */
[----:B------:R-:W-:Y:S01]  /*62e0*/  LDSM.16.M88.4 R204, [R175] ;  /* 0x00000000afcc783b */ /* 0x000fe20000000200 */
[C---:B----4-:R-:W-:Y:S03]  /*62f0*/  HMMA.16816.F32 R20, R60.reuse, R148, RZ ;  /* 0x000000943c14723c */ /* 0x050fe600000018ff */
[----:B------:R-:W-:Y:S03]  /*6300*/  LDSM.16.M88.4 R168, [R174] ;  /* 0x00000000aea8783b */ /* 0x000fe60000000200 */
[----:B------:R-:W-:Y:S01]  /*6310*/  HMMA.16816.F32 R16, R60, R150, RZ ;  /* 0x000000963c10723c */ /* 0x000fe200000018ff */
[----:B------:R-:W0:Y:S05]  /*6320*/  LDGDEPBAR ;  /* 0x00000000000079af */ /* 0x000e2a0000000000 */
[C---:B------:R-:W-:Y:S06]  /*6330*/  HMMA.16816.F32 R152, R56.reuse, R148, RZ ;  /* 0x000000943898723c */ /* 0x040fec00000018ff */
[C---:B------:R-:W-:Y:S06]  /*6340*/  HMMA.16816.F32 R156, R56.reuse, R158, RZ ;  /* 0x0000009e389c723c */ /* 0x040fec00000018ff */
[----:B------:R-:W-:Y:S06]  /*6350*/  HMMA.16816.F32 R148, R56, R150, RZ ;  /* 0x000000963894723c */ /* 0x000fec00000018ff */
[-C--:B-1----:R-:W-:Y:S06]  /*6360*/  HMMA.16816.F32 R4, R60, R164.reuse, RZ ;  /* 0x000000a43c04723c */ /* 0x082fec00000018ff */
[----:B------:R-:W-:Y:S06]  /*6370*/  HMMA.16816.F32 R64, R56, R164, RZ ;  /* 0x000000a43840723c */ /* 0x000fec00000018ff */
[C---:B-----5:R-:W-:Y:S06]  /*6380*/  HMMA.16816.F32 R12, R60.reuse, R140, RZ ;  /* 0x0000008c3c0c723c */ /* 0x060fec00000018ff */
[----:B------:R-:W-:Y:S06]  /*6390*/  HMMA.16816.F32 R8, R60, R142, RZ ;  /* 0x0000008e3c08723c */ /* 0x000fec00000018ff */
[C---:B------:R-:W-:Y:S06]  /*63a0*/  HMMA.16816.F32 R144, R56.reuse, R140, RZ ;  /* 0x0000008c3890723c */ /* 0x040fec00000018ff */
[----:B------:R-:W-:Y:S06]  /*63b0*/  HMMA.16816.F32 R140, R56, R142, RZ ;  /* 0x0000008e388c723c */ /* 0x000fec00000018ff */
[-C--:B------:R-:W-:Y:S06]  /*63c0*/  HMMA.16816.F32 R60, R60, R166.reuse, RZ ;  /* 0x000000a63c3c723c */ /* 0x080fec00000018ff */
[----:B------:R-:W-:Y:S01]  /*63d0*/  HMMA.16816.F32 R56, R56, R166, RZ ;  /* 0x000000a63838723c */ /* 0x000fe200000018ff */
[----:B------:R-:W1:Y:S05]  /*63e0*/  LDSM.16.M88.4 R164, [R173] ;  /* 0x00000000ada4783b */ /* 0x000e6a0000000200 */
[C---:B------:R-:W-:Y:S06]  /*63f0*/  HMMA.16816.F32 R28, R52.reuse, R48, R28 ;  /* 0x00000030341c723c */ /* 0x040fec000000181c */
[C---:B------:R-:W-:Y:S06]  /*6400*/  HMMA.16816.F32 R20, R52.reuse, R44, R20 ;  /* 0x0000002c3414723c */ /* 0x040fec0000001814 */
[C---:B------:R-:W-:Y:S06]  /*6410*/  HMMA.16816.F32 R24, R52.reuse, R50, R24 ;  /* 0x000000323418723c */ /* 0x040fec0000001818 */
[----:B------:R-:W-:Y:S06]  /*6420*/  HMMA.16816.F32 R16, R52, R46, R16 ;  /* 0x0000002e3410723c */ /* 0x000fec0000001810 */
[C---:B------:R-:W-:Y:S06]  /*6430*/  HMMA.16816.F32 R160, R32.reuse, R48, R160 ;  /* 0x0000003020a0723c */ /* 0x040fec00000018a0 */
[C---:B------:R-:W-:Y:S06]  /*6440*/  HMMA.16816.F32 R152, R32.reuse, R44, R152 ;  /* 0x0000002c2098723c */ /* 0x040fec0000001898 */
[C---:B------:R-:W-:Y:S01]  /*6450*/  HMMA.16816.F32 R156, R32.reuse, R50, R156 ;  /* 0x00000032209c723c */ /* 0x040fe2000000189c */
[----:B------:R-:W-:Y:S05]  /*6460*/  LDSM.16.M88.4 R48, [R181+0x2000] ;  /* 0x00200000b530783b */ /* 0x000fea0000000200 */
[----:B------:R-:W-:Y:S01]  /*6470*/  HMMA.16816.F32 R148, R32, R46, R148 ;  /* 0x0000002e2094723c */ /* 0x000fe20000001894 */
[----:B------:R-:W4:Y:S05]  /*6480*/  LDSM.16.M88.4 R44, [R172] ;  /* 0x00000000ac2c783b */ /* 0x000f2a0000000200 */
[-C--:B------:R-:W-:Y:S06]  /*6490*/  HMMA.16816.F32 R4, R52, R36.reuse, R4 ;  /* 0x000000243404723c */ /* 0x080fec0000001804 */
[----:B------:R-:W-:Y:S06]  /*64a0*/  HMMA.16816.F32 R64, R32, R36, R64 ;  /* 0x000000242040723c */ /* 0x000fec0000001840 */
[C---:B--2---:R-:W-:Y:S06]  /*64b0*/  HMMA.16816.F32 R12, R52.reuse, R40, R12 ;  /* 0x00000028340c723c */ /* 0x044fec000000180c */
[C---:B------:R-:W-:Y:S06]  /*64c0*/  HMMA.16816.F32 R8, R52.reuse, R42, R8 ;  /* 0x0000002a3408723c */ /* 0x040fec0000001808 */
[----:B------:R-:W-:Y:S01]  /*64d0*/  HMMA.16816.F32 R60, R52, R38, R60 ;  /* 0x00000026343c723c */ /* 0x000fe2000000183c */
[----:B------:R-:W-:Y:S05]  /*64e0*/  LDSM.16.M88.4 R52, [R181] ;  /* 0x00000000b534783b */ /* 0x000fea0000000200 */
[C---:B------:R-:W-:Y:S06]  /*64f0*/  HMMA.16816.F32 R144, R32.reuse, R40, R144 ;  /* 0x000000282090723c */ /* 0x040fec0000001890 */
[C---:B------:R-:W-:Y:S01]  /*6500*/  HMMA.16816.F32 R140, R32.reuse, R42, R140 ;  /* 0x0000002a208c723c */ /* 0x040fe2000000188c */
[----:B------:R-:W-:Y:S05]  /*6510*/  LDSM.16.M88.4 R40, [R172+0x800] ;  /* 0x00080000ac28783b */ /* 0x000fea0000000200 */
[----:B------:R-:W-:Y:S01]  /*6520*/  HMMA.16816.F32 R56, R32, R38, R56 ;  /* 0x000000262038723c */ /* 0x000fe20000001838 */
[----:B------:R-:W2:Y:S04]  /*6530*/  LDSM.16.M88.4 R32, [R172+0x1800] ;  /* 0x00180000ac20783b */ /* 0x000ea80000000200 */
[----:B------:R-:W5:Y:S01]  /*6540*/  LDSM.16.M88.4 R36, [R172+0x1000] ;  /* 0x00100000ac24783b */ /* 0x000f620000000200 */
[----:B---3--:R-:W-:Y:S01]  /*6550*/  HMMA.16816.F32 R28, R220, R216, R28 ;  /* 0x000000d8dc1c723c */ /* 0x008fe2000000181c */
[----:B------:R-:W-:-:S05]  /*6560*/  DEPBAR.LE SB0, 0x0 ;  /* 0x000080000000791a */ /* 0x000fca0000000000 */
[C---:B------:R-:W-:Y:S06]  /*6570*/  HMMA.16816.F32 R24, R220.reuse, R218, R24 ;  /* 0x000000dadc18723c */ /* 0x040fec0000001818 */
[-C--:B-1----:R-:W-:Y:S06]  /*6580*/  HMMA.16816.F32 R4, R220, R164.reuse, R4 ;  /* 0x000000a4dc04723c */ /* 0x082fec0000001804 */
[----:B------:R-:W-:Y:S06]  /*6590*/  HMMA.16816.F32 R64, R224, R164, R64 ;  /* 0x000000a4e040723c */ /* 0x000fec0000001840 */
[C---:B------:R-:W-:Y:S06]  /*65a0*/  HMMA.16816.F32 R20, R220.reuse, R204, R20 ;  /* 0x000000ccdc14723c */ /* 0x040fec0000001814 */
[-C--:B------:R-:W-:Y:S06]  /*65b0*/  HMMA.16816.F32 R12, R220, R168.reuse, R12 ;  /* 0x000000a8dc0c723c */ /* 0x080fec000000180c */
[----:B------:R-:W-:Y:S06]  /*65c0*/  HMMA.16816.F32 R144, R224, R168, R144 ;  /* 0x000000a8e090723c */ /* 0x000fec0000001890 */
[----:B------:R-:W-:Y:S06]  /*65d0*/  HMMA.16816.F32 R16, R220, R206, R16 ;  /* 0x000000cedc10723c */ /* 0x000fec0000001810 */
[----:B----4-:R-:W-:Y:S06]  /*65e0*/  HMMA.16816.F32 R28, R48, R44, R28 ;  /* 0x0000002c301c723c */ /* 0x010fec000000181c */
[-C--:B------:R-:W-:Y:S06]  /*65f0*/  HMMA.16816.F32 R8, R220, R170.reuse, R8 ;  /* 0x000000aadc08723c */ /* 0x080fec0000001808 */
[----:B------:R-:W-:Y:S06]  /*6600*/  HMMA.16816.F32 R140, R224, R170, R140 ;  /* 0x000000aae08c723c */ /* 0x000fec000000188c */
[----:B------:R-:W-:Y:S06]  /*6610*/  HMMA.16816.F32 R24, R48, R46, R24 ;  /* 0x0000002e3018723c */ /* 0x000fec0000001818 */
[----:B------:R-:W-:Y:S06]  /*6620*/  HMMA.16816.F32 R148, R224, R206, R148 ;  /* 0x000000cee094723c */ /* 0x000fec0000001894 */
[-C--:B--2---:R-:W-:Y:S06]  /*6630*/  HMMA.16816.F32 R4, R48, R32.reuse, R4 ;  /* 0x000000203004723c */ /* 0x084fec0000001804 */
[----:B------:R-:W-:Y:S06]  /*6640*/  HMMA.16816.F32 R64, R52, R32, R64 ;  /* 0x000000203440723c */ /* 0x000fec0000001840 */
[----:B------:R-:W-:Y:S01]  /*6650*/  HMMA.16816.F32 R20, R48, R40, R20 ;  /* 0x000000283014723c */ /* 0x000fe20000001814 */
[----:B------:R-:W-:-:S04]  /*6660*/  IMAD R33, R0, 0x40, R239 ;  /* 0x0000004000217824 */ /* 0x000fc800078e02ef */
[C---:B------:R-:W-:Y:S01]  /*6670*/  VIADD R32, R33.reuse, 0x1 ;  /* 0x0000000121207836 */ /* 0x040fe20000000000 */
[CC--:B------:R-:W-:Y:S01]  /*6680*/  ISETP.GE.AND P3, PT, R33.reuse, R236.reuse, PT ;  /* 0x000000ec2100720c */ /* 0x0c0fe20003f66270 */
[----:B------:R-:W-:Y:S01]  /*6690*/  HMMA.16816.F32 R152, R224, R204, R152 ;  /* 0x000000cce098723c */ /* 0x000fe20000001898 */
[C---:B------:R-:W-:Y:S01]  /*66a0*/  ISETP.GE.AND P1, PT, R33.reuse, R235, PT ;  /* 0x000000eb2100720c */ /* 0x040fe20003f26270 */
[----:B------:R-:W-:Y:S01]  /*66b0*/  VIADD R252, R33, 0x28 ;  /* 0x0000002821fc7836 */ /* 0x000fe20000000000 */
[----:B------:R-:W-:Y:S02]  /*66c0*/  ISETP.GE.AND P2, PT, R32, R236, PT ;  /* 0x000000ec2000720c */ /* 0x000fe40003f46270 */
[----:B------:R-:W-:Y:S01]  /*66d0*/  FSEL R28, R28, -INF , !P3 ;  /* 0xff8000001c1c7808 */ /* 0x000fe20005800000 */
[----:B-----5:R-:W-:Y:S01]  /*66e0*/  HMMA.16816.F32 R12, R48, R36, R12 ;  /* 0x00000024300c723c */ /* 0x020fe2000000180c */
[----:B------:R-:W-:Y:S02]  /*66f0*/  FSEL R29, R29, -INF , !P2 ;  /* 0xff8000001d1d7808 */ /* 0x000fe40005000000 */
[----:B------:R-:W-:-:S02]  /*6700*/  FMNMX.FTZ R0, R134, R28, !PT ;  /* 0x0000001c86007209 */ /* 0x000fc40007810000 */
[-C--:B------:R-:W-:Y:S01]  /*6710*/  ISETP.GE.AND P0, PT, R32, R235.reuse, PT ;  /* 0x000000eb2000720c */ /* 0x080fe20003f06270 */
[----:B------:R-:W-:Y:S01]  /*6720*/  HMMA.16816.F32 R144, R52, R36, R144 ;  /* 0x000000243490723c */ /* 0x000fe20000001890 */
[----:B------:R-:W-:Y:S02]  /*6730*/  FMNMX.FTZ R0, R29, R0, !PT ;  /* 0x000000001d007209 */ /* 0x000fe40007810000 */
[----:B------:R-:W-:Y:S02]  /*6740*/  FSEL R31, R31, -INF , !P0 ;  /* 0xff8000001f1f7808 */ /* 0x000fe40004000000 */
[----:B------:R-:W-:Y:S01]  /*6750*/  FSEL R30, R30, -INF , !P1 ;  /* 0xff8000001e1e7808 */ /* 0x000fe20004800000 */
[----:B------:R-:W-:Y:S01]  /*6760*/  HMMA.16816.F32 R160, R224, R216, R160 ;  /* 0x000000d8e0a0723c */ /* 0x000fe200000018a0 */
[C---:B------:R-:W-:Y:S01]  /*6770*/  VIADD R36, R33.reuse, 0x8 ;  /* 0x0000000821247836 */ /* 0x040fe20000000000 */
[----:B------:R-:W-:Y:S01]  /*6780*/  ISETP.GE.AND P4, PT, R252, R235, PT ;  /* 0x000000ebfc00720c */ /* 0x000fe20003f86270 */
[----:B------:R-:W-:Y:S01]  /*6790*/  VIADD R37, R33, 0x10 ;  /* 0x0000001021257836 */ /* 0x000fe20000000000 */
[----:B------:R-:W-:-:S02]  /*67a0*/  FMNMX.FTZ R2, R133, R30, !PT ;  /* 0x0000001e85027209 */ /* 0x000fc40007810000 */
[C---:B------:R-:W-:Y:S01]  /*67b0*/  HMMA.16816.F32 R16, R48.reuse, R42, R16 ;  /* 0x0000002a3010723c */ /* 0x040fe20000001810 */
[CC--:B------:R-:W-:Y:S02]  /*67c0*/  ISETP.GE.AND P3, PT, R36.reuse, R236.reuse, PT ;  /* 0x000000ec2400720c */ /* 0x0c0fe40003f66270 */
[----:B------:R-:W-:Y:S02]  /*67d0*/  ISETP.GE.AND P1, PT, R36, R235, PT ;  /* 0x000000eb2400720c */ /* 0x000fe40003f26270 */
[----:B------:R-:W-:Y:S01]  /*67e0*/  FSEL R24, R24, -INF , !P3 ;  /* 0xff80000018187808 */ /* 0x000fe20005800000 */
[-C--:B------:R-:W-:Y:S01]  /*67f0*/  HMMA.16816.F32 R8, R48, R38.reuse, R8 ;  /* 0x000000263008723c */ /* 0x080fe20000001808 */
[----:B------:R-:W-:Y:S02]  /*6800*/  ISETP.GE.AND P3, PT, R37, R236, PT ;  /* 0x000000ec2500720c */ /* 0x000fe40003f66270 */
[----:B------:R-:W-:Y:S02]  /*6810*/  FMNMX.FTZ R0, R24, R0, !PT ;  /* 0x0000000018007209 */ /* 0x000fe40007810000 */
[----:B------:R-:W-:Y:S01]  /*6820*/  FSEL R249, R20, -INF , !P3 ;  /* 0xff80000014f97808 */ /* 0x000fe20005800000 */
[----:B------:R-:W-:Y:S01]  /*6830*/  HMMA.16816.F32 R140, R52, R38, R140 ;  /* 0x00000026348c723c */ /* 0x000fe2000000188c */
[----:B------:R-:W-:-:S02]  /*6840*/  FSEL R26, R26, -INF , !P1 ;  /* 0xff8000001a1a7808 */ /* 0x000fc40004800000 */
[----:B------:R-:W-:Y:S02]  /*6850*/  ISETP.GE.AND P1, PT, R37, R235, PT ;  /* 0x000000eb2500720c */ /* 0x000fe40003f26270 */
[----:B------:R-:W-:Y:S01]  /*6860*/  FMNMX.FTZ R2, R31, R2, !PT ;  /* 0x000000021f027209 */ /* 0x000fe20007810000 */
[----:B------:R-:W-:Y:S01]  /*6870*/  HMMA.16816.F32 R156, R224, R218, R156 ;  /* 0x000000dae09c723c */ /* 0x000fe2000000189c */
[C---:B------:R-:W-:Y:S02]  /*6880*/  VIADD R38, R33.reuse, 0x9 ;  /* 0x0000000921267836 */ /* 0x040fe40000000000 */
[----:B------:R-:W-:Y:S01]  /*6890*/  VIADD R39, R33, 0x18 ;  /* 0x0000001821277836 */ /* 0x000fe20000000000 */
[----:B------:R-:W-:Y:S02]  /*68a0*/  FMNMX.FTZ R2, R26, R2, !PT ;  /* 0x000000021a027209 */ /* 0x000fe40007810000 */
[----:B------:R-:W-:Y:S01]  /*68b0*/  HMMA.16816.F32 R60, R220, R166, R60 ;  /* 0x000000a6dc3c723c */ /* 0x000fe2000000183c */
[----:B------:R-:W-:-:S02]  /*68c0*/  ISETP.GE.AND P2, PT, R38, R236, PT ;  /* 0x000000ec2600720c */ /* 0x000fc40003f46270 */
[----:B------:R-:W-:Y:S02]  /*68d0*/  ISETP.GE.AND P0, PT, R38, R235, PT ;  /* 0x000000eb2600720c */ /* 0x000fe40003f06270 */
[----:B------:R-:W-:Y:S01]  /*68e0*/  FSEL R25, R25, -INF , !P2 ;  /* 0xff80000019197808 */ /* 0x000fe20005000000 */
[----:B------:R-:W-:Y:S01]  /*68f0*/  HMMA.16816.F32 R148, R52, R42, R148 ;  /* 0x0000002a3494723c */ /* 0x000fe20000001894 */
[----:B------:R-:W-:Y:S01]  /*6900*/  FSEL R27, R27, -INF , !P0 ;  /* 0xff8000001b1b7808 */ /* 0x000fe20004000000 */
[----:B------:R-:W-:Y:S01]  /*6910*/  VIADD R221, R33, 0x30 ;  /* 0x0000003021dd7836 */ /* 0x000fe20000000000 */
[----:B------:R-:W-:Y:S02]  /*6920*/  FMNMX.FTZ R0, R25, R0, !PT ;  /* 0x0000000019007209 */ /* 0x000fe40007810000 */
[----:B------:R-:W-:Y:S01]  /*6930*/  ISETP.GE.AND P3, PT, R39, R236, PT ;  /* 0x000000ec2700720c */ /* 0x000fe20003f66270 */
[----:B------:R-:W-:Y:S01]  /*6940*/  HMMA.16816.F32 R56, R224, R166, R56 ;  /* 0x000000a6e038723c */ /* 0x000fe20000001838 */
[----:B------:R-:W-:Y:S01]  /*6950*/  VIADD R42, R33, 0x11 ;  /* 0x00000011212a7836 */ /* 0x000fe20000000000 */
[----:B------:R-:W-:Y:S01]  /*6960*/  FMNMX.FTZ R0, R249, R0, !PT ;  /* 0x00000000f9007209 */ /* 0x000fe20007810000 */
[----:B------:R-:W-:Y:S01]  /*6970*/  VIADD R43, R33, 0x19 ;  /* 0x00000019212b7836 */ /* 0x000fe20000000000 */
[----:B------:R-:W-:-:S02]  /*6980*/  FSEL R241, R16, -INF , !P3 ;  /* 0xff80000010f17808 */ /* 0x000fc40005800000 */
[CC--:B------:R-:W-:Y:S01]  /*6990*/  ISETP.GE.AND P2, PT, R42.reuse, R236.reuse, PT ;  /* 0x000000ec2a00720c */ /* 0x0c0fe20003f46270 */
[C---:B------:R-:W-:Y:S01]  /*69a0*/  HMMA.16816.F32 R152, R52.reuse, R40, R152 ;  /* 0x000000283498723c */ /* 0x040fe20000001898 */
[----:B------:R-:W-:Y:S01]  /*69b0*/  ISETP.GE.AND P0, PT, R42, R235, PT ;  /* 0x000000eb2a00720c */ /* 0x000fe20003f06270 */
[----:B------:R-:W-:Y:S01]  /*69c0*/  VIADD R224, R33, 0x21 ;  /* 0x0000002121e07836 */ /* 0x000fe20000000000 */
[----:B------:R-:W-:Y:S01]  /*69d0*/  FSEL R250, R21, -INF , !P2 ;  /* 0xff80000015fa7808 */ /* 0x000fe20005000000 */
[----:B------:R-:W-:Y:S01]  /*69e0*/  VIADD R225, R33, 0x29 ;  /* 0x0000002921e17836 */ /* 0x000fe20000000000 */
[----:B------:R-:W-:Y:S01]  /*69f0*/  ISETP.GE.AND P2, PT, R43, R236, PT ;  /* 0x000000ec2b00720c */ /* 0x000fe20003f46270 */
[----:B------:R-:W-:Y:S01]  /*6a00*/  HMMA.16816.F32 R160, R52, R44, R160 ;  /* 0x0000002c34a0723c */ /* 0x000fe200000018a0 */
[C---:B------:R-:W-:Y:S01]  /*6a10*/  VIADD R41, R33.reuse, 0x20 ;  /* 0x0000002021297836 */ /* 0x040fe20000000000 */
[----:B------:R-:W-:Y:S01]  /*6a20*/  FMNMX.FTZ R0, R250, R0, !PT ;  /* 0x00000000fa007209 */ /* 0x000fe20007810000 */
[----:B------:R-:W-:Y:S01]  /*6a30*/  VIADD R40, R33, 0x31 ;  /* 0x0000003121287836 */ /* 0x000fe20000000000 */
[----:B------:R-:W-:-:S02]  /*6a40*/  FSEL R248, R17, -INF , !P2 ;  /* 0xff80000011f87808 */ /* 0x000fc40005000000 */
[----:B------:R-:W-:Y:S01]  /*6a50*/  HMMA.16816.F32 R156, R52, R46, R156 ;  /* 0x0000002e349c723c */ /* 0x000fe2000000189c */
[----:B------:R-:W-:Y:S02]  /*6a60*/  FSEL R44, R23, -INF , !P0 ;  /* 0xff800000172c7808 */ /* 0x000fe40004000000 */
[-C--:B------:R-:W-:Y:S02]  /*6a70*/  ISETP.GE.AND P0, PT, R43, R235.reuse, PT ;  /* 0x000000eb2b00720c */ /* 0x080fe40003f06270 */
[----:B------:R-:W-:Y:S01]  /*6a80*/  ISETP.GE.AND P3, PT, R41, R236, PT ;  /* 0x000000ec2900720c */ /* 0x000fe20003f66270 */
[-C--:B------:R-:W-:Y:S01]  /*6a90*/  HMMA.16816.F32 R60, R48, R34.reuse, R60 ;  /* 0x00000022303c723c */ /* 0x080fe2000000183c */
[----:B------:R-:W-:Y:S02]  /*6aa0*/  FSEL R46, R22, -INF , !P1 ;  /* 0xff800000162e7808 */ /* 0x000fe40004800000 */
[----:B------:R-:W-:Y:S01]  /*6ab0*/  FMNMX.FTZ R0, R241, R0, !PT ;  /* 0x00000000f1007209 */ /* 0x000fe20007810000 */
[----:B------:R-:W-:Y:S01]  /*6ac0*/  BAR.SYNC.DEFER_BLOCKING 0x0 ;  /* 0x0000000000007b1d */ /* 0x000fe20000010000 */
[----:B------:R-:W-:Y:S01]  /*6ad0*/  ISETP.GE.AND P1, PT, R39, R235, PT ;  /* 0x000000eb2700720c */ /* 0x000fe20003f26270 */
[----:B------:R-:W-:Y:S01]  /*6ae0*/  HMMA.16816.F32 R56, R52, R34, R56 ;  /* 0x000000223438723c */ /* 0x000fe20000001838 */
[----:B------:R-:W-:-:S02]  /*6af0*/  FSEL R47, R19, -INF , !P0 ;  /* 0xff800000132f7808 */ /* 0x000fc40004000000 */
[CC--:B------:R-:W-:Y:S02]  /*6b00*/  ISETP.GE.AND P0, PT, R224.reuse, R235.reuse, PT ;  /* 0x000000ebe000720c */ /* 0x0c0fe40003f06270 */
[----:B------:R-:W-:Y:S02]  /*6b10*/  ISETP.GE.AND P2, PT, R224, R236, PT ;  /* 0x000000ece000720c */ /* 0x000fe40003f46270 */
[----:B------:R-:W-:Y:S01]  /*6b20*/  FSEL R226, R12, -INF , !P3 ;  /* 0xff8000000ce27808 */ /* 0x000fe20005800000 */
[C---:B------:R-:W-:Y:S01]  /*6b30*/  VIADD R35, R33.reuse, 0x38 ;  /* 0x0000003821237836 */ /* 0x040fe20000000000 */
[----:B------:R-:W-:Y:S01]  /*6b40*/  FMNMX.FTZ R0, R248, R0, !PT ;  /* 0x00000000f8007209 */ /* 0x000fe20007810000 */
[----:B------:R-:W-:Y:S01]  /*6b50*/  VIADD R34, R33, 0x39 ;  /* 0x0000003921227836 */ /* 0x000fe20000000000 */
[----:B------:R-:W-:Y:S02]  /*6b60*/  FSEL R45, R18, -INF , !P1 ;  /* 0xff800000122d7808 */ /* 0x000fe40004800000 */
[----:B------:R-:W-:-:S02]  /*6b70*/  ISETP.GE.AND P1, PT, R41, R235, PT ;  /* 0x000000eb2900720c */ /* 0x000fc40003f26270 */
[----:B------:R-:W-:Y:S02]  /*6b80*/  FSEL R207, R15, -INF , !P0 ;  /* 0xff8000000fcf7808 */ /* 0x000fe40004000000 */
[----:B------:R-:W-:Y:S02]  /*6b90*/  FSEL R218, R13, -INF , !P2 ;  /* 0xff8000000dda7808 */ /* 0x000fe40005000000 */
[----:B------:R-:W-:Y:S02]  /*6ba0*/  ISETP.GE.AND P0, PT, R252, R236, PT ;  /* 0x000000ecfc00720c */ /* 0x000fe40003f06270 */
[----:B------:R-:W-:Y:S02]  /*6bb0*/  FMNMX.FTZ R0, R226, R0, !PT ;  /* 0x00000000e2007209 */ /* 0x000fe40007810000 */
[----:B------:R-:W-:Y:S02]  /*6bc0*/  FSEL R216, R14, -INF , !P1 ;  /* 0xff8000000ed87808 */ /* 0x000fe40004800000 */
[----:B------:R-:W-:-:S02]  /*6bd0*/  ISETP.GE.AND P1, PT, R225, R236, PT ;  /* 0x000000ece100720c */ /* 0x000fc40003f26270 */
[----:B------:R-:W-:Y:S02]  /*6be0*/  FSEL R219, R8, -INF , !P0 ;  /* 0xff80000008db7808 */ /* 0x000fe40004000000 */
[----:B------:R-:W-:Y:S02]  /*6bf0*/  FMNMX.FTZ R0, R218, R0, !PT ;  /* 0x00000000da007209 */ /* 0x000fe40007810000 */
[----:B------:R-:W-:Y:S02]  /*6c00*/  FSEL R217, R9, -INF , !P1 ;  /* 0xff80000009d97808 */ /* 0x000fe40004800000 */
[----:B------:R-:W-:Y:S02]  /*6c10*/  ISETP.GE.AND P0, PT, R221, R236, PT ;  /* 0x000000ecdd00720c */ /* 0x000fe40003f06270 */
[----:B------:R-:W-:Y:S02]  /*6c20*/  FMNMX.FTZ R9, R27, R2, !PT ;  /* 0x000000021b097209 */ /* 0x000fe40007810000 */
[----:B------:R-:W-:-:S02]  /*6c30*/  FMNMX.FTZ R0, R219, R0, !PT ;  /* 0x00000000db007209 */ /* 0x000fc40007810000 */
[----:B------:R-:W-:Y:S02]  /*6c40*/  ISETP.GE.AND P2, PT, R40, R236, PT ;  /* 0x000000ec2800720c */ /* 0x000fe40003f46270 */
[----:B------:R-:W-:Y:S02]  /*6c50*/  FSEL R171, R4, -INF , !P0 ;  /* 0xff80000004ab7808 */ /* 0x000fe40004000000 */
[----:B------:R-:W-:Y:S02]  /*6c60*/  FMNMX.FTZ R9, R46, R9, !PT ;  /* 0x000000092e097209 */ /* 0x000fe40007810000 */
[----:B------:R-:W-:Y:S02]  /*6c70*/  FMNMX.FTZ R0, R217, R0, !PT ;  /* 0x00000000d9007209 */ /* 0x000fe40007810000 */
[----:B------:R-:W-:Y:S02]  /*6c80*/  ISETP.NE.AND P3, PT, R209, 0x2, PT ;  /* 0x00000002d100780c */ /* 0x000fe40003f65270 */
[----:B------:R-:W-:-:S02]  /*6c90*/  ISETP.GE.AND P1, PT, R35, R236, PT ;  /* 0x000000ec2300720c */ /* 0x000fc40003f26270 */
[----:B------:R-:W-:Y:S02]  /*6ca0*/  FSEL R170, R5, -INF , !P2 ;  /* 0xff80000005aa7808 */ /* 0x000fe40005000000 */
[----:B------:R-:W-:Y:S02]  /*6cb0*/  FMNMX.FTZ R9, R44, R9, !PT ;  /* 0x000000092c097209 */ /* 0x000fe40007810000 */
[----:B------:R-:W-:Y:S02]  /*6cc0*/  FMNMX.FTZ R0, R171, R0, !PT ;  /* 0x00000000ab007209 */ /* 0x000fe40007810000 */
[----:B------:R-:W-:Y:S02]  /*6cd0*/  ISETP.GE.AND P0, PT, R34, R236, PT ;  /* 0x000000ec2200720c */ /* 0x000fe40003f06270 */
[----:B------:R-:W-:Y:S02]  /*6ce0*/  FSEL R169, R60, -INF , !P1 ;  /* 0xff8000003ca97808 */ /* 0x000fe40004800000 */
[----:B------:R-:W-:-:S02]  /*6cf0*/  FMNMX.FTZ R9, R45, R9, !PT ;  /* 0x000000092d097209 */ /* 0x000fc40007810000 */
[----:B------:R-:W-:Y:S02]  /*6d00*/  FMNMX.FTZ R0, R170, R0, !PT ;  /* 0x00000000aa007209 */ /* 0x000fe40007810000 */
[----:B------:R-:W-:Y:S02]  /*6d10*/  FSEL R168, R61, -INF , !P0 ;  /* 0xff8000003da87808 */ /* 0x000fe40004000000 */
[----:B------:R-:W-:Y:S02]  /*6d20*/  FMNMX.FTZ R9, R47, R9, !PT ;  /* 0x000000092f097209 */ /* 0x000fe40007810000 */
[----:B------:R-:W-:Y:S02]  /*6d30*/  FMNMX.FTZ R0, R169, R0, !PT ;  /* 0x00000000a9007209 */ /* 0x000fe40007810000 */
[----:B------:R-:W-:Y:S02]  /*6d40*/  ISETP.GE.AND P2, PT, R225, R235, PT ;  /* 0x000000ebe100720c */ /* 0x000fe40003f46270 */
[----:B------:R-:W-:-:S02]  /*6d50*/  FSEL R206, R10, -INF , !P4 ;  /* 0xff8000000ace7808 */ /* 0x000fc40006000000 */
[----:B------:R-:W-:Y:S02]  /*6d60*/  FMNMX.FTZ R9, R216, R9, !PT ;  /* 0x00000009d8097209 */ /* 0x000fe40007810000 */
[----:B------:R-:W-:Y:S01]  /*6d70*/  FMNMX.FTZ R0, R168, R0, !PT ;  /* 0x00000000a8007209 */ /* 0x000fe20007810000 */
[----:B------:R-:W-:Y:S06]  /*6d80*/  @!P3 BRA `(.L_x_787) ;  /* 0x00000000006cb947 */ /* 0x000fec0003800000 */
[----:B------:R-:W-:Y:S01]  /*6d90*/  VIADD R2, R209, 0xfffffffd ;  /* 0xfffffffdd1027836 */ /* 0x000fe20000000000 */
[----:B------:R-:W-:Y:S01]  /*6da0*/  ULDC.64 UR6, c[0x0][0x218] ;  /* 0x0000860000067ab9 */ /* 0x000fe20000000a00 */
[----:B------:R-:W-:Y:S02]  /*6db0*/  SHF.L.U64.HI R4, R138, 0x5, R139 ;  /* 0x000000058a047819 */ /* 0x000fe4000001028b */
[----:B------:R-:W-:Y:S01]  /*6dc0*/  IMAD.WIDE.U32 R12, R2, R138, RZ ;  /* 0x0000008a020c7225 */ /* 0x000fe200078e00ff */
[----:B------:R-:W-:Y:S02]  /*6dd0*/  SHF.R.S32.HI R5, RZ, 0x1f, R2 ;  /* 0x0000001fff057819 */ /* 0x000fe40000011402 */
[----:B------:R-:W-:-:S03]  /*6de0*/  LEA R8, P0, R12, R196, 0x6 ;  /* 0x000000c40c087211 */ /* 0x000fc600078030ff */
[----:B------:R-:W-:Y:S01]  /*6df0*/  IMAD R5, R5, R138, RZ ;  /* 0x0000008a05057224 */ /* 0x000fe200078e02ff */
[----:B------:R-:W-:-:S03]  /*6e00*/  LEA R14, P1, R8, UR6, 0x1 ;  /* 0x00000006080e7c11 */ /* 0x000fc6000f8208ff */
[----:B------:R-:W-:Y:S02]  /*6e10*/  IMAD R5, R2, R139, R5 ;  /* 0x0000008b02057224 */ /* 0x000fe400078e0205 */
[----:B------:R-:W-:Y:S02]  /*6e20*/  IMAD.SHL.U32 R2, R138, 0x20, RZ ;  /* 0x000000208a027824 */ /* 0x000fe400078e00ff */
[----:B------:R-:W-:-:S05]  /*6e30*/  IMAD.IADD R5, R13, 0x1, R5 ;  /* 0x000000010d057824 */ /* 0x000fca00078e0205 */
[----:B------:R-:W-:Y:S02]  /*6e40*/  LEA.HI.X R5, R12, R199, R5, 0x6, P0 ;  /* 0x000000c70c057211 */ /* 0x000fe400000f3405 */
[-C--:B------:R-:W-:Y:S02]  /*6e50*/  IADD3 R12, P0, R14, R2.reuse, RZ ;  /* 0x000000020e0c7210 */ /* 0x080fe40007f1e0ff */
[----:B------:R-:W-:Y:S02]  /*6e60*/  LEA.HI.X R15, R8, UR7, R5, 0x1, P1 ;  /* 0x00000007080f7c11 */ /* 0x000fe400088f0c05 */
[----:B------:R-:W-:-:S03]  /*6e70*/  IADD3 R16, P1, R12, R2, RZ ;  /* 0x000000020c107210 */ /* 0x000fc60007f3e0ff */
[--C-:B------:R-:W-:Y:S01]  /*6e80*/  IMAD.X R13, R15, 0x1, R4.reuse, P0 ;  /* 0x000000010f0d7824 */ /* 0x100fe200000e0604 */
[----:B------:R-:W-:Y:S01]  /*6e90*/  IADD3 R18, P0, R16, R2, RZ ;  /* 0x0000000210127210 */ /* 0x000fe20007f1e0ff */
[----:B------:R-:W-:Y:S01]  /*6ea0*/  @!PT LDS RZ, [RZ] ;  /* 0x00000000fffff984 */ /* 0x000fe20000000800 */
[----:B------:R-:W-:Y:S01]  /*6eb0*/  @!PT LDS RZ, [RZ] ;  /* 0x00000000fffff984 */ /* 0x000fe20000000800 */
[----:B------:R-:W-:Y:S01]  /*6ec0*/  @!PT LDS RZ, [RZ] ;  /* 0x00000000fffff984 */ /* 0x000fe20000000800 */
[----:B------:R1:W-:Y:S02]  /*6ed0*/  LDGSTS.E.BYPASS.LTC128B.128 [R194+0x4000], desc[UR24][R14.64] ;  /* 0x040000000ec27fae */ /* 0x0003e4000b901d58 */
[--C-:B------:R-:W-:Y:S02]  /*6ee0*/  IMAD.X R17, R13, 0x1, R4.reuse, P1 ;  /* 0x000000010d117824 */ /* 0x100fe400008e0604 */
[----:B------:R1:W-:Y:S02]  /*6ef0*/  LDGSTS.E.BYPASS.LTC128B.128 [R194+0x4800], desc[UR24][R12.64] ;  /* 0x048000000cc27fae */ /* 0x0003e4000b901d58 */
[----:B------:R-:W-:Y:S02]  /*6f00*/  IMAD.X R19, R17, 0x1, R4, P0 ;  /* 0x0000000111137824 */ /* 0x000fe400000e0604 */
[----:B------:R1:W-:Y:S04]  /*6f10*/  LDGSTS.E.BYPASS.LTC128B.128 [R194+0x5000], desc[UR24][R16.64] ;  /* 0x0500000010c27fae */ /* 0x0003e8000b901d58 */
[----:B------:R1:W-:Y:S04]  /*6f20*/  LDGSTS.E.BYPASS.LTC128B.128 [R194+0x5800], desc[UR24][R18.64] ;  /* 0x0580000012c27fae */ /* 0x0003e8000b901d58 */
[----:B------:R-:W0:Y:S02]  /*6f30*/  LDGDEPBAR ;  /* 0x00000000000079af */ /* 0x000e240000000000 */
.L_x_787:
[----:B------:R-:W-:Y:S01]  /*6f40*/  FMNMX.FTZ R4, R207, R9, !PT ;  /* 0x00000009cf047209 */ /* 0x000fe20007810000 */
[----:B------:R-:W2:Y:S01]  /*6f50*/  SHFL.BFLY PT, R2, R0, 0x2, 0x1f ;  /* 0x0c401f0000027f89 */ /* 0x000ea200000e0000 */
[----:B------:R-:W-:Y:S01]  /*6f60*/  FSEL R205, R11, -INF , !P2 ;  /* 0xff8000000bcd7808 */ /* 0x000fe20005000000 */
[----:B------:R-:W-:Y:S01]  /*6f70*/  IMAD.WIDE.U32 R222, R229, -0x326172a9, RZ ;  /* 0xcd9e8d57e5de7825 */ /* 0x000fe200078e00ff */
[-C--:B------:R-:W-:Y:S01]  /*6f80*/  ISETP.GE.AND P1, PT, R221, R235.reuse, PT ;  /* 0x000000ebdd00720c */ /* 0x080fe20003f26270 */
[----:B------:R-:W-:Y:S01]  /*6f90*/  LDSM.16.MT88.4 R20, [R177+0x6000] ;  /* 0x00600000b114783b */ /* 0x000fe20000004200 */
[----:B------:R-:W-:Y:S01]  /*6fa0*/  FMNMX.FTZ R4, R206, R4, !PT ;  /* 0x00000004ce047209 */ /* 0x000fe20007810000 */
[----:B------:R-:W-:Y:S01]  /*6fb0*/  IMAD.WIDE.U32 R246, R137, -0x2daee0ad, RZ ;  /* 0xd2511f5389f67825 */ /* 0x000fe200078e00ff */
[----:B------:R-:W-:Y:S02]  /*6fc0*/  ISETP.GE.AND P0, PT, R40, R235, PT ;  /* 0x000000eb2800720c */ /* 0x000fe40003f06270 */
[----:B------:R-:W-:Y:S01]  /*6fd0*/  FSEL R167, R6, -INF , !P1 ;  /* 0xff80000006a77808 */ /* 0x000fe20004800000 */
[----:B------:R-:W-:Y:S01]  /*6fe0*/  IMAD.SHL.U32 R227, R208, 0x2, RZ ;  /* 0x00000002d0e37824 */ /* 0x000fe200078e00ff */
[----:B------:R-:W-:-:S02]  /*6ff0*/  FMNMX.FTZ R4, R205, R4, !PT ;  /* 0x00000004cd047209 */ /* 0x000fc40007810000 */
[----:B------:R-:W-:Y:S02]  /*7000*/  FSEL R166, R7, -INF , !P0 ;  /* 0xff80000007a67808 */ /* 0x000fe40004000000 */
[-C--:B------:R-:W-:Y:S02]  /*7010*/  ISETP.GE.AND P1, PT, R35, R235.reuse, PT ;  /* 0x000000eb2300720c */ /* 0x080fe40003f26270 */
[----:B------:R-:W-:Y:S02]  /*7020*/  FMNMX.FTZ R4, R167, R4, !PT ;  /* 0x00000004a7047209 */ /* 0x000fe40007810000 */
[----:B------:R-:W-:Y:S02]  /*7030*/  ISETP.GE.AND P0, PT, R34, R235, PT ;  /* 0x000000eb2200720c */ /* 0x000fe40003f06270 */
[----:B------:R-:W-:Y:S02]  /*7040*/  FSEL R165, R62, -INF , !P1 ;  /* 0xff8000003ea57808 */ /* 0x000fe40004800000 */
[----:B------:R-:W-:-:S02]  /*7050*/  FMNMX.FTZ R4, R166, R4, !PT ;  /* 0x00000004a6047209 */ /* 0x000fc40007810000 */
[----:B------:R-:W-:Y:S02]  /*7060*/  FSEL R63, R63, -INF , !P0 ;  /* 0xff8000003f3f7808 */ /* 0x000fe40004000000 */
[----:B------:R-:W-:Y:S02]  /*7070*/  FMNMX.FTZ R4, R165, R4, !PT ;  /* 0x00000004a5047209 */ /* 0x000fe40007810000 */
[----:B--2---:R-:W-:Y:S02]  /*7080*/  FMNMX.FTZ R2, R0, R2, !PT ;  /* 0x0000000200027209 */ /* 0x004fe40007810000 */
[----:B------:R-:W-:Y:S02]  /*7090*/  FMNMX.FTZ R5, R63, R4, !PT ;  /* 0x000000043f057209 */ /* 0x000fe40007810000 */
[----:B------:R-:W-:Y:S01]  /*70a0*/  LOP3.LUT R0, R223, R228, RZ, 0x3c, !PT ;  /* 0x000000e4df007212 */ /* 0x000fe200078e3cff */
[----:B------:R-:W2:Y:S01]  /*70b0*/  SHFL.BFLY PT, R220, R2, 0x1, 0x1f ;  /* 0x0c201f0002dc7f89 */ /* 0x000ea200000e0000 */
[----:B------:R-:W-:-:S02]  /*70c0*/  LOP3.LUT R6, R247, UR27, R227, 0x96, !PT ;  /* 0x0000001bf7067c12 */ /* 0x000fc4000f8e96e3 */
[----:B------:R-:W-:Y:S01]  /*70d0*/  PRMT R62, R3, 0x7054, R3 ;  /* 0x00007054033e7816 */ /* 0x000fe20000000003 */
[----:B------:R-:W3:Y:S01]  /*70e0*/  SHFL.BFLY PT, R4, R5, 0x2, 0x1f ;  /* 0x0c401f0005047f89 */ /* 0x000ee200000e0000 */
[----:B------:R-:W-:Y:S01]  /*70f0*/  IMAD.WIDE.U32 R244, R0, -0x2daee0ad, RZ ;  /* 0xd2511f5300f47825 */ /* 0x000fe200078e00ff */
[-C--:B------:R-:W-:Y:S02]  /*7100*/  ISETP.GE.AND P5, PT, R33, R238.reuse, PT ;  /* 0x000000ee2100720c */ /* 0x080fe40003fa6270 */
[-C--:B------:R-:W-:Y:S01]  /*7110*/  ISETP.GE.AND P3, PT, R38, R238.reuse, PT ;  /* 0x000000ee2600720c */ /* 0x080fe20003f66270 */
[----:B-1----:R-:W-:Y:S01]  /*7120*/  IMAD.WIDE.U32 R12, R6, -0x326172a9, RZ ;  /* 0xcd9e8d57060c7825 */ /* 0x002fe200078e00ff */
[----:B------:R-:W-:Y:S02]  /*7130*/  LOP3.LUT R242, R245, UR19, R246, 0x96, !PT ;  /* 0x00000013f5f27c12 */ /* 0x000fe4000f8e96f6 */
[CC--:B------:R-:W-:Y:S02]  /*7140*/  ISETP.GE.AND P4, PT, R32.reuse, R238.reuse, PT ;  /* 0x000000ee2000720c */ /* 0x0c0fe40003f86270 */
[----:B------:R-:W-:Y:S01]  /*7150*/  ISETP.GE.AND P6, PT, R32, R237, PT ;  /* 0x000000ed2000720c */ /* 0x000fe20003fc6270 */
[----:B------:R-:W-:Y:S01]  /*7160*/  IMAD.WIDE.U32 R242, R242, -0x326172a9, RZ ;  /* 0xcd9e8d57f2f27825 */ /* 0x000fe200078e00ff */
[----:B------:R-:W-:-:S02]  /*7170*/  ISETP.GE.AND P2, PT, R37, R238, PT ;  /* 0x000000ee2500720c */ /* 0x000fc40003f46270 */
[----:B------:R-:W-:Y:S02]  /*7180*/  FSEL R32, R161, -INF , !P4 ;  /* 0xff800000a1207808 */ /* 0x000fe40006000000 */
[----:B------:R-:W-:Y:S02]  /*7190*/  LOP3.LUT R8, R243, UR18, R12, 0x96, !PT ;  /* 0x00000012f3087c12 */ /* 0x000fe4000f8e960c */
[----:B------:R-:W-:Y:S02]  /*71a0*/  ISETP.GE.AND P4, PT, R224, R238, PT ;  /* 0x000000eee000720c */ /* 0x000fe40003f86270 */
[----:B--2---:R-:W-:Y:S01]  /*71b0*/  FMNMX.FTZ R220, R2, R220, !PT ;  /* 0x000000dc02dc7209 */ /* 0x004fe20007810000 */
[----:B------:R-:W-:Y:S01]  /*71c0*/  IMAD.WIDE.U32 R8, R8, -0x2daee0ad, RZ ;  /* 0xd2511f5308087825 */ /* 0x000fe200078e00ff */
[----:B---3--:R-:W-:-:S03]  /*71d0*/  FMNMX.FTZ R4, R5, R4, !PT ;  /* 0x0000000405047209 */ /* 0x008fc60007810000 */
[C---:B------:R-:W-:Y:S01]  /*71e0*/  FMUL.FTZ R204, R220.reuse, UR10 ;  /* 0x0000000adccc7c20 */ /* 0x040fe20008410000 */
[----:B------:R-:W-:Y:S02]  /*71f0*/  LOP3.LUT R5, R13, UR20, R222, 0x96, !PT ;  /* 0x000000140d057c12 */ /* 0x000fe4000f8e96de */
[----:B------:R-:W-:Y:S01]  /*7200*/  FSETP.NEU.FTZ.AND P1, PT, R220, -INF , PT ;  /* 0xff800000dc00780b */ /* 0x000fe20003f3d000 */
[----:B------:R-:W1:Y:S02]  /*7210*/  SHFL.BFLY PT, R2, R4, 0x1, 0x1f ;  /* 0x0c201f0004027f89 */ /* 0x000e6400000e0000 */
[----:B------:R-:W-:Y:S01]  /*7220*/  IMAD.WIDE.U32 R6, R5, -0x2daee0ad, RZ ;  /* 0xd2511f5305067825 */ /* 0x000fe200078e00ff */
[----:B------:R-:W-:-:S04]  /*7230*/  FSEL R204, R204, RZ, P1 ;  /* 0x000000ffcccc7208 */ /* 0x000fc80000800000 */
[----:B------:R-:W-:Y:S01]  /*7240*/  LOP3.LUT R5, R7, UR17, R244, 0x96, !PT ;  /* 0x0000001107057c12 */ /* 0x000fe2000f8e96f4 */
[----:B------:R-:W-:Y:S01]  /*7250*/  FFMA.FTZ R55, R28, UR10, -R204 ;  /* 0x0000000a1c377c23 */ /* 0x000fe200080108cc */
[----:B------:R-:W-:Y:S01]  /*7260*/  LOP3.LUT R6, R9, UR15, R6, 0x96, !PT ;  /* 0x0000000f09067c12 */ /* 0x000fe2000f8e9606 */
[--C-:B------:R-:W-:Y:S01]  /*7270*/  FFMA.FTZ R54, R29, UR10, -R204.reuse ;  /* 0x0000000a1d367c23 */ /* 0x100fe200080108cc */
[----:B------:R-:W-:Y:S01]  /*7280*/  FFMA.FTZ R53, R24, UR10, -R204 ;  /* 0x0000000a18357c23 */ /* 0x000fe200080108cc */
[----:B------:R-:W-:-:S04]  /*7290*/  IMAD.WIDE.U32 R10, R5, -0x326172a9, RZ ;  /* 0xcd9e8d57050a7825 */ /* 0x000fc800078e00ff */
[----:B------:R-:W-:Y:S01]  /*72a0*/  FFMA.FTZ R52, R25, UR10, -R204 ;  /* 0x0000000a19347c23 */ /* 0x000fe200080108cc */
[----:B------:R-:W-:Y:S01]  /*72b0*/  MUFU.EX2 R55, R55 ;  /* 0x0000003700377308 */ /* 0x000fe20000000800 */
[----:B------:R-:W-:Y:S01]  /*72c0*/  IMAD.WIDE.U32 R12, R6, -0x326172a9, RZ ;  /* 0xcd9e8d57060c7825 */ /* 0x000fe200078e00ff */
[----:B------:R-:W-:-:S04]  /*72d0*/  LOP3.LUT R6, R11, UR16, R242, 0x96, !PT ;  /* 0x000000100b067c12 */ /* 0x000fc8000f8e96f2 */
[----:B------:R-:W-:Y:S01]  /*72e0*/  LOP3.LUT R5, R13, UR14, R10, 0x96, !PT ;  /* 0x0000000e0d057c12 */ /* 0x000fe2000f8e960a */
[----:B------:R-:W-:Y:S01]  /*72f0*/  IMAD.WIDE.U32 R6, R6, -0x2daee0ad, RZ ;  /* 0xd2511f5306067825 */ /* 0x000fe200078e00ff */
[----:B------:R-:W-:Y:S01]  /*7300*/  MUFU.EX2 R54, R54 ;  /* 0x0000003600367308 */ /* 0x000fe20000000800 */
[----:B-1----:R-:W-:Y:S02]  /*7310*/  FMNMX.FTZ R2, R4, R2, !PT ;  /* 0x0000000204027209 */ /* 0x002fe40007810000 */
[----:B------:R-:W-:Y:S01]  /*7320*/  IMAD.WIDE.U32 R16, R5, -0x2daee0ad, RZ ;  /* 0xd2511f5305107825 */ /* 0x000fe200078e00ff */
[----:B------:R-:W-:-:S03]  /*7330*/  LOP3.LUT R5, R7, UR13, R8, 0x96, !PT ;  /* 0x0000000d07057c12 */ /* 0x000fc6000f8e9608 */
[C---:B------:R-:W-:Y:S01]  /*7340*/  FMUL.FTZ R164, R2.reuse, UR10 ;  /* 0x0000000a02a47c20 */ /* 0x040fe20008410000 */
[C---:B------:R-:W-:Y:S01]  /*7350*/  FSETP.NEU.FTZ.AND P0, PT, R2.reuse, -INF , PT ;  /* 0xff8000000200780b */ /* 0x040fe20003f1d000 */
[----:B------:R-:W-:Y:S01]  /*7360*/  MUFU.EX2 R53, R53 ;  /* 0x0000003500357308 */ /* 0x000fe20000000800 */
[----:B------:R-:W-:Y:S01]  /*7370*/  LOP3.LUT R4, R17, UR5, R6, 0x96, !PT ;  /* 0x0000000511047c12 */ /* 0x000fe2000f8e9606 */
[----:B------:R-:W-:Y:S01]  /*7380*/  IMAD.WIDE.U32 R18, R5, -0x326172a9, RZ ;  /* 0xcd9e8d5705127825 */ /* 0x000fe200078e00ff */
[----:B------:R-:W-:Y:S02]  /*7390*/  FSEL R60, R2, RZ, P0 ;  /* 0x000000ff023c7208 */ /* 0x000fe40000000000 */
[----:B------:R-:W-:Y:S01]  /*73a0*/  FSEL R164, R164, RZ, P0 ;  /* 0x000000ffa4a47208 */ /* 0x000fe20000000000 */
[----:B------:R-:W-:Y:S01]  /*73b0*/  IMAD.WIDE.U32 R4, R4, -0x326172a9, RZ ;  /* 0xcd9e8d5704047825 */ /* 0x000fe200078e00ff */
[----:B------:R-:W-:-:S03]  /*73c0*/  ISETP.GE.AND P0, PT, R33, R237, PT ;  /* 0x000000ed2100720c */ /* 0x000fc60003f06270 */
[----:B------:R-:W-:Y:S01]  /*73d0*/  FADD.FTZ R60, R133, -R60 ;  /* 0x8000003c853c7221 */ /* 0x000fe20000010000 */
[----:B------:R-:W1:Y:S01]  /*73e0*/  MUFU.EX2 R52, R52 ;  /* 0x0000003400347308 */ /* 0x000e620000000800 */
[----:B------:R-:W-:Y:S01]  /*73f0*/  FFMA.FTZ R51, R30, UR10, -R164 ;  /* 0x0000000a1e337c23 */ /* 0x000fe200080108a4 */
[----:B------:R-:W-:Y:S01]  /*7400*/  LOP3.LUT R7, R5, UR21, R18, 0x96, !PT ;  /* 0x0000001505077c12 */ /* 0x000fe2000f8e9612 */
[--C-:B------:R-:W-:Y:S01]  /*7410*/  FFMA.FTZ R49, R26, UR10, -R164.reuse ;  /* 0x0000000a1a317c23 */ /* 0x100fe200080108a4 */
[C---:B------:R-:W-:Y:S01]  /*7420*/  LOP3.LUT R10, R4.reuse, 0xffff, RZ, 0xc0, !PT ;  /* 0x0000ffff040a7812 */ /* 0x040fe200078ec0ff */
[--C-:B------:R-:W-:Y:S01]  /*7430*/  FFMA.FTZ R48, R27, UR10, -R164.reuse ;  /* 0x0000000a1b307c23 */ /* 0x100fe200080108a4 */
[----:B------:R-:W-:Y:S01]  /*7440*/  LOP3.LUT R8, R7, 0xffff, RZ, 0xc0, !PT ;  /* 0x0000ffff07087812 */ /* 0x000fe200078ec0ff */
[----:B------:R-:W-:Y:S01]  /*7450*/  FFMA.FTZ R50, R31, UR10, -R164 ;  /* 0x0000000a1f327c23 */ /* 0x000fe200080108a4 */
[----:B------:R-:W-:Y:S01]  /*7460*/  LOP3.LUT R6, R4, 0xff, RZ, 0xc0, !PT ;  /* 0x000000ff04067812 */ /* 0x000fe200078ec0ff */
[----:B------:R-:W-:Y:S01]  /*7470*/  FMUL.FTZ R60, R60, UR10 ;  /* 0x0000000a3c3c7c20 */ /* 0x000fe20008410000 */
[--C-:B------:R-:W-:Y:S01]  /*7480*/  SHF.R.U32.HI R5, RZ, 0x10, R4.reuse ;  /* 0x00000010ff057819 */ /* 0x100fe20000011604 */
[----:B------:R-:W-:Y:S01]  /*7490*/  MUFU.EX2 R51, R51 ;  /* 0x0000003300337308 */ /* 0x000fe20000000800 */
[----:B------:R-:W-:-:S02]  /*74a0*/  SHF.R.U32.HI R9, RZ, 0x18, R4 ;  /* 0x00000018ff097819 */ /* 0x000fc40000011604 */
[----:B------:R-:W-:Y:S02]  /*74b0*/  LOP3.LUT R4, R7, 0xff, RZ, 0xc0, !PT ;  /* 0x000000ff07047812 */ /* 0x000fe400078ec0ff */
[----:B------:R-:W-:Y:S02]  /*74c0*/  SHF.R.U32.HI R8, RZ, 0x8, R8 ;  /* 0x00000008ff087819 */ /* 0x000fe40000011608 */
[----:B------:R-:W-:Y:S01]  /*74d0*/  LOP3.LUT R5, R5, 0xff, RZ, 0xc0, !PT ;  /* 0x000000ff05057812 */ /* 0x000fe200078ec0ff */
[----:B------:R-:W-:Y:S01]  /*74e0*/  MUFU.EX2 R49, R49 ;  /* 0x0000003100317308 */ /* 0x000fe20000000800 */
[----:B------:R-:W-:Y:S02]  /*74f0*/  PRMT R4, R4, 0x5410, R8 ;  /* 0x0000541004047816 */ /* 0x000fe40000000008 */
[----:B------:R-:W-:Y:S02]  /*7500*/  FSEL R8, R220, RZ, P1 ;  /* 0x000000ffdc087208 */ /* 0x000fe40000800000 */
[----:B------:R-:W-:-:S02]  /*7510*/  PRMT R5, R5, 0x5410, R9 ;  /* 0x0000541005057816 */ /* 0x000fc40000000009 */
[--C-:B------:R-:W-:Y:S01]  /*7520*/  SHF.R.U32.HI R9, RZ, 0x10, R7.reuse ;  /* 0x00000010ff097819 */ /* 0x100fe20000011607 */
[----:B------:R-:W-:Y:S01]  /*7530*/  FADD.FTZ R8, R134, -R8 ;  /* 0x8000000886087221 */ /* 0x000fe20000010000 */
[----:B------:R-:W2:Y:S01]  /*7540*/  MUFU.EX2 R48, R48 ;  /* 0x0000003000307308 */ /* 0x000ea20000000800 */
[----:B------:R-:W-:Y:S02]  /*7550*/  SHF.R.U32.HI R10, RZ, 0x8, R10 ;  /* 0x00000008ff0a7819 */ /* 0x000fe4000001160a */
[----:B------:R-:W-:Y:S01]  /*7560*/  FMUL.FTZ R61, R8, UR10 ;  /* 0x0000000a083d7c20 */ /* 0x000fe20008410000 */
[----:B------:R-:W-:Y:S02]  /*7570*/  SHF.R.U32.HI R7, RZ, 0x18, R7 ;  /* 0x00000018ff077819 */ /* 0x000fe40000011607 */
[----:B------:R-:W-:Y:S02]  /*7580*/  LOP3.LUT R9, R9, 0xff, RZ, 0xc0, !PT ;  /* 0x000000ff09097812 */ /* 0x000fe400078ec0ff */
[----:B------:R-:W3:Y:S01]  /*7590*/  MUFU.EX2 R50, R50 ;  /* 0x0000003200327308 */ /* 0x000ee20000000800 */
[----:B------:R-:W-:-:S02]  /*75a0*/  PRMT R6, R6, 0x5410, R10 ;  /* 0x0000541006067816 */ /* 0x000fc4000000000a */
[----:B------:R-:W-:Y:S02]  /*75b0*/  PRMT R7, R9, 0x5410, R7 ;  /* 0x0000541009077816 */ /* 0x000fe40000000007 */
[--C-:B------:R-:W-:Y:S02]  /*75c0*/  HSET2.LE.AND R5, R5, R62.reuse, PT ;  /* 0x0000003e05057233 */ /* 0x100fe40003803000 */
[--C-:B------:R-:W-:Y:S01]  /*75d0*/  HSET2.LE.AND R6, R6, R62.reuse, PT ;  /* 0x0000003e06067233 */ /* 0x100fe20003803000 */
[----:B------:R-:W4:Y:S01]  /*75e0*/  MUFU.EX2 R61, R61 ;  /* 0x0000003d003d7308 */ /* 0x000f220000000800 */
[--C-:B------:R-:W-:Y:S02]  /*75f0*/  HSET2.LE.AND R4, R4, R62.reuse, PT ;  /* 0x0000003e04047233 */ /* 0x100fe40003803000 */
[----:B------:R-:W-:Y:S02]  /*7600*/  HSET2.LE.AND R7, R7, R62, PT ;  /* 0x0000003e07077233 */ /* 0x000fe40003803000 */
[----:B-1----:R-:W-:-:S02]  /*7610*/  F2FP.F16.F32.PACK_AB R10, R52, R53 ;  /* 0x00000035340a723e */ /* 0x002fc400000000ff */
[----:B--2---:R-:W-:Y:S01]  /*7620*/  F2FP.F16.F32.PACK_AB R11, R48, R49 ;  /* 0x00000031300b723e */ /* 0x004fe200000000ff */
[----:B------:R-:W1:Y:S01]  /*7630*/  MUFU.EX2 R60, R60 ;  /* 0x0000003c003c7308 */ /* 0x000e620000000800 */
[----:B------:R-:W-:Y:S02]  /*7640*/  F2FP.F16.F32.PACK_AB R8, R54, R55 ;  /* 0x000000373608723e */ /* 0x000fe400000000ff */
[----:B---3--:R-:W-:Y:S02]  /*7650*/  F2FP.F16.F32.PACK_AB R9, R50, R51 ;  /* 0x000000333209723e */ /* 0x008fe400000000ff */
[----:B------:R-:W-:Y:S02]  /*7660*/  LOP3.LUT R10, R6, R10, RZ, 0xc0, !PT ;  /* 0x0000000a060a7212 */ /* 0x000fe400078ec0ff */
[----:B------:R-:W-:Y:S01]  /*7670*/  LOP3.LUT R11, R5, R11, RZ, 0xc0, !PT ;  /* 0x0000000b050b7212 */ /* 0x000fe200078ec0ff */
[-C--:B----4-:R-:W-:Y:S01]  /*7680*/  FMUL.FTZ R24, R124, R61.reuse ;  /* 0x0000003d7c187220 */ /* 0x090fe20000410000 */
[-C--:B------:R-:W-:Y:S01]  /*7690*/  FMUL.FTZ R25, R125, R61.reuse ;  /* 0x0000003d7d197220 */ /* 0x080fe20000410000 */
[-C--:B------:R-:W-:Y:S01]  /*76a0*/  FMUL.FTZ R28, R120, R61.reuse ;  /* 0x0000003d781c7220 */ /* 0x080fe20000410000 */
[----:B------:R-:W-:Y:S01]  /*76b0*/  FMUL.FTZ R29, R121, R61 ;  /* 0x0000003d791d7220 */ /* 0x000fe20000410000 */
[----:B------:R-:W-:Y:S01]  /*76c0*/  LOP3.LUT R8, R4, R8, RZ, 0xc0, !PT ;  /* 0x0000000804087212 */ /* 0x000fe200078ec0ff */
[----:B------:R-:W-:Y:S01]  /*76d0*/  IMAD.MOV.U32 R120, RZ, RZ, R12 ;  /* 0x000000ffff787224 */ /* 0x000fe200078e000c */
[----:B------:R-:W-:Y:S01]  /*76e0*/  LOP3.LUT R9, R7, R9, RZ, 0xc0, !PT ;  /* 0x0000000907097212 */ /* 0x000fe200078ec0ff */
[----:B------:R-:W-:-:S02]  /*76f0*/  IMAD.MOV.U32 R121, RZ, RZ, R13 ;  /* 0x000000ffff797224 */ /* 0x000fc400078e000d */
[-C--:B-1----:R-:W-:Y:S01]  /*7700*/  FMUL.FTZ R26, R126, R60.reuse ;  /* 0x0000003c7e1a7220 */ /* 0x082fe20000410000 */
[-C--:B------:R-:W-:Y:S01]  /*7710*/  FMUL.FTZ R27, R127, R60.reuse ;  /* 0x0000003c7f1b7220 */ /* 0x080fe20000410000 */
[----:B------:R-:W-:Y:S01]  /*7720*/  IMAD.MOV.U32 R126, RZ, RZ, R18 ;  /* 0x000000ffff7e7224 */ /* 0x000fe200078e0012 */
[----:B------:R-:W1:Y:S01]  /*7730*/  LDSM.16.MT88.4 R4, [R180+0x6000] ;  /* 0x00600000b404783b */ /* 0x000e620000004200 */
[----:B------:R-:W-:Y:S02]  /*7740*/  IMAD.MOV.U32 R127, RZ, RZ, R19 ;  /* 0x000000ffff7f7224 */ /* 0x000fe400078e0013 */
[-C--:B------:R-:W-:Y:S01]  /*7750*/  FMUL.FTZ R108, R108, R61.reuse ;  /* 0x0000003d6c6c7220 */ /* 0x080fe20000410000 */
[----:B------:R-:W-:Y:S01]  /*7760*/  IMAD.MOV.U32 R124, RZ, RZ, R16 ;  /* 0x000000ffff7c7224 */ /* 0x000fe200078e0010 */
[----:B------:R-:W2:Y:S01]  /*7770*/  LDSM.16.MT88.4 R12, [R178+0x6000] ;  /* 0x00600000b20c783b */ /* 0x000ea20000004200 */
[----:B------:R-:W-:Y:S02]  /*7780*/  IMAD.MOV.U32 R125, RZ, RZ, R17 ;  /* 0x000000ffff7d7224 */ /* 0x000fe400078e0011 */
[-C--:B------:R-:W-:Y:S01]  /*7790*/  FMUL.FTZ R109, R109, R61.reuse ;  /* 0x0000003d6d6d7220 */ /* 0x080fe20000410000 */
[-C--:B------:R-:W-:Y:S01]  /*77a0*/  FMUL.FTZ R104, R104, R61.reuse ;  /* 0x0000003d68687220 */ /* 0x080fe20000410000 */
[----:B------:R-:W3:Y:S01]  /*77b0*/  LDSM.16.MT88.4 R16, [R176+0x6000] ;  /* 0x00600000b010783b */ /* 0x000ee20000004200 */
        /* <DEDUP_REMOVED lines=23> */
[----:B------:R-:W-:Y:S01]  /*7930*/  P2R R33, PR, RZ, 0x1 ;  /* 0x00000001ff217803 */ /* 0x000fe20000000000 */
[----:B------:R-:W-:Y:S01]  /*7940*/  HMMA.16816.F32 R76, R8, R20, R76 ;  /* 0x00000014084c723c */ /* 0x000fe2000000184c */
[----:B------:R-:W-:-:S02]  /*7950*/  ISETP.GE.AND P0, PT, R36, R238, PT ;  /* 0x000000ee2400720c */ /* 0x000fc40003f06270 */
[----:B------:R-:W-:Y:S02]  /*7960*/  ISETP.GE.AND P1, PT, R36, R237, PT ;  /* 0x000000ed2400720c */ /* 0x000fe40003f26270 */
[----:B------:R-:W-:Y:S01]  /*7970*/  FSEL R36, R160, -INF , !P5 ;  /* 0xff800000a0247808 */ /* 0x000fe20006800000 */
[----:B------:R-:W-:Y:S01]  /*7980*/  HMMA.16816.F32 R100, R8, R22, R100 ;  /* 0x000000160864723c */ /* 0x000fe20000001864 */
[----:B------:R-:W-:-:S05]  /*7990*/  ISETP.GE.AND P5, PT, R41, R238, PT ;  /* 0x000000ee2900720c */ /* 0x000fca0003fa6270 */
[C---:B-1----:R-:W-:Y:S06]  /*79a0*/  HMMA.16816.F32 R24, R8.reuse, R4, R24 ;  /* 0x000000040818723c */ /* 0x042fec0000001818 */
[C---:B------:R-:W-:Y:S06]  /*79b0*/  HMMA.16816.F32 R28, R8.reuse, R6, R28 ;  /* 0x00000006081c723c */ /* 0x040fec000000181c */
[C---:B--2---:R-:W-:Y:S06]  /*79c0*/  HMMA.16816.F32 R108, R8.reuse, R12, R108 ;  /* 0x0000000c086c723c */ /* 0x044fec000000186c */
[C---:B------:R-:W-:Y:S06]  /*79d0*/  HMMA.16816.F32 R104, R8.reuse, R14, R104 ;  /* 0x0000000e0868723c */ /* 0x040fec0000001868 */
[C---:B---3--:R-:W-:Y:S06]  /*79e0*/  HMMA.16816.F32 R84, R8.reuse, R16, R84 ;  /* 0x000000100854723c */ /* 0x048fec0000001854 */
[----:B------:R-:W-:Y:S07]  /*79f0*/  HMMA.16816.F32 R88, R8, R18, R88 ;  /* 0x000000120858723c */ /* 0x000fee0000001858 */
[----:B------:R-:W-:Y:S01]  /*7a00*/  FSEL R11, R157, -INF , !P3 ;  /* 0xff8000009d0b7808 */ /* 0x000fe20005800000 */
[----:B------:R-:W-:Y:S01]  /*7a10*/  IMAD.MOV.U32 R157, RZ, RZ, R125 ;  /* 0x000000ffff9d7224 */ /* 0x000fe200078e007d */
[----:B------:R-:W-:-:S02]  /*7a20*/  ISETP.GE.AND P3, PT, R37, R237, PT ;  /* 0x000000ed2500720c */ /* 0x000fc40003f66270 */
[----:B------:R-:W-:Y:S01]  /*7a30*/  FSEL R10, R156, -INF , !P0 ;  /* 0xff8000009c0a7808 */ /* 0x000fe20004000000 */
[----:B------:R-:W-:Y:S01]  /*7a40*/  IMAD.MOV.U32 R156, RZ, RZ, R124 ;  /* 0x000000ffff9c7224 */ /* 0x000fe200078e007c */
[----:B------:R-:W-:Y:S02]  /*7a50*/  FMNMX.FTZ R37, R136, R36, !PT ;  /* 0x0000002488257209 */ /* 0x000fe40007810000 */
[-C--:B------:R-:W-:Y:S02]  /*7a60*/  ISETP.GE.AND P0, PT, R38, R237.reuse, PT ;  /* 0x000000ed2600720c */ /* 0x080fe40003f06270 */
[----:B------:R-:W-:Y:S01]  /*7a70*/  FSEL R124, R152, -INF , !P2 ;  /* 0xff800000987c7808 */ /* 0x000fe20005000000 */
[----:B------:R-:W-:Y:S01]  /*7a80*/  IMAD.MOV.U32 R152, RZ, RZ, R156 ;  /* 0x000000ffff987224 */ /* 0x000fe200078e009c */
[----:B------:R-:W-:Y:S02]  /*7a90*/  ISETP.GE.AND P2, PT, R39, R237, PT ;  /* 0x000000ed2700720c */ /* 0x000fe40003f46270 */
[----:B------:R-:W-:-:S02]  /*7aa0*/  FMNMX.FTZ R37, R32, R37, !PT ;  /* 0x0000002520257209 */ /* 0x000fc40007810000 */
[----:B------:R-:W-:Y:S02]  /*7ab0*/  FSEL R8, R158, -INF , !P1 ;  /* 0xff8000009e087808 */ /* 0x000fe40004800000 */
[----:B------:R-:W-:Y:S02]  /*7ac0*/  FSEL R9, R159, -INF , !P0 ;  /* 0xff8000009f097808 */ /* 0x000fe40004000000 */
[C---:B------:R-:W-:Y:S02]  /*7ad0*/  ISETP.GE.AND P1, PT, R42.reuse, R238, PT ;  /* 0x000000ee2a00720c */ /* 0x040fe40003f26270 */
[----:B------:R-:W-:Y:S01]  /*7ae0*/  ISETP.GE.AND P0, PT, R42, R237, PT ;  /* 0x000000ed2a00720c */ /* 0x000fe20003f06270 */
[----:B------:R-:W-:Y:S01]  /*7af0*/  IMAD.MOV.U32 R42, RZ, RZ, R126 ;  /* 0x000000ffff2a7224 */ /* 0x000fe200078e007e */
[----:B------:R-:W-:Y:S02]  /*7b00*/  FSEL R126, R150, -INF , !P2 ;  /* 0xff800000967e7808 */ /* 0x000fe40005000000 */
[----:B------:R-:W-:-:S02]  /*7b10*/  FMNMX.FTZ R37, R10, R37, !PT ;  /* 0x000000250a257209 */ /* 0x000fc40007810000 */
[----:B------:R-:W-:Y:S02]  /*7b20*/  ISETP.NE.AND P2, PT, R33, RZ, PT ;  /* 0x000000ff2100720c */ /* 0x000fe40003f45270 */
[----:B------:R-:W-:Y:S02]  /*7b30*/  FMNMX.FTZ R38, R11, R37, !PT ;  /* 0x000000250b267209 */ /* 0x000fe40007810000 */
[----:B------:R-:W-:Y:S02]  /*7b40*/  FSEL R37, R162, -INF , !P2 ;  /* 0xff800000a2257808 */ /* 0x000fe40005000000 */
[----:B------:R-:W-:Y:S02]  /*7b50*/  FSEL R123, R154, -INF , !P3 ;  /* 0xff8000009a7b7808 */ /* 0x000fe40005800000 */
[----:B------:R-:W-:Y:S02]  /*7b60*/  ISETP.GE.AND P3, PT, R39, R238, PT ;  /* 0x000000ee2700720c */ /* 0x000fe40003f66270 */
[----:B------:R-:W-:Y:S01]  /*7b70*/  FSEL R125, R153, -INF , !P1 ;  /* 0xff800000997d7808 */ /* 0x000fe20004800000 */
[----:B------:R-:W-:Y:S01]  /*7b80*/  IMAD.MOV.U32 R153, RZ, RZ, R157 ;  /* 0x000000ffff997224 */ /* 0x000fe200078e009d */
[----:B------:R-:W-:-:S02]  /*7b90*/  FMNMX.FTZ R39, R124, R38, !PT ;  /* 0x000000267c277209 */ /* 0x000fc40007810000 */
[----:B------:R-:W-:Y:S02]  /*7ba0*/  FSEL R33, R163, -INF , !P6 ;  /* 0xff800000a3217808 */ /* 0x000fe40007000000 */
[----:B------:R-:W-:Y:S02]  /*7bb0*/  FMNMX.FTZ R38, R135, R37, !PT ;  /* 0x0000002587267209 */ /* 0x000fe40007810000 */
[----:B------:R-:W-:Y:S02]  /*7bc0*/  FSEL R122, R155, -INF , !P0 ;  /* 0xff8000009b7a7808 */ /* 0x000fe40004000000 */
[----:B------:R-:W-:Y:S02]  /*7bd0*/  ISETP.GE.AND P0, PT, R43, R238, PT ;  /* 0x000000ee2b00720c */ /* 0x000fe40003f06270 */
[----:B------:R-:W-:Y:S01]  /*7be0*/  FSEL R245, R148, -INF , !P3 ;  /* 0xff80000094f57808 */ /* 0x000fe20005800000 */
[----:B------:R-:W-:Y:S01]  /*7bf0*/  IMAD.MOV.U32 R148, RZ, RZ, R120 ;  /* 0x000000ffff947224 */ /* 0x000fe200078e0078 */
[----:B------:R-:W-:-:S02]  /*7c00*/  FMNMX.FTZ R39, R125, R39, !PT ;  /* 0x000000277d277209 */ /* 0x000fc40007810000 */
[----:B------:R-:W-:Y:S02]  /*7c10*/  FMNMX.FTZ R38, R33, R38, !PT ;  /* 0x0000002621267209 */ /* 0x000fe40007810000 */
[----:B------:R-:W-:Y:S01]  /*7c20*/  FSEL R251, R149, -INF , !P0 ;  /* 0xff80000095fb7808 */ /* 0x000fe20004000000 */
[----:B------:R-:W-:Y:S01]  /*7c30*/  IMAD.MOV.U32 R149, RZ, RZ, R121 ;  /* 0x000000ffff957224 */ /* 0x000fe200078e0079 */
[----:B------:R-:W-:Y:S01]  /*7c40*/  FMNMX.FTZ R39, R245, R39, !PT ;  /* 0x00000027f5277209 */ /* 0x000fe20007810000 */
[----:B------:R-:W-:Y:S01]  /*7c50*/  IMAD.WIDE.U32 R120, R234, -0x326172a9, RZ ;  /* 0xcd9e8d57ea787825 */ /* 0x000fe200078e00ff */
[----:B------:R-:W-:Y:S02]  /*7c60*/  FMNMX.FTZ R38, R8, R38, !PT ;  /* 0x0000002608267209 */ /* 0x000fe40007810000 */
[----:B------:R-:W-:Y:S01]  /*7c70*/  ISETP.GE.AND P1, PT, R43, R237, PT ;  /* 0x000000ed2b00720c */ /* 0x000fe20003f26270 */
[----:B------:R-:W-:Y:S01]  /*7c80*/  IMAD.MOV.U32 R43, RZ, RZ, R127 ;  /* 0x000000ffff2b7224 */ /* 0x000fe200078e007f */
[----:B------:R-:W-:-:S02]  /*7c90*/  FSEL R163, R144, -INF , !P5 ;  /* 0xff80000090a37808 */ /* 0x000fc40006800000 */
[----:B------:R-:W-:Y:S02]  /*7ca0*/  FMNMX.FTZ R39, R251, R39, !PT ;  /* 0x00000027fb277209 */ /* 0x000fe40007810000 */
[----:B------:R-:W-:Y:S02]  /*7cb0*/  FMNMX.FTZ R38, R9, R38, !PT ;  /* 0x0000002609267209 */ /* 0x000fe40007810000 */
[----:B------:R-:W-:Y:S02]  /*7cc0*/  FSEL R127, R151, -INF , !P1 ;  /* 0xff800000977f7808 */ /* 0x000fe40004800000 */
[----:B------:R-:W-:Y:S02]  /*7cd0*/  ISETP.GE.AND P1, PT, R252, R238, PT ;  /* 0x000000eefc00720c */ /* 0x000fe40003f26270 */
[----:B------:R-:W-:Y:S02]  /*7ce0*/  FSEL R159, R145, -INF , !P4 ;  /* 0xff800000919f7808 */ /* 0x000fe40006000000 */
[----:B------:R-:W-:-:S02]  /*7cf0*/  FMNMX.FTZ R39, R163, R39, !PT ;  /* 0x00000027a3277209 */ /* 0x000fc40007810000 */
        /* <DEDUP_REMOVED lines=8> */
[----:B------:R-:W-:Y:S02]  /*7d80*/  ISETP.GE.AND P3, PT, R41, R237, PT ;  /* 0x000000ed2900720c */ /* 0x000fe40003f66270 */
[----:B------:R-:W-:Y:S02]  /*7d90*/  FMNMX.FTZ R38, R126, R38, !PT ;  /* 0x000000267e267209 */ /* 0x000fe40007810000 */
[----:B------:R-:W-:Y:S02]  /*7da0*/  FSEL R155, R147, -INF , !P0 ;  /* 0xff800000939b7808 */ /* 0x000fe40004000000 */
[----:B------:R-:W-:-:S02]  /*7db0*/  ISETP.GE.AND P0, PT, R40, R238, PT ;  /* 0x000000ee2800720c */ /* 0x000fc40003f06270 */
[----:B------:R-:W-:Y:S02]  /*7dc0*/  ISETP.GE.AND P2, PT, R40, R237, PT ;  /* 0x000000ed2800720c */ /* 0x000fe40003f46270 */
[----:B------:R-:W-:Y:S02]  /*7dd0*/  FMNMX.FTZ R40, R157, R39, !PT ;  /* 0x000000279d287209 */ /* 0x000fe40007810000 */
[----:B------:R-:W-:Y:S02]  /*7de0*/  FSEL R154, R146, -INF , !P3 ;  /* 0xff800000929a7808 */ /* 0x000fe40005800000 */
[----:B------:R-:W-:Y:S02]  /*7df0*/  FMNMX.FTZ R39, R127, R38, !PT ;  /* 0x000000267f277209 */ /* 0x000fe40007810000 */
[----:B------:R-:W-:Y:S02]  /*7e00*/  ISETP.GE.AND P3, PT, R221, R238, PT ;  /* 0x000000eedd00720c */ /* 0x000fe40003f66270 */
[----:B------:R-:W-:-:S02]  /*7e10*/  ISETP.GE.AND P6, PT, R252, R237, PT ;  /* 0x000000edfc00720c */ /* 0x000fc40003fc6270 */
[----:B------:R-:W-:Y:S02]  /*7e20*/  FMNMX.FTZ R39, R154, R39, !PT ;  /* 0x000000279a277209 */ /* 0x000fe40007810000 */
[----:B------:R-:W-:Y:S02]  /*7e30*/  FSEL R158, R64, -INF , !P3 ;  /* 0xff800000409e7808 */ /* 0x000fe40005800000 */
[----:B------:R-:W-:Y:S02]  /*7e40*/  ISETP.GE.AND P5, PT, R225, R237, PT ;  /* 0x000000ede100720c */ /* 0x000fe40003fa6270 */
[----:B------:R-:W-:Y:S02]  /*7e50*/  FSEL R161, R142, -INF , !P6 ;  /* 0xff8000008ea17808 */ /* 0x000fe40007000000 */
[----:B------:R-:W-:Y:S02]  /*7e60*/  FMNMX.FTZ R39, R155, R39, !PT ;  /* 0x000000279b277209 */ /* 0x000fe40007810000 */
[----:B------:R-:W-:-:S02]  /*7e70*/  ISETP.GE.AND P1, PT, R35, R238, PT ;  /* 0x000000ee2300720c */ /* 0x000fc40003f26270 */
[----:B------:R-:W-:Y:S02]  /*7e80*/  FSEL R160, R65, -INF , !P0 ;  /* 0xff80000041a07808 */ /* 0x000fe40004000000 */
[----:B------:R-:W-:Y:S02]  /*7e90*/  FMNMX.FTZ R38, R158, R40, !PT ;  /* 0x000000289e267209 */ /* 0x000fe40007810000 */
[----:B------:R-:W-:Y:S02]  /*7ea0*/  ISETP.GE.AND P4, PT, R221, R237, PT ;  /* 0x000000eddd00720c */ /* 0x000fe40003f86270 */
[----:B------:R-:W-:Y:S02]  /*7eb0*/  FSEL R162, R143, -INF , !P5 ;  /* 0xff8000008fa27808 */ /* 0x000fe40006800000 */
[----:B------:R-:W-:Y:S02]  /*7ec0*/  FMNMX.FTZ R39, R161, R39, !PT ;  /* 0x00000027a1277209 */ /* 0x000fe40007810000 */
[----:B------:R-:W-:-:S02]  /*7ed0*/  ISETP.GE.AND P0, PT, R34, R238, PT ;  /* 0x000000ee2200720c */ /* 0x000fc40003f06270 */
[----:B------:R-:W-:Y:S02]  /*7ee0*/  FSEL R151, R56, -INF , !P1 ;  /* 0xff80000038977808 */ /* 0x000fe40004800000 */
[----:B------:R-:W-:Y:S02]  /*7ef0*/  FMNMX.FTZ R38, R160, R38, !PT ;  /* 0x00000026a0267209 */ /* 0x000fe40007810000 */
[----:B------:R-:W-:Y:S02]  /*7f00*/  FSEL R146, R66, -INF , !P4 ;  /* 0xff80000042927808 */ /* 0x000fe40006000000 */
[----:B------:R-:W-:Y:S02]  /*7f10*/  FMNMX.FTZ R40, R162, R39, !PT ;  /* 0x00000027a2287209 */ /* 0x000fe40007810000 */
[----:B------:R-:W-:Y:S02]  /*7f20*/  FSEL R150, R57, -INF , !P0 ;  /* 0xff80000039967808 */ /* 0x000fe40004000000 */
[----:B------:R-:W-:-:S02]  /*7f30*/  FMNMX.FTZ R38, R151, R38, !PT ;  /* 0x0000002697267209 */ /* 0x000fc40007810000 */
[-C--:B------:R-:W-:Y:S02]  /*7f40*/  ISETP.GE.AND P1, PT, R35, R237.reuse, PT ;  /* 0x000000ed2300720c */ /* 0x080fe40003f26270 */
[----:B------:R-:W-:Y:S02]  /*7f50*/  FSEL R140, R67, -INF , !P2 ;  /* 0xff800000438c7808 */ /* 0x000fe40005000000 */
[----:B------:R-:W-:Y:S02]  /*7f60*/  FMNMX.FTZ R35, R146, R40, !PT ;  /* 0x0000002892237209 */ /* 0x000fe40007810000 */
[----:B------:R-:W-:Y:S02]  /*7f70*/  FMNMX.FTZ R38, R150, R38, !PT ;  /* 0x0000002696267209 */ /* 0x000fe40007810000 */
[----:B------:R-:W-:Y:S02]  /*7f80*/  LOP3.LUT R225, R121, R228, RZ, 0x3c, !PT ;  /* 0x000000e479e17212 */ /* 0x000fe400078e3cff */
[----:B------:R-:W-:Y:S01]  /*7f90*/  ISETP.GE.AND P0, PT, R34, R237, PT ;  /* 0x000000ed2200720c */ /* 0x000fe20003f06270 */
[----:B------:R-:W1:Y:S01]  /*7fa0*/  SHFL.BFLY PT, R39, R38, 0x2, 0x1f ;  /* 0x0c401f0026277f89 */ /* 0x000e6200000e0000 */
[----:B------:R-:W-:-:S02]  /*7fb0*/  FSEL R145, R58, -INF , !P1 ;  /* 0xff8000003a917808 */ /* 0x000fc40004800000 */
[----:B------:R-:W-:Y:S02]  /*7fc0*/  FMNMX.FTZ R35, R140, R35, !PT ;  /* 0x000000238c237209 */ /* 0x000fe40007810000 */
[----:B------:R-:W-:Y:S01]  /*7fd0*/  LOP3.LUT R143, R43, UR12, R148, 0x96, !PT ;  /* 0x0000000c2b8f7c12 */ /* 0x000fe2000f8e9694 */
[----:B------:R-:W-:Y:S01]  /*7fe0*/  IMAD.WIDE.U32 R148, R225, -0x2daee0ad, RZ ;  /* 0xd2511f53e1947825 */ /* 0x000fe200078e00ff */
[----:B------:R-:W-:Y:S02]  /*7ff0*/  FSEL R141, R59, -INF , !P0 ;  /* 0xff8000003b8d7808 */ /* 0x000fe40004000000 */
[----:B------:R-:W-:Y:S01]  /*8000*/  FMNMX.FTZ R35, R145, R35, !PT ;  /* 0x0000002391237209 */ /* 0x000fe20007810000 */
[----:B------:R-:W-:Y:S01]  /*8010*/  IMAD.WIDE.U32 R42, R137, -0x2daee0ad, RZ ;  /* 0xd2511f53892a7825 */ /* 0x000fe200078e00ff */
[----:B------:R-:W-:Y:S02]  /*8020*/  LOP3.LUT R34, R149, UR19, R246, 0x96, !PT ;  /* 0x0000001395227c12 */ /* 0x000fe4000f8e96f6 */
[----:B------:R-:W-:-:S02]  /*8030*/  FMNMX.FTZ R35, R141, R35, !PT ;  /* 0x000000238d237209 */ /* 0x000fc40007810000 */
[----:B------:R-:W-:Y:S01]  /*8040*/  LOP3.LUT R42, R43, UR27, R227, 0x96, !PT ;  /* 0x0000001b2b2a7c12 */ /* 0x000fe2000f8e96e3 */
[----:B------:R-:W-:Y:S02]  /*8050*/  IMAD.WIDE.U32 R64, R34, -0x326172a9, RZ ;  /* 0xcd9e8d5722407825 */ /* 0x000fe400078e00ff */
[----:B------:R-:W2:Y:S02]  /*8060*/  SHFL.BFLY PT, R34, R35, 0x2, 0x1f ;  /* 0x0c401f0023227f89 */ /* 0x000ea400000e0000 */
[----:B------:R-:W-:Y:S02]  /*8070*/  IMAD.WIDE.U32 R42, R42, -0x326172a9, RZ ;  /* 0xcd9e8d572a2a7825 */ /* 0x000fe400078e00ff */
[----:B------:R-:W-:Y:S01]  /*8080*/  STL.64 [R1], R64 ;  /* 0x0000004001007387 */ /* 0x000fe20000100a00 */
[----:B-1----:R-:W-:Y:S02]  /*8090*/  FMNMX.FTZ R39, R38, R39, !PT ;  /* 0x0000002726277209 */ /* 0x002fe40007810000 */
[----:B------:R-:W-:-:S02]  /*80a0*/  LOP3.LUT R40, R43, UR20, R120, 0x96, !PT ;  /* 0x000000142b287c12 */ /* 0x000fc4000f8e9678 */
[----:B------:R-:W-:Y:S01]  /*80b0*/  LOP3.LUT R41, R65, UR18, R42, 0x96, !PT ;  /* 0x0000001241297c12 */ /* 0x000fe2000f8e962a */
[----:B------:R-:W1:Y:S02]  /*80c0*/  SHFL.BFLY PT, R224, R39, 0x1, 0x1f ;  /* 0x0c201f0027e07f89 */ /* 0x000e6400000e0000 */
[----:B------:R-:W-:-:S04]  /*80d0*/  IMAD.WIDE.U32 R56, R40, -0x2daee0ad, RZ ;  /* 0xd2511f5328387825 */ /* 0x000fc800078e00ff */
[----:B------:R-:W-:Y:S01]  /*80e0*/  IMAD.WIDE.U32 R42, R41, -0x2daee0ad, RZ ;  /* 0xd2511f53292a7825 */ /* 0x000fe200078e00ff */
[----:B------:R-:W-:-:S04]  /*80f0*/  LOP3.LUT R40, R57, UR17, R148, 0x96, !PT ;  /* 0x0000001139287c12 */ /* 0x000fc8000f8e9694 */
[----:B------:R-:W-:Y:S01]  /*8100*/  LOP3.LUT R38, R43, UR15, R56, 0x96, !PT ;  /* 0x0000000f2b267c12 */ /* 0x000fe2000f8e9638 */
[----:B------:R-:W-:Y:S01]  /*8110*/  IMAD.WIDE.U32 R56, R40, -0x326172a9, RZ ;  /* 0xcd9e8d5728387825 */ /* 0x000fe200078e00ff */
[----:B--2---:R-:W-:-:S03]  /*8120*/  FMNMX.FTZ R35, R35, R34, !PT ;  /* 0x0000002223237209 */ /* 0x004fc60007810000 */
[----:B------:R-:W-:Y:S01]  /*8130*/  IMAD.WIDE.U32 R148, R38, -0x326172a9, RZ ;  /* 0xcd9e8d5726947825 */ /* 0x000fe200078e00ff */
[----:B------:R-:W-:Y:S01]  /*8140*/  LOP3.LUT R40, R57, UR16, R64, 0x96, !PT ;  /* 0x0000001039287c12 */ /* 0x000fe2000f8e9640 */
[----:B------:R-:W2:Y:S02]  /*8150*/  SHFL.BFLY PT, R221, R35, 0x1, 0x1f ;  /* 0x0c201f0023dd7f89 */ /* 0x000ea400000e0000 */
[----:B------:R-:W-:Y:S01]  /*8160*/  IMAD.MOV.U32 R57, RZ, RZ, R153 ;  /* 0x000000ffff397224 */ /* 0x000fe200078e0099 */
[----:B------:R-:W-:Y:S01]  /*8170*/  LOP3.LUT R38, R149, UR14, R56, 0x96, !PT ;  /* 0x0000000e95267c12 */ /* 0x000fe2000f8e9638 */
[----:B------:R-:W-:Y:S01]  /*8180*/  IMAD.WIDE.U32 R40, R40, -0x2daee0ad, RZ ;  /* 0xd2511f5328287825 */ /* 0x000fe200078e00ff */
[----:B-1----:R-:W-:-:S03]  /*8190*/  FMNMX.FTZ R224, R39, R224, !PT ;  /* 0x000000e027e07209 */ /* 0x002fc60007810000 */
[----:B------:R-:W-:Y:S01]  /*81a0*/  IMAD.WIDE.U32 R58, R38, -0x2daee0ad, RZ ;  /* 0xd2511f53263a7825 */ /* 0x000fe200078e00ff */
[----:B------:R-:W-:-:S03]  /*81b0*/  LOP3.LUT R38, R41, UR13, R42, 0x96, !PT ;  /* 0x0000000d29267c12 */ /* 0x000fc6000f8e962a */
[C---:B------:R-:W-:Y:S01]  /*81c0*/  FMUL.FTZ R153, R224.reuse, UR10 ;  /* 0x0000000ae0997c20 */ /* 0x040fe20008410000 */
[C---:B------:R-:W-:Y:S01]  /*81d0*/  FSETP.NEU.FTZ.AND P1, PT, R224.reuse, -INF , PT ;  /* 0xff800000e000780b */ /* 0x040fe20003f3d000 */
[----:B------:R-:W-:Y:S01]  /*81e0*/  IMAD.MOV.U32 R56, RZ, RZ, R152 ;  /* 0x000000ffff387224 */ /* 0x000fe200078e0098 */
[----:B------:R-:W-:Y:S02]  /*81f0*/  LOP3.LUT R34, R59, UR5, R40, 0x96, !PT ;  /* 0x000000053b227c12 */ /* 0x000fe4000f8e9628 */
[----:B------:R-:W-:Y:S02]  /*8200*/  FSEL R153, R153, RZ, P1 ;  /* 0x000000ff99997208 */ /* 0x000fe40000800000 */
[----:B------:R-:W-:Y:S01]  /*8210*/  FSEL R134, R224, RZ, P1 ;  /* 0x000000ffe0867208 */ /* 0x000fe20000800000 */
[----:B------:R-:W-:-:S04]  /*8220*/  IMAD.WIDE.U32 R40, R34, -0x326172a9, RZ ;  /* 0xcd9e8d5722287825 */ /* 0x000fc800078e00ff */
[--C-:B------:R-:W-:Y:S01]  /*8230*/  FFMA.FTZ R66, R36, UR10, -R153.reuse ;  /* 0x0000000a24427c23 */ /* 0x100fe20008010899 */
[--C-:B------:R-:W-:Y:S01]  /*8240*/  FFMA.FTZ R65, R32, UR10, -R153.reuse ;  /* 0x0000000a20417c23 */ /* 0x100fe20008010899 */
[----:B------:R-:W-:Y:S01]  /*8250*/  FFMA.FTZ R64, R10, UR10, -R153 ;  /* 0x0000000a0a407c23 */ /* 0x000fe20008010899 */
[----:B------:R-:W-:Y:S01]  /*8260*/  LOP3.LUT R39, R40, 0xffff, RZ, 0xc0, !PT ;  /* 0x0000ffff28277812 */ /* 0x000fe200078ec0ff */
[----:B------:R-:W-:Y:S01]  /*8270*/  FADD.FTZ R134, R136, -R134 ;  /* 0x8000008688867221 */ /* 0x000fe20000010000 */
[----:B------:R-:W-:Y:S01]  /*8280*/  LOP3.LUT R34, R40, 0xff, RZ, 0xc0, !PT ;  /* 0x000000ff28227812 */ /* 0x000fe200078ec0ff */
[----:B------:R-:W-:Y:S01]  /*8290*/  MUFU.EX2 R66, R66 ;  /* 0x0000004200427308 */ /* 0x000fe20000000800 */
[----:B------:R-:W-:Y:S01]  /*82a0*/  SHF.R.U32.HI R39, RZ, 0x8, R39 ;  /* 0x00000008ff277819 */ /* 0x000fe20000011627 */
[----:B------:R-:W-:Y:S01]  /*82b0*/  FMUL.FTZ R134, R134, UR10 ;  /* 0x0000000a86867c20 */ /* 0x000fe20008410000 */
[----:B--2---:R-:W-:Y:S02]  /*82c0*/  FMNMX.FTZ R221, R35, R221, !PT ;  /* 0x000000dd23dd7209 */ /* 0x004fe40007810000 */
[----:B------:R-:W-:-:S02]  /*82d0*/  SHF.R.U32.HI R35, RZ, 0x10, R40 ;  /* 0x00000010ff237819 */ /* 0x000fc40000011628 */
[----:B------:R-:W-:Y:S01]  /*82e0*/  PRMT R34, R34, 0x5410, R39 ;  /* 0x0000541022227816 */ /* 0x000fe20000000027 */
[----:B------:R-:W-:Y:S01]  /*82f0*/  IMAD.WIDE.U32 R38, R38, -0x326172a9, RZ ;  /* 0xcd9e8d5726267825 */ /* 0x000fe200078e00ff */
[----:B------:R-:W-:-:S03]  /*8300*/  LOP3.LUT R35, R35, 0xff, RZ, 0xc0, !PT ;  /* 0x000000ff23237812 */ /* 0x000fc600078ec0ff */
[C---:B------:R-:W-:Y:S01]  /*8310*/  FMUL.FTZ R142, R221.reuse, UR10 ;  /* 0x0000000add8e7c20 */ /* 0x040fe20008410000 */
[----:B------:R-:W-:Y:S01]  /*8320*/  SHF.R.U32.HI R36, RZ, 0x18, R40 ;  /* 0x00000018ff247819 */ /* 0x000fe20000011628 */
[----:B------:R-:W-:Y:S01]  /*8330*/  MUFU.EX2 R64, R64 ;  /* 0x0000004000407308 */ /* 0x000fe20000000800 */
[----:B------:R-:W-:Y:S01]  /*8340*/  FSETP.NEU.FTZ.AND P0, PT, R221, -INF , PT ;  /* 0xff800000dd00780b */ /* 0x000fe20003f1d000 */
[----:B------:R-:W-:Y:S01]  /*8350*/  IMAD.MOV.U32 R40, RZ, RZ, R58 ;  /* 0x000000ffff287224 */ /* 0x000fe200078e003a */
[----:B------:R-:W-:Y:S01]  /*8360*/  PRMT R32, R35, 0x5410, R36 ;  /* 0x0000541023207816 */ /* 0x000fe20000000024 */
[----:B------:R-:W-:Y:S01]  /*8370*/  IMAD.MOV.U32 R36, RZ, RZ, R56 ;  /* 0x000000ffff247224 */ /* 0x000fe200078e0038 */
[----:B------:R-:W-:Y:S01]  /*8380*/  LOP3.LUT R35, R41, UR21, R38, 0x96, !PT ;  /* 0x0000001529237c12 */ /* 0x000fe2000f8e9626 */
[----:B------:R-:W-:Y:S02]  /*8390*/  IMAD.MOV.U32 R41, RZ, RZ, R59 ;  /* 0x000000ffff297224 */ /* 0x000fe400078e003b */
[----:B------:R-:W-:Y:S01]  /*83a0*/  FFMA.FTZ R59, R11, UR10, -R153 ;  /* 0x0000000a0b3b7c23 */ /* 0x000fe20008010899 */
[----:B------:R-:W-:Y:S01]  /*83b0*/  FSEL R142, R142, RZ, P0 ;  /* 0x000000ff8e8e7208 */ /* 0x000fe20000000000 */
[----:B------:R-:W-:Y:S01]  /*83c0*/  MUFU.EX2 R65, R65 ;  /* 0x0000004100417308 */ /* 0x000fe20000000800 */
[----:B------:R-:W-:-:S02]  /*83d0*/  LOP3.LUT R10, R35, 0xffff, RZ, 0xc0, !PT ;  /* 0x0000ffff230a7812 */ /* 0x000fc400078ec0ff */
[----:B------:R-:W-:Y:S01]  /*83e0*/  LOP3.LUT R11, R35, 0xff, RZ, 0xc0, !PT ;  /* 0x000000ff230b7812 */ /* 0x000fe200078ec0ff */
[--C-:B------:R-:W-:Y:S01]  /*83f0*/  FFMA.FTZ R58, R37, UR10, -R142.reuse ;  /* 0x0000000a253a7c23 */ /* 0x100fe2000801088e */
[----:B------:R-:W-:Y:S02]  /*8400*/  IMAD.MOV.U32 R37, RZ, RZ, R57 ;  /* 0x000000ffff257224 */ /* 0x000fe400078e0039 */
[--C-:B------:R-:W-:Y:S01]  /*8410*/  FFMA.FTZ R57, R8, UR10, -R142.reuse ;  /* 0x0000000a08397c23 */ /* 0x100fe2000801088e */
[--C-:B------:R-:W-:Y:S01]  /*8420*/  SHF.R.U32.HI R8, RZ, 0x10, R35.reuse ;  /* 0x00000010ff087819 */ /* 0x100fe20000011623 */
[----:B------:R-:W1:Y:S01]  /*8430*/  MUFU.EX2 R59, R59 ;  /* 0x0000003b003b7308 */ /* 0x000e620000000800 */
[----:B------:R-:W-:Y:S01]  /*8440*/  SHF.R.U32.HI R35, RZ, 0x18, R35 ;  /* 0x00000018ff237819 */ /* 0x000fe20000011623 */
[--C-:B------:R-:W-:Y:S01]  /*8450*/  FFMA.FTZ R56, R9, UR10, -R142.reuse ;  /* 0x0000000a09387c23 */ /* 0x100fe2000801088e */
[----:B------:R-:W-:Y:S01]  /*8460*/  HSET2.LE.AND R34, R34, R62, PT ;  /* 0x0000003e22227233 */ /* 0x000fe20003803000 */
[----:B------:R-:W-:Y:S01]  /*8470*/  FFMA.FTZ R67, R33, UR10, -R142 ;  /* 0x0000000a21437c23 */ /* 0x000fe2000801088e */
[----:B------:R-:W-:-:S02]  /*8480*/  LOP3.LUT R8, R8, 0xff, RZ, 0xc0, !PT ;  /* 0x000000ff08087812 */ /* 0x000fc400078ec0ff */
[----:B------:R-:W-:Y:S01]  /*8490*/  FSEL R133, R221, RZ, P0 ;  /* 0x000000ffdd857208 */ /* 0x000fe20000000000 */
[----:B------:R-:W-:Y:S01]  /*84a0*/  MUFU.EX2 R57, R57 ;  /* 0x0000003900397308 */ /* 0x000fe20000000800 */
[----:B------:R-:W-:Y:S02]  /*84b0*/  PRMT R8, R8, 0x5410, R35 ;  /* 0x0000541008087816 */ /* 0x000fe40000000023 */
[----:B------:R-:W-:Y:S01]  /*84c0*/  SHF.R.U32.HI R10, RZ, 0x8, R10 ;  /* 0x00000008ff0a7819 */ /* 0x000fe2000001160a */
[----:B------:R-:W-:-:S04]  /*84d0*/  FADD.FTZ R133, R135, -R133 ;  /* 0x8000008587857221 */ /* 0x000fc80000010000 */
[----:B------:R-:W-:Y:S01]  /*84e0*/  MUFU.EX2 R134, R134 ;  /* 0x0000008600867308 */ /* 0x000fe20000000800 */
[----:B-1----:R-:W-:Y:S02]  /*84f0*/  F2FP.F16.F32.PACK_AB R42, R59, R64 ;  /* 0x000000403b2a723e */ /* 0x002fe400000000ff */
[----:B------:R-:W-:Y:S02]  /*8500*/  HSET2.LE.AND R32, R32, R62, PT ;  /* 0x0000003e20207233 */ /* 0x000fe40003803000 */
[----:B------:R-:W-:Y:S02]  /*8510*/  LOP3.LUT R42, R34, R42, RZ, 0xc0, !PT ;  /* 0x0000002a222a7212 */ /* 0x000fe400078ec0ff */
[----:B------:R-:W2:Y:S01]  /*8520*/  LDL.LU.64 R34, [R1] ;  /* 0x0000000001227983 */ /* 0x000ea20000300a00 */
[----:B------:R-:W1:Y:S01]  /*8530*/  MUFU.EX2 R56, R56 ;  /* 0x0000003800387308 */ /* 0x000e620000000800 */
[----:B------:R-:W-:Y:S01]  /*8540*/  FMUL.FTZ R133, R133, UR10 ;  /* 0x0000000a85857c20 */ /* 0x000fe20008410000 */
[----:B------:R-:W-:-:S06]  /*8550*/  PRMT R10, R11, 0x5410, R10 ;  /* 0x000054100b0a7816 */ /* 0x000fcc000000000a */
[----:B------:R-:W-:Y:S08]  /*8560*/  MUFU.EX2 R58, R58 ;  /* 0x0000003a003a7308 */ /* 0x000ff00000000800 */
[----:B------:R-:W3:Y:S01]  /*8570*/  MUFU.EX2 R67, R67 ;  /* 0x0000004300437308 */ /* 0x000ee20000000800 */
[----:B-1----:R-:W-:-:S07]  /*8580*/  F2FP.F16.F32.PACK_AB R43, R56, R57 ;  /* 0x00000039382b723e */ /* 0x002fce00000000ff */
[----:B------:R-:W1:Y:S01]  /*8590*/  MUFU.EX2 R133, R133 ;  /* 0x0000008500857308 */ /* 0x000e620000000800 */
[----:B------:R-:W-:Y:S01]  /*85a0*/  LOP3.LUT R43, R32, R43, RZ, 0xc0, !PT ;  /* 0x0000002b202b7212 */ /* 0x000fe200078ec0ff */
[----:B------:R-:W-:Y:S01]  /*85b0*/  IMAD.MOV.U32 R32, RZ, RZ, R40 ;  /* 0x000000ffff207224 */ /* 0x000fe200078e0028 */
[--C-:B------:R-:W-:Y:S01]  /*85c0*/  HSET2.LE.AND R10, R10, R62.reuse, PT ;  /* 0x0000003e0a0a7233 */ /* 0x100fe20003803000 */
[----:B------:R-:W-:Y:S01]  /*85d0*/  IMAD.MOV.U32 R33, RZ, RZ, R41 ;  /* 0x000000ffff217224 */ /* 0x000fe200078e0029 */
[----:B------:R-:W-:Y:S02]  /*85e0*/  HSET2.LE.AND R8, R8, R62, PT ;  /* 0x0000003e08087233 */ /* 0x000fe40003803000 */
[----:B------:R-:W-:Y:S02]  /*85f0*/  F2FP.F16.F32.PACK_AB R40, R65, R66 ;  /* 0x000000424128723e */ /* 0x000fe400000000ff */
[----:B---3--:R-:W-:Y:S01]  /*8600*/  F2FP.F16.F32.PACK_AB R41, R67, R58 ;  /* 0x0000003a4329723e */ /* 0x008fe200000000ff */
[----:B------:R-:W-:Y:S01]  /*8610*/  FMUL.FTZ R9, R129, R134 ;  /* 0x0000008681097220 */ /* 0x000fe20000410000 */
[----:B------:R-:W-:-:S02]  /*8620*/  LOP3.LUT R40, R10, R40, RZ, 0xc0, !PT ;  /* 0x000000280a287212 */ /* 0x000fc400078ec0ff */
[----:B------:R-:W-:Y:S01]  /*8630*/  LOP3.LUT R41, R8, R41, RZ, 0xc0, !PT ;  /* 0x0000002908297212 */ /* 0x000fe200078ec0ff */
[-C--:B------:R-:W-:Y:S01]  /*8640*/  FMUL.FTZ R8, R128, R134.reuse ;  /* 0x0000008680087220 */ /* 0x080fe20000410000 */
[-C--:B-1----:R-:W-:Y:S01]  /*8650*/  FMUL.FTZ R10, R130, R133.reuse ;  /* 0x00000085820a7220 */ /* 0x082fe20000410000 */
[-C--:B------:R-:W-:Y:S01]  /*8660*/  FMUL.FTZ R11, R131, R133.reuse ;  /* 0x00000085830b7220 */ /* 0x080fe20000410000 */
[----:B------:R-:W-:Y:S02]  /*8670*/  IMAD.MOV.U32 R130, RZ, RZ, R32 ;  /* 0x000000ffff827224 */ /* 0x000fe400078e0020 */
[-C--:B------:R-:W-:Y:S01]  /*8680*/  FMUL.FTZ R32, R112, R134.reuse ;  /* 0x0000008670207220 */ /* 0x080fe20000410000 */
[----:B------:R-:W-:Y:S02]  /*8690*/  IMAD.MOV.U32 R131, RZ, RZ, R33 ;  /* 0x000000ffff837224 */ /* 0x000fe400078e0021 */
        /* <DEDUP_REMOVED lines=9> */
[----:B------:R-:W-:Y:S01]  /*8730*/  FFMA.FTZ R144, R241, UR10, -R204 ;  /* 0x0000000af1907c23 */ /* 0x000fe200080108cc */
[----:B------:R-:W-:Y:S01]  /*8740*/  HMMA.16816.F32 R8, R40, R4, R8 ;  /* 0x000000042808723c */ /* 0x000fe20000001808 */
[-C--:B------:R-:W-:Y:S01]  /*8750*/  FMUL.FTZ R80, R80, R134.reuse ;  /* 0x0000008650507220 */ /* 0x080fe20000410000 */
[----:B------:R-:W-:Y:S01]  /*8760*/  FMUL.FTZ R81, R81, R134 ;  /* 0x0000008651517220 */ /* 0x000fe20000410000 */
[----:B------:R-:W-:-:S03]  /*8770*/  FMUL.FTZ R82, R82, R133 ;  /* 0x0000008552527220 */ /* 0x000fc60000410000 */
[----:B------:R-:W-:Y:S01]  /*8780*/  HMMA.16816.F32 R4, R40, R6, R116 ;  /* 0x000000062804723c */ /* 0x000fe20000001874 */
[----:B------:R-:W-:Y:S01]  /*8790*/  FMUL.FTZ R83, R83, R133 ;  /* 0x0000008553537220 */ /* 0x000fe20000410000 */
[----:B------:R-:W-:Y:S05]  /*87a0*/  MUFU.EX2 R144, R144 ;  /* 0x0000009000907308 */ /* 0x000fea0000000800 */
[----:B------:R-:W-:Y:S02]  /*87b0*/  IMAD.MOV.U32 R116, RZ, RZ, R36 ;  /* 0x000000ffff747224 */ /* 0x000fe400078e0024 */
[----:B------:R-:W-:Y:S01]  /*87c0*/  FMUL.FTZ R36, R72, R134 ;  /* 0x0000008648247220 */ /* 0x000fe20000410000 */
[----:B------:R-:W-:-:S02]  /*87d0*/  IMAD.MOV.U32 R117, RZ, RZ, R37 ;  /* 0x000000ffff757224 */ /* 0x000fc400078e0025 */
        /* <DEDUP_REMOVED lines=9> */
[C---:B------:R-:W-:Y:S06]  /*8870*/  HMMA.16816.F32 R80, R40.reuse, R22, R80 ;  /* 0x000000162850723c */ /* 0x040fec0000001850 */
[----:B------:R-:W-:Y:S01]  /*8880*/  HMMA.16816.F32 R36, R40, R20, R36 ;  /* 0x000000142824723c */ /* 0x000fe20000001824 */
[-C--:B------:R-:W-:Y:S01]  /*8890*/  FMUL.FTZ R92, R92, R134.reuse ;  /* 0x000000865c5c7220 */ /* 0x080fe20000410000 */
[----:B------:R-:W-:Y:S01]  /*88a0*/  FMUL.FTZ R93, R93, R134 ;  /* 0x000000865d5d7220 */ /* 0x000fe20000410000 */
[----:B------:R-:W-:-:S03]  /*88b0*/  FMUL.FTZ R94, R94, R133 ;  /* 0x000000855e5e7220 */ /* 0x000fc60000410000 */
[C---:B------:R-:W-:Y:S01]  /*88c0*/  HMMA.16816.F32 R96, R40.reuse, R16, R96 ;  /* 0x000000102860723c */ /* 0x040fe20000001860 */
[----:B------:R-:W-:Y:S01]  /*88d0*/  FMUL.FTZ R95, R95, R133 ;  /* 0x000000855f5f7220 */ /* 0x000fe20000410000 */
[----:B------:R-:W-:Y:S01]  /*88e0*/  FFMA.FTZ R147, R47, UR10, -R164 ;  /* 0x0000000a2f937c23 */ /* 0x000fe200080108a4 */
[----:B------:R-:W-:Y:S02]  /*88f0*/  IMAD.MOV.U32 R112, RZ, RZ, R118 ;  /* 0x000000ffff707224 */ /* 0x000fe400078e0076 */
[----:B------:R-:W-:Y:S02]  /*8900*/  IMAD.MOV.U32 R113, RZ, RZ, R119 ;  /* 0x000000ffff717224 */ /* 0x000fe400078e0077 */
[--C-:B------:R-:W-:Y:S01]  /*8910*/  FFMA.FTZ R136, R249, UR10, -R204.reuse ;  /* 0x0000000af9887c23 */ /* 0x100fe200080108cc */
[----:B------:R-:W-:Y:S01]  /*8920*/  HMMA.16816.F32 R92, R40, R18, R92 ;  /* 0x00000012285c723c */ /* 0x000fe2000000185c */
[----:B------:R-:W-:Y:S01]  /*8930*/  FFMA.FTZ R135, R250, UR10, -R204 ;  /* 0x0000000afa877c23 */ /* 0x000fe200080108cc */
[----:B------:R-:W-:Y:S01]  /*8940*/  MUFU.EX2 R147, R147 ;  /* 0x0000009300937308 */ /* 0x000fe20000000800 */
[----:B------:R-:W-:-:S07]  /*8950*/  FFMA.FTZ R152, R44, UR10, -R164 ;  /* 0x0000000a2c987c23 */ /* 0x000fce00080108a4 */
[----:B------:R-:W-:Y:S08]  /*8960*/  MUFU.EX2 R136, R136 ;  /* 0x0000008800887308 */ /* 0x000ff00000000800 */
[----:B------:R-:W-:Y:S08]  /*8970*/  MUFU.EX2 R135, R135 ;  /* 0x0000008700877308 */ /* 0x000ff00000000800 */
[----:B------:R-:W-:Y:S01]  /*8980*/  MUFU.EX2 R152, R152 ;  /* 0x0000009800987308 */ /* 0x000fe20000000800 */
[--C-:B------:R-:W-:Y:S01]  /*8990*/  FFMA.FTZ R249, R126, UR10, -R142.reuse ;  /* 0x0000000a7ef97c23 */ /* 0x100fe2000801088e */
[--C-:B------:R-:W-:Y:S01]  /*89a0*/  FFMA.FTZ R250, R122, UR10, -R142.reuse ;  /* 0x0000000a7afa7c23 */ /* 0x100fe2000801088e */
[----:B------:R-:W-:-:S05]  /*89b0*/  FFMA.FTZ R123, R123, UR10, -R142 ;  /* 0x0000000a7b7b7c23 */ /* 0x000fca000801088e */
[----:B------:R-:W-:Y:S01]  /*89c0*/  MUFU.EX2 R249, R249 ;  /* 0x000000f900f97308 */ /* 0x000fe20000000800 */
[--C-:B------:R-:W-:Y:S01]  /*89d0*/  FFMA.FTZ R245, R245, UR10, -R153.reuse ;  /* 0x0000000af5f57c23 */ /* 0x100fe20008010899 */
[--C-:B------:R-:W-:Y:S01]  /*89e0*/  FFMA.FTZ R241, R251, UR10, -R153.reuse ;  /* 0x0000000afbf17c23 */ /* 0x100fe20008010899 */
[----:B------:R-:W-:-:S05]  /*89f0*/  FFMA.FTZ R246, R125, UR10, -R153 ;  /* 0x0000000a7df67c23 */ /* 0x000fca0008010899 */
[----:B------:R-:W-:Y:S08]  /*8a00*/  MUFU.EX2 R250, R250 ;  /* 0x000000fa00fa7308 */ /* 0x000ff00000000800 */
[----:B------:R-:W-:Y:S08]  /*8a10*/  MUFU.EX2 R245, R245 ;  /* 0x000000f500f57308 */ /* 0x000ff00000000800 */
[----:B------:R-:W-:Y:S08]  /*8a20*/  MUFU.EX2 R241, R241 ;  /* 0x000000f100f17308 */ /* 0x000ff00000000800 */
[----:B------:R-:W-:Y:S01]  /*8a30*/  MUFU.EX2 R246, R246 ;  /* 0x000000f600f67308 */ /* 0x000fe20000000800 */
[----:B--2---:R-:W-:-:S02]  /*8a40*/  IMAD.MOV.U32 R128, RZ, RZ, R34 ;  /* 0x000000ffff807224 */ /* 0x004fc400078e0022 */
[-C--:B------:R-:W-:Y:S01]  /*8a50*/  FMUL.FTZ R34, R114, R133.reuse ;  /* 0x0000008572227220 */ /* 0x080fe20000410000 */
[----:B------:R-:W-:Y:S02]  /*8a60*/  IMAD.MOV.U32 R129, RZ, RZ, R35 ;  /* 0x000000ffff817224 */ /* 0x000fe400078e0023 */
[----:B------:R-:W-:-:S07]  /*8a70*/  FMUL.FTZ R35, R115, R133 ;  /* 0x0000008573237220 */ /* 0x000fce0000410000 */
[C---:B------:R-:W-:Y:S06]  /*8a80*/  HMMA.16816.F32 R32, R40.reuse, R12, R32 ;  /* 0x0000000c2820723c */ /* 0x040fec0000001820 */
[----:B------:R-:W-:Y:S01]  /*8a90*/  HMMA.16816.F32 R12, R40, R14, R68 ;  /* 0x0000000e280c723c */ /* 0x000fe20000001844 */
[----:B------:R-:W-:Y:S01]  /*8aa0*/  IMAD.MOV.U32 R114, RZ, RZ, R148 ;  /* 0x000000ffff727224 */ /* 0x000fe200078e0094 */
[----:B------:R-:W-:Y:S05]  /*8ab0*/  LDSM.16.MT88.4 R40, [R178+0x6800] ;  /* 0x00680000b228783b */ /* 0x000fea0000004200 */
[----:B------:R-:W-:-:S04]  /*8ac0*/  IMAD.WIDE.U32 R70, R143, -0x2daee0ad, RZ ;  /* 0xd2511f538f467825 */ /* 0x000fc800078e00ff */
[----:B------:R-:W-:-:S06]  /*8ad0*/  FFMA.FTZ R143, R248, UR10, -R204 ;  /* 0x0000000af88f7c23 */ /* 0x000fcc00080108cc */
[----:B------:R-:W1:Y:S01]  /*8ae0*/  MUFU.EX2 R143, R143 ;  /* 0x0000008f008f7308 */ /* 0x000e620000000800 */
[C---:B------:R-:W-:Y:S02]  /*8af0*/  LOP3.LUT R68, R70.reuse, 0xffff, RZ, 0xc0, !PT ;  /* 0x0000ffff46447812 */ /* 0x040fe400078ec0ff */
[----:B------:R-:W-:Y:S02]  /*8b00*/  LOP3.LUT R20, R70, 0xff, RZ, 0xc0, !PT ;  /* 0x000000ff46147812 */ /* 0x000fe400078ec0ff */
[----:B------:R-:W-:Y:S02]  /*8b10*/  SHF.R.U32.HI R68, RZ, 0x8, R68 ;  /* 0x00000008ff447819 */ /* 0x000fe40000011644 */
[----:B------:R-:W-:Y:S02]  /*8b20*/  LOP3.LUT R22, R71, UR22, R116, 0x96, !PT ;  /* 0x0000001647167c12 */ /* 0x000fe4000f8e9674 */
[----:B------:R-:W-:Y:S01]  /*8b30*/  SHF.R.U32.HI R23, RZ, 0x10, R70 ;  /* 0x00000010ff177819 */ /* 0x000fe20000011646 */
[----:B------:R-:W-:Y:S01]  /*8b40*/  IMAD.MOV.U32 R115, RZ, RZ, R149 ;  /* 0x000000ffff737224 */ /* 0x000fe200078e0095 */
[----:B------:R-:W-:Y:S01]  /*8b50*/  PRMT R20, R20, 0x5410, R68 ;  /* 0x0000541014147816 */ /* 0x000fe20000000044 */
[----:B------:R-:W-:Y:S01]  /*8b60*/  FFMA.FTZ R148, R45, UR10, -R164 ;  /* 0x0000000a2d947c23 */ /* 0x000fe200080108a4 */
[----:B------:R-:W-:Y:S01]  /*8b70*/  LOP3.LUT R16, R23, 0xff, RZ, 0xc0, !PT ;  /* 0x000000ff17107812 */ /* 0x000fe200078ec0ff */
[----:B------:R-:W2:Y:S01]  /*8b80*/  LDSM.16.MT88.4 R116, [R180+0x6800] ;  /* 0x00680000b474783b */ /* 0x000ea20000004200 */
[----:B------:R-:W-:-:S02]  /*8b90*/  LOP3.LUT R17, R22, 0xffff, RZ, 0xc0, !PT ;  /* 0x0000ffff16117812 */ /* 0x000fc400078ec0ff */
[----:B------:R-:W-:Y:S01]  /*8ba0*/  SHF.R.U32.HI R23, RZ, 0x10, R22 ;  /* 0x00000010ff177819 */ /* 0x000fe20000011616 */
[----:B------:R-:W-:Y:S01]  /*8bb0*/  FFMA.FTZ R149, R46, UR10, -R164 ;  /* 0x0000000a2e957c23 */ /* 0x000fe200080108a4 */
[----:B------:R-:W-:Y:S02]  /*8bc0*/  LOP3.LUT R68, R22, 0xff, RZ, 0xc0, !PT ;  /* 0x000000ff16447812 */ /* 0x000fe400078ec0ff */
[----:B------:R-:W-:Y:S02]  /*8bd0*/  SHF.R.U32.HI R21, RZ, 0x18, R70 ;  /* 0x00000018ff157819 */ /* 0x000fe40000011646 */
[----:B------:R-:W-:Y:S02]  /*8be0*/  SHF.R.U32.HI R22, RZ, 0x18, R22 ;  /* 0x00000018ff167819 */ /* 0x000fe40000011616 */
[----:B------:R-:W-:Y:S02]  /*8bf0*/  SHF.R.U32.HI R17, RZ, 0x8, R17 ;  /* 0x00000008ff117819 */ /* 0x000fe40000011611 */
[----:B------:R-:W-:-:S02]  /*8c00*/  HSET2.LE.AND R20, R20, R62, PT ;  /* 0x0000003e14147233 */ /* 0x000fc40003803000 */
[----:B------:R-:W-:Y:S02]  /*8c10*/  LOP3.LUT R45, R23, 0xff, RZ, 0xc0, !PT ;  /* 0x000000ff172d7812 */ /* 0x000fe400078ec0ff */
[----:B-1----:R-:W-:Y:S02]  /*8c20*/  F2FP.F16.F32.PACK_AB R46, R143, R144 ;  /* 0x000000908f2e723e */ /* 0x002fe400000000ff */
[----:B------:R-:W-:Y:S02]  /*8c30*/  PRMT R47, R16, 0x5410, R21 ;  /* 0x00005410102f7816 */ /* 0x000fe40000000015 */
[----:B------:R-:W-:Y:S02]  /*8c40*/  PRMT R68, R68, 0x5410, R17 ;  /* 0x0000541044447816 */ /* 0x000fe40000000011 */
[----:B------:R-:W-:Y:S01]  /*8c50*/  PRMT R45, R45, 0x5410, R22 ;  /* 0x000054102d2d7816 */ /* 0x000fe20000000016 */
[----:B------:R-:W-:Y:S01]  /*8c60*/  LDSM.16.MT88.4 R16, [R176+0x6800] ;  /* 0x00680000b010783b */ /* 0x000fe20000004200 */
[----:B------:R-:W-:Y:S01]  /*8c70*/  LOP3.LUT R46, R20, R46, RZ, 0xc0, !PT ;  /* 0x0000002e142e7212 */ /* 0x000fe200078ec0ff */
[----:B------:R-:W1:Y:S02]  /*8c80*/  MUFU.EX2 R148, R148 ;  /* 0x0000009400947308 */ /* 0x000e640000000800 */
[----:B------:R-:W3:Y:S01]  /*8c90*/  LDSM.16.MT88.4 R20, [R177+0x6800] ;  /* 0x00680000b114783b */ /* 0x000ee20000004200 */
[----:B------:R-:W-:-:S05]  /*8ca0*/  HSET2.LE.AND R47, R47, R62, PT ;  /* 0x0000003e2f2f7233 */ /* 0x000fca0003803000 */
[----:B------:R-:W4:Y:S01]  /*8cb0*/  MUFU.EX2 R149, R149 ;  /* 0x0000009500957308 */ /* 0x000f220000000800 */
[----:B-1----:R-:W-:-:S04]  /*8cc0*/  F2FP.F16.F32.PACK_AB R44, R147, R148 ;  /* 0x00000094932c723e */ /* 0x002fc800000000ff */
[----:B------:R-:W-:Y:S02]  /*8cd0*/  LOP3.LUT R47, R47, R44, RZ, 0xc0, !PT ;  /* 0x0000002c2f2f7212 */ /* 0x000fe400078ec0ff */
[--C-:B------:R-:W-:Y:S02]  /*8ce0*/  HSET2.LE.AND R44, R68, R62.reuse, PT ;  /* 0x0000003e442c7233 */ /* 0x100fe40003803000 */
[----:B------:R-:W-:Y:S02]  /*8cf0*/  F2FP.F16.F32.PACK_AB R68, R135, R136 ;  /* 0x000000888744723e */ /* 0x000fe400000000ff */
[----:B------:R-:W-:Y:S02]  /*8d00*/  HSET2.LE.AND R45, R45, R62, PT ;  /* 0x0000003e2d2d7233 */ /* 0x000fe40003803000 */
[----:B------:R-:W-:Y:S02]  /*8d10*/  LOP3.LUT R44, R44, R68, RZ, 0xc0, !PT ;  /* 0x000000442c2c7212 */ /* 0x000fe400078ec0ff */
[----:B----4-:R-:W-:-:S04]  /*8d20*/  F2FP.F16.F32.PACK_AB R68, R152, R149 ;  /* 0x000000959844723e */ /* 0x010fc800000000ff */
[----:B------:R-:W-:-:S07]  /*8d30*/  LOP3.LUT R45, R45, R68, RZ, 0xc0, !PT ;  /* 0x000000442d2d7212 */ /* 0x000fce00078ec0ff */
[C---:B--2---:R-:W-:Y:S06]  /*8d40*/  HMMA.16816.F32 R24, R44.reuse, R116, R24 ;  /* 0x000000742c18723c */ /* 0x044fec0000001818 */
[C---:B------:R-:W-:Y:S06]  /*8d50*/  HMMA.16816.F32 R28, R44.reuse, R118, R28 ;  /* 0x000000762c1c723c */ /* 0x040fec000000181c */
[C---:B------:R-:W-:Y:S06]  /*8d60*/  HMMA.16816.F32 R108, R44.reuse, R40, R108 ;  /* 0x000000282c6c723c */ /* 0x040fec000000186c */
[C---:B------:R-:W-:Y:S06]  /*8d70*/  HMMA.16816.F32 R104, R44.reuse, R42, R104 ;  /* 0x0000002a2c68723c */ /* 0x040fec0000001868 */
[C---:B---3--:R-:W-:Y:S06]  /*8d80*/  HMMA.16816.F32 R76, R44.reuse, R20, R76 ;  /* 0x000000142c4c723c */ /* 0x048fec000000184c */
[C---:B------:R-:W-:Y:S06]  /*8d90*/  HMMA.16816.F32 R100, R44.reuse, R22, R100 ;  /* 0x000000162c64723c */ /* 0x040fec0000001864 */
[C---:B------:R-:W-:Y:S06]  /*8da0*/  HMMA.16816.F32 R84, R44.reuse, R16, R84 ;  /* 0x000000102c54723c */ /* 0x040fec0000001854 */
[----:B------:R-:W-:Y:S07]  /*8db0*/  HMMA.16816.F32 R88, R44, R18, R88 ;  /* 0x000000122c58723c */ /* 0x000fee0000001858 */
[----:B------:R-:W-:Y:S01]  /*8dc0*/  LOP3.LUT R44, R113, UR12, R114, 0x96, !PT ;  /* 0x0000000c712c7c12 */ /* 0x000fe2000f8e9672 */
[----:B------:R-:W-:-:S04]  /*8dd0*/  VIADD R114, R227, 0x1 ;  /* 0x00000001e3727836 */ /* 0x000fc80000000000 */
[----:B------:R-:W-:Y:S01]  /*8de0*/  IMAD.WIDE.U32 R46, R44, -0x2daee0ad, RZ ;  /* 0xd2511f532c2e7825 */ /* 0x000fe200078e00ff */
[----:B------:R-:W-:-:S03]  /*8df0*/  LOP3.LUT R114, R247, UR27, R114, 0x96, !PT ;  /* 0x0000001bf7727c12 */ /* 0x000fc6000f8e9672 */
[----:B------:R-:W-:Y:S01]  /*8e00*/  FFMA.FTZ R247, R127, UR10, -R142 ;  /* 0x0000000a7ff77c23 */ /* 0x000fe2000801088e */
[----:B------:R-:W-:-:S05]  /*8e10*/  LOP3.LUT R68, R46, 0xffff, RZ, 0xc0, !PT ;  /* 0x0000ffff2e447812 */ /* 0x000fca00078ec0ff */
[----:B------:R-:W1:Y:S01]  /*8e20*/  MUFU.EX2 R247, R247 ;  /* 0x000000f700f77308 */ /* 0x000e620000000800 */
[----:B------:R-:W-:Y:S02]  /*8e30*/  LOP3.LUT R44, R46, 0xff, RZ, 0xc0, !PT ;  /* 0x000000ff2e2c7812 */ /* 0x000fe400078ec0ff */
[----:B------:R-:W-:Y:S02]  /*8e40*/  SHF.R.U32.HI R68, RZ, 0x8, R68 ;  /* 0x00000008ff447819 */ /* 0x000fe40000011644 */
[----:B------:R-:W-:Y:S02]  /*8e50*/  SHF.R.U32.HI R45, RZ, 0x10, R46 ;  /* 0x00000010ff2d7819 */ /* 0x000fe4000001162e */
[----:B------:R-:W-:Y:S01]  /*8e60*/  LOP3.LUT R47, R47, UR22, R130, 0x96, !PT ;  /* 0x000000162f2f7c12 */ /* 0x000fe2000f8e9682 */
[----:B------:R-:W2:Y:S01]  /*8e70*/  MUFU.EX2 R227, R123 ;  /* 0x0000007b00e37308 */ /* 0x000ea20000000800 */
[----:B------:R-:W-:Y:S02]  /*8e80*/  SHF.R.U32.HI R46, RZ, 0x18, R46 ;  /* 0x00000018ff2e7819 */ /* 0x000fe4000001162e */
[----:B------:R-:W-:-:S02]  /*8e90*/  PRMT R44, R44, 0x5410, R68 ;  /* 0x000054102c2c7816 */ /* 0x000fc40000000044 */
[----:B------:R-:W-:Y:S02]  /*8ea0*/  LOP3.LUT R45, R45, 0xff, RZ, 0xc0, !PT ;  /* 0x000000ff2d2d7812 */ /* 0x000fe400078ec0ff */
[----:B------:R-:W-:Y:S01]  /*8eb0*/  SHF.R.U32.HI R68, RZ, 0x10, R47 ;  /* 0x00000010ff447819 */ /* 0x000fe2000001162f */
[----:B------:R-:W-:Y:S01]  /*8ec0*/  FFMA.FTZ R248, R124, UR10, -R153 ;  /* 0x0000000a7cf87c23 */ /* 0x000fe20008010899 */
[C---:B------:R-:W-:Y:S02]  /*8ed0*/  LOP3.LUT R70, R47.reuse, 0xffff, RZ, 0xc0, !PT ;  /* 0x0000ffff2f467812 */ /* 0x040fe400078ec0ff */
[----:B------:R-:W-:Y:S02]  /*8ee0*/  LOP3.LUT R69, R47, 0xff, RZ, 0xc0, !PT ;  /* 0x000000ff2f457812 */ /* 0x000fe400078ec0ff */
[----:B------:R-:W-:Y:S02]  /*8ef0*/  PRMT R45, R45, 0x5410, R46 ;  /* 0x000054102d2d7816 */ /* 0x000fe4000000002e */
[----:B------:R-:W-:-:S02]  /*8f00*/  SHF.R.U32.HI R47, RZ, 0x18, R47 ;  /* 0x00000018ff2f7819 */ /* 0x000fc4000001162f */
[----:B------:R-:W-:Y:S01]  /*8f10*/  LOP3.LUT R68, R68, 0xff, RZ, 0xc0, !PT ;  /* 0x000000ff44447812 */ /* 0x000fe200078ec0ff */
[----:B------:R-:W3:Y:S01]  /*8f20*/  MUFU.EX2 R248, R248 ;  /* 0x000000f800f87308 */ /* 0x000ee20000000800 */
[----:B------:R-:W-:Y:S02]  /*8f30*/  HSET2.LE.AND R45, R45, R62, PT ;  /* 0x0000003e2d2d7233 */ /* 0x000fe40003803000 */
[----:B------:R-:W-:Y:S02]  /*8f40*/  PRMT R68, R68, 0x5410, R47 ;  /* 0x0000541044447816 */ /* 0x000fe4000000002f */
[----:B-1----:R-:W-:Y:S01]  /*8f50*/  F2FP.F16.F32.PACK_AB R47, R247, R249 ;  /* 0x000000f9f72f723e */ /* 0x002fe200000000ff */
[----:B------:R-:W-:-:S03]  /*8f60*/  IMAD.WIDE.U32 R114, R114, -0x326172a9, RZ ;  /* 0xcd9e8d5772727825 */ /* 0x000fc600078e00ff */
[----:B------:R-:W-:Y:S02]  /*8f70*/  LOP3.LUT R47, R45, R47, RZ, 0xc0, !PT ;  /* 0x0000002f2d2f7212 */ /* 0x000fe400078ec0ff */
[--C-:B------:R-:W-:Y:S02]  /*8f80*/  HSET2.LE.AND R45, R68, R62.reuse, PT ;  /* 0x0000003e442d7233 */ /* 0x100fe40003803000 */
[----:B--2---:R-:W-:Y:S02]  /*8f90*/  F2FP.F16.F32.PACK_AB R68, R250, R227 ;  /* 0x000000e3fa44723e */ /* 0x004fe400000000ff */
[----:B------:R-:W-:Y:S02]  /*8fa0*/  SHF.R.U32.HI R70, RZ, 0x8, R70 ;  /* 0x00000008ff467819 */ /* 0x000fe40000011646 */
[----:B------:R-:W-:Y:S02]  /*8fb0*/  HSET2.LE.AND R44, R44, R62, PT ;  /* 0x0000003e2c2c7233 */ /* 0x000fe40003803000 */
[----:B------:R-:W-:-:S02]  /*8fc0*/  LOP3.LUT R45, R45, R68, RZ, 0xc0, !PT ;  /* 0x000000442d2d7212 */ /* 0x000fc400078ec0ff */
[----:B------:R-:W-:Y:S02]  /*8fd0*/  PRMT R69, R69, 0x5410, R70 ;  /* 0x0000541045457816 */ /* 0x000fe40000000046 */
[----:B------:R-:W-:Y:S02]  /*8fe0*/  F2FP.F16.F32.PACK_AB R46, R241, R245 ;  /* 0x000000f5f12e723e */ /* 0x000fe400000000ff */
[----:B------:R-:W-:Y:S02]  /*8ff0*/  LOP3.LUT R68, R115, UR20, R222, 0x96, !PT ;  /* 0x0000001473447c12 */ /* 0x000fe4000f8e96de */
[----:B------:R-:W-:Y:S02]  /*9000*/  LOP3.LUT R46, R44, R46, RZ, 0xc0, !PT ;  /* 0x0000002e2c2e7212 */ /* 0x000fe400078ec0ff */
[----:B------:R-:W-:Y:S01]  /*9010*/  HSET2.LE.AND R44, R69, R62, PT ;  /* 0x0000003e452c7233 */ /* 0x000fe20003803000 */
[----:B------:R-:W-:Y:S01]  /*9020*/  IMAD.WIDE.U32 R74, R68, -0x2daee0ad, RZ ;  /* 0xd2511f53444a7825 */ /* 0x000fe200078e00ff */
[----:B---3--:R-:W-:-:S02]  /*9030*/  F2FP.F16.F32.PACK_AB R69, R246, R248 ;  /* 0x000000f8f645723e */ /* 0x008fc400000000ff */
[----:B------:R-:W-:Y:S02]  /*9040*/  LOP3.LUT R68, R243, UR18, R114, 0x96, !PT ;  /* 0x00000012f3447c12 */ /* 0x000fe4000f8e9672 */
[----:B------:R-:W-:-:S03]  /*9050*/  LOP3.LUT R44, R44, R69, RZ, 0xc0, !PT ;  /* 0x000000452c2c7212 */ /* 0x000fc600078ec0ff */
[----:B------:R-:W-:Y:S01]  /*9060*/  IMAD.WIDE.U32 R68, R68, -0x2daee0ad, RZ ;  /* 0xd2511f5344447825 */ /* 0x000fe200078e00ff */
[----:B------:R-:W-:-:S04]  /*9070*/  LOP3.LUT R244, R75, UR17, R244, 0x96, !PT ;  /* 0x000000114bf47c12 */ /* 0x000fc8000f8e96f4 */
[----:B------:R-:W-:Y:S01]  /*9080*/  LOP3.LUT R74, R69, UR15, R74, 0x96, !PT ;  /* 0x0000000f454a7c12 */ /* 0x000fe2000f8e964a */
[----:B------:R-:W-:-:S04]  /*9090*/  IMAD.WIDE.U32 R72, R244, -0x326172a9, RZ ;  /* 0xcd9e8d57f4487825 */ /* 0x000fc800078e00ff */
[----:B------:R-:W-:Y:S01]  /*90a0*/  IMAD.WIDE.U32 R74, R74, -0x326172a9, RZ ;  /* 0xcd9e8d574a4a7825 */ /* 0x000fe200078e00ff */
[----:B------:R-:W-:-:S04]  /*90b0*/  LOP3.LUT R242, R73, UR16, R242, 0x96, !PT ;  /* 0x0000001049f27c12 */ /* 0x000fc8000f8e96f2 */
[----:B------:R-:W-:Y:S01]  /*90c0*/  LOP3.LUT R72, R75, UR14, R72, 0x96, !PT ;  /* 0x0000000e4b487c12 */ /* 0x000fe2000f8e9648 */
[----:B------:R-:W-:Y:S01]  /*90d0*/  IMAD.WIDE.U32 R242, R242, -0x2daee0ad, RZ ;  /* 0xd2511f53f2f27825 */ /* 0x000fe200078e00ff */
[----:B------:R-:W-:Y:S03]  /*90e0*/  HMMA.16816.F32 R8, R44, R116, R8 ;  /* 0x000000742c08723c */ /* 0x000fe60000001808 */
[----:B------:R-:W-:-:S03]  /*90f0*/  IMAD.WIDE.U32 R72, R72, -0x2daee0ad, RZ ;  /* 0xd2511f5348487825 */ /* 0x000fc600078e00ff */
[C---:B------:R-:W-:Y:S01]  /*9100*/  HMMA.16816.F32 R116, R44.reuse, R118, R4 ;  /* 0x000000762c74723c */ /* 0x040fe20000001804 */
[----:B------:R-:W-:Y:S01]  /*9110*/  LOP3.LUT R112, R243, UR13, R68, 0x96, !PT ;  /* 0x0000000df3707c12 */ /* 0x000fe2000f8e9644 */
[--C-:B------:R-:W-:Y:S01]  /*9120*/  FFMA.FTZ R226, R226, UR10, -R204.reuse ;  /* 0x0000000ae2e27c23 */ /* 0x100fe200080108cc */
[--C-:B------:R-:W-:Y:S01]  /*9130*/  FFMA.FTZ R218, R218, UR10, -R204.reuse ;  /* 0x0000000adada7c23 */ /* 0x100fe200080108cc */
[--C-:B------:R-:W-:Y:S01]  /*9140*/  FFMA.FTZ R219, R219, UR10, -R204.reuse ;  /* 0x0000000adbdb7c23 */ /* 0x100fe200080108cc */
[----:B------:R-:W-:Y:S02]  /*9150*/  FFMA.FTZ R217, R217, UR10, -R204 ;  /* 0x0000000ad9d97c23 */ /* 0x000fe400080108cc */
[----:B------:R-:W-:Y:S01]  /*9160*/  LOP3.LUT R4, R73, UR5, R242, 0x96, !PT ;  /* 0x0000000549047c12 */ /* 0x000fe2000f8e96f2 */
[----:B------:R-:W-:Y:S01]  /*9170*/  HMMA.16816.F32 R32, R44, R40, R32 ;  /* 0x000000282c20723c */ /* 0x000fe20000001820 */
[--C-:B------:R-:W-:Y:S01]  /*9180*/  FFMA.FTZ R216, R216, UR10, -R164.reuse ;  /* 0x0000000ad8d87c23 */ /* 0x100fe200080108a4 */
[--C-:B------:R-:W-:Y:S01]  /*9190*/  FFMA.FTZ R207, R207, UR10, -R164.reuse ;  /* 0x0000000acfcf7c23 */ /* 0x100fe200080108a4 */
[----:B------:R-:W-:Y:S01]  /*91a0*/  FFMA.FTZ R206, R206, UR10, -R164 ;  /* 0x0000000acece7c23 */ /* 0x000fe200080108a4 */
[----:B------:R-:W-:-:S04]  /*91b0*/  IMAD.WIDE.U32 R4, R4, -0x326172a9, RZ ;  /* 0xcd9e8d5704047825 */ /* 0x000fc800078e00ff */
[----:B------:R-:W-:Y:S01]  /*91c0*/  FFMA.FTZ R205, R205, UR10, -R164 ;  /* 0x0000000acdcd7c23 */ /* 0x000fe200080108a4 */
[----:B------:R-:W-:Y:S01]  /*91d0*/  HMMA.16816.F32 R12, R44, R42, R12 ;  /* 0x0000002a2c0c723c */ /* 0x000fe2000000180c */
[----:B------:R-:W-:Y:S01]  /*91e0*/  LDSM.16.MT88.4 R68, [R178+0x7000] ;  /* 0x00700000b244783b */ /* 0x000fe20000004200 */
[----:B------:R-:W-:Y:S01]  /*91f0*/  IMAD.WIDE.U32 R112, R112, -0x326172a9, RZ ;  /* 0xcd9e8d5770707825 */ /* 0x000fe200078e00ff */
[C---:B------:R-:W-:Y:S02]  /*9200*/  LOP3.LUT R40, R4.reuse, 0xffff, RZ, 0xc0, !PT ;  /* 0x0000ffff04287812 */ /* 0x040fe400078ec0ff */
[----:B------:R-:W-:Y:S02]  /*9210*/  LOP3.LUT R6, R5, UR21, R112, 0x96, !PT ;  /* 0x0000001505067c12 */ /* 0x000fe4000f8e9670 */
[----:B------:R-:W-:Y:S02]  /*9220*/  SHF.R.U32.HI R40, RZ, 0x8, R40 ;  /* 0x00000008ff287819 */ /* 0x000fe40000011628 */
[----:B------:R-:W-:-:S04]  /*9230*/  LOP3.LUT R5, R4, 0xff, RZ, 0xc0, !PT ;  /* 0x000000ff04057812 */ /* 0x000fc800078ec0ff */
[----:B------:R-:W-:Y:S02]  /*9240*/  PRMT R5, R5, 0x5410, R40 ;  /* 0x0000541005057816 */ /* 0x000fe40000000028 */
[----:B------:R-:W1:Y:S01]  /*9250*/  LDSM.16.MT88.4 R40, [R180+0x7000] ;  /* 0x00700000b428783b */ /* 0x000e620000004200 */
[----:B------:R-:W-:Y:S01]  /*9260*/  MUFU.EX2 R226, R226 ;  /* 0x000000e200e27308 */ /* 0x000fe20000000800 */
[----:B------:R-:W-:Y:S01]  /*9270*/  SHF.R.U32.HI R7, RZ, 0x10, R4 ;  /* 0x00000010ff077819 */ /* 0x000fe20000011604 */
[C---:B------:R-:W-:Y:S06]  /*9280*/  HMMA.16816.F32 R36, R44.reuse, R20, R36 ;  /* 0x000000142c24723c */ /* 0x040fec0000001824 */
[----:B------:R-:W2:Y:S01]  /*9290*/  MUFU.EX2 R218, R218 ;  /* 0x000000da00da7308 */ /* 0x000ea20000000800 */
[----:B------:R-:W-:Y:S01]  /*92a0*/  HMMA.16816.F32 R96, R44, R16, R96 ;  /* 0x000000102c60723c */ /* 0x000fe20000001860 */
[----:B------:R-:W-:-:S06]  /*92b0*/  LOP3.LUT R21, R6, 0xffff, RZ, 0xc0, !PT ;  /* 0x0000ffff06157812 */ /* 0x000fcc00078ec0ff */
[----:B------:R-:W-:Y:S01]  /*92c0*/  MUFU.EX2 R219, R219 ;  /* 0x000000db00db7308 */ /* 0x000fe20000000800 */
[----:B------:R-:W-:Y:S02]  /*92d0*/  SHF.R.U32.HI R16, RZ, 0x10, R6 ;  /* 0x00000010ff107819 */ /* 0x000fe40000011606 */
[----:B------:R-:W-:-:S05]  /*92e0*/  LOP3.LUT R20, R7, 0xff, RZ, 0xc0, !PT ;  /* 0x000000ff07147812 */ /* 0x000fca00078ec0ff */
[----:B------:R-:W-:Y:S01]  /*92f0*/  MUFU.EX2 R217, R217 ;  /* 0x000000d900d97308 */ /* 0x000fe20000000800 */
[----:B------:R-:W-:-:S07]  /*9300*/  LOP3.LUT R7, R6, 0xff, RZ, 0xc0, !PT ;  /* 0x000000ff06077812 */ /* 0x000fce00078ec0ff */
[----:B------:R-:W-:Y:S01]  /*9310*/  MUFU.EX2 R216, R216 ;  /* 0x000000d800d87308 */ /* 0x000fe20000000800 */
[----:B------:R-:W-:-:S07]  /*9320*/  SHF.R.U32.HI R21, RZ, 0x8, R21 ;  /* 0x00000008ff157819 */ /* 0x000fce0000011615 */
[----:B------:R-:W3:Y:S01]  /*9330*/  MUFU.EX2 R207, R207 ;  /* 0x000000cf00cf7308 */ /* 0x000ee20000000800 */
[----:B------:R-:W-:Y:S02]  /*9340*/  SHF.R.U32.HI R6, RZ, 0x18, R6 ;  /* 0x00000018ff067819 */ /* 0x000fe40000011606 */
[----:B------:R-:W-:Y:S02]  /*9350*/  LOP3.LUT R16, R16, 0xff, RZ, 0xc0, !PT ;  /* 0x000000ff10107812 */ /* 0x000fe400078ec0ff */
[----:B------:R-:W-:-:S03]  /*9360*/  PRMT R7, R7, 0x5410, R21 ;  /* 0x0000541007077816 */ /* 0x000fc60000000015 */
[----:B------:R-:W-:Y:S01]  /*9370*/  MUFU.EX2 R206, R206 ;  /* 0x000000ce00ce7308 */ /* 0x000fe20000000800 */
[----:B------:R-:W-:Y:S02]  /*9380*/  PRMT R6, R16, 0x5410, R6 ;  /* 0x0000541010067816 */ /* 0x000fe40000000006 */
[----:B------:R-:W-:-:S05]  /*9390*/  SHF.R.U32.HI R4, RZ, 0x18, R4 ;  /* 0x00000018ff047819 */ /* 0x000fca0000011604 */
[----:B------:R-:W4:Y:S01]  /*93a0*/  MUFU.EX2 R205, R205 ;  /* 0x000000cd00cd7308 */ /* 0x000f220000000800 */
[----:B------:R-:W-:Y:S01]  /*93b0*/  PRMT R4, R20, 0x5410, R4 ;  /* 0x0000541014047816 */ /* 0x000fe20000000004 */
[----:B------:R-:W-:Y:S01]  /*93c0*/  HMMA.16816.F32 R92, R44, R18, R92 ;  /* 0x000000122c5c723c */ /* 0x000fe2000000185c */
[--C-:B------:R-:W-:Y:S02]  /*93d0*/  HSET2.LE.AND R5, R5, R62.reuse, PT ;  /* 0x0000003e05057233 */ /* 0x100fe40003803000 */
[--C-:B------:R-:W-:Y:S02]  /*93e0*/  HSET2.LE.AND R7, R7, R62.reuse, PT ;  /* 0x0000003e07077233 */ /* 0x100fe40003803000 */
[----:B------:R-:W-:Y:S02]  /*93f0*/  HSET2.LE.AND R6, R6, R62, PT ;  /* 0x0000003e06067233 */ /* 0x000fe40003803000 */
[----:B--2---:R-:W-:Y:S02]  /*9400*/  F2FP.F16.F32.PACK_AB R16, R218, R226 ;  /* 0x000000e2da10723e */ /* 0x004fe400000000ff */
[----:B---3--:R-:W-:-:S02]  /*9410*/  F2FP.F16.F32.PACK_AB R17, R207, R216 ;  /* 0x000000d8cf11723e */ /* 0x008fc400000000ff */
[----:B------:R-:W-:Y:S01]  /*9420*/  F2FP.F16.F32.PACK_AB R18, R217, R219 ;  /* 0x000000dbd912723e */ /* 0x000fe200000000ff */
[----:B------:R-:W-:Y:S01]  /*9430*/  HMMA.16816.F32 R80, R44, R22, R80 ;  /* 0x000000162c50723c */ /* 0x000fe20000001850 */
[----:B------:R-:W-:Y:S01]  /*9440*/  LOP3.LUT R16, R7, R16, RZ, 0xc0, !PT ;  /* 0x0000001007107212 */ /* 0x000fe200078ec0ff */
[----:B------:R-:W2:Y:S01]  /*9450*/  LDSM.16.MT88.4 R20, [R177+0x7000] ;  /* 0x00700000b114783b */ /* 0x000ea20000004200 */
[----:B------:R-:W-:Y:S02]  /*9460*/  LOP3.LUT R17, R6, R17, RZ, 0xc0, !PT ;  /* 0x0000001106117212 */ /* 0x000fe400078ec0ff */
[----:B------:R-:W-:Y:S02]  /*9470*/  LOP3.LUT R18, R5, R18, RZ, 0xc0, !PT ;  /* 0x0000001205127212 */ /* 0x000fe400078ec0ff */
[----:B------:R-:W-:Y:S02]  /*9480*/  HSET2.LE.AND R19, R4, R62, PT ;  /* 0x0000003e04137233 */ /* 0x000fe40003803000 */
[----:B------:R-:W3:Y:S01]  /*9490*/  LDSM.16.MT88.4 R4, [R176+0x7000] ;  /* 0x00700000b004783b */ /* 0x000ee20000004200 */
[----:B----4-:R-:W-:-:S04]  /*94a0*/  F2FP.F16.F32.PACK_AB R44, R205, R206 ;  /* 0x000000cecd2c723e */ /* 0x010fc800000000ff */
[----:B------:R-:W-:-:S07]  /*94b0*/  LOP3.LUT R19, R19, R44, RZ, 0xc0, !PT ;  /* 0x0000002c13137212 */ /* 0x000fce00078ec0ff */
[----:B-1----:R-:W-:Y:S01]  /*94c0*/  HMMA.16816.F32 R124, R16, R40, R24 ;  /* 0x00000028107c723c */ /* 0x002fe20000001818 */
[----:B------:R-:W-:-:S06]  /*94d0*/  IMAD.WIDE.U32 R130, R225, -0x2daee0ad, RZ ;  /* 0xd2511f53e1827825 */ /* 0x000fcc00078e00ff */
[----:B------:R-:W-:Y:S02]  /*94e0*/  LOP3.LUT R24, R115, UR20, R120, 0x96, !PT ;  /* 0x0000001473187c12 */ /* 0x000fe4000f8e9678 */
[----:B------:R-:W-:-:S03]  /*94f0*/  LOP3.LUT R25, R129, UR18, R114, 0x96, !PT ;  /* 0x0000001281197c12 */ /* 0x000fc6000f8e9672 */
[----:B------:R-:W-:-:S04]  /*9500*/  IMAD.WIDE.U32 R114, R24, -0x2daee0ad, RZ ;  /* 0xd2511f5318727825 */ /* 0x000fc800078e00ff */
[----:B------:R-:W-:Y:S01]  /*9510*/  IMAD.WIDE.U32 R24, R25, -0x2daee0ad, RZ ;  /* 0xd2511f5319187825 */ /* 0x000fe200078e00ff */
[----:B------:R-:W-:-:S04]  /*9520*/  LOP3.LUT R26, R115, UR17, R130, 0x96, !PT ;  /* 0x00000011731a7c12 */ /* 0x000fc8000f8e9682 */
[----:B------:R-:W-:Y:S01]  /*9530*/  LOP3.LUT R114, R25, UR15, R114, 0x96, !PT ;  /* 0x0000000f19727c12 */ /* 0x000fe2000f8e9672 */
[----:B------:R-:W-:-:S04]  /*9540*/  IMAD.WIDE.U32 R26, R26, -0x326172a9, RZ ;  /* 0xcd9e8d571a1a7825 */ /* 0x000fc800078e00ff */
[----:B------:R-:W-:Y:S01]  /*9550*/  IMAD.WIDE.U32 R114, R114, -0x326172a9, RZ ;  /* 0xcd9e8d5772727825 */ /* 0x000fe200078e00ff */
[----:B------:R-:W-:-:S04]  /*9560*/  LOP3.LUT R25, R27, UR16, R128, 0x96, !PT ;  /* 0x000000101b197c12 */ /* 0x000fc8000f8e9680 */
[----:B------:R-:W-:Y:S01]  /*9570*/  LOP3.LUT R26, R115, UR14, R26, 0x96, !PT ;  /* 0x0000000e731a7c12 */ /* 0x000fe2000f8e961a */
[----:B------:R-:W-:Y:S01]  /*9580*/  HMMA.16816.F32 R120, R16, R42, R28 ;  /* 0x0000002a1078723c */ /* 0x000fe2000000181c */
[----:B------:R-:W-:-:S05]  /*9590*/  IMAD.WIDE.U32 R128, R25, -0x2daee0ad, RZ ;  /* 0xd2511f5319807825 */ /* 0x000fca00078e00ff */
[C---:B------:R-:W-:Y:S06]  /*95a0*/  HMMA.16816.F32 R108, R16.reuse, R68, R108 ;  /* 0x00000044106c723c */ /* 0x040fec000000186c */
[C---:B------:R-:W-:Y:S06]  /*95b0*/  HMMA.16816.F32 R104, R16.reuse, R70, R104 ;  /* 0x000000461068723c */ /* 0x040fec0000001868 */
[C---:B--2---:R-:W-:Y:S06]  /*95c0*/  HMMA.16816.F32 R76, R16.reuse, R20, R76 ;  /* 0x00000014104c723c */ /* 0x044fec000000184c */
[C---:B------:R-:W-:Y:S06]  /*95d0*/  HMMA.16816.F32 R100, R16.reuse, R22, R100 ;  /* 0x000000161064723c */ /* 0x040fec0000001864 */
[C---:B---3--:R-:W-:Y:S06]  /*95e0*/  HMMA.16816.F32 R84, R16.reuse, R4, R84 ;  /* 0x000000041054723c */ /* 0x048fec0000001854 */
[----:B------:R-:W-:Y:S07]  /*95f0*/  HMMA.16816.F32 R88, R16, R6, R88 ;  /* 0x000000061058723c */ /* 0x000fee0000001858 */
[----:B------:R-:W-:-:S05]  /*9600*/  IMAD.WIDE.U32 R16, R26, -0x2daee0ad, RZ ;  /* 0xd2511f531a107825 */ /* 0x000fca00078e00ff */
[----:B------:R-:W-:-:S05]  /*9610*/  LOP3.LUT R26, R17, UR5, R128, 0x96, !PT ;  /* 0x00000005111a7c12 */ /* 0x000fca000f8e9680 */
[----:B------:R-:W-:-:S04]  /*9620*/  IMAD.WIDE.U32 R26, R26, -0x326172a9, RZ ;  /* 0xcd9e8d571a1a7825 */ /* 0x000fc800078e00ff */
[--C-:B------:R-:W-:Y:S01]  /*9630*/  FFMA.FTZ R30, R156, UR10, -R153.reuse ;  /* 0x0000000a9c1e7c23 */ /* 0x100fe20008010899 */
[--C-:B------:R-:W-:Y:S01]  /*9640*/  FFMA.FTZ R31, R157, UR10, -R153.reuse ;  /* 0x0000000a9d1f7c23 */ /* 0x100fe20008010899 */
[----:B------:R-:W-:Y:S02]  /*9650*/  LOP3.LUT R128, R129, UR13, R24, 0x96, !PT ;  /* 0x0000000d81807c12 */ /* 0x000fe4000f8e9618 */
[C---:B------:R-:W-:Y:S01]  /*9660*/  LOP3.LUT R17, R26.reuse, 0xffff, RZ, 0xc0, !PT ;  /* 0x0000ffff1a117812 */ /* 0x040fe200078ec0ff */
[--C-:B------:R-:W-:Y:S01]  /*9670*/  FFMA.FTZ R28, R163, UR10, -R153.reuse ;  /* 0x0000000aa31c7c23 */ /* 0x100fe20008010899 */
[----:B------:R-:W-:Y:S01]  /*9680*/  LOP3.LUT R24, R26, 0xff, RZ, 0xc0, !PT ;  /* 0x000000ff1a187812 */ /* 0x000fe200078ec0ff */
[----:B------:R-:W-:Y:S01]  /*9690*/  FFMA.FTZ R29, R159, UR10, -R153 ;  /* 0x0000000a9f1d7c23 */ /* 0x000fe20008010899 */
[----:B------:R-:W-:Y:S01]  /*96a0*/  SHF.R.U32.HI R17, RZ, 0x8, R17 ;  /* 0x00000008ff117819 */ /* 0x000fe20000011611 */
[----:B------:R-:W-:Y:S01]  /*96b0*/  FFMA.FTZ R46, R161, UR10, -R142 ;  /* 0x0000000aa12e7c23 */ /* 0x000fe2000801088e */
[----:B------:R-:W-:Y:S01]  /*96c0*/  SHF.R.U32.HI R19, RZ, 0x10, R26 ;  /* 0x00000010ff137819 */ /* 0x000fe2000001161a */
[----:B------:R-:W-:-:S04]  /*96d0*/  IMAD.WIDE.U32 R128, R128, -0x326172a9, RZ ;  /* 0xcd9e8d5780807825 */ /* 0x000fc800078e00ff */
[--C-:B------:R-:W-:Y:S01]  /*96e0*/  FFMA.FTZ R47, R162, UR10, -R142.reuse ;  /* 0x0000000aa22f7c23 */ /* 0x100fe2000801088e */
[--C-:B------:R-:W-:Y:S01]  /*96f0*/  FFMA.FTZ R154, R154, UR10, -R142.reuse ;  /* 0x0000000a9a9a7c23 */ /* 0x100fe2000801088e */
[----:B------:R-:W-:Y:S01]  /*9700*/  FFMA.FTZ R155, R155, UR10, -R142 ;  /* 0x0000000a9b9b7c23 */ /* 0x000fe2000801088e */
[----:B------:R-:W-:Y:S01]  /*9710*/  MUFU.EX2 R30, R30 ;  /* 0x0000001e001e7308 */ /* 0x000fe20000000800 */
[----:B------:R-:W-:Y:S02]  /*9720*/  PRMT R24, R24, 0x5410, R17 ;  /* 0x0000541018187816 */ /* 0x000fe40000000011 */
[----:B------:R-:W-:Y:S02]  /*9730*/  LOP3.LUT R19, R19, 0xff, RZ, 0xc0, !PT ;  /* 0x000000ff13137812 */ /* 0x000fe400078ec0ff */
[----:B------:R-:W-:-:S03]  /*9740*/  SHF.R.U32.HI R17, RZ, 0x18, R26 ;  /* 0x00000018ff117819 */ /* 0x000fc6000001161a */
[----:B------:R-:W1:Y:S01]  /*9750*/  MUFU.EX2 R31, R31 ;  /* 0x0000001f001f7308 */ /* 0x000e620000000800 */
[----:B------:R-:W-:Y:S02]  /*9760*/  LOP3.LUT R25, R27, UR21, R128, 0x96, !PT ;  /* 0x000000151b197c12 */ /* 0x000fe4000f8e9680 */
[----:B------:R-:W-:Y:S02]  /*9770*/  PRMT R19, R19, 0x5410, R17 ;  /* 0x0000541013137816 */ /* 0x000fe40000000011 */
[----:B------:R-:W-:-:S03]  /*9780*/  LOP3.LUT R26, R25, 0xffff, RZ, 0xc0, !PT ;  /* 0x0000ffff191a7812 */ /* 0x000fc600078ec0ff */
[----:B------:R-:W-:Y:S01]  /*9790*/  MUFU.EX2 R28, R28 ;  /* 0x0000001c001c7308 */ /* 0x000fe20000000800 */
[----:B------:R-:W-:-:S07]  /*97a0*/  SHF.R.U32.HI R17, RZ, 0x10, R25 ;  /* 0x00000010ff117819 */ /* 0x000fce0000011619 */
[----:B------:R-:W-:Y:S01]  /*97b0*/  MUFU.EX2 R29, R29 ;  /* 0x0000001d001d7308 */ /* 0x000fe20000000800 */
[----:B------:R-:W-:-:S07]  /*97c0*/  LOP3.LUT R18, R25, 0xff, RZ, 0xc0, !PT ;  /* 0x000000ff19127812 */ /* 0x000fce00078ec0ff */
[----:B------:R-:W-:Y:S01]  /*97d0*/  MUFU.EX2 R46, R46 ;  /* 0x0000002e002e7308 */ /* 0x000fe20000000800 */
[----:B------:R-:W-:-:S07]  /*97e0*/  SHF.R.U32.HI R25, RZ, 0x18, R25 ;  /* 0x00000018ff197819 */ /* 0x000fce0000011619 */
[----:B------:R-:W2:Y:S01]  /*97f0*/  MUFU.EX2 R47, R47 ;  /* 0x0000002f002f7308 */ /* 0x000ea20000000800 */
[----:B------:R-:W-:-:S07]  /*9800*/  SHF.R.U32.HI R26, RZ, 0x8, R26 ;  /* 0x00000008ff1a7819 */ /* 0x000fce000001161a */
[----:B------:R-:W-:Y:S01]  /*9810*/  MUFU.EX2 R154, R154 ;  /* 0x0000009a009a7308 */ /* 0x000fe20000000800 */
[----:B------:R-:W-:-:S07]  /*9820*/  LOP3.LUT R17, R17, 0xff, RZ, 0xc0, !PT ;  /* 0x000000ff11117812 */ /* 0x000fce00078ec0ff */
[----:B------:R-:W3:Y:S01]  /*9830*/  MUFU.EX2 R155, R155 ;  /* 0x0000009b009b7308 */ /* 0x000ee20000000800 */
[----:B------:R-:W-:Y:S02]  /*9840*/  PRMT R18, R18, 0x5410, R26 ;  /* 0x0000541012127816 */ /* 0x000fe4000000001a */
[----:B------:R-:W-:Y:S02]  /*9850*/  PRMT R17, R17, 0x5410, R25 ;  /* 0x0000541011117816 */ /* 0x000fe40000000019 */
[--C-:B------:R-:W-:Y:S02]  /*9860*/  HSET2.LE.AND R24, R24, R62.reuse, PT ;  /* 0x0000003e18187233 */ /* 0x100fe40003803000 */
[----:B-1----:R-:W-:Y:S02]  /*9870*/  F2FP.F16.F32.PACK_AB R26, R31, R30 ;  /* 0x0000001e1f1a723e */ /* 0x002fe400000000ff */
[----:B------:R-:W-:Y:S02]  /*9880*/  HSET2.LE.AND R19, R19, R62, PT ;  /* 0x0000003e13137233 */ /* 0x000fe40003803000 */
[----:B------:R-:W-:-:S02]  /*9890*/  LOP3.LUT R26, R24, R26, RZ, 0xc0, !PT ;  /* 0x0000001a181a7212 */ /* 0x000fc400078ec0ff */
[--C-:B------:R-:W-:Y:S02]  /*98a0*/  HSET2.LE.AND R18, R18, R62.reuse, PT ;  /* 0x0000003e12127233 */ /* 0x100fe40003803000 */
[----:B------:R-:W-:Y:S02]  /*98b0*/  HSET2.LE.AND R17, R17, R62, PT ;  /* 0x0000003e11117233 */ /* 0x000fe40003803000 */
[----:B--2---:R-:W-:Y:S02]  /*98c0*/  F2FP.F16.F32.PACK_AB R27, R47, R46 ;  /* 0x0000002e2f1b723e */ /* 0x004fe400000000ff */
[----:B------:R-:W-:Y:S02]  /*98d0*/  F2FP.F16.F32.PACK_AB R24, R29, R28 ;  /* 0x0000001c1d18723e */ /* 0x000fe400000000ff */
[----:B---3--:R-:W-:Y:S02]  /*98e0*/  F2FP.F16.F32.PACK_AB R25, R155, R154 ;  /* 0x0000009a9b19723e */ /* 0x008fe400000000ff */
[----:B------:R-:W-:-:S02]  /*98f0*/  LOP3.LUT R27, R19, R27, RZ, 0xc0, !PT ;  /* 0x0000001b131b7212 */ /* 0x000fc400078ec0ff */
[----:B------:R-:W-:Y:S02]  /*9900*/  LOP3.LUT R24, R18, R24, RZ, 0xc0, !PT ;  /* 0x0000001812187212 */ /* 0x000fe400078ec0ff */
[----:B------:R-:W-:Y:S02]  /*9910*/  LOP3.LUT R25, R17, R25, RZ, 0xc0, !PT ;  /* 0x0000001911197212 */ /* 0x000fe400078ec0ff */
[----:B------:R-:W-:Y:S01]  /*9920*/  LOP3.LUT R74, R113, UR12, R74, 0x96, !PT ;  /* 0x0000000c714a7c12 */ /* 0x000fe2000f8e964a */
[--C-:B------:R-:W-:Y:S01]  /*9930*/  FFMA.FTZ R45, R160, UR10, -R153.reuse ;  /* 0x0000000aa02d7c23 */ /* 0x100fe20008010899 */
[----:B------:R-:W-:Y:S01]  /*9940*/  LOP3.LUT R160, R129, UR12, R114, 0x96, !PT ;  /* 0x0000000c81a07c12 */ /* 0x000fe2000f8e9672 */
[----:B------:R-:W-:Y:S02]  /*9950*/  FFMA.FTZ R44, R158, UR10, -R153 ;  /* 0x0000000a9e2c7c23 */ /* 0x000fe40008010899 */
[----:B------:R-:W-:Y:S01]  /*9960*/  IMAD.WIDE.U32 R74, R74, -0x2daee0ad, RZ ;  /* 0xd2511f534a4a7825 */ /* 0x000fe200078e00ff */
[C---:B------:R-:W-:Y:S03]  /*9970*/  HMMA.16816.F32 R112, R24.reuse, R68, R32 ;  /* 0x000000441870723c */ /* 0x040fe60000001820 */
[--C-:B------:R-:W-:Y:S01]  /*9980*/  FFMA.FTZ R158, R169, UR10, -R204.reuse ;  /* 0x0000000aa99e7c23 */ /* 0x100fe200080108cc */
[--C-:B------:R-:W-:Y:S01]  /*9990*/  FFMA.FTZ R159, R168, UR10, -R204.reuse ;  /* 0x0000000aa89f7c23 */ /* 0x100fe200080108cc */
[--C-:B------:R-:W-:Y:S01]  /*99a0*/  FFMA.FTZ R156, R171, UR10, -R204.reuse ;  /* 0x0000000aab9c7c23 */ /* 0x100fe200080108cc */
[----:B------:R-:W-:Y:S01]  /*99b0*/  FFMA.FTZ R157, R170, UR10, -R204 ;  /* 0x0000000aaa9d7c23 */ /* 0x000fe200080108cc */
[C---:B------:R-:W-:Y:S01]  /*99c0*/  HMMA.16816.F32 R128, R24.reuse, R40, R8 ;  /* 0x000000281880723c */ /* 0x040fe20000001808 */
[--C-:B------:R-:W-:Y:S01]  /*99d0*/  FFMA.FTZ R33, R165, UR10, -R164.reuse ;  /* 0x0000000aa5217c23 */ /* 0x100fe200080108a4 */
[----:B------:R-:W-:Y:S01]  /*99e0*/  FFMA.FTZ R34, R63, UR10, -R164 ;  /* 0x0000000a3f227c23 */ /* 0x000fe200080108a4 */
[----:B------:R-:W-:Y:S04]  /*99f0*/  MUFU.EX2 R158, R158 ;  /* 0x0000009e009e7308 */ /* 0x000fe80000000800 */
[----:B------:R-:W-:Y:S01]  /*9a00*/  LOP3.LUT R9, R75, UR22, R72, 0x96, !PT ;  /* 0x000000164b097c12 */ /* 0x000fe2000f8e9648 */
[----:B------:R-:W-:Y:S01]  /*9a10*/  HMMA.16816.F32 R68, R24, R70, R12 ;  /* 0x000000461844723c */ /* 0x000fe2000000180c */
[----:B------:R-:W-:Y:S01]  /*9a20*/  SHF.R.U32.HI R11, RZ, 0x10, R74 ;  /* 0x00000010ff0b7819 */ /* 0x000fe2000001164a */
[----:B------:R-:W-:Y:S01]  /*9a30*/  FFMA.FTZ R40, R167, UR10, -R164 ;  /* 0x0000000aa7287c23 */ /* 0x000fe200080108a4 */
[----:B------:R-:W-:Y:S01]  /*9a40*/  MUFU.EX2 R159, R159 ;  /* 0x0000009f009f7308 */ /* 0x000fe20000000800 */
[----:B------:R-:W-:-:S04]  /*9a50*/  IMAD.WIDE.U32 R160, R160, -0x2daee0ad, RZ ;  /* 0xd2511f53a0a07825 */ /* 0x000fc800078e00ff */
[----:B------:R-:W-:Y:S01]  /*9a60*/  FFMA.FTZ R166, R166, UR10, -R164 ;  /* 0x0000000aa6a67c23 */ /* 0x000fe200080108a4 */
[----:B------:R-:W-:Y:S02]  /*9a70*/  LOP3.LUT R12, R9, 0xffff, RZ, 0xc0, !PT ;  /* 0x0000ffff090c7812 */ /* 0x000fe400078ec0ff */
[----:B------:R-:W-:Y:S01]  /*9a80*/  MUFU.EX2 R33, R33 ;  /* 0x0000002100217308 */ /* 0x000fe20000000800 */
[----:B------:R-:W-:Y:S02]  /*9a90*/  LOP3.LUT R13, R11, 0xff, RZ, 0xc0, !PT ;  /* 0x000000ff0b0d7812 */ /* 0x000fe400078ec0ff */
[----:B------:R-:W-:-:S05]  /*9aa0*/  LOP3.LUT R8, R74, 0xffff, RZ, 0xc0, !PT ;  /* 0x0000ffff4a087812 */ /* 0x000fca00078ec0ff */
[----:B------:R-:W-:Y:S01]  /*9ab0*/  MUFU.EX2 R34, R34 ;  /* 0x0000002200227308 */ /* 0x000fe20000000800 */
[----:B------:R-:W-:Y:S02]  /*9ac0*/  LOP3.LUT R11, R9, 0xff, RZ, 0xc0, !PT ;  /* 0x000000ff090b7812 */ /* 0x000fe400078ec0ff */
[----:B------:R-:W-:-:S05]  /*9ad0*/  SHF.R.U32.HI R12, RZ, 0x8, R12 ;  /* 0x00000008ff0c7819 */ /* 0x000fca000001160c */
[----:B------:R-:W-:Y:S01]  /*9ae0*/  MUFU.EX2 R156, R156 ;  /* 0x0000009c009c7308 */ /* 0x000fe20000000800 */
[----:B------:R-:W-:Y:S01]  /*9af0*/  FFMA.FTZ R66, R213, R134, R66 ;  /* 0x00000086d5427223 */ /* 0x000fe20000010042 */
[----:B------:R-:W-:Y:S01]  /*9b00*/  FFMA.FTZ R58, R212, R133, R58 ;  /* 0x00000085d43a7223 */ /* 0x000fe2000001003a */
[----:B------:R-:W-:-:S05]  /*9b10*/  FFMA.FTZ R55, R211, R61, R55 ;  /* 0x0000003dd3377223 */ /* 0x000fca0000010037 */
[----:B------:R-:W1:Y:S01]  /*9b20*/  MUFU.EX2 R157, R157 ;  /* 0x0000009d009d7308 */ /* 0x000e620000000800 */
[----:B------:R-:W-:Y:S01]  /*9b30*/  FFMA.FTZ R51, R210, R60, R51 ;  /* 0x0000003cd2337223 */ /* 0x000fe20000010033 */
[----:B------:R-:W-:Y:S02]  /*9b40*/  LOP3.LUT R41, R161, UR22, R16, 0x96, !PT ;  /* 0x00000016a1297c12 */ /* 0x000fe4000f8e9610 */
[----:B------:R-:W-:Y:S02]  /*9b50*/  LOP3.LUT R16, R74, 0xff, RZ, 0xc0, !PT ;  /* 0x000000ff4a107812 */ /* 0x000fe400078ec0ff */
[----:B------:R-:W-:Y:S02]  /*9b60*/  SHF.R.U32.HI R8, RZ, 0x8, R8 ;  /* 0x00000008ff087819 */ /* 0x000fe40000011608 */
[----:B------:R-:W-:Y:S01]  /*9b70*/  MUFU.EX2 R40, R40 ;  /* 0x0000002800287308 */ /* 0x000fe20000000800 */
[----:B------:R-:W-:Y:S02]  /*9b80*/  SHF.R.U32.HI R10, RZ, 0x18, R74 ;  /* 0x00000018ff0a7819 */ /* 0x000fe4000001164a */
[----:B------:R-:W-:Y:S01]  /*9b90*/  PRMT R11, R11, 0x5410, R12 ;  /* 0x000054100b0b7816 */ /* 0x000fe2000000000c */
[----:B------:R-:W-:Y:S01]  /*9ba0*/  FADD.FTZ R66, R65, R66 ;  /* 0x0000004241427221 */ /* 0x000fe20000010000 */
[----:B------:R-:W-:-:S03]  /*9bb0*/  SHF.R.U32.HI R12, RZ, 0x10, R9 ;  /* 0x00000010ff0c7819 */ /* 0x000fc60000011609 */
[----:B------:R-:W2:Y:S01]  /*9bc0*/  MUFU.EX2 R32, R166 ;  /* 0x000000a600207308 */ /* 0x000ea20000000800 */
[----:B------:R-:W-:Y:S01]  /*9bd0*/  FADD.FTZ R58, R67, R58 ;  /* 0x0000003a433a7221 */ /* 0x000fe20000010000 */
[----:B------:R-:W-:Y:S01]  /*9be0*/  FADD.FTZ R55, R54, R55 ;  /* 0x0000003736377221 */ /* 0x000fe20000010000 */
[----:B------:R-:W-:Y:S01]  /*9bf0*/  FADD.FTZ R51, R50, R51 ;  /* 0x0000003332337221 */ /* 0x000fe20000010000 */
[C---:B------:R-:W-:Y:S01]  /*9c00*/  HMMA.16816.F32 R72, R24.reuse, R20, R36 ;  /* 0x000000141848723c */ /* 0x040fe20000001824 */
[----:B------:R-:W-:Y:S02]  /*9c10*/  PRMT R8, R16, 0x5410, R8 ;  /* 0x0000541010087816 */ /* 0x000fe40000000008 */
[----:B------:R-:W-:Y:S01]  /*9c20*/  PRMT R10, R13, 0x5410, R10 ;  /* 0x000054100d0a7816 */ /* 0x000fe2000000000a */
[----:B------:R-:W-:Y:S01]  /*9c30*/  FADD.FTZ R66, R64, R66 ;  /* 0x0000004240427221 */ /* 0x000fe20000010000 */
[----:B------:R-:W-:Y:S01]  /*9c40*/  FADD.FTZ R58, R57, R58 ;  /* 0x0000003a393a7221 */ /* 0x000fe20000010000 */
[----:B------:R-:W-:Y:S01]  /*9c50*/  FADD.FTZ R55, R53, R55 ;  /* 0x0000003735377221 */ /* 0x000fe20000010000 */
[----:B------:R-:W-:Y:S01]  /*9c60*/  SHF.R.U32.HI R21, RZ, 0x18, R9 ;  /* 0x00000018ff157819 */ /* 0x000fe20000011609 */
[----:B------:R-:W-:Y:S01]  /*9c70*/  FADD.FTZ R51, R49, R51 ;  /* 0x0000003331337221 */ /* 0x000fe20000010000 */
[----:B------:R-:W-:Y:S01]  /*9c80*/  LOP3.LUT R9, R12, 0xff, RZ, 0xc0, !PT ;  /* 0x000000ff0c097812 */ /* 0x000fe200078ec0ff */
[----:B------:R-:W-:Y:S01]  /*9c90*/  HMMA.16816.F32 R80, R24, R22, R80 ;  /* 0x000000161850723c */ /* 0x000fe20000001850 */
[----:B------:R-:W-:Y:S01]  /*9ca0*/  HSET2.LE.AND R11, R11, R62, PT ;  /* 0x0000003e0b0b7233 */ /* 0x000fe20003803000 */
[----:B------:R-:W-:Y:S01]  /*9cb0*/  FADD.FTZ R66, R59, R66 ;  /* 0x000000423b427221 */ /* 0x000fe20000010000 */
[----:B------:R-:W-:Y:S01]  /*9cc0*/  PRMT R21, R9, 0x5410, R21 ;  /* 0x0000541009157816 */ /* 0x000fe20000000015 */
[----:B------:R-:W-:-:S02]  /*9cd0*/  FADD.FTZ R58, R56, R58 ;  /* 0x0000003a383a7221 */ /* 0x000fc40000010000 */
[C---:B------:R-:W-:Y:S01]  /*9ce0*/  HMMA.16816.F32 R96, R24.reuse, R4, R96 ;  /* 0x000000041860723c */ /* 0x040fe20000001860 */
[--C-:B------:R-:W-:Y:S01]  /*9cf0*/  HSET2.LE.AND R22, R8, R62.reuse, PT ;  /* 0x0000003e08167233 */ /* 0x100fe20003803000 */
[----:B------:R-:W-:Y:S01]  /*9d00*/  FADD.FTZ R55, R52, R55 ;  /* 0x0000003734377221 */ /* 0x000fe20000010000 */
[--C-:B------:R-:W-:Y:S01]  /*9d10*/  HSET2.LE.AND R23, R10, R62.reuse, PT ;  /* 0x0000003e0a177233 */ /* 0x100fe20003803000 */
[----:B------:R-:W-:Y:S01]  /*9d20*/  FADD.FTZ R51, R48, R51 ;  /* 0x0000003330337221 */ /* 0x000fe20000010000 */
[----:B-1----:R-:W-:Y:S01]  /*9d30*/  F2FP.F16.F32.PACK_AB R20, R157, R156 ;  /* 0x0000009c9d14723e */ /* 0x002fe200000000ff */
[----:B------:R-:W-:Y:S01]  /*9d40*/  HMMA.16816.F32 R92, R24, R6, R92 ;  /* 0x00000006185c723c */ /* 0x000fe2000000185c */
[----:B------:R-:W-:Y:S01]  /*9d50*/  F2FP.F16.F32.PACK_AB R5, R159, R158 ;  /* 0x0000009e9f05723e */ /* 0x000fe200000000ff */
[----:B------:R-:W1:Y:S01]  /*9d60*/  LDSM.16.MT88.4 R16, [R180+0x7800] ;  /* 0x00780000b410783b */ /* 0x000e620000004200 */
[----:B------:R-:W-:Y:S01]  /*9d70*/  F2FP.F16.F32.PACK_AB R4, R34, R33 ;  /* 0x000000212204723e */ /* 0x000fe200000000ff */
[----:B------:R-:W-:Y:S01]  /*9d80*/  FADD.FTZ R66, R248, R66 ;  /* 0x00000042f8427221 */ /* 0x000fe20000010000 */
[----:B------:R-:W-:Y:S01]  /*9d90*/  LOP3.LUT R20, R11, R20, RZ, 0xc0, !PT ;  /* 0x000000140b147212 */ /* 0x000fe200078ec0ff */
[----:B------:R-:W-:Y:S01]  /*9da0*/  FADD.FTZ R58, R227, R58 ;  /* 0x0000003ae33a7221 */ /* 0x000fe20000010000 */
[----:B------:R-:W-:Y:S01]  /*9db0*/  HSET2.LE.AND R21, R21, R62, PT ;  /* 0x0000003e15157233 */ /* 0x000fe20003803000 */
[----:B------:R-:W-:Y:S01]  /*9dc0*/  FADD.FTZ R55, R136, R55 ;  /* 0x0000003788377221 */ /* 0x000fe20000010000 */
[----:B------:R-:W-:Y:S01]  /*9dd0*/  LOP3.LUT R22, R22, R5, RZ, 0xc0, !PT ;  /* 0x0000000516167212 */ /* 0x000fe200078ec0ff */
[----:B------:R-:W-:Y:S01]  /*9de0*/  FADD.FTZ R51, R149, R51 ;  /* 0x0000003395337221 */ /* 0x000fe20000010000 */
[----:B------:R-:W-:Y:S01]  /*9df0*/  LOP3.LUT R23, R23, R4, RZ, 0xc0, !PT ;  /* 0x0000000417177212 */ /* 0x000fe200078ec0ff */
[----:B------:R-:W3:Y:S01]  /*9e00*/  LDSM.16.MT88.4 R12, [R178+0x7800] ;  /* 0x00780000b20c783b */ /* 0x000ee20000004200 */
[----:B--2---:R-:W-:Y:S01]  /*9e10*/  F2FP.F16.F32.PACK_AB R38, R32, R40 ;  /* 0x000000282026723e */ /* 0x004fe200000000ff */
[--C-:B------:R-:W-:Y:S01]  /*9e20*/  FFMA.FTZ R35, R151, UR10, -R153.reuse ;  /* 0x0000000a97237c23 */ /* 0x100fe20008010899 */
[----:B------:R-:W-:Y:S01]  /*9e30*/  FFMA.FTZ R36, R150, UR10, -R153 ;  /* 0x0000000a96247c23 */ /* 0x000fe20008010899 */
[----:B------:R-:W2:Y:S01]  /*9e40*/  LDSM.16.MT88.4 R8, [R177+0x7800] ;  /* 0x00780000b108783b */ /* 0x000ea20000004200 */
[----:B------:R-:W-:-:S03]  /*9e50*/  FADD.FTZ R66, R246, R66 ;  /* 0x00000042f6427221 */ /* 0x000fc60000010000 */
[----:B------:R-:W4:Y:S01]  /*9e60*/  LDSM.16.MT88.4 R4, [R176+0x7800] ;  /* 0x00780000b004783b */ /* 0x000f220000004200 */
[----:B------:R-:W-:Y:S01]  /*9e70*/  FADD.FTZ R58, R250, R58 ;  /* 0x0000003afa3a7221 */ /* 0x000fe20000010000 */
[----:B------:R-:W-:Y:S01]  /*9e80*/  FADD.FTZ R55, R135, R55 ;  /* 0x0000003787377221 */ /* 0x000fe20000010000 */
[----:B------:R-:W-:Y:S01]  /*9e90*/  FADD.FTZ R51, R152, R51 ;  /* 0x0000003398337221 */ /* 0x000fe20000010000 */
[----:B------:R-:W-:Y:S01]  /*9ea0*/  LOP3.LUT R21, R21, R38, RZ, 0xc0, !PT ;  /* 0x0000002615157212 */ /* 0x000fe200078ec0ff */
[--C-:B------:R-:W-:Y:S01]  /*9eb0*/  FFMA.FTZ R38, R145, UR10, -R142.reuse ;  /* 0x0000000a91267c23 */ /* 0x100fe2000801088e */
[--C-:B------:R-:W-:Y:S01]  /*9ec0*/  FFMA.FTZ R39, R141, UR10, -R142.reuse ;  /* 0x0000000a8d277c23 */ /* 0x100fe2000801088e */
[----:B------:R-:W-:Y:S01]  /*9ed0*/  FFMA.FTZ R37, R146, UR10, -R142 ;  /* 0x0000000a92257c23 */ /* 0x000fe2000801088e */
[----:B------:R-:W-:Y:S01]  /*9ee0*/  MUFU.EX2 R35, R35 ;  /* 0x0000002300237308 */ /* 0x000fe20000000800 */
[----:B------:R-:W-:Y:S01]  /*9ef0*/  FADD.FTZ R66, R245, R66 ;  /* 0x00000042f5427221 */ /* 0x000fe20000010000 */
[----:B------:R-:W-:Y:S01]  /*9f00*/  FADD.FTZ R58, R249, R58 ;  /* 0x0000003af93a7221 */ /* 0x000fe20000010000 */
[----:B------:R-:W-:Y:S01]  /*9f10*/  FADD.FTZ R55, R144, R55 ;  /* 0x0000003790377221 */ /* 0x000fe20000010000 */
[----:B------:R-:W-:Y:S01]  /*9f20*/  FADD.FTZ R51, R148, R51 ;  /* 0x0000003394337221 */ /* 0x000fe20000010000 */
[----:B------:R-:W-:Y:S01]  /*9f30*/  FFMA.FTZ R140, R140, UR10, -R142 ;  /* 0x0000000a8c8c7c23 */ /* 0x000fe2000801088e */
[----:B------:R-:W-:Y:S02]  /*9f40*/  HMMA.16816.F32 R116, R24, R42, R116 ;  /* 0x0000002a1874723c */ /* 0x000fe40000001874 */
[----:B------:R-:W5:Y:S01]  /*9f50*/  MUFU.EX2 R36, R36 ;  /* 0x0000002400247308 */ /* 0x000f620000000800 */
[----:B------:R-:W-:Y:S01]  /*9f60*/  SHF.R.U32.HI R63, RZ, 0x10, R41 ;  /* 0x00000010ff3f7819 */ /* 0x000fe20000011629 */
[----:B------:R-:W-:Y:S01]  /*9f70*/  FADD.FTZ R66, R241, R66 ;  /* 0x00000042f1427221 */ /* 0x000fe20000010000 */
[----:B------:R-:W-:Y:S01]  /*9f80*/  FADD.FTZ R58, R247, R58 ;  /* 0x0000003af73a7221 */ /* 0x000fe20000010000 */
[----:B------:R-:W-:Y:S01]  /*9f90*/  FADD.FTZ R55, R143, R55 ;  /* 0x000000378f377221 */ /* 0x000fe20000010000 */
[----:B------:R-:W-:Y:S01]  /*9fa0*/  LOP3.LUT R26, R160, 0xffff, RZ, 0xc0, !PT ;  /* 0x0000ffffa01a7812 */ /* 0x000fe200078ec0ff */
[----:B------:R-:W-:Y:S01]  /*9fb0*/  FADD.FTZ R51, R147, R51 ;  /* 0x0000003393337221 */ /* 0x000fe20000010000 */
[C---:B------:R-:W-:Y:S01]  /*9fc0*/  LOP3.LUT R43, R41.reuse, 0xffff, RZ, 0xc0, !PT ;  /* 0x0000ffff292b7812 */ /* 0x040fe200078ec0ff */
[----:B------:R-:W-:Y:S01]  /*9fd0*/  MUFU.EX2 R38, R38 ;  /* 0x0000002600267308 */ /* 0x000fe20000000800 */
[----:B------:R-:W-:-:S02]  /*9fe0*/  LOP3.LUT R27, R41, 0xff, RZ, 0xc0, !PT ;  /* 0x000000ff291b7812 */ /* 0x000fc400078ec0ff */
[----:B------:R-:W-:Y:S01]  /*9ff0*/  SHF.R.U32.HI R42, RZ, 0x18, R41 ;  /* 0x00000018ff2a7819 */ /* 0x000fe20000011629 */
[----:B------:R-:W-:Y:S01]  /*a000*/  FADD.FTZ R66, R28, R66 ;  /* 0x000000421c427221 */ /* 0x000fe20000010000 */
[----:B------:R-:W-:-:S03]  /*a010*/  LOP3.LUT R24, R160, 0xff, RZ, 0xc0, !PT ;  /* 0x000000ffa0187812 */ /* 0x000fc600078ec0ff */
[----:B------:R-:W1:Y:S01]  /*a020*/  MUFU.EX2 R39, R39 ;  /* 0x0000002700277308 */ /* 0x000e620000000800 */
[----:B------:R-:W-:Y:S01]  /*a030*/  SHF.R.U32.HI R25, RZ, 0x10, R160 ;  /* 0x00000010ff197819 */ /* 0x000fe200000116a0 */
[----:B------:R-:W-:Y:S01]  /*a040*/  FADD.FTZ R58, R154, R58 ;  /* 0x0000003a9a3a7221 */ /* 0x000fe20000010000 */
[----:B------:R-:W-:Y:S01]  /*a050*/  SHF.R.U32.HI R26, RZ, 0x8, R26 ;  /* 0x00000008ff1a7819 */ /* 0x000fe2000001161a */
[----:B------:R-:W-:Y:S01]  /*a060*/  FADD.FTZ R55, R226, R55 ;  /* 0x00000037e2377221 */ /* 0x000fe20000010000 */
[----:B------:R-:W-:-:S03]  /*a070*/  FADD.FTZ R51, R216, R51 ;  /* 0x00000033d8337221 */ /* 0x000fc60000010000 */
[----:B------:R-:W-:Y:S01]  /*a080*/  MUFU.EX2 R44, R44 ;  /* 0x0000002c002c7308 */ /* 0x000fe20000000800 */
[----:B------:R-:W-:-:S07]  /*a090*/  SHF.R.U32.HI R160, RZ, 0x18, R160 ;  /* 0x00000018ffa07819 */ /* 0x000fce00000116a0 */
[----:B------:R-:W3:Y:S01]  /*a0a0*/  MUFU.EX2 R45, R45 ;  /* 0x0000002d002d7308 */ /* 0x000ee20000000800 */
[----:B------:R-:W-:-:S07]  /*a0b0*/  LOP3.LUT R25, R25, 0xff, RZ, 0xc0, !PT ;  /* 0x000000ff19197812 */ /* 0x000fce00078ec0ff */
[----:B------:R-:W-:Y:S01]  /*a0c0*/  MUFU.EX2 R37, R37 ;  /* 0x0000002500257308 */ /* 0x000fe20000000800 */
[----:B------:R-:W-:-:S07]  /*a0d0*/  SHF.R.U32.HI R43, RZ, 0x8, R43 ;  /* 0x00000008ff2b7819 */ /* 0x000fce000001162b */
[----:B------:R-:W2:Y:S01]  /*a0e0*/  MUFU.EX2 R41, R140 ;  /* 0x0000008c00297308 */ /* 0x000ea20000000800 */
[----:B------:R-:W-:Y:S01]  /*a0f0*/  PRMT R26, R24, 0x5410, R26 ;  /* 0x00005410181a7816 */ /* 0x000fe2000000001a */
[----:B------:R-:W-:Y:S01]  /*a100*/  FADD.FTZ R66, R29, R66 ;  /* 0x000000421d427221 */ /* 0x000fe20000010000 */
[----:B------:R-:W-:Y:S01]  /*a110*/  LOP3.LUT R63, R63, 0xff, RZ, 0xc0, !PT ;  /* 0x000000ff3f3f7812 */ /* 0x000fe200078ec0ff */
[----:B------:R-:W-:Y:S01]  /*a120*/  FADD.FTZ R58, R155, R58 ;  /* 0x0000003a9b3a7221 */ /* 0x000fe20000010000 */
[----:B------:R-:W-:Y:S01]  /*a130*/  FADD.FTZ R55, R218, R55 ;  /* 0x00000037da377221 */ /* 0x000fe20000010000 */
[----:B------:R-:W-:Y:S01]  /*a140*/  FADD.FTZ R51, R207, R51 ;  /* 0x00000033cf337221 */ /* 0x000fe20000010000 */
[----:B------:R-:W-:Y:S01]  /*a150*/  PRMT R25, R25, 0x5410, R160 ;  /* 0x0000541019197816 */ /* 0x000fe200000000a0 */
[----:B------:R-:W-:Y:S01]  /*a160*/  FADD.FTZ R66, R30, R66 ;  /* 0x000000421e427221 */ /* 0x000fe20000010000 */
[----:B------:R-:W-:Y:S01]  /*a170*/  PRMT R27, R27, 0x5410, R43 ;  /* 0x000054101b1b7816 */ /* 0x000fe2000000002b */
[----:B------:R-:W-:Y:S01]  /*a180*/  FADD.FTZ R58, R46, R58 ;  /* 0x0000003a2e3a7221 */ /* 0x000fe20000010000 */
[----:B------:R-:W-:Y:S01]  /*a190*/  PRMT R63, R63, 0x5410, R42 ;  /* 0x000054103f3f7816 */ /* 0x000fe2000000002a */
[----:B------:R-:W-:Y:S01]  /*a1a0*/  FADD.FTZ R55, R219, R55 ;  /* 0x00000037db377221 */ /* 0x000fe20000010000 */
[--C-:B------:R-:W-:Y:S01]  /*a1b0*/  HSET2.LE.AND R26, R26, R62.reuse, PT ;  /* 0x0000003e1a1a7233 */ /* 0x100fe20003803000 */
[----:B------:R-:W-:Y:S01]  /*a1c0*/  FADD.FTZ R51, R206, R51 ;  /* 0x00000033ce337221 */ /* 0x000fe20000010000 */
[----:B-----5:R-:W-:Y:S01]  /*a1d0*/  F2FP.F16.F32.PACK_AB R43, R36, R35 ;  /* 0x00000023242b723e */ /* 0x020fe200000000ff */
[----:B------:R-:W-:Y:S01]  /*a1e0*/  FADD.FTZ R66, R31, R66 ;  /* 0x000000421f427221 */ /* 0x000fe20000010000 */
[--C-:B------:R-:W-:Y:S01]  /*a1f0*/  HSET2.LE.AND R24, R25, R62.reuse, PT ;  /* 0x0000003e19187233 */ /* 0x100fe20003803000 */
[----:B------:R-:W-:Y:S01]  /*a200*/  FADD.FTZ R58, R47, R58 ;  /* 0x0000003a2f3a7221 */ /* 0x000fe20000010000 */
[--C-:B------:R-:W-:Y:S01]  /*a210*/  HSET2.LE.AND R42, R27, R62.reuse, PT ;  /* 0x0000003e1b2a7233 */ /* 0x100fe20003803000 */
[----:B------:R-:W-:Y:S01]  /*a220*/  FADD.FTZ R55, R217, R55 ;  /* 0x00000037d9377221 */ /* 0x000fe20000010000 */
[----:B------:R-:W-:Y:S01]  /*a230*/  FADD.FTZ R51, R205, R51 ;  /* 0x00000033cd337221 */ /* 0x000fe20000010000 */
[----:B------:R-:W-:-:S02]  /*a240*/  HSET2.LE.AND R25, R63, R62, PT ;  /* 0x0000003e3f197233 */ /* 0x000fc40003803000 */
[----:B-1----:R-:W-:Y:S02]  /*a250*/  F2FP.F16.F32.PACK_AB R27, R39, R38 ;  /* 0x00000026271b723e */ /* 0x002fe400000000ff */
[----:B------:R-:W-:Y:S02]  /*a260*/  LOP3.LUT R26, R26, R43, RZ, 0xc0, !PT ;  /* 0x0000002b1a1a7212 */ /* 0x000fe400078ec0ff */
[----:B------:R-:W-:Y:S02]  /*a270*/  ISETP.GE.AND P0, PT, R209, 0x3, PT ;  /* 0x00000003d100780c */ /* 0x000fe40003f06270 */
[----:B---3--:R-:W-:Y:S02]  /*a280*/  F2FP.F16.F32.PACK_AB R62, R45, R44 ;  /* 0x0000002c2d3e723e */ /* 0x008fe400000000ff */
[----:B--2---:R-:W-:Y:S01]  /*a290*/  F2FP.F16.F32.PACK_AB R43, R41, R37 ;  /* 0x00000025292b723e */ /* 0x004fe200000000ff */
[----:B------:R-:W-:Y:S01]  /*a2a0*/  FADD.FTZ R66, R44, R66 ;  /* 0x000000422c427221 */ /* 0x000fe20000010000 */
[----:B------:R-:W-:Y:S01]  /*a2b0*/  FADD.FTZ R58, R37, R58 ;  /* 0x0000003a253a7221 */ /* 0x000fe20000010000 */
[----:B------:R-:W-:Y:S01]  /*a2c0*/  FADD.FTZ R55, R156, R55 ;  /* 0x000000379c377221 */ /* 0x000fe20000010000 */
[----:B------:R-:W-:Y:S01]  /*a2d0*/  FADD.FTZ R51, R40, R51 ;  /* 0x0000003328337221 */ /* 0x000fe20000010000 */
[----:B------:R-:W-:-:S02]  /*a2e0*/  LOP3.LUT R27, R24, R27, RZ, 0xc0, !PT ;  /* 0x0000001b181b7212 */ /* 0x000fc400078ec0ff */
[----:B------:R-:W-:Y:S02]  /*a2f0*/  LOP3.LUT R24, R42, R62, RZ, 0xc0, !PT ;  /* 0x0000003e2a187212 */ /* 0x000fe400078ec0ff */
[----:B------:R-:W-:Y:S01]  /*a300*/  LOP3.LUT R25, R25, R43, RZ, 0xc0, !PT ;  /* 0x0000002b19197212 */ /* 0x000fe200078ec0ff */
        /* <DEDUP_REMOVED lines=12> */
[----:B------:R-:W-:Y:S01]  /*a3d0*/  HMMA.16816.F32 R120, R20, R18, R120 ;  /* 0x000000121478723c */ /* 0x000fe20000001878 */
[----:B------:R-:W-:Y:S01]  /*a3e0*/  FADD.FTZ R210, R34, R51 ;  /* 0x0000003322d27221 */ /* 0x000fe20000010000 */
[----:B------:R-:W-:-:S04]  /*a3f0*/  IMAD.MOV.U32 R135, RZ, RZ, R221 ;  /* 0x000000ffff877224 */ /* 0x000fc800078e00dd */
[----:B------:R-:W-:Y:S01]  /*a400*/  HMMA.16816.F32 R108, R20, R12, R108 ;  /* 0x0000000c146c723c */ /* 0x000fe2000000186c */
[----:B------:R-:W-:Y:S02]  /*a410*/  IMAD.MOV.U32 R136, RZ, RZ, R224 ;  /* 0x000000ffff887224 */ /* 0x000fe400078e00e0 */
[----:B------:R-:W-:-:S03]  /*a420*/  IMAD.MOV.U32 R133, RZ, RZ, R2 ;  /* 0x000000ffff857224 */ /* 0x000fc600078e0002 */
[----:B------:R-:W-:Y:S01]  /*a430*/  HMMA.16816.F32 R104, R20, R14, R104 ;  /* 0x0000000e1468723c */ /* 0x000fe20000001868 */
[----:B------:R-:W-:-:S05]  /*a440*/  IMAD.MOV.U32 R134, RZ, RZ, R220 ;  /* 0x000000ffff867224 */ /* 0x000fca00078e00dc */
[C---:B------:R-:W-:Y:S06]  /*a450*/  HMMA.16816.F32 R76, R20.reuse, R8, R76 ;  /* 0x00000008144c723c */ /* 0x040fec000000184c */
[C---:B------:R-:W-:Y:S06]  /*a460*/  HMMA.16816.F32 R100, R20.reuse, R10, R100 ;  /* 0x0000000a1464723c */ /* 0x040fec0000001864 */
        /* <DEDUP_REMOVED lines=15> */
[----:B------:R-:W-:-:S04]  /*a560*/  IMAD.WIDE.U32 R6, R208, R214, RZ ;  /* 0x000000d6d0067225 */ /* 0x000fc800078e00ff */
[----:B------:R-:W-:Y:S01]  /*a570*/  IMAD R4, R4, R214, RZ ;  /* 0x000000d604047224 */ /* 0x000fe200078e02ff */
[----:B------:R-:W-:Y:S01]  /*a580*/  BAR.SYNC.DEFER_BLOCKING 0x0 ;  /* 0x0000000000007b1d */ /* 0x000fe20000010000 */
[----:B------:R-:W-:Y:S02]  /*a590*/  LEA R5, P0, R6, R230, 0x6 ;  /* 0x000000e606057211 */ /* 0x000fe400078030ff */
[----:B------:R-:W-:Y:S02]  /*a5a0*/  IMAD R4, R208, R215, R4 ;  /* 0x000000d7d0047224 */ /* 0x000fe400078e0204 */
[----:B------:R-:W-:Y:S02]  /*a5b0*/  LEA R8, P1, R5, UR8, 0x1 ;  /* 0x0000000805087c11 */ /* 0x000fe4000f8208ff */
        /* <DEDUP_REMOVED lines=10> */
[----:B------:R-:W-:Y:S02]  /*a660*/  LDGSTS.E.BYPASS.LTC128B.128 [R194+0x6000], desc[UR24][R8.64] ;  /* 0x0600000008c27fae */ /* 0x000fe4000b901d58 */
[--C-:B------:R-:W-:Y:S02]  /*a670*/  IMAD.X R5, R7, 0x1, R132.reuse, P1 ;  /* 0x0000000107057824 */ /* 0x100fe400008e0684 */
[----:B------:R-:W-:Y:S02]  /*a680*/  LDGSTS.E.BYPASS.LTC128B.128 [R194+0x6800], desc[UR24][R6.64] ;  /* 0x0680000006c27fae */ /* 0x000fe4000b901d58 */
[----:B------:R-:W-:Y:S02]  /*a690*/  IMAD.X R241, R5, 0x1, R132, P0 ;  /* 0x0000000105f17824 */ /* 0x000fe400000e0684 */
[----:B------:R-:W-:Y:S04]  /*a6a0*/  LDGSTS.E.BYPASS.LTC128B.128 [R194+0x7000], desc[UR24][R4.64] ;  /* 0x0700000004c27fae */ /* 0x000fe8000b901d58 */
[----:B------:R1:W-:Y:S04]  /*a6b0*/  LDGSTS.E.BYPASS.LTC128B.128 [R194+0x7800], desc[UR24][R240.64] ;  /* 0x07800000f0c27fae */ /* 0x0003e8000b901d58 */
[----:B------:R-:W-:Y:S04]  /*a6c0*/  LDSM.16.M88.4 R44, [R185+0x4000] ;  /* 0x00400000b92c783b */ /* 0x000fe80000000200 */
[----:B------:R-:W2:Y:S04]  /*a6d0*/  LDSM.16.M88.4 R152, [R186] ;  /* 0x00000000ba98783b */ /* 0x000ea80000000200 */
[----:B------:R-:W3:Y:S04]  /*a6e0*/  LDSM.16.M88.4 R12, [R186+0x2000] ;  /* 0x00200000ba0c783b */ /* 0x000ee80000000200 */
[----:B------:R-:W4:Y:S04]  /*a6f0*/  LDSM.16.M88.4 R28, [R185+0x4800] ;  /* 0x00480000b91c783b */ /* 0x000f280000000200 */
[----:B------:R-:W5:Y:S04]  /*a700*/  LDSM.16.M88.4 R160, [R185+0x5000] ;  /* 0x00500000b9a0783b */ /* 0x000f680000000200 */
[----:B------:R-:W5:Y:S01]  /*a710*/  LDSM.16.M88.4 R64, [R185+0x5800] ;  /* 0x00580000b940783b */ /* 0x000f620000000200 */
[----:B-1----:R-:W-:-:S03]  /*a720*/  IMAD.WIDE.U32 R240, R137, -0x2daee0ad, RZ ;  /* 0xd2511f5389f07825 */ /* 0x002fc600078e00ff */
[----:B------:R-:W-:Y:S04]  /*a730*/  LDSM.16.M88.4 R8, [R179+0x4000] ;  /* 0x00400000b308783b */ /* 0x000fe80000000200 */
[----:B------:R-:W1:Y:S04]  /*a740*/  LDSM.16.M88.4 R216, [R184] ;  /* 0x00000000b8d8783b */ /* 0x000e680000000200 */
[----:B------:R-:W1:Y:S04]  /*a750*/  LDSM.16.M88.4 R60, [R184+0x2000] ;  /* 0x00200000b83c783b */ /* 0x000e680000000200 */
[----:B------:R-:W1:Y:S04]  /*a760*/  LDSM.16.M88.4 R4, [R179+0x4800] ;  /* 0x00480000b304783b */ /* 0x000e680000000200 */
[----:B------:R-:W1:Y:S01]  /*a770*/  LDSM.16.M88.4 R204, [R179+0x5000] ;  /* 0x00500000b3cc783b */ /* 0x000e620000000200 */
[-C--:B--2---:R-:W-:Y:S03]  /*a780*/  HMMA.16816.F32 R56, R152, R44.reuse, RZ ;  /* 0x0000002c9838723c */ /* 0x084fe600000018ff */
[----:B------:R-:W2:Y:S04]  /*a790*/  LDSM.16.M88.4 R168, [R179+0x5800] ;  /* 0x00580000b3a8783b */ /* 0x000ea80000000200 */
[----:B------:R-:W-:Y:S01]  /*a7a0*/  LDSM.16.M88.4 R140, [R182] ;  /* 0x00000000b68c783b */ /* 0x000fe20000000200 */
[C---:B---3--:R-:W-:Y:S03]  /*a7b0*/  HMMA.16816.F32 R52, R12.reuse, R44, RZ ;  /* 0x0000002c0c34723c */ /* 0x048fe600000018ff */
[----:B------:R-:W3:Y:S03]  /*a7c0*/  LDSM.16.M88.4 R148, [R183] ;  /* 0x00000000b794783b */ /* 0x000ee60000000200 */
[C---:B------:R-:W-:Y:S01]  /*a7d0*/  HMMA.16816.F32 R48, R12.reuse, R46, RZ ;  /* 0x0000002e0c30723c */ /* 0x040fe200000018ff */
[----:B------:R-:W3:Y:S04]  /*a7e0*/  LDSM.16.M88.4 R144, [R183+0x2000] ;  /* 0x00200000b790783b */ /* 0x000ee80000000200 */
[----:B------:R-:W-:Y:S01]  /*a7f0*/  LDSM.16.M88.4 R132, [R175] ;  /* 0x00000000af84783b */ /* 0x000fe20000000200 */
[C---:B----4-:R-:W-:Y:S03]  /*a800*/  HMMA.16816.F32 R36, R12.reuse, R28, RZ ;  /* 0x0000001c0c24723c */ /* 0x050fe600000018ff */
[----:B------:R-:W0:Y:S03]  /*a810*/  LDGDEPBAR ;  /* 0x00000000000079af */ /* 0x000e260000000000 */
[----:B------:R-:W-:Y:S06]  /*a820*/  HMMA.16816.F32 R32, R12, R30, RZ ;  /* 0x0000001e0c20723c */ /* 0x000fec00000018ff */
[C---:B------:R-:W-:Y:S06]  /*a830*/  HMMA.16816.F32 R40, R152.reuse, R28, RZ ;  /* 0x0000001c9828723c */ /* 0x040fec00000018ff */
[C---:B------:R-:W-:Y:S06]  /*a840*/  HMMA.16816.F32 R44, R152.reuse, R46, RZ ;  /* 0x0000002e982c723c */ /* 0x040fec00000018ff */
[----:B------:R-:W-:Y:S06]  /*a850*/  HMMA.16816.F32 R28, R152, R30, RZ ;  /* 0x0000001e981c723c */ /* 0x000fec00000018ff */
[C---:B-----5:R-:W-:Y:S06]  /*a860*/  HMMA.16816.F32 R24, R12.reuse, R160, RZ ;  /* 0x000000a00c18723c */ /* 0x060fec00000018ff */
[----:B------:R-:W-:Y:S06]  /*a870*/  HMMA.16816.F32 R20, R12, R162, RZ ;  /* 0x000000a20c14723c */ /* 0x000fec00000018ff */
[C---:B------:R-:W-:Y:S06]  /*a880*/  HMMA.16816.F32 R164, R152.reuse, R160, RZ ;  /* 0x000000a098a4723c */ /* 0x040fec00000018ff */
[C---:B------:R-:W-:Y:S06]  /*a890*/  HMMA.16816.F32 R160, R152.reuse, R162, RZ ;  /* 0x000000a298a0723c */ /* 0x040fec00000018ff */
[----:B------:R-:W-:Y:S06]  /*a8a0*/  HMMA.16816.F32 R156, R152, R64, RZ ;  /* 0x00000040989c723c */ /* 0x000fec00000018ff */
[-C--:B-1----:R-:W-:Y:S06]  /*a8b0*/  HMMA.16816.F32 R56, R216, R8.reuse, R56 ;  /* 0x00000008d838723c */ /* 0x082fec0000001838 */
[C---:B------:R-:W-:Y:S06]  /*a8c0*/  HMMA.16816.F32 R52, R60.reuse, R8, R52 ;  /* 0x000000083c34723c */ /* 0x040fec0000001834 */
[C---:B------:R-:W-:Y:S06]  /*a8d0*/  HMMA.16816.F32 R48, R60.reuse, R10, R48 ;  /* 0x0000000a3c30723c */ /* 0x040fec0000001830 */
[C---:B------:R-:W-:Y:S06]  /*a8e0*/  HMMA.16816.F32 R36, R60.reuse, R4, R36 ;  /* 0x000000043c24723c */ /* 0x040fec0000001824 */
[----:B------:R-:W-:Y:S06]  /*a8f0*/  HMMA.16816.F32 R32, R60, R6, R32 ;  /* 0x000000063c20723c */ /* 0x000fec0000001820 */
[C---:B------:R-:W-:Y:S01]  /*a900*/  HMMA.16816.F32 R44, R216.reuse, R10, R44 ;  /* 0x0000000ad82c723c */ /* 0x040fe2000000182c */
[----:B------:R-:W-:Y:S05]  /*a910*/  LDSM.16.M88.4 R8, [R181] ;  /* 0x00000000b508783b */ /* 0x000fea0000000200 */
[C---:B------:R-:W-:Y:S06]  /*a920*/  HMMA.16816.F32 R40, R216.reuse, R4, R40 ;  /* 0x00000004d828723c */ /* 0x040fec0000001828 */
[----:B------:R-:W-:Y:S01]  /*a930*/  HMMA.16816.F32 R28, R216, R6, R28 ;  /* 0x00000006d81c723c */ /* 0x000fe2000000181c */
[----:B------:R-:W1:Y:S05]  /*a940*/  LDSM.16.M88.4 R4, [R172] ;  /* 0x00000000ac04783b */ /* 0x000e6a0000000200 */
[C---:B------:R-:W-:Y:S06]  /*a950*/  HMMA.16816.F32 R16, R12.reuse, R64, RZ ;  /* 0x000000400c10723c */ /* 0x040fec00000018ff */
[-C--:B------:R-:W-:Y:S06]  /*a960*/  HMMA.16816.F32 R12, R12, R66.reuse, RZ ;  /* 0x000000420c0c723c */ /* 0x080fec00000018ff */
[----:B------:R-:W-:Y:S01]  /*a970*/  HMMA.16816.F32 R152, R152, R66, RZ ;  /* 0x000000429898723c */ /* 0x000fe200000018ff */
[----:B------:R-:W4:Y:S05]  /*a980*/  LDSM.16.M88.4 R64, [R174] ;  /* 0x00000000ae40783b */ /* 0x000f2a0000000200 */
[C---:B------:R-:W-:Y:S06]  /*a990*/  HMMA.16816.F32 R24, R60.reuse, R204, R24 ;  /* 0x000000cc3c18723c */ /* 0x040fec0000001818 */
[----:B------:R-:W-:Y:S06]  /*a9a0*/  HMMA.16816.F32 R20, R60, R206, R20 ;  /* 0x000000ce3c14723c */ /* 0x000fec0000001814 */
[C---:B------:R-:W-:Y:S06]  /*a9b0*/  HMMA.16816.F32 R164, R216.reuse, R204, R164 ;  /* 0x000000ccd8a4723c */ /* 0x040fec00000018a4 */
[C---:B------:R-:W-:Y:S06]  /*a9c0*/  HMMA.16816.F32 R160, R216.reuse, R206, R160 ;  /* 0x000000ced8a0723c */ /* 0x040fec00000018a0 */
[----:B--2---:R-:W-:Y:S01]  /*a9d0*/  HMMA.16816.F32 R204, R216, R168, R156 ;  /* 0x000000a8d8cc723c */ /* 0x004fe2000000189c */
[----:B------:R-:W2:Y:S05]  /*a9e0*/  LDSM.16.M88.4 R156, [R181+0x2000] ;  /* 0x00200000b59c783b */ /* 0x000eaa0000000200 */
[-C--:B---3--:R-:W-:Y:S06]  /*a9f0*/  HMMA.16816.F32 R56, R148, R140.reuse, R56 ;  /* 0x0000008c9438723c */ /* 0x088fec0000001838 */
[C---:B------:R-:W-:Y:S06]  /*aa00*/  HMMA.16816.F32 R52, R144.reuse, R140, R52 ;  /* 0x0000008c9034723c */ /* 0x040fec0000001834 */
[-C--:B------:R-:W-:Y:S06]  /*aa10*/  HMMA.16816.F32 R48, R144, R142.reuse, R48 ;  /* 0x0000008e9030723c */ /* 0x080fec0000001830 */
[----:B------:R-:W-:Y:S06]  /*aa20*/  HMMA.16816.F32 R44, R148, R142, R44 ;  /* 0x0000008e942c723c */ /* 0x000fec000000182c */
[----:B-1----:R-:W-:Y:S06]  /*aa30*/  HMMA.16816.F32 R56, R8, R4, R56 ;  /* 0x000000040838723c */ /* 0x002fec0000001838 */
[C---:B------:R-:W-:Y:S06]  /*aa40*/  HMMA.16816.F32 R16, R60.reuse, R168, R16 ;  /* 0x000000a83c10723c */ /* 0x040fec0000001810 */
[-C--:B------:R-:W-:Y:S01]  /*aa50*/  HMMA.16816.F32 R12, R60, R170.reuse, R12 ;  /* 0x000000aa3c0c723c */ /* 0x080fe2000000180c */
[----:B------:R-:W1:Y:S05]  /*aa60*/  LDSM.16.M88.4 R60, [R173] ;  /* 0x00000000ad3c783b */ /* 0x000e6a0000000200 */
[----:B------:R-:W-:Y:S01]  /*aa70*/  HMMA.16816.F32 R152, R216, R170, R152 ;  /* 0x000000aad898723c */ /* 0x000fe20000001898 */
[----:B------:R-:W3:Y:S05]  /*aa80*/  LDSM.16.M88.4 R168, [R172+0x800] ;  /* 0x00080000aca8783b */ /* 0x000eea0000000200 */
[-C--:B----4-:R-:W-:Y:S06]  /*aa90*/  HMMA.16816.F32 R24, R144, R64.reuse, R24 ;  /* 0x000000409018723c */ /* 0x090fec0000001818 */
[----:B------:R-:W-:Y:S06]  /*aaa0*/  HMMA.16816.F32 R164, R148, R64, R164 ;  /* 0x0000004094a4723c */ /* 0x000fec00000018a4 */
[----:B--2---:R-:W-:Y:S01]  /*aab0*/  HMMA.16816.F32 R52, R156, R4, R52 ;  /* 0x000000049c34723c */ /* 0x004fe20000001834 */
[----:B------:R-:W-:-:S04]  /*aac0*/  VIADD R64, R209, 0xfffffffd ;  /* 0xfffffffdd1407836 */ /* 0x000fc80000000000 */
[----:B------:R-:W-:Y:S01]  /*aad0*/  IMAD R239, R64, 0x40, R239 ;  /* 0x0000004040ef7824 */ /* 0x000fe200078e02ef */
[----:B------:R-:W-:Y:S03]  /*aae0*/  HMMA.16816.F32 R48, R156, R6, R48 ;  /* 0x000000069c30723c */ /* 0x000fe60000001830 */
[C---:B------:R-:W-:Y:S01]  /*aaf0*/  VIADD R4, R239.reuse, 0x1 ;  /* 0x00000001ef047836 */ /* 0x040fe20000000000 */
[CC--:B------:R-:W-:Y:S01]  /*ab00*/  ISETP.GE.AND P3, PT, R239.reuse, R238.reuse, PT ;  /* 0x000000eeef00720c */ /* 0x0c0fe20003f66270 */
[C---:B------:R-:W-:Y:S01]  /*ab10*/  VIADD R64, R239.reuse, 0x9 ;  /* 0x00000009ef407836 */ /* 0x040fe20000000000 */
[-C--:B------:R-:W-:Y:S01]  /*ab20*/  ISETP.GE.AND P1, PT, R239, R237.reuse, PT ;  /* 0x000000edef00720c */ /* 0x080fe20003f26270 */
[----:B------:R-:W-:Y:S01]  /*ab30*/  HMMA.16816.F32 R40, R148, R132, R40 ;  /* 0x000000849428723c */ /* 0x000fe20000001828 */
[C---:B------:R-:W-:Y:S02]  /*ab40*/  ISETP.GE.AND P2, PT, R4.reuse, R238, PT ;  /* 0x000000ee0400720c */ /* 0x040fe40003f46270 */
[----:B------:R-:W-:-:S02]  /*ab50*/  ISETP.GE.AND P0, PT, R4, R237, PT ;  /* 0x000000ed0400720c */ /* 0x000fc40003f06270 */
[C---:B------:R-:W-:Y:S01]  /*ab60*/  ISETP.GE.AND P4, PT, R4.reuse, R236, PT ;  /* 0x000000ec0400720c */ /* 0x040fe20003f86270 */
[----:B------:R-:W-:Y:S01]  /*ab70*/  HMMA.16816.F32 R44, R8, R6, R44 ;  /* 0x00000006082c723c */ /* 0x000fe2000000182c */
[----:B------:R-:W-:Y:S01]  /*ab80*/  ISETP.GE.AND P5, PT, R4, R235, PT ;  /* 0x000000eb0400720c */ /* 0x000fe20003fa6270 */
[----:B------:R-:W-:Y:S01]  /*ab90*/  VIADD R4, R239, 0x8 ;  /* 0x00000008ef047836 */ /* 0x000fe20000000000 */
[----:B------:R-:W-:Y:S02]  /*aba0*/  FSEL R56, R56, -INF , !P3 ;  /* 0xff80000038387808 */ /* 0x000fe40005800000 */
[----:B------:R-:W-:Y:S01]  /*abb0*/  FSEL R57, R57, -INF , !P2 ;  /* 0xff80000039397808 */ /* 0x000fe20005000000 */
[----:B------:R-:W-:Y:S01]  /*abc0*/  HMMA.16816.F32 R36, R144, R132, R36 ;  /* 0x000000849024723c */ /* 0x000fe20000001824 */
[----:B------:R-:W-:Y:S02]  /*abd0*/  FSEL R58, R58, -INF , !P1 ;  /* 0xff8000003a3a7808 */ /* 0x000fe40004800000 */
[----:B------:R-:W-:-:S02]  /*abe0*/  ISETP.GE.AND P3, PT, R4, R238, PT ;  /* 0x000000ee0400720c */ /* 0x000fc40003f66270 */
[C---:B------:R-:W-:Y:S01]  /*abf0*/  ISETP.GE.AND P1, PT, R4.reuse, R237, PT ;  /* 0x000000ed0400720c */ /* 0x040fe20003f26270 */
[-C--:B------:R-:W-:Y:S01]  /*ac00*/  HMMA.16816.F32 R32, R144, R134.reuse, R32 ;  /* 0x000000869020723c */ /* 0x080fe20000001820 */
[C---:B------:R-:W-:Y:S02]  /*ac10*/  ISETP.GE.AND P2, PT, R4.reuse, R236, PT ;  /* 0x000000ec0400720c */ /* 0x040fe40003f46270 */
[----:B------:R-:W-:Y:S02]  /*ac20*/  ISETP.GE.AND P6, PT, R4, R235, PT ;  /* 0x000000eb0400720c */ /* 0x000fe40003fc6270 */
[----:B------:R-:W2:Y:S01]  /*ac30*/  LDSM.16.M88.4 R4, [R172+0x1000] ;  /* 0x00100000ac04783b */ /* 0x000ea20000000200 */
[----:B------:R-:W-:Y:S01]  /*ac40*/  HMMA.16816.F32 R28, R148, R134, R28 ;  /* 0x00000086941c723c */ /* 0x000fe2000000181c */
[----:B------:R-:W-:Y:S02]  /*ac50*/  FSEL R142, R48, -INF , !P2 ;  /* 0xff800000308e7808 */ /* 0x000fe40005000000 */
[----:B------:R-:W-:-:S02]  /*ac60*/  ISETP.GE.AND P2, PT, R64, R238, PT ;  /* 0x000000ee4000720c */ /* 0x000fc40003f46270 */
[----:B------:R-:W-:Y:S01]  /*ac70*/  FSEL R59, R59, -INF , !P0 ;  /* 0xff8000003b3b7808 */ /* 0x000fe20004000000 */
[-C--:B-1----:R-:W-:Y:S01]  /*ac80*/  HMMA.16816.F32 R16, R144, R60.reuse, R16 ;  /* 0x0000003c9010723c */ /* 0x082fe20000001810 */
[----:B------:R-:W-:Y:S02]  /*ac90*/  ISETP.GE.AND P0, PT, R239, R236, PT ;  /* 0x000000ecef00720c */ /* 0x000fe40003f06270 */
[----:B------:R-:W-:Y:S02]  /*aca0*/  FSEL R133, R53, -INF , !P4 ;  /* 0xff80000035857808 */ /* 0x000fe40006000000 */
[----:B------:R-:W-:Y:S01]  /*acb0*/  FSEL R218, R52, -INF , !P0 ;  /* 0xff80000034da7808 */ /* 0x000fe20004000000 */
[----:B------:R-:W-:Y:S01]  /*acc0*/  HMMA.16816.F32 R204, R148, R60, R204 ;  /* 0x0000003c94cc723c */ /* 0x000fe200000018cc */
[----:B------:R-:W-:Y:S02]  /*acd0*/  FSEL R52, R55, -INF , !P5 ;  /* 0xff80000037347808 */ /* 0x000fe40006800000 */
[----:B------:R-:W-:-:S02]  /*ace0*/  FSEL R48, R44, -INF , !P3 ;  /* 0xff8000002c307808 */ /* 0x000fc40005800000 */
[C---:B------:R-:W-:Y:S01]  /*acf0*/  ISETP.GE.AND P0, PT, R239.reuse, R235, PT ;  /* 0x000000ebef00720c */ /* 0x040fe20003f06270 */
[----:B---3--:R-:W-:Y:S01]  /*ad00*/  HMMA.16816.F32 R40, R8, R168, R40 ;  /* 0x000000a80828723c */ /* 0x008fe20000001828 */
[----:B------:R-:W-:Y:S01]  /*ad10*/  P2R R60, PR, RZ, 0x2 ;  /* 0x00000002ff3c7803 */ /* 0x000fe20000000000 */
[----:B------:R-:W-:Y:S01]  /*ad20*/  VIADD R61, R239, 0x10 ;  /* 0x00000010ef3d7836 */ /* 0x000fe20000000000 */
[----:B------:R-:W-:Y:S02]  /*ad30*/  ISETP.GE.AND P1, PT, R64, R236, PT ;  /* 0x000000ec4000720c */ /* 0x000fe40003f26270 */
[----:B------:R-:W-:Y:S01]  /*ad40*/  FSEL R50, R50, -INF , !P6 ;  /* 0xff80000032327808 */ /* 0x000fe20007000000 */
[----:B------:R-:W-:Y:S01]  /*ad50*/  HMMA.16816.F32 R20, R144, R66, R20 ;  /* 0x000000429014723c */ /* 0x000fe20000001814 */
[----:B------:R-:W-:Y:S02]  /*ad60*/  FSEL R136, R49, -INF , !P1 ;  /* 0xff80000031887808 */ /* 0x000fe40004800000 */
[----:B------:R-:W-:-:S02]  /*ad70*/  FSEL R49, R45, -INF , !P2 ;  /* 0xff8000002d317808 */ /* 0x000fc40005000000 */
[----:B------:R-:W-:Y:S01]  /*ad80*/  ISETP.GE.AND P1, PT, R64, R237, PT ;  /* 0x000000ed4000720c */ /* 0x000fe20003f26270 */
[C---:B------:R-:W-:Y:S01]  /*ad90*/  HMMA.16816.F32 R36, R156.reuse, R168, R36 ;  /* 0x000000a89c24723c */ /* 0x040fe20000001824 */
[----:B------:R-:W-:Y:S02]  /*ada0*/  ISETP.NE.AND P2, PT, R60, RZ, PT ;  /* 0x000000ff3c00720c */ /* 0x000fe40003f45270 */
[----:B------:R-:W-:Y:S02]  /*adb0*/  FSEL R53, R47, -INF , !P1 ;  /* 0xff8000002f357808 */ /* 0x000fe40004800000 */
[----:B------:R-:W-:Y:S01]  /*adc0*/  FSEL R55, R46, -INF , !P2 ;  /* 0xff8000002e377808 */ /* 0x000fe20005000000 */
[----:B------:R-:W-:Y:S01]  /*add0*/  HMMA.16816.F32 R32, R156, R170, R32 ;  /* 0x000000aa9c20723c */ /* 0x000fe20000001820 */
[----:B------:R-:W1:Y:S01]  /*ade0*/  LDSM.16.M88.4 R44, [R172+0x1800] ;  /* 0x00180000ac2c783b */ /* 0x000e620000000200 */
[----:B------:R-:W-:Y:S01]  /*adf0*/  FSEL R135, R54, -INF , !P0 ;  /* 0xff80000036877808 */ /* 0x000fe20004000000 */
[----:B------:R-:W-:-:S04]  /*ae00*/  DEPBAR.LE SB0, 0x0 ;  /* 0x000080000000791a */ /* 0x000fc80000000000 */
[----:B------:R-:W-:Y:S01]  /*ae10*/  HMMA.16816.F32 R28, R8, R170, R28 ;  /* 0x000000aa081c723c */ /* 0x000fe2000000181c */
[C---:B------:R-:W-:Y:S02]  /*ae20*/  ISETP.GE.AND P4, PT, R61.reuse, R238, PT ;  /* 0x000000ee3d00720c */ /* 0x040fe40003f86270 */
[C---:B------:R-:W-:Y:S02]  /*ae30*/  ISETP.GE.AND P3, PT, R61.reuse, R237, PT ;  /* 0x000000ed3d00720c */ /* 0x040fe40003f66270 */
[C---:B------:R-:W-:Y:S01]  /*ae40*/  ISETP.GE.AND P5, PT, R61.reuse, R236, PT ;  /* 0x000000ec3d00720c */ /* 0x040fe20003fa6270 */
[C---:B--2---:R-:W-:Y:S01]  /*ae50*/  HMMA.16816.F32 R24, R156.reuse, R4, R24 ;  /* 0x000000049c18723c */ /* 0x044fe20000001818 */
[-C--:B------:R-:W-:Y:S01]  /*ae60*/  ISETP.GE.AND P6, PT, R61, R235.reuse, PT ;  /* 0x000000eb3d00720c */ /* 0x080fe20003fc6270 */
[C---:B------:R-:W-:Y:S01]  /*ae70*/  VIADD R61, R239.reuse, 0x11 ;  /* 0x00000011ef3d7836 */ /* 0x040fe20000000000 */
[----:B------:R-:W-:Y:S02]  /*ae80*/  ISETP.GE.AND P0, PT, R64, R235, PT ;  /* 0x000000eb4000720c */ /* 0x000fe40003f06270 */
[----:B------:R-:W-:Y:S01]  /*ae90*/  FSEL R54, R40, -INF , !P4 ;  /* 0xff80000028367808 */ /* 0x000fe20006000000 */
[----:B------:R-:W-:Y:S01]  /*aea0*/  VIADD R40, R239, 0x19 ;  /* 0x00000019ef287836 */ /* 0x000fe20000000000 */
[----:B------:R-:W-:Y:S01]  /*aeb0*/  FSEL R51, R51, -INF , !P0 ;  /* 0xff80000033337808 */ /* 0x000fe20004000000 */
[----:B------:R-:W-:Y:S01]  /*aec0*/  HMMA.16816.F32 R20, R156, R6, R20 ;  /* 0x000000069c14723c */ /* 0x000fe20000001814 */
[----:B------:R-:W-:-:S02]  /*aed0*/  ISETP.GE.AND P0, PT, R61, R237, PT ;  /* 0x000000ed3d00720c */ /* 0x000fc40003f06270 */
[C---:B------:R-:W-:Y:S02]  /*aee0*/  ISETP.GE.AND P1, PT, R61.reuse, R238, PT ;  /* 0x000000ee3d00720c */ /* 0x040fe40003f26270 */
[CC--:B------:R-:W-:Y:S01]  /*aef0*/  ISETP.GE.AND P2, PT, R61.reuse, R236.reuse, PT ;  /* 0x000000ec3d00720c */ /* 0x0c0fe20003f46270 */
[-C--:B------:R-:W-:Y:S01]  /*af00*/  HMMA.16816.F32 R12, R144, R62.reuse, R12 ;  /* 0x0000003e900c723c */ /* 0x080fe2000000180c */
[----:B------:R-:W-:Y:S01]  /*af10*/  ISETP.GE.AND P4, PT, R61, R235, PT ;  /* 0x000000eb3d00720c */ /* 0x000fe20003f86270 */
[----:B------:R-:W-:Y:S01]  /*af20*/  VIADD R61, R239, 0x18 ;  /* 0x00000018ef3d7836 */ /* 0x000fe20000000000 */
[----:B------:R-:W-:Y:S02]  /*af30*/  FSEL R141, R43, -INF , !P0 ;  /* 0xff8000002b8d7808 */ /* 0x000fe40004000000 */
[----:B------:R-:W-:Y:S01]  /*af40*/  ISETP.GE.AND P0, PT, R40, R236, PT ;  /* 0x000000ec2800720c */ /* 0x000fe20003f06270 */
[----:B------:R-:W-:Y:S01]  /*af50*/  HMMA.16816.F32 R152, R148, R62, R152 ;  /* 0x0000003e9498723c */ /* 0x000fe20000001898 */
[----:B------:R-:W-:-:S02]  /*af60*/  P2R R60, PR, RZ, 0x40 ;  /* 0x00000040ff3c7803 */ /* 0x000fc40000000000 */
[----:B------:R-:W-:Y:S02]  /*af70*/  FSEL R145, R41, -INF , !P1 ;  /* 0xff80000029917808 */ /* 0x000fe40004800000 */
[----:B------:R-:W-:Y:S01]  /*af80*/  FSEL R147, R42, -INF , !P3 ;  /* 0xff8000002a937808 */ /* 0x000fe20005800000 */
[----:B------:R-:W-:Y:S01]  /*af90*/  HMMA.16816.F32 R164, R8, R4, R164 ;  /* 0x0000000408a4723c */ /* 0x000fe200000018a4 */
[----:B------:R-:W-:Y:S02]  /*afa0*/  P2R R63, PR, RZ, 0x10 ;  /* 0x00000010ff3f7803 */ /* 0x000fe40000000000 */
[C---:B------:R-:W-:Y:S02]  /*afb0*/  ISETP.GE.AND P3, PT, R61.reuse, R238, PT ;  /* 0x000000ee3d00720c */ /* 0x040fe40003f66270 */
[C---:B------:R-:W-:Y:S01]  /*afc0*/  ISETP.GE.AND P6, PT, R61.reuse, R237, PT ;  /* 0x000000ed3d00720c */ /* 0x040fe20003fc6270 */
[----:B------:R-:W-:Y:S01]  /*afd0*/  HMMA.16816.F32 R160, R148, R66, R160 ;  /* 0x0000004294a0723c */ /* 0x000fe200000018a0 */
[----:B------:R-:W-:Y:S01]  /*afe0*/  ISETP.GE.AND P1, PT, R61, R236, PT ;  /* 0x000000ec3d00720c */ /* 0x000fe20003f26270 */
[----:B------:R-:W-:Y:S01]  /*aff0*/  VIADD R5, R239, 0x21 ;  /* 0x00000021ef057836 */ /* 0x000fe20000000000 */
[----:B------:R-:W-:-:S02]  /*b000*/  ISETP.GE.AND P4, PT, R61, R235, PT ;  /* 0x000000eb3d00720c */ /* 0x000fc40003f86270 */
[----:B------:R-:W-:Y:S01]  /*b010*/  FSEL R62, R36, -INF , !P5 ;  /* 0xff800000243e7808 */ /* 0x000fe20006800000 */
[----:B------:R-:W-:Y:S01]  /*b020*/  VIADD R36, R239, 0x20 ;  /* 0x00000020ef247836 */ /* 0x000fe20000000000 */
[----:B------:R-:W-:Y:S01]  /*b030*/  FSEL R61, R37, -INF , !P2 ;  /* 0xff800000253d7808 */ /* 0x000fe20005000000 */
[C---:B-1----:R-:W-:Y:S01]  /*b040*/  HMMA.16816.F32 R16, R156.reuse, R44, R16 ;  /* 0x0000002c9c10723c */ /* 0x042fe20000001810 */
[----:B------:R-:W-:Y:S02]  /*b050*/  FSEL R64, R33, -INF , !P0 ;  /* 0xff80000021407808 */ /* 0x000fe40004000000 */
[----:B------:R-:W-:Y:S02]  /*b060*/  ISETP.GE.AND P2, PT, R40, R238, PT ;  /* 0x000000ee2800720c */ /* 0x000fe40003f46270 */
[----:B------:R-:W-:Y:S01]  /*b070*/  ISETP.NE.AND P0, PT, R60, RZ, PT ;  /* 0x000000ff3c00720c */ /* 0x000fe20003f05270 */
[----:B------:R-:W-:Y:S01]  /*b080*/  HMMA.16816.F32 R12, R156, R46, R12 ;  /* 0x0000002e9c0c723c */ /* 0x000fe2000000180c */
[----:B------:R-:W-:-:S02]  /*b090*/  ISETP.NE.AND P5, PT, R63, RZ, PT ;  /* 0x000000ff3f00720c */ /* 0x000fc40003fa5270 */
[----:B------:R-:W-:Y:S02]  /*b0a0*/  FSEL R63, R32, -INF , !P1 ;  /* 0xff800000203f7808 */ /* 0x000fe40004800000 */
[----:B------:R-:W-:Y:S01]  /*b0b0*/  ISETP.GE.AND P1, PT, R40, R237, PT ;  /* 0x000000ed2800720c */ /* 0x000fe20003f26270 */
[C---:B------:R-:W-:Y:S01]  /*b0c0*/  HMMA.16816.F32 R204, R8.reuse, R44, R204 ;  /* 0x0000002c08cc723c */ /* 0x040fe200000018cc */
[----:B------:R-:W-:Y:S01]  /*b0d0*/  FSEL R132, R38, -INF , !P0 ;  /* 0xff80000026847808 */ /* 0x000fe20004000000 */
[----:B------:R-:W-:Y:S01]  /*b0e0*/  IMAD.WIDE.U32 R156, R0, -0x2daee0ad, RZ ;  /* 0xd2511f53009c7825 */ /* 0x000fe200078e00ff */
[----:B------:R-:W-:Y:S02]  /*b0f0*/  FSEL R171, R29, -INF , !P2 ;  /* 0xff8000001dab7808 */ /* 0x000fe40005000000 */
[----:B------:R-:W-:Y:S01]  /*b100*/  ISETP.GE.AND P0, PT, R40, R235, PT ;  /* 0x000000eb2800720c */ /* 0x000fe20003f06270 */
[----:B------:R-:W-:Y:S01]  /*b110*/  HMMA.16816.F32 R160, R8, R6, R160 ;  /* 0x0000000608a0723c */ /* 0x000fe200000018a0 */
[----:B------:R-:W-:-:S02]  /*b120*/  ISETP.GE.AND P2, PT, R36, R236, PT ;  /* 0x000000ec2400720c */ /* 0x000fc40003f46270 */
[----:B------:R-:W-:Y:S02]  /*b130*/  FSEL R169, R31, -INF , !P1 ;  /* 0xff8000001fa97808 */ /* 0x000fe40004800000 */
[----:B------:R-:W-:Y:S01]  /*b140*/  FSEL R148, R35, -INF , !P0 ;  /* 0xff80000023947808 */ /* 0x000fe20004000000 */
[----:B------:R-:W-:Y:S01]  /*b150*/  HMMA.16816.F32 R152, R8, R46, R152 ;  /* 0x0000002e0898723c */ /* 0x000fe20000001898 */
[----:B------:R-:W-:Y:S01]  /*b160*/  ISETP.GE.AND P1, PT, R5, R237, PT ;  /* 0x000000ed0500720c */ /* 0x000fe20003f26270 */
[C---:B------:R-:W-:Y:S01]  /*b170*/  VIADD R7, R239.reuse, 0x31 ;  /* 0x00000031ef077836 */ /* 0x040fe20000000000 */
[----:B------:R-:W-:Y:S01]  /*b180*/  FSEL R168, R24, -INF , !P2 ;  /* 0xff80000018a87808 */ /* 0x000fe20005000000 */
[----:B------:R-:W-:Y:S01]  /*b190*/  VIADD R24, R239, 0x28 ;  /* 0x00000028ef187836 */ /* 0x000fe20000000000 */
[----:B------:R-:W-:Y:S01]  /*b1a0*/  ISETP.GE.AND P0, PT, R5, R236, PT ;  /* 0x000000ec0500720c */ /* 0x000fe20003f06270 */
[----:B------:R-:W-:Y:S01]  /*b1b0*/  VIADD R6, R239, 0x38 ;  /* 0x00000038ef067836 */ /* 0x000fe20000000000 */
[----:B------:R-:W-:Y:S01]  /*b1c0*/  P2R R4, PR, RZ, 0x2 ;  /* 0x00000002ff047803 */ /* 0x000fe20000000000 */
[----:B------:R-:W-:Y:S01]  /*b1d0*/  IMAD.SHL.U32 R46, R208, 0x2, RZ ;  /* 0x00000002d02e7824 */ /* 0x000fe200078e00ff */
[----:B------:R-:W-:Y:S01]  /*b1e0*/  BAR.SYNC.DEFER_BLOCKING 0x0 ;  /* 0x0000000000007b1d */ /* 0x000fe20000010000 */
[----:B------:R-:W-:-:S02]  /*b1f0*/  ISETP.GE.AND P1, PT, R5, R235, PT ;  /* 0x000000eb0500720c */ /* 0x000fc40003f26270 */
[----:B------:R-:W-:Y:S02]  /*b200*/  FSEL R151, R25, -INF , !P0 ;  /* 0xff80000019977808 */ /* 0x000fe40004000000 */
[----:B------:R-:W-:Y:S02]  /*b210*/  ISETP.GE.AND P0, PT, R24, R236, PT ;  /* 0x000000ec1800720c */ /* 0x000fe40003f06270 */
[----:B------:R-:W-:Y:S02]  /*b220*/  FSEL R66, R27, -INF , !P1 ;  /* 0xff8000001b427808 */ /* 0x000fe40004800000 */
[----:B------:R-:W-:Y:S02]  /*b230*/  FSEL R150, R20, -INF , !P0 ;  /* 0xff80000014967808 */ /* 0x000fe40004000000 */
[----:B------:R-:W-:Y:S02]  /*b240*/  ISETP.GE.AND P1, PT, R24, R235, PT ;  /* 0x000000eb1800720c */ /* 0x000fe40003f26270 */
[----:B------:R-:W-:-:S02]  /*b250*/  FMNMX.FTZ R20, R220, R218, !PT ;  /* 0x000000dadc147209 */ /* 0x000fc40007810000 */
[----:B------:R-:W-:Y:S02]  /*b260*/  FSEL R144, R34, -INF , !P4 ;  /* 0xff80000022907808 */ /* 0x000fe40006000000 */
[----:B------:R-:W-:Y:S01]  /*b270*/  ISETP.GE.AND P4, PT, R5, R238, PT ;  /* 0x000000ee0500720c */ /* 0x000fe20003f86270 */
[----:B------:R-:W-:Y:S01]  /*b280*/  VIADD R5, R239, 0x29 ;  /* 0x00000029ef057836 */ /* 0x000fe20000000000 */
[----:B------:R-:W-:Y:S02]  /*b290*/  FSEL R65, R22, -INF , !P1 ;  /* 0xff80000016417808 */ /* 0x000fe40004800000 */
[----:B------:R-:W-:Y:S01]  /*b2a0*/  FMNMX.FTZ R22, R133, R20, !PT ;  /* 0x0000001485167209 */ /* 0x000fe20007810000 */
[----:B------:R-:W-:Y:S01]  /*b2b0*/  VIADD R20, R239, 0x30 ;  /* 0x00000030ef147836 */ /* 0x000fe20000000000 */
[----:B------:R-:W-:Y:S01]  /*b2c0*/  ISETP.GE.AND P2, PT, R5, R236, PT ;  /* 0x000000ec0500720c */ /* 0x000fe20003f46270 */
[----:B------:R-:W-:Y:S01]  /*b2d0*/  VIADD R239, R239, 0x39 ;  /* 0x00000039efef7836 */ /* 0x000fe20000000000 */
[----:B------:R-:W-:-:S02]  /*b2e0*/  FMNMX.FTZ R22, R142, R22, !PT ;  /* 0x000000168e167209 */ /* 0x000fc40007810000 */
[----:B------:R-:W-:Y:S02]  /*b2f0*/  ISETP.GE.AND P1, PT, R24, R237, PT ;  /* 0x000000ed1800720c */ /* 0x000fe40003f26270 */
[----:B------:R-:W-:Y:S02]  /*b300*/  FMNMX.FTZ R22, R136, R22, !PT ;  /* 0x0000001688167209 */ /* 0x000fe40007810000 */
[----:B------:R-:W-:Y:S02]  /*b310*/  FSEL R146, R21, -INF , !P2 ;  /* 0xff80000015927808 */ /* 0x000fe40005000000 */
[----:B------:R-:W-:Y:S02]  /*b320*/  ISETP.GE.AND P0, PT, R5, R235, PT ;  /* 0x000000eb0500720c */ /* 0x000fe40003f06270 */
[----:B------:R-:W-:Y:S02]  /*b330*/  P2R R21, PR, RZ, 0x2 ;  /* 0x00000002ff157803 */ /* 0x000fe40000000000 */
[----:B------:R-:W-:-:S02]  /*b340*/  ISETP.GE.AND P1, PT, R20, R236, PT ;  /* 0x000000ec1400720c */ /* 0x000fc40003f26270 */
[----:B------:R-:W-:Y:S02]  /*b350*/  FSEL R149, R28, -INF , !P3 ;  /* 0xff8000001c957808 */ /* 0x000fe40005800000 */
[----:B------:R-:W-:Y:S02]  /*b360*/  FMNMX.FTZ R22, R62, R22, !PT ;  /* 0x000000163e167209 */ /* 0x000fe40007810000 */
[----:B------:R-:W-:Y:S02]  /*b370*/  ISETP.GE.AND P3, PT, R36, R237, PT ;  /* 0x000000ed2400720c */ /* 0x000fe40003f66270 */
[----:B------:R-:W-:Y:S02]  /*b380*/  FSEL R140, R23, -INF , !P0 ;  /* 0xff800000178c7808 */ /* 0x000fe40004000000 */
[----:B------:R-:W-:Y:S02]  /*b390*/  ISETP.GE.AND P0, PT, R7, R236, PT ;  /* 0x000000ec0700720c */ /* 0x000fe40003f06270 */
[----:B------:R-:W-:-:S02]  /*b3a0*/  FSEL R43, R16, -INF , !P1 ;  /* 0xff800000102b7808 */ /* 0x000fc40004800000 */
[----:B------:R-:W-:Y:S02]  /*b3b0*/  FMNMX.FTZ R16, R61, R22, !PT ;  /* 0x000000163d107209 */ /* 0x000fe40007810000 */
[----:B------:R-:W-:Y:S02]  /*b3c0*/  P2R R28, PR, RZ, 0x8 ;  /* 0x00000008ff1c7803 */ /* 0x000fe40000000000 */
[----:B------:R-:W-:Y:S02]  /*b3d0*/  ISETP.GE.AND P3, PT, R36, R235, PT ;  /* 0x000000eb2400720c */ /* 0x000fe40003f66270 */
[----:B------:R-:W-:Y:S02]  /*b3e0*/  FSEL R45, R17, -INF , !P0 ;  /* 0xff800000112d7808 */ /* 0x000fe40004000000 */
[----:B------:R-:W-:Y:S02]  /*b3f0*/  FMNMX.FTZ R17, R2, R135, !PT ;  /* 0x0000008702117209 */ /* 0x000fe40007810000 */
[----:B------:R-:W-:-:S02]  /*b400*/  FMNMX.FTZ R16, R63, R16, !PT ;  /* 0x000000103f107209 */ /* 0x000fc40007810000 */
[----:B------:R-:W-:Y:S02]  /*b410*/  FSEL R143, R26, -INF , !P3 ;  /* 0xff8000001a8f7808 */ /* 0x000fe40005800000 */
        /* <DEDUP_REMOVED lines=8> */
[----:B------:R-:W-:Y:S02]  /*b4a0*/  FMNMX.FTZ R13, R168, R16, !PT ;  /* 0x00000010a80d7209 */ /* 0x000fe40007810000 */
[----:B------:R-:W-:Y:S02]  /*b4b0*/  FMNMX.FTZ R12, R51, R12, !PT ;  /* 0x0000000c330c7209 */ /* 0x000fe40007810000 */
[----:B------:R-:W-:-:S02]  /*b4c0*/  FMNMX.FTZ R13, R151, R13, !PT ;  /* 0x0000000d970d7209 */ /* 0x000fc40007810000 */
[----:B------:R-:W-:Y:S02]  /*b4d0*/  ISETP.GE.AND P0, PT, R7, R235, PT ;  /* 0x000000eb0700720c */ /* 0x000fe40003f06270 */
[----:B------:R-:W-:Y:S02]  /*b4e0*/  FMNMX.FTZ R12, R132, R12, !PT ;  /* 0x0000000c840c7209 */ /* 0x000fe40007810000 */
[----:B------:R-:W-:Y:S02]  /*b4f0*/  FMNMX.FTZ R13, R150, R13, !PT ;  /* 0x0000000d960d7209 */ /* 0x000fe40007810000 */
[----:B------:R-:W-:Y:S02]  /*b500*/  FSEL R41, R19, -INF , !P0 ;  /* 0xff80000013297808 */ /* 0x000fe40004000000 */
[----:B------:R-:W-:Y:S02]  /*b510*/  FMNMX.FTZ R12, R67, R12, !PT ;  /* 0x0000000c430c7209 */ /* 0x000fe40007810000 */
[----:B------:R-:W-:-:S02]  /*b520*/  FMNMX.FTZ R13, R146, R13, !PT ;  /* 0x0000000d920d7209 */ /* 0x000fc40007810000 */
[----:B------:R-:W-:Y:S02]  /*b530*/  ISETP.NE.AND P0, PT, R209, 0x3, PT ;  /* 0x00000003d100780c */ /* 0x000fe40003f05270 */
[----:B------:R-:W-:Y:S02]  /*b540*/  FMNMX.FTZ R0, R144, R12, !PT ;  /* 0x0000000c90007209 */ /* 0x000fe40007810000 */
[----:B------:R-:W-:Y:S02]  /*b550*/  FMNMX.FTZ R134, R43, R13, !PT ;  /* 0x0000000d2b867209 */ /* 0x000fe40007810000 */
[----:B------:R-:W-:Y:S02]  /*b560*/  ISETP.GE.AND P5, PT, R36, R238, PT ;  /* 0x000000ee2400720c */ /* 0x000fe40003fa6270 */
[----:B------:R-:W-:Y:S02]  /*b570*/  FMNMX.FTZ R0, R148, R0, !PT ;  /* 0x0000000094007209 */ /* 0x000fe40007810000 */
[----:B------:R-:W-:-:S02]  /*b580*/  FMNMX.FTZ R134, R45, R134, !PT ;  /* 0x000000862d867209 */ /* 0x000fc40007810000 */
[----:B------:R-:W-:Y:S02]  /*b590*/  ISETP.GE.AND P1, PT, R20, R235, PT ;  /* 0x000000eb1400720c */ /* 0x000fe40003f26270 */
[----:B------:R-:W-:Y:S02]  /*b5a0*/  FSEL R25, R164, -INF , !P5 ;  /* 0xff800000a4197808 */ /* 0x000fe40006800000 */
[----:B------:R-:W-:Y:S02]  /*b5b0*/  FMNMX.FTZ R0, R143, R0, !PT ;  /* 0x000000008f007209 */ /* 0x000fe40007810000 */
[----:B------:R-:W-:Y:S02]  /*b5c0*/  FMNMX.FTZ R134, R42, R134, !PT ;  /* 0x000000862a867209 */ /* 0x000fe40007810000 */
[----:B------:R-:W-:Y:S02]  /*b5d0*/  LOP3.LUT R164, R157, UR19, R240, 0x96, !PT ;  /* 0x000000139da47c12 */ /* 0x000fe4000f8e96f0 */
[----:B------:R-:W-:-:S02]  /*b5e0*/  LOP3.LUT R10, R241, UR27, R46, 0x96, !PT ;  /* 0x0000001bf10a7c12 */ /* 0x000fc4000f8e962e */
[----:B------:R-:W-:Y:S02]  /*b5f0*/  FSEL R170, R30, -INF , !P6 ;  /* 0xff8000001eaa7808 */ /* 0x000fe40007000000 */
[----:B------:R-:W-:Y:S02]  /*b600*/  ISETP.GE.AND P6, PT, R24, R238, PT ;  /* 0x000000ee1800720c */ /* 0x000fe40003fc6270 */
[----:B------:R-:W-:Y:S02]  /*b610*/  FSEL R37, R18, -INF , !P1 ;  /* 0xff80000012257808 */ /* 0x000fe40004800000 */
[----:B------:R-:W-:Y:S02]  /*b620*/  FSEL R24, R165, -INF , !P4 ;  /* 0xff800000a5187808 */ /* 0x000fe40006000000 */
[-C--:B------:R-:W-:Y:S02]  /*b630*/  ISETP.GE.AND P2, PT, R6, R235.reuse, PT ;  /* 0x000000eb0600720c */ /* 0x080fe40003f46270 */
[----:B------:R-:W-:-:S02]  /*b640*/  ISETP.GE.AND P1, PT, R239, R235, PT ;  /* 0x000000ebef00720c */ /* 0x000fc40003f26270 */
[----:B------:R-:W-:Y:S02]  /*b650*/  FMNMX.FTZ R0, R66, R0, !PT ;  /* 0x0000000042007209 */ /* 0x000fe40007810000 */
[----:B------:R-:W-:Y:S01]  /*b660*/  FMNMX.FTZ R134, R39, R134, !PT ;  /* 0x0000008627867209 */ /* 0x000fe20007810000 */
[----:B------:R-:W-:Y:S08]  /*b670*/  @!P0 BRA `(.L_x_788) ;  /* 0x00000000006c8947 */ /* 0x000ff00003800000 */
[----:B------:R-:W-:Y:S01]  /*b680*/  VIADD R9, R209, 0xfffffffc ;  /* 0xfffffffcd1097836 */ /* 0x000fe20000000000 */
[----:B------:R-:W-:-:S03]  /*b690*/  ULDC.64 UR6, c[0x0][0x218] ;  /* 0x0000860000067ab9 */ /* 0x000fc60000000a00 */
[----:B------:R-:W-:Y:S01]  /*b6a0*/  IMAD.WIDE.U32 R16, R9, R138, RZ ;  /* 0x0000008a09107225 */ /* 0x000fe200078e00ff */
[----:B------:R-:W-:Y:S02]  /*b6b0*/  SHF.R.S32.HI R8, RZ, 0x1f, R9 ;  /* 0x0000001fff087819 */ /* 0x000fe40000011409 */
[----:B------:R-:W-:-:S03]  /*b6c0*/  LEA R12, P0, R16, R196, 0x6 ;  /* 0x000000c4100c7211 */ /* 0x000fc600078030ff */
[----:B------:R-:W-:-:S04]  /*b6d0*/  IMAD R8, R8, R138, RZ ;  /* 0x0000008a08087224 */ /* 0x000fc800078e02ff */
[----:B------:R-:W-:Y:S01]  /*b6e0*/  IMAD R8, R9, R139, R8 ;  /* 0x0000008b09087224 */ /* 0x000fe200078e0208 */
[----:B------:R-:W-:-:S03]  /*b6f0*/  SHF.L.U64.HI R9, R138, 0x5, R139 ;  /* 0x000000058a097819 */ /* 0x000fc6000001028b */
[----:B------:R-:W-:-:S05]  /*b700*/  IMAD.IADD R8, R17, 0x1, R8 ;  /* 0x0000000111087824 */ /* 0x000fca00078e0208 */
[----:B------:R-:W-:Y:S01]  /*b710*/  LEA.HI.X R11, R16, R199, R8, 0x6, P0 ;  /* 0x000000c7100b7211 */ /* 0x000fe200000f3408 */
[----:B------:R-:W-:Y:S01]  /*b720*/  IMAD.SHL.U32 R8, R138, 0x20, RZ ;  /* 0x000000208a087824 */ /* 0x000fe200078e00ff */
[----:B------:R-:W-:-:S04]  /*b730*/  LEA R16, P0, R12, UR6, 0x1 ;  /* 0x000000060c107c11 */ /* 0x000fc8000f8008ff */
[----:B------:R-:W-:Y:S02]  /*b740*/  LEA.HI.X R17, R12, UR7, R11, 0x1, P0 ;  /* 0x000000070c117c11 */ /* 0x000fe400080f0c0b */
[----:B------:R-:W-:-:S03]  /*b750*/  IADD3 R18, P0, R16, R8, RZ ;  /* 0x0000000810127210 */ /* 0x000fc60007f1e0ff */
[----:B------:R-:W-:Y:S01]  /*b760*/  @!PT LDS RZ, [RZ] ;  /* 0x00000000fffff984 */ /* 0x000fe20000000800 */
[----:B------:R-:W-:Y:S01]  /*b770*/  @!PT LDS RZ, [RZ] ;  /* 0x00000000fffff984 */ /* 0x000fe20000000800 */
[----:B------:R-:W-:Y:S01]  /*b780*/  @!PT LDS RZ, [RZ] ;  /* 0x00000000fffff984 */ /* 0x000fe20000000800 */
[----:B------:R1:W-:Y:S02]  /*b790*/  LDGSTS.E.BYPASS.LTC128B.128 [R194+0x4000], desc[UR24][R16.64] ;  /* 0x0400000010c27fae */ /* 0x0003e4000b901d58 */
[----:B------:R-:W-:Y:S01]  /*b7a0*/  IMAD.X R19, R17, 0x1, R9, P0 ;  /* 0x0000000111137824 */ /* 0x000fe200000e0609 */
[----:B------:R-:W-:-:S04]  /*b7b0*/  IADD3 R12, P0, R18, R8, RZ ;  /* 0x00000008120c7210 */ /* 0x000fc80007f1e0ff */
[----:B------:R1:W-:Y:S01]  /*b7c0*/  LDGSTS.E.BYPASS.LTC128B.128 [R194+0x4800], desc[UR24][R18.64] ;  /* 0x0480000012c27fae */ /* 0x0003e2000b901d58 */
[----:B------:R-:W-:Y:S01]  /*b7d0*/  IMAD.X R13, R19, 0x1, R9, P0 ;  /* 0x00000001130d7824 */ /* 0x000fe200000e0609 */
[----:B------:R-:W-:-:S04]  /*b7e0*/  IADD3 R8, P0, R12, R8, RZ ;  /* 0x000000080c087210 */ /* 0x000fc80007f1e0ff */
[----:B------:R1:W-:Y:S01]  /*b7f0*/  LDGSTS.E.BYPASS.LTC128B.128 [R194+0x5000], desc[UR24][R12.64] ;  /* 0x050000000cc27fae */ /* 0x0003e2000b901d58 */
[----:B------:R-:W-:-:S05]  /*b800*/  IMAD.X R9, R13, 0x1, R9, P0 ;  /* 0x000000010d097824 */ /* 0x000fca00000e0609 */
[----:B------:R1:W-:Y:S04]  /*b810*/  LDGSTS.E.BYPASS.LTC128B.128 [R194+0x5800], desc[UR24][R8.64] ;  /* 0x0580000008c27fae */ /* 0x0003e8000b901d58 */
[----:B------:R-:W0:Y:S02]  /*b820*/  LDGDEPBAR ;  /* 0x00000000000079af */ /* 0x000e240000000000 */
.L_x_788:
[----:B------:R-:W-:Y:S01]  /*b830*/  ISETP.NE.AND P5, PT, R4, RZ, PT ;  /* 0x000000ff0400720c */ /* 0x000fe20003fa5270 */
[----:B------:R-:W-:Y:S01]  /*b840*/  IMAD.WIDE.U32 R10, R10, -0x326172a9, RZ ;  /* 0xcd9e8d570a0a7825 */ /* 0x000fe200078e00ff */
[----:B------:R-:W2:Y:S01]  /*b850*/  SHFL.BFLY PT, R4, R134, 0x2, 0x1f ;  /* 0x0c401f0086047f89 */ /* 0x000ea200000e0000 */
[----:B------:R-:W-:Y:S02]  /*b860*/  FMNMX.FTZ R0, R65, R0, !PT ;  /* 0x0000000041007209 */ /* 0x000fe40007810000 */
[----:B------:R-:W-:Y:S01]  /*b870*/  IMAD.WIDE.U32 R164, R164, -0x326172a9, RZ ;  /* 0xcd9e8d57a4a47825 */ /* 0x000fe200078e00ff */
[----:B-1----:R-:W-:Y:S01]  /*b880*/  LOP3.LUT R8, R11, UR20, R222, 0x96, !PT ;  /* 0x000000140b087c12 */ /* 0x002fe2000f8e96de */
[----:B------:R-:W-:Y:S01]  /*b890*/  LDSM.16.MT88.4 R16, [R180+0x6000] ;  /* 0x00600000b410783b */ /* 0x000fe20000004200 */
[----:B------:R-:W-:Y:S02]  /*b8a0*/  FMNMX.FTZ R0, R140, R0, !PT ;  /* 0x000000008c007209 */ /* 0x000fe40007810000 */
[----:B------:R-:W-:Y:S01]  /*b8b0*/  FSEL R40, R14, -INF , !P2 ;  /* 0xff8000000e287808 */ /* 0x000fe20005000000 */
[----:B------:R-:W-:Y:S01]  /*b8c0*/  IMAD.WIDE.U32 R8, R8, -0x2daee0ad, RZ ;  /* 0xd2511f5308087825 */ /* 0x000fe200078e00ff */
[----:B------:R-:W-:-:S02]  /*b8d0*/  FMNMX.FTZ R0, R37, R0, !PT ;  /* 0x0000000025007209 */ /* 0x000fc40007810000 */
[----:B------:R-:W-:Y:S02]  /*b8e0*/  LOP3.LUT R226, R165, UR18, R10, 0x96, !PT ;  /* 0x00000012a5e27c12 */ /* 0x000fe4000f8e960a */
[----:B------:R-:W-:Y:S02]  /*b8f0*/  FMNMX.FTZ R0, R41, R0, !PT ;  /* 0x0000000029007209 */ /* 0x000fe40007810000 */
[----:B------:R-:W-:Y:S01]  /*b900*/  FSEL R38, R15, -INF , !P1 ;  /* 0xff8000000f267808 */ /* 0x000fe20004800000 */
[----:B------:R-:W-:Y:S01]  /*b910*/  IMAD.WIDE.U32 R226, R226, -0x2daee0ad, RZ ;  /* 0xd2511f53e2e27825 */ /* 0x000fe200078e00ff */
[----:B------:R-:W-:Y:S02]  /*b920*/  FMNMX.FTZ R0, R40, R0, !PT ;  /* 0x0000000028007209 */ /* 0x000fe40007810000 */
[----:B------:R-:W-:Y:S02]  /*b930*/  FSEL R167, R167, -INF , !P5 ;  /* 0xff800000a7a77808 */ /* 0x000fe40006800000 */
[----:B------:R-:W-:-:S02]  /*b940*/  FMNMX.FTZ R0, R38, R0, !PT ;  /* 0x0000000026007209 */ /* 0x000fc40007810000 */
[----:B--2---:R-:W-:Y:S02]  /*b950*/  FMNMX.FTZ R134, R134, R4, !PT ;  /* 0x0000000486867209 */ /* 0x004fe40007810000 */
[----:B------:R-:W-:Y:S02]  /*b960*/  LOP3.LUT R4, R9, UR17, R156, 0x96, !PT ;  /* 0x0000001109047c12 */ /* 0x000fe4000f8e969c */
[----:B------:R-:W-:Y:S01]  /*b970*/  LOP3.LUT R158, R227, UR15, R8, 0x96, !PT ;  /* 0x0000000fe39e7c12 */ /* 0x000fe2000f8e9608 */
[----:B------:R-:W-:Y:S01]  /*b980*/  SHFL.BFLY PT, R9, R134, 0x1, 0x1f ;  /* 0x0c201f0086097f89 */ /* 0x000fe200000e0000 */
[----:B------:R-:W-:Y:S01]  /*b990*/  ISETP.NE.AND P3, PT, R21, RZ, PT ;  /* 0x000000ff1500720c */ /* 0x000fe20003f65270 */
[----:B------:R-:W-:Y:S01]  /*b9a0*/  IMAD.WIDE.U32 R26, R4, -0x326172a9, RZ ;  /* 0xcd9e8d57041a7825 */ /* 0x000fe200078e00ff */
[----:B------:R-:W-:Y:S01]  /*b9b0*/  FMNMX.FTZ R4, R224, R56, !PT ;  /* 0x00000038e0047209 */ /* 0x000fe20007810000 */
[----:B------:R-:W1:Y:S01]  /*b9c0*/  SHFL.BFLY PT, R8, R0, 0x2, 0x1f ;  /* 0x0c401f0000087f89 */ /* 0x000e6200000e0000 */
[----:B------:R-:W-:Y:S01]  /*b9d0*/  ISETP.GE.AND P0, PT, R5, R238, PT ;  /* 0x000000ee0500720c */ /* 0x000fe20003f06270 */
[----:B------:R-:W-:Y:S01]  /*b9e0*/  IMAD.WIDE.U32 R158, R158, -0x326172a9, RZ ;  /* 0xcd9e8d579e9e7825 */ /* 0x000fe200078e00ff */
[----:B------:R-:W-:-:S02]  /*b9f0*/  FMNMX.FTZ R4, R57, R4, !PT ;  /* 0x0000000439047209 */ /* 0x000fc40007810000 */
[C---:B------:R-:W-:Y:S02]  /*ba00*/  ISETP.GE.AND P1, PT, R7.reuse, R238, PT ;  /* 0x000000ee0700720c */ /* 0x040fe40003f26270 */
[----:B------:R-:W-:Y:S02]  /*ba10*/  FMNMX.FTZ R4, R48, R4, !PT ;  /* 0x0000000430047209 */ /* 0x000fe40007810000 */
[----:B------:R-:W-:Y:S02]  /*ba20*/  ISETP.GE.AND P5, PT, R7, R237, PT ;  /* 0x000000ed0700720c */ /* 0x000fe40003fa6270 */
[----:B------:R-:W-:Y:S02]  /*ba30*/  FMNMX.FTZ R4, R49, R4, !PT ;  /* 0x0000000431047209 */ /* 0x000fe40007810000 */
[----:B------:R-:W-:Y:S02]  /*ba40*/  LOP3.LUT R7, R27, UR16, R164, 0x96, !PT ;  /* 0x000000101b077c12 */ /* 0x000fe4000f8e96a4 */
[----:B------:R-:W-:Y:S01]  /*ba50*/  LOP3.LUT R26, R159, UR14, R26, 0x96, !PT ;  /* 0x0000000e9f1a7c12 */ /* 0x000fe2000f8e961a */
[----:B------:R-:W-:Y:S01]  /*ba60*/  VIADD R159, R46, 0x1 ;  /* 0x000000012e9f7836 */ /* 0x000fe20000000000 */
[----:B------:R-:W-:-:S02]  /*ba70*/  FSEL R161, R161, -INF , !P0 ;  /* 0xff800000a1a17808 */ /* 0x000fc40004000000 */
[----:B------:R-:W-:Y:S01]  /*ba80*/  FSEL R162, R162, -INF , !P3 ;  /* 0xff800000a2a27808 */ /* 0x000fe20005800000 */
[----:B------:R-:W-:Y:S01]  /*ba90*/  IMAD.WIDE.U32 R26, R26, -0x2daee0ad, RZ ;  /* 0xd2511f531a1a7825 */ /* 0x000fe200078e00ff */
[----:B------:R-:W-:Y:S02]  /*baa0*/  FMNMX.FTZ R13, R54, R4, !PT ;  /* 0x00000004360d7209 */ /* 0x000fe40007810000 */
[C---:B------:R-:W-:Y:S02]  /*bab0*/  ISETP.GE.AND P0, PT, R6.reuse, R238, PT ;  /* 0x000000ee0600720c */ /* 0x040fe40003f06270 */
[----:B------:R-:W-:Y:S01]  /*bac0*/  ISETP.GE.AND P3, PT, R6, R237, PT ;  /* 0x000000ed0600720c */ /* 0x000fe20003f66270 */
[----:B------:R-:W-:Y:S01]  /*bad0*/  IMAD.WIDE.U32 R6, R7, -0x2daee0ad, RZ ;  /* 0xd2511f5307067825 */ /* 0x000fe200078e00ff */
[----:B------:R-:W-:Y:S02]  /*bae0*/  FMNMX.FTZ R13, R145, R13, !PT ;  /* 0x0000000d910d7209 */ /* 0x000fe40007810000 */
[----:B------:R-:W-:-:S02]  /*baf0*/  ISETP.GE.AND P2, PT, R5, R237, PT ;  /* 0x000000ed0500720c */ /* 0x000fc40003f46270 */
[----:B------:R-:W-:Y:S01]  /*bb00*/  LOP3.LUT R4, R27, UR5, R6, 0x96, !PT ;  /* 0x000000051b047c12 */ /* 0x000fe2000f8e9606 */
[----:B------:R-:W-:Y:S01]  /*bb10*/  IMAD R27, R234, -0x326172a9, RZ ;  /* 0xcd9e8d57ea1b7824 */ /* 0x000fe200078e02ff */
[----:B-1----:R-:W-:Y:S02]  /*bb20*/  FMNMX.FTZ R6, R0, R8, !PT ;  /* 0x0000000800067209 */ /* 0x002fe40007810000 */
[----:B------:R-:W-:Y:S01]  /*bb30*/  FMNMX.FTZ R13, R149, R13, !PT ;  /* 0x0000000d950d7209 */ /* 0x000fe20007810000 */
[----:B------:R-:W-:Y:S01]  /*bb40*/  IMAD.WIDE.U32 R14, R4, -0x326172a9, RZ ;  /* 0xcd9e8d57040e7825 */ /* 0x000fe200078e00ff */
[----:B------:R-:W-:Y:S01]  /*bb50*/  FSEL R160, R160, -INF , !P6 ;  /* 0xff800000a0a07808 */ /* 0x000fe20007000000 */
[----:B------:R-:W1:Y:S01]  /*bb60*/  SHFL.BFLY PT, R12, R6, 0x1, 0x1f ;  /* 0x0c201f00060c7f89 */ /* 0x000e6200000e0000 */
[----:B------:R-:W-:Y:S02]  /*bb70*/  FMNMX.FTZ R13, R171, R13, !PT ;  /* 0x0000000dab0d7209 */ /* 0x000fe40007810000 */
[----:B------:R-:W-:-:S02]  /*bb80*/  FMNMX.FTZ R134, R134, R9, !PT ;  /* 0x0000000986867209 */ /* 0x000fc40007810000 */
[----:B------:R-:W-:Y:S02]  /*bb90*/  FMNMX.FTZ R13, R25, R13, !PT ;  /* 0x0000000d190d7209 */ /* 0x000fe40007810000 */
[----:B------:R-:W-:Y:S01]  /*bba0*/  P2R R5, PR, RZ, 0x4 ;  /* 0x00000004ff057803 */ /* 0x000fe20000000000 */
[----:B------:R-:W-:Y:S01]  /*bbb0*/  FMUL.FTZ R60, R134, UR10 ;  /* 0x0000000a863c7c20 */ /* 0x000fe20008410000 */
[----:B------:R-:W-:Y:S02]  /*bbc0*/  FMNMX.FTZ R13, R24, R13, !PT ;  /* 0x0000000d180d7209 */ /* 0x000fe40007810000 */
[----:B------:R-:W-:Y:S02]  /*bbd0*/  ISETP.GE.AND P2, PT, R20, R238, PT ;  /* 0x000000ee1400720c */ /* 0x000fe40003f46270 */
[----:B------:R-:W-:Y:S02]  /*bbe0*/  FMNMX.FTZ R13, R160, R13, !PT ;  /* 0x0000000da00d7209 */ /* 0x000fe40007810000 */
[----:B------:R-:W-:-:S02]  /*bbf0*/  FSEL R205, R205, -INF , !P1 ;  /* 0xff800000cdcd7808 */ /* 0x000fc40004800000 */
[----:B------:R-:W-:Y:S02]  /*bc00*/  FSETP.NEU.FTZ.AND P1, PT, R134, -INF , PT ;  /* 0xff8000008600780b */ /* 0x000fe40003f3d000 */
[----:B------:R-:W-:Y:S02]  /*bc10*/  FSEL R204, R204, -INF , !P2 ;  /* 0xff800000cccc7808 */ /* 0x000fe40005000000 */
[----:B------:R-:W-:Y:S02]  /*bc20*/  FMNMX.FTZ R13, R161, R13, !PT ;  /* 0x0000000da10d7209 */ /* 0x000fe40007810000 */
[----:B------:R-:W-:Y:S02]  /*bc30*/  FMNMX.FTZ R47, R221, R58, !PT ;  /* 0x0000003add2f7209 */ /* 0x000fe40007810000 */
[----:B------:R-:W-:Y:S02]  /*bc40*/  ISETP.NE.AND P4, PT, R28, RZ, PT ;  /* 0x000000ff1c00720c */ /* 0x000fe40003f85270 */
[----:B------:R-:W-:-:S02]  /*bc50*/  FSEL R60, R60, RZ, P1 ;  /* 0x000000ff3c3c7208 */ /* 0x000fc40000800000 */
[----:B------:R-:W-:Y:S02]  /*bc60*/  FMNMX.FTZ R13, R204, R13, !PT ;  /* 0x0000000dcc0d7209 */ /* 0x000fe40007810000 */
[----:B------:R-:W-:Y:S01]  /*bc70*/  FMNMX.FTZ R47, R59, R47, !PT ;  /* 0x0000002f3b2f7209 */ /* 0x000fe20007810000 */
[--C-:B------:R-:W-:Y:S01]  /*bc80*/  FFMA.FTZ R0, R133, UR10, -R60.reuse ;  /* 0x0000000a85007c23 */ /* 0x100fe2000801083c */
[----:B------:R-:W-:Y:S01]  /*bc90*/  FSEL R166, R166, -INF , !P4 ;  /* 0xff800000a6a67808 */ /* 0x000fe20006000000 */
[----:B------:R-:W-:Y:S01]  /*bca0*/  FFMA.FTZ R30, R136, UR10, -R60 ;  /* 0x0000000a881e7c23 */ /* 0x000fe2000801083c */
[----:B------:R-:W-:Y:S01]  /*bcb0*/  SHF.R.U32.HI R9, RZ, 0x10, R14 ;  /* 0x00000010ff097819 */ /* 0x000fe2000001160e */
[--C-:B------:R-:W-:Y:S01]  /*bcc0*/  FFMA.FTZ R28, R218, UR10, -R60.reuse ;  /* 0x0000000ada1c7c23 */ /* 0x100fe2000801083c */
[----:B------:R-:W-:Y:S01]  /*bcd0*/  ISETP.GE.AND P4, PT, R239, R238, PT ;  /* 0x000000eeef00720c */ /* 0x000fe20003f86270 */
[--C-:B------:R-:W-:Y:S01]  /*bce0*/  FFMA.FTZ R31, R142, UR10, -R60.reuse ;  /* 0x0000000a8e1f7c23 */ /* 0x100fe2000801083c */
[----:B------:R-:W-:Y:S01]  /*bcf0*/  FSEL R152, R152, -INF , !P0 ;  /* 0xff80000098987808 */ /* 0x000fe20004000000 */
[----:B------:R-:W-:Y:S01]  /*bd00*/  MUFU.EX2 R0, R0 ;  /* 0x0000000000007308 */ /* 0x000fe20000000800 */
[----:B------:R-:W-:Y:S01]  /*bd10*/  FMNMX.FTZ R13, R205, R13, !PT ;  /* 0x0000000dcd0d7209 */ /* 0x000fe20007810000 */
[--C-:B------:R-:W-:Y:S01]  /*bd20*/  FFMA.FTZ R62, R62, UR10, -R60.reuse ;  /* 0x0000000a3e3e7c23 */ /* 0x100fe2000801083c */
[----:B-1----:R-:W-:Y:S01]  /*bd30*/  FMNMX.FTZ R133, R6, R12, !PT ;  /* 0x0000000c06857209 */ /* 0x002fe20007810000 */
[--C-:B------:R-:W-:Y:S01]  /*bd40*/  FFMA.FTZ R61, R61, UR10, -R60.reuse ;  /* 0x0000000a3d3d7c23 */ /* 0x100fe2000801083c */
[----:B------:R-:W-:Y:S01]  /*bd50*/  FMNMX.FTZ R47, R55, R47, !PT ;  /* 0x0000002f372f7209 */ /* 0x000fe20007810000 */
[--C-:B------:R-:W-:Y:S01]  /*bd60*/  FFMA.FTZ R63, R63, UR10, -R60.reuse ;  /* 0x0000000a3f3f7c23 */ /* 0x100fe2000801083c */
[----:B------:R-:W-:Y:S01]  /*bd70*/  LOP3.LUT R6, R9, 0xff, RZ, 0xc0, !PT ;  /* 0x000000ff09067812 */ /* 0x000fe200078ec0ff */
[----:B------:R-:W-:Y:S01]  /*bd80*/  FMUL.FTZ R44, R133, UR10 ;  /* 0x0000000a852c7c20 */ /* 0x000fe20008410000 */
[----:B------:R-:W-:Y:S01]  /*bd90*/  FSEL R153, R153, -INF , !P4 ;  /* 0xff80000099997808 */ /* 0x000fe20006000000 */
[----:B------:R-:W-:Y:S01]  /*bda0*/  MUFU.EX2 R28, R28 ;  /* 0x0000001c001c7308 */ /* 0x000fe20000000800 */
[----:B------:R-:W-:Y:S01]  /*bdb0*/  FMNMX.FTZ R9, R152, R13, !PT ;  /* 0x0000000d98097209 */ /* 0x000fe20007810000 */
[--C-:B------:R-:W-:Y:S01]  /*bdc0*/  FFMA.FTZ R64, R64, UR10, -R60.reuse ;  /* 0x0000000a40407c23 */ /* 0x100fe2000801083c */
[----:B------:R-:W-:Y:S01]  /*bdd0*/  FMNMX.FTZ R47, R53, R47, !PT ;  /* 0x0000002f352f7209 */ /* 0x000fe20007810000 */
[--C-:B------:R-:W-:Y:S01]  /*bde0*/  FFMA.FTZ R168, R168, UR10, -R60.reuse ;  /* 0x0000000aa8a87c23 */ /* 0x100fe2000801083c */
[-C--:B------:R-:W-:Y:S01]  /*bdf0*/  ISETP.GE.AND P6, PT, R20, R237.reuse, PT ;  /* 0x000000ed1400720c */ /* 0x080fe20003fc6270 */
[--C-:B------:R-:W-:Y:S01]  /*be00*/  FFMA.FTZ R151, R151, UR10, -R60.reuse ;  /* 0x0000000a97977c23 */ /* 0x100fe2000801083c */
[----:B------:R-:W-:Y:S01]  /*be10*/  ISETP.GE.AND P2, PT, R239, R237, PT ;  /* 0x000000edef00720c */ /* 0x000fe20003f46270 */
[----:B------:R-:W-:Y:S01]  /*be20*/  IMAD.WIDE.U32 R236, R225, -0x2daee0ad, RZ ;  /* 0xd2511f53e1ec7825 */ /* 0x000fe200078e00ff */
[----:B------:R-:W-:Y:S01]  /*be30*/  FSETP.NEU.FTZ.AND P0, PT, R133, -INF , PT ;  /* 0xff8000008500780b */ /* 0x000fe20003f1d000 */
[----:B------:R-:W-:Y:S01]  /*be40*/  MUFU.EX2 R31, R31 ;  /* 0x0000001f001f7308 */ /* 0x000fe20000000800 */
[----:B------:R-:W-:Y:S01]  /*be50*/  FMNMX.FTZ R9, R153, R9, !PT ;  /* 0x0000000999097209 */ /* 0x000fe20007810000 */
[--C-:B------:R-:W-:Y:S01]  /*be60*/  FFMA.FTZ R150, R150, UR10, -R60.reuse ;  /* 0x0000000a96967c23 */ /* 0x100fe2000801083c */
[----:B------:R-:W-:Y:S01]  /*be70*/  FMNMX.FTZ R47, R147, R47, !PT ;  /* 0x0000002f932f7209 */ /* 0x000fe20007810000 */
[----:B------:R-:W-:Y:S01]  /*be80*/  FFMA.FTZ R146, R146, UR10, -R60 ;  /* 0x0000000a92927c23 */ /* 0x000fe2000801083c */
[----:B------:R-:W-:Y:S01]  /*be90*/  LOP3.LUT R226, R7, UR13, R226, 0x96, !PT ;  /* 0x0000000d07e27c12 */ /* 0x000fe2000f8e96e2 */
[----:B------:R-:W1:Y:S01]  /*bea0*/  SHFL.BFLY PT, R136, R9, 0x2, 0x1f ;  /* 0x0c401f0009887f89 */ /* 0x000e6200000e0000 */
[----:B------:R-:W-:Y:S01]  /*beb0*/  FSEL R44, R44, RZ, P0 ;  /* 0x000000ff2c2c7208 */ /* 0x000fe20000000000 */
[----:B------:R-:W2:Y:S01]  /*bec0*/  MUFU.EX2 R30, R30 ;  /* 0x0000001e001e7308 */ /* 0x000ea20000000800 */
[----:B------:R-:W-:Y:S01]  /*bed0*/  LOP3.LUT R216, R237, UR19, R240, 0x96, !PT ;  /* 0x00000013edd87c12 */ /* 0x000fe2000f8e96f0 */
[----:B------:R-:W-:Y:S01]  /*bee0*/  IMAD.WIDE.U32 R226, R226, -0x326172a9, RZ ;  /* 0xcd9e8d57e2e27825 */ /* 0x000fe200078e00ff */
[----:B------:R-:W-:-:S03]  /*bef0*/  FMNMX.FTZ R47, R141, R47, !PT ;  /* 0x0000002f8d2f7209 */ /* 0x000fc60007810000 */
[--C-:B------:R-:W-:Y:S01]  /*bf00*/  FFMA.FTZ R29, R135, UR10, -R44.reuse ;  /* 0x0000000a871d7c23 */ /* 0x100fe2000801082c */
[--C-:B------:R-:W-:Y:S01]  /*bf10*/  FFMA.FTZ R32, R50, UR10, -R44.reuse ;  /* 0x0000000a32207c23 */ /* 0x100fe2000801082c */
[--C-:B------:R-:W-:Y:S01]  /*bf20*/  FFMA.FTZ R33, R51, UR10, -R44.reuse ;  /* 0x0000000a33217c23 */ /* 0x100fe2000801082c */
[----:B------:R-:W-:Y:S01]  /*bf30*/  FFMA.FTZ R34, R52, UR10, -R44 ;  /* 0x0000000a34227c23 */ /* 0x000fe2000801082c */
[----:B------:R-:W-:Y:S01]  /*bf40*/  FMNMX.FTZ R47, R170, R47, !PT ;  /* 0x0000002faa2f7209 */ /* 0x000fe20007810000 */
[----:B------:R-:W-:Y:S01]  /*bf50*/  IMAD.WIDE.U32 R216, R216, -0x326172a9, RZ ;  /* 0xcd9e8d57d8d87825 */ /* 0x000fe200078e00ff */
[----:B------:R-:W-:Y:S01]  /*bf60*/  LOP3.LUT R219, R11, UR20, R27, 0x96, !PT ;  /* 0x000000140bdb7c12 */ /* 0x000fe2000f8e961b */
[----:B------:R-:W-:Y:S01]  /*bf70*/  MUFU.EX2 R29, R29 ;  /* 0x0000001d001d7308 */ /* 0x000fe20000000800 */
[----:B------:R-:W-:Y:S01]  /*bf80*/  LOP3.LUT R11, R15, UR21, R226, 0x96, !PT ;  /* 0x000000150f0b7c12 */ /* 0x000fe2000f8e96e2 */
[----:B------:R-:W-:Y:S01]  /*bf90*/  FFMA.FTZ R132, R132, UR10, -R44 ;  /* 0x0000000a84847c23 */ /* 0x000fe2000801082c */
[----:B------:R-:W-:Y:S01]  /*bfa0*/  FMNMX.FTZ R47, R169, R47, !PT ;  /* 0x0000002fa92f7209 */ /* 0x000fe20007810000 */
[----:B------:R-:W-:Y:S01]  /*bfb0*/  IMAD.WIDE.U32 R218, R219, -0x2daee0ad, RZ ;  /* 0xd2511f53dbda7825 */ /* 0x000fe200078e00ff */
[----:B------:R-:W-:-:S03]  /*bfc0*/  LOP3.LUT R4, R217, UR18, R10, 0x96, !PT ;  /* 0x00000012d9047c12 */ /* 0x000fc6000f8e960a */
[----:B------:R-:W-:Y:S01]  /*bfd0*/  FFMA.FTZ R67, R67, UR10, -R44 ;  /* 0x0000000a43437c23 */ /* 0x000fe2000801082c */
[C---:B------:R-:W-:Y:S01]  /*bfe0*/  LOP3.LUT R10, R14.reuse, 0xffff, RZ, 0xc0, !PT ;  /* 0x0000ffff0e0a7812 */ /* 0x040fe200078ec0ff */
[----:B------:R-:W-:Y:S01]  /*bff0*/  MUFU.EX2 R32, R32 ;  /* 0x0000002000207308 */ /* 0x000fe20000000800 */
[----:B------:R-:W-:Y:S01]  /*c000*/  LOP3.LUT R8, R14, 0xff, RZ, 0xc0, !PT ;  /* 0x000000ff0e087812 */ /* 0x000fe200078ec0ff */
[----:B------:R-:W-:Y:S01]  /*c010*/  IMAD.WIDE.U32 R50, R4, -0x2daee0ad, RZ ;  /* 0xd2511f5304327825 */ /* 0x000fe200078e00ff */
[----:B------:R-:W-:-:S03]  /*c020*/  SHF.R.U32.HI R7, RZ, 0x18, R14 ;  /* 0x00000018ff077819 */ /* 0x000fc6000001160e */
[--C-:B------:R-:W-:Y:S01]  /*c030*/  FFMA.FTZ R143, R143, UR10, -R44.reuse ;  /* 0x0000000a8f8f7c23 */ /* 0x100fe2000801082c */
[----:B------:R-:W-:Y:S01]  /*c040*/  LOP3.LUT R13, R11, 0xffff, RZ, 0xc0, !PT ;  /* 0x0000ffff0b0d7812 */ /* 0x000fe200078ec0ff */
[--C-:B------:R-:W-:Y:S01]  /*c050*/  FFMA.FTZ R66, R66, UR10, -R44.reuse ;  /* 0x0000000a42427c23 */ /* 0x100fe2000801082c */
[--C-:B------:R-:W-:Y:S01]  /*c060*/  SHF.R.U32.HI R14, RZ, 0x10, R11.reuse ;  /* 0x00000010ff0e7819 */ /* 0x100fe2000001160b */
[----:B------:R-:W3:Y:S01]  /*c070*/  MUFU.EX2 R33, R33 ;  /* 0x0000002100217308 */ /* 0x000ee20000000800 */
[----:B------:R-:W-:Y:S01]  /*c080*/  FMNMX.FTZ R47, R166, R47, !PT ;  /* 0x0000002fa62f7209 */ /* 0x000fe20007810000 */
[--C-:B------:R-:W-:Y:S01]  /*c090*/  FFMA.FTZ R65, R65, UR10, -R44.reuse ;  /* 0x0000000a41417c23 */ /* 0x100fe2000801082c */
[----:B------:R-:W-:Y:S01]  /*c0a0*/  ISETP.NE.AND P4, PT, R5, RZ, PT ;  /* 0x000000ff0500720c */ /* 0x000fe20003f85270 */
[----:B------:R-:W-:Y:S01]  /*c0b0*/  FFMA.FTZ R140, R140, UR10, -R44 ;  /* 0x0000000a8c8c7c23 */ /* 0x000fe2000801082c */
[----:B------:R-:W-:Y:S01]  /*c0c0*/  LOP3.LUT R5, R11, 0xff, RZ, 0xc0, !PT ;  /* 0x000000ff0b057812 */ /* 0x000fe200078ec0ff */
[----:B------:R-:W-:Y:S01]  /*c0d0*/  FFMA.FTZ R43, R43, UR10, -R60 ;  /* 0x0000000a2b2b7c23 */ /* 0x000fe2000801083c */
[----:B------:R-:W-:Y:S01]  /*c0e0*/  SHF.R.U32.HI R12, RZ, 0x18, R11 ;  /* 0x00000018ff0c7819 */ /* 0x000fe2000001160b */
[----:B------:R-:W4:Y:S01]  /*c0f0*/  MUFU.EX2 R34, R34 ;  /* 0x0000002200227308 */ /* 0x000f220000000800 */
[----:B------:R-:W-:Y:S01]  /*c100*/  SHF.R.U32.HI R10, RZ, 0x8, R10 ;  /* 0x00000008ff0a7819 */ /* 0x000fe2000001160a */
[--C-:B------:R-:W-:Y:S01]  /*c110*/  FFMA.FTZ R45, R45, UR10, -R60.reuse ;  /* 0x0000000a2d2d7c23 */ /* 0x100fe2000801083c */
[----:B------:R-:W-:Y:S01]  /*c120*/  SHF.R.U32.HI R13, RZ, 0x8, R13 ;  /* 0x00000008ff0d7819 */ /* 0x000fe2000001160d */
[--C-:B------:R-:W-:Y:S01]  /*c130*/  FFMA.FTZ R42, R42, UR10, -R60.reuse ;  /* 0x0000000a2a2a7c23 */ /* 0x100fe2000801083c */
[----:B------:R-:W-:Y:S01]  /*c140*/  LOP3.LUT R11, R14, 0xff, RZ, 0xc0, !PT ;  /* 0x000000ff0e0b7812 */ /* 0x000fe200078ec0ff */
[----:B------:R-:W-:Y:S01]  /*c150*/  FFMA.FTZ R39, R39, UR10, -R60 ;  /* 0x0000000a27277c23 */ /* 0x000fe2000801083c */
[----:B------:R-:W-:Y:S01]  /*c160*/  FMNMX.FTZ R47, R167, R47, !PT ;  /* 0x0000002fa72f7209 */ /* 0x000fe20007810000 */
[----:B------:R-:W-:Y:S01]  /*c170*/  MUFU.EX2 R62, R62 ;  /* 0x0000003e003e7308 */ /* 0x000fe20000000800 */
        /* <DEDUP_REMOVED lines=8> */
[----:B------:R-:W-:Y:S01]  /*c200*/  FSEL R163, R163, -INF , !P4 ;  /* 0xff800000a3a37808 */ /* 0x000fe20006000000 */
[----:B------:R-:W-:Y:S01]  /*c210*/  LDSM.16.MT88.4 R12, [R178+0x6000] ;  /* 0x00600000b20c783b */ /* 0x000fe20000004200 */
[----:B------:R-:W-:Y:S01]  /*c220*/  PRMT R36, R3, 0x7054, R3 ;  /* 0x0000705403247816 */ /* 0x000fe20000000003 */
[----:B------:R-:W-:Y:S01]  /*c230*/  FFMA.FTZ R41, R41, UR10, -R44 ;  /* 0x0000000a29297c23 */ /* 0x000fe2000801082c */
[----:B------:R-:W-:-:S02]  /*c240*/  FMNMX.FTZ R47, R162, R47, !PT ;  /* 0x0000002fa22f7209 */ /* 0x000fc40007810000 */
[----:B------:R-:W-:Y:S01]  /*c250*/  FSEL R206, R206, -INF , !P6 ;  /* 0xff800000cece7808 */ /* 0x000fe20007000000 */
[----:B------:R-:W-:Y:S01]  /*c260*/  MUFU.EX2 R63, R63 ;  /* 0x0000003f003f7308 */ /* 0x000fe20000000800 */
[----:B-1----:R-:W-:Y:S02]  /*c270*/  FMNMX.FTZ R136, R9, R136, !PT ;  /* 0x0000008809887209 */ /* 0x002fe40007810000 */
[----:B------:R-:W-:Y:S02]  /*c280*/  FMNMX.FTZ R47, R163, R47, !PT ;  /* 0x0000002fa32f7209 */ /* 0x000fe40007810000 */
[----:B------:R-:W-:Y:S01]  /*c290*/  FSEL R9, R133, RZ, P0 ;  /* 0x000000ff85097208 */ /* 0x000fe20000000000 */
[----:B------:R-:W1:Y:S01]  /*c2a0*/  SHFL.BFLY PT, R135, R136, 0x1, 0x1f ;  /* 0x0c201f0088877f89 */ /* 0x000e6200000e0000 */
[--C-:B------:R-:W-:Y:S01]  /*c2b0*/  HSET2.LE.AND R8, R8, R36.reuse, PT ;  /* 0x0000002408087233 */ /* 0x100fe20003803000 */
[----:B------:R-:W-:Y:S01]  /*c2c0*/  MUFU.EX2 R64, R64 ;  /* 0x0000004000407308 */ /* 0x000fe20000000800 */
[--C-:B------:R-:W-:Y:S01]  /*c2d0*/  HSET2.LE.AND R7, R7, R36.reuse, PT ;  /* 0x0000002407077233 */ /* 0x100fe20003803000 */
[----:B------:R-:W-:Y:S01]  /*c2e0*/  FADD.FTZ R2, R2, -R9 ;  /* 0x8000000902027221 */ /* 0x000fe20000010000 */
[----:B------:R-:W-:-:S02]  /*c2f0*/  HSET2.LE.AND R5, R5, R36, PT ;  /* 0x0000002405057233 */ /* 0x000fc40003803000 */
[----:B------:R-:W-:Y:S01]  /*c300*/  HSET2.LE.AND R6, R6, R36, PT ;  /* 0x0000002406067233 */ /* 0x000fe20003803000 */
[----:B------:R-:W-:Y:S01]  /*c310*/  FMUL.FTZ R2, R2, UR10 ;  /* 0x0000000a02027c20 */ /* 0x000fe20008410000 */
[----:B--2---:R-:W-:Y:S01]  /*c320*/  F2FP.F16.F32.PACK_AB R22, R30, R31 ;  /* 0x0000001f1e16723e */ /* 0x004fe200000000ff */
[----:B------:R-:W-:Y:S01]  /*c330*/  MUFU.EX2 R132, R132 ;  /* 0x0000008400847308 */ /* 0x000fe20000000800 */
[----:B---3--:R-:W-:Y:S02]  /*c340*/  F2FP.F16.F32.PACK_AB R23, R33, R32 ;  /* 0x000000202117723e */ /* 0x008fe400000000ff */
[----:B------:R-:W-:Y:S02]  /*c350*/  F2FP.F16.F32.PACK_AB R20, R0, R28 ;  /* 0x0000001c0014723e */ /* 0x000fe400000000ff */
[----:B----4-:R-:W-:Y:S02]  /*c360*/  F2FP.F16.F32.PACK_AB R21, R34, R29 ;  /* 0x0000001d2215723e */ /* 0x010fe400000000ff */
[----:B------:R-:W-:Y:S01]  /*c370*/  FSEL R207, R207, -INF , !P5 ;  /* 0xff800000cfcf7808 */ /* 0x000fe20006800000 */
[----:B------:R-:W2:Y:S01]  /*c380*/  MUFU.EX2 R2, R2 ;  /* 0x0000000200027308 */ /* 0x000ea20000000800 */
[----:B------:R-:W-:-:S02]  /*c390*/  FMNMX.FTZ R47, R206, R47, !PT ;  /* 0x0000002fce2f7209 */ /* 0x000fc40007810000 */
[----:B------:R-:W-:Y:S02]  /*c3a0*/  LOP3.LUT R22, R8, R22, RZ, 0xc0, !PT ;  /* 0x0000001608167212 */ /* 0x000fe400078ec0ff */
[----:B------:R-:W-:Y:S01]  /*c3b0*/  LOP3.LUT R23, R7, R23, RZ, 0xc0, !PT ;  /* 0x0000001707177212 */ /* 0x000fe200078ec0ff */
[----:B------:R-:W-:Y:S01]  /*c3c0*/  LDSM.16.MT88.4 R8, [R177+0x6000] ;  /* 0x00600000b108783b */ /* 0x000fe20000004200 */
[----:B------:R-:W-:Y:S01]  /*c3d0*/  LOP3.LUT R20, R5, R20, RZ, 0xc0, !PT ;  /* 0x0000001405147212 */ /* 0x000fe200078ec0ff */
[----:B------:R-:W-:Y:S01]  /*c3e0*/  MUFU.EX2 R67, R67 ;  /* 0x0000004300437308 */ /* 0x000fe20000000800 */
[----:B------:R-:W-:Y:S02]  /*c3f0*/  LOP3.LUT R21, R6, R21, RZ, 0xc0, !PT ;  /* 0x0000001506157212 */ /* 0x000fe400078ec0ff */
[----:B------:R-:W-:Y:S01]  /*c400*/  LDSM.16.MT88.4 R4, [R176+0x6000] ;  /* 0x00600000b004783b */ /* 0x000fe20000004200 */
[----:B------:R-:W-:Y:S02]  /*c410*/  FSEL R154, R154, -INF , !P3 ;  /* 0xff8000009a9a7808 */ /* 0x000fe40005800000 */
[----:B------:R-:W-:-:S02]  /*c420*/  FSEL R35, R134, RZ, P1 ;  /* 0x000000ff86237208 */ /* 0x000fc40000800000 */
[----:B------:R-:W-:Y:S01]  /*c430*/  FMNMX.FTZ R47, R207, R47, !PT ;  /* 0x0000002fcf2f7209 */ /* 0x000fe20007810000 */
[-C--:B--2---:R-:W-:Y:S01]  /*c440*/  FMUL.FTZ R126, R126, R2.reuse ;  /* 0x000000027e7e7220 */ /* 0x084fe20000410000 */
[----:B------:R-:W-:Y:S01]  /*c450*/  FSEL R155, R155, -INF , !P2 ;  /* 0xff8000009b9b7808 */ /* 0x000fe20005000000 */
[----:B------:R-:W-:Y:S01]  /*c460*/  FADD.FTZ R35, R220, -R35 ;  /* 0x80000023dc237221 */ /* 0x000fe20000010000 */
[----:B------:R-:W-:Y:S01]  /*c470*/  FMNMX.FTZ R47, R154, R47, !PT ;  /* 0x0000002f9a2f7209 */ /* 0x000fe20007810000 */
[-C--:B------:R-:W-:Y:S01]  /*c480*/  FMUL.FTZ R127, R127, R2.reuse ;  /* 0x000000027f7f7220 */ /* 0x080fe20000410000 */
[----:B------:R-:W-:Y:S01]  /*c490*/  LOP3.LUT R142, R219, UR17, R236, 0x96, !PT ;  /* 0x00000011db8e7c12 */ /* 0x000fe2000f8e96ec */
[----:B------:R-:W-:Y:S01]  /*c4a0*/  FMUL.FTZ R35, R35, UR10 ;  /* 0x0000000a23237c20 */ /* 0x000fe20008410000 */
[----:B------:R-:W-:Y:S01]  /*c4b0*/  FMNMX.FTZ R47, R155, R47, !PT ;  /* 0x0000002f9b2f7209 */ /* 0x000fe20007810000 */
[-C--:B------:R-:W-:Y:S01]  /*c4c0*/  FMUL.FTZ R122, R122, R2.reuse ;  /* 0x000000027a7a7220 */ /* 0x080fe20000410000 */
[----:B------:R-:W-:Y:S01]  /*c4d0*/  LOP3.LUT R242, R51, UR15, R218, 0x96, !PT ;  /* 0x0000000f33f27c12 */ /* 0x000fe2000f8e96da */
[-C--:B------:R-:W-:Y:S01]  /*c4e0*/  FMUL.FTZ R123, R123, R2.reuse ;  /* 0x000000027b7b7220 */ /* 0x080fe20000410000 */
[-C--:B------:R-:W-:Y:S01]  /*c4f0*/  FMUL.FTZ R110, R110, R2.reuse ;  /* 0x000000026e6e7220 */ /* 0x080fe20000410000 */
[----:B------:R-:W2:Y:S01]  /*c500*/  SHFL.BFLY PT, R52, R47, 0x2, 0x1f ;  /* 0x0c401f002f347f89 */ /* 0x000ea200000e0000 */
        /* <DEDUP_REMOVED lines=12> */
[----:B------:R-:W-:Y:S01]  /*c5d0*/  IMAD.WIDE.U32 R238, R142, -0x326172a9, RZ ;  /* 0xcd9e8d578eee7825 */ /* 0x000fe200078e00ff */
[----:B-1----:R-:W-:Y:S01]  /*c5e0*/  FMNMX.FTZ R136, R136, R135, !PT ;  /* 0x0000008788887209 */ /* 0x002fe20007810000 */
[----:B------:R-:W-:Y:S01]  /*c5f0*/  MUFU.EX2 R151, R151 ;  /* 0x0000009700977308 */ /* 0x000fe20000000800 */
[----:B------:R-:W-:Y:S01]  /*c600*/  LOP3.LUT R159, R241, UR27, R159, 0x96, !PT ;  /* 0x0000001bf19f7c12 */ /* 0x000fe2000f8e969f */
[----:B------:R-:W-:-:S04]  /*c610*/  IMAD.WIDE.U32 R242, R242, -0x326172a9, RZ ;  /* 0xcd9e8d57f2f27825 */ /* 0x000fc800078e00ff */
        /* <DEDUP_REMOVED lines=16> */
[----:B--2---:R-:W-:Y:S01]  /*c720*/  FMNMX.FTZ R47, R47, R52, !PT ;  /* 0x000000342f2f7209 */ /* 0x004fe20007810000 */
[C---:B------:R-:W-:Y:S01]  /*c730*/  HMMA.16816.F32 R124, R20.reuse, R16, R124 ;  /* 0x00000010147c723c */ /* 0x040fe2000000187c */
[----:B------:R-:W-:Y:S01]  /*c740*/  LOP3.LUT R238, R243, UR14, R238, 0x96, !PT ;  /* 0x0000000ef3ee7c12 */ /* 0x000fe2000f8e96ee */
[C---:B------:R-:W-:Y:S01]  /*c750*/  FMUL.FTZ R157, R136.reuse, UR10 ;  /* 0x0000000a889d7c20 */ /* 0x040fe20008410000 */
[----:B------:R-:W-:Y:S01]  /*c760*/  FSETP.NEU.FTZ.AND P1, PT, R136, -INF , PT ;  /* 0xff8000008800780b */ /* 0x000fe20003f3d000 */
[----:B------:R-:W1:Y:S01]  /*c770*/  SHFL.BFLY PT, R135, R47, 0x1, 0x1f ;  /* 0x0c201f002f877f89 */ /* 0x000e6200000e0000 */
[----:B------:R-:W-:Y:S01]  /*c780*/  LOP3.LUT R158, R227, UR12, R158, 0x96, !PT ;  /* 0x0000000ce39e7c12 */ /* 0x000fe2000f8e969e */
[----:B------:R-:W-:Y:S01]  /*c790*/  HMMA.16816.F32 R120, R20, R18, R120 ;  /* 0x000000121478723c */ /* 0x000fe20000001878 */
[----:B------:R-:W-:Y:S01]  /*c7a0*/  FSEL R157, R157, RZ, P1 ;  /* 0x000000ff9d9d7208 */ /* 0x000fe20000800000 */
[----:B------:R-:W-:Y:S01]  /*c7b0*/  MUFU.EX2 R143, R143 ;  /* 0x0000008f008f7308 */ /* 0x000fe20000000800 */
[----:B------:R-:W-:Y:S01]  /*c7c0*/  FFMA.FTZ R28, R211, R35, R28 ;  /* 0x00000023d31c7223 */ /* 0x000fe2000001001c */
[----:B------:R-:W-:-:S02]  /*c7d0*/  FFMA.FTZ R2, R210, R2, R29 ;  /* 0x00000002d2027223 */ /* 0x000fc4000001001d */
[C---:B------:R-:W-:Y:S01]  /*c7e0*/  HMMA.16816.F32 R108, R20.reuse, R12, R108 ;  /* 0x0000000c146c723c */ /* 0x040fe2000000186c */
[--C-:B------:R-:W-:Y:S01]  /*c7f0*/  FFMA.FTZ R49, R49, UR10, -R157.reuse ;  /* 0x0000000a31317c23 */ /* 0x100fe2000801089d */
[--C-:B------:R-:W-:Y:S01]  /*c800*/  FFMA.FTZ R52, R56, UR10, -R157.reuse ;  /* 0x0000000a38347c23 */ /* 0x100fe2000801089d */
[--C-:B------:R-:W-:Y:S01]  /*c810*/  FFMA.FTZ R51, R57, UR10, -R157.reuse ;  /* 0x0000000a39337c23 */ /* 0x100fe2000801089d */
[----:B------:R-:W-:Y:S01]  /*c820*/  MUFU.EX2 R66, R66 ;  /* 0x0000004200427308 */ /* 0x000fe20000000800 */
[----:B------:R-:W-:Y:S01]  /*c830*/  FADD.FTZ R28, R0, R28 ;  /* 0x0000001c001c7221 */ /* 0x000fe20000010000 */
[C---:B------:R-:W-:Y:S01]  /*c840*/  HMMA.16816.F32 R104, R20.reuse, R14, R104 ;  /* 0x0000000e1468723c */ /* 0x040fe20000001868 */
[----:B------:R-:W-:Y:S01]  /*c850*/  FADD.FTZ R2, R34, R2 ;  /* 0x0000000222027221 */ /* 0x000fe20000010000 */
[----:B------:R-:W-:Y:S01]  /*c860*/  FFMA.FTZ R60, R153, UR10, -R157 ;  /* 0x0000000a993c7c23 */ /* 0x000fe2000801089d */
[----:B------:R-:W-:Y:S02]  /*c870*/  FADD.FTZ R28, R31, R28 ;  /* 0x0000001c1f1c7221 */ /* 0x000fe40000010000 */
[----:B------:R-:W-:Y:S01]  /*c880*/  FADD.FTZ R2, R32, R2 ;  /* 0x0000000220027221 */ /* 0x000fe20000010000 */
[----:B------:R-:W-:Y:S01]  /*c890*/  HMMA.16816.F32 R76, R20, R8, R76 ;  /* 0x00000008144c723c */ /* 0x000fe2000000184c */
[----:B------:R-:W-:Y:S01]  /*c8a0*/  MUFU.EX2 R49, R49 ;  /* 0x0000003100317308 */ /* 0x000fe20000000800 */
[----:B------:R-:W-:Y:S01]  /*c8b0*/  FADD.FTZ R28, R30, R28 ;  /* 0x0000001c1e1c7221 */ /* 0x000fe20000010000 */
[----:B------:R-:W-:Y:S01]  /*c8c0*/  FADD.FTZ R2, R33, R2 ;  /* 0x0000000221027221 */ /* 0x000fe20000010000 */
[----:B-1----:R-:W-:-:S02]  /*c8d0*/  FMNMX.FTZ R135, R47, R135, !PT ;  /* 0x000000872f877209 */ /* 0x002fc40007810000 */
[C---:B------:R-:W-:Y:S01]  /*c8e0*/  HMMA.16816.F32 R100, R20.reuse, R10, R100 ;  /* 0x0000000a1464723c */ /* 0x040fe20000001864 */
[----:B------:R-:W-:Y:S01]  /*c8f0*/  FADD.FTZ R28, R62, R28 ;  /* 0x0000001c3e1c7221 */ /* 0x000fe20000010000 */
[C---:B------:R-:W-:Y:S01]  /*c900*/  FSETP.NEU.FTZ.AND P0, PT, R135.reuse, -INF , PT ;  /* 0xff8000008700780b */ /* 0x040fe20003f1d000 */
[----:B------:R-:W-:Y:S01]  /*c910*/  FMUL.FTZ R142, R135, UR10 ;  /* 0x0000000a878e7c20 */ /* 0x000fe20008410000 */
[----:B------:R-:W-:Y:S01]  /*c920*/  MUFU.EX2 R52, R52 ;  /* 0x0000003400347308 */ /* 0x000fe20000000800 */
[----:B------:R-:W-:Y:S01]  /*c930*/  FADD.FTZ R2, R132, R2 ;  /* 0x0000000284027221 */ /* 0x000fe20000010000 */
[C---:B------:R-:W-:Y:S01]  /*c940*/  HMMA.16816.F32 R84, R20.reuse, R4, R84 ;  /* 0x000000041454723c */ /* 0x040fe20000001854 */
[----:B------:R-:W-:Y:S01]  /*c950*/  FADD.FTZ R28, R61, R28 ;  /* 0x0000001c3d1c7221 */ /* 0x000fe20000010000 */
[----:B------:R-:W-:Y:S01]  /*c960*/  FSEL R142, R142, RZ, P0 ;  /* 0x000000ff8e8e7208 */ /* 0x000fe20000000000 */
[----:B------:R-:W-:Y:S02]  /*c970*/  FADD.FTZ R2, R67, R2 ;  /* 0x0000000243027221 */ /* 0x000fe40000010000 */
[----:B------:R-:W-:Y:S01]  /*c980*/  FADD.FTZ R28, R63, R28 ;  /* 0x0000001c3f1c7221 */ /* 0x000fe20000010000 */
[----:B------:R-:W-:Y:S01]  /*c990*/  HMMA.16816.F32 R88, R20, R6, R88 ;  /* 0x000000061458723c */ /* 0x000fe20000001858 */
[--C-:B------:R-:W-:Y:S01]  /*c9a0*/  FFMA.FTZ R47, R55, UR10, -R142.reuse ;  /* 0x0000000a372f7c23 */ /* 0x100fe2000801088e */
[--C-:B------:R-:W-:Y:S01]  /*c9b0*/  FFMA.FTZ R46, R53, UR10, -R142.reuse ;  /* 0x0000000a352e7c23 */ /* 0x100fe2000801088e */
[----:B------:R-:W-:Y:S01]  /*c9c0*/  MUFU.EX2 R51, R51 ;  /* 0x0000003300337308 */ /* 0x000fe20000000800 */
[--C-:B------:R-:W-:Y:S01]  /*c9d0*/  FFMA.FTZ R53, R59, UR10, -R142.reuse ;  /* 0x0000000a3b357c23 */ /* 0x100fe2000801088e */
[----:B------:R-:W-:Y:S01]  /*c9e0*/  FFMA.FTZ R59, R171, UR10, -R157 ;  /* 0x0000000aab3b7c23 */ /* 0x000fe2000801089d */
[----:B------:R-:W-:Y:S01]  /*c9f0*/  FFMA.FTZ R147, R147, UR10, -R142 ;  /* 0x0000000a93937c23 */ /* 0x000fe2000801088e */
[----:B------:R-:W-:Y:S01]  /*ca00*/  LOP3.LUT R20, R239, UR16, R216, 0x96, !PT ;  /* 0x00000010ef147c12 */ /* 0x000fe2000f8e96d8 */
[----:B------:R-:W-:-:S04]  /*ca10*/  IMAD.WIDE.U32 R238, R238, -0x2daee0ad, RZ ;  /* 0xd2511f53eeee7825 */ /* 0x000fc800078e00ff */
[--C-:B------:R-:W-:Y:S01]  /*ca20*/  FFMA.FTZ R141, R141, UR10, -R142.reuse ;  /* 0x0000000a8d8d7c23 */ /* 0x100fe2000801088e */
[----:B------:R-:W-:Y:S01]  /*ca30*/  FFMA.FTZ R162, R162, UR10, -R142 ;  /* 0x0000000aa2a27c23 */ /* 0x000fe2000801088e */
[----:B------:R-:W-:Y:S01]  /*ca40*/  MUFU.EX2 R47, R47 ;  /* 0x0000002f002f7308 */ /* 0x000fe20000000800 */
[----:B------:R-:W-:-:S04]  /*ca50*/  IMAD.WIDE.U32 R20, R20, -0x2daee0ad, RZ ;  /* 0xd2511f5314147825 */ /* 0x000fc800078e00ff */
[--C-:B------:R-:W-:Y:S01]  /*ca60*/  FFMA.FTZ R163, R163, UR10, -R142.reuse ;  /* 0x0000000aa3a37c23 */ /* 0x100fe2000801088e */
[--C-:B------:R-:W-:Y:S01]  /*ca70*/  FFMA.FTZ R166, R166, UR10, -R142.reuse ;  /* 0x0000000aa6a67c23 */ /* 0x100fe2000801088e */
[--C-:B------:R-:W-:Y:S01]  /*ca80*/  FFMA.FTZ R167, R167, UR10, -R142.reuse ;  /* 0x0000000aa7a77c23 */ /* 0x100fe2000801088e */
[----:B------:R-:W-:Y:S01]  /*ca90*/  FFMA.FTZ R155, R155, UR10, -R142 ;  /* 0x0000000a9b9b7c23 */ /* 0x000fe2000801088e */
[----:B------:R-:W-:Y:S01]  /*caa0*/  LOP3.LUT R20, R239, UR5, R20, 0x96, !PT ;  /* 0x00000005ef147c12 */ /* 0x000fe2000f8e9614 */
[----:B------:R-:W-:Y:S01]  /*cab0*/  FADD.FTZ R28, R64, R28 ;  /* 0x0000001c401c7221 */ /* 0x000fe20000010000 */
[----:B------:R-:W-:Y:S01]  /*cac0*/  LOP3.LUT R240, R21, UR13, R50, 0x96, !PT ;  /* 0x0000000d15f07c12 */ /* 0x000fe2000f8e9632 */
[----:B------:R-:W-:Y:S01]  /*cad0*/  FFMA.FTZ R50, R48, UR10, -R157 ;  /* 0x0000000a30327c23 */ /* 0x000fe2000801089d */
[----:B------:R-:W-:Y:S01]  /*cae0*/  FFMA.FTZ R48, R58, UR10, -R142 ;  /* 0x0000000a3a307c23 */ /* 0x000fe2000801088e */
[----:B------:R-:W-:Y:S01]  /*caf0*/  IMAD.WIDE.U32 R218, R20, -0x326172a9, RZ ;  /* 0xcd9e8d5714da7825 */ /* 0x000fe200078e00ff */
[----:B------:R-:W-:Y:S03]  /*cb00*/  MUFU.EX2 R46, R46 ;  /* 0x0000002e002e7308 */ /* 0x000fe60000000800 */
[----:B------:R-:W-:Y:S01]  /*cb10*/  IMAD.WIDE.U32 R240, R240, -0x326172a9, RZ ;  /* 0xcd9e8d57f0f07825 */ /* 0x000fe200078e00ff */
[----:B------:R-:W-:-:S02]  /*cb20*/  LOP3.LUT R20, R218, 0xffff, RZ, 0xc0, !PT ;  /* 0x0000ffffda147812 */ /* 0x000fc400078ec0ff */
[----:B------:R-:W-:Y:S02]  /*cb30*/  LOP3.LUT R21, R218, 0xff, RZ, 0xc0, !PT ;  /* 0x000000ffda157812 */ /* 0x000fe400078ec0ff */
[----:B------:R-:W-:Y:S01]  /*cb40*/  SHF.R.U32.HI R20, RZ, 0x8, R20 ;  /* 0x00000008ff147819 */ /* 0x000fe20000011614 */
[----:B------:R-:W1:Y:S01]  /*cb50*/  MUFU.EX2 R50, R50 ;  /* 0x0000003200327308 */ /* 0x000e620000000800 */
[----:B------:R-:W-:Y:S02]  /*cb60*/  SHF.R.U32.HI R23, RZ, 0x18, R218 ;  /* 0x00000018ff177819 */ /* 0x000fe400000116da */
[----:B------:R-:W-:Y:S02]  /*cb70*/  PRMT R21, R21, 0x5410, R20 ;  /* 0x0000541015157816 */ /* 0x000fe40000000014 */
[----:B------:R-:W-:Y:S02]  /*cb80*/  SHF.R.U32.HI R20, RZ, 0x10, R218 ;  /* 0x00000010ff147819 */ /* 0x000fe400000116da */
[----:B------:R-:W-:Y:S01]  /*cb90*/  LOP3.LUT R22, R219, UR21, R240, 0x96, !PT ;  /* 0x00000015db167c12 */ /* 0x000fe2000f8e96f0 */
[----:B------:R-:W-:Y:S01]  /*cba0*/  MUFU.EX2 R48, R48 ;  /* 0x0000003000307308 */ /* 0x000fe20000000800 */
[----:B------:R-:W-:-:S02]  /*cbb0*/  LOP3.LUT R20, R20, 0xff, RZ, 0xc0, !PT ;  /* 0x000000ff14147812 */ /* 0x000fc400078ec0ff */
[----:B------:R-:W-:Y:S02]  /*cbc0*/  LOP3.LUT R58, R22, 0xff, RZ, 0xc0, !PT ;  /* 0x000000ff163a7812 */ /* 0x000fe400078ec0ff */
[----:B------:R-:W-:Y:S02]  /*cbd0*/  PRMT R20, R20, 0x5410, R23 ;  /* 0x0000541014147816 */ /* 0x000fe40000000017 */
[----:B------:R-:W-:Y:S01]  /*cbe0*/  LOP3.LUT R23, R22, 0xffff, RZ, 0xc0, !PT ;  /* 0x0000ffff16177812 */ /* 0x000fe200078ec0ff */
[----:B------:R-:W2:Y:S01]  /*cbf0*/  MUFU.EX2 R53, R53 ;  /* 0x0000003500357308 */ /* 0x000ea20000000800 */
[----:B------:R-:W-:Y:S02]  /*cc00*/  SHF.R.U32.HI R55, RZ, 0x18, R22 ;  /* 0x00000018ff377819 */ /* 0x000fe40000011616 */
[----:B------:R-:W-:Y:S02]  /*cc10*/  SHF.R.U32.HI R23, RZ, 0x8, R23 ;  /* 0x00000008ff177819 */ /* 0x000fe40000011617 */
[----:B------:R-:W-:-:S02]  /*cc20*/  HSET2.LE.AND R20, R20, R36, PT ;  /* 0x0000002414147233 */ /* 0x000fc40003803000 */
[----:B------:R-:W-:Y:S01]  /*cc30*/  PRMT R58, R58, 0x5410, R23 ;  /* 0x000054103a3a7816 */ /* 0x000fe20000000017 */
[----:B------:R-:W-:Y:S01]  /*cc40*/  MUFU.EX2 R59, R59 ;  /* 0x0000003b003b7308 */ /* 0x000fe20000000800 */
[----:B------:R-:W-:Y:S02]  /*cc50*/  SHF.R.U32.HI R23, RZ, 0x10, R22 ;  /* 0x00000010ff177819 */ /* 0x000fe40000011616 */
[----:B------:R-:W-:Y:S02]  /*cc60*/  FSEL R22, R136, RZ, P1 ;  /* 0x000000ff88167208 */ /* 0x000fe40000800000 */
[----:B------:R-:W-:Y:S02]  /*cc70*/  LOP3.LUT R23, R23, 0xff, RZ, 0xc0, !PT ;  /* 0x000000ff17177812 */ /* 0x000fe400078ec0ff */
[----:B------:R-:W-:Y:S01]  /*cc80*/  HSET2.LE.AND R21, R21, R36, PT ;  /* 0x0000002415157233 */ /* 0x000fe20003803000 */
[----:B------:R-:W-:Y:S01]  /*cc90*/  FADD.FTZ R22, R224, -R22 ;  /* 0x80000016e0167221 */ /* 0x000fe20000010000 */
[----:B------:R-:W-:Y:S01]  /*cca0*/  PRMT R55, R23, 0x5410, R55 ;  /* 0x0000541017377816 */ /* 0x000fe20000000037 */
[----:B------:R-:W-:Y:S01]  /*ccb0*/  MUFU.EX2 R147, R147 ;  /* 0x0000009300937308 */ /* 0x000fe20000000800 */
[----:B------:R-:W-:Y:S01]  /*ccc0*/  FSEL R23, R135, RZ, P0 ;  /* 0x000000ff87177208 */ /* 0x000fe20000000000 */
[----:B------:R-:W-:Y:S01]  /*ccd0*/  FMUL.FTZ R57, R22, UR10 ;  /* 0x0000000a16397c20 */ /* 0x000fe20008410000 */
[----:B-1----:R-:W-:-:S02]  /*cce0*/  F2FP.F16.F32.PACK_AB R22, R49, R50 ;  /* 0x000000323116723e */ /* 0x002fc400000000ff */
[----:B------:R-:W-:Y:S01]  /*ccf0*/  ISETP.GE.AND P0, PT, R209, 0x4, PT ;  /* 0x00000004d100780c */ /* 0x000fe20003f06270 */
[----:B------:R-:W-:Y:S01]  /*cd00*/  FADD.FTZ R23, R221, -R23 ;  /* 0x80000017dd177221 */ /* 0x000fe20000010000 */
[----:B------:R-:W-:Y:S01]  /*cd10*/  LOP3.LUT R22, R21, R22, RZ, 0xc0, !PT ;  /* 0x0000001615167212 */ /* 0x000fe200078ec0ff */
[----:B------:R-:W1:Y:S01]  /*cd20*/  MUFU.EX2 R57, R57 ;  /* 0x0000003900397308 */ /* 0x000e620000000800 */
[----:B------:R-:W-:Y:S01]  /*cd30*/  F2FP.F16.F32.PACK_AB R21, R51, R52 ;  /* 0x000000343315723e */ /* 0x000fe200000000ff */
[----:B------:R-:W-:Y:S01]  /*cd40*/  FMUL.FTZ R56, R23, UR10 ;  /* 0x0000000a17387c20 */ /* 0x000fe20008410000 */
[----:B------:R-:W-:Y:S01]  /*cd50*/  F2FP.F16.F32.PACK_AB R23, R46, R47 ;  /* 0x0000002f2e17723e */ /* 0x000fe200000000ff */
[----:B------:R-:W-:Y:S01]  /*cd60*/  IMAD.WIDE.U32 R220, R159, -0x326172a9, RZ ;  /* 0xcd9e8d579fdc7825 */ /* 0x000fe200078e00ff */
[----:B------:R-:W-:Y:S02]  /*cd70*/  LOP3.LUT R159, R241, UR12, R242, 0x96, !PT ;  /* 0x0000000cf19f7c12 */ /* 0x000fe4000f8e96f2 */
[----:B------:R-:W-:Y:S01]  /*cd80*/  LOP3.LUT R23, R20, R23, RZ, 0xc0, !PT ;  /* 0x0000001714177212 */ /* 0x000fe200078ec0ff */
[----:B------:R-:W3:Y:S01]  /*cd90*/  MUFU.EX2 R56, R56 ;  /* 0x0000003800387308 */ /* 0x000ee20000000800 */
[--C-:B------:R-:W-:Y:S01]  /*cda0*/  HSET2.LE.AND R20, R58, R36.reuse, PT ;  /* 0x000000243a147233 */ /* 0x100fe20003803000 */
[----:B------:R-:W-:Y:S01]  /*cdb0*/  FFMA.FTZ R58, R149, UR10, -R157 ;  /* 0x0000000a953a7c23 */ /* 0x000fe2000801089d */
[----:B------:R-:W-:Y:S01]  /*cdc0*/  LOP3.LUT R27, R221, UR20, R27, 0x96, !PT ;  /* 0x00000014dd1b7c12 */ /* 0x000fe2000f8e961b */
[--C-:B------:R-:W-:Y:S01]  /*cdd0*/  FFMA.FTZ R149, R25, UR10, -R157.reuse ;  /* 0x0000000a19957c23 */ /* 0x100fe2000801089d */
[----:B------:R-:W-:Y:S01]  /*cde0*/  LOP3.LUT R218, R217, UR18, R220, 0x96, !PT ;  /* 0x00000012d9da7c12 */ /* 0x000fe2000f8e96dc */
[----:B------:R-:W-:Y:S01]  /*cdf0*/  @P0 VIADD R209, R209, 0xfffffffc ;  /* 0xfffffffcd1d10836 */ /* 0x000fe20000000000 */
[----:B------:R-:W-:Y:S01]  /*ce00*/  LOP3.LUT R20, R20, R21, RZ, 0xc0, !PT ;  /* 0x0000001514147212 */ /* 0x000fe200078ec0ff */
[----:B------:R-:W-:Y:S01]  /*ce10*/  MUFU.EX2 R58, R58 ;  /* 0x0000003a003a7308 */ /* 0x000fe20000000800 */
[----:B------:R-:W-:Y:S01]  /*ce20*/  HSET2.LE.AND R21, R55, R36, PT ;  /* 0x0000002437157233 */ /* 0x000fe20003803000 */
[--C-:B------:R-:W-:Y:S01]  /*ce30*/  FFMA.FTZ R55, R54, UR10, -R157.reuse ;  /* 0x0000000a36377c23 */ /* 0x100fe2000801089d */
[----:B--2---:R-:W-:Y:S01]  /*ce40*/  F2FP.F16.F32.PACK_AB R54, R53, R48 ;  /* 0x000000303536723e */ /* 0x004fe200000000ff */
[-C--:B-1----:R-:W-:Y:S01]  /*ce50*/  FMUL.FTZ R68, R68, R57.reuse ;  /* 0x0000003944447220 */ /* 0x082fe20000410000 */
[-C--:B------:R-:W-:Y:S01]  /*ce60*/  FMUL.FTZ R69, R69, R57.reuse ;  /* 0x0000003945457220 */ /* 0x080fe20000410000 */
[-C--:B------:R-:W-:Y:S01]  /*ce70*/  FMUL.FTZ R72, R72, R57.reuse ;  /* 0x0000003948487220 */ /* 0x080fe20000410000 */
[----:B------:R-:W-:Y:S01]  /*ce80*/  LOP3.LUT R21, R21, R54, RZ, 0xc0, !PT ;  /* 0x0000003615157212 */ /* 0x000fe200078ec0ff */
[-C--:B------:R-:W-:Y:S01]  /*ce90*/  FMUL.FTZ R73, R73, R57.reuse ;  /* 0x0000003949497220 */ /* 0x080fe20000410000 */
        /* <DEDUP_REMOVED lines=8> */
[C---:B------:R-:W-:Y:S01]  /*cf20*/  HMMA.16816.F32 R68, R20.reuse, R14, R68 ;  /* 0x0000000e1444723c */ /* 0x040fe20000001844 */
[----:B------:R-:W-:Y:S01]  /*cf30*/  FFMA.FTZ R54, R145, UR10, -R157 ;  /* 0x0000000a91367c23 */ /* 0x000fe2000801089d */
[----:B------:R-:W-:Y:S01]  /*cf40*/  FFMA.FTZ R145, R144, UR10, -R44 ;  /* 0x0000000a90917c23 */ /* 0x000fe2000801082c */
[-C--:B------:R-:W-:Y:S01]  /*cf50*/  FMUL.FTZ R80, R80, R57.reuse ;  /* 0x0000003950507220 */ /* 0x080fe20000410000 */
[----:B------:R-:W-:Y:S01]  /*cf60*/  FMUL.FTZ R81, R81, R57 ;  /* 0x0000003951517220 */ /* 0x000fe20000410000 */
[----:B------:R-:W-:Y:S01]  /*cf70*/  FMUL.FTZ R82, R82, R56 ;  /* 0x0000003852527220 */ /* 0x000fe20000410000 */
[----:B------:R-:W-:Y:S01]  /*cf80*/  HMMA.16816.F32 R72, R20, R8, R72 ;  /* 0x000000081448723c */ /* 0x000fe20000001848 */
[----:B------:R-:W-:-:S04]  /*cf90*/  IMAD.WIDE.U32 R14, R158, -0x2daee0ad, RZ ;  /* 0xd2511f539e0e7825 */ /* 0x000fc800078e00ff */
[-C--:B------:R-:W-:Y:S01]  /*cfa0*/  FMUL.FTZ R83, R83, R56.reuse ;  /* 0x0000003853537220 */ /* 0x080fe20000410000 */
[----:B------:R-:W-:Y:S01]  /*cfb0*/  FFMA.FTZ R144, R148, UR10, -R44 ;  /* 0x0000000a94907c23 */ /* 0x000fe2000801082c */
[----:B------:R-:W-:Y:S01]  /*cfc0*/  MUFU.EX2 R145, R145 ;  /* 0x0000009100917308 */ /* 0x000fe20000000800 */
[-C--:B------:R-:W-:Y:S01]  /*cfd0*/  FMUL.FTZ R128, R128, R57.reuse ;  /* 0x0000003980807220 */ /* 0x080fe20000410000 */
[C---:B------:R-:W-:Y:S01]  /*cfe0*/  HMMA.16816.F32 R112, R20.reuse, R12, R112 ;  /* 0x0000000c1470723c */ /* 0x040fe20000001870 */
[----:B------:R-:W-:Y:S01]  /*cff0*/  SHF.R.U32.HI R8, RZ, 0x10, R14 ;  /* 0x00000010ff087819 */ /* 0x000fe2000001160e */
[-C--:B------:R-:W-:Y:S01]  /*d000*/  FMUL.FTZ R129, R129, R57.reuse ;  /* 0x0000003981817220 */ /* 0x080fe20000410000 */
[----:B------:R-:W-:Y:S01]  /*d010*/  LOP3.LUT R26, R15, UR22, R26, 0x96, !PT ;  /* 0x000000160f1a7c12 */ /* 0x000fe2000f8e961a */
[-C--:B------:R-:W-:Y:S01]  /*d020*/  FMUL.FTZ R130, R130, R56.reuse ;  /* 0x0000003882827220 */ /* 0x080fe20000410000 */
[----:B------:R-:W-:Y:S01]  /*d030*/  LOP3.LUT R8, R8, 0xff, RZ, 0xc0, !PT ;  /* 0x000000ff08087812 */ /* 0x000fe200078ec0ff */
[----:B------:R-:W1:Y:S01]  /*d040*/  MUFU.EX2 R144, R144 ;  /* 0x0000009000907308 */ /* 0x000e620000000800 */
[C---:B------:R-:W-:Y:S01]  /*d050*/  LOP3.LUT R13, R14.reuse, 0xffff, RZ, 0xc0, !PT ;  /* 0x0000ffff0e0d7812 */ /* 0x040fe200078ec0ff */
[-C--:B------:R-:W-:Y:S01]  /*d060*/  FMUL.FTZ R131, R131, R56.reuse ;  /* 0x0000003883837220 */ /* 0x080fe20000410000 */
[----:B------:R-:W-:Y:S01]  /*d070*/  SHF.R.U32.HI R12, RZ, 0x18, R14 ;  /* 0x00000018ff0c7819 */ /* 0x000fe2000001160e */
[C---:B------:R-:W-:Y:S01]  /*d080*/  HMMA.16816.F32 R80, R20.reuse, R10, R80 ;  /* 0x0000000a1450723c */ /* 0x040fe20000001850 */
[----:B------:R-:W-:Y:S01]  /*d090*/  LOP3.LUT R9, R14, 0xff, RZ, 0xc0, !PT ;  /* 0x000000ff0e097812 */ /* 0x000fe200078ec0ff */
[-C--:B------:R-:W-:Y:S01]  /*d0a0*/  FMUL.FTZ R96, R96, R57.reuse ;  /* 0x0000003960607220 */ /* 0x080fe20000410000 */
[----:B------:R-:W-:Y:S01]  /*d0b0*/  SHF.R.U32.HI R13, RZ, 0x8, R13 ;  /* 0x00000008ff0d7819 */ /* 0x000fe2000001160d */
[-C--:B------:R-:W-:Y:S01]  /*d0c0*/  FMUL.FTZ R97, R97, R57.reuse ;  /* 0x0000003961617220 */ /* 0x080fe20000410000 */
[----:B------:R-:W-:Y:S01]  /*d0d0*/  PRMT R8, R8, 0x5410, R12 ;  /* 0x0000541008087816 */ /* 0x000fe2000000000c */
[-C--:B------:R-:W-:Y:S01]  /*d0e0*/  FMUL.FTZ R98, R98, R56.reuse ;  /* 0x0000003862627220 */ /* 0x080fe20000410000 */
[C---:B------:R-:W-:Y:S01]  /*d0f0*/  LOP3.LUT R12, R26.reuse, 0xffff, RZ, 0xc0, !PT ;  /* 0x0000ffff1a0c7812 */ /* 0x040fe200078ec0ff */
[-C--:B------:R-:W-:Y:S01]  /*d100*/  FMUL.FTZ R99, R99, R56.reuse ;  /* 0x0000003863637220 */ /* 0x080fe20000410000 */
[----:B------:R-:W-:Y:S01]  /*d110*/  PRMT R9, R9, 0x5410, R13 ;  /* 0x0000541009097816 */ /* 0x000fe2000000000d */
[C---:B------:R-:W-:Y:S01]  /*d120*/  HMMA.16816.F32 R128, R20.reuse, R16, R128 ;  /* 0x000000101480723c */ /* 0x040fe20000001880 */
[----:B------:R-:W-:Y:S01]  /*d130*/  LOP3.LUT R10, R26, 0xff, RZ, 0xc0, !PT ;  /* 0x000000ff1a0a7812 */ /* 0x000fe200078ec0ff */
[-C--:B------:R-:W-:Y:S01]  /*d140*/  FMUL.FTZ R116, R116, R57.reuse ;  /* 0x0000003974747220 */ /* 0x080fe20000410000 */
[----:B------:R-:W-:Y:S01]  /*d150*/  SHF.R.U32.HI R12, RZ, 0x8, R12 ;  /* 0x00000008ff0c7819 */ /* 0x000fe2000001160c */
[----:B------:R-:W-:Y:S01]  /*d160*/  FMUL.FTZ R117, R117, R57 ;  /* 0x0000003975757220 */ /* 0x000fe20000410000 */
[----:B------:R-:W-:Y:S01]  /*d170*/  HSET2.LE.AND R13, R9, R36, PT ;  /* 0x00000024090d7233 */ /* 0x000fe20003803000 */
[-C--:B------:R-:W-:Y:S01]  /*d180*/  FMUL.FTZ R118, R118, R56.reuse ;  /* 0x0000003876767220 */ /* 0x080fe20000410000 */
[----:B------:R-:W-:Y:S01]  /*d190*/  SHF.R.U32.HI R11, RZ, 0x10, R26 ;  /* 0x00000010ff0b7819 */ /* 0x000fe2000001161a */
[----:B------:R-:W-:Y:S01]  /*d1a0*/  FMUL.FTZ R119, R119, R56 ;  /* 0x0000003877777220 */ /* 0x000fe20000410000 */
[----:B------:R-:W-:Y:S01]  /*d1b0*/  PRMT R9, R10, 0x5410, R12 ;  /* 0x000054100a097816 */ /* 0x000fe2000000000c */
[----:B------:R-:W-:Y:S01]  /*d1c0*/  HMMA.16816.F32 R96, R20, R4, R96 ;  /* 0x000000041460723c */ /* 0x000fe20000001860 */
[----:B------:R-:W-:Y:S01]  /*d1d0*/  LOP3.LUT R16, R221, UR20, R222, 0x96, !PT ;  /* 0x00000014dd107c12 */ /* 0x000fe2000f8e96de */
[----:B------:R-:W-:Y:S01]  /*d1e0*/  FFMA.FTZ R148, R24, UR10, -R157 ;  /* 0x0000000a18947c23 */ /* 0x000fe2000801089d */
[----:B------:R-:W-:Y:S01]  /*d1f0*/  SHF.R.U32.HI R26, RZ, 0x18, R26 ;  /* 0x00000018ff1a7819 */ /* 0x000fe2000001161a */
[----:B------:R-:W-:Y:S01]  /*d200*/  IMAD.WIDE.U32 R158, R159, -0x2daee0ad, RZ ;  /* 0xd2511f539f9e7825 */ /* 0x000fe200078e00ff */
[----:B------:R-:W-:-:S03]  /*d210*/  LOP3.LUT R11, R11, 0xff, RZ, 0xc0, !PT ;  /* 0x000000ff0b0b7812 */ /* 0x000fc600078ec0ff */
[----:B------:R-:W-:Y:S01]  /*d220*/  FMUL.FTZ R92, R92, R57 ;  /* 0x000000395c5c7220 */ /* 0x000fe20000410000 */
[----:B------:R-:W-:Y:S01]  /*d230*/  HSET2.LE.AND R4, R9, R36, PT ;  /* 0x0000002409047233 */ /* 0x000fe20003803000 */
[----:B------:R-:W-:Y:S01]  /*d240*/  IMAD.WIDE.U32 R16, R16, -0x2daee0ad, RZ ;  /* 0xd2511f5310107825 */ /* 0x000fe200078e00ff */
[----:B------:R-:W-:-:S03]  /*d250*/  LOP3.LUT R220, R165, UR18, R220, 0x96, !PT ;  /* 0x00000012a5dc7c12 */ /* 0x000fc6000f8e96dc */
[----:B------:R-:W-:Y:S01]  /*d260*/  FMUL.FTZ R93, R93, R57 ;  /* 0x000000395d5d7220 */ /* 0x000fe20000410000 */
[----:B------:R-:W-:Y:S01]  /*d270*/  F2FP.F16.F32.PACK_AB R24, R61, R62 ;  /* 0x0000003e3d18723e */ /* 0x000fe200000000ff */
[-C--:B------:R-:W-:Y:S01]  /*d280*/  FMUL.FTZ R94, R94, R56.reuse ;  /* 0x000000385e5e7220 */ /* 0x080fe20000410000 */
[----:B------:R-:W-:Y:S01]  /*d290*/  PRMT R25, R11, 0x5410, R26 ;  /* 0x000054100b197816 */ /* 0x000fe2000000001a */
[----:B------:R-:W-:Y:S01]  /*d2a0*/  FMUL.FTZ R95, R95, R56 ;  /* 0x000000385f5f7220 */ /* 0x000fe20000410000 */
[C---:B------:R-:W-:Y:S01]  /*d2b0*/  HMMA.16816.F32 R116, R20.reuse, R18, R116 ;  /* 0x000000121474723c */ /* 0x040fe20000001874 */
[----:B------:R-:W-:Y:S01]  /*d2c0*/  IMAD.WIDE.U32 R218, R218, -0x2daee0ad, RZ ;  /* 0xd2511f53dada7825 */ /* 0x000fe200078e00ff */
[----:B------:R-:W-:Y:S01]  /*d2d0*/  LOP3.LUT R24, R4, R24, RZ, 0xc0, !PT ;  /* 0x0000001804187212 */ /* 0x000fe200078ec0ff */
[----:B------:R-:W-:Y:S01]  /*d2e0*/  MUFU.EX2 R141, R141 ;  /* 0x0000008d008d7308 */ /* 0x000fe20000000800 */
[----:B------:R-:W-:Y:S01]  /*d2f0*/  F2FP.F16.F32.PACK_AB R14, R64, R63 ;  /* 0x0000003f400e723e */ /* 0x000fe200000000ff */
[----:B------:R-:W-:Y:S01]  /*d300*/  IMAD.WIDE.U32 R220, R220, -0x2daee0ad, RZ ;  /* 0xd2511f53dcdc7825 */ /* 0x000fe200078e00ff */
[----:B-1----:R-:W-:Y:S01]  /*d310*/  F2FP.F16.F32.PACK_AB R5, R144, R145 ;  /* 0x000000919005723e */ /* 0x002fe200000000ff */
[----:B------:R-:W-:Y:S01]  /*d320*/  HMMA.16816.F32 R92, R20, R6, R92 ;  /* 0x00000006145c723c */ /* 0x000fe2000000185c */
[----:B------:R-:W-:Y:S01]  /*d330*/  LOP3.LUT R4, R158, 0xffff, RZ, 0xc0, !PT ;  /* 0x0000ffff9e047812 */ /* 0x000fe200078ec0ff */
[----:B------:R-:W-:Y:S01]  /*d340*/  IMAD.WIDE.U32 R18, R27, -0x2daee0ad, RZ ;  /* 0xd2511f531b127825 */ /* 0x000fe200078e00ff */
[--C-:B------:R-:W-:Y:S01]  /*d350*/  HSET2.LE.AND R27, R8, R36.reuse, PT ;  /* 0x00000024081b7233 */ /* 0x100fe20003803000 */
[----:B------:R-:W1:Y:S01]  /*d360*/  MUFU.EX2 R55, R55 ;  /* 0x0000003700377308 */ /* 0x000e620000000800 */
[----:B------:R-:W-:Y:S01]  /*d370*/  LOP3.LUT R217, R17, UR17, R156, 0x96, !PT ;  /* 0x0000001111d97c12 */ /* 0x000fe2000f8e969c */
[----:B------:R-:W2:Y:S01]  /*d380*/  LDSM.16.MT88.4 R8, [R177+0x6800] ;  /* 0x00680000b108783b */ /* 0x000ea20000004200 */
[--C-:B------:R-:W-:Y:S01]  /*d390*/  HSET2.LE.AND R25, R25, R36.reuse, PT ;  /* 0x0000002419197233 */ /* 0x100fe20003803000 */
[----:B------:R-:W-:Y:S01]  /*d3a0*/  FFMA.FTZ R52, R213, R57, R52 ;  /* 0x00000039d5347223 */ /* 0x000fe20000010034 */
[----:B------:R-:W-:Y:S01]  /*d3b0*/  F2FP.F16.F32.PACK_AB R156, R67, R132 ;  /* 0x00000084439c723e */ /* 0x000fe200000000ff */
[----:B------:R-:W-:Y:S01]  /*d3c0*/  IMAD.WIDE.U32 R222, R217, -0x326172a9, RZ ;  /* 0xcd9e8d57d9de7825 */ /* 0x000fe200078e00ff */
[----:B------:R-:W-:Y:S01]  /*d3d0*/  LOP3.LUT R165, R219, UR15, R18, 0x96, !PT ;  /* 0x0000000fdba57c12 */ /* 0x000fe2000f8e9612 */
[----:B------:R-:W-:Y:S01]  /*d3e0*/  MUFU.EX2 R54, R54 ;  /* 0x0000003600367308 */ /* 0x000fe20000000800 */
[----:B------:R-:W-:Y:S01]  /*d3f0*/  LOP3.LUT R171, R19, UR17, R236, 0x96, !PT ;  /* 0x0000001113ab7c12 */ /* 0x000fe2000f8e96ec */
[----:B------:R-:W-:Y:S01]  /*d400*/  FFMA.FTZ R48, R212, R56, R48 ;  /* 0x00000038d4307223 */ /* 0x000fe20000010030 */
[----:B------:R-:W-:Y:S01]  /*d410*/  LOP3.LUT R219, R221, UR15, R16, 0x96, !PT ;  /* 0x0000000fdddb7c12 */ /* 0x000fe2000f8e9610 */
[----:B------:R-:W-:Y:S01]  /*d420*/  FADD.FTZ R52, R51, R52 ;  /* 0x0000003433347221 */ /* 0x000fe20000010000 */
[----:B------:R-:W-:Y:S01]  /*d430*/  LOP3.LUT R26, R13, R14, RZ, 0xc0, !PT ;  /* 0x0000000e0d1a7212 */ /* 0x000fe200078ec0ff */
[----:B------:R-:W3:Y:S01]  /*d440*/  LDSM.16.MT88.4 R16, [R180+0x6800] ;  /* 0x00680000b410783b */ /* 0x000ee20000004200 */
[----:B------:R-:W-:Y:S01]  /*d450*/  LOP3.LUT R27, R27, R5, RZ, 0xc0, !PT ;  /* 0x000000051b1b7212 */ /* 0x000fe200078ec0ff */
[----:B------:R-:W-:Y:S01]  /*d460*/  MUFU.EX2 R65, R65 ;  /* 0x0000004100417308 */ /* 0x000fe20000000800 */
[----:B------:R-:W-:Y:S01]  /*d470*/  SHF.R.U32.HI R21, RZ, 0x8, R4 ;  /* 0x00000008ff157819 */ /* 0x000fe20000011604 */
[----:B------:R-:W4:Y:S01]  /*d480*/  LDSM.16.MT88.4 R12, [R178+0x6800] ;  /* 0x00680000b20c783b */ /* 0x000f220000004200 */
[----:B------:R-:W-:Y:S01]  /*d490*/  LOP3.LUT R25, R25, R156, RZ, 0xc0, !PT ;  /* 0x0000009c19197212 */ /* 0x000fe200078ec0ff */
[----:B------:R-:W-:Y:S01]  /*d4a0*/  FFMA.FTZ R156, R170, UR10, -R142 ;  /* 0x0000000aaa9c7c23 */ /* 0x000fe2000801088e */
[----:B------:R-:W-:Y:S01]  /*d4b0*/  LOP3.LUT R20, R158, 0xff, RZ, 0xc0, !PT ;  /* 0x000000ff9e147812 */ /* 0x000fe200078ec0ff */
[----:B------:R-:W5:Y:S01]  /*d4c0*/  LDSM.16.MT88.4 R4, [R176+0x6800] ;  /* 0x00680000b004783b */ /* 0x000f620000004200 */
[--C-:B------:R-:W-:Y:S01]  /*d4d0*/  SHF.R.U32.HI R23, RZ, 0x10, R158.reuse ;  /* 0x00000010ff177819 */ /* 0x100fe2000001169e */
[----:B------:R-:W-:Y:S01]  /*d4e0*/  MUFU.EX2 R140, R140 ;  /* 0x0000008c008c7308 */ /* 0x000fe20000000800 */
[----:B------:R-:W-:Y:S01]  /*d4f0*/  SHF.R.U32.HI R22, RZ, 0x18, R158 ;  /* 0x00000018ff167819 */ /* 0x000fe2000001169e */
[----:B------:R-:W-:Y:S01]  /*d500*/  FFMA.FTZ R158, R169, UR10, -R142 ;  /* 0x0000000aa99e7c23 */ /* 0x000fe2000801088e */
[----:B------:R-:W-:Y:S01]  /*d510*/  LOP3.LUT R238, R159, UR22, R238, 0x96, !PT ;  /* 0x000000169fee7c12 */ /* 0x000fe2000f8e96ee */
[----:B------:R-:W-:Y:S01]  /*d520*/  FADD.FTZ R48, R53, R48 ;  /* 0x0000003035307221 */ /* 0x000fe20000010000 */
[----:B------:R-:W-:Y:S01]  /*d530*/  LOP3.LUT R23, R23, 0xff, RZ, 0xc0, !PT ;  /* 0x000000ff17177812 */ /* 0x000fe200078ec0ff */
[----:B------:R-:W-:Y:S01]  /*d540*/  FADD.FTZ R52, R50, R52 ;  /* 0x0000003432347221 */ /* 0x000fe20000010000 */
[----:B------:R-:W-:Y:S01]  /*d550*/  LOP3.LUT R159, R238, 0xffff, RZ, 0xc0, !PT ;  /* 0x0000ffffee9f7812 */ /* 0x000fe200078ec0ff */
[----:B------:R-:W-:Y:S01]  /*d560*/  MUFU.EX2 R156, R156 ;  /* 0x0000009c009c7308 */ /* 0x000fe20000000800 */
[----:B------:R-:W-:Y:S01]  /*d570*/  PRMT R20, R20, 0x5410, R21 ;  /* 0x0000541014147816 */ /* 0x000fe20000000015 */
[----:B------:R-:W-:Y:S01]  /*d580*/  FADD.FTZ R48, R47, R48 ;  /* 0x000000302f307221 */ /* 0x000fe20000010000 */
[----:B------:R-:W-:Y:S01]  /*d590*/  LOP3.LUT R21, R238, 0xff, RZ, 0xc0, !PT ;  /* 0x000000ffee157812 */ /* 0x000fe200078ec0ff */
[----:B------:R-:W-:Y:S01]  /*d5a0*/  FADD.FTZ R52, R49, R52 ;  /* 0x0000003431347221 */ /* 0x000fe20000010000 */
[----:B------:R-:W-:Y:S01]  /*d5b0*/  SHF.R.U32.HI R159, RZ, 0x8, R159 ;  /* 0x00000008ff9f7819 */ /* 0x000fe2000001169f */
[----:B------:R-:W-:Y:S01]  /*d5c0*/  FADD.FTZ R48, R46, R48 ;  /* 0x000000302e307221 */ /* 0x000fe20000010000 */
[----:B------:R-:W-:Y:S01]  /*d5d0*/  PRMT R22, R23, 0x5410, R22 ;  /* 0x0000541017167816 */ /* 0x000fe20000000016 */
[----:B------:R-:W4:Y:S01]  /*d5e0*/  MUFU.EX2 R158, R158 ;  /* 0x0000009e009e7308 */ /* 0x000f220000000800 */
[--C-:B------:R-:W-:Y:S01]  /*d5f0*/  SHF.R.U32.HI R23, RZ, 0x10, R238.reuse ;  /* 0x00000010ff177819 */ /* 0x100fe200000116ee */
[C---:B--2---:R-:W-:Y:S01]  /*d600*/  HMMA.16816.F32 R76, R24.reuse, R8, R76 ;  /* 0x00000008184c723c */ /* 0x044fe2000000184c */
[----:B------:R-:W-:Y:S01]  /*d610*/  PRMT R21, R21, 0x5410, R159 ;  /* 0x0000541015157816 */ /* 0x000fe2000000009f */
[--C-:B------:R-:W-:Y:S01]  /*d620*/  FFMA.FTZ R159, R160, UR10, -R157.reuse ;  /* 0x0000000aa09f7c23 */ /* 0x100fe2000801089d */
[----:B------:R-:W-:Y:S01]  /*d630*/  SHF.R.U32.HI R238, RZ, 0x18, R238 ;  /* 0x00000018ffee7819 */ /* 0x000fe200000116ee */
[----:B-1----:R-:W-:Y:S01]  /*d640*/  FADD.FTZ R52, R55, R52 ;  /* 0x0000003437347221 */ /* 0x002fe20000010000 */
[----:B------:R-:W-:Y:S01]  /*d650*/  LOP3.LUT R23, R23, 0xff, RZ, 0xc0, !PT ;  /* 0x000000ff17177812 */ /* 0x000fe200078ec0ff */
[C---:B------:R-:W-:Y:S01]  /*d660*/  HMMA.16816.F32 R100, R24.reuse, R10, R100 ;  /* 0x0000000a1864723c */ /* 0x040fe20000001864 */
[--C-:B------:R-:W-:Y:S01]  /*d670*/  HSET2.LE.AND R160, R20, R36.reuse, PT ;  /* 0x0000002414a07233 */ /* 0x100fe20003803000 */
[----:B------:R-:W-:Y:S01]  /*d680*/  MUFU.EX2 R150, R150 ;  /* 0x0000009600967308 */ /* 0x000fe20000000800 */
[--C-:B------:R-:W-:Y:S01]  /*d690*/  HSET2.LE.AND R20, R22, R36.reuse, PT ;  /* 0x0000002416147233 */ /* 0x100fe20003803000 */
[----:B------:R-:W-:Y:S01]  /*d6a0*/  FADD.FTZ R48, R147, R48 ;  /* 0x0000003093307221 */ /* 0x000fe20000010000 */
[----:B------:R-:W-:Y:S01]  /*d6b0*/  F2FP.F16.F32.PACK_AB R22, R59, R58 ;  /* 0x0000003a3b16723e */ /* 0x000fe200000000ff */
[C---:B---3--:R-:W-:Y:S01]  /*d6c0*/  HMMA.16816.F32 R124, R24.reuse, R16, R124 ;  /* 0x00000010187c723c */ /* 0x048fe2000000187c */
[----:B------:R-:W-:Y:S01]  /*d6d0*/  PRMT R238, R23, 0x5410, R238 ;  /* 0x0000541017ee7816 */ /* 0x000fe200000000ee */
[--C-:B------:R-:W-:Y:S01]  /*d6e0*/  FFMA.FTZ R44, R152, UR10, -R157.reuse ;  /* 0x0000000a982c7c23 */ /* 0x100fe2000801089d */
[----:B----4-:R-:W-:Y:S01]  /*d6f0*/  F2FP.F16.F32.PACK_AB R169, R158, R156 ;  /* 0x0000009c9ea9723e */ /* 0x010fe200000000ff */
[----:B------:R-:W-:Y:S01]  /*d700*/  MUFU.EX2 R146, R146 ;  /* 0x0000009200927308 */ /* 0x000fe20000000800 */
[----:B------:R-:W-:Y:S01]  /*d710*/  LOP3.LUT R22, R160, R22, RZ, 0xc0, !PT ;  /* 0x00000016a0167212 */ /* 0x000fe200078ec0ff */
[----:B------:R-:W-:Y:S01]  /*d720*/  FFMA.FTZ R160, R161, UR10, -R157 ;  /* 0x0000000aa1a07c23 */ /* 0x000fe2000801089d */
[----:B------:R-:W-:Y:S01]  /*d730*/  LOP3.LUT R23, R20, R169, RZ, 0xc0, !PT ;  /* 0x000000a914177212 */ /* 0x000fe200078ec0ff */
[C---:B------:R-:W-:Y:S01]  /*d740*/  HMMA.16816.F32 R120, R24.reuse, R18, R120 ;  /* 0x000000121878723c */ /* 0x040fe20000001878 */
[--C-:B------:R-:W-:Y:S01]  /*d750*/  HSET2.LE.AND R20, R21, R36.reuse, PT ;  /* 0x0000002415147233 */ /* 0x100fe20003803000 */
[C---:B------:R-:W-:Y:S01]  /*d760*/  FADD.FTZ R52, R54.reuse, R52 ;  /* 0x0000003436347221 */ /* 0x040fe20000010000 */
[----:B------:R-:W-:Y:S01]  /*d770*/  HSET2.LE.AND R21, R238, R36, PT ;  /* 0x00000024ee157233 */ /* 0x000fe20003803000 */
[----:B------:R-:W-:Y:S01]  /*d780*/  MUFU.EX2 R159, R159 ;  /* 0x0000009f009f7308 */ /* 0x000fe20000000800 */
[C---:B------:R-:W-:Y:S01]  /*d790*/  F2FP.F16.F32.PACK_AB R161, R141.reuse, R147 ;  /* 0x000000938da1723e */ /* 0x040fe200000000ff */
[C---:B------:R-:W-:Y:S01]  /*d7a0*/  HMMA.16816.F32 R108, R24.reuse, R12, R108 ;  /* 0x0000000c186c723c */ /* 0x040fe2000000186c */
[----:B------:R-:W-:Y:S01]  /*d7b0*/  F2FP.F16.F32.PACK_AB R169, R54, R55 ;  /* 0x0000003736a9723e */ /* 0x000fe200000000ff */
[----:B------:R-:W-:Y:S01]  /*d7c0*/  FADD.FTZ R48, R141, R48 ;  /* 0x000000308d307221 */ /* 0x000fe20000010000 */
[----:B------:R-:W-:Y:S01]  /*d7d0*/  LOP3.LUT R21, R21, R161, RZ, 0xc0, !PT ;  /* 0x000000a115157212 */ /* 0x000fe200078ec0ff */
[----:B------:R-:W-:Y:S01]  /*d7e0*/  FFMA.FTZ R152, R206, UR10, -R142 ;  /* 0x0000000ace987c23 */ /* 0x000fe2000801088e */
[----:B------:R-:W-:Y:S01]  /*d7f0*/  LOP3.LUT R20, R20, R169, RZ, 0xc0, !PT ;  /* 0x000000a914147212 */ /* 0x000fe200078ec0ff */
[----:B------:R1:W2:Y:S01]  /*d800*/  MUFU.EX2 R161, R168 ;  /* 0x000000a800a17308 */ /* 0x0002a20000000800 */
[----:B------:R-:W-:Y:S01]  /*d810*/  HMMA.16816.F32 R104, R24, R14, R104 ;  /* 0x0000000e1868723c */ /* 0x000fe20000001868 */
[----:B------:R-:W-:Y:S01]  /*d820*/  LOP3.LUT R164, R223, UR16, R164, 0x96, !PT ;  /* 0x00000010dfa47c12 */ /* 0x000fe2000f8e96a4 */
[----:B------:R-:W-:Y:S01]  /*d830*/  FADD.FTZ R52, R58, R52 ;  /* 0x000000343a347221 */ /* 0x000fe20000010000 */
[----:B------:R-:W-:Y:S01]  /*d840*/  FADD.FTZ R48, R156, R48 ;  /* 0x000000309c307221 */ /* 0x000fe20000010000 */
[----:B------:R-:W-:-:S02]  /*d850*/  FADD.FTZ R2, R145, R2 ;  /* 0x0000000291027221 */ /* 0x000fc40000010000 */
[C---:B-----5:R-:W-:Y:S01]  /*d860*/  HMMA.16816.F32 R84, R24.reuse, R4, R84 ;  /* 0x000000041854723c */ /* 0x060fe20000001854 */
[----:B------:R-:W-:Y:S01]  /*d870*/  MUFU.EX2 R160, R160 ;  /* 0x000000a000a07308 */ /* 0x000fe20000000800 */
[----:B------:R-:W-:Y:S01]  /*d880*/  FADD.FTZ R52, R59, R52 ;  /* 0x000000343b347221 */ /* 0x000fe20000010000 */
[----:B------:R-:W-:Y:S01]  /*d890*/  FADD.FTZ R48, R158, R48 ;  /* 0x000000309e307221 */ /* 0x000fe20000010000 */
[----:B------:R-:W-:Y:S02]  /*d8a0*/  FADD.FTZ R2, R144, R2 ;  /* 0x0000000290027221 */ /* 0x000fe40000010000 */
[----:B------:R-:W-:Y:S02]  /*d8b0*/  HMMA.16816.F32 R88, R24, R6, R88 ;  /* 0x000000061858723c */ /* 0x000fe40000001858 */
[----:B------:R-:W-:Y:S01]  /*d8c0*/  FADD.FTZ R2, R143, R2 ;  /* 0x000000028f027221 */ /* 0x000fe20000010000 */
[----:B------:R-:W-:Y:S01]  /*d8d0*/  MUFU.EX2 R162, R162 ;  /* 0x000000a200a27308 */ /* 0x000fe20000000800 */
[----:B-1----:R-:W-:-:S04]  /*d8e0*/  IMAD.WIDE.U32 R168, R219, -0x326172a9, RZ ;  /* 0xcd9e8d57dba87825 */ /* 0x002fc800078e00ff */
[----:B--2---:R-:W-:Y:S01]  /*d8f0*/  FADD.FTZ R28, R161, R28 ;  /* 0x0000001ca11c7221 */ /* 0x004fe20000010000 */
[----:B------:R-:W-:Y:S01]  /*d900*/  HMMA.16816.F32 R128, R20, R16, R128 ;  /* 0x000000101480723c */ /* 0x000fe20000001880 */
[----:B------:R-:W-:Y:S01]  /*d910*/  FADD.FTZ R2, R66, R2 ;  /* 0x0000000242027221 */ /* 0x000fe20000010000 */
[----:B------:R-:W-:Y:S01]  /*d920*/  IMAD.WIDE.U32 R24, R171, -0x326172a9, RZ ;  /* 0xcd9e8d57ab187825 */ /* 0x000fe200078e00ff */
[----:B------:R-:W-:-:S03]  /*d930*/  LOP3.LUT R170, R169, UR14, R222, 0x96, !PT ;  /* 0x0000000ea9aa7c12 */ /* 0x000fc6000f8e96de */
[----:B------:R-:W-:Y:S01]  /*d940*/  FADD.FTZ R28, R151, R28 ;  /* 0x0000001c971c7221 */ /* 0x000fe20000010000 */
[----:B------:R-:W-:Y:S01]  /*d950*/  F2FP.F16.F32.PACK_AB R169, R146, R150 ;  /* 0x0000009692a9723e */ /* 0x000fe200000000ff */
[C---:B------:R-:W-:Y:S01]  /*d960*/  HMMA.16816.F32 R68, R20.reuse, R14, R68 ;  /* 0x0000000e1444723c */ /* 0x040fe20000001844 */
[----:B------:R-:W-:Y:S01]  /*d970*/  LOP3.LUT R16, R25, UR16, R216, 0x96, !PT ;  /* 0x0000001019107c12 */ /* 0x000fe2000f8e96d8 */
[----:B------:R-:W-:Y:S01]  /*d980*/  IMAD.WIDE.U32 R216, R165, -0x326172a9, RZ ;  /* 0xcd9e8d57a5d87825 */ /* 0x000fe200078e00ff */
[----:B------:R-:W-:Y:S03]  /*d990*/  MUFU.EX2 R163, R163 ;  /* 0x000000a300a37308 */ /* 0x000fe60000000800 */
[----:B------:R-:W-:Y:S01]  /*d9a0*/  FADD.FTZ R28, R150, R28 ;  /* 0x0000001c961c7221 */ /* 0x000fe20000010000 */
[----:B------:R-:W-:Y:S01]  /*d9b0*/  FADD.FTZ R2, R65, R2 ;  /* 0x0000000241027221 */ /* 0x000fe20000010000 */
[----:B------:R-:W-:Y:S01]  /*d9c0*/  IMAD.WIDE.U32 R164, R164, -0x2daee0ad, RZ ;  /* 0xd2511f53a4a47825 */ /* 0x000fe200078e00ff */
[----:B------:R-:W-:Y:S01]  /*d9d0*/  LOP3.LUT R221, R217, UR14, R24, 0x96, !PT ;  /* 0x0000000ed9dd7c12 */ /* 0x000fe2000f8e9618 */
[----:B------:R-:W-:Y:S02]  /*d9e0*/  HMMA.16816.F32 R112, R20, R12, R112 ;  /* 0x0000000c1470723c */ /* 0x000fe40000001870 */
[----:B------:R-:W-:Y:S01]  /*d9f0*/  FADD.FTZ R28, R146, R28 ;  /* 0x0000001c921c7221 */ /* 0x000fe20000010000 */
[----:B------:R-:W-:Y:S01]  /*da00*/  IMAD.WIDE.U32 R170, R170, -0x2daee0ad, RZ ;  /* 0xd2511f53aaaa7825 */ /* 0x000fe200078e00ff */
[----:B------:R-:W-:-:S03]  /*da10*/  LOP3.LUT R222, R165, UR13, R220, 0x96, !PT ;  /* 0x0000000da5de7c12 */ /* 0x000fc6000f8e96dc */
[--C-:B------:R-:W-:Y:S01]  /*da20*/  FFMA.FTZ R165, R205, UR10, -R157.reuse ;  /* 0x0000000acda57c23 */ /* 0x100fe2000801089d */
[----:B------:R-:W1:Y:S01]  /*da30*/  MUFU.EX2 R149, R149 ;  /* 0x0000009500957308 */ /* 0x000e620000000800 */
[----:B------:R-:W-:Y:S01]  /*da40*/  IMAD.WIDE.U32 R26, R16, -0x2daee0ad, RZ ;  /* 0xd2511f53101a7825 */ /* 0x000fe200078e00ff */
[----:B------:R-:W-:Y:S01]  /*da50*/  LOP3.LUT R17, R171, UR5, R164, 0x96, !PT ;  /* 0x00000005ab117c12 */ /* 0x000fe2000f8e96a4 */
[----:B------:R-:W-:Y:S02]  /*da60*/  HMMA.16816.F32 R72, R20, R8, R72 ;  /* 0x000000081448723c */ /* 0x000fe40000001848 */
[----:B------:R-:W-:Y:S01]  /*da70*/  FFMA.FTZ R164, R204, UR10, -R157 ;  /* 0x0000000acca47c23 */ /* 0x000fe2000801089d */
[----:B------:R-:W-:Y:S01]  /*da80*/  IMAD.WIDE.U32 R222, R222, -0x326172a9, RZ ;  /* 0xcd9e8d57dede7825 */ /* 0x000fe200078e00ff */
[----:B------:R-:W-:-:S03]  /*da90*/  LOP3.LUT R218, R27, UR13, R218, 0x96, !PT ;  /* 0x0000000d1bda7c12 */ /* 0x000fc6000f8e96da */
[----:B------:R-:W-:Y:S01]  /*daa0*/  FADD.FTZ R2, R140, R2 ;  /* 0x000000028c027221 */ /* 0x000fe20000010000 */
[----:B------:R-:W2:Y:S01]  /*dab0*/  MUFU.EX2 R148, R148 ;  /* 0x0000009400947308 */ /* 0x000ea20000000800 */
[----:B------:R-:W-:Y:S01]  /*dac0*/  IMAD.WIDE.U32 R24, R17, -0x326172a9, RZ ;  /* 0xcd9e8d5711187825 */ /* 0x000fe200078e00ff */
[C---:B------:R-:W-:Y:S03]  /*dad0*/  HMMA.16816.F32 R80, R20.reuse, R10, R80 ;  /* 0x0000000a1450723c */ /* 0x040fe60000001850 */
[----:B------:R-:W-:Y:S01]  /*dae0*/  IMAD.WIDE.U32 R220, R221, -0x2daee0ad, RZ ;  /* 0xd2511f53dddc7825 */ /* 0x000fe200078e00ff */
[----:B------:R-:W-:Y:S02]  /*daf0*/  LOP3.LUT R14, R25, UR21, R222, 0x96, !PT ;  /* 0x00000015190e7c12 */ /* 0x000fe4000f8e96de */
[----:B------:R-:W-:Y:S01]  /*db00*/  LOP3.LUT R15, R24, 0xffff, RZ, 0xc0, !PT ;  /* 0x0000ffff180f7812 */ /* 0x000fe200078ec0ff */
[----:B------:R-:W-:Y:S01]  /*db10*/  IMAD.WIDE.U32 R204, R218, -0x326172a9, RZ ;  /* 0xcd9e8d57dacc7825 */ /* 0x000fe200078e00ff */
[----:B------:R-:W-:Y:S01]  /*db20*/  SHF.R.U32.HI R12, RZ, 0x10, R24 ;  /* 0x00000010ff0c7819 */ /* 0x000fe20000011618 */
[C---:B------:R-:W-:Y:S01]  /*db30*/  HMMA.16816.F32 R96, R20.reuse, R4, R96 ;  /* 0x000000041460723c */ /* 0x040fe20000001860 */
[----:B------:R-:W-:Y:S01]  /*db40*/  LOP3.LUT R25, R14, 0xffff, RZ, 0xc0, !PT ;  /* 0x0000ffff0e197812 */ /* 0x000fe200078ec0ff */
[----:B------:R-:W3:Y:S01]  /*db50*/  MUFU.EX2 R166, R166 ;  /* 0x000000a600a67308 */ /* 0x000ee20000000800 */
[----:B------:R-:W-:Y:S01]  /*db60*/  SHF.R.U32.HI R16, RZ, 0x10, R14 ;  /* 0x00000010ff107819 */ /* 0x000fe2000001160e */
[----:B-1----:R-:W-:Y:S01]  /*db70*/  FADD.FTZ R52, R149, R52 ;  /* 0x0000003495347221 */ /* 0x002fe20000010000 */
[----:B------:R-:W-:Y:S01]  /*db80*/  LOP3.LUT R13, R24, 0xff, RZ, 0xc0, !PT ;  /* 0x000000ff180d7812 */ /* 0x000fe200078ec0ff */
[C---:B------:R-:W-:Y:S01]  /*db90*/  HMMA.16816.F32 R116, R20.reuse, R18, R116 ;  /* 0x000000121474723c */ /* 0x040fe20000001874 */
[----:B------:R-:W-:Y:S01]  /*dba0*/  LOP3.LUT R9, R14, 0xff, RZ, 0xc0, !PT ;  /* 0x000000ff0e097812 */ /* 0x000fe200078ec0ff */
[----:B--2---:R-:W-:Y:S01]  /*dbb0*/  FADD.FTZ R52, R148, R52 ;  /* 0x0000003494347221 */ /* 0x004fe20000010000 */
[----:B------:R-:W-:Y:S01]  /*dbc0*/  SHF.R.U32.HI R8, RZ, 0x8, R15 ;  /* 0x00000008ff087819 */ /* 0x000fe2000001160f */
[----:B------:R-:W1:Y:S01]  /*dbd0*/  MUFU.EX2 R167, R167 ;  /* 0x000000a700a77308 */ /* 0x000e620000000800 */
[----:B------:R-:W-:Y:S01]  /*dbe0*/  SHF.R.U32.HI R24, RZ, 0x18, R24 ;  /* 0x00000018ff187819 */ /* 0x000fe20000011618 */
[----:B------:R-:W-:Y:S01]  /*dbf0*/  HMMA.16816.F32 R92, R20, R6, R92 ;  /* 0x00000006145c723c */ /* 0x000fe2000000185c */
[----:B------:R-:W-:Y:S01]  /*dc00*/  SHF.R.U32.HI R14, RZ, 0x18, R14 ;  /* 0x00000018ff0e7819 */ /* 0x000fe2000001160e */
[----:B------:R-:W-:Y:S01]  /*dc10*/  FADD.FTZ R52, R159, R52 ;  /* 0x000000349f347221 */ /* 0x000fe20000010000 */
[----:B------:R-:W-:-:S02]  /*dc20*/  SHF.R.U32.HI R25, RZ, 0x8, R25 ;  /* 0x00000008ff197819 */ /* 0x000fc40000011619 */
[----:B------:R-:W-:Y:S01]  /*dc30*/  LOP3.LUT R15, R16, 0xff, RZ, 0xc0, !PT ;  /* 0x000000ff100f7812 */ /* 0x000fe200078ec0ff */
[----:B------:R-:W2:Y:S01]  /*dc40*/  MUFU.EX2 R43, R43 ;  /* 0x0000002b002b7308 */ /* 0x000ea20000000800 */
[----:B------:R-:W-:Y:S01]  /*dc50*/  LOP3.LUT R27, R12, 0xff, RZ, 0xc0, !PT ;  /* 0x000000ff0c1b7812 */ /* 0x000fe200078ec0ff */
[----:B------:R-:W4:Y:S01]  /*dc60*/  LDSM.16.MT88.4 R16, [R180+0x7000] ;  /* 0x00700000b410783b */ /* 0x000f220000004200 */
[----:B------:R-:W-:Y:S01]  /*dc70*/  LOP3.LUT R26, R221, UR5, R26, 0x96, !PT ;  /* 0x00000005dd1a7c12 */ /* 0x000fe2000f8e961a */
[----:B---3--:R-:W-:Y:S01]  /*dc80*/  FADD.FTZ R48, R166, R48 ;  /* 0x00000030a6307221 */ /* 0x008fe20000010000 */
[----:B------:R-:W-:Y:S01]  /*dc90*/  PRMT R8, R13, 0x5410, R8 ;  /* 0x000054100d087816 */ /* 0x000fe20000000008 */
[----:B------:R-:W-:Y:S01]  /*dca0*/  FADD.FTZ R52, R160, R52 ;  /* 0x00000034a0347221 */ /* 0x000fe20000010000 */
[----:B------:R-:W-:Y:S01]  /*dcb0*/  PRMT R9, R9, 0x5410, R25 ;  /* 0x0000541009097816 */ /* 0x000fe20000000019 */
[----:B------:R-:W-:Y:S01]  /*dcc0*/  IMAD.WIDE.U32 R218, R26, -0x326172a9, RZ ;  /* 0xcd9e8d571ada7825 */ /* 0x000fe200078e00ff */
[----:B------:R-:W-:Y:S01]  /*dcd0*/  PRMT R13, R15, 0x5410, R14 ;  /* 0x000054100f0d7816 */ /* 0x000fe2000000000e */
[----:B------:R-:W3:Y:S01]  /*dce0*/  MUFU.EX2 R45, R45 ;  /* 0x0000002d002d7308 */ /* 0x000ee20000000800 */
[----:B------:R-:W-:Y:S01]  /*dcf0*/  PRMT R27, R27, 0x5410, R24 ;  /* 0x000054101b1b7816 */ /* 0x000fe20000000018 */
[----:B-1----:R-:W-:Y:S01]  /*dd00*/  FADD.FTZ R48, R167, R48 ;  /* 0x00000030a7307221 */ /* 0x002fe20000010000 */
[----:B------:R-:W-:-:S02]  /*dd10*/  HSET2.LE.AND R9, R9, R36, PT ;  /* 0x0000002409097233 */ /* 0x000fc40003803000 */
[--C-:B------:R-:W-:Y:S01]  /*dd20*/  HSET2.LE.AND R25, R13, R36.reuse, PT ;  /* 0x000000240d197233 */ /* 0x100fe20003803000 */
[----:B------:R-:W-:Y:S01]  /*dd30*/  FADD.FTZ R48, R162, R48 ;  /* 0x00000030a2307221 */ /* 0x000fe20000010000 */
[----:B------:R-:W-:Y:S01]  /*dd40*/  F2FP.F16.F32.PACK_AB R11, R151, R161 ;  /* 0x000000a1970b723e */ /* 0x000fe200000000ff */
[----:B------:R-:W1:Y:S01]  /*dd50*/  LDSM.16.MT88.4 R12, [R178+0x7000] ;  /* 0x00700000b20c783b */ /* 0x000e620000004200 */
[----:B------:R-:W-:Y:S01]  /*dd60*/  F2FP.F16.F32.PACK_AB R10, R66, R143 ;  /* 0x0000008f420a723e */ /* 0x000fe200000000ff */
[----:B------:R-:W5:Y:S01]  /*dd70*/  MUFU.EX2 R42, R42 ;  /* 0x0000002a002a7308 */ /* 0x000f620000000800 */
[--C-:B------:R-:W-:Y:S01]  /*dd80*/  HSET2.LE.AND R5, R8, R36.reuse, PT ;  /* 0x0000002408057233 */ /* 0x100fe20003803000 */
[----:B------:R-:W-:Y:S01]  /*dd90*/  FADD.FTZ R48, R163, R48 ;  /* 0x00000030a3307221 */ /* 0x000fe20000010000 */
[----:B------:R-:W-:Y:S01]  /*dda0*/  HSET2.LE.AND R27, R27, R36, PT ;  /* 0x000000241b1b7233 */ /* 0x000fe20003803000 */
[----:B--2---:R-:W-:Y:S01]  /*ddb0*/  FADD.FTZ R28, R43, R28 ;  /* 0x0000001c2b1c7221 */ /* 0x004fe20000010000 */
[----:B------:R-:W-:-:S02]  /*ddc0*/  F2FP.F16.F32.PACK_AB R4, R140, R65 ;  /* 0x000000418c04723e */ /* 0x000fc400000000ff */
[----:B------:R-:W-:Y:S01]  /*ddd0*/  LOP3.LUT R20, R219, UR21, R204, 0x96, !PT ;  /* 0x00000015db147c12 */ /* 0x000fe2000f8e96cc */
[----:B------:R-:W2:Y:S01]  /*dde0*/  MUFU.EX2 R39, R39 ;  /* 0x0000002700277308 */ /* 0x000ea20000000800 */
[----:B------:R-:W-:Y:S01]  /*ddf0*/  LOP3.LUT R24, R9, R11, RZ, 0xc0, !PT ;  /* 0x0000000b09187212 */ /* 0x000fe200078ec0ff */
[----:B---3--:R-:W-:Y:S01]  /*de00*/  FADD.FTZ R28, R45, R28 ;  /* 0x0000001c2d1c7221 */ /* 0x008fe20000010000 */
[----:B------:R-:W-:Y:S02]  /*de10*/  LOP3.LUT R25, R25, R10, RZ, 0xc0, !PT ;  /* 0x0000000a19197212 */ /* 0x000fe400078ec0ff */
[----:B------:R-:W-:Y:S01]  /*de20*/  LOP3.LUT R26, R5, R169, RZ, 0xc0, !PT ;  /* 0x000000a9051a7212 */ /* 0x000fe200078ec0ff */
[----:B------:R-:W3:Y:S01]  /*de30*/  LDSM.16.MT88.4 R8, [R177+0x7000] ;  /* 0x00700000b108783b */ /* 0x000ee20000004200 */
[----:B------:R-:W-:Y:S01]  /*de40*/  LOP3.LUT R27, R27, R4, RZ, 0xc0, !PT ;  /* 0x000000041b1b7212 */ /* 0x000fe200078ec0ff */
[----:B------:R-:W-:Y:S01]  /*de50*/  MUFU.EX2 R40, R40 ;  /* 0x0000002800287308 */ /* 0x000fe20000000800 */
[----:B------:R-:W-:Y:S01]  /*de60*/  SHF.R.U32.HI R23, RZ, 0x10, R218 ;  /* 0x00000010ff177819 */ /* 0x000fe200000116da */
[----:B------:R-:W3:Y:S01]  /*de70*/  LDSM.16.MT88.4 R4, [R176+0x7000] ;  /* 0x00700000b004783b */ /* 0x000ee20000004200 */
[----:B------:R-:W-:Y:S01]  /*de80*/  LOP3.LUT R171, R20, 0xffff, RZ, 0xc0, !PT ;  /* 0x0000ffff14ab7812 */ /* 0x000fe200078ec0ff */
[----:B-----5:R-:W-:Y:S01]  /*de90*/  FADD.FTZ R28, R42, R28 ;  /* 0x0000001c2a1c7221 */ /* 0x020fe20000010000 */
[----:B------:R-:W-:Y:S01]  /*dea0*/  SHF.R.U32.HI R21, RZ, 0x18, R218 ;  /* 0x00000018ff157819 */ /* 0x000fe200000116da */
[C---:B----4-:R-:W-:Y:S01]  /*deb0*/  HMMA.16816.F32 R124, R24.reuse, R16, R124 ;  /* 0x00000010187c723c */ /* 0x050fe2000000187c */
[----:B------:R-:W-:Y:S01]  /*dec0*/  LOP3.LUT R23, R23, 0xff, RZ, 0xc0, !PT ;  /* 0x000000ff17177812 */ /* 0x000fe200078ec0ff */
[----:B------:R-:W-:Y:S01]  /*ded0*/  MUFU.EX2 R38, R38 ;  /* 0x0000002600267308 */ /* 0x000fe20000000800 */
[----:B------:R-:W-:Y:S01]  /*dee0*/  LOP3.LUT R204, R218, 0xffff, RZ, 0xc0, !PT ;  /* 0x0000ffffdacc7812 */ /* 0x000fe200078ec0ff */
[----:B--2---:R-:W-:Y:S01]  /*def0*/  FADD.FTZ R211, R39, R28 ;  /* 0x0000001c27d37221 */ /* 0x004fe20000010000 */
[----:B------:R-:W-:Y:S01]  /*df00*/  LOP3.LUT R169, R20, 0xff, RZ, 0xc0, !PT ;  /* 0x000000ff14a97812 */ /* 0x000fe200078ec0ff */
[----:B------:R-:W-:Y:S01]  /*df10*/  HMMA.16816.F32 R120, R24, R18, R120 ;  /* 0x000000121878723c */ /* 0x000fe20000001878 */
[----:B------:R-:W-:-:S02]  /*df20*/  SHF.R.U32.HI R171, RZ, 0x8, R171 ;  /* 0x00000008ffab7819 */ /* 0x000fc400000116ab */
[----:B------:R-:W-:Y:S01]  /*df30*/  PRMT R21, R23, 0x5410, R21 ;  /* 0x0000541017157816 */ /* 0x000fe20000000015 */
[----:B------:R-:W2:Y:S01]  /*df40*/  MUFU.EX2 R37, R37 ;  /* 0x0000002500257308 */ /* 0x000ea20000000800 */
[----:B------:R-:W-:Y:S02]  /*df50*/  LOP3.LUT R22, R218, 0xff, RZ, 0xc0, !PT ;  /* 0x000000ffda167812 */ /* 0x000fe400078ec0ff */
[----:B------:R-:W-:Y:S02]  /*df60*/  SHF.R.U32.HI R204, RZ, 0x8, R204 ;  /* 0x00000008ffcc7819 */ /* 0x000fe400000116cc */
[----:B------:R-:W-:Y:S01]  /*df70*/  PRMT R23, R169, 0x5410, R171 ;  /* 0x00005410a9177816 */ /* 0x000fe200000000ab */
[----:B-1----:R-:W-:Y:S01]  /*df80*/  HMMA.16816.F32 R108, R24, R12, R108 ;  /* 0x0000000c186c723c */ /* 0x002fe2000000186c */
[----:B------:R-:W-:Y:S01]  /*df90*/  SHF.R.U32.HI R169, RZ, 0x10, R20 ;  /* 0x00000010ffa97819 */ /* 0x000fe20000011614 */
[----:B------:R-:W1:Y:S01]  /*dfa0*/  MUFU.EX2 R41, R41 ;  /* 0x0000002900297308 */ /* 0x000e620000000800 */
[----:B------:R-:W-:-:S02]  /*dfb0*/  PRMT R22, R22, 0x5410, R204 ;  /* 0x0000541016167816 */ /* 0x000fc400000000cc */
[----:B------:R-:W-:Y:S01]  /*dfc0*/  SHF.R.U32.HI R20, RZ, 0x18, R20 ;  /* 0x00000018ff147819 */ /* 0x000fe20000011614 */
[C---:B------:R-:W-:Y:S01]  /*dfd0*/  HMMA.16816.F32 R104, R24.reuse, R14, R104 ;  /* 0x0000000e1868723c */ /* 0x040fe20000001868 */
[----:B------:R-:W-:Y:S02]  /*dfe0*/  LOP3.LUT R169, R169, 0xff, RZ, 0xc0, !PT ;  /* 0x000000ffa9a97812 */ /* 0x000fe400078ec0ff */
[--C-:B------:R-:W-:Y:S01]  /*dff0*/  HSET2.LE.AND R22, R22, R36.reuse, PT ;  /* 0x0000002416167233 */ /* 0x100fe20003803000 */
[----:B------:R-:W-:Y:S01]  /*e000*/  MUFU.EX2 R44, R44 ;  /* 0x0000002c002c7308 */ /* 0x000fe20000000800 */
[----:B------:R-:W-:Y:S01]  /*e010*/  PRMT R169, R169, 0x5410, R20 ;  /* 0x00005410a9a97816 */ /* 0x000fe20000000014 */
[----:B--2---:R-:W-:Y:S01]  /*e020*/  FADD.FTZ R2, R37, R2 ;  /* 0x0000000225027221 */ /* 0x004fe20000010000 */
[----:B------:R-:W-:Y:S02]  /*e030*/  F2FP.F16.F32.PACK_AB R171, R160, R159 ;  /* 0x0000009fa0ab723e */ /* 0x000fe400000000ff */
[--C-:B------:R-:W-:Y:S01]  /*e040*/  HSET2.LE.AND R21, R21, R36.reuse, PT ;  /* 0x0000002415157233 */ /* 0x100fe20003803000 */
[C---:B---3--:R-:W-:Y:S01]  /*e050*/  HMMA.16816.F32 R76, R24.reuse, R8, R76 ;  /* 0x00000008184c723c */ /* 0x048fe2000000184c */
[--C-:B------:R-:W-:Y:S01]  /*e060*/  HSET2.LE.AND R20, R23, R36.reuse, PT ;  /* 0x0000002417147233 */ /* 0x100fe20003803000 */
[----:B------:R-:W-:Y:S01]  /*e070*/  MUFU.EX2 R60, R60 ;  /* 0x0000003c003c7308 */ /* 0x000fe20000000800 */
[----:B------:R-:W-:Y:S01]  /*e080*/  LOP3.LUT R22, R22, R171, RZ, 0xc0, !PT ;  /* 0x000000ab16167212 */ /* 0x000fe200078ec0ff */
[----:B-1----:R-:W-:Y:S01]  /*e090*/  FADD.FTZ R2, R41, R2 ;  /* 0x0000000229027221 */ /* 0x002fe20000010000 */
[----:B------:R-:W-:Y:S01]  /*e0a0*/  HSET2.LE.AND R169, R169, R36, PT ;  /* 0x00000024a9a97233 */ /* 0x000fe20003803000 */
[C---:B------:R-:W-:Y:S01]  /*e0b0*/  HMMA.16816.F32 R100, R24.reuse, R10, R100 ;  /* 0x0000000a1864723c */ /* 0x040fe20000001864 */
[----:B------:R-:W-:Y:S01]  /*e0c0*/  F2FP.F16.F32.PACK_AB R23, R163, R162 ;  /* 0x000000a2a317723e */ /* 0x000fe200000000ff */
[----:B------:R-:W-:Y:S01]  /*e0d0*/  FADD.FTZ R2, R40, R2 ;  /* 0x0000000228027221 */ /* 0x000fe20000010000 */
[----:B------:R-:W-:Y:S01]  /*e0e0*/  LOP3.LUT R222, R223, UR12, R168, 0x96, !PT ;  /* 0x0000000cdfde7c12 */ /* 0x000fe2000f8e96a8 */
[----:B------:R-:W1:Y:S01]  /*e0f0*/  MUFU.EX2 R164, R164 ;  /* 0x000000a400a47308 */ /* 0x000e620000000800 */
[----:B------:R-:W-:Y:S01]  /*e100*/  F2FP.F16.F32.PACK_AB R171, R148, R149 ;  /* 0x0000009594ab723e */ /* 0x000fe200000000ff */
[----:B------:R-:W-:Y:S01]  /*e110*/  HMMA.16816.F32 R84, R24, R4, R84 ;  /* 0x000000041854723c */ /* 0x000fe20000001854 */
[----:B------:R-:W-:Y:S01]  /*e120*/  F2FP.F16.F32.PACK_AB R204, R167, R166 ;  /* 0x000000a6a7cc723e */ /* 0x000fe200000000ff */
[----:B------:R-:W-:Y:S01]  /*e130*/  IMAD.WIDE.U32 R222, R222, -0x2daee0ad, RZ ;  /* 0xd2511f53dede7825 */ /* 0x000fe200078e00ff */
[----:B------:R-:W-:-:S03]  /*e140*/  LOP3.LUT R23, R21, R23, RZ, 0xc0, !PT ;  /* 0x0000001715177212 */ /* 0x000fc600078ec0ff */
[----:B------:R-:W-:Y:S01]  /*e150*/  FADD.FTZ R210, R38, R2 ;  /* 0x0000000226d27221 */ /* 0x000fe20000010000 */
[----:B------:R-:W-:Y:S01]  /*e160*/  LOP3.LUT R20, R20, R171, RZ, 0xc0, !PT ;  /* 0x000000ab14147212 */ /* 0x000fe200078ec0ff */
[----:B------:R-:W-:Y:S01]  /*e170*/  HMMA.16816.F32 R88, R24, R6, R88 ;  /* 0x000000061858723c */ /* 0x000fe20000001858 */
[----:B------:R-:W-:Y:S01]  /*e180*/  LOP3.LUT R21, R169, R204, RZ, 0xc0, !PT ;  /* 0x000000cca9157212 */ /* 0x000fe200078ec0ff */
[----:B------:R-:W2:Y:S01]  /*e190*/  MUFU.EX2 R165, R165 ;  /* 0x000000a500a57308 */ /* 0x000ea20000000800 */
[----:B------:R-:W-:Y:S02]  /*e1a0*/  LOP3.LUT R170, R223, UR22, R170, 0x96, !PT ;  /* 0x00000016dfaa7c12 */ /* 0x000fe4000f8e96aa */
[----:B------:R-:W-:Y:S02]  /*e1b0*/  LOP3.LUT R169, R205, UR12, R216, 0x96, !PT ;  /* 0x0000000ccda97c12 */ /* 0x000fe4000f8e96d8 */
[----:B------:R-:W-:Y:S01]  /*e1c0*/  LOP3.LUT R25, R222, 0xff, RZ, 0xc0, !PT ;  /* 0x000000ffde197812 */ /* 0x000fe200078ec0ff */
[C---:B------:R-:W-:Y:S01]  /*e1d0*/  HMMA.16816.F32 R112, R20.reuse, R12, R112 ;  /* 0x0000000c1470723c */ /* 0x040fe20000001870 */
[----:B------:R-:W-:Y:S01]  /*e1e0*/  F2FP.F16.F32.PACK_AB R153, R41, R37 ;  /* 0x000000252999723e */ /* 0x000fe200000000ff */
[----:B------:R-:W-:Y:S01]  /*e1f0*/  IMAD.WIDE.U32 R168, R169, -0x2daee0ad, RZ ;  /* 0xd2511f53a9a87825 */ /* 0x000fe200078e00ff */
[----:B------:R-:W3:Y:S03]  /*e200*/  MUFU.EX2 R152, R152 ;  /* 0x0000009800987308 */ /* 0x000ee60000000800 */
[----:B-1----:R-:W-:Y:S01]  /*e210*/  FADD.FTZ R52, R164, R52 ;  /* 0x00000034a4347221 */ /* 0x002fe20000010000 */
[----:B------:R-:W-:Y:S01]  /*e220*/  HMMA.16816.F32 R128, R20, R16, R128 ;  /* 0x000000101480723c */ /* 0x000fe20000001880 */
[----:B------:R-:W-:-:S02]  /*e230*/  SHF.R.U32.HI R13, RZ, 0x10, R222 ;  /* 0x00000010ff0d7819 */ /* 0x000fc400000116de */
[----:B------:R-:W-:Y:S02]  /*e240*/  SHF.R.U32.HI R12, RZ, 0x18, R222 ;  /* 0x00000018ff0c7819 */ /* 0x000fe400000116de */
[----:B------:R-:W-:Y:S01]  /*e250*/  LOP3.LUT R220, R169, UR22, R220, 0x96, !PT ;  /* 0x00000016a9dc7c12 */ /* 0x000fe2000f8e96dc */
[C---:B------:R-:W-:Y:S01]  /*e260*/  HMMA.16816.F32 R68, R20.reuse, R14, R68 ;  /* 0x0000000e1444723c */ /* 0x040fe20000001844 */
[----:B------:R-:W-:Y:S01]  /*e270*/  LOP3.LUT R16, R222, 0xffff, RZ, 0xc0, !PT ;  /* 0x0000ffffde107812 */ /* 0x000fe200078ec0ff */
[----:B--2---:R-:W-:Y:S01]  /*e280*/  FADD.FTZ R52, R165, R52 ;  /* 0x00000034a5347221 */ /* 0x004fe20000010000 */
[----:B------:R-:W-:Y:S02]  /*e290*/  SHF.R.U32.HI R157, RZ, 0x10, R220 ;  /* 0x00000010ff9d7819 */ /* 0x000fe400000116dc */
[----:B------:R-:W-:Y:S01]  /*e2a0*/  SHF.R.U32.HI R16, RZ, 0x8, R16 ;  /* 0x00000008ff107819 */ /* 0x000fe20000011610 */
[C---:B------:R-:W-:Y:S01]  /*e2b0*/  HMMA.16816.F32 R72, R20.reuse, R8, R72 ;  /* 0x000000081448723c */ /* 0x040fe20000001848 */
[----:B------:R-:W-:Y:S01]  /*e2c0*/  LOP3.LUT R14, R170, 0xffff, RZ, 0xc0, !PT ;  /* 0x0000ffffaa0e7812 */ /* 0x000fe200078ec0ff */
[----:B---3--:R-:W-:Y:S01]  /*e2d0*/  FADD.FTZ R48, R152, R48 ;  /* 0x0000003098307221 */ /* 0x008fe20000010000 */
[----:B------:R-:W-:Y:S01]  /*e2e0*/  LOP3.LUT R15, R13, 0xff, RZ, 0xc0, !PT ;  /* 0x000000ff0d0f7812 */ /* 0x000fe200078ec0ff */
[----:B------:R-:W-:Y:S01]  /*e2f0*/  FADD.FTZ R52, R44, R52 ;  /* 0x000000342c347221 */ /* 0x000fe20000010000 */
[----:B------:R-:W-:Y:S01]  /*e300*/  LOP3.LUT R13, R170, 0xff, RZ, 0xc0, !PT ;  /* 0x000000ffaa0d7812 */ /* 0x000fe200078ec0ff */
[----:B------:R-:W-:Y:S01]  /*e310*/  HMMA.16816.F32 R80, R20, R10, R80 ;  /* 0x0000000a1450723c */ /* 0x000fe20000001850 */
[----:B------:R-:W-:Y:S01]  /*e320*/  SHF.R.U32.HI R14, RZ, 0x8, R14 ;  /* 0x00000008ff0e7819 */ /* 0x000fe2000001160e */
[----:B------:R-:W-:Y:S01]  /*e330*/  FADD.FTZ R213, R60, R52 ;  /* 0x000000343cd57221 */ /* 0x000fe20000010000 */
        /* <DEDUP_REMOVED lines=16> */
[----:B------:R-:W-:Y:S02]  /*e440*/  F2FP.F16.F32.PACK_AB R5, R39, R42 ;  /* 0x0000002a2705723e */ /* 0x000fe400000000ff */
[----:B------:R-:W-:-:S02]  /*e450*/  F2FP.F16.F32.PACK_AB R4, R38, R40 ;  /* 0x000000282604723e */ /* 0x000fc400000000ff */
[----:B------:R-:W-:Y:S02]  /*e460*/  LOP3.LUT R24, R24, R10, RZ, 0xc0, !PT ;  /* 0x0000000a18187212 */ /* 0x000fe400078ec0ff */
[----:B------:R-:W-:Y:S02]  /*e470*/  HSET2.LE.AND R25, R9, R36, PT ;  /* 0x0000002409197233 */ /* 0x000fe40003803000 */
[----:B------:R-:W-:Y:S01]  /*e480*/  LOP3.LUT R26, R26, R5, RZ, 0xc0, !PT ;  /* 0x000000051a1a7212 */ /* 0x000fe200078ec0ff */
[----:B------:R-:W3:Y:S01]  /*e490*/  LDSM.16.MT88.4 R8, [R177+0x7800] ;  /* 0x00780000b108783b */ /* 0x000ee20000004200 */
[----:B------:R-:W-:Y:S02]  /*e4a0*/  LOP3.LUT R27, R27, R4, RZ, 0xc0, !PT ;  /* 0x000000041b1b7212 */ /* 0x000fe400078ec0ff */
[----:B------:R-:W-:Y:S01]  /*e4b0*/  LOP3.LUT R25, R25, R153, RZ, 0xc0, !PT ;  /* 0x0000009919197212 */ /* 0x000fe200078ec0ff */
[----:B------:R-:W4:Y:S01]  /*e4c0*/  LDSM.16.MT88.4 R4, [R176+0x7800] ;  /* 0x00780000b004783b */ /* 0x000f220000004200 */
[--C-:B------:R-:W-:Y:S01]  /*e4d0*/  FFMA.FTZ R153, R154, UR10, -R142.reuse ;  /* 0x0000000a9a997c23 */ /* 0x100fe2000801088e */
[----:B------:R-:W-:Y:S01]  /*e4e0*/  FFMA.FTZ R154, R207, UR10, -R142 ;  /* 0x0000000acf9a7c23 */ /* 0x000fe2000801088e */
[----:B------:R-:W-:Y:S01]  /*e4f0*/  LOP3.LUT R22, R168, 0xffff, RZ, 0xc0, !PT ;  /* 0x0000ffffa8167812 */ /* 0x000fe200078ec0ff */
[----:B------:R5:W-:Y:S01]  /*e500*/  MUFU.EX2 R142, R155 ;  /* 0x0000009b008e7308 */ /* 0x000be20000000800 */
[----:B------:R-:W-:-:S02]  /*e510*/  SHF.R.U32.HI R21, RZ, 0x10, R168 ;  /* 0x00000010ff157819 */ /* 0x000fc400000116a8 */
[----:B------:R-:W-:Y:S02]  /*e520*/  LOP3.LUT R20, R168, 0xff, RZ, 0xc0, !PT ;  /* 0x000000ffa8147812 */ /* 0x000fe400078ec0ff */
[----:B------:R-:W-:Y:S02]  /*e530*/  SHF.R.U32.HI R168, RZ, 0x18, R168 ;  /* 0x00000018ffa87819 */ /* 0x000fe400000116a8 */
[----:B------:R-:W-:Y:S01]  /*e540*/  SHF.R.U32.HI R22, RZ, 0x8, R22 ;  /* 0x00000008ff167819 */ /* 0x000fe20000011616 */
[----:B------:R-:W-:Y:S01]  /*e550*/  MUFU.EX2 R153, R153 ;  /* 0x0000009900997308 */ /* 0x000fe20000000800 */
[----:B------:R-:W-:Y:S02]  /*e560*/  LOP3.LUT R21, R21, 0xff, RZ, 0xc0, !PT ;  /* 0x000000ff15157812 */ /* 0x000fe400078ec0ff */
[----:B------:R-:W-:Y:S01]  /*e570*/  LOP3.LUT R23, R220, 0xff, RZ, 0xc0, !PT ;  /* 0x000000ffdc177812 */ /* 0x000fe200078ec0ff */
[----:B-1----:R-:W-:Y:S01]  /*e580*/  HMMA.16816.F32 R124, R24, R16, R124 ;  /* 0x00000010187c723c */ /* 0x002fe2000000187c */
[----:B------:R-:W-:-:S02]  /*e590*/  LOP3.LUT R157, R157, 0xff, RZ, 0xc0, !PT ;  /* 0x000000ff9d9d7812 */ /* 0x000fc400078ec0ff */
[----:B------:R-:W-:Y:S01]  /*e5a0*/  PRMT R22, R20, 0x5410, R22 ;  /* 0x0000541014167816 */ /* 0x000fe20000000016 */
[----:B------:R-:W1:Y:S01]  /*e5b0*/  MUFU.EX2 R154, R154 ;  /* 0x0000009a009a7308 */ /* 0x000e620000000800 */
[----:B-----5:R-:W-:Y:S01]  /*e5c0*/  LOP3.LUT R155, R220, 0xffff, RZ, 0xc0, !PT ;  /* 0x0000ffffdc9b7812 */ /* 0x020fe200078ec0ff */
[C---:B------:R-:W-:Y:S01]  /*e5d0*/  HMMA.16816.F32 R120, R24.reuse, R18, R120 ;  /* 0x000000121878723c */ /* 0x040fe20000001878 */
[----:B------:R-:W-:Y:S02]  /*e5e0*/  SHF.R.U32.HI R220, RZ, 0x18, R220 ;  /* 0x00000018ffdc7819 */ /* 0x000fe400000116dc */
[----:B------:R-:W-:Y:S02]  /*e5f0*/  SHF.R.U32.HI R155, RZ, 0x8, R155 ;  /* 0x00000008ff9b7819 */ /* 0x000fe4000001169b */
[----:B------:R-:W-:Y:S01]  /*e600*/  PRMT R21, R21, 0x5410, R168 ;  /* 0x0000541015157816 */ /* 0x000fe200000000a8 */
[----:B--2---:R-:W-:Y:S01]  /*e610*/  HMMA.16816.F32 R108, R24, R12, R108 ;  /* 0x0000000c186c723c */ /* 0x004fe2000000186c */
[----:B------:R-:W-:-:S02]  /*e620*/  PRMT R20, R23, 0x5410, R155 ;  /* 0x0000541017147816 */ /* 0x000fc4000000009b */
[----:B------:R-:W-:Y:S02]  /*e630*/  PRMT R157, R157, 0x5410, R220 ;  /* 0x000054109d9d7816 */ /* 0x000fe400000000dc */
[--C-:B------:R-:W-:Y:S01]  /*e640*/  HSET2.LE.AND R23, R21, R36.reuse, PT ;  /* 0x0000002415177233 */ /* 0x100fe20003803000 */
[C---:B------:R-:W-:Y:S01]  /*e650*/  HMMA.16816.F32 R104, R24.reuse, R14, R104 ;  /* 0x0000000e1868723c */ /* 0x040fe20000001868 */
[--C-:B------:R-:W-:Y:S02]  /*e660*/  HSET2.LE.AND R22, R22, R36.reuse, PT ;  /* 0x0000002416167233 */ /* 0x100fe40003803000 */
[--C-:B------:R-:W-:Y:S01]  /*e670*/  HSET2.LE.AND R20, R20, R36.reuse, PT ;  /* 0x0000002414147233 */ /* 0x100fe20003803000 */
[----:B-1----:R-:W-:Y:S01]  /*e680*/  FADD.FTZ R48, R154, R48 ;  /* 0x000000309a307221 */ /* 0x002fe20000010000 */
[----:B------:R-:W-:Y:S01]  /*e690*/  HSET2.LE.AND R21, R157, R36, PT ;  /* 0x000000249d157233 */ /* 0x000fe20003803000 */
[----:B---3--:R-:W-:Y:S01]  /*e6a0*/  HMMA.16816.F32 R76, R24, R8, R76 ;  /* 0x00000008184c723c */ /* 0x008fe2000000184c */
[----:B------:R-:W-:Y:S01]  /*e6b0*/  F2FP.F16.F32.PACK_AB R36, R60, R44 ;  /* 0x0000002c3c24723e */ /* 0x000fe200000000ff */
[----:B------:R-:W-:Y:S01]  /*e6c0*/  FADD.FTZ R48, R153, R48 ;  /* 0x0000003099307221 */ /* 0x000fe20000010000 */
[----:B------:R-:W-:-:S02]  /*e6d0*/  F2FP.F16.F32.PACK_AB R155, R142, R153 ;  /* 0x000000998e9b723e */ /* 0x000fc400000000ff */
[----:B------:R-:W-:Y:S01]  /*e6e0*/  LOP3.LUT R22, R22, R36, RZ, 0xc0, !PT ;  /* 0x0000002416167212 */ /* 0x000fe200078ec0ff */
[C---:B------:R-:W-:Y:S01]  /*e6f0*/  HMMA.16816.F32 R100, R24.reuse, R10, R100 ;  /* 0x0000000a1864723c */ /* 0x040fe20000001864 */
[----:B------:R-:W-:Y:S01]  /*e700*/  F2FP.F16.F32.PACK_AB R157, R165, R164 ;  /* 0x000000a4a59d723e */ /* 0x000fe200000000ff */
[----:B------:R-:W-:Y:S01]  /*e710*/  FADD.FTZ R212, R142, R48 ;  /* 0x000000308ed47221 */ /* 0x000fe20000010000 */
[----:B------:R-:W-:Y:S02]  /*e720*/  F2FP.F16.F32.PACK_AB R36, R154, R152 ;  /* 0x000000989a24723e */ /* 0x000fe400000000ff */
[----:B------:R-:W-:Y:S01]  /*e730*/  LOP3.LUT R23, R23, R155, RZ, 0xc0, !PT ;  /* 0x0000009b17177212 */ /* 0x000fe200078ec0ff */
[----:B----4-:R-:W-:Y:S01]  /*e740*/  HMMA.16816.F32 R84, R24, R4, R84 ;  /* 0x000000041854723c */ /* 0x010fe20000001854 */
[----:B------:R-:W-:Y:S02]  /*e750*/  LOP3.LUT R20, R20, R157, RZ, 0xc0, !PT ;  /* 0x0000009d14147212 */ /* 0x000fe400078ec0ff */
[----:B------:R-:W-:-:S03]  /*e760*/  LOP3.LUT R21, R21, R36, RZ, 0xc0, !PT ;  /* 0x0000002415157212 */ /* 0x000fc600078ec0ff */
        /* <DEDUP_REMOVED lines=11> */
.L_x_786:
[----:B------:R-:W-:-:S07]  /*e820*/  IADD3 R209, R208, -0x1, RZ ;  /* 0xffffffffd0d17810 */ /* 0x000fce0007ffe0ff */
.L_x_789:
[----:B------:R-:W-:-:S13]  /*e830*/  ISETP.GE.AND P0, PT, R209, RZ, PT ;  /* 0x000000ffd100720c */ /* 0x000fda0003f06270 */
[----:B------:R-:W-:Y:S05]  /*e840*/  @!P0 BRA `(.L_x_790) ;  /* 0x00000038007c8947 */ /* 0x000fea0003800000 */
[----:B------:R-:W-:Y:S01]  /*e850*/  IMAD.WIDE.U32 R220, R234, -0x326172a9, RZ ;  /* 0xcd9e8d57eadc7825 */ /* 0x000fe200078e00ff */
[----:B------:R-:W-:Y:S01]  /*e860*/  SHF.L.U64.HI R208, R214, 0x5, R215 ;  /* 0x00000005d6d07819 */ /* 0x000fe200000102d7 */
[----:B------:R-:W-:Y:S01]  /*e870*/  ULDC UR4, c[0x0][0x2ec] ;  /* 0x0000bb0000047ab9 */ /* 0x000fe20000000800 */
[----:B------:R-:W-:Y:S01]  /*e880*/  PRMT R204, R3, 0x7054, R3 ;  /* 0x0000705403cc7816 */ /* 0x000fe20000000003 */
[----:B------:R-:W-:Y:S01]  /*e890*/  IMAD.WIDE.U32 R216, R229, -0x326172a9, RZ ;  /* 0xcd9e8d57e5d87825 */ /* 0x000fe200078e00ff */
[-C--:B------:R-:W-:Y:S01]  /*e8a0*/  LOP3.LUT R218, R221, R228.reuse, RZ, 0x3c, !PT ;  /* 0x000000e4ddda7212 */ /* 0x080fe200078e3cff */
[----:B------:R-:W-:Y:S01]  /*e8b0*/  ULDC.64 UR6, c[0x0][0x218] ;  /* 0x0000860000067ab9 */ /* 0x000fe20000000a00 */
[----:B------:R-:W-:Y:S01]  /*e8c0*/  SHF.L.U64.HI R206, R138, 0x5, R139 ;  /* 0x000000058ace7819 */ /* 0x000fe2000001028b */
[----:B------:R-:W-:Y:S01]  /*e8d0*/  IMAD.SHL.U32 R207, R214, 0x20, RZ ;  /* 0x00000020d6cf7824 */ /* 0x000fe200078e00ff */
[----:B------:R-:W-:Y:S01]  /*e8e0*/  LOP3.LUT R214, R217, R228, RZ, 0x3c, !PT ;  /* 0x000000e4d9d67212 */ /* 0x000fe200078e3cff */
[----:B------:R-:W-:Y:S01]  /*e8f0*/  IMAD.SHL.U32 R205, R138, 0x20, RZ ;  /* 0x000000208acd7824 */ /* 0x000fe200078e00ff */
[----:B------:R-:W-:Y:S01]  /*e900*/  MOV R132, R135 ;  /* 0x0000008700847202 */ /* 0x000fe20000000f00 */
[----:B------:R-:W-:Y:S01]  /*e910*/  IMAD.MOV.U32 R3, RZ, RZ, R136 ;  /* 0x000000ffff037224 */ /* 0x000fe200078e0088 */
[----:B------:R-:W-:Y:S01]  /*e920*/  MOV R0, R133 ;  /* 0x0000008500007202 */ /* 0x000fe20000000f00 */
[----:B------:R-:W-:Y:S01]  /*e930*/  IMAD.MOV.U32 R2, RZ, RZ, R134 ;  /* 0x000000ffff027224 */ /* 0x000fe200078e0086 */
[----:B------:R-:W-:Y:S01]  /*e940*/  MOV R224, R230 ;  /* 0x000000e600e07202 */ /* 0x000fe20000000f00 */
[----:B------:R-:W-:Y:S01]  /*e950*/  IMAD.WIDE.U32 R222, R137, -0x2daee0ad, RZ ;  /* 0xd2511f5389de7825 */ /* 0x000fe200078e00ff */
[----:B------:R-:W-:Y:S01]  /*e960*/  MOV R225, R233 ;  /* 0x000000e900e17202 */ /* 0x000fe20000000f00 */
[----:B------:R-:W-:Y:S01]  /*e970*/  ULDC.64 UR10, c[0x0][0x220] ;  /* 0x00008800000a7ab9 */ /* 0x000fe20000000a00 */
[----:B------:R-:W-:Y:S01]  /*e980*/  ULDC.64 UR8, c[0x0][0x248] ;  /* 0x0000920000087ab9 */ /* 0x000fe20000000a00 */
[----:B------:R-:W-:-:S04]  /*e990*/  IMAD.WIDE.U32 R218, R218, -0x2daee0ad, RZ ;  /* 0xd2511f53dada7825 */ /* 0x000fc800078e00ff */
[----:B------:R-:W-:Y:S01]  /*e9a0*/  IMAD.WIDE.U32 R214, R214, -0x2daee0ad, RZ ;  /* 0xd2511f53d6d67825 */ /* 0x000fe200078e00ff */
[----:B------:R-:W-:Y:S06]  /*e9b0*/  BRA `(.L_x_791) ;  /* 0x0000000000647947 */ /* 0x000fec0003800000 */
.L_x_793:
        /* <DEDUP_REMOVED lines=9> */
[-C--:B------:R-:W-:Y:S02]  /*ea50*/  IADD3 R138, P0, R140, R205.reuse, RZ ;  /* 0x000000cd8c8a7210 */ /* 0x080fe40007f1e0ff */
[----:B------:R-:W-:Y:S02]  /*ea60*/  LEA.HI.X R141, R137, UR7, R135, 0x1, P1 ;  /* 0x00000007898d7c11 */ /* 0x000fe400088f0c87 */
[-C--:B------:R-:W-:Y:S03]  /*ea70*/  IADD3 R144, P1, R138, R205.reuse, RZ ;  /* 0x000000cd8a907210 */ /* 0x080fe60007f3e0ff */
[----:B------:R-:W-:Y:S01]  /*ea80*/  @!PT LDS RZ, [RZ] ;  /* 0x00000000fffff984 */ /* 0x000fe20000000800 */
[----:B------:R-:W-:Y:S01]  /*ea90*/  @!PT LDS RZ, [RZ] ;  /* 0x00000000fffff984 */ /* 0x000fe20000000800 */
[----:B------:R-:W-:Y:S01]  /*eaa0*/  @!PT LDS RZ, [RZ] ;  /* 0x00000000fffff984 */ /* 0x000fe20000000800 */
[----:B------:R1:W-:Y:S01]  /*eab0*/  LDGSTS.E.BYPASS.LTC128B.128 [R194+0x4000], desc[UR24][R140.64] ;  /* 0x040000008cc27fae */ /* 0x0003e2000b901d58 */
[--C-:B------:R-:W-:Y:S01]  /*eac0*/  IMAD.X R139, R141, 0x1, R206.reuse, P0 ;  /* 0x000000018d8b7824 */ /* 0x100fe200000e06ce */
[----:B------:R-:W-:Y:S03]  /*ead0*/  IADD3 R142, P0, R144, R205, RZ ;  /* 0x000000cd908e7210 */ /* 0x000fe60007f1e0ff */
[--C-:B------:R-:W-:Y:S01]  /*eae0*/  IMAD.X R145, R139, 0x1, R206.reuse, P1 ;  /* 0x000000018b917824 */ /* 0x100fe200008e06ce */
[----:B------:R1:W-:Y:S03]  /*eaf0*/  LDGSTS.E.BYPASS.LTC128B.128 [R194+0x4800], desc[UR24][R138.64] ;  /* 0x048000008ac27fae */ /* 0x0003e6000b901d58 */
[----:B------:R-:W-:Y:S01]  /*eb00*/  IMAD.X R143, R145, 0x1, R206, P0 ;  /* 0x00000001918f7824 */ /* 0x000fe200000e06ce */
[----:B------:R1:W-:Y:S04]  /*eb10*/  LDGSTS.E.BYPASS.LTC128B.128 [R194+0x5000], desc[UR24][R144.64] ;  /* 0x0500000090c27fae */ /* 0x0003e8000b901d58 */
[----:B------:R1:W-:Y:S04]  /*eb20*/  LDGSTS.E.BYPASS.LTC128B.128 [R194+0x5800], desc[UR24][R142.64] ;  /* 0x058000008ec27fae */ /* 0x0003e8000b901d58 */
[----:B------:R-:W0:Y:S01]  /*eb30*/  LDGDEPBAR ;  /* 0x00000000000079af */ /* 0x000e220000000000 */
[----:B------:R-:W-:Y:S05]  /*eb40*/  BRA `(.L_x_792) ;  /* 0x0000000800787947 */ /* 0x000fea0003800000 */
.L_x_791:
[----:B------:R-:W-:Y:S04]  /*eb50*/  DEPBAR.LE SB0, 0x0 ;  /* 0x000080000000791a */ /* 0x000fe80000000000 */
[----:B------:R-:W-:Y:S01]  /*eb60*/  BAR.SYNC.DEFER_BLOCKING 0x0 ;  /* 0x0000000000007b1d */ /* 0x000fe20000010000 */
[----:B------:R-:W-:Y:S01]  /*eb70*/  SHF.R.S32.HI R5, RZ, 0x1f, R209 ;  /* 0x0000001fff057819 */ /* 0x000fe200000114d1 */
[----:B------:R-:W-:Y:S02]  /*eb80*/  IMAD R4, R188, R209, RZ ;  /* 0x000000d1bc047224 */ /* 0x000fe400078e02ff */
[-C--:B------:R-:W-:Y:S04]  /*eb90*/  IMAD.WIDE.U32 R6, R209, R189.reuse, R224 ;  /* 0x000000bdd1067225 */ /* 0x080fe800078e00e0 */
[----:B------:R-:W-:Y:S01]  /*eba0*/  IMAD R4, R5, R189, R4 ;  /* 0x000000bd05047224 */ /* 0x000fe200078e0204 */
[----:B------:R-:W-:Y:S03]  /*ebb0*/  LEA R8, P0, R6, UR10, 0x1 ;  /* 0x0000000a06087c11 */ /* 0x000fe6000f8008ff */
[----:B------:R-:W-:Y:S01]  /*ebc0*/  IMAD.IADD R4, R7, 0x1, R4 ;  /* 0x0000000107047824 */ /* 0x000fe200078e0204 */
[-C--:B------:R-:W-:Y:S04]  /*ebd0*/  IADD3 R10, P2, R8, R207.reuse, RZ ;  /* 0x000000cf080a7210 */ /* 0x080fe80007f5e0ff */
[----:B------:R-:W-:Y:S02]  /*ebe0*/  LEA.HI.X R9, R6, UR11, R4, 0x1, P0 ;  /* 0x0000000b06097c11 */ /* 0x000fe400080f0c04 */
[-C--:B------:R-:W-:Y:S03]  /*ebf0*/  IADD3 R6, P1, R10, R207.reuse, RZ ;  /* 0x000000cf0a067210 */ /* 0x080fe60007f3e0ff */
[--C-:B------:R-:W-:Y:S01]  /*ec00*/  IMAD.X R11, R9, 0x1, R208.reuse, P2 ;  /* 0x00000001090b7824 */ /* 0x100fe200010e06d0 */
[----:B------:R-:W-:Y:S01]  /*ec10*/  IADD3 R4, P0, R6, R207, RZ ;  /* 0x000000cf06047210 */ /* 0x000fe20007f1e0ff */
[----:B------:R-:W-:Y:S01]  /*ec20*/  @!PT LDS RZ, [RZ] ;  /* 0x00000000fffff984 */ /* 0x000fe20000000800 */
[----:B------:R-:W-:Y:S01]  /*ec30*/  @!PT LDS RZ, [RZ] ;  /* 0x00000000fffff984 */ /* 0x000fe20000000800 */
[----:B------:R-:W-:Y:S01]  /*ec40*/  @!PT LDS RZ, [RZ] ;  /* 0x00000000fffff984 */ /* 0x000fe20000000800 */
[----:B------:R-:W-:Y:S01]  /*ec50*/  LDGSTS.E.BYPASS.LTC128B.128 [R194+0x6000], desc[UR24][R8.64] ;  /* 0x0600000008c27fae */ /* 0x000fe2000b901d58 */
[----:B------:R-:W-:Y:S01]  /*ec60*/  ISETP.GT.AND P2, PT, R209, RZ, PT ;  /* 0x000000ffd100720c */ /* 0x000fe20003f44270 */
[--C-:B------:R-:W-:Y:S04]  /*ec70*/  IMAD.X R7, R11, 0x1, R208.reuse, P1 ;  /* 0x000000010b077824 */ /* 0x100fe800008e06d0 */
[----:B------:R-:W-:Y:S01]  /*ec80*/  LDGSTS.E.BYPASS.LTC128B.128 [R194+0x6800], desc[UR24][R10.64] ;  /* 0x068000000ac27fae */ /* 0x000fe2000b901d58 */
[----:B------:R-:W-:Y:S05]  /*ec90*/  IMAD.X R5, R7, 0x1, R208, P0 ;  /* 0x0000000107057824 */ /* 0x000fea00000e06d0 */
[----:B------:R-:W-:Y:S06]  /*eca0*/  LDGSTS.E.BYPASS.LTC128B.128 [R194+0x7000], desc[UR24][R6.64] ;  /* 0x0700000006c27fae */ /* 0x000fec000b901d58 */
[----:B------:R1:W-:Y:S06]  /*ecb0*/  LDGSTS.E.BYPASS.LTC128B.128 [R194+0x7800], desc[UR24][R4.64] ;  /* 0x0780000004c27fae */ /* 0x0003ec000b901d58 */
[----:B------:R-:W-:Y:S06]  /*ecc0*/  LDSM.16.M88.4 R64, [R186] ;  /* 0x00000000ba40783b */ /* 0x000fec0000000200 */
[----:B------:R-:W1:Y:S06]  /*ecd0*/  LDSM.16.M88.4 R16, [R185+0x4000] ;  /* 0x00400000b910783b */ /* 0x000e6c0000000200 */
[----:B------:R-:W2:Y:S06]  /*ece0*/  LDSM.16.M88.4 R60, [R186+0x2000] ;  /* 0x00200000ba3c783b */ /* 0x000eac0000000200 */
[----:B------:R-:W3:Y:S06]  /*ecf0*/  LDSM.16.M88.4 R32, [R185+0x4800] ;  /* 0x00480000b920783b */ /* 0x000eec0000000200 */
[----:B------:R-:W0:Y:S06]  /*ed00*/  LDGDEPBAR ;  /* 0x00000000000079af */ /* 0x000e2c0000000000 */
[----:B------:R-:W4:Y:S06]  /*ed10*/  LDSM.16.M88.4 R48, [R185+0x5000] ;  /* 0x00500000b930783b */ /* 0x000f2c0000000200 */
[----:B------:R-:W5:Y:S06]  /*ed20*/  LDSM.16.M88.4 R136, [R185+0x5800] ;  /* 0x00580000b988783b */ /* 0x000f6c0000000200 */
[----:B------:R-:W-:Y:S01]  /*ed30*/  LDSM.16.M88.4 R140, [R184] ;  /* 0x00000000b88c783b */ /* 0x000fe20000000200 */
[-C--:B-1----:R-:W-:Y:S05]  /*ed40*/  HMMA.16816.F32 R4, R64, R16.reuse, RZ ;  /* 0x000000104004723c */ /* 0x082fea00000018ff */
[----:B------:R-:W1:Y:S01]  /*ed50*/  LDSM.16.M88.4 R144, [R179+0x4000] ;  /* 0x00400000b390783b */ /* 0x000e620000000200 */
        /* <DEDUP_REMOVED lines=125> */
.L_x_792:
[----:B------:R-:W-:Y:S01]  /*f530*/  FMNMX.FTZ R133, R57, R133, !PT ;  /* 0x0000008539857209 */ /* 0x000fe20007810000 */
[----:B-1----:R-:W1:Y:S01]  /*f540*/  SHFL.BFLY PT, R139, R136, 0x2, 0x1f ;  /* 0x0c401f00888b7f89 */ /* 0x002e6200000e0000 */
[----:B------:R-:W-:Y:S02]  /*f550*/  FMNMX.FTZ R134, R66, R134, !PT ;  /* 0x0000008642867209 */ /* 0x000fe40007810000 */
[----:B------:R-:W-:Y:S02]  /*f560*/  FMNMX.FTZ R135, R60, R133, !PT ;  /* 0x000000853c877209 */ /* 0x000fe40007810000 */
[----:B------:R-:W-:Y:S01]  /*f570*/  FMNMX.FTZ R140, R67, R134, !PT ;  /* 0x00000086438c7209 */ /* 0x000fe20007810000 */
[----:B------:R-:W-:Y:S01]  /*f580*/  IMAD.SHL.U32 R134, R209, 0x2, RZ ;  /* 0x00000002d1867824 */ /* 0x000fe200078e00ff */
        /* <DEDUP_REMOVED lines=36> */
[----:B------:R-:W-:Y:S01]  /*f7d0*/  LOP3.LUT R244, R247, UR18, R240, 0x96, !PT ;  /* 0x00000012f7f47c12 */ /* 0x000fe2000f8e96f0 */
        /* <DEDUP_REMOVED lines=9> */
[----:B------:R-:W-:Y:S02]  /*f870*/  LOP3.LUT R139, R237, UR17, R214, 0x96, !PT ;  /* 0x00000011ed8b7c12 */ /* 0x000fe4000f8e96d6 */
[----:B------:R-:W-:Y:S01]  /*f880*/  LOP3.LUT R240, R155, UR18, R240, 0x96, !PT ;  /* 0x000000129bf07c12 */ /* 0x000fe2000f8e96f0 */
[----:B------:R-:W-:Y:S01]  /*f890*/  FMUL.FTZ R133, R133, UR4 ;  /* 0x0000000485857c20 */ /* 0x000fe20008410000 */
[----:B--2---:R-:W-:Y:S01]  /*f8a0*/  FMNMX.FTZ R135, R142, R135, !PT ;  /* 0x000000878e877209 */ /* 0x004fe20007810000 */
[----:B------:R-:W-:Y:S01]  /*f8b0*/  FMUL.FTZ R239, R136, UR4 ;  /* 0x0000000488ef7c20 */ /* 0x000fe20008410000 */
[----:B------:R-:W-:Y:S01]  /*f8c0*/  LOP3.LUT R142, R145, UR16, R246, 0x96, !PT ;  /* 0x00000010918e7c12 */ /* 0x000fe2000f8e96f6 */
[----:B------:R-:W-:Y:S01]  /*f8d0*/  IMAD.WIDE.U32 R240, R240, -0x2daee0ad, RZ ;  /* 0xd2511f53f0f07825 */ /* 0x000fe200078e00ff */
[----:B---3--:R-:W-:Y:S02]  /*f8e0*/  FMNMX.FTZ R134, R141, R134, !PT ;  /* 0x000000868d867209 */ /* 0x008fe40007810000 */
[----:B------:R-:W-:Y:S01]  /*f8f0*/  FMNMX.FTZ R141, R42, R3, !PT ;  /* 0x000000032a8d7209 */ /* 0x000fe20007810000 */
[----:B------:R-:W-:Y:S01]  /*f900*/  FADD.FTZ R3, -R135, R132 ;  /* 0x0000008487037221 */ /* 0x000fe20000010100 */
[----:B------:R-:W-:Y:S01]  /*f910*/  FSEL R239, R239, RZ, P0 ;  /* 0x000000ffefef7208 */ /* 0x000fe20000000000 */
[----:B------:R1:W2:Y:S01]  /*f920*/  MUFU.EX2 R132, R133 ;  /* 0x0000008500847308 */ /* 0x0002a20000000800 */
[----:B------:R-:W-:Y:S01]  /*f930*/  FSETP.NEU.FTZ.AND P0, PT, R135, -INF , PT ;  /* 0xff8000008700780b */ /* 0x000fe20003f1d000 */
[----:B------:R-:W-:Y:S01]  /*f940*/  IMAD.WIDE.U32 R152, R152, -0x2daee0ad, RZ ;  /* 0xd2511f5398987825 */ /* 0x000fe200078e00ff */
[----:B------:R-:W-:Y:S03]  /*f950*/  LOP3.LUT R236, R241, UR15, R236, 0x96, !PT ;  /* 0x0000000ff1ec7c12 */ /* 0x000fe6000f8e96ec */
[--C-:B------:R-:W-:Y:S01]  /*f960*/  FFMA.FTZ R16, R16, UR4, -R239.reuse ;  /* 0x0000000410107c23 */ /* 0x100fe200080108ef */
[----:B------:R-:W-:Y:S01]  /*f970*/  IMAD.WIDE.U32 R242, R137, -0x2daee0ad, RZ ;  /* 0xd2511f5389f27825 */ /* 0x000fe200078e00ff */
[----:B------:R-:W-:Y:S03]  /*f980*/  LOP3.LUT R150, R153, UR15, R150, 0x96, !PT ;  /* 0x0000000f99967c12 */ /* 0x000fe6000f8e9696 */
[--C-:B------:R-:W-:Y:S01]  /*f990*/  FFMA.FTZ R153, R4, UR4, -R239.reuse ;  /* 0x0000000404997c23 */ /* 0x100fe200080108ef */
[----:B------:R-:W-:Y:S01]  /*f9a0*/  IMAD.WIDE.U32 R156, R138, -0x326172a9, RZ ;  /* 0xcd9e8d578a9c7825 */ /* 0x000fe200078e00ff */
[----:B------:R-:W-:Y:S03]  /*f9b0*/  LOP3.LUT R137, R243, UR17, R218, 0x96, !PT ;  /* 0x00000011f3897c12 */ /* 0x000fe6000f8e96da */
[--C-:B------:R-:W-:Y:S01]  /*f9c0*/  FFMA.FTZ R165, R32, UR4, -R239.reuse ;  /* 0x0000000420a57c23 */ /* 0x100fe200080108ef */
[----:B------:R-:W-:Y:S01]  /*f9d0*/  IMAD.WIDE.U32 R244, R244, -0x2daee0ad, RZ ;  /* 0xd2511f53f4f47825 */ /* 0x000fe200078e00ff */
[----:B------:R-:W-:Y:S02]  /*f9e0*/  MUFU.EX2 R153, R153 ;  /* 0x0000009900997308 */ /* 0x000fe40000000800 */
[----:B-1----:R-:W-:Y:S01]  /*f9f0*/  FMNMX.FTZ R133, R43, R141, !PT ;  /* 0x0000008d2b857209 */ /* 0x002fe20007810000 */
[--C-:B------:R-:W-:Y:S01]  /*fa00*/  FFMA.FTZ R167, R33, UR4, -R239.reuse ;  /* 0x0000000421a77c23 */ /* 0x100fe200080108ef */
[----:B------:R-:W-:Y:S01]  /*fa10*/  LOP3.LUT R140, R157, UR16, R154, 0x96, !PT ;  /* 0x000000109d8c7c12 */ /* 0x000fe2000f8e969a */
[----:B------:R-:W-:Y:S01]  /*fa20*/  IMAD.WIDE.U32 R150, R150, -0x326172a9, RZ ;  /* 0xcd9e8d5796967825 */ /* 0x000fe200078e00ff */
[----:B------:R-:W-:Y:S04]  /*fa30*/  FMNMX.FTZ R133, R46, R133, !PT ;  /* 0x000000852e857209 */ /* 0x000fe80007810000 */
[----:B------:R-:W-:Y:S01]  /*fa40*/  MUFU.EX2 R165, R165 ;  /* 0x000000a500a57308 */ /* 0x000fe20000000800 */
[----:B------:R-:W-:Y:S01]  /*fa50*/  LOP3.LUT R141, R147, UR14, R156, 0x96, !PT ;  /* 0x0000000e938d7c12 */ /* 0x000fe2000f8e969c */
[----:B------:R-:W-:Y:S01]  /*fa60*/  IMAD.WIDE.U32 R236, R236, -0x326172a9, RZ ;  /* 0xcd9e8d57ecec7825 */ /* 0x000fe200078e00ff */
[----:B------:R-:W-:Y:S02]  /*fa70*/  FMNMX.FTZ R133, R47, R133, !PT ;  /* 0x000000852f857209 */ /* 0x000fe40007810000 */
[----:B------:R-:W-:Y:S01]  /*fa80*/  LOP3.LUT R242, R245, UR15, R242, 0x96, !PT ;  /* 0x0000000ff5f27c12 */ /* 0x000fe2000f8e96f2 */
[----:B------:R-:W-:Y:S01]  /*fa90*/  IMAD.WIDE.U32 R156, R137, -0x326172a9, RZ ;  /* 0xcd9e8d57899c7825 */ /* 0x000fe200078e00ff */
[----:B------:R-:W-:Y:S03]  /*faa0*/  FMNMX.FTZ R133, R58, R133, !PT ;  /* 0x000000853a857209 */ /* 0x000fe60007810000 */
[----:B------:R1:W-:Y:S01]  /*fab0*/  MUFU.EX2 R137, R16 ;  /* 0x0000001000897308 */ /* 0x0003e20000000800 */
[----:B------:R-:W-:Y:S01]  /*fac0*/  LOP3.LUT R144, R151, UR14, R144, 0x96, !PT ;  /* 0x0000000e97907c12 */ /* 0x000fe2000f8e9690 */
[C---:B--2---:R-:W-:Y:S01]  /*fad0*/  FMUL.FTZ R80, R132.reuse, R80 ;  /* 0x0000005084507220 */ /* 0x044fe20000410000 */
[----:B------:R-:W-:Y:S01]  /*fae0*/  FMNMX.FTZ R133, R59, R133, !PT ;  /* 0x000000853b857209 */ /* 0x000fe20007810000 */
[----:B------:R-:W-:Y:S01]  /*faf0*/  FMUL.FTZ R81, R132, R81 ;  /* 0x0000005184517220 */ /* 0x000fe20000410000 */
[----:B------:R-:W-:Y:S01]  /*fb00*/  LOP3.LUT R246, R157, UR16, R246, 0x96, !PT ;  /* 0x000000109df67c12 */ /* 0x000fe2000f8e96f6 */
[----:B------:R-:W-:Y:S01]  /*fb10*/  FMUL.FTZ R231, R135, UR4 ;  /* 0x0000000487e77c20 */ /* 0x000fe20008410000 */
[----:B------:R-:W-:Y:S03]  /*fb20*/  FMNMX.FTZ R133, R62, R133, !PT ;  /* 0x000000853e857209 */ /* 0x000fe60007810000 */
[----:B------:R-:W-:Y:S01]  /*fb30*/  MUFU.EX2 R167, R167 ;  /* 0x000000a700a77308 */ /* 0x000fe20000000800 */
[----:B------:R-:W-:Y:S04]  /*fb40*/  IMAD.WIDE.U32 R144, R144, -0x2daee0ad, RZ ;  /* 0xd2511f5390907825 */ /* 0x000fe800078e00ff */
[--C-:B------:R-:W-:Y:S01]  /*fb50*/  FFMA.FTZ R36, R36, UR4, -R239.reuse ;  /* 0x0000000424247c23 */ /* 0x100fe200080108ef */
[----:B------:R-:W-:Y:S01]  /*fb60*/  FMNMX.FTZ R133, R63, R133, !PT ;  /* 0x000000853f857209 */ /* 0x000fe20007810000 */
[----:B------:R-:W-:Y:S01]  /*fb70*/  IMAD.WIDE.U32 R242, R242, -0x326172a9, RZ ;  /* 0xcd9e8d57f2f27825 */ /* 0x000fe200078e00ff */
[----:B------:R-:W-:Y:S02]  /*fb80*/  FSEL R231, R231, RZ, P0 ;  /* 0x000000ffe7e77208 */ /* 0x000fe40000000000 */
[----:B------:R-:W-:Y:S01]  /*fb90*/  FSETP.NEU.FTZ.AND P0, PT, R134, -INF , PT ;  /* 0xff8000008600780b */ /* 0x000fe20003f1d000 */
[----:B-1----:R-:W1:Y:S01]  /*fba0*/  SHFL.BFLY PT, R16, R133, 0x2, 0x1f ;  /* 0x0c401f0085107f89 */ /* 0x002e6200000e0000 */
[----:B------:R-:W-:Y:S01]  /*fbb0*/  IMAD.WIDE.U32 R158, R139, -0x326172a9, RZ ;  /* 0xcd9e8d578b9e7825 */ /* 0x000fe200078e00ff */
[----:B------:R-:W-:Y:S03]  /*fbc0*/  LOP3.LUT R245, R243, UR14, R156, 0x96, !PT ;  /* 0x0000000ef3f57c12 */ /* 0x000fe6000f8e969c */
[----:B------:R-:W-:Y:S01]  /*fbd0*/  FFMA.FTZ R138, R17, UR4, -R239 ;  /* 0x00000004118a7c23 */ /* 0x000fe200080108ef */
[----:B------:R-:W-:Y:S01]  /*fbe0*/  IMAD.WIDE.U32 R142, R142, -0x2daee0ad, RZ ;  /* 0xd2511f538e8e7825 */ /* 0x000fe200078e00ff */
[----:B------:R-:W-:Y:S03]  /*fbf0*/  LOP3.LUT R243, R159, UR16, R154, 0x96, !PT ;  /* 0x000000109ff37c12 */ /* 0x000fe6000f8e969a */
[--C-:B------:R-:W-:Y:S01]  /*fc00*/  FFMA.FTZ R139, R18, UR4, -R231.reuse ;  /* 0x00000004128b7c23 */ /* 0x100fe200080108e7 */
[----:B------:R-:W-:Y:S01]  /*fc10*/  IMAD.WIDE.U32 R154, R140, -0x2daee0ad, RZ ;  /* 0xd2511f538c9a7825 */ /* 0x000fe200078e00ff */
[----:B------:R-:W2:Y:S02]  /*fc20*/  MUFU.EX2 R138, R138 ;  /* 0x0000008a008a7308 */ /* 0x000ea40000000800 */
[----:B------:R-:W-:Y:S01]  /*fc30*/  LOP3.LUT R17, R143, UR13, R152, 0x96, !PT ;  /* 0x0000000d8f117c12 */ /* 0x000fe2000f8e9698 */
[--C-:B------:R-:W-:Y:S01]  /*fc40*/  FFMA.FTZ R166, R34, UR4, -R231.reuse ;  /* 0x0000000422a67c23 */ /* 0x100fe200080108e7 */
[----:B------:R-:W-:Y:S01]  /*fc50*/  LOP3.LUT R140, R145, UR5, R142, 0x96, !PT ;  /* 0x00000005918c7c12 */ /* 0x000fe2000f8e968e */
[--C-:B------:R-:W-:Y:S01]  /*fc60*/  FFMA.FTZ R152, R19, UR4, -R231.reuse ;  /* 0x0000000413987c23 */ /* 0x100fe200080108e7 */
[----:B------:R-:W-:Y:S01]  /*fc70*/  IMAD.WIDE.U32 R18, R141, -0x2daee0ad, RZ ;  /* 0xd2511f538d127825 */ /* 0x000fe200078e00ff */
[----:B------:R-:W-:Y:S03]  /*fc80*/  LOP3.LUT R148, R155, UR13, R148, 0x96, !PT ;  /* 0x0000000d9b947c12 */ /* 0x000fe6000f8e9694 */
[----:B------:R-:W-:Y:S01]  /*fc90*/  MUFU.EX2 R139, R139 ;  /* 0x0000008b008b7308 */ /* 0x000fe20000000800 */
[----:B------:R-:W-:Y:S01]  /*fca0*/  LOP3.LUT R241, R237, UR14, R158, 0x96, !PT ;  /* 0x0000000eedf17c12 */ /* 0x000fe2000f8e969e */
[--C-:B------:R-:W-:Y:S01]  /*fcb0*/  FFMA.FTZ R168, R35, UR4, -R231.reuse ;  /* 0x0000000423a87c23 */ /* 0x100fe200080108e7 */
[----:B------:R-:W-:Y:S01]  /*fcc0*/  LOP3.LUT R19, R19, UR5, R154, 0x96, !PT ;  /* 0x0000000513137c12 */ /* 0x000fe2000f8e969a */
[----:B------:R-:W-:Y:S01]  /*fcd0*/  LDSM.16.MT88.4 R32, [R180+0x6000] ;  /* 0x00600000b420783b */ /* 0x000fe20000004200 */
[--C-:B------:R-:W-:Y:S01]  /*fce0*/  FFMA.FTZ R38, R38, UR4, -R231.reuse ;  /* 0x0000000426267c23 */ /* 0x100fe200080108e7 */
[----:B-1----:R-:W-:Y:S01]  /*fcf0*/  FMNMX.FTZ R4, R133, R16, !PT ;  /* 0x0000001085047209 */ /* 0x002fe20007810000 */
[----:B------:R-:W-:Y:S03]  /*fd00*/  IMAD.WIDE.U32 R142, R17, -0x326172a9, RZ ;  /* 0xcd9e8d57118e7825 */ /* 0x000fe600078e00ff */
[----:B------:R-:W1:Y:S01]  /*fd10*/  MUFU.EX2 R152, R152 ;  /* 0x0000009800987308 */ /* 0x000e620000000800 */
[----:B------:R-:W-:Y:S01]  /*fd20*/  FMUL.FTZ R228, R134, UR4 ;  /* 0x0000000486e47c20 */ /* 0x000fe20008410000 */
[--C-:B------:R-:W-:Y:S01]  /*fd30*/  FFMA.FTZ R54, R54, UR4, -R231.reuse ;  /* 0x0000000436367c23 */ /* 0x100fe200080108e7 */
[----:B------:R-:W-:Y:S01]  /*fd40*/  LOP3.LUT R17, R143, UR12, R150, 0x96, !PT ;  /* 0x0000000c8f117c12 */ /* 0x000fe2000f8e9696 */
[----:B------:R-:W3:Y:S01]  /*fd50*/  SHFL.BFLY PT, R133, R4, 0x1, 0x1f ;  /* 0x0c201f0004857f89 */ /* 0x000ee200000e0000 */
[----:B------:R-:W-:Y:S01]  /*fd60*/  IMAD.WIDE.U32 R150, R148, -0x326172a9, RZ ;  /* 0xcd9e8d5794967825 */ /* 0x000fe200078e00ff */
[----:B------:R-:W-:Y:S04]  /*fd70*/  FSEL R228, R228, RZ, P0 ;  /* 0x000000ffe4e47208 */ /* 0x000fe80000000000 */
[----:B------:R-:W-:Y:S01]  /*fd80*/  MUFU.EX2 R166, R166 ;  /* 0x000000a600a67308 */ /* 0x000fe20000000800 */
[----:B------:R-:W-:Y:S01]  /*fd90*/  FFMA.FTZ R158, R6, UR4, -R231 ;  /* 0x00000004069e7c23 */ /* 0x000fe200080108e7 */
[----:B------:R-:W-:Y:S01]  /*fda0*/  IMAD.WIDE.U32 R148, R19, -0x326172a9, RZ ;  /* 0xcd9e8d5713947825 */ /* 0x000fe200078e00ff */
[----:B------:R-:W-:Y:S03]  /*fdb0*/  LOP3.LUT R16, R151, UR12, R146, 0x96, !PT ;  /* 0x0000000c97107c12 */ /* 0x000fe6000f8e9692 */
[----:B------:R-:W-:Y:S01]  /*fdc0*/  FFMA.FTZ R154, R5, UR4, -R239 ;  /* 0x00000004059a7c23 */ /* 0x000fe200080108ef */
[--C-:B------:R-:W-:Y:S01]  /*fdd0*/  FFMA.FTZ R226, R22, UR4, -R231.reuse ;  /* 0x0000000416e27c23 */ /* 0x100fe200080108e7 */
[C---:B------:R-:W-:Y:S01]  /*fde0*/  LOP3.LUT R6, R148.reuse, 0xffff, RZ, 0xc0, !PT ;  /* 0x0000ffff94067812 */ /* 0x040fe200078ec0ff */
[--C-:B------:R-:W-:Y:S01]  /*fdf0*/  FFMA.FTZ R227, R23, UR4, -R231.reuse ;  /* 0x0000000417e37c23 */ /* 0x100fe200080108e7 */
[----:B------:R-:W-:Y:S01]  /*fe00*/  LOP3.LUT R146, R148, 0xff, RZ, 0xc0, !PT ;  /* 0x000000ff94927812 */ /* 0x000fe200078ec0ff */
[----:B------:R-:W-:Y:S01]  /*fe10*/  FFMA.FTZ R25, R25, UR4, -R228 ;  /* 0x0000000419197c23 */ /* 0x000fe200080108e4 */
[----:B------:R-:W-:Y:S01]  /*fe20*/  SHF.R.U32.HI R147, RZ, 0x18, R148 ;  /* 0x00000018ff937819 */ /* 0x000fe20000011694 */
[--C-:B------:R-:W-:Y:S01]  /*fe30*/  FFMA.FTZ R238, R50, UR4, -R231.reuse ;  /* 0x0000000432ee7c23 */ /* 0x100fe200080108e7 */
[----:B------:R-:W-:Y:S01]  /*fe40*/  SHF.R.U32.HI R6, RZ, 0x8, R6 ;  /* 0x00000008ff067819 */ /* 0x000fe20000011606 */
[----:B------:R-:W-:Y:S01]  /*fe50*/  FFMA.FTZ R237, R51, UR4, -R231 ;  /* 0x0000000433ed7c23 */ /* 0x000fe200080108e7 */
[----:B------:R-:W-:Y:S01]  /*fe60*/  LOP3.LUT R5, R149, UR21, R150, 0x96, !PT ;  /* 0x0000001595057c12 */ /* 0x000fe2000f8e9696 */
[----:B------:R-:W4:Y:S01]  /*fe70*/  MUFU.EX2 R154, R154 ;  /* 0x0000009a009a7308 */ /* 0x000f220000000800 */
[----:B------:R-:W-:Y:S01]  /*fe80*/  PRMT R146, R146, 0x5410, R6 ;  /* 0x0000541092927816 */ /* 0x000fe20000000006 */
[----:B------:R-:W-:Y:S01]  /*fe90*/  IMAD.WIDE.U32 R246, R246, -0x2daee0ad, RZ ;  /* 0xd2511f53f6f67825 */ /* 0x000fe200078e00ff */
[----:B------:R-:W-:Y:S02]  /*fea0*/  SHF.R.U32.HI R145, RZ, 0x18, R5 ;  /* 0x00000018ff917819 */ /* 0x000fe40000011605 */
[----:B---3--:R-:W-:Y:S01]  /*feb0*/  FMNMX.FTZ R133, R4, R133, !PT ;  /* 0x0000008504857209 */ /* 0x008fe20007810000 */
[----:B------:R-:W-:Y:S01]  /*fec0*/  IMAD.WIDE.U32 R156, R140, -0x326172a9, RZ ;  /* 0xcd9e8d578c9c7825 */ /* 0x000fe200078e00ff */
[--C-:B------:R-:W-:Y:S03]  /*fed0*/  HSET2.LE.AND R146, R146, R204.reuse, PT ;  /* 0x000000cc92927233 */ /* 0x100fe60003803000 */
[----:B------:R-:W-:Y:S01]  /*fee0*/  MUFU.EX2 R158, R158 ;  /* 0x0000009e009e7308 */ /* 0x000fe20000000800 */
[C---:B------:R-:W-:Y:S01]  /*fef0*/  FSETP.NEU.FTZ.AND P0, PT, R133.reuse, -INF , PT ;  /* 0xff8000008500780b */ /* 0x040fe20003f1d000 */
[----:B------:R-:W-:Y:S01]  /*ff00*/  FMUL.FTZ R171, R133, UR4 ;  /* 0x0000000485ab7c20 */ /* 0x000fe20008410000 */
[----:B------:R-:W-:Y:S01]  /*ff10*/  LOP3.LUT R140, R157, UR21, R142, 0x96, !PT ;  /* 0x000000159d8c7c12 */ /* 0x000fe2000f8e968e */
[----:B------:R-:W-:Y:S01]  /*ff20*/  FFMA.FTZ R155, R12, UR4, -R228 ;  /* 0x000000040c9b7c23 */ /* 0x000fe200080108e4 */
[C---:B------:R-:W-:Y:S01]  /*ff30*/  LOP3.LUT R141, R156.reuse, 0xffff, RZ, 0xc0, !PT ;  /* 0x0000ffff9c8d7812 */ /* 0x040fe200078ec0ff */
[----:B------:R-:W-:Y:S01]  /*ff40*/  FFMA.FTZ R157, R7, UR4, -R231 ;  /* 0x00000004079d7c23 */ /* 0x000fe200080108e7 */
[----:B------:R-:W-:Y:S03]  /*ff50*/  SHF.R.U32.HI R7, RZ, 0x10, R148 ;  /* 0x00000010ff077819 */ /* 0x000fe60000011694 */
[----:B------:R-:W-:Y:S01]  /*ff60*/  MUFU.EX2 R168, R168 ;  /* 0x000000a800a87308 */ /* 0x000fe20000000800 */
[----:B------:R-:W-:Y:S01]  /*ff70*/  FSEL R171, R171, RZ, P0 ;  /* 0x000000ffabab7208 */ /* 0x000fe20000000000 */
[----:B------:R-:W-:Y:S01]  /*ff80*/  IMAD.WIDE.U32 R148, R17, -0x2daee0ad, RZ ;  /* 0xd2511f5311947825 */ /* 0x000fe200078e00ff */
[----:B------:R-:W-:Y:S02]  /*ff90*/  LOP3.LUT R142, R156, 0xff, RZ, 0xc0, !PT ;  /* 0x000000ff9c8e7812 */ /* 0x000fe400078ec0ff */
[----:B------:R-:W-:Y:S01]  /*ffa0*/  SHF.R.U32.HI R141, RZ, 0x8, R141 ;  /* 0x00000008ff8d7819 */ /* 0x000fe2000001168d */
[--C-:B------:R-:W-:Y:S01]  /*ffb0*/  FFMA.FTZ R62, R62, UR4, -R171.reuse ;  /* 0x000000043e3e7c23 */ /* 0x100fe200080108ab */
[----:B------:R-:W-:Y:S03]  /*ffc0*/  LOP3.LUT R7, R7, 0xff, RZ, 0xc0, !PT ;  /* 0x000000ff07077812 */ /* 0x000fe600078ec0ff */
[----:B------:R-:W3:Y:S01]  /*ffd0*/  MUFU.EX2 R157, R157 ;  /* 0x0000009d009d7308 */ /* 0x000ee20000000800 */
[--C-:B------:R-:W-:Y:S01]  /*ffe0*/  SHF.R.U32.HI R19, RZ, 0x10, R156.reuse ;  /* 0x00000010ff137819 */ /* 0x100fe2000001169c */
[--C-:B------:R-:W-:Y:S01]  /*fff0*/  FFMA.FTZ R159, R14, UR4, -R171.reuse ;  /* 0x000000040e9f7c23 */ /* 0x100fe200080108ab */
[----:B------:R-:W-:Y:S01]  /*10000*/  SHF.R.U32.HI R143, RZ, 0x18, R156 ;  /* 0x00000018ff8f7819 */ /* 0x000fe2000001169c */
[----:B------:R-:W-:Y:S01]  /*10010*/  FFMA.FTZ R160, R15, UR4, -R171 ;  /* 0x000000040fa07c23 */ /* 0x000fe200080108ab */
[----:B------:R-:W-:Y:S01]  /*10020*/  PRMT R142, R142, 0x5410, R141 ;  /* 0x000054108e8e7816 */ /* 0x000fe2000000008d */
[----:B------:R-:W-:Y:S01]  /*10030*/  FFMA.FTZ R163, R10, UR4, -R171 ;  /* 0x000000040aa37c23 */ /* 0x000fe200080108ab */
[----:B------:R-:W-:Y:S03]  /*10040*/  PRMT R147, R7, 0x5410, R147 ;  /* 0x0000541007937816 */ /* 0x000fe60000000093 */
[----:B------:R-:W-:Y:S01]  /*10050*/  MUFU.EX2 R155, R155 ;  /* 0x0000009b009b7308 */ /* 0x000fe20000000800 */
[C---:B------:R-:W-:Y:S01]  /*10060*/  LOP3.LUT R4, R140.reuse, 0xffff, RZ, 0xc0, !PT ;  /* 0x0000ffff8c047812 */ /* 0x040fe200078ec0ff */
[----:B------:R-:W-:Y:S01]  /*10070*/  FFMA.FTZ R164, R11, UR4, -R171 ;  /* 0x000000040ba47c23 */ /* 0x000fe200080108ab */
[----:B------:R-:W-:Y:S01]  /*10080*/  SHF.R.U32.HI R6, RZ, 0x10, R140 ;  /* 0x00000010ff067819 */ /* 0x000fe2000001168c */
[--C-:B------:R-:W-:Y:S01]  /*10090*/  FFMA.FTZ R156, R13, UR4, -R228.reuse ;  /* 0x000000040d9c7c23 */ /* 0x100fe200080108e4 */
[----:B------:R-:W-:Y:S01]  /*100a0*/  LOP3.LUT R7, R140, 0xff, RZ, 0xc0, !PT ;  /* 0x000000ff8c077812 */ /* 0x000fe200078ec0ff */
[----:B------:R-:W-:Y:S01]  /*100b0*/  FFMA.FTZ R162, R8, UR4, -R228 ;  /* 0x0000000408a27c23 */ /* 0x000fe200080108e4 */
[----:B------:R-:W-:Y:S03]  /*100c0*/  SHF.R.U32.HI R141, RZ, 0x18, R140 ;  /* 0x00000018ff8d7819 */ /* 0x000fe6000001168c */
[----:B------:R-:W-:Y:S01]  /*100d0*/  MUFU.EX2 R159, R159 ;  /* 0x0000009f009f7308 */ /* 0x000fe20000000800 */
[----:B------:R-:W-:Y:S01]  /*100e0*/  SHF.R.U32.HI R140, RZ, 0x10, R5 ;  /* 0x00000010ff8c7819 */ /* 0x000fe20000011605 */
[----:B------:R-:W-:Y:S01]  /*100f0*/  FFMA.FTZ R161, R9, UR4, -R228 ;  /* 0x0000000409a17c23 */ /* 0x000fe200080108e4 */
[----:B------:R-:W-:Y:S01]  /*10100*/  LOP3.LUT R229, R149, UR22, R144, 0x96, !PT ;  /* 0x0000001695e57c12 */ /* 0x000fe2000f8e9690 */
[----:B------:R-:W-:Y:S01]  /*10110*/  FMUL.FTZ R3, R3, UR4 ;  /* 0x0000000403037c20 */ /* 0x000fe20008410000 */
[C---:B------:R-:W-:Y:S01]  /*10120*/  LOP3.LUT R8, R5.reuse, 0xffff, RZ, 0xc0, !PT ;  /* 0x0000ffff05087812 */ /* 0x040fe200078ec0ff */
[----:B------:R-:W-:Y:S01]  /*10130*/  IMAD.WIDE.U32 R12, R16, -0x2daee0ad, RZ ;  /* 0xd2511f53100c7825 */ /* 0x000fe200078e00ff */
[----:B------:R-:W-:Y:S03]  /*10140*/  LOP3.LUT R144, R5, 0xff, RZ, 0xc0, !PT ;  /* 0x000000ff05907812 */ /* 0x000fe600078ec0ff */
[----:B------:R-:W5:Y:S01]  /*10150*/  MUFU.EX2 R156, R156 ;  /* 0x0000009c009c7308 */ /* 0x000f620000000800 */
[----:B------:R-:W-:Y:S01]  /*10160*/  SHF.R.U32.HI R5, RZ, 0x8, R4 ;  /* 0x00000008ff057819 */ /* 0x000fe20000011604 */
[----:B------:R-:W-:Y:S01]  /*10170*/  FADD.FTZ R2, -R134, R2 ;  /* 0x0000000286027221 */ /* 0x000fe20000010100 */
[----:B------:R-:W-:Y:S01]  /*10180*/  LOP3.LUT R19, R19, 0xff, RZ, 0xc0, !PT ;  /* 0x000000ff13137812 */ /* 0x000fe200078ec0ff */
[----:B------:R-:W-:Y:S01]  /*10190*/  FADD.FTZ R0, -R133, R0 ;  /* 0x0000000085007221 */ /* 0x000fe20000010100 */
[----:B------:R-:W-:Y:S01]  /*101a0*/  LOP3.LUT R6, R6, 0xff, RZ, 0xc0, !PT ;  /* 0x000000ff06067812 */ /* 0x000fe200078ec0ff */
[----:B------:R-:W-:Y:S01]  /*101b0*/  FFMA.FTZ R232, R30, UR4, -R171 ;  /* 0x000000041ee87c23 */ /* 0x000fe200080108ab */
[----:B------:R-:W-:Y:S03]  /*101c0*/  LOP3.LUT R4, R140, 0xff, RZ, 0xc0, !PT ;  /* 0x000000ff8c047812 */ /* 0x000fe600078ec0ff */
[----:B------:R-:W5:Y:S01]  /*101d0*/  MUFU.EX2 R160, R160 ;  /* 0x000000a000a07308 */ /* 0x000f620000000800 */
[----:B------:R-:W-:Y:S01]  /*101e0*/  PRMT R143, R19, 0x5410, R143 ;  /* 0x00005410138f7816 */ /* 0x000fe2000000008f */
[----:B------:R-:W-:Y:S01]  /*101f0*/  FMUL.FTZ R2, R2, UR4 ;  /* 0x0000000402027c20 */ /* 0x000fe20008410000 */
[----:B------:R-:W-:Y:S01]  /*10200*/  PRMT R140, R7, 0x5410, R5 ;  /* 0x00005410078c7816 */ /* 0x000fe20000000005 */
[----:B------:R-:W-:Y:S01]  /*10210*/  FMUL.FTZ R0, R0, UR4 ;  /* 0x0000000400007c20 */ /* 0x000fe20008410000 */
[----:B------:R-:W-:Y:S01]  /*10220*/  PRMT R141, R6, 0x5410, R141 ;  /* 0x00005410068d7816 */ /* 0x000fe2000000008d */
[----:B------:R-:W-:Y:S01]  /*10230*/  FFMA.FTZ R233, R31, UR4, -R171 ;  /* 0x000000041fe97c23 */ /* 0x000fe200080108ab */
[----:B------:R-:W-:Y:S03]  /*10240*/  PRMT R145, R4, 0x5410, R145 ;  /* 0x0000541004917816 */ /* 0x000fe60000000091 */
[----:B------:R-:W-:Y:S01]  /*10250*/  MUFU.EX2 R162, R162 ;  /* 0x000000a200a27308 */ /* 0x000fe20000000800 */
[--C-:B------:R-:W-:Y:S01]  /*10260*/  HSET2.LE.AND R142, R142, R204.reuse, PT ;  /* 0x000000cc8e8e7233 */ /* 0x100fe20003803000 */
[--C-:B------:R-:W-:Y:S01]  /*10270*/  FFMA.FTZ R251, R58, UR4, -R171.reuse ;  /* 0x000000043afb7c23 */ /* 0x100fe200080108ab */
[----:B------:R-:W-:Y:S01]  /*10280*/  SHF.R.U32.HI R8, RZ, 0x8, R8 ;  /* 0x00000008ff087819 */ /* 0x000fe20000011608 */
[----:B------:R-:W-:Y:S01]  /*10290*/  FFMA.FTZ R252, R59, UR4, -R171 ;  /* 0x000000043bfc7c23 */ /* 0x000fe200080108ab */
[----:B--2---:R-:W-:Y:S01]  /*102a0*/  F2FP.F16.F32.PACK_AB R4, R138, R137 ;  /* 0x000000898a04723e */ /* 0x004fe200000000ff */
[----:B------:R-:W-:Y:S01]  /*102b0*/  FFMA.FTZ R24, R24, UR4, -R228 ;  /* 0x0000000418187c23 */ /* 0x000fe200080108e4 */
[----:B------:R-:W-:Y:S03]  /*102c0*/  PRMT R144, R144, 0x5410, R8 ;  /* 0x0000541090907816 */ /* 0x000fe60000000008 */
[----:B------:R-:W2:Y:S01]  /*102d0*/  MUFU.EX2 R161, R161 ;  /* 0x000000a100a17308 */ /* 0x000ea20000000800 */
[----:B------:R-:W-:Y:S01]  /*102e0*/  LOP3.LUT R142, R142, R4, RZ, 0xc0, !PT ;  /* 0x000000048e8e7212 */ /* 0x000fe200078ec0ff */
[C---:B------:R-:W-:Y:S01]  /*102f0*/  FMUL.FTZ R68, R132.reuse, R68 ;  /* 0x0000004484447220 */ /* 0x040fe20000410000 */
[--C-:B------:R-:W-:Y:S01]  /*10300*/  HSET2.LE.AND R143, R143, R204.reuse, PT ;  /* 0x000000cc8f8f7233 */ /* 0x100fe20003803000 */
[C---:B------:R-:W-:Y:S01]  /*10310*/  FMUL.FTZ R69, R132.reuse, R69 ;  /* 0x0000004584457220 */ /* 0x040fe20000410000 */
[--C-:B------:R-:W-:Y:S01]  /*10320*/  HSET2.LE.AND R140, R140, R204.reuse, PT ;  /* 0x000000cc8c8c7233 */ /* 0x100fe20003803000 */
[----:B------:R-:W-:Y:S01]  /*10330*/  FMUL.FTZ R72, R132, R72 ;  /* 0x0000004884487220 */ /* 0x000fe20000410000 */
[--C-:B------:R-:W-:Y:S03]  /*10340*/  HSET2.LE.AND R141, R141, R204.reuse, PT ;  /* 0x000000cc8d8d7233 */ /* 0x100fe60003803000 */
[----:B------:R-:W-:Y:S01]  /*10350*/  MUFU.EX2 R163, R163 ;  /* 0x000000a300a37308 */ /* 0x000fe20000000800 */
[----:B-1----:R-:W-:Y:S01]  /*10360*/  F2FP.F16.F32.PACK_AB R6, R152, R139 ;  /* 0x0000008b9806723e */ /* 0x002fe200000000ff */
[----:B------:R-:W-:Y:S01]  /*10370*/  FMUL.FTZ R73, R132, R73 ;  /* 0x0000004984497220 */ /* 0x000fe20000410000 */
[----:B----4-:R-:W-:Y:S01]  /*10380*/  F2FP.F16.F32.PACK_AB R5, R154, R153 ;  /* 0x000000999a05723e */ /* 0x010fe200000000ff */
[C---:B------:R-:W-:Y:S01]  /*10390*/  FMUL.FTZ R92, R132.reuse, R92 ;  /* 0x0000005c845c7220 */ /* 0x040fe20000410000 */
[----:B---3--:R-:W-:Y:S01]  /*103a0*/  F2FP.F16.F32.PACK_AB R4, R157, R158 ;  /* 0x0000009e9d04723e */ /* 0x008fe200000000ff */
[----:B------:R-:W-:Y:S01]  /*103b0*/  FMUL.FTZ R93, R132, R93 ;  /* 0x0000005d845d7220 */ /* 0x000fe20000410000 */
[----:B------:R-:W-:Y:S03]  /*103c0*/  LOP3.LUT R17, R148, 0xffff, RZ, 0xc0, !PT ;  /* 0x0000ffff94117812 */ /* 0x000fe600078ec0ff */
[----:B------:R-:W-:Y:S01]  /*103d0*/  MUFU.EX2 R164, R164 ;  /* 0x000000a400a47308 */ /* 0x000fe20000000800 */
[--C-:B------:R-:W-:Y:S01]  /*103e0*/  SHF.R.U32.HI R19, RZ, 0x10, R148.reuse ;  /* 0x00000010ff137819 */ /* 0x100fe20000011694 */
[--C-:B------:R-:W-:Y:S01]  /*103f0*/  FFMA.FTZ R169, R20, UR4, -R239.reuse ;  /* 0x0000000414a97c23 */ /* 0x100fe200080108ef */
[----:B------:R-:W-:Y:S01]  /*10400*/  LOP3.LUT R16, R148, 0xff, RZ, 0xc0, !PT ;  /* 0x000000ff94107812 */ /* 0x000fe200078ec0ff */
[----:B------:R-:W-:Y:S01]  /*10410*/  FFMA.FTZ R170, R21, UR4, -R239 ;  /* 0x0000000415aa7c23 */ /* 0x000fe200080108ef */
[----:B------:R-:W-:Y:S01]  /*10420*/  SHF.R.U32.HI R14, RZ, 0x18, R148 ;  /* 0x00000018ff0e7819 */ /* 0x000fe20000011694 */
[C---:B------:R-:W-:Y:S01]  /*10430*/  FMUL.FTZ R20, R132.reuse, R112 ;  /* 0x0000007084147220 */ /* 0x040fe20000410000 */
[----:B------:R-:W1:Y:S03]  /*10440*/  LDSM.16.MT88.4 R148, [R178+0x6000] ;  /* 0x00600000b294783b */ /* 0x000e660000004200 */
[----:B------:R-:W3:Y:S01]  /*10450*/  MUFU.EX2 R3, R3 ;  /* 0x0000000300037308 */ /* 0x000ee20000000800 */
[----:B------:R-:W-:Y:S01]  /*10460*/  LOP3.LUT R143, R143, R6, RZ, 0xc0, !PT ;  /* 0x000000068f8f7212 */ /* 0x000fe200078ec0ff */
[----:B------:R-:W-:Y:S01]  /*10470*/  FMUL.FTZ R21, R132, R113 ;  /* 0x0000007184157220 */ /* 0x000fe20000410000 */
[----:B------:R-:W-:Y:S01]  /*10480*/  LOP3.LUT R140, R140, R5, RZ, 0xc0, !PT ;  /* 0x000000058c8c7212 */ /* 0x000fe200078ec0ff */
[----:B------:R-:W-:Y:S01]  /*10490*/  FFMA.FTZ R112, R27, UR4, -R171 ;  /* 0x000000041b707c23 */ /* 0x000fe200080108ab */
[----:B------:R-:W-:Y:S01]  /*104a0*/  LOP3.LUT R141, R141, R4, RZ, 0xc0, !PT ;  /* 0x000000048d8d7212 */ /* 0x000fe200078ec0ff */
[--C-:B------:R-:W-:Y:S01]  /*104b0*/  FFMA.FTZ R249, R56, UR4, -R228.reuse ;  /* 0x0000000438f97c23 */ /* 0x100fe200080108e4 */
[--C-:B------:R-:W-:Y:S03]  /*104c0*/  HSET2.LE.AND R147, R147, R204.reuse, PT ;  /* 0x000000cc93937233 */ /* 0x100fe60003803000 */
[----:B------:R-:W4:Y:S01]  /*104d0*/  MUFU.EX2 R2, R2 ;  /* 0x0000000200027308 */ /* 0x000f220000000800 */
[--C-:B------:R-:W-:Y:S01]  /*104e0*/  HSET2.LE.AND R144, R144, R204.reuse, PT ;  /* 0x000000cc90907233 */ /* 0x100fe20003803000 */
[----:B------:R-:W-:Y:S01]  /*104f0*/  FFMA.FTZ R250, R57, UR4, -R228 ;  /* 0x0000000439fa7c23 */ /* 0x000fe200080108e4 */
[--C-:B------:R-:W-:Y:S01]  /*10500*/  HSET2.LE.AND R145, R145, R204.reuse, PT ;  /* 0x000000cc91917233 */ /* 0x100fe20003803000 */
[----:B------:R-:W-:Y:S01]  /*10510*/  FFMA.FTZ R235, R48, UR4, -R239 ;  /* 0x0000000430eb7c23 */ /* 0x000fe200080108ef */
[----:B-----5:R-:W-:Y:S01]  /*10520*/  F2FP.F16.F32.PACK_AB R7, R156, R155 ;  /* 0x0000009b9c07723e */ /* 0x020fe200000000ff */
[----:B------:R-:W-:Y:S01]  /*10530*/  FMUL.FTZ R48, R132, R96 ;  /* 0x0000006084307220 */ /* 0x000fe20000410000 */
[----:B------:R-:W-:Y:S03]  /*10540*/  F2FP.F16.F32.PACK_AB R6, R160, R159 ;  /* 0x0000009fa006723e */ /* 0x000fe600000000ff */
[----:B------:R-:W5:Y:S01]  /*10550*/  MUFU.EX2 R0, R0 ;  /* 0x0000000000007308 */ /* 0x000f620000000800 */
[----:B--2---:R-:W-:Y:S01]  /*10560*/  F2FP.F16.F32.PACK_AB R5, R161, R162 ;  /* 0x000000a2a105723e */ /* 0x004fe200000000ff */
[C---:B---3--:R-:W-:Y:S01]  /*10570*/  FMUL.FTZ R22, R3.reuse, R114 ;  /* 0x0000007203167220 */ /* 0x048fe20000410000 */
[----:B------:R-:W-:Y:S01]  /*10580*/  F2FP.F16.F32.PACK_AB R4, R164, R163 ;  /* 0x000000a3a404723e */ /* 0x000fe200000000ff */
[C---:B------:R-:W-:Y:S01]  /*10590*/  FMUL.FTZ R23, R3.reuse, R115 ;  /* 0x0000007303177220 */ /* 0x040fe20000410000 */
[----:B------:R-:W-:Y:S01]  /*105a0*/  LOP3.LUT R146, R146, R7, RZ, 0xc0, !PT ;  /* 0x0000000792927212 */ /* 0x000fe200078ec0ff */
[----:B------:R-:W-:Y:S01]  /*105b0*/  FMUL.FTZ R7, R3, R131 ;  /* 0x0000008303077220 */ /* 0x000fe20000410000 */
[----:B------:R-:W-:Y:S01]  /*105c0*/  LOP3.LUT R147, R147, R6, RZ, 0xc0, !PT ;  /* 0x0000000693937212 */ /* 0x000fe200078ec0ff */
[----:B------:R-:W-:Y:S01]  /*105d0*/  FMUL.FTZ R6, R3, R130 ;  /* 0x0000008203067220 */ /* 0x000fe20000410000 */
[----:B------:R-:W-:Y:S01]  /*105e0*/  LOP3.LUT R144, R144, R5, RZ, 0xc0, !PT ;  /* 0x0000000590907212 */ /* 0x000fe200078ec0ff */
[C---:B------:R-:W-:Y:S01]  /*105f0*/  FMUL.FTZ R5, R132.reuse, R129 ;  /* 0x0000008184057220 */ /* 0x040fe20000410000 */
[----:B------:R-:W-:Y:S01]  /*10600*/  LOP3.LUT R145, R145, R4, RZ, 0xc0, !PT ;  /* 0x0000000491917212 */ /* 0x000fe200078ec0ff */
[----:B------:R-:W-:Y:S01]  /*10610*/  FMUL.FTZ R4, R132, R128 ;  /* 0x0000008084047220 */ /* 0x000fe20000410000 */
[----:B------:R-:W-:Y:S01]  /*10620*/  LOP3.LUT R230, R13, UR22, R18, 0x96, !PT ;  /* 0x000000160de67c12 */ /* 0x000fe2000f8e9612 */
[----:B----4-:R-:W-:Y:S01]  /*10630*/  FMUL.FTZ R8, R2, R124 ;  /* 0x0000007c02087220 */ /* 0x010fe20000410000 */
[----:B------:R-:W-:Y:S01]  /*10640*/  LOP3.LUT R18, R12, 0xffff, RZ, 0xc0, !PT ;  /* 0x0000ffff0c127812 */ /* 0x000fe200078ec0ff */
[----:B------:R-:W-:Y:S01]  /*10650*/  FMUL.FTZ R9, R2, R125 ;  /* 0x0000007d02097220 */ /* 0x000fe20000410000 */
[--C-:B------:R-:W-:Y:S01]  /*10660*/  SHF.R.U32.HI R15, RZ, 0x10, R12.reuse ;  /* 0x00000010ff0f7819 */ /* 0x100fe2000001160c */
[C---:B-----5:R-:W-:Y:S01]  /*10670*/  FMUL.FTZ R10, R0.reuse, R126 ;  /* 0x0000007e000a7220 */ /* 0x060fe20000410000 */
[-C--:B------:R-:W-:Y:S01]  /*10680*/  HMMA.16816.F32 R4, R140, R32.reuse, R4 ;  /* 0x000000208c04723c */ /* 0x080fe20000001804 */
[----:B------:R-:W-:Y:S04]  /*10690*/  MUFU.EX2 R169, R169 ;  /* 0x000000a900a97308 */ /* 0x000fe80000000800 */
[----:B------:R-:W-:Y:S01]  /*106a0*/  FMUL.FTZ R11, R0, R127 ;  /* 0x0000007f000b7220 */ /* 0x000fe20000410000 */
[----:B------:R-:W-:Y:S01]  /*106b0*/  LOP3.LUT R13, R12, 0xff, RZ, 0xc0, !PT ;  /* 0x000000ff0c0d7812 */ /* 0x000fe200078ec0ff */
[----:B------:R-:W-:Y:S01]  /*106c0*/  FMUL.FTZ R27, R0, R107 ;  /* 0x0000006b001b7220 */ /* 0x000fe20000410000 */
[----:B------:R-:W-:Y:S03]  /*106d0*/  SHF.R.U32.HI R12, RZ, 0x18, R12 ;  /* 0x00000018ff0c7819 */ /* 0x000fe6000001160c */
[----:B------:R-:W-:Y:S01]  /*106e0*/  MUFU.EX2 R129, R62 ;  /* 0x0000003e00817308 */ /* 0x000fe20000000800 */
[----:B------:R-:W-:Y:S01]  /*106f0*/  LOP3.LUT R15, R15, 0xff, RZ, 0xc0, !PT ;  /* 0x000000ff0f0f7812 */ /* 0x000fe200078ec0ff */
[C---:B------:R-:W-:Y:S04]  /*10700*/  HMMA.16816.F32 R8, R144.reuse, R32, R8 ;  /* 0x000000209008723c */ /* 0x040fe80000001808 */
[----:B------:R-:W-:Y:S01]  /*10710*/  LOP3.LUT R19, R19, 0xff, RZ, 0xc0, !PT ;  /* 0x000000ff13137812 */ /* 0x000fe200078ec0ff */
[----:B------:R-:W-:Y:S01]  /*10720*/  FMUL.FTZ R70, R3, R70 ;  /* 0x0000004603467220 */ /* 0x000fe20000410000 */
[----:B------:R-:W-:Y:S01]  /*10730*/  SHF.R.U32.HI R18, RZ, 0x8, R18 ;  /* 0x00000008ff127819 */ /* 0x000fe20000011612 */
[C---:B------:R-:W-:Y:S01]  /*10740*/  FMUL.FTZ R32, R2.reuse, R108 ;  /* 0x0000006c02207220 */ /* 0x040fe20000410000 */
[----:B------:R-:W-:Y:S01]  /*10750*/  PRMT R124, R15, 0x5410, R12 ;  /* 0x000054100f7c7816 */ /* 0x000fe2000000000c */
[----:B------:R-:W2:Y:S02]  /*10760*/  MUFU.EX2 R170, R170 ;  /* 0x000000aa00aa7308 */ /* 0x000ea40000000800 */
[----:B------:R-:W-:Y:S01]  /*10770*/  PRMT R126, R19, 0x5410, R14 ;  /* 0x00005410137e7816 */ /* 0x000fe2000000000e */
[C---:B------:R-:W-:Y:S01]  /*10780*/  FMUL.FTZ R12, R2.reuse, R120 ;  /* 0x00000078020c7220 */ /* 0x040fe20000410000 */
[----:B------:R-:W-:Y:S01]  /*10790*/  PRMT R125, R13, 0x5410, R18 ;  /* 0x000054100d7d7816 */ /* 0x000fe20000000012 */
[----:B------:R-:W-:Y:S01]  /*107a0*/  FMUL.FTZ R13, R2, R121 ;  /* 0x00000079020d7220 */ /* 0x000fe20000410000 */
[C---:B------:R-:W-:Y:S01]  /*107b0*/  FMUL.FTZ R14, R0.reuse, R122 ;  /* 0x0000007a000e7220 */ /* 0x040fe20000410000 */
[----:B------:R-:W-:Y:S01]  /*107c0*/  FMUL.FTZ R15, R0, R123 ;  /* 0x0000007b000f7220 */ /* 0x000fe20000410000 */
[----:B------:R-:W-:Y:S01]  /*107d0*/  SHF.R.U32.HI R17, RZ, 0x8, R17 ;  /* 0x00000008ff117819 */ /* 0x000fe20000011611 */
[C---:B------:R-:W-:Y:S01]  /*107e0*/  FMUL.FTZ R18, R3.reuse, R118 ;  /* 0x0000007603127220 */ /* 0x040fe20000410000 */
[C---:B------:R-:W-:Y:S01]  /*107f0*/  FMUL.FTZ R19, R3.reuse, R119 ;  /* 0x0000007703137220 */ /* 0x040fe20000410000 */
[----:B------:R-:W-:Y:S01]  /*10800*/  FMUL.FTZ R33, R2, R109 ;  /* 0x0000006d02217220 */ /* 0x000fe20000410000 */
[----:B------:R-:W-:Y:S01]  /*10810*/  PRMT R127, R16, 0x5410, R17 ;  /* 0x00005410107f7816 */ /* 0x000fe20000000011 */
[C---:B------:R-:W-:Y:S01]  /*10820*/  FMUL.FTZ R16, R132.reuse, R116 ;  /* 0x0000007484107220 */ /* 0x040fe20000410000 */
[-C--:B------:R-:W-:Y:S01]  /*10830*/  HMMA.16816.F32 R12, R144, R34.reuse, R12 ;  /* 0x00000022900c723c */ /* 0x080fe2000000180c */
[----:B------:R-:W-:Y:S02]  /*10840*/  MUFU.EX2 R226, R226 ;  /* 0x000000e200e27308 */ /* 0x000fe40000000800 */
[----:B------:R-:W-:Y:S01]  /*10850*/  FMUL.FTZ R17, R132, R117 ;  /* 0x0000007584117220 */ /* 0x000fe20000410000 */
[C---:B------:R-:W-:Y:S01]  /*10860*/  FMUL.FTZ R30, R0.reuse, R102 ;  /* 0x00000066001e7220 */ /* 0x040fe20000410000 */
[----:B------:R-:W-:Y:S01]  /*10870*/  FMUL.FTZ R31, R0, R103 ;  /* 0x00000067001f7220 */ /* 0x000fe20000410000 */
[--C-:B------:R-:W-:Y:S01]  /*10880*/  SHF.R.U32.HI R121, RZ, 0x10, R230.reuse ;  /* 0x00000010ff797819 */ /* 0x100fe200000116e6 */
[----:B------:R-:W-:Y:S01]  /*10890*/  FFMA.FTZ R119, R26, UR4, -R171 ;  /* 0x000000041a777c23 */ /* 0x000fe200080108ab */
[C---:B------:R-:W-:Y:S03]  /*108a0*/  FMUL.FTZ R26, R0.reuse, R106 ;  /* 0x0000006a001a7220 */ /* 0x040fe60000410000 */
[----:B------:R-:W3:Y:S01]  /*108b0*/  MUFU.EX2 R227, R227 ;  /* 0x000000e300e37308 */ /* 0x000ee20000000800 */
[C---:B------:R-:W-:Y:S04]  /*108c0*/  HMMA.16816.F32 R16, R140.reuse, R34, R16 ;  /* 0x000000228c10723c */ /* 0x040fe80000001810 */
[----:B------:R-:W-:Y:S01]  /*108d0*/  SHF.R.U32.HI R116, RZ, 0x18, R230 ;  /* 0x00000018ff747819 */ /* 0x000fe200000116e6 */
[----:B------:R-:W-:Y:S01]  /*108e0*/  FMUL.FTZ R82, R3, R82 ;  /* 0x0000005203527220 */ /* 0x000fe20000410000 */
[-C--:B-1----:R-:W-:Y:S03]  /*108f0*/  HMMA.16816.F32 R20, R140, R148.reuse, R20 ;  /* 0x000000948c14723c */ /* 0x082fe60000001814 */
[----:B------:R-:W-:Y:S02]  /*10900*/  MUFU.EX2 R232, R232 ;  /* 0x000000e800e87308 */ /* 0x000fe40000000800 */
[C---:B------:R-:W-:Y:S01]  /*10910*/  FMUL.FTZ R34, R0.reuse, R110 ;  /* 0x0000006e00227220 */ /* 0x040fe20000410000 */
[----:B------:R-:W-:Y:S01]  /*10920*/  FMUL.FTZ R35, R0, R111 ;  /* 0x0000006f00237220 */ /* 0x000fe20000410000 */
[----:B------:R-:W-:Y:S01]  /*10930*/  LOP3.LUT R120, R229, 0xffff, RZ, 0xc0, !PT ;  /* 0x0000ffffe5787812 */ /* 0x000fe200078ec0ff */
[----:B------:R-:W1:Y:S05]  /*10940*/  LDSM.16.MT88.4 R108, [R177+0x6000] ;  /* 0x00600000b16c783b */ /* 0x000e6a0000004200 */
[----:B------:R-:W-:Y:S01]  /*10950*/  MUFU.EX2 R233, R233 ;  /* 0x000000e900e97308 */ /* 0x000fe20000000800 */
[--C-:B------:R-:W-:Y:S01]  /*10960*/  SHF.R.U32.HI R118, RZ, 0x10, R229.reuse ;  /* 0x00000010ff767819 */ /* 0x100fe200000116e5 */
[----:B------:R-:W-:Y:S01]  /*10970*/  FMUL.FTZ R83, R3, R83 ;  /* 0x0000005303537220 */ /* 0x000fe20000410000 */
[C---:B------:R-:W-:Y:S04]  /*10980*/  HMMA.16816.F32 R32, R144.reuse, R148, R32 ;  /* 0x000000949020723c */ /* 0x040fe80000001820 */
[----:B------:R-:W-:Y:S03]  /*10990*/  LOP3.LUT R115, R229, 0xff, RZ, 0xc0, !PT ;  /* 0x000000ffe5737812 */ /* 0x000fe600078ec0ff */
[----:B------:R4:W-:Y:S01]  /*109a0*/  MUFU.EX2 R149, R25 ;  /* 0x0000001900957308 */ /* 0x0009e20000000800 */
[----:B------:R-:W-:Y:S03]  /*109b0*/  SHF.R.U32.HI R114, RZ, 0x18, R229 ;  /* 0x00000018ff727819 */ /* 0x000fe600000116e5 */
[C---:B------:R-:W-:Y:S01]  /*109c0*/  FMUL.FTZ R71, R3.reuse, R71 ;  /* 0x0000004703477220 */ /* 0x040fe20000410000 */
[C---:B------:R-:W-:Y:S02]  /*109d0*/  LOP3.LUT R117, R230.reuse, 0xffff, RZ, 0xc0, !PT ;  /* 0x0000ffffe6757812 */ /* 0x040fe400078ec0ff */
[----:B------:R-:W-:Y:S01]  /*109e0*/  LOP3.LUT R113, R230, 0xff, RZ, 0xc0, !PT ;  /* 0x000000ffe6717812 */ /* 0x000fe200078ec0ff */
[C---:B------:R-:W-:Y:S02]  /*109f0*/  FMUL.FTZ R74, R3.reuse, R74 ;  /* 0x0000004a034a7220 */ /* 0x040fe40000410000 */
[----:B------:R5:W3:Y:S01]  /*10a00*/  MUFU.EX2 R229, R24 ;  /* 0x0000001800e57308 */ /* 0x000ae20000000800 */
[C---:B------:R-:W-:Y:S01]  /*10a10*/  FMUL.FTZ R75, R3.reuse, R75 ;  /* 0x0000004b034b7220 */ /* 0x040fe20000410000 */
[C---:B------:R-:W-:Y:S01]  /*10a20*/  FMUL.FTZ R76, R2.reuse, R76 ;  /* 0x0000004c024c7220 */ /* 0x040fe20000410000 */
[----:B------:R-:W-:Y:S01]  /*10a30*/  FMUL.FTZ R77, R2, R77 ;  /* 0x0000004d024d7220 */ /* 0x000fe20000410000 */
[C---:B------:R-:W-:Y:S01]  /*10a40*/  FMUL.FTZ R78, R0.reuse, R78 ;  /* 0x0000004e004e7220 */ /* 0x040fe20000410000 */
[----:B------:R-:W-:Y:S01]  /*10a50*/  FMUL.FTZ R79, R0, R79 ;  /* 0x0000004f004f7220 */ /* 0x000fe20000410000 */
[----:B------:R-:W-:Y:S01]  /*10a60*/  FMUL.FTZ R50, R3, R98 ;  /* 0x0000006203327220 */ /* 0x000fe20000410000 */
[----:B------:R-:W-:Y:S03]  /*10a70*/  F2FP.F16.F32.PACK_AB R98, R167, R165 ;  /* 0x000000a5a762723e */ /* 0x000fe600000000ff */
[----:B------:R2:W-:Y:S01]  /*10a80*/  MUFU.EX2 R230, R112 ;  /* 0x0000007000e67308 */ /* 0x0005e20000000800 */
[----:B----4-:R-:W-:Y:S01]  /*10a90*/  FMUL.FTZ R25, R2, R105 ;  /* 0x0000006902197220 */ /* 0x010fe20000410000 */
[----:B------:R-:W-:Y:S01]  /*10aa0*/  FFMA.FTZ R234, R49, UR4, -R239 ;  /* 0x0000000431ea7c23 */ /* 0x000fe200080108ef */
[----:B------:R-:W-:Y:S01]  /*10ab0*/  FMUL.FTZ R49, R132, R97 ;  /* 0x0000006184317220 */ /* 0x000fe20000410000 */
[----:B------:R-:W-:Y:S01]  /*10ac0*/  FMUL.FTZ R51, R3, R99 ;  /* 0x0000006303337220 */ /* 0x000fe20000410000 */
[----:B------:R-:W-:Y:S01]  /*10ad0*/  SHF.R.U32.HI R120, RZ, 0x8, R120 ;  /* 0x00000008ff787819 */ /* 0x000fe20000011678 */
[C---:B------:R-:W-:Y:S01]  /*10ae0*/  FMUL.FTZ R84, R2.reuse, R84 ;  /* 0x0000005402547220 */ /* 0x040fe20000410000 */
[C---:B------:R-:W-:Y:S03]  /*10af0*/  FMUL.FTZ R85, R2.reuse, R85 ;  /* 0x0000005502557220 */ /* 0x040fe60000410000 */
[----:B------:R-:W4:Y:S01]  /*10b00*/  MUFU.EX2 R148, R119 ;  /* 0x0000007700947308 */ /* 0x000f220000000800 */
[C---:B-----5:R-:W-:Y:S01]  /*10b10*/  FMUL.FTZ R24, R2.reuse, R104 ;  /* 0x0000006802187220 */ /* 0x060fe20000410000 */
[----:B------:R-:W-:Y:S01]  /*10b20*/  LOP3.LUT R104, R121, 0xff, RZ, 0xc0, !PT ;  /* 0x000000ff79687812 */ /* 0x000fe200078ec0ff */
[C---:B------:R-:W-:Y:S01]  /*10b30*/  FMUL.FTZ R88, R2.reuse, R88 ;  /* 0x0000005802587220 */ /* 0x040fe20000410000 */
[----:B------:R-:W-:Y:S01]  /*10b40*/  SHF.R.U32.HI R117, RZ, 0x8, R117 ;  /* 0x00000008ff757819 */ /* 0x000fe20000011675 */
[----:B------:R-:W-:Y:S01]  /*10b50*/  FMUL.FTZ R89, R2, R89 ;  /* 0x0000005902597220 */ /* 0x000fe20000410000 */
[----:B------:R-:W-:Y:S01]  /*10b60*/  LOP3.LUT R244, R247, UR13, R244, 0x96, !PT ;  /* 0x0000000df7f47c12 */ /* 0x000fe2000f8e96f4 */
[----:B------:R-:W-:Y:S01]  /*10b70*/  FFMA.FTZ R247, R67, UR4, -R231 ;  /* 0x0000000443f77c23 */ /* 0x000fe200080108e7 */
[-C--:B------:R-:W-:Y:S02]  /*10b80*/  HMMA.16816.F32 R24, R144, R150.reuse, R24 ;  /* 0x000000969018723c */ /* 0x080fe40000001818 */
[----:B------:R-:W-:Y:S01]  /*10b90*/  MUFU.EX2 R249, R249 ;  /* 0x000000f900f97308 */ /* 0x000fe20000000800 */
[----:B--2---:R-:W-:Y:S01]  /*10ba0*/  PRMT R112, R104, 0x5410, R116 ;  /* 0x0000541068707816 */ /* 0x004fe20000000074 */
[----:B------:R-:W-:Y:S01]  /*10bb0*/  FMUL.FTZ R90, R0, R90 ;  /* 0x0000005a005a7220 */ /* 0x000fe20000410000 */
[----:B------:R-:W2:Y:S01]  /*10bc0*/  LDSM.16.MT88.4 R104, [R176+0x6000] ;  /* 0x00600000b068783b */ /* 0x000ea20000004200 */
[C---:B------:R-:W-:Y:S06]  /*10bd0*/  HMMA.16816.F32 R68, R140.reuse, R150, R68 ;  /* 0x000000968c44723c */ /* 0x040fec0000001844 */
[----:B------:R-:W-:Y:S01]  /*10be0*/  MUFU.EX2 R250, R250 ;  /* 0x000000fa00fa7308 */ /* 0x000fe20000000800 */
[----:B------:R-:W-:Y:S01]  /*10bf0*/  PRMT R113, R113, 0x5410, R117 ;  /* 0x0000541071717816 */ /* 0x000fe20000000075 */
[-C--:B-1----:R-:W-:Y:S03]  /*10c00*/  HMMA.16816.F32 R72, R140, R108.reuse, R72 ;  /* 0x0000006c8c48723c */ /* 0x082fe60000001848 */
[--C-:B------:R-:W-:Y:S03]  /*10c10*/  FFMA.FTZ R151, R29, UR4, -R228.reuse ;  /* 0x000000041d977c23 */ /* 0x100fe600080108e4 */
[C---:B------:R-:W-:Y:S02]  /*10c20*/  HMMA.16816.F32 R76, R144.reuse, R108, R76 ;  /* 0x0000006c904c723c */ /* 0x040fe4000000184c */
[----:B------:R-:W-:Y:S03]  /*10c30*/  MUFU.EX2 R235, R235 ;  /* 0x000000eb00eb7308 */ /* 0x000fe60000000800 */
[----:B------:R-:W-:Y:S01]  /*10c40*/  FFMA.FTZ R150, R28, UR4, -R228 ;  /* 0x000000041c967c23 */ /* 0x000fe200080108e4 */
[C---:B------:R-:W-:Y:S01]  /*10c50*/  FMUL.FTZ R29, R2.reuse, R101 ;  /* 0x00000065021d7220 */ /* 0x040fe20000410000 */
[----:B------:R-:W-:Y:S01]  /*10c60*/  FMUL.FTZ R28, R2, R100 ;  /* 0x00000064021c7220 */ /* 0x000fe20000410000 */
[--C-:B------:R-:W-:Y:S04]  /*10c70*/  HSET2.LE.AND R100, R127, R204.reuse, PT ;  /* 0x000000cc7f647233 */ /* 0x100fe80003803000 */
[----:B------:R-:W-:Y:S01]  /*10c80*/  MUFU.EX2 R151, R151 ;  /* 0x0000009700977308 */ /* 0x000fe20000000800 */
[----:B------:R-:W-:Y:S04]  /*10c90*/  IMAD.WIDE.U32 R116, R243, -0x2daee0ad, RZ ;  /* 0xd2511f53f3747825 */ /* 0x000fe800078e00ff */
[----:B------:R-:W-:Y:S01]  /*10ca0*/  FFMA.FTZ R243, R47, UR4, -R171 ;  /* 0x000000042ff37c23 */ /* 0x000fe200080108ab */
[-C--:B------:R-:W-:Y:S03]  /*10cb0*/  HMMA.16816.F32 R28, R144, R110.reuse, R28 ;  /* 0x0000006e901c723c */ /* 0x080fe6000000181c */
[----:B------:R-:W-:Y:S01]  /*10cc0*/  LOP3.LUT R98, R100, R98, RZ, 0xc0, !PT ;  /* 0x0000006264627212 */ /* 0x000fe200078ec0ff */
[C---:B------:R-:W-:Y:S01]  /*10cd0*/  FMUL.FTZ R91, R0.reuse, R91 ;  /* 0x0000005b005b7220 */ /* 0x040fe20000410000 */
[----:B------:R-:W1:Y:S01]  /*10ce0*/  LDSM.16.MT88.4 R100, [R180+0x6800] ;  /* 0x00680000b464783b */ /* 0x000e620000004200 */
[C---:B------:R-:W-:Y:S01]  /*10cf0*/  HMMA.16816.F32 R80, R140.reuse, R110, R80 ;  /* 0x0000006e8c50723c */ /* 0x040fe20000001850 */
[----:B------:R-:W-:Y:S04]  /*10d00*/  MUFU.EX2 R243, R243 ;  /* 0x000000f300f37308 */ /* 0x000fe80000000800 */
[C---:B------:R-:W-:Y:S01]  /*10d10*/  FMUL.FTZ R86, R0.reuse, R86 ;  /* 0x0000005600567220 */ /* 0x040fe20000410000 */
[----:B------:R-:W-:Y:S01]  /*10d20*/  FMUL.FTZ R87, R0, R87 ;  /* 0x0000005700577220 */ /* 0x000fe20000410000 */
[-C--:B--2---:R-:W-:Y:S04]  /*10d30*/  HMMA.16816.F32 R48, R140, R104.reuse, R48 ;  /* 0x000000688c30723c */ /* 0x084fe80000001830 */
[----:B------:R-:W2:Y:S01]  /*10d40*/  MUFU.EX2 R150, R150 ;  /* 0x0000009600967308 */ /* 0x000ea20000000800 */
[----:B------:R-:W-:Y:S01]  /*10d50*/  PRMT R115, R115, 0x5410, R120 ;  /* 0x0000541073737816 */ /* 0x000fe20000000078 */
[C---:B------:R-:W-:Y:S01]  /*10d60*/  FMUL.FTZ R94, R3.reuse, R94 ;  /* 0x0000005e035e7220 */ /* 0x040fe20000410000 */
[C---:B------:R-:W-:Y:S07]  /*10d70*/  HMMA.16816.F32 R84, R144.reuse, R104, R84 ;  /* 0x000000689054723c */ /* 0x040fee0000001854 */
[----:B------:R-:W-:Y:S01]  /*10d80*/  MUFU.EX2 R234, R234 ;  /* 0x000000ea00ea7308 */ /* 0x000fe20000000800 */
[----:B------:R-:W-:Y:S01]  /*10d90*/  LOP3.LUT R118, R118, 0xff, RZ, 0xc0, !PT ;  /* 0x000000ff76767812 */ /* 0x000fe200078ec0ff */
[-C--:B------:R-:W-:Y:S03]  /*10da0*/  HMMA.16816.F32 R88, R144, R106.reuse, R88 ;  /* 0x0000006a9058723c */ /* 0x080fe60000001858 */
[--C-:B------:R-:W-:Y:S05]  /*10db0*/  HSET2.LE.AND R109, R126, R204.reuse, PT ;  /* 0x000000cc7e6d7233 */ /* 0x100fea0003803000 */
[----:B------:R5:W-:Y:S03]  /*10dc0*/  MUFU.EX2 R144, R36 ;  /* 0x0000002400907308 */ /* 0x000be60000000800 */
[--C-:B------:R-:W-:Y:S01]  /*10dd0*/  HSET2.LE.AND R108, R115, R204.reuse, PT ;  /* 0x000000cc736c7233 */ /* 0x100fe20003803000 */
[----:B------:R-:W-:Y:S01]  /*10de0*/  FMUL.FTZ R95, R3, R95 ;  /* 0x0000005f035f7220 */ /* 0x000fe20000410000 */
[----:B------:R-:W-:Y:S01]  /*10df0*/  PRMT R114, R118, 0x5410, R114 ;  /* 0x0000541076727816 */ /* 0x000fe20000000072 */
[----:B------:R-:W-:Y:S01]  /*10e00*/  FFMA.FTZ R145, R37, UR4, -R239 ;  /* 0x0000000425917c23 */ /* 0x000fe200080108ef */
[----:B------:R-:W-:Y:S01]  /*10e10*/  F2FP.F16.F32.PACK_AB R99, R168, R166 ;  /* 0x000000a6a863723e */ /* 0x000fe200000000ff */
[--C-:B------:R-:W-:Y:S03]  /*10e20*/  FFMA.FTZ R146, R42, UR4, -R171.reuse ;  /* 0x000000042a927c23 */ /* 0x100fe600080108ab */
[----:B------:R-:W-:Y:S01]  /*10e30*/  HMMA.16816.F32 R92, R140, R106, R92 ;  /* 0x0000006a8c5c723c */ /* 0x000fe2000000185c */
[----:B------:R2:W-:Y:S03]  /*10e40*/  MUFU.EX2 R140, R38 ;  /* 0x00000026008c7308 */ /* 0x0005e60000000800 */
[----:B------:R-:W-:Y:S01]  /*10e50*/  F2FP.F16.F32.PACK_AB R96, R170, R169 ;  /* 0x000000a9aa60723e */ /* 0x000fe200000000ff */
[----:B------:R-:W-:Y:S01]  /*10e60*/  FFMA.FTZ R147, R43, UR4, -R171 ;  /* 0x000000042b937c23 */ /* 0x000fe200080108ab */
[----:B------:R-:W-:Y:S01]  /*10e70*/  LOP3.LUT R99, R109, R99, RZ, 0xc0, !PT ;  /* 0x000000636d637212 */ /* 0x000fe200078ec0ff */
[----:B------:R-:W-:Y:S01]  /*10e80*/  FFMA.FTZ R141, R39, UR4, -R231 ;  /* 0x00000004278d7c23 */ /* 0x000fe200080108e7 */
[----:B------:R-:W-:Y:S03]  /*10e90*/  LOP3.LUT R96, R108, R96, RZ, 0xc0, !PT ;  /* 0x000000606c607212 */ /* 0x000fe600078ec0ff */
[----:B------:R-:W-:Y:S01]  /*10ea0*/  MUFU.EX2 R238, R238 ;  /* 0x000000ee00ee7308 */ /* 0x000fe20000000800 */
[--C-:B------:R-:W-:Y:S01]  /*10eb0*/  HSET2.LE.AND R97, R114, R204.reuse, PT ;  /* 0x000000cc72617233 */ /* 0x100fe20003803000 */
[----:B------:R-:W-:Y:S01]  /*10ec0*/  IMAD.WIDE.U32 R114, R241, -0x2daee0ad, RZ ;  /* 0xd2511f53f1727825 */ /* 0x000fe200078e00ff */
[--C-:B------:R-:W-:Y:S02]  /*10ed0*/  HSET2.LE.AND R104, R113, R204.reuse, PT ;  /* 0x000000cc71687233 */ /* 0x100fe40003803000 */
[--C-:B------:R-:W-:Y:S01]  /*10ee0*/  HSET2.LE.AND R105, R112, R204.reuse, PT ;  /* 0x000000cc70697233 */ /* 0x100fe20003803000 */
[--C-:B------:R-:W-:Y:S01]  /*10ef0*/  FFMA.FTZ R142, R40, UR4, -R228.reuse ;  /* 0x00000004288e7c23 */ /* 0x100fe200080108e4 */
[----:B---3--:R-:W-:Y:S01]  /*10f00*/  F2FP.F16.F32.PACK_AB R110, R227, R226 ;  /* 0x000000e2e36e723e */ /* 0x008fe200000000ff */
[--C-:B------:R-:W-:Y:S01]  /*10f10*/  FFMA.FTZ R143, R41, UR4, -R228.reuse ;  /* 0x00000004298f7c23 */ /* 0x100fe200080108e4 */
[----:B------:R-:W-:Y:S01]  /*10f20*/  F2FP.F16.F32.PACK_AB R109, R149, R229 ;  /* 0x000000e5956d723e */ /* 0x000fe200000000ff */
[----:B------:R-:W-:Y:S01]  /*10f30*/  FFMA.FTZ R241, R45, UR4, -R228 ;  /* 0x000000042df17c23 */ /* 0x000fe200080108e4 */
[----:B----4-:R-:W-:Y:S01]  /*10f40*/  F2FP.F16.F32.PACK_AB R108, R230, R148 ;  /* 0x00000094e66c723e */ /* 0x010fe200000000ff */
[----:B------:R-:W-:Y:S01]  /*10f50*/  MUFU.EX2 R237, R237 ;  /* 0x000000ed00ed7308 */ /* 0x000fe20000000800 */
[----:B------:R-:W-:Y:S01]  /*10f60*/  LOP3.LUT R97, R97, R110, RZ, 0xc0, !PT ;  /* 0x0000006e61617212 */ /* 0x000fe200078ec0ff */
[----:B------:R-:W-:Y:S01]  /*10f70*/  FFMA.FTZ R248, R52, UR4, -R239 ;  /* 0x0000000434f87c23 */ /* 0x000fe200080108ef */
[----:B------:R-:W-:Y:S01]  /*10f80*/  LOP3.LUT R104, R104, R109, RZ, 0xc0, !PT ;  /* 0x0000006d68687212 */ /* 0x000fe200078ec0ff */
[----:B------:R-:W-:Y:S01]  /*10f90*/  FFMA.FTZ R153, R132, R213, R153 ;  /* 0x000000d584997223 */ /* 0x000fe20000010099 */
[----:B------:R-:W-:Y:S01]  /*10fa0*/  LOP3.LUT R105, R105, R108, RZ, 0xc0, !PT ;  /* 0x0000006c69697212 */ /* 0x000fe200078ec0ff */
[----:B------:R-:W-:Y:S01]  /*10fb0*/  IMAD.MOV.U32 R132, RZ, RZ, R135 ;  /* 0x000000ffff847224 */ /* 0x000fe200078e0087 */
[----:B------:R-:W3:Y:S01]  /*10fc0*/  LDSM.16.MT88.4 R108, [R178+0x6800] ;  /* 0x00680000b26c783b */ /* 0x000ee20000004200 */
[-C--:B-1----:R-:W-:Y:S02]  /*10fd0*/  HMMA.16816.F32 R4, R96, R100.reuse, R4 ;  /* 0x000000646004723c */ /* 0x082fe40000001804 */
[----:B------:R-:W1:Y:S03]  /*10fe0*/  MUFU.EX2 R141, R141 ;  /* 0x0000008d008d7308 */ /* 0x000e660000000800 */
[--C-:B-----5:R-:W-:Y:S01]  /*10ff0*/  HSET2.LE.AND R36, R124, R204.reuse, PT ;  /* 0x000000cc7c247233 */ /* 0x120fe20003803000 */
[----:B------:R-:W-:Y:S01]  /*11000*/  FFMA.FTZ R158, R3, R212, R158 ;  /* 0x000000d4039e7223 */ /* 0x000fe2000001009e */
[--C-:B------:R-:W-:Y:S01]  /*11010*/  HSET2.LE.AND R112, R125, R204.reuse, PT ;  /* 0x000000cc7d707233 */ /* 0x100fe20003803000 */
[----:B------:R-:W-:Y:S04]  /*11020*/  FFMA.FTZ R162, R2, R211, R162 ;  /* 0x000000d302a27223 */ /* 0x000fe800000100a2 */
[----:B------:R-:W4:Y:S01]  /*11030*/  MUFU.EX2 R145, R145 ;  /* 0x0000009100917308 */ /* 0x000f220000000800 */
[----:B------:R-:W-:Y:S01]  /*11040*/  F2FP.F16.F32.PACK_AB R37, R233, R232 ;  /* 0x000000e8e925723e */ /* 0x000fe200000000ff */
[----:B------:R-:W-:Y:S01]  /*11050*/  FFMA.FTZ R163, R0, R210, R163 ;  /* 0x000000d200a37223 */ /* 0x000fe200000100a3 */
[----:B--2---:R-:W-:Y:S01]  /*11060*/  F2FP.F16.F32.PACK_AB R113, R151, R150 ;  /* 0x000000969771723e */ /* 0x004fe200000000ff */
[----:B------:R-:W-:Y:S01]  /*11070*/  FADD.FTZ R153, R154, R153 ;  /* 0x000000999a997221 */ /* 0x000fe20000010000 */
[----:B------:R-:W-:Y:S01]  /*11080*/  LOP3.LUT R107, R36, R37, RZ, 0xc0, !PT ;  /* 0x00000025246b7212 */ /* 0x000fe200078ec0ff */
[----:B------:R-:W-:Y:S01]  /*11090*/  FADD.FTZ R158, R157, R158 ;  /* 0x0000009e9d9e7221 */ /* 0x000fe20000010000 */
[----:B------:R-:W-:Y:S01]  /*110a0*/  LOP3.LUT R106, R112, R113, RZ, 0xc0, !PT ;  /* 0x00000071706a7212 */ /* 0x000fe200078ec0ff */
[----:B------:R-:W2:Y:S01]  /*110b0*/  LDSM.16.MT88.4 R36, [R177+0x6800] ;  /* 0x00680000b124783b */ /* 0x000ea20000004200 */
[----:B------:R-:W-:Y:S01]  /*110c0*/  LOP3.LUT R240, R117, UR13, R240, 0x96, !PT ;  /* 0x0000000d75f07c12 */ /* 0x000fe2000f8e96f0 */
[----:B------:R-:W-:Y:S01]  /*110d0*/  IMAD.WIDE.U32 R112, R245, -0x2daee0ad, RZ ;  /* 0xd2511f53f5707825 */ /* 0x000fe200078e00ff */
[----:B-1----:R-:W-:Y:S01]  /*110e0*/  F2FP.F16.F32.PACK_AB R52, R141, R140 ;  /* 0x0000008c8d34723e */ /* 0x002fe200000000ff */
[----:B------:R-:W-:Y:S02]  /*110f0*/  MUFU.EX2 R142, R142 ;  /* 0x0000008e008e7308 */ /* 0x000fe40000000800 */
[----:B------:R-:W-:Y:S01]  /*11100*/  FADD.FTZ R162, R161, R162 ;  /* 0x000000a2a1a27221 */ /* 0x000fe20000010000 */
[C---:B------:R-:W-:Y:S04]  /*11110*/  HMMA.16816.F32 R8, R104.reuse, R100, R8 ;  /* 0x000000646808723c */ /* 0x040fe80000001808 */
[----:B------:R-:W-:Y:S01]  /*11120*/  LOP3.LUT R113, R113, UR5, R246, 0x96, !PT ;  /* 0x0000000571717c12 */ /* 0x000fe2000f8e96f6 */
[--C-:B------:R-:W-:Y:S01]  /*11130*/  FFMA.FTZ R246, R66, UR4, -R231.reuse ;  /* 0x0000000442f67c23 */ /* 0x100fe200080108e7 */
[-C--:B------:R-:W-:Y:S01]  /*11140*/  HMMA.16816.F32 R12, R104, R102.reuse, R12 ;  /* 0x00000066680c723c */ /* 0x080fe2000000180c */
[----:B------:R-:W1:Y:S04]  /*11150*/  MUFU.EX2 R143, R143 ;  /* 0x0000008f008f7308 */ /* 0x000e680000000800 */
[----:B------:R-:W-:Y:S01]  /*11160*/  FFMA.FTZ R231, R55, UR4, -R231 ;  /* 0x0000000437e77c23 */ /* 0x000fe200080108e7 */
[C---:B------:R-:W-:Y:S05]  /*11170*/  HMMA.16816.F32 R16, R96.reuse, R102, R16 ;  /* 0x000000666010723c */ /* 0x040fea0000001810 */
[----:B------:R-:W-:Y:S01]  /*11180*/  MUFU.EX2 R241, R241 ;  /* 0x000000f100f17308 */ /* 0x000fe20000000800 */
[----:B------:R-:W-:Y:S01]  /*11190*/  IMAD.WIDE.U32 R244, R244, -0x326172a9, RZ ;  /* 0xcd9e8d57f4f47825 */ /* 0x000fe200078e00ff */
[-C--:B---3--:R-:W-:Y:S04]  /*111a0*/  HMMA.16816.F32 R20, R96, R108.reuse, R20 ;  /* 0x0000006c6014723c */ /* 0x088fe80000001814 */
[----:B------:R-:W-:Y:S02]  /*111b0*/  IMAD.WIDE.U32 R118, R113, -0x326172a9, RZ ;  /* 0xcd9e8d5771767825 */ /* 0x000fe400078e00ff */
[C---:B------:R-:W-:Y:S02]  /*111c0*/  HMMA.16816.F32 R32, R104.reuse, R108, R32 ;  /* 0x0000006c6820723c */ /* 0x040fe40000001820 */
[----:B------:R-:W-:Y:S03]  /*111d0*/  MUFU.EX2 R231, R231 ;  /* 0x000000e700e77308 */ /* 0x000fe60000000800 */
[----:B------:R-:W-:Y:S01]  /*111e0*/  LOP3.LUT R100, R115, UR5, R116, 0x96, !PT ;  /* 0x0000000573647c12 */ /* 0x000fe2000f8e9674 */
[-C--:B------:R-:W-:Y:S06]  /*111f0*/  HMMA.16816.F32 R24, R104, R110.reuse, R24 ;  /* 0x0000006e6818723c */ /* 0x080fec0000001818 */
[----:B------:R-:W-:Y:S01]  /*11200*/  MUFU.EX2 R146, R146 ;  /* 0x0000009200927308 */ /* 0x000fe20000000800 */
[--C-:B------:R-:W-:Y:S01]  /*11210*/  SHF.R.U32.HI R116, RZ, 0x10, R118.reuse ;  /* 0x00000010ff747819 */ /* 0x100fe20000011676 */
[C---:B------:R-:W-:Y:S04]  /*11220*/  HMMA.16816.F32 R68, R96.reuse, R110, R68 ;  /* 0x0000006e6044723c */ /* 0x040fe80000001844 */
[C---:B------:R-:W-:Y:S02]  /*11230*/  LOP3.LUT R40, R118.reuse, 0xff, RZ, 0xc0, !PT ;  /* 0x000000ff76287812 */ /* 0x040fe400078ec0ff */
[-C--:B--2---:R-:W-:Y:S02]  /*11240*/  HMMA.16816.F32 R72, R96, R36.reuse, R72 ;  /* 0x000000246048723c */ /* 0x084fe40000001848 */
[----:B------:R-:W-:Y:S03]  /*11250*/  MUFU.EX2 R147, R147 ;  /* 0x0000009300937308 */ /* 0x000fe60000000800 */
[----:B------:R-:W-:Y:S01]  /*11260*/  SHF.R.U32.HI R41, RZ, 0x18, R118 ;  /* 0x00000018ff297819 */ /* 0x000fe20000011676 */
[C---:B------:R-:W-:Y:S06]  /*11270*/  HMMA.16816.F32 R76, R104.reuse, R36, R76 ;  /* 0x00000024684c723c */ /* 0x040fec000000184c */
[----:B------:R-:W-:Y:S01]  /*11280*/  MUFU.EX2 R248, R248 ;  /* 0x000000f800f87308 */ /* 0x000fe20000000800 */
[----:B------:R-:W-:Y:S01]  /*11290*/  LOP3.LUT R115, R119, UR21, R244, 0x96, !PT ;  /* 0x0000001577737c12 */ /* 0x000fe2000f8e96f4 */
[-C--:B------:R-:W-:Y:S03]  /*112a0*/  HMMA.16816.F32 R28, R104, R38.reuse, R28 ;  /* 0x00000026681c723c */ /* 0x080fe6000000181c */
[----:B------:R-:W-:Y:S01]  /*112b0*/  LOP3.LUT R101, R118, 0xffff, RZ, 0xc0, !PT ;  /* 0x0000ffff76657812 */ /* 0x000fe200078ec0ff */
[----:B------:R-:W-:Y:S01]  /*112c0*/  IMAD.WIDE.U32 R118, R100, -0x326172a9, RZ ;  /* 0xcd9e8d5764767825 */ /* 0x000fe200078e00ff */
[----:B------:R-:W-:Y:S01]  /*112d0*/  LOP3.LUT R108, R116, 0xff, RZ, 0xc0, !PT ;  /* 0x000000ff746c7812 */ /* 0x000fe200078ec0ff */
[C---:B------:R-:W-:Y:S02]  /*112e0*/  HMMA.16816.F32 R80, R96.reuse, R38, R80 ;  /* 0x000000266050723c */ /* 0x040fe40000001850 */
[----:B------:R-:W-:Y:S03]  /*112f0*/  MUFU.EX2 R246, R246 ;  /* 0x000000f600f67308 */ /* 0x000fe60000000800 */
[----:B------:R-:W-:Y:S01]  /*11300*/  LOP3.LUT R42, R118, 0xffff, RZ, 0xc0, !PT ;  /* 0x0000ffff762a7812 */ /* 0x000fe200078ec0ff */
[----:B------:R-:W-:Y:S01]  /*11310*/  IMAD.WIDE.U32 R102, R240, -0x326172a9, RZ ;  /* 0xcd9e8d57f0667825 */ /* 0x000fe200078e00ff */
[----:B------:R-:W-:Y:S04]  /*11320*/  SHF.R.U32.HI R43, RZ, 0x10, R118 ;  /* 0x00000010ff2b7819 */ /* 0x000fe80000011676 */
[----:B------:R-:W-:Y:S01]  /*11330*/  SHF.R.U32.HI R109, RZ, 0x8, R101 ;  /* 0x00000008ff6d7819 */ /* 0x000fe20000011665 */
[----:B------:R-:W-:Y:S01]  /*11340*/  MUFU.EX2 R247, R247 ;  /* 0x000000f700f77308 */ /* 0x000fe20000000800 */
[----:B------:R-:W-:Y:S02]  /*11350*/  FFMA.FTZ R240, R44, UR4, -R228 ;  /* 0x000000042cf07c23 */ /* 0x000fe400080108e4 */
[----:B------:R-:W-:Y:S01]  /*11360*/  PRMT R109, R40, 0x5410, R109 ;  /* 0x00005410286d7816 */ /* 0x000fe2000000006d */
[----:B------:R-:W-:Y:S01]  /*11370*/  FFMA.FTZ R244, R46, UR4, -R171 ;  /* 0x000000042ef47c23 */ /* 0x000fe200080108ab */
[----:B------:R-:W-:Y:S01]  /*11380*/  PRMT R108, R108, 0x5410, R41 ;  /* 0x000054106c6c7816 */ /* 0x000fe20000000029 */
[----:B------:R-:W-:Y:S01]  /*11390*/  FFMA.FTZ R171, R63, UR4, -R171 ;  /* 0x000000043fab7c23 */ /* 0x000fe200080108ab */
[----:B------:R-:W-:Y:S03]  /*113a0*/  SHF.R.U32.HI R110, RZ, 0x8, R42 ;  /* 0x00000008ff6e7819 */ /* 0x000fe6000001162a */
[----:B------:R-:W2:Y:S01]  /*113b0*/  MUFU.EX2 R240, R240 ;  /* 0x000000f000f07308 */ /* 0x000ea20000000800 */
[----:B------:R-:W-:Y:S01]  /*113c0*/  LOP3.LUT R44, R43, 0xff, RZ, 0xc0, !PT ;  /* 0x000000ff2b2c7812 */ /* 0x000fe200078ec0ff */
[----:B------:R-:W-:Y:S01]  /*113d0*/  FADD.FTZ R163, R164, R163 ;  /* 0x000000a3a4a37221 */ /* 0x000fe20000010000 */
[----:B------:R-:W3:Y:S01]  /*113e0*/  LDSM.16.MT88.4 R40, [R176+0x6800] ;  /* 0x00680000b028783b */ /* 0x000ee20000004200 */
[----:B------:R-:W-:Y:S01]  /*113f0*/  SHF.R.U32.HI R101, RZ, 0x18, R118 ;  /* 0x00000018ff657819 */ /* 0x000fe20000011676 */
[----:B------:R-:W-:Y:S01]  /*11400*/  IMAD.MOV.U32 R0, RZ, RZ, R133 ;  /* 0x000000ffff007224 */ /* 0x000fe200078e0085 */
[----:B------:R-:W-:Y:S01]  /*11410*/  LOP3.LUT R102, R119, UR21, R102, 0x96, !PT ;  /* 0x0000001577667c12 */ /* 0x000fe2000f8e9666 */
[----:B------:R-:W-:Y:S01]  /*11420*/  FADD.FTZ R153, R137, R153 ;  /* 0x0000009989997221 */ /* 0x000fe20000010000 */
[----:B------:R-:W-:Y:S02]  /*11430*/  LOP3.LUT R100, R118, 0xff, RZ, 0xc0, !PT ;  /* 0x000000ff76647812 */ /* 0x000fe400078ec0ff */
[----:B------:R-:W5:Y:S01]  /*11440*/  MUFU.EX2 R244, R244 ;  /* 0x000000f400f47308 */ /* 0x000f620000000800 */
[----:B------:R-:W-:Y:S01]  /*11450*/  PRMT R101, R44, 0x5410, R101 ;  /* 0x000054102c657816 */ /* 0x000fe20000000065 */
[----:B------:R-:W-:Y:S01]  /*11460*/  LDSM.16.MT88.4 R116, [R180+0x7800] ;  /* 0x00780000b474783b */ /* 0x000fe20000004200 */
[----:B------:R-:W-:Y:S01]  /*11470*/  LOP3.LUT R46, R115, 0xffff, RZ, 0xc0, !PT ;  /* 0x0000ffff732e7812 */ /* 0x000fe200078ec0ff */
[----:B------:R-:W-:Y:S01]  /*11480*/  FADD.FTZ R158, R139, R158 ;  /* 0x0000009e8b9e7221 */ /* 0x000fe20000010000 */
[----:B------:R-:W-:Y:S01]  /*11490*/  SHF.R.U32.HI R45, RZ, 0x10, R115 ;  /* 0x00000010ff2d7819 */ /* 0x000fe20000011673 */
[----:B------:R-:W-:Y:S01]  /*114a0*/  FADD.FTZ R162, R155, R162 ;  /* 0x000000a29ba27221 */ /* 0x000fe20000010000 */
[----:B------:R-:W-:Y:S03]  /*114b0*/  LOP3.LUT R44, R102, 0xffff, RZ, 0xc0, !PT ;  /* 0x0000ffff662c7812 */ /* 0x000fe600078ec0ff */
[----:B------:R-:W-:Y:S01]  /*114c0*/  MUFU.EX2 R171, R171 ;  /* 0x000000ab00ab7308 */ /* 0x000fe20000000800 */
[----:B------:R-:W-:Y:S01]  /*114d0*/  PRMT R100, R100, 0x5410, R110 ;  /* 0x0000541064647816 */ /* 0x000fe2000000006e */
        /* <DEDUP_REMOVED lines=13> */
[----:B------:R-:W-:Y:S01]  /*115b0*/  LOP3.LUT R113, R245, UR12, R242, 0x96, !PT ;  /* 0x0000000cf5717c12 */ /* 0x000fe2000f8e96f2 */
[--C-:B------:R-:W-:Y:S01]  /*115c0*/  FFMA.FTZ R242, R64, UR4, -R239.reuse ;  /* 0x0000000440f27c23 */ /* 0x100fe200080108ef */
[----:B------:R-:W-:Y:S01]  /*115d0*/  PRMT R111, R111, 0x5410, R46 ;  /* 0x000054106f6f7816 */ /* 0x000fe2000000002e */
[--C-:B------:R-:W-:Y:S01]  /*115e0*/  FFMA.FTZ R245, R65, UR4, -R239.reuse ;  /* 0x0000000441f57c23 */ /* 0x100fe200080108ef */
[----:B------:R-:W-:Y:S01]  /*115f0*/  PRMT R110, R45, 0x5410, R110 ;  /* 0x000054102d6e7816 */ /* 0x000fe2000000006e */
[----:B------:R-:W-:Y:S01]  /*11600*/  FFMA.FTZ R239, R53, UR4, -R239 ;  /* 0x0000000435ef7c23 */ /* 0x000fe200080108ef */
[----:B------:R-:W-:Y:S01]  /*11610*/  PRMT R64, R36, 0x5410, R44 ;  /* 0x0000541024407816 */ /* 0x000fe2000000002c */
[----:B------:R-:W-:Y:S01]  /*11620*/  MUFU.EX2 R242, R242 ;  /* 0x000000f200f27308 */ /* 0x000fe20000000800 */
[----:B------:R-:W5:Y:S01]  /*11630*/  LDSM.16.MT88.4 R44, [R180+0x7000] ;  /* 0x00700000b42c783b */ /* 0x000f620000004200 */
[--C-:B------:R-:W-:Y:S01]  /*11640*/  HSET2.LE.AND R38, R109, R204.reuse, PT ;  /* 0x000000cc6d267233 */ /* 0x100fe20003803000 */
[----:B------:R-:W-:Y:S01]  /*11650*/  FADD.FTZ R158, R226, R158 ;  /* 0x0000009ee29e7221 */ /* 0x000fe20000010000 */
[-C--:B---3--:R-:W-:Y:S03]  /*11660*/  HMMA.16816.F32 R48, R96, R40.reuse, R48 ;  /* 0x000000286030723c */ /* 0x088fe60000001830 */
[--C-:B------:R-:W-:Y:S03]  /*11670*/  SHF.R.U32.HI R37, RZ, 0x10, R102.reuse ;  /* 0x00000010ff257819 */ /* 0x100fe60000011666 */
[----:B------:R-:W-:Y:S01]  /*11680*/  MUFU.EX2 R239, R239 ;  /* 0x000000ef00ef7308 */ /* 0x000fe20000000800 */
[----:B------:R-:W-:Y:S01]  /*11690*/  SHF.R.U32.HI R102, RZ, 0x18, R102 ;  /* 0x00000018ff667819 */ /* 0x000fe20000011666 */
[C---:B------:R-:W-:Y:S04]  /*116a0*/  HMMA.16816.F32 R84, R104.reuse, R40, R84 ;  /* 0x000000286854723c */ /* 0x040fe80000001854 */
[----:B------:R-:W-:Y:S02]  /*116b0*/  LOP3.LUT R37, R37, 0xff, RZ, 0xc0, !PT ;  /* 0x000000ff25257812 */ /* 0x000fe400078ec0ff */
[-C--:B------:R-:W-:Y:S02]  /*116c0*/  HMMA.16816.F32 R88, R104, R42.reuse, R88 ;  /* 0x0000002a6858723c */ /* 0x080fe40000001858 */
[----:B------:R-:W-:Y:S03]  /*116d0*/  MUFU.EX2 R245, R245 ;  /* 0x000000f500f57308 */ /* 0x000fe60000000800 */
[----:B------:R-:W-:Y:S01]  /*116e0*/  PRMT R102, R37, 0x5410, R102 ;  /* 0x0000541025667816 */ /* 0x000fe20000000066 */
[----:B------:R-:W-:Y:S06]  /*116f0*/  HMMA.16816.F32 R92, R96, R42, R92 ;  /* 0x0000002a605c723c */ /* 0x000fec000000185c */
[----:B------:R-:W-:Y:S01]  /*11700*/  MUFU.EX2 R252, R252 ;  /* 0x000000fc00fc7308 */ /* 0x000fe20000000800 */
[----:B------:R-:W-:Y:S01]  /*11710*/  F2FP.F16.F32.PACK_AB R37, R234, R235 ;  /* 0x000000ebea25723e */ /* 0x000fe200000000ff */
[----:B------:R-:W-:Y:S03]  /*11720*/  FADD.FTZ R162, R229, R162 ;  /* 0x000000a2e5a27221 */ /* 0x000fe60000010000 */
[--C-:B------:R-:W-:Y:S01]  /*11730*/  HSET2.LE.AND R39, R108, R204.reuse, PT ;  /* 0x000000cc6c277233 */ /* 0x100fe20003803000 */
[----:B------:R-:W-:Y:S01]  /*11740*/  FADD.FTZ R163, R148, R163 ;  /* 0x000000a394a37221 */ /* 0x000fe20000010000 */
[----:B------:R-:W-:Y:S01]  /*11750*/  LOP3.LUT R38, R38, R37, RZ, 0xc0, !PT ;  /* 0x0000002526267212 */ /* 0x000fe200078ec0ff */
[----:B------:R-:W-:Y:S01]  /*11760*/  FADD.FTZ R153, R170, R153 ;  /* 0x00000099aa997221 */ /* 0x000fe20000010000 */
[----:B------:R-:W-:Y:S01]  /*11770*/  F2FP.F16.F32.PACK_AB R36, R237, R238 ;  /* 0x000000eeed24723e */ /* 0x000fe200000000ff */
[----:B------:R-:W-:Y:S01]  /*11780*/  FADD.FTZ R158, R227, R158 ;  /* 0x0000009ee39e7221 */ /* 0x000fe20000010000 */
        /* <DEDUP_REMOVED lines=10> */
[----:B----4-:R-:W-:Y:S01]  /*11830*/  F2FP.F16.F32.PACK_AB R53, R145, R144 ;  /* 0x000000909135723e */ /* 0x010fe200000000ff */
[----:B------:R-:W-:Y:S01]  /*11840*/  FADD.FTZ R162, R150, R162 ;  /* 0x000000a296a27221 */ /* 0x000fe20000010000 */
[----:B-1----:R-:W-:Y:S01]  /*11850*/  F2FP.F16.F32.PACK_AB R41, R143, R142 ;  /* 0x0000008e8f29723e */ /* 0x002fe200000000ff */
[----:B------:R-:W-:Y:S01]  /*11860*/  FADD.FTZ R163, R232, R163 ;  /* 0x000000a3e8a37221 */ /* 0x000fe20000010000 */
[--C-:B------:R-:W-:Y:S01]  /*11870*/  HSET2.LE.AND R52, R101, R204.reuse, PT ;  /* 0x000000cc65347233 */ /* 0x100fe20003803000 */
[----:B------:R-:W-:Y:S01]  /*11880*/  FADD.FTZ R153, R167, R153 ;  /* 0x00000099a7997221 */ /* 0x000fe20000010000 */
[--C-:B------:R-:W-:Y:S01]  /*11890*/  HSET2.LE.AND R100, R100, R204.reuse, PT ;  /* 0x000000cc64647233 */ /* 0x100fe20003803000 */
[----:B------:R-:W-:Y:S01]  /*118a0*/  FADD.FTZ R158, R168, R158 ;  /* 0x0000009ea89e7221 */ /* 0x000fe20000010000 */
[----:B--2---:R-:W-:Y:S01]  /*118b0*/  F2FP.F16.F32.PACK_AB R101, R241, R240 ;  /* 0x000000f0f165723e */ /* 0x004fe200000000ff */
[----:B------:R-:W-:Y:S01]  /*118c0*/  FADD.FTZ R162, R151, R162 ;  /* 0x000000a297a27221 */ /* 0x000fe20000010000 */
[----:B------:R-:W-:Y:S01]  /*118d0*/  LOP3.LUT R36, R36, R53, RZ, 0xc0, !PT ;  /* 0x0000003524247212 */ /* 0x000fe200078ec0ff */
[----:B------:R-:W-:Y:S01]  /*118e0*/  FADD.FTZ R163, R233, R163 ;  /* 0x000000a3e9a37221 */ /* 0x000fe20000010000 */
[----:B------:R-:W-:Y:S01]  /*118f0*/  LOP3.LUT R40, R40, R41, RZ, 0xc0, !PT ;  /* 0x0000002928287212 */ /* 0x000fe200078ec0ff */
[----:B------:R-:W-:Y:S01]  /*11900*/  FADD.FTZ R153, R144, R153 ;  /* 0x0000009990997221 */ /* 0x000fe20000010000 */
[--C-:B------:R-:W-:Y:S01]  /*11910*/  HSET2.LE.AND R41, R102, R204.reuse, PT ;  /* 0x000000cc66297233 */ /* 0x100fe20003803000 */
[----:B------:R-:W-:Y:S01]  /*11920*/  FADD.FTZ R158, R140, R158 ;  /* 0x0000009e8c9e7221 */ /* 0x000fe20000010000 */
[----:B-----5:R-:W-:Y:S01]  /*11930*/  F2FP.F16.F32.PACK_AB R53, R243, R244 ;  /* 0x000000f4f335723e */ /* 0x020fe200000000ff */
[-C--:B------:R-:W-:Y:S05]  /*11940*/  HMMA.16816.F32 R4, R36, R44.reuse, R4 ;  /* 0x0000002c2404723c */ /* 0x080fea0000001804 */
        /* <DEDUP_REMOVED lines=31> */
[----:B------:R-:W-:Y:S01]  /*11b40*/  FFMA.FTZ R65, R60, UR4, -R228 ;  /* 0x000000043c417c23 */ /* 0x000fe200080108e4 */
[----:B------:R-:W-:Y:S01]  /*11b50*/  PRMT R56, R56, 0x5410, R44 ;  /* 0x0000541038387816 */ /* 0x000fe2000000002c */
[----:B------:R-:W-:Y:S02]  /*11b60*/  FFMA.FTZ R228, R61, UR4, -R228 ;  /* 0x000000043de47c23 */ /* 0x000fe400080108e4 */
[----:B------:R3:W4:Y:S01]  /*11b70*/  MUFU.EX2 R128, R65 ;  /* 0x0000004100807308 */ /* 0x0007220000000800 */
[----:B------:R-:W-:Y:S01]  /*11b80*/  SHF.R.U32.HI R45, RZ, 0x8, R45 ;  /* 0x00000008ff2d7819 */ /* 0x000fe2000001162d */
[----:B------:R-:W-:Y:S01]  /*11b90*/  FADD.FTZ R153, R235, R153 ;  /* 0x00000099eb997221 */ /* 0x000fe20000010000 */
[----:B------:R-:W-:Y:S01]  /*11ba0*/  SHF.R.U32.HI R46, RZ, 0x8, R46 ;  /* 0x00000008ff2e7819 */ /* 0x000fe2000001162e */
[----:B------:R-:W-:Y:S01]  /*11bb0*/  FADD.FTZ R158, R238, R158 ;  /* 0x0000009eee9e7221 */ /* 0x000fe20000010000 */
[----:B------:R-:W-:Y:S01]  /*11bc0*/  LOP3.LUT R44, R112, 0xffff, RZ, 0xc0, !PT ;  /* 0x0000ffff702c7812 */ /* 0x000fe200078ec0ff */
[----:B------:R-:W-:Y:S01]  /*11bd0*/  FADD.FTZ R162, R240, R162 ;  /* 0x000000a2f0a27221 */ /* 0x000fe20000010000 */
[----:B------:R-:W-:Y:S03]  /*11be0*/  LOP3.LUT R47, R47, 0xff, RZ, 0xc0, !PT ;  /* 0x000000ff2f2f7812 */ /* 0x000fe600078ec0ff */
[----:B------:R-:W5:Y:S01]  /*11bf0*/  MUFU.EX2 R228, R228 ;  /* 0x000000e400e47308 */ /* 0x000f620000000800 */
        /* <DEDUP_REMOVED lines=20> */
[----:B--2---:R-:W-:Y:S01]  /*11d40*/  FADD.FTZ R158, R236, R158 ;  /* 0x0000009eec9e7221 */ /* 0x004fe20000010000 */
[----:B------:R-:W-:Y:S01]  /*11d50*/  LOP3.LUT R57, R112, 0xff, RZ, 0xc0, !PT ;  /* 0x000000ff70397812 */ /* 0x000fe200078ec0ff */
[----:B------:R-:W-:Y:S03]  /*11d60*/  FADD.FTZ R162, R249, R162 ;  /* 0x000000a2f9a27221 */ /* 0x000fe60000010000 */
[----:B------:R-:W-:Y:S01]  /*11d70*/  SHF.R.U32.HI R99, RZ, 0x18, R112 ;  /* 0x00000018ff637819 */ /* 0x000fe20000011670 */
[----:B------:R-:W-:Y:S01]  /*11d80*/  FADD.FTZ R163, R251, R163 ;  /* 0x000000a3fba37221 */ /* 0x000fe20000010000 */
[----:B------:R-:W-:Y:S01]  /*11d90*/  SHF.R.U32.HI R61, RZ, 0x18, R114 ;  /* 0x00000018ff3d7819 */ /* 0x000fe20000011672 */
[----:B------:R-:W-:Y:S01]  /*11da0*/  FADD.FTZ R153, R239, R153 ;  /* 0x00000099ef997221 */ /* 0x000fe20000010000 */
[----:B------:R-:W-:Y:S01]  /*11db0*/  PRMT R99, R64, 0x5410, R99 ;  /* 0x0000541040637816 */ /* 0x000fe20000000063 */
[C---:B------:R-:W-:Y:S01]  /*11dc0*/  FADD.FTZ R158, R231.reuse, R158 ;  /* 0x0000009ee79e7221 */ /* 0x040fe20000010000 */
[----:B---3--:R-:W2:Y:S01]  /*11dd0*/  LDSM.16.MT88.4 R64, [R178+0x7800] ;  /* 0x00780000b240783b */ /* 0x008ea20000004200 */
        /* <DEDUP_REMOVED lines=19> */
[----:B----4-:R-:W-:Y:S01]  /*11f10*/  IMAD.MOV.U32 R43, RZ, RZ, R128 ;  /* 0x000000ffff2b7224 */ /* 0x010fe200078e0080 */
[----:B------:R-:W-:Y:S01]  /*11f20*/  PRMT R60, R60, 0x5410, R59 ;  /* 0x000054103c3c7816 */ /* 0x000fe2000000003b */
[----:B------:R-:W-:Y:S03]  /*11f30*/  IMAD.MOV.U32 R2, RZ, RZ, R134 ;  /* 0x000000ffff027224 */ /* 0x000fe600078e0086 */
[--C-:B------:R-:W-:Y:S01]  /*11f40*/  HSET2.LE.AND R59, R56, R204.reuse, PT ;  /* 0x000000cc383b7233 */ /* 0x100fe20003803000 */
[----:B------:R-:W-:Y:S01]  /*11f50*/  FADD.FTZ R162, R43, R162 ;  /* 0x000000a22ba27221 */ /* 0x000fe20000010000 */
[--C-:B------:R-:W-:Y:S01]  /*11f60*/  HSET2.LE.AND R56, R57, R204.reuse, PT ;  /* 0x000000cc39387233 */ /* 0x100fe20003803000 */
[----:B------:R-:W-:Y:S01]  /*11f70*/  FADD.FTZ R212, R247, R158 ;  /* 0x0000009ef7d47221 */ /* 0x000fe20000010000 */
[----:B------:R-:W-:Y:S01]  /*11f80*/  PRMT R61, R58, 0x5410, R61 ;  /* 0x000054103a3d7816 */ /* 0x000fe2000000003d */
[----:B-----5:R-:W-:Y:S01]  /*11f90*/  FADD.FTZ R211, R228, R162 ;  /* 0x000000a2e4d37221 */ /* 0x020fe20000010000 */
[--C-:B------:R-:W-:Y:S02]  /*11fa0*/  HSET2.LE.AND R58, R98, R204.reuse, PT ;  /* 0x000000cc623a7233 */ /* 0x100fe40003803000 */
[--C-:B------:R-:W-:Y:S02]  /*11fb0*/  HSET2.LE.AND R57, R99, R204.reuse, PT ;  /* 0x000000cc63397233 */ /* 0x100fe40003803000 */
[----:B------:R-:W-:Y:S02]  /*11fc0*/  LOP3.LUT R56, R56, R54, RZ, 0xc0, !PT ;  /* 0x0000003638387212 */ /* 0x000fe400078ec0ff */
[--C-:B------:R-:W-:Y:S02]  /*11fd0*/  HSET2.LE.AND R54, R96, R204.reuse, PT ;  /* 0x000000cc60367233 */ /* 0x100fe40003803000 */
[----:B------:R-:W-:Y:S02]  /*11fe0*/  LOP3.LUT R58, R58, R52, RZ, 0xc0, !PT ;  /* 0x000000343a3a7212 */ /* 0x000fe400078ec0ff */
[----:B------:R-:W-:Y:S02]  /*11ff0*/  LOP3.LUT R59, R59, R55, RZ, 0xc0, !PT ;  /* 0x000000373b3b7212 */ /* 0x000fe400078ec0ff */
[----:B------:R-:W-:Y:S02]  /*12000*/  LOP3.LUT R57, R57, R53, RZ, 0xc0, !PT ;  /* 0x0000003539397212 */ /* 0x000fe400078ec0ff */
[----:B------:R-:W-:Y:S02]  /*12010*/  F2FP.F16.F32.PACK_AB R45, R228, R128 ;  /* 0x00000080e42d723e */ /* 0x000fe400000000ff */
[--C-:B------:R-:W-:Y:S02]  /*12020*/  HSET2.LE.AND R53, R61, R204.reuse, PT ;  /* 0x000000cc3d357233 */ /* 0x100fe40003803000 */
[--C-:B------:R-:W-:Y:S02]  /*12030*/  HSET2.LE.AND R52, R60, R204.reuse, PT ;  /* 0x000000cc3c347233 */ /* 0x100fe40003803000 */
[----:B------:R-:W-:Y:S02]  /*12040*/  HSET2.LE.AND R55, R97, R204, PT ;  /* 0x000000cc61377233 */ /* 0x000fe40003803000 */
[----:B------:R-:W-:Y:S02]  /*12050*/  F2FP.F16.F32.PACK_AB R60, R250, R249 ;  /* 0x000000f9fa3c723e */ /* 0x000fe400000000ff */
[----:B------:R-:W-:Y:S02]  /*12060*/  F2FP.F16.F32.PACK_AB R44, R171, R129 ;  /* 0x00000081ab2c723e */ /* 0x000fe400000000ff */
[----:B------:R-:W-:Y:S02]  /*12070*/  F2FP.F16.F32.PACK_AB R96, R252, R251 ;  /* 0x000000fbfc60723e */ /* 0x000fe400000000ff */
[----:B------:R-:W-:Y:S01]  /*12080*/  LOP3.LUT R54, R54, R45, RZ, 0xc0, !PT ;  /* 0x0000002d36367212 */ /* 0x000fe200078ec0ff */
[----:B------:R-:W-:Y:S01]  /*12090*/  IMAD.MOV.U32 R45, RZ, RZ, R129 ;  /* 0x000000ffff2d7224 */ /* 0x000fe200078e0081 */
[----:B------:R-:W-:Y:S01]  /*120a0*/  LOP3.LUT R52, R52, R60, RZ, 0xc0, !PT ;  /* 0x0000003c34347212 */ /* 0x000fe200078ec0ff */
[-C--:B------:R-:W-:Y:S01]  /*120b0*/  HMMA.16816.F32 R128, R56, R116.reuse, R4 ;  /* 0x000000743880723c */ /* 0x080fe20000001804 */
[----:B------:R-:W1:Y:S04]  /*120c0*/  LDSM.16.MT88.4 R60, [R177+0x7800] ;  /* 0x00780000b13c783b */ /* 0x000e680000004200 */
[----:B------:R-:W-:Y:S01]  /*120d0*/  LOP3.LUT R53, R53, R96, RZ, 0xc0, !PT ;  /* 0x0000006035357212 */ /* 0x000fe200078ec0ff */
[----:B------:R-:W-:Y:S01]  /*120e0*/  FADD.FTZ R163, R45, R163 ;  /* 0x000000a32da37221 */ /* 0x000fe20000010000 */
[----:B------:R-:W-:Y:S02]  /*120f0*/  LOP3.LUT R55, R55, R44, RZ, 0xc0, !PT ;  /* 0x0000002c37377212 */ /* 0x000fe400078ec0ff */
[----:B------:R-:W3:Y:S02]  /*12100*/  LDSM.16.MT88.4 R4, [R176+0x7800] ;  /* 0x00780000b004783b */ /* 0x000ee40000004200 */
[----:B------:R-:W-:Y:S03]  /*12110*/  FADD.FTZ R210, R171, R163 ;  /* 0x000000a3abd27221 */ /* 0x000fe60000010000 */
        /* <DEDUP_REMOVED lines=11> */
[-C--:B---3--:R-:W-:Y:S06]  /*121d0*/  HMMA.16816.F32 R96, R56, R4.reuse, R48 ;  /* 0x000000043860723c */ /* 0x088fec0000001830 */
[C---:B------:R-:W-:Y:S06]  /*121e0*/  HMMA.16816.F32 R84, R52.reuse, R4, R84 ;  /* 0x000000043454723c */ /* 0x040fec0000001854 */
[-C--:B------:R-:W-:Y:S06]  /*121f0*/  HMMA.16816.F32 R88, R52, R6.reuse, R88 ;  /* 0x000000063458723c */ /* 0x080fec0000001858 */
[----:B------:R-:W-:Y:S01]  /*12200*/  HMMA.16816.F32 R92, R56, R6, R92 ;  /* 0x00000006385c723c */ /* 0x000fe2000000185c */
[----:B------:R-:W-:Y:S11]  /*12210*/  @!UPT UIADD3 URZ, URZ, URZ, URZ ;  /* 0x0000003f3f3ff290 */ /* 0x000ff6000fffe03f */
[----:B------:R-:W-:Y:S01]  /*12220*/  @!UPT UIADD3 URZ, URZ, URZ, URZ ;  /* 0x0000003f3f3ff290 */ /* 0x000fe2000fffe03f */
[----:B------:R-:W-:Y:S11]  /*12230*/  @P2 BRA `(.L_x_791) ;  /* 0xffffffc800442947 */ /* 0x000ff6000383ffff */
.L_x_790:
[----:B------:R-:W1:Y:S01]  /*12240*/  SHFL.BFLY PT, R2, R213, 0x2, 0x1f ;  /* 0x0c401f00d5027f89 */ /* 0x000e6200000e0000 */
[----:B------:R-:W-:Y:S01]  /*12250*/  MOV R12, 0x3f800000 ;  /* 0x3f800000000c7802 */ /* 0x000fe20000000f00 */
[----:B------:R-:W-:Y:S01]  /*12260*/  ULDC UR4, c[0x0][0x38c] ;  /* 0x0000e30000047ab9 */ /* 0x000fe20000000800 */
[----:B------:R-:W-:Y:S01]  /*12270*/  MOV R13, 0x3f800000 ;  /* 0x3f800000000d7802 */ /* 0x000fe20000000f00 */
[----:B------:R-:W2:Y:S01]  /*12280*/  SHFL.BFLY PT, R0, R212, 0x2, 0x1f ;  /* 0x0c401f00d4007f89 */ /* 0x000ea200000e0000 */
[----:B------:R-:W-:Y:S01]  /*12290*/  MOV R10, 0x3f800000 ;  /* 0x3f800000000a7802 */ /* 0x000fe20000000f00 */
[----:B------:R-:W-:Y:S01]  /*122a0*/  UMOV UR5, 0x400 ;  /* 0x0000040000057882 */ /* 0x000fe20000000000 */
[----:B------:R-:W-:Y:S01]  /*122b0*/  MOV R11, 0x3f800000 ;  /* 0x3f800000000b7802 */ /* 0x000fe20000000f00 */
[----:B------:R-:W3:Y:S01]  /*122c0*/  SHFL.BFLY PT, R3, R211, 0x2, 0x1f ;  /* 0x0c401f00d3037f89 */ /* 0x000ee200000e0000 */
[----:B-1----:R-:W-:-:S03]  /*122d0*/  FADD.FTZ R213, R2, R213 ;  /* 0x000000d502d57221 */ /* 0x002fc60000010000 */
[----:B------:R-:W1:Y:S01]  /*122e0*/  SHFL.BFLY PT, R2, R210, 0x2, 0x1f ;  /* 0x0c401f00d2027f89 */ /* 0x000e6200000e0000 */
[----:B--2---:R-:W-:-:S03]  /*122f0*/  FADD.FTZ R212, R0, R212 ;  /* 0x000000d400d47221 */ /* 0x004fc60000010000 */
[----:B------:R-:W2:Y:S01]  /*12300*/  SHFL.BFLY PT, R6, R213, 0x1, 0x1f ;  /* 0x0c201f00d5067f89 */ /* 0x000ea200000e0000 */
[----:B---3--:R-:W-:-:S03]  /*12310*/  FADD.FTZ R211, R3, R211 ;  /* 0x000000d303d37221 */ /* 0x008fc60000010000 */
[----:B------:R-:W3:Y:S04]  /*12320*/  SHFL.BFLY PT, R5, R212, 0x1, 0x1f ;  /* 0x0c201f00d4057f89 */ /* 0x000ee800000e0000 */
[----:B------:R-:W4:Y:S01]  /*12330*/  SHFL.BFLY PT, R4, R211, 0x1, 0x1f ;  /* 0x0c201f00d3047f89 */ /* 0x000f2200000e0000 */
[----:B------:R-:W5:Y:S01]  /*12340*/  S2R R0, SR_TID.X ;  /* 0x0000000000007919 */ /* 0x000f620000002100 */
[----:B-1----:R-:W-:Y:S01]  /*12350*/  FADD.FTZ R210, R2, R210 ;  /* 0x000000d202d27221 */ /* 0x002fe20000010000 */
[----:B--2---:R-:W-:-:S04]  /*12360*/  FADD.FTZ R6, R213, R6 ;  /* 0x00000006d5067221 */ /* 0x004fc80000010000 */
[----:B------:R-:W1:Y:S01]  /*12370*/  SHFL.BFLY PT, R3, R210, 0x1, 0x1f ;  /* 0x0c201f00d2037f89 */ /* 0x000e6200000e0000 */
[----:B---3--:R-:W-:Y:S01]  /*12380*/  FADD.FTZ R5, R212, R5 ;  /* 0x00000005d4057221 */ /* 0x008fe20000010000 */
[----:B------:R-:W-:Y:S01]  /*12390*/  FSETP.NE.FTZ.AND P5, PT, R6, RZ, PT ;  /* 0x000000ff0600720b */ /* 0x000fe20003fb5000 */
[----:B----4-:R-:W-:-:S03]  /*123a0*/  FADD.FTZ R4, R211, R4 ;  /* 0x00000004d3047221 */ /* 0x010fc60000010000 */
[----:B------:R-:W-:Y:S02]  /*123b0*/  FSETP.NE.FTZ.AND P4, PT, R5, RZ, PT ;  /* 0x000000ff0500720b */ /* 0x000fe40003f95000 */
[----:B------:R-:W-:-:S07]  /*123c0*/  FSETP.NE.FTZ.AND P3, PT, R4, RZ, PT ;  /* 0x000000ff0400720b */ /* 0x000fce0003f75000 */
[----:B------:R-:W2:Y:S01]  /*123d0*/  @P5 MUFU.RCP R12, R6 ;  /* 0x00000006000c5308 */ /* 0x000ea20000001000 */
[----:B-----5:R-:W-:-:S04]  /*123e0*/  SHF.R.S32.HI R2, RZ, 0x1f, R0 ;  /* 0x0000001fff027819 */ /* 0x020fc80000011400 */
[-C--:B------:R-:W-:Y:S01]  /*123f0*/  LEA.HI R9, R2, R0.reuse, RZ, 0x2 ;  /* 0x0000000002097211 */ /* 0x080fe200078f10ff */
[----:B-1----:R-:W-:Y:S02]  /*12400*/  FADD.FTZ R3, R210, R3 ;  /* 0x00000003d2037221 */ /* 0x002fe40000010000 */
[----:B------:R-:W1:Y:S01]  /*12410*/  @P4 MUFU.RCP R13, R5 ;  /* 0x00000005000d4308 */ /* 0x000e620000001000 */
[----:B------:R-:W-:Y:S02]  /*12420*/  LEA.HI R2, R2, R0, RZ, 0x5 ;  /* 0x0000000002027211 */ /* 0x000fe400078f28ff */
[--C-:B------:R-:W-:Y:S02]  /*12430*/  SHF.R.S32.HI R8, RZ, 0x2, R9.reuse ;  /* 0x00000002ff087819 */ /* 0x100fe40000011409 */
[----:B------:R-:W-:Y:S02]  /*12440*/  FSETP.NE.FTZ.AND P6, PT, R3, RZ, PT ;  /* 0x000000ff0300720b */ /* 0x000fe40003fd5000 */
[----:B------:R-:W-:Y:S01]  /*12450*/  SHF.R.S32.HI R7, RZ, 0x1f, R9 ;  /* 0x0000001fff077819 */ /* 0x000fe20000011409 */
[----:B------:R-:W3:Y:S01]  /*12460*/  @P3 MUFU.RCP R10, R4 ;  /* 0x00000004000a3308 */ /* 0x000ee20000001000 */
[----:B--2---:R-:W-:Y:S01]  /*12470*/  FMUL.FTZ R12, R12, UR4 ;  /* 0x000000040c0c7c20 */ /* 0x004fe20008410000 */
[----:B------:R-:W-:-:S02]  /*12480*/  LOP3.LUT R9, R9, 0x3ffffffc, RZ, 0xc0, !PT ;  /* 0x3ffffffc09097812 */ /* 0x000fc400078ec0ff */
[----:B------:R-:W-:Y:S01]  /*12490*/  LEA.HI R7, R7, R8, RZ, 0x3 ;  /* 0x0000000807077211 */ /* 0x000fe200078f18ff */
[C---:B------:R-:W-:Y:S01]  /*124a0*/  FMUL.FTZ R128, R12.reuse, R128 ;  /* 0x000000800c807220 */ /* 0x040fe20000410000 */
[----:B------:R-:W-:Y:S01]  /*124b0*/  IADD3 R9, -R9, R0, RZ ;  /* 0x0000000009097210 */ /* 0x000fe20007ffe1ff */
[C---:B------:R-:W-:Y:S01]  /*124c0*/  FMUL.FTZ R129, R12.reuse, R129 ;  /* 0x000000810c817220 */ /* 0x040fe20000410000 */
[----:B------:R-:W-:Y:S01]  /*124d0*/  LOP3.LUT R7, R7, 0xfffffff8, RZ, 0xc0, !PT ;  /* 0xfffffff807077812 */ /* 0x000fe200078ec0ff */
[----:B-1----:R-:W-:Y:S01]  /*124e0*/  FMUL.FTZ R13, R13, UR4 ;  /* 0x000000040d0d7c20 */ /* 0x002fe20008410000 */
[----:B------:R-:W1:Y:S01]  /*124f0*/  @P6 MUFU.RCP R11, R3 ;  /* 0x00000003000b6308 */ /* 0x000e620000001000 */
[----:B------:R-:W-:Y:S01]  /*12500*/  FMUL.FTZ R116, R12, R116 ;  /* 0x000000740c747220 */ /* 0x000fe20000410000 */
[----:B------:R-:W-:Y:S01]  /*12510*/  IADD3 R7, R8, -R7, RZ ;  /* 0x8000000708077210 */ /* 0x000fe20007ffe0ff */
[C---:B------:R-:W-:Y:S01]  /*12520*/  FMUL.FTZ R130, R13.reuse, R130 ;  /* 0x000000820d827220 */ /* 0x040fe20000410000 */
[----:B------:R-:W-:Y:S01]  /*12530*/  SHF.R.S32.HI R8, RZ, 0x5, R2 ;  /* 0x00000005ff087819 */ /* 0x000fe20000011402 */
[----:B------:R-:W-:Y:S01]  /*12540*/  FMUL.FTZ R131, R13, R131 ;  /* 0x000000830d837220 */ /* 0x000fe20000410000 */
[C---:B------:R-:W-:Y:S01]  /*12550*/  SHF.L.U32 R14, R7.reuse, 0x6, RZ ;  /* 0x00000006070e7819 */ /* 0x040fe200000006ff */
[----:B---3--:R-:W-:Y:S01]  /*12560*/  FMUL.FTZ R10, R10, UR4 ;  /* 0x000000040a0a7c20 */ /* 0x008fe20008410000 */
[----:B------:R-:W-:Y:S01]  /*12570*/  R2P PR, R7, 0x6 ;  /* 0x0000000607007804 */ /* 0x000fe20000000000 */
[C---:B------:R-:W-:Y:S01]  /*12580*/  FMUL.FTZ R118, R13.reuse, R118 ;  /* 0x000000760d767220 */ /* 0x040fe20000410000 */
[----:B------:R-:W-:Y:S01]  /*12590*/  LOP3.LUT R14, R14, 0x1c0, RZ, 0xc0, !PT ;  /* 0x000001c00e0e7812 */ /* 0x000fe200078ec0ff */
[----:B------:R-:W-:Y:S01]  /*125a0*/  FMUL.FTZ R119, R13, R119 ;  /* 0x000000770d777220 */ /* 0x000fe20000410000 */
[----:B------:R-:W-:Y:S01]  /*125b0*/  LOP3.LUT R7, R7, 0x1, RZ, 0xc0, !PT ;  /* 0x0000000107077812 */ /* 0x000fe200078ec0ff */
[C---:B------:R-:W-:Y:S01]  /*125c0*/  FMUL.FTZ R114, R13.reuse, R114 ;  /* 0x000000720d727220 */ /* 0x040fe20000410000 */
[----:B------:R-:W-:Y:S01]  /*125d0*/  LEA R9, R8, R9, 0x9 ;  /* 0x0000000908097211 */ /* 0x000fe200078e48ff */
[----:B------:R-:W-:Y:S01]  /*125e0*/  FMUL.FTZ R115, R13, R115 ;  /* 0x000000730d737220 */ /* 0x000fe20000410000 */
[----:B------:R-:W-:Y:S01]  /*125f0*/  LEA.HI R14, R14, R14, RZ, 0x1d ;  /* 0x0000000e0e0e7211 */ /* 0x000fe200078fe8ff */
[----:B-1----:R-:W-:Y:S01]  /*12600*/  FMUL.FTZ R11, R11, UR4 ;  /* 0x000000040b0b7c20 */ /* 0x002fe20008410000 */
        /* <DEDUP_REMOVED lines=11> */
[----:B------:R-:W-:Y:S01]  /*126c0*/  ISETP.NE.U32.AND P0, PT, R7, 0x1, PT ;  /* 0x000000010700780c */ /* 0x000fe20003f05070 */
[C---:B------:R-:W-:Y:S01]  /*126d0*/  FMUL.FTZ R117, R12.reuse, R117 ;  /* 0x000000750c757220 */ /* 0x040fe20000410000 */
[----:B------:R-:W-:Y:S01]  /*126e0*/  MOV R7, 0x10 ;  /* 0x0000001000077802 */ /* 0x000fe20000000f00 */
[C---:B------:R-:W-:Y:S01]  /*126f0*/  FMUL.FTZ R112, R12.reuse, R112 ;  /* 0x000000700c707220 */ /* 0x040fe20000410000 */
[----:B------:R-:W-:Y:S01]  /*12700*/  LEA R9, R9, R14, 0x1 ;  /* 0x0000000e09097211 */ /* 0x000fe200078e08ff */
        /* <DEDUP_REMOVED lines=8> */
[----:B-1----:R-:W-:Y:S01]  /*12790*/  ULEA UR4, UR4, UR5, 0x18 ;  /* 0x0000000504047291 */ /* 0x002fe2000f8ec03f */
[C---:B------:R-:W-:Y:S01]  /*127a0*/  FMUL.FTZ R97, R12.reuse, R97 ;  /* 0x000000610c617220 */ /* 0x040fe20000410000 */
[C---:B------:R-:W-:Y:S01]  /*127b0*/  FMUL.FTZ R92, R12.reuse, R92 ;  /* 0x0000005c0c5c7220 */ /* 0x040fe20000410000 */
[----:B------:R-:W-:Y:S01]  /*127c0*/  FMUL.FTZ R12, R12, R93 ;  /* 0x0000005d0c0c7220 */ /* 0x000fe20000410000 */
[----:B------:R-:W-:Y:S01]  /*127d0*/  F2FP.F16.F32.PACK_AB R94, R13, R94 ;  /* 0x0000005e0d5e723e */ /* 0x000fe200000000ff */
[C---:B------:R-:W-:Y:S01]  /*127e0*/  FMUL.FTZ R124, R10.reuse, R124 ;  /* 0x0000007c0a7c7220 */ /* 0x040fe20000410000 */
[C---:B------:R-:W-:Y:S01]  /*127f0*/  FMUL.FTZ R125, R10.reuse, R125 ;  /* 0x0000007d0a7d7220 */ /* 0x040fe20000410000 */
[C---:B------:R-:W-:Y:S01]  /*12800*/  FMUL.FTZ R126, R11.reuse, R126 ;  /* 0x0000007e0b7e7220 */ /* 0x040fe20000410000 */
[----:B------:R-:W-:Y:S01]  /*12810*/  FMUL.FTZ R127, R11, R127 ;  /* 0x0000007f0b7f7220 */ /* 0x000fe20000410000 */
[----:B------:R-:W-:Y:S01]  /*12820*/  SEL R7, R7, 0xfffffff0, P0 ;  /* 0xfffffff007077807 */ /* 0x000fe20000000000 */
[C---:B------:R-:W-:Y:S01]  /*12830*/  FMUL.FTZ R120, R10.reuse, R120 ;  /* 0x000000780a787220 */ /* 0x040fe20000410000 */
[----:B------:R-:W-:Y:S01]  /*12840*/  LEA R9, R9, UR4, 0x1 ;  /* 0x0000000409097c11 */ /* 0x000fe2000f8e08ff */
[C---:B------:R-:W-:Y:S01]  /*12850*/  FMUL.FTZ R121, R10.reuse, R121 ;  /* 0x000000790a797220 */ /* 0x040fe20000410000 */
[----:B------:R-:W-:Y:S01]  /*12860*/  MOV R13, 0x20 ;  /* 0x00000020000d7802 */ /* 0x000fe20000000f00 */
[C---:B------:R-:W-:Y:S01]  /*12870*/  FMUL.FTZ R122, R11.reuse, R122 ;  /* 0x0000007a0b7a7220 */ /* 0x040fe20000410000 */
[----:B------:R-:W-:Y:S01]  /*12880*/  FMUL.FTZ R123, R11, R123 ;  /* 0x0000007b0b7b7220 */ /* 0x000fe20000410000 */
[----:B------:R-:W-:Y:S01]  /*12890*/  F2FP.F16.F32.PACK_AB R128, R129, R128 ;  /* 0x000000808180723e */ /* 0x000fe200000000ff */
[C---:B------:R-:W-:Y:S01]  /*128a0*/  FMUL.FTZ R108, R10.reuse, R108 ;  /* 0x0000006c0a6c7220 */ /* 0x040fe20000410000 */
[----:B------:R-:W-:Y:S01]  /*128b0*/  F2FP.F16.F32.PACK_AB R130, R131, R130 ;  /* 0x000000828382723e */ /* 0x000fe200000000ff */
[----:B------:R-:W-:Y:S01]  /*128c0*/  FMUL.FTZ R109, R10, R109 ;  /* 0x0000006d0a6d7220 */ /* 0x000fe20000410000 */
[----:B------:R-:W-:Y:S01]  /*128d0*/  F2FP.F16.F32.PACK_AB R92, R12, R92 ;  /* 0x0000005c0c5c723e */ /* 0x000fe200000000ff */
[----:B------:R-:W-:Y:S01]  /*128e0*/  FMUL.FTZ R110, R11, R110 ;  /* 0x0000006e0b6e7220 */ /* 0x000fe20000410000 */
[----:B------:R-:W-:Y:S01]  /*128f0*/  F2FP.F16.F32.PACK_AB R116, R117, R116 ;  /* 0x000000747574723e */ /* 0x000fe200000000ff */
[----:B------:R-:W-:Y:S01]  /*12900*/  FMUL.FTZ R111, R11, R111 ;  /* 0x0000006f0b6f7220 */ /* 0x000fe20000410000 */
[----:B------:R-:W-:Y:S01]  /*12910*/  F2FP.F16.F32.PACK_AB R118, R119, R118 ;  /* 0x000000767776723e */ /* 0x000fe200000000ff */
[----:B------:R-:W-:Y:S01]  /*12920*/  STS [R9], R128 ;  /* 0x0000008009007388 */ /* 0x000fe20000000800 */
[----:B------:R-:W-:Y:S01]  /*12930*/  IADD3 R12, R9, R7, RZ ;  /* 0x00000007090c7210 */ /* 0x000fe20007ffe0ff */
[C---:B------:R-:W-:Y:S01]  /*12940*/  FMUL.FTZ R104, R10.reuse, R104 ;  /* 0x000000680a687220 */ /* 0x040fe20000410000 */
[----:B------:R-:W-:Y:S01]  /*12950*/  SEL R15, R13, 0xffffffe0, !P1 ;  /* 0xffffffe00d0f7807 */ /* 0x000fe20004800000 */
[----:B------:R-:W-:Y:S01]  /*12960*/  STS [R9+0x400], R130 ;  /* 0x0004008209007388 */ /* 0x000fe20000000800 */
[----:B------:R-:W-:Y:S01]  /*12970*/  F2FP.F16.F32.PACK_AB R124, R125, R124 ;  /* 0x0000007c7d7c723e */ /* 0x000fe200000000ff */
[----:B------:R-:W-:Y:S01]  /*12980*/  FMUL.FTZ R105, R10, R105 ;  /* 0x000000690a697220 */ /* 0x000fe20000410000 */
[----:B------:R-:W-:Y:S01]  /*12990*/  F2FP.F16.F32.PACK_AB R126, R127, R126 ;  /* 0x0000007e7f7e723e */ /* 0x000fe200000000ff */
[----:B------:R-:W-:Y:S01]  /*129a0*/  STS [R12], R116 ;  /* 0x000000740c007388 */ /* 0x000fe20000000800 */
[----:B------:R-:W-:Y:S01]  /*129b0*/  ISETP.NE.AND P1, PT, R190, -0x1, PT ;  /* 0xffffffffbe00780c */ /* 0x000fe20003f25270 */
[----:B------:R-:W-:Y:S01]  /*129c0*/  FMUL.FTZ R106, R11, R106 ;  /* 0x0000006a0b6a7220 */ /* 0x000fe20000410000 */
[----:B------:R-:W-:Y:S01]  /*129d0*/  F2FP.F16.F32.PACK_AB R120, R121, R120 ;  /* 0x000000787978723e */ /* 0x000fe200000000ff */
[----:B------:R-:W-:Y:S01]  /*129e0*/  STS [R12+0x400], R118 ;  /* 0x000400760c007388 */ /* 0x000fe20000000800 */
[----:B------:R-:W-:Y:S01]  /*129f0*/  F2FP.F16.F32.PACK_AB R122, R123, R122 ;  /* 0x0000007a7b7a723e */ /* 0x000fe200000000ff */
[----:B------:R-:W-:Y:S01]  /*12a00*/  FMUL.FTZ R107, R11, R107 ;  /* 0x0000006b0b6b7220 */ /* 0x000fe20000410000 */
[C---:B------:R-:W-:Y:S01]  /*12a10*/  IADD3 R14, R9.reuse, 0x40, RZ ;  /* 0x00000040090e7810 */ /* 0x040fe20007ffe0ff */
[----:B------:R-:W-:Y:S01]  /*12a20*/  STS [R9+0x2000], R124 ;  /* 0x0020007c09007388 */ /* 0x000fe20000000800 */
[----:B------:R-:W-:Y:S01]  /*12a30*/  @P2 IADD3 R14, R9, -0x40, RZ ;  /* 0xffffffc0090e2810 */ /* 0x000fe20007ffe0ff */
[C---:B------:R-:W-:Y:S01]  /*12a40*/  FMUL.FTZ R76, R10.reuse, R76 ;  /* 0x0000004c0a4c7220 */ /* 0x040fe20000410000 */
[----:B------:R-:W-:Y:S01]  /*12a50*/  F2FP.F16.F32.PACK_AB R112, R113, R112 ;  /* 0x000000707170723e */ /* 0x000fe200000000ff */
[----:B------:R1:W-:Y:S01]  /*12a60*/  STS [R9+0x2400], R126 ;  /* 0x0024007e09007388 */ /* 0x0003e20000000800 */
[----:B------:R-:W-:Y:S01]  /*12a70*/  F2FP.F16.F32.PACK_AB R114, R115, R114 ;  /* 0x000000727372723e */ /* 0x000fe200000000ff */
[C---:B------:R-:W-:Y:S01]  /*12a80*/  FMUL.FTZ R77, R10.reuse, R77 ;  /* 0x0000004d0a4d7220 */ /* 0x040fe20000410000 */
[----:B------:R-:W-:Y:S01]  /*12a90*/  IADD3 R13, R9, R15, RZ ;  /* 0x0000000f090d7210 */ /* 0x000fe20007ffe0ff */
[----:B------:R-:W-:Y:S01]  /*12aa0*/  STS [R12+0x2000], R120 ;  /* 0x002000780c007388 */ /* 0x000fe20000000800 */
[----:B------:R-:W-:Y:S01]  /*12ab0*/  F2FP.F16.F32.PACK_AB R68, R69, R68 ;  /* 0x000000444544723e */ /* 0x000fe200000000ff */
[----:B------:R-:W-:Y:S01]  /*12ac0*/  FMUL.FTZ R78, R11, R78 ;  /* 0x0000004e0b4e7220 */ /* 0x000fe20000410000 */
[----:B------:R-:W-:Y:S01]  /*12ad0*/  F2FP.F16.F32.PACK_AB R70, R71, R70 ;  /* 0x000000464746723e */ /* 0x000fe200000000ff */
[----:B------:R2:W-:Y:S01]  /*12ae0*/  STS [R12+0x2400], R122 ;  /* 0x0024007a0c007388 */ /* 0x0005e20000000800 */
[----:B------:R-:W-:Y:S01]  /*12af0*/  F2FP.F16.F32.PACK_AB R108, R109, R108 ;  /* 0x0000006c6d6c723e */ /* 0x000fe200000000ff */
[----:B------:R-:W-:Y:S01]  /*12b00*/  FMUL.FTZ R79, R11, R79 ;  /* 0x0000004f0b4f7220 */ /* 0x000fe20000410000 */
[----:B------:R-:W-:Y:S01]  /*12b10*/  F2FP.F16.F32.PACK_AB R110, R111, R110 ;  /* 0x0000006e6f6e723e */ /* 0x000fe200000000ff */
[----:B------:R-:W-:Y:S01]  /*12b20*/  STS [R13], R112 ;  /* 0x000000700d007388 */ /* 0x000fe20000000800 */
[C---:B------:R-:W-:Y:S01]  /*12b30*/  FMUL.FTZ R100, R10.reuse, R100 ;  /* 0x000000640a647220 */ /* 0x040fe20000410000 */
[C---:B------:R-:W-:Y:S01]  /*12b40*/  FMUL.FTZ R101, R10.reuse, R101 ;  /* 0x000000650a657220 */ /* 0x040fe20000410000 */
[C---:B------:R-:W-:Y:S01]  /*12b50*/  FMUL.FTZ R102, R11.reuse, R102 ;  /* 0x000000660b667220 */ /* 0x040fe20000410000 */
[----:B------:R-:W-:Y:S01]  /*12b60*/  STS [R13+0x400], R114 ;  /* 0x000400720d007388 */ /* 0x000fe20000000800 */
        /* <DEDUP_REMOVED lines=9> */
[----:B-1----:R-:W-:Y:S01]  /*12c00*/  IADD3 R9, R12, R15, RZ ;  /* 0x0000000f0c097210 */ /* 0x002fe20007ffe0ff */
[C---:B------:R-:W-:Y:S01]  /*12c10*/  FMUL.FTZ R88, R10.reuse, R88 ;  /* 0x000000580a587220 */ /* 0x040fe20000410000 */
[----:B------:R-:W-:Y:S01]  /*12c20*/  F2FP.F16.F32.PACK_AB R80, R81, R80 ;  /* 0x000000505150723e */ /* 0x000fe200000000ff */
[----:B------:R-:W-:Y:S01]  /*12c30*/  FMUL.FTZ R10, R10, R89 ;  /* 0x000000590a0a7220 */ /* 0x000fe20000410000 */
[----:B------:R-:W-:Y:S01]  /*12c40*/  F2FP.F16.F32.PACK_AB R82, R83, R82 ;  /* 0x000000525352723e */ /* 0x000fe200000000ff */
[----:B------:R-:W-:Y:S01]  /*12c50*/  STS [R9], R68 ;  /* 0x0000004409007388 */ /* 0x000fe20000000800 */
[----:B------:R-:W-:-:S02]  /*12c60*/  F2FP.F16.F32.PACK_AB R76, R77, R76 ;  /* 0x0000004c4d4c723e */ /* 0x000fc400000000ff */
[----:B--2---:R-:W-:Y:S01]  /*12c70*/  IADD3 R12, R15, 0x400, R14 ;  /* 0x000004000f0c7810 */ /* 0x004fe20007ffe00e */
[----:B------:R-:W-:Y:S01]  /*12c80*/  STS [R9+0x400], R70 ;  /* 0x0004004609007388 */ /* 0x000fe20000000800 */
[----:B------:R-:W-:Y:S02]  /*12c90*/  F2FP.F16.F32.PACK_AB R78, R79, R78 ;  /* 0x0000004e4f4e723e */ /* 0x000fe400000000ff */
[C---:B------:R-:W-:Y:S01]  /*12ca0*/  IADD3 R16, R7.reuse, R12, RZ ;  /* 0x0000000c07107210 */ /* 0x040fe20007ffe0ff */
[----:B------:R-:W-:Y:S01]  /*12cb0*/  STS [R13+0x2000], R108 ;  /* 0x0020006c0d007388 */ /* 0x000fe20000000800 */
[----:B------:R-:W-:Y:S02]  /*12cc0*/  IADD3 R7, R7, R14, RZ ;  /* 0x0000000e07077210 */ /* 0x000fe40007ffe0ff */
        /* <DEDUP_REMOVED lines=10> */
[----:B------:R-:W-:Y:S04]  /*12d70*/  STS [R14], R72 ;  /* 0x000000480e007388 */ /* 0x000fe80000000800 */
[----:B------:R-:W-:Y:S04]  /*12d80*/  STS [R14+0x400], R74 ;  /* 0x0004004a0e007388 */ /* 0x000fe80000000800 */
[----:B------:R-:W-:Y:S04]  /*12d90*/  STS [R7], R80 ;  /* 0x0000005007007388 */ /* 0x000fe80000000800 */
[----:B------:R-:W-:Y:S01]  /*12da0*/  STS [R7+0x400], R82 ;  /* 0x0004005207007388 */ /* 0x000fe20000000800 */
[----:B-1----:R-:W1:Y:S03]  /*12db0*/  @P1 LDC.64 R12, c[0x0][0x298] ;  /* 0x0000a600ff0c1b82 */ /* 0x002e660000000a00 */
[----:B------:R-:W-:Y:S04]  /*12dc0*/  STS [R14+0x2000], R76 ;  /* 0x0020004c0e007388 */ /* 0x000fe80000000800 */
[----:B------:R-:W-:Y:S01]  /*12dd0*/  STS [R14+0x2400], R78 ;  /* 0x0024004e0e007388 */ /* 0x000fe20000000800 */
[----:B--2---:R-:W-:-:S02]  /*12de0*/  IADD3 R9, R15, R14, RZ ;  /* 0x0000000e0f097210 */ /* 0x004fc40007ffe0ff */
[----:B------:R-:W-:Y:S01]  /*12df0*/  IADD3 R15, R15, R7, RZ ;  /* 0x000000070f0f7210 */ /* 0x000fe20007ffe0ff */
[----:B------:R-:W-:Y:S04]  /*12e00*/  STS [R7+0x2000], R100 ;  /* 0x0020006407007388 */ /* 0x000fe80000000800 */
[----:B------:R2:W-:Y:S04]  /*12e10*/  STS [R7+0x2400], R102 ;  /* 0x0024006607007388 */ /* 0x0005e80000000800 */
[----:B------:R-:W-:Y:S04]  /*12e20*/  STS [R9], R96 ;  /* 0x0000006009007388 */ /* 0x000fe80000000800 */
[----:B------:R-:W-:Y:S01]  /*12e30*/  STS [R9+0x400], R98 ;  /* 0x0004006209007388 */ /* 0x000fe20000000800 */
[----:B-1----:R-:W-:-:S03]  /*12e40*/  @P1 IMAD.WIDE.U32 R18, R190, R12, RZ ;  /* 0x0000000cbe121225 */ /* 0x002fc600078e00ff */
[----:B------:R-:W-:Y:S01]  /*12e50*/  STS [R15], R92 ;  /* 0x0000005c0f007388 */ /* 0x000fe20000000800 */
[----:B------:R-:W-:-:S03]  /*12e60*/  @P1 IMAD R13, R190, R13, R19 ;  /* 0x0000000dbe0d1224 */ /* 0x000fc600078e0213 */
[----:B------:R-:W-:Y:S04]  /*12e70*/  STS [R16], R94 ;  /* 0x0000005e10007388 */ /* 0x000fe80000000800 */
[----:B------:R-:W-:Y:S04]  /*12e80*/  STS [R9+0x2000], R84 ;  /* 0x0020005409007388 */ /* 0x000fe80000000800 */
[----:B------:R1:W-:Y:S01]  /*12e90*/  STS [R9+0x2400], R86 ;  /* 0x0024005609007388 */ /* 0x0003e20000000800 */
[C---:B--2---:R-:W-:Y:S01]  /*12ea0*/  FMUL.FTZ R7, R11.reuse, R90 ;  /* 0x0000005a0b077220 */ /* 0x044fe20000410000 */
[----:B------:R-:W-:-:S05]  /*12eb0*/  FMUL.FTZ R11, R11, R91 ;  /* 0x0000005b0b0b7220 */ /* 0x000fca0000410000 */
[----:B------:R-:W-:Y:S02]  /*12ec0*/  F2FP.F16.F32.PACK_AB R7, R11, R7 ;  /* 0x000000070b07723e */ /* 0x000fe400000000ff */
[----:B-1----:R-:W-:Y:S01]  /*12ed0*/  @P1 MOV R9, R18 ;  /* 0x0000001200091202 */ /* 0x002fe20000000f00 */
[----:B------:R-:W-:Y:S06]  /*12ee0*/  @P1 BRA `(.L_x_794) ;  /* 0x0000000000201947 */ /* 0x000fec0003800000 */
[----:B------:R-:W1:Y:S01]  /*12ef0*/  S2R R12, SR_CTAID.Y ;  /* 0x00000000000c7919 */ /* 0x000e620000002600 */
[----:B------:R-:W2:Y:S01]  /*12f00*/  LDC.64 R10, c[0x0][0x290] ;  /* 0x0000a400ff0a7b82 */ /* 0x000ea20000000a00 */
[----:B-1----:R-:W-:Y:S01]  /*12f10*/  SHF.R.S32.HI R9, RZ, 0x1f, R12 ;  /* 0x0000001fff097819 */ /* 0x002fe2000001140c */
[----:B--2---:R-:W-:-:S04]  /*12f20*/  IMAD.WIDE.U32 R18, R12, R10, RZ ;  /* 0x0000000a0c127225 */ /* 0x004fc800078e00ff */
[----:B------:R-:W-:-:S04]  /*12f30*/  IMAD R9, R9, R10, RZ ;  /* 0x0000000a09097224 */ /* 0x000fc800078e02ff */
[----:B------:R-:W-:Y:S01]  /*12f40*/  IMAD R11, R12, R11, R9 ;  /* 0x0000000b0c0b7224 */ /* 0x000fe200078e0209 */
[----:B------:R-:W-:-:S04]  /*12f50*/  MOV R9, R18 ;  /* 0x0000001200097202 */ /* 0x000fc80000000f00 */
[----:B------:R-:W-:-:S07]  /*12f60*/  IADD3 R13, R19, R11, RZ ;  /* 0x0000000b130d7210 */ /* 0x000fce0007ffe0ff */
.L_x_794:
[----:B------:R1:W-:Y:S01]  /*12f70*/  STS [R15+0x2000], R88 ;  /* 0x002000580f007388 */ /* 0x0003e20000000800 */
[----:B------:R-:W-:Y:S01]  /*12f80*/  ULDC.U8 UR5, c[0x0][0x3d8] ;  /* 0x0000f60000057ab9 */ /* 0x000fe20000000000 */
[----:B------:R-:W2:Y:S01]  /*12f90*/  @P5 LDC R21, c[0x0][0x2e8] ;  /* 0x0000ba00ff155b82 */ /* 0x000ea20000000800 */
[----:B------:R-:W-:Y:S01]  /*12fa0*/  ISETP.NE.AND P0, PT, RZ, UR5, PT ;  /* 0x00000005ff007c0c */ /* 0x000fe2000bf05270 */
[----:B------:R-:W3:Y:S01]  /*12fb0*/  S2R R12, SR_CTAID.Z ;  /* 0x00000000000c7919 */ /* 0x000ee20000002700 */
[----:B------:R-:W-:Y:S01]  /*12fc0*/  ULDC.U8 UR4, c[0x0][0x3d9] ;  /* 0x0000f64000047ab9 */ /* 0x000fe20000000000 */
[----:B------:R-:W4:Y:S01]  /*12fd0*/  @P4 MUFU.LG2 R20, R5 ;  /* 0x0000000500144308 */ /* 0x000f220000000c00 */
[----:B------:R-:W-:Y:S01]  /*12fe0*/  ISETP.EQ.AND P0, PT, RZ, UR4, P0 ;  /* 0x00000004ff007c0c */ /* 0x000fe20008702270 */
[----:B------:R-:W2:Y:S01]  /*12ff0*/  S2R R14, SR_CTAID.X ;  /* 0x00000000000e7919 */ /* 0x000ea20000002500 */
[----:B------:R-:W-:Y:S01]  /*13000*/  ISETP.NE.AND P2, PT, RZ, UR4, PT ;  /* 0x00000004ff007c0c */ /* 0x000fe2000bf45270 */
[----:B------:R-:W2:Y:S01]  /*13010*/  @P4 LDC R19, c[0x0][0x2e8] ;  /* 0x0000ba00ff134b82 */ /* 0x000ea20000000800 */
[----:B------:R-:W2:Y:S02]  /*13020*/  S2R R11, SR_TID.X ;  /* 0x00000000000b7919 */ /* 0x000ea40000002100 */
[----:B------:R-:W-:Y:S01]  /*13030*/  P2R R17, PR, RZ, 0x4 ;  /* 0x00000004ff117803 */ /* 0x000fe20000000000 */
[----:B------:R-:W2:Y:S01]  /*13040*/  @P3 MUFU.LG2 R23, R4 ;  /* 0x0000000400173308 */ /* 0x000ea20000000c00 */
[----:B------:R5:W-:Y:S03]  /*13050*/  STS [R16+0x2000], R7 ;  /* 0x0020000710007388 */ /* 0x000be60000000800 */
[----:B------:R-:W2:Y:S02]  /*13060*/  @P3 LDC R18, c[0x0][0x2e8] ;  /* 0x0000ba00ff123b82 */ /* 0x000ea40000000800 */
[----:B------:R-:W-:-:S02]  /*13070*/  @!P0 CS2R R26, SRZ ;  /* 0x00000000001a8805 */ /* 0x000fc4000001ff00 */
[----:B------:R5:W2:Y:S01]  /*13080*/  @P5 MUFU.LG2 R10, R6 ;  /* 0x00000006000a5308 */ /* 0x000aa20000000c00 */
[----:B-1----:R-:W1:Y:S03]  /*13090*/  S2R R15, SR_CTAID.Y ;  /* 0x00000000000f7919 */ /* 0x002e660000002600 */
[----:B-----5:R-:W1:Y:S01]  /*130a0*/  @P2 LDC.64 R6, c[0x0][0x2c0] ;  /* 0x0000b000ff062b82 */ /* 0x020e620000000a00 */
[----:B------:R-:W-:Y:S01]  /*130b0*/  @!P0 PLOP3.LUT P2, PT, PT, PT, PT, 0x8, 0x0 ;  /* 0x000000000000881c */ /* 0x000fe20003f4e170 */
[----:B---34-:R-:W-:-:S12]  /*130c0*/  @!P0 BRA `(.L_x_795) ;  /* 0x0000000000188947 */ /* 0x018fd80003800000 */
[----:B------:R-:W3:Y:S01]  /*130d0*/  S2R R4, SR_CTAID.Y ;  /* 0x0000000000047919 */ /* 0x000ee20000002600 */
[----:B------:R-:W3:Y:S01]  /*130e0*/  LDC R5, c[0x0][0x2c4] ;  /* 0x0000b100ff057b82 */ /* 0x000ee20000000800 */
[----:B------:R-:W-:Y:S01]  /*130f0*/  PLOP3.LUT P2, PT, PT, PT, PT, 0x80, 0x0 ;  /* 0x000000000000781c */ /* 0x000fe20003f4f070 */
[----:B---3--:R-:W-:-:S05]  /*13100*/  IMAD R4, R4, R5, RZ ;  /* 0x0000000504047224 */ /* 0x008fca00078e02ff */
[----:B------:R-:W-:-:S04]  /*13110*/  SEL R26, R4, R190, !P1 ;  /* 0x000000be041a7207 */ /* 0x000fc80004800000 */
[----:B------:R-:W-:Y:S02]  /*13120*/  SHF.R.S32.HI R27, RZ, 0x1f, R26 ;  /* 0x0000001fff1b7819 */ /* 0x000fe4000001141a */
.L_x_795:
[----:B------:R-:W-:Y:S02]  /*13130*/  ISETP.NE.AND P0, PT, R17, RZ, PT ;  /* 0x000000ff1100720c */ /* 0x000fe40003f05270 */
[----:B------:R-:W-:-:S11]  /*13140*/  MOV R17, 0x7f800000 ;  /* 0x7f80000000117802 */ /* 0x000fd60000000f00 */
[----:B------:R-:W3:Y:S01]  /*13150*/  @P0 LDC R16, c[0x0][0x2c0] ;  /* 0x0000b000ff100b82 */ /* 0x000ee20000000800 */
[----:B-1----:R-:W-:Y:S01]  /*13160*/  @P0 IMAD R25, R7, R6, RZ ;  /* 0x0000000607190224 */ /* 0x002fe200078e02ff */
[----:B------:R-:W-:Y:S01]  /*13170*/  @P0 MOV R24, 0x1 ;  /* 0x0000000100180802 */ /* 0x000fe20000000f00 */
[----:B------:R-:W-:Y:S06]  /*13180*/  @P0 BRA `(.L_x_796) ;  /* 0x0000000000180947 */ /* 0x000fec0003800000 */
[----:B------:R-:W1:Y:S01]  /*13190*/  LDC R25, c[0x0][0x2c4] ;  /* 0x0000b100ff197b82 */ /* 0x000e620000000800 */
[----:B------:R-:W-:Y:S02]  /*131a0*/  ISETP.NE.AND P0, PT, RZ, UR5, PT ;  /* 0x00000005ff007c0c */ /* 0x000fe4000bf05270 */
[----:B---3--:R-:W-:-:S05]  /*131b0*/  MOV R16, 0x1 ;  /* 0x0000000100107802 */ /* 0x008fca0000000f00 */
[----:B------:R-:W3:Y:S08]  /*131c0*/  LDC R24, c[0x0][0x270] ;  /* 0x00009c00ff187b82 */ /* 0x000ef00000000800 */
[----:B-1----:R-:W3:Y:S02]  /*131d0*/  @P0 LDC R25, c[0x0][0x2e4] ;  /* 0x0000b900ff190b82 */ /* 0x002ee40000000800 */
[----:B---3--:R-:W-:-:S07]  /*131e0*/  IMAD R24, R25, R24, RZ ;  /* 0x0000001819187224 */ /* 0x008fce00078e02ff */
.L_x_796:
[----:B------:R-:W-:Y:S01]  /*131f0*/  BAR.SYNC.DEFER_BLOCKING 0x0 ;  /* 0x0000000000007b1d */ /* 0x000fe20000010000 */
[----:B------:R-:W-:Y:S01]  /*13200*/  LOP3.LUT R28, R2, 0xffffffe0, RZ, 0xc0, !PT ;  /* 0xffffffe0021c7812 */ /* 0x000fe200078ec0ff */
[----:B------:R-:W-:Y:S02]  /*13210*/  IMAD R15, R15, R24, RZ ;  /* 0x000000180f0f7224 */ /* 0x000fe400078e02ff */
[----:B--2---:R-:W-:Y:S01]  /*13220*/  @P5 FMUL.FTZ R10, R10, 0.69314718246459960938 ;  /* 0x3f3172180a0a5820 */ /* 0x004fe20000410000 */
[----:B---3--:R-:W-:Y:S02]  /*13230*/  IMAD R14, R14, R16, RZ ;  /* 0x000000100e0e7224 */ /* 0x008fe400078e02ff */
[----:B------:R-:W-:Y:S01]  /*13240*/  @P4 FMUL.FTZ R20, R20, 0.69314718246459960938 ;  /* 0x3f31721814144820 */ /* 0x000fe20000410000 */
[----:B------:R-:W1:Y:S01]  /*13250*/  @P6 LDC R2, c[0x0][0x2e8] ;  /* 0x0000ba00ff026b82 */ /* 0x000e620000000800 */
[----:B------:R-:W2:Y:S01]  /*13260*/  @P6 MUFU.LG2 R3, R3 ;  /* 0x0000000300036308 */ /* 0x000ea20000000c00 */
[----:B------:R-:W-:Y:S01]  /*13270*/  IMAD.IADD R28, R0, 0x1, -R28 ;  /* 0x00000001001c7824 */ /* 0x000fe200078e0a1c */
[----:B------:R-:W-:Y:S01]  /*13280*/  SEL R15, R15, RZ, !P2 ;  /* 0x000000ff0f0f7207 */ /* 0x000fe20005000000 */
[----:B------:R-:W-:Y:S01]  /*13290*/  @P5 FFMA.FTZ R17, R136, R21, R10 ;  /* 0x0000001588115223 */ /* 0x000fe2000001000a */
[----:B------:R-:W-:Y:S01]  /*132a0*/  SHF.R.S32.HI R10, RZ, 0x1f, R11 ;  /* 0x0000001fff0a7819 */ /* 0x000fe2000001140b */
[----:B------:R-:W-:Y:S01]  /*132b0*/  IMAD.MOV.U32 R24, RZ, RZ, 0x7f800000 ;  /* 0x7f800000ff187424 */ /* 0x000fe200078e00ff */
[----:B------:R-:W-:Y:S01]  /*132c0*/  LOP3.LUT P2, RZ, R28, 0x3, RZ, 0xc0, !PT ;  /* 0x000000031cff7812 */ /* 0x000fe2000784c0ff */
[----:B------:R-:W-:Y:S01]  /*132d0*/  IMAD R15, R12, R25, R15 ;  /* 0x000000190c0f7224 */ /* 0x000fe200078e020f */
[----:B------:R-:W-:Y:S01]  /*132e0*/  ISETP.GE.AND P1, PT, R193, R187, PT ;  /* 0x000000bbc100720c */ /* 0x000fe20003f26270 */
[----:B------:R-:W-:Y:S01]  /*132f0*/  @P4 FFMA.FTZ R24, R135, R19, R20 ;  /* 0x0000001387184223 */ /* 0x000fe20000010014 */
[----:B------:R-:W-:Y:S01]  /*13300*/  ISETP.GE.AND P0, PT, R192, R187, PT ;  /* 0x000000bbc000720c */ /* 0x000fe20003f06270 */
[----:B------:R-:W-:Y:S01]  /*13310*/  @P3 FMUL.FTZ R23, R23, 0.69314718246459960938 ;  /* 0x3f31721817173820 */ /* 0x000fe20000410000 */
[----:B------:R-:W-:Y:S01]  /*13320*/  LEA.HI R10, R10, R11, RZ, 0x3 ;  /* 0x0000000b0a0a7211 */ /* 0x000fe200078f18ff */
[----:B------:R-:W-:Y:S01]  /*13330*/  IMAD.MOV.U32 R0, RZ, RZ, 0x7f800000 ;  /* 0x7f800000ff007424 */ /* 0x000fe200078e00ff */
[----:B------:R-:W-:Y:S01]  /*13340*/  SHF.L.U32 R14, R14, 0x7, RZ ;  /* 0x000000070e0e7819 */ /* 0x000fe200000006ff */
[----:B------:R-:W-:Y:S01]  /*13350*/  BSSY B0, `(.L_x_797) ;  /* 0x0000038000007945 */ /* 0x000fe20003800000 */
[----:B------:R-:W-:Y:S01]  /*13360*/  P2R R22, PR, RZ, 0x2 ;  /* 0x00000002ff167803 */ /* 0x000fe20000000000 */
[----:B------:R3:W4:Y:S01]  /*13370*/  LDS.128 R4, [R194+0x3800] ;  /* 0x00380000c2047984 */ /* 0x0007220000000c00 */
[----:B------:R-:W-:Y:S01]  /*13380*/  P2R R21, PR, RZ, 0x1 ;  /* 0x00000001ff157803 */ /* 0x000fe20000000000 */
[----:B------:R-:W-:Y:S01]  /*13390*/  @P3 FFMA.FTZ R0, R134, R18, R23 ;  /* 0x0000001286003223 */ /* 0x000fe20000010017 */
[----:B------:R-:W-:Y:S01]  /*133a0*/  SHF.R.S32.HI R19, RZ, 0x3, R10 ;  /* 0x00000003ff137819 */ /* 0x000fe2000001140a */
[----:B--2---:R-:W-:Y:S01]  /*133b0*/  @P6 FMUL.FTZ R10, R3, 0.69314718246459960938 ;  /* 0x3f317218030a6820 */ /* 0x004fe20000410000 */
[--C-:B------:R-:W-:Y:S01]  /*133c0*/  IADD3 R20, P1, P0, R14, R26, R15.reuse ;  /* 0x0000001a0e147210 */ /* 0x100fe2000783e00f */
[----:B------:R-:W-:Y:S01]  /*133d0*/  IMAD.MOV.U32 R18, RZ, RZ, 0x7f800000 ;  /* 0x7f800000ff127424 */ /* 0x000fe200078e00ff */
[----:B------:R-:W-:Y:S01]  /*133e0*/  SHF.R.S32.HI R3, RZ, 0x1f, R14 ;  /* 0x0000001fff037819 */ /* 0x000fe2000001140e */
[----:B-1----:R-:W-:Y:S01]  /*133f0*/  @P6 FFMA.FTZ R18, R133, R2, R10 ;  /* 0x0000000285126223 */ /* 0x002fe2000001000a */
[----:B------:R-:W-:-:S02]  /*13400*/  SHF.R.S32.HI R26, RZ, 0x1f, R15 ;  /* 0x0000001fff1a7819 */ /* 0x000fc4000001140f */
[----:B------:R-:W-:Y:S02]  /*13410*/  ISETP.GE.AND P5, PT, R191, R187, PT ;  /* 0x000000bbbf00720c */ /* 0x000fe40003fa6270 */
[----:B------:R-:W-:Y:S02]  /*13420*/  IADD3 R23, R19, 0x10, RZ ;  /* 0x0000001013177810 */ /* 0x000fe40007ffe0ff */
[----:B------:R-:W-:Y:S01]  /*13430*/  IADD3.X R26, R3, R27, R26, P1, P0 ;  /* 0x0000001b031a7210 */ /* 0x000fe20000fe041a */
[----:B---3--:R-:W-:Y:S08]  /*13440*/  @P2 BRA `(.L_x_798) ;  /* 0x0000000000a02947 */ /* 0x008ff00003800000 */
[----:B------:R-:W-:-:S04]  /*13450*/  SHF.R.S32.HI R2, RZ, 0x1f, R8 ;  /* 0x0000001fff027819 */ /* 0x000fc80000011408 */
[----:B------:R-:W-:-:S04]  /*13460*/  LEA.HI R2, R2, R8, RZ, 0x2 ;  /* 0x0000000802027211 */ /* 0x000fc800078f10ff */
[----:B------:R-:W-:-:S05]  /*13470*/  LOP3.LUT R2, R2, 0xffffffc, RZ, 0xc0, !PT ;  /* 0x0ffffffc02027812 */ /* 0x000fca00078ec0ff */
[----:B------:R-:W-:-:S04]  /*13480*/  IMAD.IADD R2, R8, 0x1, -R2 ;  /* 0x0000000108027824 */ /* 0x000fc800078e0a02 */
[----:B------:R-:W-:-:S04]  /*13490*/  IMAD R25, R2, 0x10, R195 ;  /* 0x0000001002197824 */ /* 0x000fc800078e02c3 */
[C---:B------:R-:W-:Y:S01]  /*134a0*/  VIADD R27, R25.reuse, 0x8 ;  /* 0x00000008191b7836 */ /* 0x040fe20000000000 */
[C---:B------:R-:W-:Y:S01]  /*134b0*/  ISETP.GE.AND P3, PT, R25.reuse, R187, PT ;  /* 0x000000bb1900720c */ /* 0x040fe20003f66270 */
[----:B------:R-:W-:-:S03]  /*134c0*/  VIADD R8, R25, 0x40 ;  /* 0x0000004019087836 */ /* 0x000fc60000000000 */
[-C--:B------:R-:W-:Y:S02]  /*134d0*/  ISETP.GE.AND P2, PT, R27, R187.reuse, PT ;  /* 0x000000bb1b00720c */ /* 0x080fe40003f46270 */
[----:B------:R-:W-:-:S07]  /*134e0*/  ISETP.GE.AND P1, PT, R8, R187, PT ;  /* 0x000000bb0800720c */ /* 0x000fce0003f26270 */
[----:B------:R-:W1:Y:S01]  /*134f0*/  @!P3 LDC.64 R2, c[0x0][0x2b0] ;  /* 0x0000ac00ff02bb82 */ /* 0x000e620000000a00 */
[CC--:B------:R-:W-:Y:S02]  /*13500*/  @!P3 IMAD R10, R25.reuse, R16.reuse, RZ ;  /* 0x00000010190ab224 */ /* 0x0c0fe400078e02ff */
[----:B------:R-:W-:Y:S02]  /*13510*/  VIADD R25, R25, 0x48 ;  /* 0x0000004819197836 */ /* 0x000fe40000000000 */
[----:B------:R-:W-:Y:S01]  /*13520*/  @!P2 IMAD R27, R27, R16, RZ ;  /* 0x000000101b1ba224 */ /* 0x000fe200078e02ff */
[----:B------:R-:W-:Y:S01]  /*13530*/  @!P3 IADD3 R11, P0, R10, R20, RZ ;  /* 0x000000140a0bb210 */ /* 0x000fe20007f1e0ff */
[----:B------:R-:W-:Y:S01]  /*13540*/  @!P1 IMAD R8, R8, R16, RZ ;  /* 0x0000001008089224 */ /* 0x000fe200078e02ff */
[----:B------:R-:W2:Y:S02]  /*13550*/  @!P2 LDC.64 R14, c[0x0][0x2b0] ;  /* 0x0000ac00ff0eab82 */ /* 0x000ea40000000a00 */
[----:B------:R-:W-:-:S02]  /*13560*/  @!P3 LEA.HI.X.SX32 R10, R10, R26, 0x1, P0 ;  /* 0x0000001a0a0ab211 */ /* 0x000fc400000f0eff */
[----:B-1----:R-:W-:-:S04]  /*13570*/  @!P3 LEA R2, P0, R11, R2, 0x2 ;  /* 0x000000020b02b211 */ /* 0x002fc800078010ff */
[----:B------:R-:W-:Y:S02]  /*13580*/  @!P3 LEA.HI.X R3, R11, R3, R10, 0x2, P0 ;  /* 0x000000030b03b211 */ /* 0x000fe400000f140a */
[C---:B------:R-:W-:Y:S01]  /*13590*/  ISETP.GE.AND P0, PT, R25.reuse, R187, PT ;  /* 0x000000bb1900720c */ /* 0x040fe20003f06270 */
[----:B------:R-:W1:Y:S02]  /*135a0*/  @!P1 LDC.64 R10, c[0x0][0x2b0] ;  /* 0x0000ac00ff0a9b82 */ /* 0x000e640000000a00 */
[----:B------:R3:W-:Y:S10]  /*135b0*/  @!P3 STG.E desc[UR24][R2.64], R17 ;  /* 0x000000110200b986 */ /* 0x0007f4000c101918 */
[----:B------:R-:W-:Y:S01]  /*135c0*/  @!P0 IMAD R16, R25, R16, RZ ;  /* 0x0000001019108224 */ /* 0x000fe200078e02ff */
[C---:B---3--:R-:W-:Y:S01]  /*135d0*/  @!P2 IADD3 R17, P3, R27.reuse, R20, RZ ;  /* 0x000000141b11a210 */ /* 0x048fe20007f7e0ff */
[----:B------:R-:W3:Y:S03]  /*135e0*/  @!P0 LDC.64 R2, c[0x0][0x2b0] ;  /* 0x0000ac00ff028b82 */ /* 0x000ee60000000a00 */
[----:B------:R-:W-:-:S02]  /*135f0*/  @!P2 LEA.HI.X.SX32 R27, R27, R26, 0x1, P3 ;  /* 0x0000001a1b1ba211 */ /* 0x000fc400018f0eff */
[----:B--2---:R-:W-:-:S04]  /*13600*/  @!P2 LEA R28, P3, R17, R14, 0x2 ;  /* 0x0000000e111ca211 */ /* 0x004fc800078610ff */
[----:B------:R-:W-:Y:S02]  /*13610*/  @!P2 LEA.HI.X R29, R17, R15, R27, 0x2, P3 ;  /* 0x0000000f111da211 */ /* 0x000fe400018f141b */
[----:B------:R-:W-:-:S03]  /*13620*/  @!P1 IADD3 R14, P3, R8, R20, RZ ;  /* 0x00000014080e9210 */ /* 0x000fc60007f7e0ff */
[----:B------:R2:W-:Y:S01]  /*13630*/  @!P2 STG.E desc[UR24][R28.64], R24 ;  /* 0x000000181c00a986 */ /* 0x0005e2000c101918 */
[----:B------:R-:W-:Y:S02]  /*13640*/  @!P1 LEA.HI.X.SX32 R8, R8, R26, 0x1, P3 ;  /* 0x0000001a08089211 */ /* 0x000fe400018f0eff */
[----:B-1----:R-:W-:-:S04]  /*13650*/  @!P1 LEA R10, P3, R14, R10, 0x2 ;  /* 0x0000000a0e0a9211 */ /* 0x002fc800078610ff */
[----:B------:R-:W-:Y:S02]  /*13660*/  @!P1 LEA.HI.X R11, R14, R11, R8, 0x2, P3 ;  /* 0x0000000b0e0b9211 */ /* 0x000fe400018f1408 */
[----:B------:R-:W-:-:S03]  /*13670*/  @!P0 IADD3 R20, P3, R16, R20, RZ ;  /* 0x0000001410148210 */ /* 0x000fc60007f7e0ff */
[----:B------:R2:W-:Y:S01]  /*13680*/  @!P1 STG.E desc[UR24][R10.64], R0 ;  /* 0x000000000a009986 */ /* 0x0005e2000c101918 */
[----:B------:R-:W-:Y:S02]  /*13690*/  @!P0 LEA.HI.X.SX32 R16, R16, R26, 0x1, P3 ;  /* 0x0000001a10108211 */ /* 0x000fe400018f0eff */
[----:B---3--:R-:W-:-:S04]  /*136a0*/  @!P0 LEA R2, P3, R20, R2, 0x2 ;  /* 0x0000000214028211 */ /* 0x008fc800078610ff */
[----:B------:R-:W-:-:S05]  /*136b0*/  @!P0 LEA.HI.X R3, R20, R3, R16, 0x2, P3 ;  /* 0x0000000314038211 */ /* 0x000fca00018f1410 */
[----:B------:R2:W-:Y:S04]  /*136c0*/  @!P0 STG.E desc[UR24][R2.64], R18 ;  /* 0x0000001202008986 */ /* 0x0005e8000c101918 */
.L_x_798:
[----:B------:R-:W-:Y:S05]  /*136d0*/  BSYNC B0 ;  /* 0x0000000000007941 */ /* 0x000fea0003800000 */
.L_x_797:
[----:B------:R-:W-:Y:S01]  /*136e0*/  IADD3 R8, P0, R200, R9, RZ ;  /* 0x00000009c8087210 */ /* 0x000fe20007f1e0ff */
[C---:B--2---:R-:W-:Y:S01]  /*136f0*/  VIADD R0, R19.reuse, 0x20 ;  /* 0x0000002013007836 */ /* 0x044fe20000000000 */
[----:B------:R-:W-:Y:S01]  /*13700*/  SHF.R.S32.HI R2, RZ, 0x1f, R12 ;  /* 0x0000001fff027819 */ /* 0x000fe2000001140c */
[----:B------:R-:W-:Y:S01]  /*13710*/  ULDC.64 UR4, c[0x0][0x2a0] ;  /* 0x0000a80000047ab9 */ /* 0x000fe20000000a00 */
[----:B------:R-:W-:Y:S01]  /*13720*/  IADD3 R3, R19, 0x30, RZ ;  /* 0x0000003013037810 */ /* 0x000fe20007ffe0ff */
[----:B------:R-:W-:Y:S01]  /*13730*/  IMAD.X R9, R201, 0x1, R13, P0 ;  /* 0x00000001c9097824 */ /* 0x000fe200000e060d */
[-C--:B------:R-:W-:Y:S01]  /*13740*/  ISETP.GE.AND P2, PT, R0, R187.reuse, PT ;  /* 0x000000bb0000720c */ /* 0x080fe20003f46270 */
[----:B------:R-:W-:Y:S01]  /*13750*/  IMAD R0, R2, UR4, RZ ;  /* 0x0000000402007c24 */ /* 0x000fe2000f8e02ff */
[-C--:B------:R-:W-:Y:S01]  /*13760*/  ISETP.GE.AND P4, PT, R3, R187.reuse, PT ;  /* 0x000000bb0300720c */ /* 0x080fe20003f86270 */
[C---:B------:R-:W-:Y:S01]  /*13770*/  IMAD.WIDE.U32 R2, R12.reuse, UR4, R8 ;  /* 0x000000040c027c25 */ /* 0x040fe2000f8e0008 */
[-C--:B------:R-:W-:Y:S01]  /*13780*/  ISETP.GE.AND P0, PT, R19, R187.reuse, PT ;  /* 0x000000bb1300720c */ /* 0x080fe20003f06270 */
[----:B------:R1:W2:Y:S01]  /*13790*/  LDS.128 R8, [R194] ;  /* 0x00000000c2087984 */ /* 0x0002a20000000c00 */
[----:B------:R-:W-:Y:S01]  /*137a0*/  BSSY B0, `(.L_x_799) ;  /* 0x0000010000007945 */ /* 0x000fe20003800000 */
[----:B------:R-:W-:Y:S01]  /*137b0*/  IMAD R0, R12, UR5, R0 ;  /* 0x000000050c007c24 */ /* 0x000fe2000f8e0200 */
[----:B------:R-:W-:Y:S01]  /*137c0*/  ISETP.GE.AND P1, PT, R23, R187, PT ;  /* 0x000000bb1700720c */ /* 0x000fe20003f26270 */
[----:B------:R-:W-:-:S03]  /*137d0*/  VIADD R19, R19, 0x40 ;  /* 0x0000004013137836 */ /* 0x000fc60000000000 */
[----:B------:R-:W-:-:S05]  /*137e0*/  IADD3 R13, R3, R0, RZ ;  /* 0x00000000030d7210 */ /* 0x000fca0007ffe0ff */
        /* <DEDUP_REMOVED lines=10> */
[----:B--2---:R3:W-:Y:S02]  /*13890*/  STG.E.128 desc[UR24][R16.64], R8 ;  /* 0x0000000810007986 */ /* 0x0047e4000c101d18 */
.L_x_800:
[----:B------:R-:W-:Y:S05]  /*138a0*/  BSYNC B0 ;  /* 0x0000000000007941 */ /* 0x000fea0003800000 */
.L_x_799:
[----:B--23--:R2:W3:Y:S01]  /*138b0*/  LDS.128 R8, [R194+0x800] ;  /* 0x00080000c2087984 */ /* 0x00c4e20000000c00 */
[----:B------:R-:W-:Y:S01]  /*138c0*/  BSSY B0, `(.L_x_801) ;  /* 0x0000010000007945 */ /* 0x000fe20003800000 */
[----:B------:R-:W-:-:S03]  /*138d0*/  ISETP.GE.AND P3, PT, R19, R187, PT ;  /* 0x000000bb1300720c */ /* 0x000fc60003f66270 */
[----:B------:R-:W-:Y:S10]  /*138e0*/  @P1 BRA `(.L_x_802) ;  /* 0x0000000000341947 */ /* 0x000ff40003800000 */
[----:B------:R-:W-:Y:S01]  /*138f0*/  IADD3 R14, P0, R202, 0x10, RZ ;  /* 0x00000010ca0e7810 */ /* 0x000fe20007f1e0ff */
[----:B------:R-:W-:Y:S01]  /*13900*/  ULDC.64 UR4, c[0x0][0x298] ;  /* 0x0000a60000047ab9 */ /* 0x000fe20000000a00 */
[----:B------:R-:W-:Y:S01]  /*13910*/  MOV R17, R13 ;  /* 0x0000000d00117202 */ /* 0x000fe20000000f00 */
[----:B------:R-:W-:Y:S02]  /*13920*/  IMAD.MOV.U32 R16, RZ, RZ, R2 ;  /* 0x000000ffff107224 */ /* 0x000fe400078e0002 */
[----:B------:R-:W-:Y:S02]  /*13930*/  IMAD.X R0, RZ, RZ, R203, P0 ;  /* 0x000000ffff007224 */ /* 0x000fe400000e06cb */
[----:B------:R-:W-:-:S04]  /*13940*/  IMAD.WIDE.U32 R16, R14, UR4, R16 ;  /* 0x000000040e107c25 */ /* 0x000fc8000f8e0010 */
[----:B------:R-:W-:-:S04]  /*13950*/  IMAD R0, R0, UR4, RZ ;  /* 0x0000000400007c24 */ /* 0x000fc8000f8e02ff */
[----:B------:R-:W-:Y:S01]  /*13960*/  IMAD R0, R14, UR5, R0 ;  /* 0x000000050e007c24 */ /* 0x000fe2000f8e0200 */
[----:B------:R-:W-:Y:S02]  /*13970*/  ULDC.64 UR4, c[0x0][0x280] ;  /* 0x0000a00000047ab9 */ /* 0x000fe40000000a00 */
[----:B------:R-:W-:Y:S02]  /*13980*/  LEA R14, P0, R16, UR4, 0x1 ;  /* 0x00000004100e7c11 */ /* 0x000fe4000f8008ff */
[----:B------:R-:W-:-:S04]  /*13990*/  IADD3 R0, R17, R0, RZ ;  /* 0x0000000011007210 */ /* 0x000fc80007ffe0ff */
[----:B------:R-:W-:-:S05]  /*139a0*/  LEA.HI.X R15, R16, UR5, R0, 0x1, P0 ;  /* 0x00000005100f7c11 */ /* 0x000fca00080f0c00 */
[----:B---3--:R3:W-:Y:S02]  /*139b0*/  STG.E.128 desc[UR24][R14.64], R8 ;  /* 0x000000080e007986 */ /* 0x0087e4000c101d18 */
.L_x_802:
[----:B------:R-:W-:Y:S05]  /*139c0*/  BSYNC B0 ;  /* 0x0000000000007941 */ /* 0x000fea0003800000 */
.L_x_801:
[----:B---3--:R3:W1:Y:S01]  /*139d0*/  LDS.128 R8, [R194+0x1000] ;  /* 0x00100000c2087984 */ /* 0x0086620000000c00 */
[----:B------:R-:W-:Y:S04]  /*139e0*/  BSSY B0, `(.L_x_803) ;  /* 0x000000f000007945 */ /* 0x000fe80003800000 */
[----:B------:R-:W-:Y:S05]  /*139f0*/  @P2 BRA `(.L_x_804) ;  /* 0x0000000000342947 */ /* 0x000fea0003800000 */
        /* <DEDUP_REMOVED lines=12> */
[----:B-1----:R1:W-:Y:S02]  /*13ac0*/  STG.E.128 desc[UR24][R14.64], R8 ;  /* 0x000000080e007986 */ /* 0x0023e4000c101d18 */
.L_x_804:
[----:B------:R-:W-:Y:S05]  /*13ad0*/  BSYNC B0 ;  /* 0x0000000000007941 */ /* 0x000fea0003800000 */
.L_x_803:
[----:B-1----:R1:W1:Y:S01]  /*13ae0*/  LDS.128 R8, [R194+0x1800] ;  /* 0x00180000c2087984 */ /* 0x0022620000000c00 */
        /* <DEDUP_REMOVED lines=15> */
.L_x_806:
[----:B------:R-:W-:Y:S05]  /*13be0*/  BSYNC B0 ;  /* 0x0000000000007941 */ /* 0x000fea0003800000 */
.L_x_805:
        /* <DEDUP_REMOVED lines=16> */
.L_x_808:
[----:B------:R-:W-:Y:S05]  /*13cf0*/  BSYNC B0 ;  /* 0x0000000000007941 */ /* 0x000fea0003800000 */
.L_x_807:
[----:B-1----:R1:W1:Y:S01]  /*13d00*/  LDS.128 R8, [R194+0x2800] ;  /* 0x00280000c2087984 */ /* 0x0022620000000c00 */
[----:B------:R-:W-:Y:S01]  /*13d10*/  ISETP.NE.AND P0, PT, R22, RZ, PT ;  /* 0x000000ff1600720c */ /* 0x000fe20003f05270 */
[----:B------:R-:W-:-:S12]  /*13d20*/  BSSY B0, `(.L_x_809) ;  /* 0x000000f000007945 */ /* 0x000fd80003800000 */
        /* <DEDUP_REMOVED lines=14> */
.L_x_810:
[----:B------:R-:W-:Y:S05]  /*13e10*/  BSYNC B0 ;  /* 0x0000000000007941 */ /* 0x000fea0003800000 */
.L_x_809:
[----:B-123--:R-:W1:Y:S01]  /*13e20*/  LDS.128 R192, [R194+0x3000] ;  /* 0x00300000c2c07984 */ /* 0x00ee620000000c00 */
        /* <DEDUP_REMOVED lines=16> */
.L_x_812:
[----:B------:R-:W-:Y:S05]  /*13f30*/  BSYNC B0 ;  /* 0x0000000000007941 */ /* 0x000fea0003800000 */
.L_x_811:
[----:B------:R-:W-:Y:S05]  /*13f40*/  @P5 EXIT ;  /* 0x000000000000594d */ /* 0x000fea0003800000 */
[----:B------:R-:W-:Y:S01]  /*13f50*/  IADD3 R0, P0, R202, 0x70, RZ ;  /* 0x00000070ca007810 */ /* 0x000fe20007f1e0ff */
[----:B------:R-:W-:Y:S01]  /*13f60*/  ULDC.64 UR4, c[0x0][0x298] ;  /* 0x0000a60000047ab9 */ /* 0x000fe20000000a00 */
[----:B------:R-:W-:Y:S02]  /*13f70*/  MOV R3, R13 ;  /* 0x0000000d00037202 */ /* 0x000fe40000000f00 */
[----:B------:R-:W-:Y:S01]  /*13f80*/  IADD3.X R202, RZ, R203, RZ, P0, !PT ;  /* 0x000000cbffca7210 */ /* 0x000fe200007fe4ff */
[----:B------:R-:W-:-:S04]  /*13f90*/  IMAD.WIDE.U32 R2, R0, UR4, R2 ;  /* 0x0000000400027c25 */ /* 0x000fc8000f8e0002 */
[----:B------:R-:W-:-:S04]  /*13fa0*/  IMAD R202, R202, UR4, RZ ;  /* 0x00000004caca7c24 */ /* 0x000fc8000f8e02ff */
[----:B------:R-:W-:Y:S01]  /*13fb0*/  IMAD R202, R0, UR5, R202 ;  /* 0x0000000500ca7c24 */ /* 0x000fe2000f8e02ca */
[----:B------:R-:W-:Y:S02]  /*13fc0*/  ULDC.64 UR4, c[0x0][0x280] ;  /* 0x0000a00000047ab9 */ /* 0x000fe40000000a00 */
[----:B--2---:R-:W-:Y:S02]  /*13fd0*/  LEA R8, P0, R2, UR4, 0x1 ;  /* 0x0000000402087c11 */ /* 0x004fe4000f8008ff */
[----:B------:R-:W-:-:S04]  /*13fe0*/  IADD3 R202, R3, R202, RZ ;  /* 0x000000ca03ca7210 */ /* 0x000fc80007ffe0ff */
[----:B------:R-:W-:-:S05]  /*13ff0*/  LEA.HI.X R9, R2, UR5, R202, 0x1, P0 ;  /* 0x0000000502097c11 */ /* 0x000fca00080f0cca */
[----:B----4-:R-:W-:Y:S01]  /*14000*/  STG.E.128 desc[UR24][R8.64], R4 ;  /* 0x0000000408007986 */ /* 0x010fe2000c101d18 */
[----:B------:R-:W-:Y:S05]  /*14010*/  EXIT ;  /* 0x000000000000794d */ /* 0x000fea0003800000 */
.L_x_782:
[----:B------:R-:W1:Y:S01]  /*14020*/  LDC.U8 R2, c[0x0][0x3d9] ;  /* 0x0000f640ff027b82 */ /* 0x000e620000000000 */
[----:B------:R-:W-:Y:S01]  /*14030*/  ISETP.NE.AND P0, PT, R190, -0x1, PT ;  /* 0xffffffffbe00780c */ /* 0x000fe20003f05270 */
[----:B------:R-:W-:Y:S01]  /*14040*/  IMAD.IADD R125, R125, 0x1, -R126 ;  /* 0x000000017d7d7824 */ /* 0x000fe200078e0a7e */
[----:B------:R-:W-:Y:S01]  /*14050*/  LEA.HI R14, R14, R122, RZ, 0x3 ;  /* 0x0000007a0e0e7211 */ /* 0x000fe200078f18ff */
[----:B------:R-:W-:Y:S01]  /*14060*/  ULDC.64 UR4, c[0x0][0x2a0] ;  /* 0x0000a80000047ab9 */ /* 0x000fe20000000a00 */
[----:B------:R-:W-:Y:S01]  /*14070*/  LOP3.LUT P5, RZ, R122, 0x7, RZ, 0xc0, !PT ;  /* 0x000000077aff7812 */ /* 0x000fe200078ac0ff */
[----:B------:R-:W-:Y:S02]  /*14080*/  BSSY B0, `(.L_x_813) ;  /* 0x0000045000007945 */ /* 0x000fe40003800000 */
[----:B---3--:R-:W2:Y:S06]  /*14090*/  LDC.U8 R6, c[0x0][0x3d8] ;  /* 0x0000f600ff067b82 */ /* 0x008eac0000000000 */
[----:B------:R-:W-:-:S02]  /*140a0*/  @!P0 SHF.R.S32.HI R9, RZ, 0x1f, R15 ;  /* 0x0000001fff098819 */ /* 0x000fc4000001140f */
[----:B------:R-:W3:Y:S01]  /*140b0*/  @P0 LDC.64 R4, c[0x0][0x298] ;  /* 0x0000a600ff040b82 */ /* 0x000ee20000000a00 */
[----:B-1----:R-:W-:Y:S02]  /*140c0*/  ISETP.NE.AND P2, PT, R2, RZ, PT ;  /* 0x000000ff0200720c */ /* 0x002fe40003f45270 */
[C---:B--2---:R-:W-:Y:S02]  /*140d0*/  ISETP.NE.AND P1, PT, R6.reuse, RZ, PT ;  /* 0x000000ff0600720c */ /* 0x044fe40003f25270 */
[----:B------:R-:W-:Y:S02]  /*140e0*/  ISETP.NE.AND P3, PT, R6, RZ, !P2 ;  /* 0x000000ff0600720c */ /* 0x000fe40005765270 */
[----:B------:R-:W-:-:S07]  /*140f0*/  ISETP.EQ.AND P1, PT, R2, RZ, P1 ;  /* 0x000000ff0200720c */ /* 0x000fce0000f22270 */
[----:B------:R-:W1:Y:S01]  /*14100*/  @!P2 LDC R8, c[0x0][0x2c4] ;  /* 0x0000b100ff08ab82 */ /* 0x000e620000000800 */
[C---:B------:R-:W-:Y:S01]  /*14110*/  ISETP.NE.OR P4, PT, R190.reuse, -0x1, !P1 ;  /* 0xffffffffbe00780c */ /* 0x040fe20004f85670 */
[----:B---3--:R-:W-:Y:S01]  /*14120*/  @P0 IMAD.WIDE.U32 R12, R190, R4, RZ ;  /* 0x00000004be0c0225 */ /* 0x008fe200078e00ff */
[----:B------:R-:W-:-:S05]  /*14130*/  LOP3.LUT R4, R14, 0x1ffffff8, RZ, 0xc0, !PT ;  /* 0x1ffffff80e047812 */ /* 0x000fca00078ec0ff */
[----:B------:R-:W2:Y:S01]  /*14140*/  @!P0 LDC.64 R2, c[0x0][0x290] ;  /* 0x0000a400ff028b82 */ /* 0x000ea20000000a00 */
[----:B------:R-:W-:-:S07]  /*14150*/  IMAD.IADD R4, R122, 0x1, -R4 ;  /* 0x000000017a047824 */ /* 0x000fce00078e0a04 */
[----:B------:R-:W3:Y:S08]  /*14160*/  @P1 LDC R10, c[0x0][0x2c4] ;  /* 0x0000b100ff0a1b82 */ /* 0x000ef00000000800 */
[----:B-1----:R-:W1:Y:S01]  /*14170*/  @P3 LDC R8, c[0x0][0x2e4] ;  /* 0x0000b900ff083b82 */ /* 0x002e620000000800 */
[----:B--2---:R-:W-:-:S07]  /*14180*/  @!P0 IMAD R9, R9, R2, RZ ;  /* 0x0000000209098224 */ /* 0x004fce00078e02ff */
[----:B------:R-:W2:Y:S01]  /*14190*/  @P2 LDC.64 R6, c[0x0][0x2c0] ;  /* 0x0000b000ff062b82 */ /* 0x000ea20000000a00 */
[----:B------:R-:W-:-:S04]  /*141a0*/  @!P0 IMAD.WIDE.U32 R16, R15, R2, RZ ;  /* 0x000000020f108225 */ /* 0x000fc800078e00ff */
[C---:B------:R-:W-:Y:S02]  /*141b0*/  @!P0 IMAD R3, R15.reuse, R3, R9 ;  /* 0x000000030f038224 */ /* 0x040fe400078e0209 */
[----:B------:R-:W-:Y:S01]  /*141c0*/  @P0 IMAD R9, R190, R5, R13 ;  /* 0x00000005be090224 */ /* 0x000fe200078e020d */
[----:B------:R-:W4:Y:S01]  /*141d0*/  @P2 LDC R2, c[0x0][0x2c0] ;  /* 0x0000b000ff022b82 */ /* 0x000f220000000800 */
[----:B---3--:R-:W-:Y:S02]  /*141e0*/  @!P4 IMAD R190, R15, R10, RZ ;  /* 0x0000000a0fbec224 */ /* 0x008fe400078e02ff */
[----:B------:R-:W-:Y:S01]  /*141f0*/  IMAD.SHL.U32 R10, R4, 0x8, RZ ;  /* 0x00000008040a7824 */ /* 0x000fe200078e00ff */
[----:B------:R-:W-:Y:S01]  /*14200*/  @!P1 CS2R R4, SRZ ;  /* 0x0000000000049805 */ /* 0x000fe2000001ff00 */
[----:B------:R-:W-:Y:S01]  /*14210*/  @!P0 IMAD.MOV.U32 R12, RZ, RZ, R16 ;  /* 0x000000ffff0c8224 */ /* 0x000fe200078e0010 */
[----:B------:R-:W-:Y:S01]  /*14220*/  SHF.R.S32.HI R16, RZ, 0x3, R14 ;  /* 0x00000003ff107819 */ /* 0x000fe2000001140e */
[----:B------:R-:W-:Y:S01]  /*14230*/  @!P0 IMAD.IADD R9, R17, 0x1, R3 ;  /* 0x0000000111098824 */ /* 0x000fe200078e0203 */
[----:B------:R-:W-:Y:S01]  /*14240*/  @P1 SHF.R.S32.HI R5, RZ, 0x1f, R190 ;  /* 0x0000001fff051819 */ /* 0x000fe200000114be */
[----:B------:R-:W-:Y:S01]  /*14250*/  @P2 IMAD.MOV.U32 R3, RZ, RZ, 0x1 ;  /* 0x00000001ff032424 */ /* 0x000fe200078e00ff */
[----:B------:R-:W-:Y:S01]  /*14260*/  IADD3 R20, P0, R10, R12, RZ ;  /* 0x0000000c0a147210 */ /* 0x000fe20007f1e0ff */
[----:B-1----:R-:W-:Y:S01]  /*14270*/  @!P2 IMAD R3, R8, R0, RZ ;  /* 0x000000000803a224 */ /* 0x002fe200078e02ff */
[C---:B------:R-:W-:Y:S01]  /*14280*/  ISETP.GE.OR P3, PT, R16.reuse, R125, P5 ;  /* 0x0000007d1000720c */ /* 0x040fe20002f66670 */
[----:B------:R-:W-:Y:S01]  /*14290*/  VIADD R0, R16, 0x40 ;  /* 0x0000004010007836 */ /* 0x000fe20000000000 */
[----:B------:R-:W-:-:S02]  /*142a0*/  LEA.HI.X.SX32 R21, R10, R9, 0x1, P0 ;  /* 0x000000090a157211 */ /* 0x000fc400000f0eff */
[C---:B------:R-:W-:Y:S01]  /*142b0*/  ISETP.GE.AND P0, PT, R16.reuse, R125, PT ;  /* 0x0000007d1000720c */ /* 0x040fe20003f06270 */
[----:B--2---:R-:W-:Y:S01]  /*142c0*/  @P2 IMAD R6, R7, R6, RZ ;  /* 0x0000000607062224 */ /* 0x004fe200078e02ff */
[----:B------:R-:W-:Y:S01]  /*142d0*/  SHF.R.S32.HI R9, RZ, 0x1f, R22 ;  /* 0x0000001fff097819 */ /* 0x000fe20000011416 */
[----:B------:R-:W-:Y:S01]  /*142e0*/  @!P2 IMAD.MOV.U32 R6, RZ, RZ, R8 ;  /* 0x000000ffff06a224 */ /* 0x000fe200078e0008 */
[----:B------:R-:W-:Y:S01]  /*142f0*/  SHF.R.S32.HI R17, RZ, 0x1f, R16 ;  /* 0x0000001fff117819 */ /* 0x000fe20000011410 */
[C---:B------:R-:W-:Y:S01]  /*14300*/  VIADD R8, R16.reuse, 0x10 ;  /* 0x0000001010087836 */ /* 0x040fe20000000000 */
[C---:B------:R-:W-:Y:S01]  /*14310*/  IADD3 R7, R16.reuse, 0x20, RZ ;  /* 0x0000002010077810 */ /* 0x040fe20007ffe0ff */
[----:B------:R-:W-:Y:S01]  /*14320*/  IMAD R24, R9, UR4, RZ ;  /* 0x0000000409187c24 */ /* 0x000fe2000f8e02ff */
[----:B------:R-:W-:Y:S01]  /*14330*/  @P1 MOV R4, R190 ;  /* 0x000000be00041202 */ /* 0x000fe20000000f00 */
[----:B------:R-:W-:Y:S01]  /*14340*/  IMAD R9, R15, R3, RZ ;  /* 0x000000030f097224 */ /* 0x000fe200078e02ff */
[----:B------:R-:W-:Y:S01]  /*14350*/  P2R R10, PR, RZ, 0x8 ;  /* 0x00000008ff0a7803 */ /* 0x000fe20000000000 */
[----:B------:R-:W-:Y:S01]  /*14360*/  VIADD R3, R16, 0x30 ;  /* 0x0000003010037836 */ /* 0x000fe20000000000 */
[-C--:B------:R-:W-:Y:S01]  /*14370*/  ISETP.GE.AND P3, PT, R8, R125.reuse, PT ;  /* 0x0000007d0800720c */ /* 0x080fe20003f66270 */
[C---:B------:R-:W-:Y:S01]  /*14380*/  IMAD R24, R22.reuse, UR5, R24 ;  /* 0x0000000516187c24 */ /* 0x040fe2000f8e0218 */
[----:B------:R-:W-:Y:S01]  /*14390*/  SEL R9, R9, RZ, !P1 ;  /* 0x000000ff09097207 */ /* 0x000fe20004800000 */
[----:B------:R-:W-:Y:S01]  /*143a0*/  IMAD.WIDE.U32 R20, R22, UR4, R20 ;  /* 0x0000000416147c25 */ /* 0x000fe2000f8e0014 */
[----:B------:R-:W-:-:S02]  /*143b0*/  ISETP.GE.AND P1, PT, R3, R125, PT ;  /* 0x0000007d0300720c */ /* 0x000fc40003f26270 */
[-C--:B------:R-:W-:Y:S01]  /*143c0*/  ISETP.GE.AND P6, PT, R0, R125.reuse, PT ;  /* 0x0000007d0000720c */ /* 0x080fe20003fc6270 */
[----:B------:R-:W-:Y:S01]  /*143d0*/  @!P2 IMAD.MOV.U32 R2, RZ, RZ, 0x1 ;  /* 0x00000001ff02a424 */ /* 0x000fe200078e00ff */
[----:B------:R-:W-:Y:S01]  /*143e0*/  ISETP.GE.AND P2, PT, R7, R125, PT ;  /* 0x0000007d0700720c */ /* 0x000fe20003f46270 */
[----:B------:R-:W-:Y:S01]  /*143f0*/  IMAD.WIDE R234, R234, 0x80, R16 ;  /* 0x00000080eaea7825 */ /* 0x000fe200078e0210 */
[----:B------:R-:W-:-:S03]  /*14400*/  IADD3 R13, R16, 0x50, RZ ;  /* 0x00000050100d7810 */ /* 0x000fc60007ffe0ff */
[----:B------:R-:W-:Y:S01]  /*14410*/  IMAD.IADD R25, R24, 0x1, R21 ;  /* 0x0000000118197824 */ /* 0x000fe200078e0215 */
[----:B----4-:R-:W-:Y:S07]  /*14420*/  @P0 BRA `(.L_x_814) ;  /* 0x0000000000280947 */ /* 0x010fee0003800000 */
        /* <DEDUP_REMOVED lines=10> */
.L_x_814:
[----:B------:R-:W-:Y:S05]  /*144d0*/  BSYNC B0 ;  /* 0x0000000000007941 */ /* 0x000fea0003800000 */
.L_x_813:
[----:B------:R-:W-:Y:S01]  /*144e0*/  BSSY B0, `(.L_x_815) ;  /* 0x0000011000007945 */ /* 0x000fe20003800000 */
[----:B------:R-:W-:Y:S02]  /*144f0*/  ISETP.GE.AND P5, PT, R13, R125, PT ;  /* 0x0000007d0d00720c */ /* 0x000fe40003fa6270 */
[----:B------:R-:W-:Y:S01]  /*14500*/  IADD3 R12, R16, 0x60, RZ ;  /* 0x00000060100c7810 */ /* 0x000fe20007ffe0ff */
[----:B------:R-:W-:Y:S05]  /*14510*/  @P3 BRA `(.L_x_816) ;  /* 0x0000000000343947 */ /* 0x000fea0003800000 */
[----:B------:R-:W-:Y:S01]  /*14520*/  IADD3 R14, P0, R234, 0x10, RZ ;  /* 0x00000010ea0e7810 */ /* 0x000fe20007f1e0ff */
[----:B------:R-:W-:Y:S01]  /*14530*/  ULDC.64 UR4, c[0x0][0x298] ;  /* 0x0000a60000047ab9 */ /* 0x000fe20000000a00 */
[----:B-1----:R-:W-:Y:S01]  /*14540*/  MOV R19, R25 ;  /* 0x0000001900137202 */ /* 0x002fe20000000f00 */
        /* <DEDUP_REMOVED lines=10> */
.L_x_816:
[----:B------:R-:W-:Y:S05]  /*145f0*/  BSYNC B0 ;  /* 0x0000000000007941 */ /* 0x000fea0003800000 */
.L_x_815:
[----:B------:R-:W-:Y:S01]  /*14600*/  BSSY B0, `(.L_x_817) ;  /* 0x0000011000007945 */ /* 0x000fe20003800000 */
[----:B------:R-:W-:Y:S02]  /*14610*/  ISETP.GE.AND P3, PT, R12, R125, PT ;  /* 0x0000007d0c00720c */ /* 0x000fe40003f66270 */
[----:B------:R-:W-:Y:S01]  /*14620*/  IADD3 R11, R16, 0x70, RZ ;  /* 0x00000070100b7810 */ /* 0x000fe20007ffe0ff */
[----:B------:R-:W-:Y:S05]  /*14630*/  @P2 BRA `(.L_x_818) ;  /* 0x0000000000342947 */ /* 0x000fea0003800000 */
[----:B--2---:R-:W-:Y:S01]  /*14640*/  IADD3 R15, P0, R234, 0x20, RZ ;  /* 0x00000020ea0f7810 */ /* 0x004fe20007f1e0ff */
        /* <DEDUP_REMOVED lines=12> */
.L_x_818:
[----:B------:R-:W-:Y:S05]  /*14710*/  BSYNC B0 ;  /* 0x0000000000007941 */ /* 0x000fea0003800000 */
.L_x_817:
[----:B------:R-:W-:Y:S01]  /*14720*/  BSSY B0, `(.L_x_819) ;  /* 0x0000010000007945 */ /* 0x000fe20003800000 */
[----:B------:R-:W-:-:S03]  /*14730*/  ISETP.GE.AND P4, PT, R11, R125, PT ;  /* 0x0000007d0b00720c */ /* 0x000fc60003f86270 */
[----:B------:R-:W-:Y:S10]  /*14740*/  @P1 BRA `(.L_x_820) ;  /* 0x0000000000341947 */ /* 0x000ff40003800000 */
        /* <DEDUP_REMOVED lines=9> */
[----:B---3--:R-:W-:Y:S02]  /*147e0*/  LEA R26, P0, R18, UR4, 0x1 ;  /* 0x00000004121a7c11 */ /* 0x008fe4000f8008ff */
[----:B------:R-:W-:-:S04]  /*147f0*/  IADD3 R14, R14, R19, RZ ;  /* 0x000000130e0e7210 */ /* 0x000fc80007ffe0ff */
[----:B------:R-:W-:-:S05]  /*14800*/  LEA.HI.X R27, R18, UR5, R14, 0x1, P0 ;  /* 0x00000005121b7c11 */ /* 0x000fca00080f0c0e */
[----:B------:R4:W-:Y:S02]  /*14810*/  STG.E.128 desc[UR24][R26.64], RZ ;  /* 0x000000ff1a007986 */ /* 0x0009e4000c101d18 */
.L_x_820:
[----:B------:R-:W-:Y:S05]  /*14820*/  BSYNC B0 ;  /* 0x0000000000007941 */ /* 0x000fea0003800000 */
.L_x_819:
[----:B------:R-:W-:Y:S01]  /*14830*/  LOP3.LUT P1, RZ, R122, 0x7, RZ, 0xc0, !PT ;  /* 0x000000077aff7812 */ /* 0x000fe2000782c0ff */
[----:B------:R-:W-:Y:S03]  /*14840*/  BSSY B0, `(.L_x_821) ;  /* 0x0000011000007945 */ /* 0x000fe60003800000 */
[----:B------:R-:W-:-:S04]  /*14850*/  ISETP.GE.OR P0, PT, R8, R125, P1 ;  /* 0x0000007d0800720c */ /* 0x000fc80000f06670 */
[----:B-1----:R-:W-:Y:S01]  /*14860*/  P2R R18, PR, RZ, 0x1 ;  /* 0x00000001ff127803 */ /* 0x002fe20000000000 */
[----:B------:R-:W-:Y:S08]  /*14870*/  @P6 BRA `(.L_x_822) ;  /* 0x0000000000346947 */ /* 0x000ff00003800000 */
[----:B--2---:R-:W-:Y:S01]  /*14880*/  IADD3 R15, P0, R234, 0x40, RZ ;  /* 0x00000040ea0f7810 */ /* 0x004fe20007f1e0ff */
[----:B------:R-:W-:Y:S01]  /*14890*/  ULDC.64 UR4, c[0x0][0x298] ;  /* 0x0000a60000047ab9 */ /* 0x000fe20000000a00 */
[----:B---34-:R-:W-:Y:S01]  /*148a0*/  MOV R27, R25 ;  /* 0x00000019001b7202 */ /* 0x018fe20000000f00 */
        /* <DEDUP_REMOVED lines=10> */
.L_x_822:
[----:B------:R-:W-:Y:S05]  /*14950*/  BSYNC B0 ;  /* 0x0000000000007941 */ /* 0x000fea0003800000 */
.L_x_821:
[----:B------:R-:W-:Y:S01]  /*14960*/  BSSY B0, `(.L_x_823) ;  /* 0x0000012000007945 */ /* 0x000fe20003800000 */
[----:B------:R-:W-:Y:S01]  /*14970*/  ISETP.GE.OR P6, PT, R7, R125, P1 ;  /* 0x0000007d0700720c */ /* 0x000fe20000fc6670 */
[----:B------:R-:W-:Y:S02]  /*14980*/  IMAD R6, R22, R6, R9 ;  /* 0x0000000616067224 */ /* 0x000fe400078e0209 */
[----:B------:R-:W-:Y:S01]  /*14990*/  IMAD R126, R126, R2, RZ ;  /* 0x000000027e7e7224 */ /* 0x000fe200078e02ff */
[----:B------:R-:W-:Y:S09]  /*149a0*/  @P5 BRA `(.L_x_824) ;  /* 0x0000000000345947 */ /* 0x000ff20003800000 */
[----:B--2---:R-:W-:Y:S01]  /*149b0*/  IADD3 R14, P0, R234, 0x50, RZ ;  /* 0x00000050ea0e7810 */ /* 0x004fe20007f1e0ff */
        /* <DEDUP_REMOVED lines=12> */
.L_x_824:
[----:B------:R-:W-:Y:S05]  /*14a80*/  BSYNC B0 ;  /* 0x0000000000007941 */ /* 0x000fea0003800000 */
.L_x_823:
[----:B------:R-:W-:Y:S04]  /*14a90*/  BSSY B0, `(.L_x_825) ;  /* 0x000000f000007945 */ /* 0x000fe80003800000 */
[----:B------:R-:W-:Y:S05]  /*14aa0*/  @P3 BRA `(.L_x_826) ;  /* 0x0000000000343947 */ /* 0x000fea0003800000 */
        /* <DEDUP_REMOVED lines=13> */
.L_x_826:
[----:B------:R-:W-:Y:S05]  /*14b80*/  BSYNC B0 ;  /* 0x0000000000007941 */ /* 0x000fea0003800000 */
.L_x_825:
[----:B------:R-:W-:Y:S01]  /*14b90*/  BSSY B0, `(.L_x_827) ;  /* 0x0000011000007945 */ /* 0x000fe20003800000 */
[----:B------:R-:W-:Y:S02]  /*14ba0*/  IADD3 R9, P2, P1, R126, R4, R6 ;  /* 0x000000047e097210 */ /* 0x000fe4000795e006 */
[----:B------:R-:W-:Y:S02]  /*14bb0*/  SHF.R.S32.HI R126, RZ, 0x1f, R126 ;  /* 0x0000001fff7e7819 */ /* 0x000fe4000001147e */
[----:B--2---:R-:W-:Y:S01]  /*14bc0*/  SHF.R.S32.HI R14, RZ, 0x1f, R6 ;  /* 0x0000001fff0e7819 */ /* 0x004fe20000011406 */
[----:B------:R-:W-:Y:S08]  /*14bd0*/  @P4 BRA `(.L_x_828) ;  /* 0x0000000000304947 */ /* 0x000ff00003800000 */
        /* <DEDUP_REMOVED lines=12> */
.L_x_828:
[----:B------:R-:W-:Y:S05]  /*14ca0*/  BSYNC B0 ;  /* 0x0000000000007941 */ /* 0x000fea0003800000 */
.L_x_827:
[----:B------:R-:W-:Y:S01]  /*14cb0*/  ISETP.NE.AND P0, PT, R10, RZ, PT ;  /* 0x000000ff0a00720c */ /* 0x000fe20003f05270 */
[----:B------:R-:W-:Y:S01]  /*14cc0*/  BSSY B0, `(.L_x_829) ;  /* 0x000000b000007945 */ /* 0x000fe20003800000 */
[----:B------:R-:W-:-:S11]  /*14cd0*/  IADD3.X R14, R126, R5, R14, P2, P1 ;  /* 0x000000057e0e7210 */ /* 0x000fd600017e240e */
[----:B------:R-:W-:Y:S05]  /*14ce0*/  @P0 BRA `(.L_x_830) ;  /* 0x0000000000200947 */ /* 0x000fea0003800000 */
[----:B------:R-:W-:Y:S01]  /*14cf0*/  IMAD R4, R16, R2, RZ ;  /* 0x0000000210047224 */ /* 0x000fe200078e02ff */
[----:B------:R-:W-:-:S04]  /*14d00*/  ULDC.64 UR4, c[0x0][0x2b0] ;  /* 0x0000ac0000047ab9 */ /* 0x000fc80000000a00 */
[----:B------:R-:W-:-:S04]  /*14d10*/  IADD3 R5, P0, R4, R9, RZ ;  /* 0x0000000904057210 */ /* 0x000fc80007f1e0ff */
[----:B------:R-:W-:Y:S02]  /*14d20*/  LEA.HI.X.SX32 R4, R4, R14, 0x1, P0 ;  /* 0x0000000e04047211 */ /* 0x000fe400000f0eff */
[----:B------:R-:W-:-:S04]  /*14d30*/  LEA R16, P0, R5, UR4, 0x2 ;  /* 0x0000000405107c11 */ /* 0x000fc8000f8010ff */
[----:B------:R-:W-:Y:S01]  /*14d40*/  LEA.HI.X R17, R5, UR5, R4, 0x2, P0 ;  /* 0x0000000505117c11 */ /* 0x000fe200080f1404 */
[----:B------:R-:W-:-:S05]  /*14d50*/  IMAD.MOV.U32 R4, RZ, RZ, 0x7f800000 ;  /* 0x7f800000ff047424 */ /* 0x000fca00078e00ff */
[----:B------:R1:W-:Y:S03]  /*14d60*/  STG.E desc[UR24][R16.64], R4 ;  /* 0x0000000410007986 */ /* 0x0003e6000c101918 */
.L_x_830:
[----:B------:R-:W-:Y:S05]  /*14d70*/  BSYNC B0 ;  /* 0x0000000000007941 */ /* 0x000fea0003800000 */
.L_x_829:
[----:B------:R-:W-:Y:S01]  /*14d80*/  ISETP.NE.AND P0, PT, R18, RZ, PT ;  /* 0x000000ff1200720c */ /* 0x000fe20003f05270 */
[----:B------:R-:W-:Y:S01]  /*14d90*/  BSSY B0, `(.L_x_831) ;  /* 0x0000010000007945 */ /* 0x000fe20003800000 */
[----:B------:R-:W-:-:S04]  /*14da0*/  LOP3.LUT P5, RZ, R122, 0x7, RZ, 0xc0, !PT ;  /* 0x000000077aff7812 */ /* 0x000fc800078ac0ff */
[-C--:B------:R-:W-:Y:S02]  /*14db0*/  ISETP.GE.OR P1, PT, R3, R125.reuse, P5 ;  /* 0x0000007d0300720c */ /* 0x080fe40002f26670 */
[-C--:B------:R-:W-:Y:S02]  /*14dc0*/  ISETP.GE.OR P2, PT, R0, R125.reuse, P5 ;  /* 0x0000007d0000720c */ /* 0x080fe40002f46670 */
[-C--:B------:R-:W-:Y:S02]  /*14dd0*/  ISETP.GE.OR P3, PT, R13, R125.reuse, P5 ;  /* 0x0000007d0d00720c */ /* 0x080fe40002f66670 */
[-C--:B------:R-:W-:Y:S02]  /*14de0*/  ISETP.GE.OR P4, PT, R12, R125.reuse, P5 ;  /* 0x0000007d0c00720c */ /* 0x080fe40002f86670 */
[----:B------:R-:W-:Y:S01]  /*14df0*/  ISETP.GE.OR P5, PT, R11, R125, P5 ;  /* 0x0000007d0b00720c */ /* 0x000fe20002fa6670 */
[----:B------:R-:W-:-:S12]  /*14e00*/  @P0 BRA `(.L_x_832) ;  /* 0x0000000000200947 */ /* 0x000fd80003800000 */
        /* <DEDUP_REMOVED lines=8> */
.L_x_832:
[----:B------:R-:W-:Y:S05]  /*14e90*/  BSYNC B0 ;  /* 0x0000000000007941 */ /* 0x000fea0003800000 */
.L_x_831:
        /* <DEDUP_REMOVED lines=10> */
.L_x_834:
[----:B------:R-:W-:Y:S05]  /*14f40*/  BSYNC B0 ;  /* 0x0000000000007941 */ /* 0x000fea0003800000 */
.L_x_833:
[----:B------:R-:W-:Y:S04]  /*14f50*/  BSSY B0, `(.L_x_835) ;  /* 0x000000a000007945 */ /* 0x000fe80003800000 */
[----:B------:R-:W-:Y:S05]  /*14f60*/  @P1 BRA `(.L_x_836) ;  /* 0x0000000000201947 */ /* 0x000fea0003800000 */
[----:B------:R-:W-:Y:S01]  /*14f70*/  IMAD R3, R3, R2, RZ ;  /* 0x0000000203037224 */ /* 0x000fe200078e02ff */
[----:B------:R-:W-:-:S04]  /*14f80*/  ULDC.64 UR4, c[0x0][0x2b0] ;  /* 0x0000ac0000047ab9 */ /* 0x000fc80000000a00 */
[----:B-1----:R-:W-:-:S04]  /*14f90*/  IADD3 R4, P0, R3, R9, RZ ;  /* 0x0000000903047210 */ /* 0x002fc80007f1e0ff */
[----:B------:R-:W-:Y:S02]  /*14fa0*/  LEA.HI.X.SX32 R3, R3, R14, 0x1, P0 ;  /* 0x0000000e03037211 */ /* 0x000fe400000f0eff */
[----:B------:R-:W-:-:S04]  /*14fb0*/  LEA R6, P0, R4, UR4, 0x2 ;  /* 0x0000000404067c11 */ /* 0x000fc8000f8010ff */
[----:B------:R-:W-:Y:S01]  /*14fc0*/  LEA.HI.X R7, R4, UR5, R3, 0x2, P0 ;  /* 0x0000000504077c11 */ /* 0x000fe200080f1403 */
[----:B------:R-:W-:-:S05]  /*14fd0*/  IMAD.MOV.U32 R3, RZ, RZ, 0x7f800000 ;  /* 0x7f800000ff037424 */ /* 0x000fca00078e00ff */
[----:B------:R1:W-:Y:S03]  /*14fe0*/  STG.E desc[UR24][R6.64], R3 ;  /* 0x0000000306007986 */ /* 0x0003e6000c101918 */
.L_x_836:
[----:B------:R-:W-:Y:S05]  /*14ff0*/  BSYNC B0 ;  /* 0x0000000000007941 */ /* 0x000fea0003800000 */
.L_x_835:
        /* <DEDUP_REMOVED lines=10> */
.L_x_838:
[----:B------:R-:W-:Y:S05]  /*150a0*/  BSYNC B0 ;  /* 0x0000000000007941 */ /* 0x000fea0003800000 */
.L_x_837:
        /* <DEDUP_REMOVED lines=10> */
.L_x_840:
[----:B------:R-:W-:Y:S05]  /*15150*/  BSYNC B0 ;  /* 0x0000000000007941 */ /* 0x000fea0003800000 */
.L_x_839:
        /* <DEDUP_REMOVED lines=10> */
.L_x_842:
[----:B------:R-:W-:Y:S05]  /*15200*/  BSYNC B0 ;  /* 0x0000000000007941 */ /* 0x000fea0003800000 */
.L_x_841:
[----:B------:R-:W-:Y:S05]  /*15210*/  @P5 EXIT ;  /* 0x000000000000594d */ /* 0x000fea0003800000 */
[----:B------:R-:W-:Y:S01]  /*15220*/  IMAD R2, R11, R2, RZ ;  /* 0x000000020b027224 */ /* 0x000fe200078e02ff */
[----:B------:R-:W-:Y:S01]  /*15230*/  ULDC.64 UR4, c[0x0][0x2b0] ;  /* 0x0000ac0000047ab9 */ /* 0x000fe20000000a00 */
[----:B-1----:R-:W-:-:S03]  /*15240*/  IMAD.MOV.U32 R0, RZ, RZ, 0x7f800000 ;  /* 0x7f800000ff007424 */ /* 0x002fc600078e00ff */
[----:B------:R-:W-:-:S04]  /*15250*/  IADD3 R9, P0, R2, R9, RZ ;  /* 0x0000000902097210 */ /* 0x000fc80007f1e0ff */
[----:B------:R-:W-:Y:S02]  /*15260*/  LEA.HI.X.SX32 R2, R2, R14, 0x1, P0 ;  /* 0x0000000e02027211 */ /* 0x000fe400000f0eff */
[----:B------:R-:W-:-:S04]  /*15270*/  LEA R4, P0, R9, UR4, 0x2 ;  /* 0x0000000409047c11 */ /* 0x000fc8000f8010ff */
[----:B------:R-:W-:-:S05]  /*15280*/  LEA.HI.X R5, R9, UR5, R2, 0x2, P0 ;  /* 0x0000000509057c11 */ /* 0x000fca00080f1402 */
[----:B------:R-:W-:Y:S01]  /*15290*/  STG.E desc[UR24][R4.64], R0 ;  /* 0x0000000004007986 */ /* 0x000fe2000c101918 */
[----:B------:R-:W-:Y:S05]  /*152a0*/  EXIT ;  /* 0x000000000000794d */ /* 0x000fea0003800000 */
.L_x_843:
        /* <DEDUP_REMOVED lines=13> */
.L_x_1426:


//--------------------- .text._ZN5flash16flash_fwd_kernelI23Flash_fwd_kernel_traitsILi64ELi128ELi64ELi4ELb0ELb0EN7cutlass6half_tE19Flash_kernel_traitsILi64ELi128ELi64ELi4ES3_EELb0ELb1ELb0ELb0ELb0ELb1ELb1ELb0EEEvNS_16Flash_fwd_paramsE --------------------------
	.section	.text._ZN5flash16flash_fwd_kernelI23Flash_fwd_kernel_traitsILi64ELi128ELi64ELi4ELb0ELb0EN7cutlass6half_tE19Flash_kernel_traitsILi64ELi128ELi64ELi4ES3_EELb0ELb1ELb0ELb0ELb0ELb1ELb1ELb0EEEvNS_16Flash_fwd_paramsE,"ax",@progbits
	.align	128
        .global         _ZN5flash16flash_fwd_kernelI23Flash_fwd_kernel_traitsILi64ELi128ELi64ELi4ELb0ELb0EN7cutlass6half_tE19Flash_kernel_traitsILi64ELi128ELi64ELi4ES3_EELb0ELb1ELb0ELb0ELb0ELb1ELb1ELb0EEEvNS_16Flash_fwd_paramsE
        .type           _ZN5flash16flash_fwd_kernelI23Flash_fwd_kernel_traitsILi64ELi128ELi64ELi4ELb0ELb0EN7cutlass6half_tE19Flash_kernel_traitsILi64ELi128ELi64ELi4ES3_EELb0ELb1ELb0ELb0ELb0ELb1ELb1ELb0EEEvNS_16Flash_fwd_paramsE,@function
        .size           _ZN5flash16flash_fwd_kernelI23Flash_fwd_kernel_traitsILi64ELi128ELi64ELi4ELb0ELb0EN7cutlass6half_tE19Flash_kernel_traitsILi64ELi128ELi64ELi4ES3_EELb0ELb1ELb0ELb0ELb0ELb1ELb1ELb0EEEvNS_16Flash_fwd_paramsE,(.L_x_1427 - _ZN5flash16flash_fwd_kernelI23Flash_fwd_kernel_traitsILi64ELi128ELi64ELi4ELb0ELb0EN7cutlass6half_tE19Flash_kernel_traitsILi64ELi128ELi64ELi4ES3_EELb0ELb1ELb0ELb0ELb0ELb1ELb1ELb0EEEvNS_16Flash_fwd_paramsE)
        .other          _ZN5flash16flash_fwd_kernelI23Flash_fwd_kernel_traitsILi64ELi128ELi64ELi4ELb0ELb0EN7cutlass6half_tE19Flash_kernel_traitsILi64ELi128ELi64ELi4ES3_EELb0ELb1ELb0ELb0ELb0ELb1ELb1ELb0EEEvNS_16Flash_fwd_paramsE,@"STO_CUDA_ENTRY STV_DEFAULT"
_ZN5flash16flash_fwd_kernelI23Flash_fwd_kernel_traitsILi64ELi128ELi64ELi4ELb0ELb0EN7cutlass6half_tE19Flash_kernel_traitsILi64ELi128ELi64ELi4ES3_EELb0ELb1ELb0ELb0ELb0ELb1ELb1ELb0EEEvNS_16Flash_fwd_paramsE:
.text._ZN5flash16flash_fwd_kernelI23Flash_fwd_kernel_traitsILi64ELi128ELi64ELi4ELb0ELb0EN7cutlass6half_tE19Flash_kernel_traitsILi64ELi128ELi64ELi4ES3_EELb0ELb1ELb0ELb0ELb0ELb1ELb1ELb0EEEvNS_16Flash_fwd_paramsE:
[----:B------:R-:W1:Y:S08]  /*0000*/  LDC R1, c[0x0][0x28] ;  /* 0x00000a00ff017b82 */ /* 0x000e700000000800 */
[----:B------:R-:W2:Y:S01]  /*0010*/  LDC.64 R4, c[0x0][0x2f0] ;  /* 0x0000bc00ff047b82 */ /* 0x000ea20000000a00 */
[----:B------:R-:W3:Y:S01]  /*0020*/  S2R R46, SR_CTAID.Y ;  /* 0x00000000002e7919 */ /* 0x000ee20000002600 */
[----:B------:R-:W-:Y:S01]  /*0030*/  IMAD.MOV.U32 R17, RZ, RZ, -0x1 ;  /* 0xffffffffff117424 */ /* 0x000fe200078e00ff */
[----:B------:R-:W-:Y:S01]  /*0040*/  ULDC.64 UR12, c[0x0][0x208] ;  /* 0x00008200000c7ab9 */ /* 0x000fe20000000a00 */
[----:B-1----:R-:W-:-:S04]  /*0050*/  VIADD R1, R1, 0xffffffb8 ;  /* 0xffffffb801017836 */ /* 0x002fc80000000000 */
[----:B------:R-:W1:Y:S08]  /*0060*/  LDC.64 R2, c[0x0][0x300] ;  /* 0x0000c000ff027b82 */ /* 0x000e700000000a00 */
[----:B------:R-:W3:Y:S01]  /*0070*/  LDC.64 R6, c[0x0][0x2f0] ;  /* 0x0000bc00ff067b82 */ /* 0x000ee20000000a00 */
[----:B--2---:R-:W-:-:S07]  /*0080*/  ISETP.NE.U32.AND P2, PT, R4, RZ, PT ;  /* 0x000000ff0400720c */ /* 0x004fce0003f45070 */
[----:B------:R-:W2:Y:S01]  /*0090*/  LDC.U8 R10, c[0x0][0x3c2] ;  /* 0x0000f080ff0a7b82 */ /* 0x000ea20000000000 */
[----:B------:R-:W-:Y:S02]  /*00a0*/  ISETP.NE.AND.EX P2, PT, R5, RZ, PT, P2 ;  /* 0x000000ff0500720c */ /* 0x000fe40003f45320 */
[----:B-1----:R-:W-:-:S05]  /*00b0*/  ISETP.NE.U32.AND P1, PT, R2, RZ, PT ;  /* 0x000000ff0200720c */ /* 0x002fca0003f25070 */
[----:B------:R-:W1:Y:S01]  /*00c0*/  LDC.64 R8, c[0x0][0x2f8] ;  /* 0x0000be00ff087b82 */ /* 0x000e620000000a00 */
[----:B------:R-:W-:Y:S01]  /*00d0*/  ISETP.NE.AND.EX P1, PT, R3, RZ, PT, P1 ;  /* 0x000000ff0300720c */ /* 0x000fe20003f25310 */
[----:B---3--:R-:W-:-:S06]  /*00e0*/  IMAD.WIDE R4, R46, 0x4, R6 ;  /* 0x000000042e047825 */ /* 0x008fcc00078e0206 */
[----:B------:R-:W3:Y:S01]  /*00f0*/  LDC.64 R2, c[0x0][0x2f8] ;  /* 0x0000be00ff027b82 */ /* 0x000ee20000000a00 */
[----:B------:R-:W4:Y:S04]  /*0100*/  @P2 LDG.E R17, desc[UR12][R4.64] ;  /* 0x0000000c04112981 */ /* 0x000f28000c1e1900 */
[----:B------:R2:W4:Y:S03]  /*0110*/  @P2 LDG.E R0, desc[UR12][R4.64+0x4] ;  /* 0x0000040c04002981 */ /* 0x000526000c1e1900 */
[----:B------:R-:W2:Y:S01]  /*0120*/  @P1 LDC.64 R6, c[0x0][0x300] ;  /* 0x0000c000ff061b82 */ /* 0x000ea20000000a00 */
[----:B------:R-:W-:Y:S02]  /*0130*/  IMAD.MOV.U32 R18, RZ, RZ, RZ ;  /* 0x000000ffff127224 */ /* 0x000fe400078e00ff */
[----:B--2---:R-:W-:-:S05]  /*0140*/  @P1 IMAD.WIDE R4, R46, 0x4, R6 ;  /* 0x000000042e041825 */ /* 0x004fca00078e0206 */
[----:B------:R2:W5:Y:S01]  /*0150*/  @P1 LDG.E R18, desc[UR12][R4.64] ;  /* 0x0000000c04121981 */ /* 0x000562000c1e1900 */
[----:B------:R-:W-:Y:S02]  /*0160*/  ISETP.NE.AND P3, PT, R10, RZ, PT ;  /* 0x000000ff0a00720c */ /* 0x000fe40003f65270 */
[----:B---3--:R-:W-:-:S04]  /*0170*/  ISETP.EQ.U32.AND P0, PT, R2, RZ, PT ;  /* 0x000000ff0200720c */ /* 0x008fc80003f02070 */
[----:B------:R-:W-:Y:S01]  /*0180*/  ISETP.EQ.OR.EX P0, PT, R3, RZ, !P3, P0 ;  /* 0x000000ff0300720c */ /* 0x000fe20005f02700 */
[----:B------:R-:W-:Y:S02]  /*0190*/  IMAD.MOV.U32 R21, RZ, RZ, -0x1 ;  /* 0xffffffffff157424 */ /* 0x000fe400078e00ff */
[----:B-1----:R-:W-:Y:S01]  /*01a0*/  IMAD.WIDE R6, R46, 0x4, R8 ;  /* 0x000000042e067825 */ /* 0x002fe200078e0208 */
[----:B------:R-:W1:Y:S01]  /*01b0*/  S2R R248, SR_CTAID.X ;  /* 0x0000000000f87919 */ /* 0x000e620000002500 */
[----:B------:R-:W3:Y:S08]  /*01c0*/  S2R R27, SR_CTAID.Z ;  /* 0x00000000001b7919 */ /* 0x000ef00000002700 */
[----:B------:R2:W5:Y:S01]  /*01d0*/  @!P0 LDG.E R21, desc[UR12][R6.64] ;  /* 0x0000000c06158981 */ /* 0x000562000c1e1900 */
[----:B------:R-:W-:-:S04]  /*01e0*/  ISETP.NE.U32.AND P0, PT, R2, RZ, PT ;  /* 0x000000ff0200720c */ /* 0x000fc80003f05070 */
[----:B------:R-:W-:Y:S01]  /*01f0*/  ISETP.NE.AND.EX P0, PT, R3, RZ, PT, P0 ;  /* 0x000000ff0300720c */ /* 0x000fe20003f05300 */
[----:B----4-:R-:W-:Y:S01]  /*0200*/  @P2 IMAD.IADD R101, R0, 0x1, -R17 ;  /* 0x0000000100652824 */ /* 0x010fe200078e0a11 */
[----:B------:R2:W-:Y:S05]  /*0210*/  STL [R1+0x10], R17 ;  /* 0x0000101101007387 */ /* 0x0005ea0000100800 */
[----:B------:R-:W4:Y:S06]  /*0220*/  @!P2 LDC R101, c[0x0][0x2c4] ;  /* 0x0000b100ff65ab82 */ /* 0x000f2c0000000800 */
[----:B-1-3--:R-:W-:Y:S05]  /*0230*/  @!P0 BRA `(.L_x_844) ;  /* 0x0000000000108947 */ /* 0x00afea0003800000 */
[----:B------:R-:W2:Y:S02]  /*0240*/  @P3 LDG.E R0, desc[UR12][R6.64+0x4] ;  /* 0x0000040c06003981 */ /* 0x000ea4000c1e1900 */
[----:B--2--5:R-:W-:-:S06]  /*0250*/  @P3 IADD3 R4, R0, -R21, RZ ;  /* 0x8000001500043210 */ /* 0x024fcc0007ffe0ff */
[----:B------:R2:W5:Y:S01]  /*0260*/  @!P3 LDG.E R4, desc[UR12][R6.64] ;  /* 0x0000000c0604b981 */ /* 0x000562000c1e1900 */
[----:B------:R-:W-:Y:S05]  /*0270*/  BRA `(.L_x_845) ;  /* 0x0000000000047947 */ /* 0x000fea0003800000 */
.L_x_844:
[----:B--2---:R-:W1:Y:S02]  /*0280*/  LDC R4, c[0x0][0x2c8] ;  /* 0x0000b200ff047b82 */ /* 0x004e640000000800 */
.L_x_845:
[----:B------:R-:W3:Y:S02]  /*0290*/  LDC.64 R2, c[0x0][0x308] ;  /* 0x0000c200ff027b82 */ /* 0x000ee40000000a00 */
[----:B---3--:R-:W-:-:S04]  /*02a0*/  ISETP.NE.U32.AND P1, PT, R2, RZ, PT ;  /* 0x000000ff0200720c */ /* 0x008fc80003f25070 */
[----:B------:R-:W-:-:S13]  /*02b0*/  ISETP.NE.AND.EX P1, PT, R3, RZ, PT, P1 ;  /* 0x000000ff0300720c */ /* 0x000fda0003f25310 */
[----:B------:R-:W3:Y:S01]  /*02c0*/  @P1 LDC.64 R2, c[0x0][0x308] ;  /* 0x0000c200ff021b82 */ /* 0x000ee20000000a00 */
[----:B------:R-:W-:-:S07]  /*02d0*/  IMAD.SHL.U32 R125, R248, 0x80, RZ ;  /* 0x00000080f87d7824 */ /* 0x000fce00078e00ff */
[----:B------:R-:W1:Y:S01]  /*02e0*/  @!P1 LDC R5, c[0x0][0x2cc] ;  /* 0x0000b300ff059b82 */ /* 0x000e620000000800 */
[----:B----4-:R-:W-:Y:S01]  /*02f0*/  ISETP.GT.AND P0, PT, R101, R125, PT ;  /* 0x0000007d6500720c */ /* 0x010fe20003f04270 */
[----:B---3--:R-:W-:-:S05]  /*0300*/  @P1 IMAD.WIDE R2, R46, 0x4, R2 ;  /* 0x000000042e021825 */ /* 0x008fca00078e0202 */
[----:B------:R3:W5:Y:S01]  /*0310*/  @P1 LDG.E R0, desc[UR12][R2.64] ;  /* 0x0000000c02001981 */ /* 0x000762000c1e1900 */
[----:B------:R-:W4:Y:S06]  /*0320*/  @!P1 LDC.64 R2, c[0x0][0x318] ;  /* 0x0000c600ff029b82 */ /* 0x000f2c0000000a00 */
[----:B-1-3--:R-:W-:Y:S05]  /*0330*/  @!P0 EXIT ;  /* 0x000000000000894d */ /* 0x00afea0003800000 */
[----:B------:R-:W1:Y:S01]  /*0340*/  LDC R141, c[0x0][0x398] ;  /* 0x0000e600ff8d7b82 */ /* 0x000e620000000800 */
[----:B----4-:R-:W-:Y:S01]  /*0350*/  @!P1 ISETP.NE.U32.AND P0, PT, R2, RZ, PT ;  /* 0x000000ff0200920c */ /* 0x010fe20003f05070 */
[----:B-----5:R-:W-:Y:S01]  /*0360*/  @P1 IMAD.IADD R100, R0, 0x1, -R18 ;  /* 0x0000000100641824 */ /* 0x020fe200078e0a12 */
[----:B------:R-:W3:Y:S02]  /*0370*/  S2R R135, SR_TID.X ;  /* 0x0000000000877919 */ /* 0x000ee40000002100 */
        /* <DEDUP_REMOVED lines=14> */
[----:B---3--:R-:W-:Y:S05]  /*0460*/  @!P0 BRA `(.L_x_846) ;  /* 0x0000010c004c8947 */ /* 0x008fea0003800000 */
[----:B------:R-:W1:Y:S01]  /*0470*/  LDC R29, c[0x0][0x278] ;  /* 0x00009e00ff1d7b82 */ /* 0x000e620000000800 */
[----:B------:R-:W-:Y:S01]  /*0480*/  SHF.R.S32.HI R47, RZ, 0x1f, R135 ;  /* 0x0000001fff2f7819 */ /* 0x000fe20000011487 */
[----:B------:R-:W-:Y:S01]  /*0490*/  IMAD.IADD R247, R101, 0x1, -R125 ;  /* 0x0000000165f77824 */ /* 0x000fe200078e0a7d */
[----:B------:R-:W-:Y:S01]  /*04a0*/  ISETP.NE.AND P4, PT, R17, -0x1, PT ;  /* 0xffffffff1100780c */ /* 0x000fe20003f85270 */
[----:B------:R-:W-:Y:S01]  /*04b0*/  ULDC.64 UR4, c[0x0][0x258] ;  /* 0x0000960000047ab9 */ /* 0x000fe20000000a00 */
[----:B------:R-:W-:Y:S01]  /*04c0*/  LEA.HI R4, R47, R135, RZ, 0x3 ;  /* 0x000000872f047211 */ /* 0x000fe200078f18ff */
[----:B------:R-:W-:Y:S01]  /*04d0*/  VIADD R161, R209, 0xffffffff ;  /* 0xffffffffd1a17836 */ /* 0x000fe20000000000 */
[----:B------:R-:W-:Y:S01]  /*04e0*/  IABS R16, R27 ;  /* 0x0000001b00107213 */ /* 0x000fe20000000000 */
[----:B------:R-:W3:Y:S01]  /*04f0*/  S2UR UR6, SR_CgaCtaId ;  /* 0x00000000000679c3 */ /* 0x000ee20000008800 */
[----:B------:R-:W-:Y:S02]  /*0500*/  SHF.R.S32.HI R50, RZ, 0x3, R4 ;  /* 0x00000003ff327819 */ /* 0x000fe40000011404 */
[----:B------:R-:W-:-:S02]  /*0510*/  LOP3.LUT R4, R4, 0xfffffff8, RZ, 0xc0, !PT ;  /* 0xfffffff804047812 */ /* 0x000fc400078ec0ff */
[CC--:B------:R-:W-:Y:S01]  /*0520*/  ISETP.GE.AND P2, PT, R50.reuse, R247.reuse, PT ;  /* 0x000000f73200720c */ /* 0x0c0fe20003f46270 */
[C---:B------:R-:W-:Y:S01]  /*0530*/  VIADD R53, R50.reuse, 0x10 ;  /* 0x0000001032357836 */ /* 0x040fe20000000000 */
[----:B------:R-:W-:Y:S01]  /*0540*/  SHF.R.S32.HI R51, RZ, 0x1f, R50 ;  /* 0x0000001fff337819 */ /* 0x000fe20000011432 */
[----:B------:R-:W2:Y:S01]  /*0550*/  @!P4 LDC.64 R8, c[0x0][0x228] ;  /* 0x00008a00ff08cb82 */ /* 0x000ea20000000a00 */
[C---:B------:R-:W-:Y:S01]  /*0560*/  VIADD R52, R50.reuse, 0x20 ;  /* 0x0000002032347836 */ /* 0x040fe20000000000 */
[----:B------:R-:W-:Y:S01]  /*0570*/  @!P4 SHF.R.S32.HI R5, RZ, 0x1f, R46 ;  /* 0x0000001fff05c819 */ /* 0x000fe2000001142e */
[----:B------:R-:W-:Y:S01]  /*0580*/  IMAD.IADD R48, R135, 0x1, -R4 ;  /* 0x0000000187307824 */ /* 0x000fe200078e0a04 */
[-C--:B------:R-:W-:Y:S01]  /*0590*/  ISETP.GE.AND P1, PT, R53, R247.reuse, PT ;  /* 0x000000f73500720c */ /* 0x080fe20003f26270 */
[----:B------:R-:W-:Y:S01]  /*05a0*/  VIADD R49, R50, 0x30 ;  /* 0x0000003032317836 */ /* 0x000fe20000000000 */
[----:B------:R-:W-:Y:S01]  /*05b0*/  ISETP.GE.AND P0, PT, R52, R247, PT ;  /* 0x000000f73400720c */ /* 0x000fe20003f06270 */
[----:B------:R-:W-:Y:S01]  /*05c0*/  IMAD.WIDE R248, R248, 0x80, R50 ;  /* 0x00000080f8f87825 */ /* 0x000fe200078e0232 */
[----:B-1----:R-:W-:Y:S01]  /*05d0*/  IABS R0, R29 ;  /* 0x0000001d00007213 */ /* 0x002fe20000000000 */
[----:B------:R-:W1:Y:S01]  /*05e0*/  @P4 LDC.64 R10, c[0x0][0x240] ;  /* 0x00009000ff0a4b82 */ /* 0x000e620000000a00 */
[----:B------:R-:W-:Y:S01]  /*05f0*/  SHF.L.U32 R54, R48, 0x3, RZ ;  /* 0x0000000330367819 */ /* 0x000fe200000006ff */
[C---:B------:R-:W-:Y:S01]  /*0600*/  VIADD R32, R50.reuse, 0x40 ;  /* 0x0000004032207836 */ /* 0x040fe20000000000 */
[C---:B------:R-:W-:Y:S01]  /*0610*/  IADD3 R30, R50.reuse, 0x60, RZ ;  /* 0x00000060321e7810 */ /* 0x040fe20007ffe0ff */
[----:B------:R-:W-:Y:S01]  /*0620*/  IMAD.MOV.U32 R15, RZ, RZ, R0 ;  /* 0x000000ffff0f7224 */ /* 0x000fe200078e0000 */
[----:B------:R-:W-:Y:S01]  /*0630*/  SHF.R.S32.HI R55, RZ, 0x1f, R54 ;  /* 0x0000001fff377819 */ /* 0x000fe20000011436 */
[----:B------:R-:W-:Y:S01]  /*0640*/  VIADD R31, R50, 0x50 ;  /* 0x00000050321f7836 */ /* 0x000fe20000000000 */
[----:B------:R-:W-:Y:S01]  /*0650*/  STL [R1+0x28], R53 ;  /* 0x0000283501007387 */ /* 0x000fe20000100800 */
[----:B------:R-:W4:Y:S01]  /*0660*/  I2F.RP R2, R15 ;  /* 0x0000000f00027306 */ /* 0x000f220000209400 */
[----:B------:R-:W5:Y:S01]  /*0670*/  @!P1 LDC.64 R24, c[0x0][0x210] ;  /* 0x00008400ff189b82 */ /* 0x000f620000000a00 */
[----:B------:R-:W3:Y:S01]  /*0680*/  @!P1 S2R R14, SR_CgaCtaId ;  /* 0x00000000000e9919 */ /* 0x000ee20000008800 */
[----:B--2---:R-:W-:Y:S01]  /*0690*/  @!P4 IMAD R7, R5, R8, RZ ;  /* 0x000000080507c224 */ /* 0x004fe200078e02ff */
[----:B------:R-:W2:Y:S03]  /*06a0*/  @!P0 S2R R13, SR_CgaCtaId ;  /* 0x00000000000d8919 */ /* 0x000ea60000008800 */
[----:B------:R-:W-:Y:S01]  /*06b0*/  @!P4 IMAD R7, R46, R9, R7 ;  /* 0x000000092e07c224 */ /* 0x000fe200078e0207 */
[----:B------:R-:W-:Y:S01]  /*06c0*/  STL [R1+0x2c], R52 ;  /* 0x00002c3401007387 */ /* 0x000fe20000100800 */
[----:B----4-:R-:W4:Y:S03]  /*06d0*/  MUFU.RCP R2, R2 ;  /* 0x0000000200027308 */ /* 0x010f260000001000 */
[----:B------:R-:W-:Y:S04]  /*06e0*/  STL.64 [R1], R50 ;  /* 0x0000003201007387 */ /* 0x000fe80000100a00 */
[----:B------:R-:W-:Y:S04]  /*06f0*/  STL.64 [R1+0x18], R54 ;  /* 0x0000183601007387 */ /* 0x000fe80000100a00 */
[----:B------:R-:W-:Y:S04]  /*0700*/  STL [R1+0x30], R49 ;  /* 0x0000303101007387 */ /* 0x000fe80000100800 */
[----:B------:R5:W-:Y:S01]  /*0710*/  STL [R1+0x38], R32 ;  /* 0x0000382001007387 */ /* 0x000be20000100800 */
[----:B----4-:R-:W-:-:S03]  /*0720*/  VIADD R2, R2, 0xffffffe ;  /* 0x0ffffffe02027836 */ /* 0x010fc60000000000 */
[----:B------:R-:W-:Y:S01]  /*0730*/  STL [R1+0x40], R31 ;  /* 0x0000401f01007387 */ /* 0x000fe20000100800 */
[----:B------:R-:W4:Y:S03]  /*0740*/  F2I.FTZ.U32.TRUNC.NTZ R3, R2 ;  /* 0x0000000200037305 */ /* 0x000f26000021f000 */
[----:B------:R-:W-:Y:S01]  /*0750*/  STL [R1+0x3c], R30 ;  /* 0x00003c1e01007387 */ /* 0x000fe20000100800 */
[----:B----4-:R-:W-:Y:S01]  /*0760*/  IADD3 R0, RZ, -R3, RZ ;  /* 0x80000003ff007210 */ /* 0x010fe20007ffe0ff */
[----:B------:R-:W-:-:S04]  /*0770*/  IMAD.MOV.U32 R2, RZ, RZ, RZ ;  /* 0x000000ffff027224 */ /* 0x000fc800078e00ff */
[----:B------:R-:W-:-:S04]  /*0780*/  IMAD R0, R0, R15, RZ ;  /* 0x0000000f00007224 */ /* 0x000fc800078e02ff */
[----:B------:R-:W-:-:S04]  /*0790*/  IMAD.HI.U32 R2, R3, R0, R2 ;  /* 0x0000000003027227 */ /* 0x000fc800078e0002 */
[----:B------:R-:W-:Y:S02]  /*07a0*/  IMAD.SHL.U32 R0, R50, 0x40, RZ ;  /* 0x0000004032007824 */ /* 0x000fe400078e00ff */
[----:B------:R-:W-:-:S03]  /*07b0*/  IMAD.HI.U32 R6, R2, R16, RZ ;  /* 0x0000001002067227 */ /* 0x000fc600078e00ff */
[----:B------:R-:W-:Y:S01]  /*07c0*/  LOP3.LUT R0, R0, 0x1c0, RZ, 0xc0, !PT ;  /* 0x000001c000007812 */ /* 0x000fe200078ec0ff */
[C---:B-1----:R-:W-:Y:S01]  /*07d0*/  @P4 IMAD.WIDE.U32 R2, R17.reuse, R10, RZ ;  /* 0x0000000a11024225 */ /* 0x042fe200078e00ff */
[----:B------:R-:W-:Y:S02]  /*07e0*/  @!P1 MOV R10, 0x400 ;  /* 0x00000400000a9802 */ /* 0x000fe40000000f00 */
[----:B------:R-:W-:Y:S01]  /*07f0*/  LOP3.LUT R4, R0, 0x38, R54, 0xf8, !PT ;  /* 0x0000003800047812 */ /* 0x000fe200078ef836 */
[----:B------:R-:W-:Y:S01]  /*0800*/  @P4 IMAD R3, R17, R11, R3 ;  /* 0x0000000b11034224 */ /* 0x000fe200078e0203 */
[----:B------:R-:W-:Y:S01]  /*0810*/  SHF.R.U32.HI R5, RZ, 0x3, R0 ;  /* 0x00000003ff057819 */ /* 0x000fe20000011600 */
[----:B------:R-:W-:Y:S01]  /*0820*/  IMAD.MOV R0, RZ, RZ, -R6 ;  /* 0x000000ffff007224 */ /* 0x000fe200078e0a06 */
[----:B---3--:R-:W-:Y:S02]  /*0830*/  @!P1 LEA R19, R14, R10, 0x18 ;  /* 0x0000000a0e139211 */ /* 0x008fe400078ec0ff */
[----:B------:R-:W-:Y:S01]  /*0840*/  LOP3.LUT R12, R4, R5, RZ, 0x3c, !PT ;  /* 0x00000005040c7212 */ /* 0x000fe200078e3cff */
[C---:B------:R-:W-:Y:S01]  /*0850*/  IMAD R0, R15.reuse, R0, R16 ;  /* 0x000000000f007224 */ /* 0x040fe200078e0210 */
[----:B------:R-:W-:Y:S01]  /*0860*/  SHF.R.S32.HI R10, RZ, 0x1f, R27 ;  /* 0x0000001fff0a7819 */ /* 0x000fe2000001141b */
[----:B------:R-:W-:Y:S01]  /*0870*/  @!P4 IMAD.WIDE.U32 R4, R46, R8, RZ ;  /* 0x000000082e04c225 */ /* 0x000fe200078e00ff */
[----:B------:R-:W1:Y:S02]  /*0880*/  @!P0 LDC.64 R16, c[0x0][0x240] ;  /* 0x00009000ff108b82 */ /* 0x000e640000000a00 */
[----:B------:R-:W-:Y:S01]  /*0890*/  ISETP.GT.U32.AND P3, PT, R15, R0, PT ;  /* 0x000000000f00720c */ /* 0x000fe20003f64070 */
[----:B------:R-:W-:Y:S01]  /*08a0*/  @!P4 IMAD.MOV.U32 R2, RZ, RZ, R4 ;  /* 0x000000ffff02c224 */ /* 0x000fe200078e0004 */
[----:B------:R-:W-:Y:S01]  /*08b0*/  LEA.HI R4, R47, R135, RZ, 0x6 ;  /* 0x000000872f047211 */ /* 0x000fe200078f30ff */
[----:B------:R-:W-:Y:S01]  /*08c0*/  @!P4 IMAD.IADD R3, R5, 0x1, R7 ;  /* 0x000000010503c824 */ /* 0x000fe200078e0207 */
[----:B------:R-:W-:Y:S01]  /*08d0*/  @!P0 MOV R5, 0x400 ;  /* 0x0000040000058802 */ /* 0x000fe20000000f00 */
[----:B------:R-:W-:Y:S01]  /*08e0*/  IMAD R7, R10, UR4, RZ ;  /* 0x000000040a077c24 */ /* 0x000fe2000f8e02ff */
[----:B------:R-:W3:Y:S01]  /*08f0*/  @!P2 LDC.64 R8, c[0x0][0x240] ;  /* 0x00009000ff08ab82 */ /* 0x000ee20000000a00 */
[----:B------:R-:W-:Y:S01]  /*0900*/  IADD3 R2, P4, R54, R2, RZ ;  /* 0x0000000236027210 */ /* 0x000fe20007f9e0ff */
[----:B------:R-:W-:Y:S01]  /*0910*/  IMAD.SHL.U32 R4, R4, 0x8, RZ ;  /* 0x0000000804047824 */ /* 0x000fe200078e00ff */
[----:B--2---:R-:W-:-:S02]  /*0920*/  @!P0 LEA R13, R13, R5, 0x18 ;  /* 0x000000050d0d8211 */ /* 0x004fc400078ec0ff */
[----:B------:R-:W-:Y:S01]  /*0930*/  LOP3.LUT R5, R27, R29, RZ, 0x3c, !PT ;  /* 0x0000001d1b057212 */ /* 0x000fe200078e3cff */
[----:B------:R-:W-:Y:S01]  /*0940*/  IMAD.X R3, R55, 0x1, R3, P4 ;  /* 0x0000000137037824 */ /* 0x000fe200020e0603 */
[----:B------:R-:W-:Y:S01]  /*0950*/  @!P3 IADD3 R0, R0, -R15, RZ ;  /* 0x8000000f0000b210 */ /* 0x000fe20007ffe0ff */
[----:B------:R-:W2:Y:S01]  /*0960*/  @!P1 LDC.64 R10, c[0x0][0x240] ;  /* 0x00009000ff0a9b82 */ /* 0x000ea20000000a00 */
[----:B------:R-:W-:Y:S01]  /*0970*/  ISETP.GE.AND P4, PT, R49, R247, PT ;  /* 0x000000f73100720c */ /* 0x000fe20003f86270 */
[----:B------:R-:W-:Y:S01]  /*0980*/  @!P3 VIADD R6, R6, 0x1 ;  /* 0x000000010606b836 */ /* 0x000fe20000000000 */
[----:B------:R-:W-:Y:S01]  /*0990*/  ISETP.GE.U32.AND P6, PT, R0, R15, PT ;  /* 0x0000000f0000720c */ /* 0x000fe20003fc6070 */
[----:B------:R-:W-:Y:S01]  /*09a0*/  IMAD.WIDE.U32 R2, R27, UR4, R2 ;  /* 0x000000041b027c25 */ /* 0x000fe2000f8e0002 */
[----:B------:R-:W-:Y:S01]  /*09b0*/  LOP3.LUT R20, R12, 0xfffffe00, R4, 0xf8, !PT ;  /* 0xfffffe000c147812 */ /* 0x000fe200078ef804 */
[----:B------:R-:W-:Y:S01]  /*09c0*/  UMOV UR4, 0x400 ;  /* 0x0000040000047882 */ /* 0x000fe20000000000 */
[----:B------:R-:W-:Y:S01]  /*09d0*/  ISETP.GE.AND P5, PT, R5, RZ, PT ;  /* 0x000000ff0500720c */ /* 0x000fe20003fa6270 */
[----:B------:R-:W4:Y:S01]  /*09e0*/  @!P2 LDC.64 R14, c[0x0][0x210] ;  /* 0x00008400ff0eab82 */ /* 0x000f220000000a00 */
[----:B------:R-:W-:Y:S01]  /*09f0*/  IMAD R4, R27, UR5, R7 ;  /* 0x000000051b047c24 */ /* 0x000fe2000f8e0207 */
[----:B------:R-:W-:Y:S01]  /*0a00*/  @!P1 IADD3 R7, P3, R248, 0x10, RZ ;  /* 0x00000010f8079810 */ /* 0x000fe20007f7e0ff */
[----:B------:R-:W-:-:S02]  /*0a10*/  ULEA UR4, UR6, UR4, 0x18 ;  /* 0x0000000406047291 */ /* 0x000fc4000f8ec03f */
[----:B------:R-:W-:-:S03]  /*0a20*/  IMAD.IADD R3, R3, 0x1, R4 ;  /* 0x0000000103037824 */ /* 0x000fc600078e0204 */
[----:B------:R-:W-:Y:S01]  /*0a30*/  @P6 IADD3 R6, R6, 0x1, RZ ;  /* 0x0000000106066810 */ /* 0x000fe20007ffe0ff */
[-C--:B---3--:R-:W-:Y:S01]  /*0a40*/  @!P2 IMAD R0, R249, R8.reuse, RZ ;  /* 0x00000008f900a224 */ /* 0x088fe200078e02ff */
[----:B------:R-:W3:Y:S01]  /*0a50*/  @!P0 LDC.64 R26, c[0x0][0x210] ;  /* 0x00008400ff1a8b82 */ /* 0x000ee20000000a00 */
[----:B------:R-:W-:Y:S01]  /*0a60*/  @!P2 IMAD.WIDE.U32 R4, R248, R8, R2 ;  /* 0x00000008f804a225 */ /* 0x000fe200078e0002 */
[----:B------:R-:W-:Y:S02]  /*0a70*/  LEA R208, R20, UR4, 0x1 ;  /* 0x0000000414d07c11 */ /* 0x000fe4000f8e08ff */
[----:B------:R-:W-:Y:S01]  /*0a80*/  ISETP.NE.AND P6, PT, R29, RZ, PT ;  /* 0x000000ff1d00720c */ /* 0x000fe20003fc5270 */
[C---:B------:R-:W-:Y:S02]  /*0a90*/  @!P2 IMAD R0, R248.reuse, R9, R0 ;  /* 0x00000009f800a224 */ /* 0x040fe400078e0200 */
[----:B------:R-:W-:Y:S01]  /*0aa0*/  IMAD.MOV.U32 R28, RZ, RZ, R6 ;  /* 0x000000ffff1c7224 */ /* 0x000fe200078e0006 */
[----:B------:R-:W3:Y:S01]  /*0ab0*/  @!P4 LDC.64 R22, c[0x0][0x240] ;  /* 0x00009000ff16cb82 */ /* 0x000ee20000000a00 */
[----:B------:R-:W-:Y:S01]  /*0ac0*/  @!P1 IMAD.X R6, RZ, RZ, R249, P3 ;  /* 0x000000ffff069224 */ /* 0x000fe200018e06f9 */
[----:B------:R-:W-:Y:S01]  /*0ad0*/  @!P0 IADD3 R12, P3, R248, 0x20, RZ ;  /* 0x00000020f80c8810 */ /* 0x000fe20007f7e0ff */
[----:B------:R-:W-:-:S02]  /*0ae0*/  @!P5 IMAD.MOV R28, RZ, RZ, -R28 ;  /* 0x000000ffff1cd224 */ /* 0x000fc400078e0a1c */
[----:B------:R-:W-:Y:S01]  /*0af0*/  @!P2 IMAD.IADD R0, R5, 0x1, R0 ;  /* 0x000000010500a824 */ /* 0x000fe200078e0200 */
[----:B----4-:R-:W-:Y:S01]  /*0b00*/  @!P2 LEA R8, P5, R4, R14, 0x1 ;  /* 0x0000000e0408a211 */ /* 0x010fe200078a08ff */
[-C--:B--2---:R-:W-:Y:S01]  /*0b10*/  @!P1 IMAD R6, R6, R10.reuse, RZ ;  /* 0x0000000a06069224 */ /* 0x084fe200078e02ff */
[----:B------:R-:W-:Y:S02]  /*0b20*/  @!P0 IADD3.X R5, RZ, R249, RZ, P3, !PT ;  /* 0x000000f9ff058210 */ /* 0x000fe40001ffe4ff */
[----:B------:R-:W-:Y:S01]  /*0b30*/  @!P2 LEA.HI.X R9, R4, R15, R0, 0x1, P5 ;  /* 0x0000000f0409a211 */ /* 0x000fe200028f0c00 */
[C---:B------:R-:W-:Y:S01]  /*0b40*/  @!P1 IMAD R0, R7.reuse, R11, R6 ;  /* 0x0000000b07009224 */ /* 0x040fe200078e0206 */
[----:B------:R-:W2:Y:S01]  /*0b50*/  @!P4 LDC.64 R14, c[0x0][0x210] ;  /* 0x00008400ff0ecb82 */ /* 0x000ea20000000a00 */
[----:B------:R-:W-:Y:S01]  /*0b60*/  @!P1 IMAD.WIDE.U32 R6, R7, R10, R2 ;  /* 0x0000000a07069225 */ /* 0x000fe200078e0002 */
[----:B------:R-:W-:Y:S01]  /*0b70*/  @!P6 LOP3.LUT R28, RZ, R29, RZ, 0x33, !PT ;  /* 0x0000001dff1ce212 */ /* 0x000fe200078e33ff */
[----:B------:R-:W-:Y:S01]  /*0b80*/  @!PT LDS RZ, [RZ] ;  /* 0x00000000fffff984 */ /* 0x000fe20000000800 */
[----:B------:R-:W-:Y:S01]  /*0b90*/  @!PT LDS RZ, [RZ] ;  /* 0x00000000fffff984 */ /* 0x000fe20000000800 */
[----:B------:R-:W-:Y:S01]  /*0ba0*/  @!PT LDS RZ, [RZ] ;  /* 0x00000000fffff984 */ /* 0x000fe20000000800 */
[----:B------:R5:W-:Y:S01]  /*0bb0*/  @!P2 LDGSTS.E.BYPASS.LTC128B.128 [R208], desc[UR12][R8.64] ;  /* 0x0000000008d0afae */ /* 0x000be2000b901d4c */
[----:B------:R-:W-:Y:S01]  /*0bc0*/  @!P4 IADD3 R10, P2, R248, 0x30, RZ ;  /* 0x00000030f80ac810 */ /* 0x000fe20007f5e0ff */
[----:B-1----:R-:W-:-:S02]  /*0bd0*/  @!P0 IMAD R5, R5, R16, RZ ;  /* 0x0000001005058224 */ /* 0x002fc400078e02ff */
[----:B------:R-:W-:Y:S01]  /*0be0*/  @!P1 IMAD.IADD R0, R7, 0x1, R0 ;  /* 0x0000000107009824 */ /* 0x000fe200078e0200 */
[----:B------:R-:W-:Y:S01]  /*0bf0*/  @!P1 LEA R7, R20, R19, 0x1 ;  /* 0x0000001314079211 */ /* 0x000fe200078e08ff */
[C---:B------:R-:W-:Y:S02]  /*0c00*/  @!P0 IMAD R11, R12.reuse, R17, R5 ;  /* 0x000000110c0b8224 */ /* 0x040fe400078e0205 */
[----:B------:R-:W-:-:S04]  /*0c10*/  @!P0 IMAD.WIDE.U32 R4, R12, R16, R2 ;  /* 0x000000100c048225 */ /* 0x000fc800078e0002 */
[----:B------:R-:W-:Y:S02]  /*0c20*/  @!P0 IMAD.IADD R5, R5, 0x1, R11 ;  /* 0x0000000105058824 */ /* 0x000fe400078e020b */
[----:B------:R-:W-:-:S05]  /*0c30*/  IMAD R19, R161, -0x40, R100 ;  /* 0xffffffc0a1137824 */ /* 0x000fca00078e0264 */
[----:B------:R-:W-:Y:S02]  /*0c40*/  ISETP.GE.AND P6, PT, R50, R19, PT ;  /* 0x000000133200720c */ /* 0x000fe40003fc6270 */
[----:B-----5:R-:W-:-:S04]  /*0c50*/  @!P1 LEA R8, P3, R6, R24, 0x1 ;  /* 0x0000001806089211 */ /* 0x020fc800078608ff */
[----:B------:R-:W-:Y:S01]  /*0c60*/  @!P1 LEA.HI.X R9, R6, R25, R0, 0x1, P3 ;  /* 0x0000001906099211 */ /* 0x000fe200018f0c00 */
[----:B------:R-:W-:Y:S01]  /*0c70*/  @!P4 IMAD.X R0, RZ, RZ, R249, P2 ;  /* 0x000000ffff00c224 */ /* 0x000fe200010e06f9 */
[----:B---3--:R-:W-:Y:S02]  /*0c80*/  @!P0 LEA R6, P2, R4, R26, 0x1 ;  /* 0x0000001a04068211 */ /* 0x008fe400078408ff */
[----:B------:R-:W-:Y:S01]  /*0c90*/  ISETP.GE.AND P3, PT, R32, R247, PT ;  /* 0x000000f72000720c */ /* 0x000fe20003f66270 */
[----:B------:R-:W-:Y:S01]  /*0ca0*/  @!P4 IMAD R0, R0, R22, RZ ;  /* 0x000000160000c224 */ /* 0x000fe200078e02ff */
[----:B------:R1:W-:Y:S01]  /*0cb0*/  @!P1 LDGSTS.E.BYPASS.LTC128B.128 [R7+0x800], desc[UR12][R8.64] ;  /* 0x0080000008079fae */ /* 0x0003e2000b901d4c */
[----:B------:R-:W-:-:S10]  /*0cc0*/  P2R R26, PR, RZ, 0x40 ;  /* 0x00000040ff1a7803 */ /* 0x000fd40000000000 */
[----:B------:R-:W3:Y:S01]  /*0cd0*/  @!P3 LDC.64 R24, c[0x0][0x210] ;  /* 0x00008400ff18bb82 */ /* 0x000ee20000000a00 */
[----:B-1----:R-:W-:Y:S01]  /*0ce0*/  @!P0 LEA.HI.X R7, R4, R27, R5, 0x1, P2 ;  /* 0x0000001b04078211 */ /* 0x002fe200010f0c05 */
[C---:B------:R-:W-:Y:S01]  /*0cf0*/  @!P4 IMAD R8, R10.reuse, R23, R0 ;  /* 0x000000170a08c224 */ /* 0x040fe200078e0200 */
[----:B------:R-:W-:Y:S01]  /*0d00*/  ISETP.GE.AND P2, PT, R31, R247, PT ;  /* 0x000000f71f00720c */ /* 0x000fe20003f46270 */
[----:B------:R-:W-:Y:S01]  /*0d10*/  @!P4 IMAD.WIDE.U32 R4, R10, R22, R2 ;  /* 0x000000160a04c225 */ /* 0x000fe200078e0002 */
[----:B------:R-:W-:-:S03]  /*0d20*/  @!P4 MOV R10, 0x400 ;  /* 0x00000400000ac802 */ /* 0x000fc60000000f00 */
[----:B------:R-:W-:Y:S01]  /*0d30*/  @!P0 IMAD R0, R20, 0x2, R13 ;  /* 0x0000000214008824 */ /* 0x000fe200078e020d */
[----:B--2---:R-:W-:Y:S01]  /*0d40*/  @!P4 LEA R22, P1, R4, R14, 0x1 ;  /* 0x0000000e0416c211 */ /* 0x004fe200078208ff */
[----:B------:R-:W-:Y:S01]  /*0d50*/  @!P4 IMAD.IADD R5, R5, 0x1, R8 ;  /* 0x000000010505c824 */ /* 0x000fe200078e0208 */
[----:B------:R-:W-:Y:S01]  /*0d60*/  @!P3 IADD3 R13, P5, R248, 0x40, RZ ;  /* 0x00000040f80db810 */ /* 0x000fe20007fbe0ff */
[----:B------:R-:W-:Y:S01]  /*0d70*/  VIADD R9, R50, 0x70 ;  /* 0x0000007032097836 */ /* 0x000fe20000000000 */
[----:B------:R1:W-:Y:S01]  /*0d80*/  @!P0 LDGSTS.E.BYPASS.LTC128B.128 [R0+0x1000], desc[UR12][R6.64] ;  /* 0x0100000006008fae */ /* 0x0003e2000b901d4c */
[----:B------:R-:W-:Y:S02]  /*0d90*/  @!P3 MOV R8, 0x400 ;  /* 0x000004000008b802 */ /* 0x000fe40000000f00 */
[----:B------:R-:W-:Y:S01]  /*0da0*/  @!P4 LEA.HI.X R23, R4, R15, R5, 0x1, P1 ;  /* 0x0000000f0417c211 */ /* 0x000fe200008f0c05 */
[----:B------:R2:W-:Y:S01]  /*0db0*/  STL [R1+0x44], R9 ;  /* 0x0000440901007387 */ /* 0x0005e20000100800 */
[-C--:B------:R-:W-:Y:S01]  /*0dc0*/  ISETP.GE.AND P1, PT, R30, R247.reuse, PT ;  /* 0x000000f71e00720c */ /* 0x080fe20003f26270 */
[----:B------:R-:W4:Y:S01]  /*0dd0*/  @!P3 LDC.64 R14, c[0x0][0x240] ;  /* 0x00009000ff0ebb82 */ /* 0x000f220000000a00 */
[----:B------:R-:W-:Y:S01]  /*0de0*/  ISETP.GE.AND P0, PT, R9, R247, PT ;  /* 0x000000f70900720c */ /* 0x000fe20003f06270 */
[----:B------:R-:W5:Y:S01]  /*0df0*/  @!P2 S2R R5, SR_CgaCtaId ;  /* 0x000000000005a919 */ /* 0x000f620000008800 */
[----:B------:R-:W-:Y:S01]  /*0e00*/  @!P3 IADD3.X R16, RZ, R249, RZ, P5, !PT ;  /* 0x000000f9ff10b210 */ /* 0x000fe20002ffe4ff */
[--C-:B------:R-:W-:Y:S01]  /*0e10*/  @!P2 IMAD.MOV.U32 R32, RZ, RZ, R2.reuse ;  /* 0x000000ffff20a224 */ /* 0x100fe200078e0002 */
[----:B------:R-:W-:Y:S01]  /*0e20*/  ISETP.NE.AND P5, PT, R21, -0x1, PT ;  /* 0xffffffff1500780c */ /* 0x000fe20003fa5270 */
[--C-:B------:R-:W-:Y:S01]  /*0e30*/  @!P2 IMAD.MOV.U32 R33, RZ, RZ, R3.reuse ;  /* 0x000000ffff21a224 */ /* 0x100fe200078e0003 */
[----:B------:R-:W-:Y:S01]  /*0e40*/  @!P6 MOV R4, 0x400 ;  /* 0x000004000004e802 */ /* 0x000fe20000000f00 */
[----:B------:R-:W3:Y:S04]  /*0e50*/  @!P2 LDC.64 R34, c[0x0][0x240] ;  /* 0x00009000ff22ab82 */ /* 0x000ee80000000a00 */
[----:B------:R-:W4:Y:S01]  /*0e60*/  @!P1 S2R R12, SR_CgaCtaId ;  /* 0x00000000000c9919 */ /* 0x000f220000008800 */
[--C-:B------:R-:W-:Y:S01]  /*0e70*/  @!P1 IMAD.MOV.U32 R36, RZ, RZ, R2.reuse ;  /* 0x000000ffff249224 */ /* 0x100fe200078e0002 */
[----:B------:R-:W-:Y:S01]  /*0e80*/  @!P1 MOV R37, R3 ;  /* 0x0000000300259202 */ /* 0x000fe20000000f00 */
[----:B------:R-:W-:Y:S01]  /*0e90*/  @!P0 IMAD.MOV.U32 R38, RZ, RZ, R2 ;  /* 0x000000ffff268224 */ /* 0x000fe200078e0002 */
[----:B------:R-:W3:Y:S01]  /*0ea0*/  @!P0 S2R R11, SR_CgaCtaId ;  /* 0x00000000000b8919 */ /* 0x000ee20000008800 */
[----:B------:R-:W3:Y:S01]  /*0eb0*/  @!P1 LDC.64 R40, c[0x0][0x240] ;  /* 0x00009000ff289b82 */ /* 0x000ee20000000a00 */
[----:B------:R-:W-:Y:S01]  /*0ec0*/  @!P0 IMAD.MOV.U32 R39, RZ, RZ, R3 ;  /* 0x000000ffff278224 */ /* 0x000fe200078e0003 */
[----:B-1----:R-:W1:Y:S01]  /*0ed0*/  @!P6 S2R R0, SR_CgaCtaId ;  /* 0x000000000000e919 */ /* 0x002e620000008800 */
[----:B------:R-:W-:Y:S01]  /*0ee0*/  @!P2 MOV R6, 0x400 ;  /* 0x000004000006a802 */ /* 0x000fe20000000f00 */
[----:B------:R-:W1:Y:S04]  /*0ef0*/  @!P3 S2R R7, SR_CgaCtaId ;  /* 0x000000000007b919 */ /* 0x000e680000008800 */
[----:B------:R-:W3:Y:S01]  /*0f00*/  @P5 LDC.64 R210, c[0x0][0x250] ;  /* 0x00009400ffd25b82 */ /* 0x000ee20000000a00 */
[----:B--2---:R-:W2:Y:S07]  /*0f10*/  @!P4 S2R R9, SR_CgaCtaId ;  /* 0x000000000009c919 */ /* 0x004eae0000008800 */
[----:B------:R-:W2:Y:S01]  /*0f20*/  @P5 LDC.64 R178, c[0x0][0x248] ;  /* 0x00009200ffb25b82 */ /* 0x000ea20000000a00 */
[----:B-----5:R-:W-:-:S02]  /*0f30*/  @!P2 LEA R42, R5, R6, 0x18 ;  /* 0x00000006052aa211 */ /* 0x020fc400078ec0ff */
[----:B------:R-:W-:-:S04]  /*0f40*/  @!P1 MOV R5, 0x400 ;  /* 0x0000040000059802 */ /* 0x000fc80000000f00 */
[----:B----4-:R-:W-:Y:S02]  /*0f50*/  @!P1 LEA R43, R12, R5, 0x18 ;  /* 0x000000050c2b9211 */ /* 0x010fe400078ec0ff */
[----:B------:R-:W-:Y:S02]  /*0f60*/  @!P3 MOV R5, R3 ;  /* 0x000000030005b202 */ /* 0x000fe40000000f00 */
[----:B-1----:R-:W-:Y:S01]  /*0f70*/  @!P6 LEA R45, R0, R4, 0x18 ;  /* 0x00000004002de211 */ /* 0x002fe200078ec0ff */
[C-C-:B------:R-:W-:Y:S01]  /*0f80*/  @P5 IMAD.IADD R0, R18.reuse, 0x1, R21.reuse ;  /* 0x0000000112005824 */ /* 0x140fe200078e0215 */
[----:B------:R-:W-:Y:S02]  /*0f90*/  @!P0 MOV R4, 0x400 ;  /* 0x0000040000048802 */ /* 0x000fe40000000f00 */
[----:B------:R-:W-:Y:S01]  /*0fa0*/  @!P3 LEA R31, R7, R8, 0x18 ;  /* 0x00000008071fb211 */ /* 0x000fe200078ec0ff */
[----:B------:R-:W-:Y:S01]  /*0fb0*/  @P5 IMAD.IADD R8, R18, 0x1, R21 ;  /* 0x0000000112085824 */ /* 0x000fe200078e0215 */
[----:B---3--:R-:W-:Y:S01]  /*0fc0*/  @!P0 LEA R44, R11, R4, 0x18 ;  /* 0x000000040b2c8211 */ /* 0x008fe200078ec0ff */
[----:B------:R-:W-:Y:S01]  /*0fd0*/  @P5 IMAD.WIDE.U32 R6, R0, R210, RZ ;  /* 0x000000d200065225 */ /* 0x000fe200078e00ff */
[----:B--2---:R-:W-:-:S03]  /*0fe0*/  @!P4 LEA R17, R9, R10, 0x18 ;  /* 0x0000000a0911c211 */ /* 0x004fc600078ec0ff */
[----:B------:R-:W-:Y:S01]  /*0ff0*/  @P5 IMAD R10, R0, R211, RZ ;  /* 0x000000d3000a5224 */ /* 0x000fe200078e02ff */
[----:B------:R-:W-:Y:S01]  /*1000*/  @P5 MOV R29, R6 ;  /* 0x00000006001d5202 */ /* 0x000fe20000000f00 */
[----:B------:R-:W-:Y:S02]  /*1010*/  @!P3 IMAD.MOV.U32 R4, RZ, RZ, R2 ;  /* 0x000000ffff04b224 */ /* 0x000fe400078e0002 */
[----:B------:R-:W-:Y:S02]  /*1020*/  @P5 IMAD R9, R8, R179, RZ ;  /* 0x000000b308095224 */ /* 0x000fe400078e02ff */
[----:B------:R-:W-:Y:S02]  /*1030*/  @!P3 IMAD R0, R16, R14, RZ ;  /* 0x0000000e1000b224 */ /* 0x000fe400078e02ff */
[----:B------:R-:W-:-:S04]  /*1040*/  @P5 IMAD.WIDE.U32 R2, R8, R178, RZ ;  /* 0x000000b208025225 */ /* 0x000fc800078e00ff */
[----:B------:R-:W-:Y:S02]  /*1050*/  @P5 IMAD.IADD R30, R7, 0x1, R10 ;  /* 0x00000001071e5824 */ /* 0x000fe400078e020a */
[C---:B------:R-:W-:Y:S02]  /*1060*/  @!P3 IMAD R10, R13.reuse, R15, R0 ;  /* 0x0000000f0d0ab224 */ /* 0x040fe400078e0200 */
[----:B------:R-:W-:-:S04]  /*1070*/  @!P3 IMAD.WIDE.U32 R6, R13, R14, R4 ;  /* 0x0000000e0d06b225 */ /* 0x000fc800078e0004 */
[----:B------:R-:W-:Y:S02]  /*1080*/  @P5 IMAD.IADD R11, R3, 0x1, R9 ;  /* 0x00000001030b5824 */ /* 0x000fe400078e0209 */
[----:B------:R-:W-:Y:S01]  /*1090*/  @P5 IMAD.MOV.U32 R8, RZ, RZ, R2 ;  /* 0x000000ffff085224 */ /* 0x000fe200078e0002 */
[----:B------:R-:W-:Y:S06]  /*10a0*/  @P5 BRA `(.L_x_847) ;  /* 0x0000000000345947 */ /* 0x000fec0003800000 */
        /* <DEDUP_REMOVED lines=13> */
.L_x_847:
[----:B------:R-:W-:Y:S01]  /*1180*/  @!P4 IMAD R9, R20, 0x2, R17 ;  /* 0x000000021409c824 */ /* 0x000fe200078e0211 */
[----:B------:R-:W-:Y:S02]  /*1190*/  @!P3 IADD3 R10, R7, R10, RZ ;  /* 0x0000000a070ab210 */ /* 0x000fe40007ffe0ff */
[----:B------:R-:W-:Y:S01]  /*11a0*/  @!P3 LEA R12, P6, R6, R24, 0x1 ;  /* 0x00000018060cb211 */ /* 0x000fe200078c08ff */
[----:B------:R-:W-:-:S12]  /*11b0*/  @P5 BRA `(.L_x_848) ;  /* 0x0000000000345947 */ /* 0x000fd80003800000 */
        /* <DEDUP_REMOVED lines=13> */
.L_x_848:
[----:B------:R-:W-:Y:S01]  /*1290*/  @!PT LDS RZ, [RZ] ;  /* 0x00000000fffff984 */ /* 0x000fe20000000800 */
[----:B------:R-:W-:Y:S01]  /*12a0*/  @!PT LDS RZ, [RZ] ;  /* 0x00000000fffff984 */ /* 0x000fe20000000800 */
[----:B------:R-:W-:Y:S01]  /*12b0*/  @!PT LDS RZ, [RZ] ;  /* 0x00000000fffff984 */ /* 0x000fe20000000800 */
[----:B------:R1:W-:Y:S01]  /*12c0*/  @!P4 LDGSTS.E.BYPASS.LTC128B.128 [R9+0x1800], desc[UR12][R22.64] ;  /* 0x018000001609cfae */ /* 0x0003e2000b901d4c */
[----:B------:R-:W2:Y:S01]  /*12d0*/  @!P0 LDC.64 R16, c[0x0][0x240] ;  /* 0x00009000ff108b82 */ /* 0x000ea20000000a00 */
[----:B------:R-:W-:Y:S01]  /*12e0*/  @!P3 LEA.HI.X R13, R6, R25, R10, 0x1, P6 ;  /* 0x00000019060db211 */ /* 0x000fe200030f0c0a */
[-C--:B------:R-:W-:Y:S01]  /*12f0*/  IMAD R0, R51, R178.reuse, RZ ;  /* 0x000000b233007224 */ /* 0x080fe200078e02ff */
[----:B------:R-:W-:Y:S01]  /*1300*/  @!P2 IADD3 R6, P4, R248, 0x50, RZ ;  /* 0x00000050f806a810 */ /* 0x000fe20007f9e0ff */
[----:B------:R-:W-:Y:S01]  /*1310*/  IMAD.WIDE.U32 R2, R50, R178, R54 ;  /* 0x000000b232027225 */ /* 0x000fe200078e0036 */
[----:B------:R-:W-:Y:S01]  /*1320*/  ISETP.NE.AND P6, PT, R26, RZ, PT ;  /* 0x000000ff1a00720c */ /* 0x000fe20003fc5270 */
[----:B------:R-:W-:Y:S01]  /*1330*/  ULDC.64 UR6, c[0x0][0x260] ;  /* 0x0000980000067ab9 */ /* 0x000fe20000000a00 */
[----:B------:R-:W-:Y:S01]  /*1340*/  SHF.R.S32.HI R21, RZ, 0x1f, R28 ;  /* 0x0000001fff157819 */ /* 0x000fe2000001141c */
[----:B------:R-:W3:Y:S01]  /*1350*/  @!P1 LDC.64 R24, c[0x0][0x210] ;  /* 0x00008400ff189b82 */ /* 0x000ee20000000a00 */
[----:B------:R-:W-:Y:S01]  /*1360*/  @!P2 IMAD.X R4, RZ, RZ, R249, P4 ;  /* 0x000000ffff04a224 */ /* 0x000fe200020e06f9 */
[----:B------:R-:W-:Y:S01]  /*1370*/  IADD3 R14, P4, R8, R2, RZ ;  /* 0x00000002080e7210 */ /* 0x000fe20007f9e0ff */
[----:B------:R-:W-:Y:S01]  /*1380*/  IMAD R0, R50, R179, R0 ;  /* 0x000000b332007224 */ /* 0x000fe200078e0200 */
[----:B------:R-:W-:Y:S01]  /*1390*/  SHF.L.U64.HI R115, R178, 0x6, R179 ;  /* 0x00000006b2737819 */ /* 0x000fe200000102b3 */
[-C--:B------:R-:W-:Y:S01]  /*13a0*/  @!P2 IMAD R2, R4, R34.reuse, RZ ;  /* 0x000000220402a224 */ /* 0x080fe200078e02ff */
[----:B------:R-:W-:Y:S01]  /*13b0*/  SHF.R.S32.HI R18, RZ, 0x1f, R161 ;  /* 0x0000001fff127819 */ /* 0x000fe200000114a1 */
[----:B------:R-:W-:Y:S01]  /*13c0*/  IMAD.SHL.U32 R120, R178, 0x40, RZ ;  /* 0x00000040b2787824 */ /* 0x000fe200078e00ff */
[----:B------:R-:W4:Y:S01]  /*13d0*/  @!P0 LDC.64 R26, c[0x0][0x210] ;  /* 0x00008400ff1a8b82 */ /* 0x000f220000000a00 */
[----:B------:R-:W-:Y:S01]  /*13e0*/  IADD3.X R15, R11, R3, R0, P4, !PT ;  /* 0x000000030b0f7210 */ /* 0x000fe200027fe400 */
[----:B------:R-:W-:Y:S01]  /*13f0*/  @!P3 IMAD R0, R20, 0x2, R31 ;  /* 0x000000021400b824 */ /* 0x000fe200078e021f */
[----:B------:R-:W-:Y:S01]  /*1400*/  SHF.L.U64.HI R252, R210, 0x6, R211 ;  /* 0x00000006d2fc7819 */ /* 0x000fe200000102d3 */
[C---:B------:R-:W-:Y:S01]  /*1410*/  @!P2 IMAD R4, R6.reuse, R35, R2 ;  /* 0x000000230604a224 */ /* 0x040fe200078e0202 */
[----:B------:R-:W-:Y:S01]  /*1420*/  LEA.HI R124, R47, R135, RZ, 0x5 ;  /* 0x000000872f7c7211 */ /* 0x000fe200078f28ff */
[----:B------:R-:W-:Y:S01]  /*1430*/  @!P2 IMAD.WIDE.U32 R6, R6, R34, R32 ;  /* 0x000000220606a225 */ /* 0x000fe200078e0020 */
[----:B------:R5:W-:Y:S01]  /*1440*/  @!P3 LDGSTS.E.BYPASS.LTC128B.128 [R0+0x2000], desc[UR12][R12.64] ;  /* 0x020000000c00bfae */ /* 0x000be2000b901d4c */
[----:B------:R-:W-:Y:S01]  /*1450*/  ULDC UR8, c[0x0][0x39c] ;  /* 0x0000e70000087ab9 */ /* 0x000fe20000000800 */
[----:B------:R-:W-:Y:S01]  /*1460*/  SHF.R.S32.HI R103, RZ, 0x5, R124 ;  /* 0x00000005ff677819 */ /* 0x000fe2000001147c */
[----:B-1----:R-:W1:Y:S01]  /*1470*/  @!P2 LDC.64 R22, c[0x0][0x210] ;  /* 0x00008400ff16ab82 */ /* 0x002e620000000a00 */
[----:B------:R-:W-:Y:S01]  /*1480*/  @!P1 IADD3 R9, P5, R248, 0x60, RZ ;  /* 0x00000060f8099810 */ /* 0x000fe20007fbe0ff */
[----:B------:R-:W-:-:S04]  /*1490*/  IMAD.WIDE.U32 R224, R28, UR6, R14 ;  /* 0x000000061ce07c25 */ /* 0x000fc8000f8e000e */
[--C-:B------:R-:W-:Y:S01]  /*14a0*/  @!P1 IMAD.X R5, RZ, RZ, R249.reuse, P5 ;  /* 0x000000ffff059224 */ /* 0x100fe200028e06f9 */
[----:B------:R-:W-:Y:S01]  /*14b0*/  @!P0 IADD3 R10, P5, R248, 0x70, RZ ;  /* 0x00000070f80a8810 */ /* 0x000fe20007fbe0ff */
[----:B------:R-:W-:Y:S01]  /*14c0*/  IMAD.MOV.U32 R250, RZ, RZ, R224 ;  /* 0x000000fffffa7224 */ /* 0x000fe200078e00e0 */
[----:B------:R-:W-:Y:S01]  /*14d0*/  STL.64 [R1+0x8], R224 ;  /* 0x000008e001007387 */ /* 0x000fe20000100a00 */
[----:B------:R-:W-:Y:S02]  /*14e0*/  @!P1 IMAD R2, R5, R40, RZ ;  /* 0x0000002805029224 */ /* 0x000fe400078e02ff */
[----:B------:R-:W-:Y:S02]  /*14f0*/  @!P0 IMAD.X R3, RZ, RZ, R249, P5 ;  /* 0x000000ffff038224 */ /* 0x000fe400028e06f9 */
[----:B------:R-:W-:Y:S02]  /*1500*/  @!P1 IMAD R11, R9, R41, R2 ;  /* 0x00000029090b9224 */ /* 0x000fe400078e0202 */
[----:B--2---:R-:W-:-:S02]  /*1510*/  @!P0 IMAD R3, R3, R16, RZ ;  /* 0x0000001003038224 */ /* 0x004fc400078e02ff */
[----:B------:R-:W-:Y:S02]  /*1520*/  IMAD.SHL.U32 R246, R210, 0x40, RZ ;  /* 0x00000040d2f67824 */ /* 0x000fe400078e00ff */
[----:B-----5:R-:W-:Y:S01]  /*1530*/  @!P2 IMAD.IADD R0, R7, 0x1, R4 ;  /* 0x000000010700a824 */ /* 0x020fe200078e0204 */
[----:B-1----:R-:W-:Y:S01]  /*1540*/  @!P2 LEA R8, P3, R6, R22, 0x1 ;  /* 0x000000160608a211 */ /* 0x002fe200078608ff */
[----:B------:R-:W-:-:S03]  /*1550*/  @!P1 IMAD.WIDE.U32 R4, R9, R40, R36 ;  /* 0x0000002809049225 */ /* 0x000fc600078e0024 */
[----:B------:R-:W-:Y:S01]  /*1560*/  @!P2 LEA.HI.X R9, R6, R23, R0, 0x1, P3 ;  /* 0x000000170609a211 */ /* 0x000fe200018f0c00 */
[----:B------:R-:W-:Y:S01]  /*1570*/  @!P0 IMAD R7, R10, R17, R3 ;  /* 0x000000110a078224 */ /* 0x000fe200078e0203 */
[----:B---3--:R-:W-:Y:S01]  /*1580*/  @!P1 LEA R6, P4, R4, R24, 0x1 ;  /* 0x0000001804069211 */ /* 0x008fe200078808ff */
[----:B------:R-:W-:Y:S02]  /*1590*/  @!P0 IMAD.WIDE.U32 R2, R10, R16, R38 ;  /* 0x000000100a028225 */ /* 0x000fe400078e0026 */
[----:B------:R-:W1:Y:S02]  /*15a0*/  @!P6 LDC.64 R16, c[0x0][0x218] ;  /* 0x00008600ff10eb82 */ /* 0x000e640000000a00 */
[----:B------:R-:W-:Y:S01]  /*15b0*/  @!P1 IMAD.IADD R5, R5, 0x1, R11 ;  /* 0x0000000105059824 */ /* 0x000fe200078e020b */
[----:B----4-:R-:W-:Y:S01]  /*15c0*/  @!P0 LEA R10, P3, R2, R26, 0x1 ;  /* 0x0000001a020a8211 */ /* 0x010fe200078608ff */
[----:B------:R-:W-:Y:S02]  /*15d0*/  @!P0 IMAD.IADD R3, R3, 0x1, R7 ;  /* 0x0000000103038824 */ /* 0x000fe400078e0207 */
[----:B------:R-:W-:Y:S01]  /*15e0*/  @!P2 IMAD R0, R20, 0x2, R42 ;  /* 0x000000021400a824 */ /* 0x000fe200078e022a */
[----:B------:R-:W-:Y:S01]  /*15f0*/  @!P1 LEA.HI.X R7, R4, R25, R5, 0x1, P4 ;  /* 0x0000001904079211 */ /* 0x000fe200020f0c05 */
[C---:B------:R-:W-:Y:S01]  /*1600*/  @!P1 IMAD R4, R20.reuse, 0x2, R43 ;  /* 0x0000000214049824 */ /* 0x040fe200078e022b */
[----:B------:R-:W-:Y:S01]  /*1610*/  ISETP.GE.AND P4, PT, R53, R19, PT ;  /* 0x000000133500720c */ /* 0x000fe20003f86270 */
[----:B------:R-:W-:Y:S01]  /*1620*/  @!P0 IMAD R5, R20, 0x2, R44 ;  /* 0x0000000214058824 */ /* 0x000fe200078e022c */
[----:B------:R-:W-:Y:S01]  /*1630*/  @!P0 LEA.HI.X R11, R2, R27, R3, 0x1, P3 ;  /* 0x0000001b020b8211 */ /* 0x000fe200018f0c03 */
[----:B------:R-:W-:Y:S01]  /*1640*/  IMAD.WIDE.U32 R2, R50, R210, R54 ;  /* 0x000000d232027225 */ /* 0x000fe200078e0036 */
[----:B------:R2:W-:Y:S01]  /*1650*/  @!P2 LDGSTS.E.BYPASS.LTC128B.128 [R0+0x2800], desc[UR12][R8.64] ;  /* 0x028000000800afae */ /* 0x0005e2000b901d4c */
[----:B------:R-:W-:-:S02]  /*1660*/  ISETP.GE.AND P3, PT, R52, R19, PT ;  /* 0x000000133400720c */ /* 0x000fc40003f66270 */
[----:B------:R-:W-:Y:S01]  /*1670*/  ISETP.GE.AND P2, PT, R49, R19, PT ;  /* 0x000000133100720c */ /* 0x000fe20003f46270 */
[----:B------:R-:W-:Y:S01]  /*1680*/  @!P1 LDGSTS.E.BYPASS.LTC128B.128 [R4+0x3000], desc[UR12][R6.64] ;  /* 0x0300000006049fae */ /* 0x000fe2000b901d4c */
[----:B------:R-:W-:Y:S01]  /*1690*/  IADD3 R22, P5, R29, R2, RZ ;  /* 0x000000021d167210 */ /* 0x000fe20007fbe0ff */
[----:B------:R-:W-:Y:S02]  /*16a0*/  IMAD R2, R21, UR6, RZ ;  /* 0x0000000615027c24 */ /* 0x000fe4000f8e02ff */
[----:B------:R3:W-:Y:S01]  /*16b0*/  @!P0 LDGSTS.E.BYPASS.LTC128B.128 [R5+0x3800], desc[UR12][R10.64] ;  /* 0x038000000a058fae */ /* 0x0007e2000b901d4c */
[----:B------:R-:W4:Y:S01]  /*16c0*/  @!P4 LDC.64 R12, c[0x0][0x218] ;  /* 0x00008600ff0ccb82 */ /* 0x000f220000000a00 */
[----:B------:R-:W-:Y:S01]  /*16d0*/  IMAD R2, R28, UR7, R2 ;  /* 0x000000071c027c24 */ /* 0x000fe2000f8e0202 */
[----:B------:R-:W-:Y:S01]  /*16e0*/  ULDC.64 UR6, c[0x0][0x268] ;  /* 0x00009a0000067ab9 */ /* 0x000fe20000000a00 */
[----:B------:R-:W5:Y:S02]  /*16f0*/  @!P4 S2R R14, SR_CgaCtaId ;  /* 0x00000000000ec919 */ /* 0x000f640000008800 */
[----:B------:R-:W-:Y:S01]  /*1700*/  IMAD.IADD R251, R225, 0x1, R2 ;  /* 0x00000001e1fb7824 */ /* 0x000fe200078e0202 */
[----:B------:R-:W5:Y:S01]  /*1710*/  @!P3 S2R R15, SR_CgaCtaId ;  /* 0x00000000000fb919 */ /* 0x000f620000008800 */
[----:B------:R-:W5:Y:S01]  /*1720*/  @!P2 S2R R24, SR_CgaCtaId ;  /* 0x000000000018a919 */ /* 0x000f620000008800 */
[----:B--2---:R-:W-:Y:S01]  /*1730*/  IMAD R0, R51, R210, RZ ;  /* 0x000000d233007224 */ /* 0x004fe200078e02ff */
[----:B------:R-:W-:-:S03]  /*1740*/  LEA.HI R9, R47, R135, RZ, 0x4 ;  /* 0x000000872f097211 */ /* 0x000fc600078f20ff */
[----:B------:R-:W-:Y:S02]  /*1750*/  IMAD R0, R50, R211, R0 ;  /* 0x000000d332007224 */ /* 0x000fe400078e0200 */
[----:B---3--:R-:W-:-:S03]  /*1760*/  @!P6 IMAD R5, R20, 0x2, R45 ;  /* 0x000000021405e824 */ /* 0x008fc600078e022d */
[----:B------:R-:W-:Y:S01]  /*1770*/  IADD3.X R23, R30, R3, R0, P5, !PT ;  /* 0x000000031e177210 */ /* 0x000fe20002ffe400 */
[----:B------:R-:W-:Y:S01]  /*1780*/  IMAD R0, R115, R161, RZ ;  /* 0x000000a173007224 */ /* 0x000fe200078e02ff */
[----:B------:R-:W-:Y:S01]  /*1790*/  SHF.R.S32.HI R10, RZ, 0x4, R9 ;  /* 0x00000004ff0a7819 */ /* 0x000fe20000011409 */
[----:B------:R-:W-:Y:S01]  /*17a0*/  IMAD.WIDE.U32 R2, R161, R120, R250 ;  /* 0x00000078a1027225 */ /* 0x000fe200078e00fa */
[----:B------:R-:W-:-:S03]  /*17b0*/  ISETP.GE.AND P5, PT, R53, R19, PT ;  /* 0x000000133500720c */ /* 0x000fc60003fa6270 */
[----:B------:R-:W-:Y:S01]  /*17c0*/  IMAD R0, R18, R120, R0 ;  /* 0x0000007812007224 */ /* 0x000fe200078e0200 */
[----:B-1----:R-:W-:Y:S01]  /*17d0*/  @!P6 LEA R6, P1, R2, R16, 0x1 ;  /* 0x000000100206e211 */ /* 0x002fe200078208ff */
[----:B------:R-:W-:-:S04]  /*17e0*/  IMAD.WIDE.U32 R22, R28, UR6, R22 ;  /* 0x000000061c167c25 */ /* 0x000fc8000f8e0016 */
[----:B------:R-:W-:Y:S01]  /*17f0*/  IMAD.IADD R3, R3, 0x1, R0 ;  /* 0x0000000103037824 */ /* 0x000fe200078e0200 */
[----:B------:R-:W-:Y:S01]  /*1800*/  @!P4 LEA R0, P0, R178, R2, 0x4 ;  /* 0x00000002b200c211 */ /* 0x000fe200078020ff */
[----:B------:R-:W-:Y:S01]  /*1810*/  IMAD.MOV.U32 R244, RZ, RZ, R22 ;  /* 0x000000fffff47224 */ /* 0x000fe200078e0016 */
[----:B------:R-:W-:Y:S02]  /*1820*/  STL.64 [R1+0x20], R22 ;  /* 0x0000201601007387 */ /* 0x000fe40000100a00 */
[----:B------:R-:W-:Y:S02]  /*1830*/  @!P6 LEA.HI.X R7, R2, R17, R3, 0x1, P1 ;  /* 0x000000110207e211 */ /* 0x000fe400008f0c03 */
[----:B------:R-:W-:Y:S02]  /*1840*/  @!P4 LEA.HI.X R8, R178, R3, R179, 0x4, P0 ;  /* 0x00000003b208c211 */ /* 0x000fe400000f24b3 */
[----:B----4-:R-:W-:Y:S01]  /*1850*/  @!P4 LEA R4, P0, R0, R12, 0x1 ;  /* 0x0000000c0004c211 */ /* 0x010fe200078008ff */
[----:B------:R1:W-:Y:S01]  /*1860*/  @!P6 LDGSTS.E.BYPASS.LTC128B.128 [R5+0x4000], desc[UR12][R6.64] ;  /* 0x040000000605efae */ /* 0x0003e2000b901d4c */
[----:B------:R-:W-:-:S02]  /*1870*/  ISETP.GE.AND P6, PT, R50, R19, PT ;  /* 0x000000133200720c */ /* 0x000fc40003fc6270 */
[----:B------:R-:W-:-:S11]  /*1880*/  ISETP.GE.AND P1, PT, R52, R19, PT ;  /* 0x000000133400720c */ /* 0x000fd60003f26270 */
[----:B------:R-:W2:Y:S01]  /*1890*/  @!P6 LDC.64 R16, c[0x0][0x220] ;  /* 0x00008800ff10eb82 */ /* 0x000ea20000000a00 */
[----:B-1----:R-:W-:Y:S02]  /*18a0*/  LEA.HI R6, R9, R10, RZ, 0x1 ;  /* 0x0000000a09067211 */ /* 0x002fe400078f08ff */
[----:B------:R-:W-:Y:S02]  /*18b0*/  @!P4 LEA.HI.X R5, R0, R13, R8, 0x1, P0 ;  /* 0x0000000d0005c211 */ /* 0x000fe400000f0c08 */
[----:B------:R-:W-:-:S03]  /*18c0*/  LOP3.LUT R0, R6, 0xfffffffe, RZ, 0xc0, !PT ;  /* 0xfffffffe06007812 */ /* 0x000fc600078ec0ff */
[----:B------:R-:W1:Y:S01]  /*18d0*/  @!P2 LDC.64 R12, c[0x0][0x218] ;  /* 0x00008600ff0cab82 */ /* 0x000e620000000a00 */
[----:B------:R-:W-:Y:S02]  /*18e0*/  @!P4 MOV R6, 0x400 ;  /* 0x000004000006c802 */ /* 0x000fe40000000f00 */
[----:B------:R-:W-:Y:S01]  /*18f0*/  LOP3.LUT R7, R9, 0xfffffff0, RZ, 0xc0, !PT ;  /* 0xfffffff009077812 */ /* 0x000fe200078ec0ff */
[----:B------:R-:W-:Y:S01]  /*1900*/  IMAD.IADD R25, R10, 0x1, -R0 ;  /* 0x000000010a197824 */ /* 0x000fe200078e0a00 */
[----:B-----5:R-:W-:Y:S02]  /*1910*/  @!P4 LEA R0, R14, R6, 0x18 ;  /* 0x000000060e00c211 */ /* 0x020fe400078ec0ff */
[----:B------:R-:W-:Y:S01]  /*1920*/  @!P3 MOV R8, 0x400 ;  /* 0x000004000008b802 */ /* 0x000fe20000000f00 */
[----:B------:R-:W3:Y:S01]  /*1930*/  @!P3 LDC.64 R10, c[0x0][0x218] ;  /* 0x00008600ff0abb82 */ /* 0x000ee20000000a00 */
[----:B------:R-:W-:Y:S01]  /*1940*/  @!P2 MOV R6, 0x400 ;  /* 0x000004000006a802 */ /* 0x000fe20000000f00 */
[----:B------:R-:W-:Y:S01]  /*1950*/  @!P4 IMAD R0, R20, 0x2, R0 ;  /* 0x000000021400c824 */ /* 0x000fe200078e0200 */
[----:B------:R-:W-:Y:S01]  /*1960*/  @!P3 LEA R14, R15, R8, 0x18 ;  /* 0x000000080f0eb211 */ /* 0x000fe200078ec0ff */
[----:B------:R-:W-:Y:S01]  /*1970*/  IMAD.IADD R7, R135, 0x1, -R7 ;  /* 0x0000000187077824 */ /* 0x000fe200078e0a07 */
[----:B------:R-:W-:Y:S01]  /*1980*/  @!P2 LEA R15, R24, R6, 0x18 ;  /* 0x00000006180fa211 */ /* 0x000fe200078ec0ff */
[----:B------:R-:W-:Y:S01]  /*1990*/  IMAD.SHL.U32 R8, R50, 0x8, RZ ;  /* 0x0000000832087824 */ /* 0x000fe200078e00ff */
[----:B------:R4:W-:Y:S01]  /*19a0*/  @!P4 LDGSTS.E.BYPASS.LTC128B.128 [R0+0x4800], desc[UR12][R4.64] ;  /* 0x048000000400cfae */ /* 0x0009e2000b901d4c */
[----:B------:R-:W-:-:S02]  /*19b0*/  ISETP.GE.AND P0, PT, R49, R19, PT ;  /* 0x000000133100720c */ /* 0x000fc40003f06270 */
[----:B------:R-:W-:-:S04]  /*19c0*/  SHF.R.S32.HI R6, RZ, 0x1f, R7 ;  /* 0x0000001fff067819 */ /* 0x000fc80000011407 */
[----:B------:R-:W-:Y:S01]  /*19d0*/  LEA.HI R24, R6, R7, RZ, 0x3 ;  /* 0x0000000706187211 */ /* 0x000fe200078f18ff */
[----:B------:R-:W-:-:S03]  /*19e0*/  IMAD.SHL.U32 R6, R179, 0x20, RZ ;  /* 0x00000020b3067824 */ /* 0x000fc600078e00ff */
[----:B------:R-:W-:-:S05]  /*19f0*/  LOP3.LUT R9, R24, 0xfffffff8, RZ, 0xc0, !PT ;  /* 0xfffffff818097812 */ /* 0x000fca00078ec0ff */
[----:B------:R-:W-:Y:S02]  /*1a00*/  IMAD.IADD R29, R7, 0x1, -R9 ;  /* 0x00000001071d7824 */ /* 0x000fe400078e0a09 */
[----:B------:R-:W-:Y:S02]  /*1a10*/  @!P3 IMAD R9, R20, 0x2, R14 ;  /* 0x000000021409b824 */ /* 0x000fe400078e020e */
[----:B----4-:R-:W-:Y:S02]  /*1a20*/  IMAD.SHL.U32 R0, R48, 0x40, RZ ;  /* 0x0000004030007824 */ /* 0x010fe400078e00ff */
[----:B------:R-:W-:-:S03]  /*1a30*/  IMAD.WIDE.U32 R4, R178, 0x20, RZ ;  /* 0x00000020b2047825 */ /* 0x000fc600078e00ff */
[----:B------:R-:W-:Y:S02]  /*1a40*/  LOP3.LUT R0, R0, 0x1c0, RZ, 0xc0, !PT ;  /* 0x000001c000007812 */ /* 0x000fe400078ec0ff */
[----:B------:R-:W-:Y:S02]  /*1a50*/  @!P3 IADD3 R4, P4, R2, R4, RZ ;  /* 0x000000040204b210 */ /* 0x000fe40007f9e0ff */
[----:B------:R-:W-:Y:S02]  /*1a60*/  LOP3.LUT R8, R0, 0x8, R8, 0xf8, !PT ;  /* 0x0000000800087812 */ /* 0x000fe400078ef808 */
[----:B------:R-:W-:Y:S02]  /*1a70*/  SHF.R.U32.HI R0, RZ, 0x3, R0 ;  /* 0x00000003ff007819 */ /* 0x000fe40000011600 */
[----:B------:R-:W-:Y:S01]  /*1a80*/  @!P3 IADD3.X R5, R3, R5, R6, P4, !PT ;  /* 0x000000050305b210 */ /* 0x000fe200027fe406 */
[----:B------:R-:W-:Y:S01]  /*1a90*/  @!P2 IMAD.WIDE.U32 R2, R178, 0x30, R2 ;  /* 0x00000030b202a825 */ /* 0x000fe200078e0002 */
[----:B---3--:R-:W-:-:S02]  /*1aa0*/  @!P3 LEA R6, P4, R4, R10, 0x1 ;  /* 0x0000000a0406b211 */ /* 0x008fc400078808ff */
[----:B------:R-:W-:Y:S01]  /*1ab0*/  LOP3.LUT R26, R8, R0, RZ, 0x3c, !PT ;  /* 0x00000000081a7212 */ /* 0x000fe200078e3cff */
[----:B------:R-:W-:Y:S01]  /*1ac0*/  @!P2 IMAD R0, R179, 0x30, RZ ;  /* 0x00000030b300a824 */ /* 0x000fe200078e02ff */
[----:B------:R-:W-:Y:S01]  /*1ad0*/  @!P3 LEA.HI.X R7, R4, R11, R5, 0x1, P4 ;  /* 0x0000000b0407b211 */ /* 0x000fe200020f0c05 */
[----:B------:R-:W-:Y:S01]  /*1ae0*/  IMAD R5, R252, R161, RZ ;  /* 0x000000a1fc057224 */ /* 0x000fe200078e02ff */
[----:B-1----:R-:W-:Y:S01]  /*1af0*/  @!P2 LEA R4, P4, R2, R12, 0x1 ;  /* 0x0000000c0204a211 */ /* 0x002fe200078808ff */
[----:B------:R-:W-:Y:S02]  /*1b00*/  @!P2 IMAD.IADD R3, R3, 0x1, R0 ;  /* 0x000000010303a824 */ /* 0x000fe400078e0200 */
[----:B------:R-:W-:Y:S01]  /*1b10*/  IMAD R10, R18, R246, R5 ;  /* 0x000000f6120a7224 */ /* 0x000fe200078e0205 */
[----:B------:R1:W-:Y:S01]  /*1b20*/  @!P3 LDGSTS.E.BYPASS.LTC128B.128 [R9+0x5000], desc[UR12][R6.64] ;  /* 0x050000000609bfae */ /* 0x0003e2000b901d4c */
[----:B------:R-:W-:Y:S01]  /*1b30*/  @!P2 IMAD R8, R20, 0x2, R15 ;  /* 0x000000021408a824 */ /* 0x000fe200078e020f */
[----:B------:R-:W-:Y:S01]  /*1b40*/  @!P2 LEA.HI.X R5, R2, R13, R3, 0x1, P4 ;  /* 0x0000000d0205a211 */ /* 0x000fe200020f0c03 */
[----:B------:R-:W-:Y:S01]  /*1b50*/  IMAD R0, R21, UR6, RZ ;  /* 0x0000000615007c24 */ /* 0x000fe2000f8e02ff */
[----:B------:R-:W3:Y:S01]  /*1b60*/  @!P5 LDC.64 R18, c[0x0][0x220] ;  /* 0x00008800ff12db82 */ /* 0x000ee20000000a00 */
[----:B------:R-:W-:-:S02]  /*1b70*/  @!P0 IMAD R11, R211, 0x30, RZ ;  /* 0x00000030d30b8824 */ /* 0x000fc400078e02ff */
[----:B------:R4:W-:Y:S01]  /*1b80*/  @!P2 LDGSTS.E.BYPASS.LTC128B.128 [R8+0x5800], desc[UR12][R4.64] ;  /* 0x058000000408afae */ /* 0x0009e2000b901d4c */
[----:B------:R-:W-:Y:S02]  /*1b90*/  IMAD R2, R28, UR7, R0 ;  /* 0x000000071c027c24 */ /* 0x000fe4000f8e0200 */
[----:B------:R-:W-:Y:S01]  /*1ba0*/  IMAD.SHL.U32 R0, R29, 0x40, RZ ;  /* 0x000000401d007824 */ /* 0x000fe200078e00ff */
[----:B------:R-:W0:Y:S01]  /*1bb0*/  LDGDEPBAR ;  /* 0x00000000000079af */ /* 0x000e220000000000 */
[----:B------:R-:W-:Y:S01]  /*1bc0*/  IMAD.IADD R245, R23, 0x1, R2 ;  /* 0x0000000117f57824 */ /* 0x000fe200078e0202 */
[----:B------:R-:W5:Y:S02]  /*1bd0*/  @!P1 LDC.64 R20, c[0x0][0x220] ;  /* 0x00008800ff149b82 */ /* 0x000f640000000a00 */
[----:B------:R-:W-:Y:S01]  /*1be0*/  LOP3.LUT R0, R0, 0x1c0, RZ, 0xc0, !PT ;  /* 0x000001c000007812 */ /* 0x000fe200078ec0ff */
[----:B------:R-:W-:-:S04]  /*1bf0*/  IMAD.WIDE.U32 R2, R161, R246, R244 ;  /* 0x000000f6a1027225 */ /* 0x000fc800078e00f4 */
[----:B------:R-:W-:Y:S01]  /*1c00*/  IMAD.IADD R3, R3, 0x1, R10 ;  /* 0x0000000103037824 */ /* 0x000fe200078e020a */
[----:B------:R-:W5:Y:S01]  /*1c10*/  @!P0 LDC.64 R14, c[0x0][0x220] ;  /* 0x00008800ff0e8b82 */ /* 0x000f620000000a00 */
[----:B-1----:R-:W-:-:S05]  /*1c20*/  IMAD.SHL.U32 R6, R25, 0x8, RZ ;  /* 0x0000000819067824 */ /* 0x002fca00078e00ff */
[----:B------:R-:W-:Y:S01]  /*1c30*/  LOP3.LUT R7, R0, 0x8, R6, 0xf8, !PT ;  /* 0x0000000800077812 */ /* 0x000fe200078ef806 */
[----:B----4-:R-:W-:Y:S01]  /*1c40*/  IMAD.WIDE.U32 R4, R210, 0x20, RZ ;  /* 0x00000020d2047825 */ /* 0x010fe200078e00ff */
[----:B------:R-:W-:-:S04]  /*1c50*/  DEPBAR.LE SB0, 0x0 ;  /* 0x000080000000791a */ /* 0x000fc80000000000 */
[----:B------:R-:W-:Y:S01]  /*1c60*/  BAR.SYNC.DEFER_BLOCKING 0x0 ;  /* 0x0000000000007b1d */ /* 0x000fe20000010000 */
[----:B------:R-:W-:Y:S01]  /*1c70*/  IMAD.SHL.U32 R8, R211, 0x20, RZ ;  /* 0x00000020d3087824 */ /* 0x000fe200078e00ff */
[----:B------:R-:W-:Y:S01]  /*1c80*/  SHF.R.U32.HI R6, RZ, 0x3, R0 ;  /* 0x00000003ff067819 */ /* 0x000fe20000011600 */
[----:B------:R-:W-:Y:S01]  /*1c90*/  IMAD R0, R25, 0x200, R26 ;  /* 0x0000020019007824 */ /* 0x000fe200078e021a */
[----:B------:R-:W-:Y:S01]  /*1ca0*/  @!P1 IADD3 R10, P2, R2, R4, RZ ;  /* 0x00000004020a9210 */ /* 0x000fe20007f5e0ff */
[----:B------:R-:W-:Y:S01]  /*1cb0*/  IMAD.SHL.U32 R4, R24, 0x40, RZ ;  /* 0x0000004018047824 */ /* 0x000fe200078e00ff */
[----:B------:R-:W-:Y:S02]  /*1cc0*/  LOP3.LUT R117, R7, R6, RZ, 0x3c, !PT ;  /* 0x0000000607757212 */ /* 0x000fe400078e3cff */
[----:B------:R-:W-:Y:S02]  /*1cd0*/  @!P1 IADD3.X R12, R3, R5, R8, P2, !PT ;  /* 0x00000005030c9210 */ /* 0x000fe400017fe408 */
[----:B--2---:R-:W-:-:S02]  /*1ce0*/  @!P6 LEA R6, P2, R2, R16, 0x1 ;  /* 0x000000100206e211 */ /* 0x004fc400078408ff */
[----:B------:R-:W-:Y:S02]  /*1cf0*/  LOP3.LUT R116, R4, 0xfffffe00, RZ, 0xc0, !PT ;  /* 0xfffffe0004747812 */ /* 0x000fe400078ec0ff */
[----:B------:R-:W-:Y:S02]  /*1d00*/  @!P6 LEA.HI.X R7, R2, R17, R3, 0x1, P2 ;  /* 0x000000110207e211 */ /* 0x000fe400010f0c03 */
[----:B------:R-:W-:Y:S02]  /*1d10*/  @!P5 LEA R5, P2, R210, R2, 0x4 ;  /* 0x00000002d205d211 */ /* 0x000fe400078420ff */
[----:B------:R-:W-:Y:S01]  /*1d20*/  LEA R192, R0, UR4, 0x1 ;  /* 0x0000000400c07c11 */ /* 0x000fe2000f8e08ff */
[----:B------:R-:W-:Y:S01]  /*1d30*/  IMAD.MOV.U32 R0, RZ, RZ, 0x10 ;  /* 0x00000010ff007424 */ /* 0x000fe200078e00ff */
[C---:B------:R-:W-:Y:S01]  /*1d40*/  @!P5 LEA.HI.X R9, R210.reuse, R3, R211, 0x4, P2 ;  /* 0x00000003d209d211 */ /* 0x040fe200010f24d3 */
[----:B------:R-:W-:Y:S01]  /*1d50*/  @!P0 IMAD.WIDE.U32 R2, R210, 0x30, R2 ;  /* 0x00000030d2028825 */ /* 0x000fe200078e0002 */
[----:B---3--:R-:W-:-:S02]  /*1d60*/  @!P5 LEA R4, P3, R5, R18, 0x1 ;  /* 0x000000120504d211 */ /* 0x008fc400078608ff */
[C---:B-----5:R-:W-:Y:S01]  /*1d70*/  @!P1 LEA R8, P2, R10.reuse, R20, 0x1 ;  /* 0x000000140a089211 */ /* 0x060fe200078408ff */
[----:B------:R-:W-:Y:S01]  /*1d80*/  @P6 STS.128 [R208+0x6000], RZ ;  /* 0x006000ffd0006388 */ /* 0x000fe20000000c00 */
[----:B------:R-:W-:Y:S01]  /*1d90*/  @!P5 LEA.HI.X R5, R5, R19, R9, 0x1, P3 ;  /* 0x000000130505d211 */ /* 0x000fe200018f0c09 */
[----:B------:R-:W-:Y:S01]  /*1da0*/  @!P0 IMAD.IADD R3, R3, 0x1, R11 ;  /* 0x0000000103038824 */ /* 0x000fe200078e020b */
[----:B------:R-:W-:Y:S01]  /*1db0*/  @!P1 LEA.HI.X R9, R10, R21, R12, 0x1, P2 ;  /* 0x000000150a099211 */ /* 0x000fe200010f0c0c */
[----:B------:R-:W-:Y:S01]  /*1dc0*/  @!PT LDS RZ, [RZ] ;  /* 0x00000000fffff984 */ /* 0x000fe20000000800 */
[----:B------:R-:W-:Y:S01]  /*1dd0*/  @!PT LDS RZ, [RZ] ;  /* 0x00000000fffff984 */ /* 0x000fe20000000800 */
[----:B------:R-:W-:Y:S01]  /*1de0*/  @!PT LDS RZ, [RZ] ;  /* 0x00000000fffff984 */ /* 0x000fe20000000800 */
[----:B------:R1:W-:Y:S01]  /*1df0*/  @!P6 LDGSTS.E.BYPASS.LTC128B.128 [R208+0x6000], desc[UR12][R6.64] ;  /* 0x0600000006d0efae */ /* 0x0003e2000b901d4c */
[----:B------:R-:W-:Y:S02]  /*1e00*/  IMAD R10, R103, 0x400, R116 ;  /* 0x00000400670a7824 */ /* 0x000fe400078e0274 */
[----:B------:R-:W-:Y:S01]  /*1e10*/  VIADD R203, R192, 0x4040 ;  /* 0x00004040c0cb7836 */ /* 0x000fe20000000000 */
        /* <DEDUP_REMOVED lines=11> */
[----:B-1----:R-:W-:-:S04]  /*1ed0*/  @!P0 LEA R6, P2, R2, R14, 0x1 ;  /* 0x0000000e02068211 */ /* 0x002fc800078408ff */
[----:B------:R-:W-:Y:S01]  /*1ee0*/  @!P0 LEA.HI.X R7, R2, R15, R3, 0x1, P2 ;  /* 0x0000000f02078211 */ /* 0x000fe200010f0c03 */
[----:B------:R-:W-:Y:S01]  /*1ef0*/  IMAD.IADD R2, R117, 0x1, R10 ;  /* 0x0000000175027824 */ /* 0x000fe200078e020a */
[----:B------:R-:W-:Y:S01]  /*1f00*/  R2P PR, R29, 0x6 ;  /* 0x000000061d007804 */ /* 0x000fe20000000000 */
[----:B------:R-:W-:Y:S02]  /*1f10*/  VIADD R3, R192, 0x4000 ;  /* 0x00004000c0037836 */ /* 0x000fe40000000000 */
[----:B------:R-:W-:Y:S01]  /*1f20*/  @!PT LDS RZ, [RZ] ;  /* 0x00000000fffff984 */ /* 0x000fe20000000800 */
[----:B------:R-:W-:Y:S01]  /*1f30*/  @!PT LDS RZ, [RZ] ;  /* 0x00000000fffff984 */ /* 0x000fe20000000800 */
[----:B------:R-:W-:Y:S01]  /*1f40*/  @!PT LDS RZ, [RZ] ;  /* 0x00000000fffff984 */ /* 0x000fe20000000800 */
[----:B------:R1:W-:Y:S01]  /*1f50*/  @!P0 LDGSTS.E.BYPASS.LTC128B.128 [R208+0x7800], desc[UR12][R6.64] ;  /* 0x0780000006d08fae */ /* 0x0003e2000b901d4c */
[----:B------:R-:W-:Y:S01]  /*1f60*/  LEA R199, R2, UR4, 0x1 ;  /* 0x0000000402c77c11 */ /* 0x000fe2000f8e08ff */
[----:B--2---:R-:W-:Y:S01]  /*1f70*/  IMAD.MOV.U32 R4, RZ, RZ, 0x20 ;  /* 0x00000020ff047424 */ /* 0x004fe200078e00ff */
[----:B------:R-:W-:Y:S01]  /*1f80*/  LOP3.LUT P0, RZ, R48, 0x2, RZ, 0xc0, !PT ;  /* 0x0000000230ff7812 */ /* 0x000fe2000780c0ff */
[----:B------:R-:W-:Y:S01]  /*1f90*/  LDSM.16.M88.4 R40, [R192+0x4000] ;  /* 0x00400000c028783b */ /* 0x000fe20000000200 */
[----:B------:R-:W-:-:S02]  /*1fa0*/  SEL R2, R0, 0xfffffff0, !P1 ;  /* 0xfffffff000027807 */ /* 0x000fc40004800000 */
[----:B------:R-:W-:Y:S01]  /*1fb0*/  SEL R0, R0, 0xfffffff0, !P0 ;  /* 0xfffffff000007807 */ /* 0x000fe20004000000 */
[----:B------:R-:W2:Y:S01]  /*1fc0*/  LDSM.16.M88.4 R24, [R199] ;  /* 0x00000000c718783b */ /* 0x000ea20000000200 */
[----:B------:R-:W-:Y:S01]  /*1fd0*/  LOP3.LUT P0, RZ, R48, 0x4, RZ, 0xc0, !PT ;  /* 0x0000000430ff7812 */ /* 0x000fe2000780c0ff */
[----:B------:R-:W-:Y:S01]  /*1fe0*/  IMAD R202, R2, 0x2, R199 ;  /* 0x0000000202ca7824 */ /* 0x000fe200078e02c7 */
[----:B------:R-:W-:Y:S01]  /*1ff0*/  SEL R4, R4, 0xffffffe0, !P2 ;  /* 0xffffffe004047807 */ /* 0x000fe20005000000 */
[----:B------:R-:W4:Y:S01]  /*2000*/  LDSM.16.M88.4 R20, [R199+0x2000] ;  /* 0x00200000c714783b */ /* 0x000f220000000200 */
[----:B------:R-:W-:-:S03]  /*2010*/  IMAD R198, R0, 0x2, R192 ;  /* 0x0000000200c67824 */ /* 0x000fc600078e02c0 */
[----:B------:R-:W-:Y:S01]  /*2020*/  LDSM.16.M88.4 R16, [R202] ;  /* 0x00000000ca10783b */ /* 0x000fe20000000200 */
[----:B------:R-:W-:-:S03]  /*2030*/  IMAD R200, R4, 0x2, R199 ;  /* 0x0000000204c87824 */ /* 0x000fc600078e02c7 */
[----:B------:R-:W5:Y:S01]  /*2040*/  LDSM.16.M88.4 R44, [R198+0x4000] ;  /* 0x00400000c62c783b */ /* 0x000f620000000200 */
[----:B------:R-:W-:Y:S02]  /*2050*/  IMAD R201, R2, 0x2, R200 ;  /* 0x0000000202c97824 */ /* 0x000fe400078e02c8 */
[----:B------:R-:W-:Y:S01]  /*2060*/  @P0 VIADD R203, R3, 0xffffffc0 ;  /* 0xffffffc003cb0836 */ /* 0x000fe20000000000 */
[----:B------:R-:W1:Y:S03]  /*2070*/  LDSM.16.M88.4 R12, [R202+0x2000] ;  /* 0x00200000ca0c783b */ /* 0x000e660000000200 */
[----:B------:R-:W-:Y:S01]  /*2080*/  IMAD R197, R0, 0x2, R203 ;  /* 0x0000000200c57824 */ /* 0x000fe200078e02cb */
[----:B------:R-:W1:Y:S04]  /*2090*/  LDSM.16.M88.4 R52, [R192+0x4800] ;  /* 0x00480000c034783b */ /* 0x000e680000000200 */
[----:B------:R-:W-:Y:S04]  /*20a0*/  LDSM.16.M88.4 R56, [R203] ;  /* 0x00000000cb38783b */ /* 0x000fe80000000200 */
[----:B------:R-:W1:Y:S04]  /*20b0*/  LDSM.16.M88.4 R36, [R200] ;  /* 0x00000000c824783b */ /* 0x000e680000000200 */
[----:B---3--:R-:W3:Y:S04]  /*20c0*/  LDSM.16.M88.4 R8, [R200+0x2000] ;  /* 0x00200000c808783b */ /* 0x008ee80000000200 */
[----:B------:R-:W-:Y:S01]  /*20d0*/  LDSM.16.M88.4 R60, [R197] ;  /* 0x00000000c53c783b */ /* 0x000fe20000000200 */
[-C--:B--2---:R-:W-:Y:S03]  /*20e0*/  HMMA.16816.F32 R28, R24, R40.reuse, RZ ;  /* 0x00000028181c723c */ /* 0x084fe600000018ff */
[----:B------:R-:W-:Y:S04]  /*20f0*/  LDSM.16.M88.4 R32, [R201] ;  /* 0x00000000c920783b */ /* 0x000fe80000000200 */
[----:B------:R-:W0:Y:S01]  /*2100*/  LDGDEPBAR ;  /* 0x00000000000079af */ /* 0x000e220000000000 */
[----:B----4-:R-:W-:Y:S06]  /*2110*/  HMMA.16816.F32 R48, R20, R40, RZ ;  /* 0x000000281430723c */ /* 0x010fec00000018ff */
[-C--:B------:R-:W-:Y:S06]  /*2120*/  HMMA.16816.F32 R84, R24, R42.reuse, RZ ;  /* 0x0000002a1854723c */ /* 0x080fec00000018ff */
[----:B------:R-:W-:Y:S06]  /*2130*/  HMMA.16816.F32 R72, R20, R42, RZ ;  /* 0x0000002a1448723c */ /* 0x000fec00000018ff */
[-C--:B-----5:R-:W-:Y:S01]  /*2140*/  HMMA.16816.F32 R64, R16, R44.reuse, R28 ;  /* 0x0000002c1040723c */ /* 0x0a0fe2000000181c */
[----:B------:R-:W-:Y:S05]  /*2150*/  LDSM.16.M88.4 R28, [R201+0x2000] ;  /* 0x00200000c91c783b */ /* 0x000fea0000000200 */
[----:B-1----:R-:W-:Y:S01]  /*2160*/  HMMA.16816.F32 R80, R12, R44, R48 ;  /* 0x0000002c0c50723c */ /* 0x002fe20000001830 */
[----:B------:R-:W1:Y:S05]  /*2170*/  LDSM.16.M88.4 R48, [R198+0x4800] ;  /* 0x00480000c630783b */ /* 0x000e6a0000000200 */
[----:B------:R-:W-:Y:S06]  /*2180*/  HMMA.16816.F32 R68, R24, R52, RZ ;  /* 0x000000341844723c */ /* 0x000fec00000018ff */
[----:B------:R-:W-:Y:S06]  /*2190*/  HMMA.16816.F32 R84, R16, R46, R84 ;  /* 0x0000002e1054723c */ /* 0x000fec0000001854 */
[-C--:B------:R-:W-:Y:S06]  /*21a0*/  HMMA.16816.F32 R76, R36, R56.reuse, R64 ;  /* 0x00000038244c723c */ /* 0x080fec0000001840 */
[----:B---3--:R-:W-:Y:S06]  /*21b0*/  HMMA.16816.F32 R40, R8, R56, R80 ;  /* 0x000000380828723c */ /* 0x008fec0000001850 */
[----:B------:R-:W-:Y:S06]  /*21c0*/  HMMA.16816.F32 R64, R20, R52, RZ ;  /* 0x000000341440723c */ /* 0x000fec00000018ff */
[----:B-1----:R-:W-:Y:S06]  /*21d0*/  HMMA.16816.F32 R92, R16, R48, R68 ;  /* 0x00000030105c723c */ /* 0x002fec0000001844 */
[----:B------:R-:W-:Y:S06]  /*21e0*/  HMMA.16816.F32 R88, R32, R60, R76 ;  /* 0x0000003c2058723c */ /* 0x000fec000000184c */
[----:B------:R-:W-:Y:S06]  /*21f0*/  HMMA.16816.F32 R68, R12, R46, R72 ;  /* 0x0000002e0c44723c */ /* 0x000fec0000001848 */
[----:B------:R-:W-:Y:S01]  /*2200*/  HMMA.16816.F32 R76, R28, R60, R40 ;  /* 0x0000003c1c4c723c */ /* 0x000fe20000001828 */
[----:B------:R-:W1:Y:S05]  /*2210*/  LDSM.16.M88.4 R40, [R203+0x800] ;  /* 0x00080000cb28783b */ /* 0x000e6a0000000200 */
[----:B------:R-:W-:Y:S06]  /*2220*/  HMMA.16816.F32 R44, R36, R58, R84 ;  /* 0x0000003a242c723c */ /* 0x000fec0000001854 */
[----:B------:R-:W-:Y:S01]  /*2230*/  HMMA.16816.F32 R96, R12, R48, R64 ;  /* 0x000000300c60723c */ /* 0x000fe20000001840 */
[----:B------:R-:W-:Y:S01]  /*2240*/  FMUL.FTZ R88, R88, UR8 ;  /* 0x0000000858587c20 */ /* 0x000fe20008410000 */
[----:B------:R-:W-:Y:S01]  /*2250*/  FMUL.FTZ R89, R89, UR8 ;  /* 0x0000000859597c20 */ /* 0x000fe20008410000 */
[----:B------:R-:W-:Y:S01]  /*2260*/  FMUL.FTZ R90, R90, UR8 ;  /* 0x000000085a5a7c20 */ /* 0x000fe20008410000 */
[----:B------:R-:W-:Y:S01]  /*2270*/  FMUL.FTZ R91, R91, UR8 ;  /* 0x000000085b5b7c20 */ /* 0x000fe20008410000 */
[----:B------:R-:W-:Y:S01]  /*2280*/  MUFU.TANH R139, R88 ;  /* 0x00000058008b7308 */ /* 0x000fe20000002400 */
[-C--:B------:R-:W-:Y:S06]  /*2290*/  HMMA.16816.F32 R64, R20, R54.reuse, RZ ;  /* 0x000000361440723c */ /* 0x080fec00000018ff */
[----:B------:R-:W-:Y:S01]  /*22a0*/  HMMA.16816.F32 R52, R24, R54, RZ ;  /* 0x000000361834723c */ /* 0x000fe200000018ff */
[----:B------:R-:W-:Y:S01]  /*22b0*/  FMUL.FTZ R76, R76, UR8 ;  /* 0x000000084c4c7c20 */ /* 0x000fe20008410000 */
[----:B------:R-:W-:Y:S01]  /*22c0*/  FMUL.FTZ R77, R77, UR8 ;  /* 0x000000084d4d7c20 */ /* 0x000fe20008410000 */
[----:B------:R-:W-:Y:S01]  /*22d0*/  FMUL.FTZ R78, R78, UR8 ;  /* 0x000000084e4e7c20 */ /* 0x000fe20008410000 */
[----:B------:R-:W-:Y:S01]  /*22e0*/  FMUL.FTZ R79, R79, UR8 ;  /* 0x000000084f4f7c20 */ /* 0x000fe20008410000 */
[----:B------:R-:W-:Y:S01]  /*22f0*/  MUFU.TANH R119, R76 ;  /* 0x0000004c00777308 */ /* 0x000fe20000002400 */
[----:B------:R-:W-:Y:S01]  /*2300*/  HMMA.16816.F32 R72, R32, R62, R44 ;  /* 0x0000003e2048723c */ /* 0x000fe2000000182c */
[----:B------:R-:W2:Y:S05]  /*2310*/  LDSM.16.M88.4 R44, [R197+0x800] ;  /* 0x00080000c52c783b */ /* 0x000eaa0000000200 */
[----:B------:R-:W-:Y:S01]  /*2320*/  HMMA.16816.F32 R80, R8, R58, R68 ;  /* 0x0000003a0850723c */ /* 0x000fe20000001844 */
[----:B------:R-:W3:Y:S01]  /*2330*/  LDSM.16.M88.4 R56, [R192+0x5000] ;  /* 0x00500000c038783b */ /* 0x000ee20000000200 */
[----:B------:R-:W-:Y:S04]  /*2340*/  MUFU.TANH R136, R77 ;  /* 0x0000004d00887308 */ /* 0x000fe80000002400 */
[-C--:B------:R-:W-:Y:S04]  /*2350*/  HMMA.16816.F32 R84, R12, R50.reuse, R64 ;  /* 0x000000320c54723c */ /* 0x080fe80000001840 */
[----:B------:R-:W-:Y:S02]  /*2360*/  MUFU.TANH R118, R78 ;  /* 0x0000004e00767308 */ /* 0x000fe40000002400 */
[----:B------:R-:W-:Y:S01]  /*2370*/  HMMA.16816.F32 R64, R16, R50, R52 ;  /* 0x000000321040723c */ /* 0x000fe20000001834 */
[----:B------:R-:W4:Y:S05]  /*2380*/  LDSM.16.M88.4 R52, [R192+0x5800] ;  /* 0x00580000c034783b */ /* 0x000f2a0000000200 */
[----:B-1----:R-:W-:Y:S01]  /*2390*/  HMMA.16816.F32 R48, R36, R40, R92 ;  /* 0x000000282430723c */ /* 0x002fe2000000185c */
[----:B------:R1:W-:Y:S01]  /*23a0*/  MUFU.TANH R133, R79 ;  /* 0x0000004f00857308 */ /* 0x0003e20000002400 */
[----:B------:R-:W-:Y:S01]  /*23b0*/  FMUL.FTZ R0, R73, UR8 ;  /* 0x0000000849007c20 */ /* 0x000fe20008410000 */
[----:B------:R-:W-:-:S03]  /*23c0*/  FMUL.FTZ R72, R72, UR8 ;  /* 0x0000000848487c20 */ /* 0x000fc60008410000 */
[C---:B------:R-:W-:Y:S03]  /*23d0*/  HMMA.16816.F32 R68, R8.reuse, R40, R96 ;  /* 0x000000280844723c */ /* 0x040fe60000001860 */
[----:B------:R5:W-:Y:S03]  /*23e0*/  MUFU.TANH R132, R0 ;  /* 0x0000000000847308 */ /* 0x000be60000002400 */
[----:B------:R-:W-:Y:S05]  /*23f0*/  HMMA.16816.F32 R92, R8, R42, R84 ;  /* 0x0000002a085c723c */ /* 0x000fea0000001854 */
[----:B------:R-:W4:Y:S01]  /*2400*/  MUFU.TANH R138, R89 ;  /* 0x00000059008a7308 */ /* 0x000f220000002400 */
[----:B-1----:R-:W-:Y:S06]  /*2410*/  HMMA.16816.F32 R76, R28, R62, R80 ;  /* 0x0000003e1c4c723c */ /* 0x002fec0000001850 */
[----:B------:R-:W-:Y:S01]  /*2420*/  HMMA.16816.F32 R80, R36, R42, R64 ;  /* 0x0000002a2450723c */ /* 0x000fe20000001840 */
[----:B------:R-:W-:Y:S01]  /*2430*/  LDSM.16.M88.4 R40, [R203+0x1000] ;  /* 0x00100000cb28783b */ /* 0x000fe20000000200 */
[----:B-----5:R-:W-:Y:S01]  /*2440*/  FMUL.FTZ R0, R74, UR8 ;  /* 0x000000084a007c20 */ /* 0x020fe20008410000 */
[----:B------:R-:W-:Y:S03]  /*2450*/  MUFU.TANH R131, R90 ;  /* 0x0000005a00837308 */ /* 0x000fe60000002400 */
[----:B--2---:R-:W-:Y:S01]  /*2460*/  HMMA.16816.F32 R64, R32, R44, R48 ;  /* 0x0000002c2040723c */ /* 0x004fe20000001830 */
[----:B------:R-:W1:Y:S04]  /*2470*/  LDSM.16.M88.4 R48, [R198+0x5000] ;  /* 0x00500000c630783b */ /* 0x000e680000000200 */
[----:B------:R2:W-:Y:S01]  /*2480*/  MUFU.TANH R127, R0 ;  /* 0x00000000007f7308 */ /* 0x0005e20000002400 */
[----:B---3--:R-:W-:Y:S06]  /*2490*/  HMMA.16816.F32 R60, R24, R56, RZ ;  /* 0x00000038183c723c */ /* 0x008fec00000018ff */
[----:B------:R-:W-:Y:S01]  /*24a0*/  HMMA.16816.F32 R68, R28, R44, R68 ;  /* 0x0000002c1c44723c */ /* 0x000fe20000001844 */
[----:B------:R3:W5:Y:S05]  /*24b0*/  MUFU.TANH R137, R91 ;  /* 0x0000005b00897308 */ /* 0x00076a0000002400 */
[----:B------:R-:W-:Y:S03]  /*24c0*/  HMMA.16816.F32 R84, R20, R56, RZ ;  /* 0x000000381454723c */ /* 0x000fe600000018ff */
[----:B------:R5:W-:Y:S01]  /*24d0*/  MUFU.TANH R126, R72 ;  /* 0x00000048007e7308 */ /* 0x000be20000002400 */
[----:B--2---:R-:W-:-:S02]  /*24e0*/  FMUL.FTZ R0, R75, UR8 ;  /* 0x000000084b007c20 */ /* 0x004fc40008410000 */
[----:B----4-:R-:W-:Y:S05]  /*24f0*/  HMMA.16816.F32 R96, R24, R54, RZ ;  /* 0x000000361860723c */ /* 0x010fea00000018ff */
[----:B------:R2:W-:Y:S01]  /*2500*/  MUFU.TANH R130, R0 ;  /* 0x0000000000827308 */ /* 0x0005e20000002400 */
[C---:B---3--:R-:W-:Y:S06]  /*2510*/  HMMA.16816.F32 R88, R20.reuse, R58, RZ ;  /* 0x0000003a1458723c */ /* 0x048fec00000018ff */
[----:B------:R-:W-:Y:S06]  /*2520*/  HMMA.16816.F32 R108, R20, R52, RZ ;  /* 0x00000034146c723c */ /* 0x000fec00000018ff */
[----:B-----5:R-:W-:Y:S01]  /*2530*/  HMMA.16816.F32 R72, R28, R46, R92 ;  /* 0x0000002e1c48723c */ /* 0x020fe2000000185c */
[----:B--2---:R-:W-:-:S05]  /*2540*/  FMUL.FTZ R0, R76, UR8 ;  /* 0x000000084c007c20 */ /* 0x004fca0008410000 */
[----:B------:R-:W-:Y:S01]  /*2550*/  HMMA.16816.F32 R104, R20, R54, RZ ;  /* 0x000000361468723c */ /* 0x000fe200000018ff */
[----:B------:R-:W-:Y:S01]  /*2560*/  LDSM.16.M88.4 R20, [R198+0x5800] ;  /* 0x00580000c614783b */ /* 0x000fe20000000200 */
[----:B------:R2:W3:Y:S04]  /*2570*/  MUFU.TANH R7, R0 ;  /* 0x0000000000077308 */ /* 0x0004e80000002400 */
[----:B-1----:R-:W-:Y:S01]  /*2580*/  HMMA.16816.F32 R88, R12, R50, R88 ;  /* 0x000000320c58723c */ /* 0x002fe20000001858 */
[----:B--2---:R-:W-:-:S04]  /*2590*/  FMUL.FTZ R0, R77, UR8 ;  /* 0x000000084d007c20 */ /* 0x004fc80008410000 */
[----:B------:R1:W-:Y:S02]  /*25a0*/  MUFU.TANH R128, R0 ;  /* 0x0000000000807308 */ /* 0x0003e40000002400 */
[----:B-1----:R-:W-:-:S06]  /*25b0*/  FMUL.FTZ R0, R78, UR8 ;  /* 0x000000084e007c20 */ /* 0x002fcc0008410000 */
[----:B------:R1:W2:Y:S02]  /*25c0*/  MUFU.TANH R6, R0 ;  /* 0x0000000000067308 */ /* 0x0002a40000002400 */
[----:B-1----:R-:W-:Y:S02]  /*25d0*/  FMUL.FTZ R0, R79, UR8 ;  /* 0x000000084f007c20 */ /* 0x002fe40008410000 */
[----:B------:R-:W-:Y:S04]  /*25e0*/  HMMA.16816.F32 R76, R24, R58, RZ ;  /* 0x0000003a184c723c */ /* 0x000fe800000018ff */
[----:B------:R1:W4:Y:S02]  /*25f0*/  MUFU.TANH R123, R0 ;  /* 0x00000000007b7308 */ /* 0x0003240000002400 */
[----:B------:R-:W-:Y:S01]  /*2600*/  HMMA.16816.F32 R56, R16, R48, R60 ;  /* 0x000000301038723c */ /* 0x000fe2000000183c */
[----:B------:R-:W5:Y:S01]  /*2610*/  LDSM.16.M88.4 R60, [R197+0x1000] ;  /* 0x00100000c53c783b */ /* 0x000f620000000200 */
[----:B-1----:R-:W-:-:S04]  /*2620*/  FMUL.FTZ R0, R64, UR8 ;  /* 0x0000000840007c20 */ /* 0x002fc80008410000 */
[----:B------:R1:W-:Y:S02]  /*2630*/  MUFU.TANH R122, R0 ;  /* 0x00000000007a7308 */ /* 0x0003e40000002400 */
[----:B-1----:R-:W-:-:S06]  /*2640*/  FMUL.FTZ R0, R65, UR8 ;  /* 0x0000000841007c20 */ /* 0x002fcc0008410000 */
[----:B------:R1:W-:Y:S02]  /*2650*/  MUFU.TANH R134, R0 ;  /* 0x0000000000867308 */ /* 0x0003e40000002400 */
[----:B-1----:R-:W-:-:S06]  /*2660*/  FMUL.FTZ R0, R66, UR8 ;  /* 0x0000000842007c20 */ /* 0x002fcc0008410000 */
[----:B------:R1:W4:Y:S02]  /*2670*/  MUFU.TANH R121, R0 ;  /* 0x0000000000797308 */ /* 0x0003240000002400 */
[----:B-1----:R-:W-:Y:S02]  /*2680*/  FMUL.FTZ R0, R67, UR8 ;  /* 0x0000000843007c20 */ /* 0x002fe40008410000 */
[----:B------:R-:W-:Y:S04]  /*2690*/  HMMA.16816.F32 R64, R32, R46, R80 ;  /* 0x0000002e2040723c */ /* 0x000fe80000001850 */
[----:B------:R1:W-:Y:S02]  /*26a0*/  MUFU.TANH R114, R0 ;  /* 0x0000000000727308 */ /* 0x0003e40000002400 */
[----:B------:R-:W-:Y:S06]  /*26b0*/  HMMA.16816.F32 R80, R24, R52, RZ ;  /* 0x000000341850723c */ /* 0x000fec00000018ff */
[----:B------:R-:W-:Y:S06]  /*26c0*/  HMMA.16816.F32 R24, R36, R40, R56 ;  /* 0x000000282418723c */ /* 0x000fec0000001838 */
[----:B------:R-:W-:Y:S01]  /*26d0*/  HMMA.16816.F32 R44, R12, R48, R84 ;  /* 0x000000300c2c723c */ /* 0x000fe20000001854 */
[----:B-1----:R-:W-:-:S04]  /*26e0*/  FMUL.FTZ R0, R68, UR8 ;  /* 0x0000000844007c20 */ /* 0x002fc80008410000 */
[----:B------:R1:W4:-:S13]  /*26f0*/  MUFU.TANH R129, R0 ;  /* 0x0000000000817308 */ /* 0x00031a0000002400 */
[----:B-----5:R-:W-:Y:S01]  /*2700*/  HMMA.16816.F32 R52, R32, R60, R24 ;  /* 0x0000003c2034723c */ /* 0x020fe20000001818 */
[----:B------:R-:W5:Y:S01]  /*2710*/  LDSM.16.M88.4 R24, [R203+0x1800] ;  /* 0x00180000cb18783b */ /* 0x000f620000000200 */
[----:B-1----:R-:W-:-:S04]  /*2720*/  FMUL.FTZ R0, R69, UR8 ;  /* 0x0000000845007c20 */ /* 0x002fc80008410000 */
[----:B------:R-:W-:Y:S01]  /*2730*/  HMMA.16816.F32 R44, R8, R40, R44 ;  /* 0x00000028082c723c */ /* 0x000fe2000000182c */
[----:B------:R1:W-:-:S15]  /*2740*/  MUFU.TANH R113, R0 ;  /* 0x0000000000717308 */ /* 0x0003de0000002400 */
[----:B------:R-:W-:-:S02]  /*2750*/  NOP ;  /* 0x0000000000007918 */ /* 0x000fc40000000000 */
[----:B------:R-:W-:Y:S01]  /*2760*/  FMUL.FTZ R3, R54, UR8 ;  /* 0x0000000836037c20 */ /* 0x000fe20008410000 */
[----:B-1----:R-:W-:Y:S01]  /*2770*/  FMUL.FTZ R0, R70, UR8 ;  /* 0x0000000846007c20 */ /* 0x002fe20008410000 */
[----:B------:R-:W-:-:S03]  /*2780*/  FMUL.FTZ R5, R55, UR8 ;  /* 0x0000000837057c20 */ /* 0x000fc60008410000 */
[----:B------:R1:W-:Y:S01]  /*2790*/  MUFU.TANH R112, R0 ;  /* 0x0000000000707308 */ /* 0x0003e20000002400 */
[----:B------:R-:W-:Y:S01]  /*27a0*/  HMMA.16816.F32 R56, R28, R60, R44 ;  /* 0x0000003c1c38723c */ /* 0x000fe2000000182c */
[----:B-1----:R-:W-:-:S05]  /*27b0*/  FMUL.FTZ R0, R71, UR8 ;  /* 0x0000000847007c20 */ /* 0x002fca0008410000 */
[----:B------:R-:W-:Y:S01]  /*27c0*/  HMMA.16816.F32 R68, R16, R50, R76 ;  /* 0x000000321044723c */ /* 0x000fe2000000184c */
[----:B------:R1:W-:Y:S05]  /*27d0*/  MUFU.TANH R92, R0 ;  /* 0x00000000005c7308 */ /* 0x0003ea0000002400 */
[----:B------:R-:W-:-:S12]  /*27e0*/  HMMA.16816.F32 R48, R12, R20, R108 ;  /* 0x000000140c30723c */ /* 0x000fd8000000186c */
[----:B------:R-:W-:Y:S01]  /*27f0*/  FMUL.FTZ R56, R56, UR8 ;  /* 0x0000000838387c20 */ /* 0x000fe20008410000 */
[----:B------:R-:W-:Y:S01]  /*2800*/  FMUL.FTZ R57, R57, UR8 ;  /* 0x0000000839397c20 */ /* 0x000fe20008410000 */
[----:B------:R-:W-:Y:S01]  /*2810*/  FMUL.FTZ R58, R58, UR8 ;  /* 0x000000083a3a7c20 */ /* 0x000fe20008410000 */
[----:B------:R-:W-:Y:S01]  /*2820*/  FMUL.FTZ R59, R59, UR8 ;  /* 0x000000083b3b7c20 */ /* 0x000fe20008410000 */
[----:B------:R-:W-:Y:S01]  /*2830*/  HMMA.16816.F32 R76, R12, R22, R104 ;  /* 0x000000160c4c723c */ /* 0x000fe20000001868 */
[----:B------:R-:W3:Y:S01]  /*2840*/  LDSM.16.M88.4 R12, [R197+0x1800] ;  /* 0x00180000c50c783b */ /* 0x000ee20000000200 */
[----:B------:R-:W-:-:S04]  /*2850*/  DEPBAR.LE SB0, 0x0 ;  /* 0x000080000000791a */ /* 0x000fc80000000000 */
[----:B-1----:R-:W-:-:S04]  /*2860*/  FMUL.FTZ R0, R64, UR8 ;  /* 0x0000000840007c20 */ /* 0x002fc80008410000 */
[----:B------:R1:W-:Y:S01]  /*2870*/  MUFU.TANH R95, R0 ;  /* 0x00000000005f7308 */ /* 0x0003e20000002400 */
[----:B------:R-:W-:Y:S06]  /*2880*/  HMMA.16816.F32 R44, R36, R42, R68 ;  /* 0x0000002a242c723c */ /* 0x000fec0000001844 */
[----:B-----5:R-:W-:Y:S01]  /*2890*/  HMMA.16816.F32 R48, R8, R24, R48 ;  /* 0x000000180830723c */ /* 0x020fe20000001830 */
[----:B------:R-:W-:Y:S08]  /*28a0*/  MUFU.TANH R70, R57 ;  /* 0x0000003900467308 */ /* 0x000ff00000002400 */
[----:B------:R-:W-:Y:S01]  /*28b0*/  MUFU.TANH R69, R58 ;  /* 0x0000003a00457308 */ /* 0x000fe20000002400 */
[----:B-1----:R-:W-:-:S07]  /*28c0*/  FMUL.FTZ R0, R65, UR8 ;  /* 0x0000000841007c20 */ /* 0x002fce0008410000 */
[----:B------:R1:W5:Y:S01]  /*28d0*/  MUFU.TANH R94, R0 ;  /* 0x00000000005e7308 */ /* 0x0003620000002400 */
[----:B------:R-:W-:Y:S06]  /*28e0*/  HMMA.16816.F32 R44, R32, R62, R44 ;  /* 0x0000003e202c723c */ /* 0x000fec000000182c */
[----:B---3--:R-:W-:Y:S01]  /*28f0*/  HMMA.16816.F32 R48, R28, R12, R48 ;  /* 0x0000000c1c30723c */ /* 0x008fe20000001830 */
[----:B------:R-:W-:Y:S01]  /*2900*/  MUFU.TANH R68, R59 ;  /* 0x0000003b00447308 */ /* 0x000fe20000002400 */
[----:B-1----:R-:W-:-:S07]  /*2910*/  FMUL.FTZ R0, R66, UR8 ;  /* 0x0000000842007c20 */ /* 0x002fce0008410000 */
[----:B------:R1:W-:Y:S02]  /*2920*/  MUFU.TANH R102, R0 ;  /* 0x0000000000667308 */ /* 0x0003e40000002400 */
[----:B-1----:R-:W-:Y:S02]  /*2930*/  FMUL.FTZ R0, R67, UR8 ;  /* 0x0000000843007c20 */ /* 0x002fe40008410000 */
[C---:B------:R-:W-:Y:S04]  /*2940*/  HMMA.16816.F32 R64, R8.reuse, R42, R88 ;  /* 0x0000002a0840723c */ /* 0x040fe80000001858 */
[----:B------:R1:W-:Y:S02]  /*2950*/  MUFU.TANH R93, R0 ;  /* 0x00000000005d7308 */ /* 0x0003e40000002400 */
[----:B------:R-:W-:Y:S01]  /*2960*/  HMMA.16816.F32 R40, R8, R26, R76 ;  /* 0x0000001a0828723c */ /* 0x000fe2000000184c */
[----:B-1----:R-:W-:-:S05]  /*2970*/  FMUL.FTZ R0, R72, UR8 ;  /* 0x0000000848007c20 */ /* 0x002fca0008410000 */
[----:B------:R1:W-:Y:S02]  /*2980*/  MUFU.TANH R87, R0 ;  /* 0x0000000000577308 */ /* 0x0003e40000002400 */
[----:B-1----:R-:W-:-:S06]  /*2990*/  FMUL.FTZ R0, R73, UR8 ;  /* 0x0000000849007c20 */ /* 0x002fcc0008410000 */
[----:B------:R1:W-:Y:S02]  /*29a0*/  MUFU.TANH R86, R0 ;  /* 0x0000000000567308 */ /* 0x0003e40000002400 */
[----:B-1----:R-:W-:-:S06]  /*29b0*/  FMUL.FTZ R0, R74, UR8 ;  /* 0x000000084a007c20 */ /* 0x002fcc0008410000 */
[----:B------:R1:W-:Y:S02]  /*29c0*/  MUFU.TANH R85, R0 ;  /* 0x0000000000557308 */ /* 0x0003e40000002400 */
[----:B-1----:R-:W-:Y:S02]  /*29d0*/  FMUL.FTZ R0, R75, UR8 ;  /* 0x000000084b007c20 */ /* 0x002fe40008410000 */
[C---:B------:R-:W-:Y:S04]  /*29e0*/  HMMA.16816.F32 R72, R16.reuse, R20, R80 ;  /* 0x000000141048723c */ /* 0x040fe80000001850 */
[----:B------:R1:W-:Y:S02]  /*29f0*/  MUFU.TANH R84, R0 ;  /* 0x0000000000547308 */ /* 0x0003e40000002400 */
[----:B------:R-:W-:Y:S01]  /*2a00*/  HMMA.16816.F32 R16, R16, R22, R96 ;  /* 0x000000161010723c */ /* 0x000fe20000001860 */
[----:B-1----:R-:W-:-:S05]  /*2a10*/  FMUL.FTZ R0, R52, UR8 ;  /* 0x0000000834007c20 */ /* 0x002fca0008410000 */
[----:B------:R1:W-:-:S12]  /*2a20*/  MUFU.TANH R80, R0 ;  /* 0x0000000000507308 */ /* 0x0003d80000002400 */
[C---:B------:R-:W-:Y:S06]  /*2a30*/  HMMA.16816.F32 R20, R36.reuse, R24, R72 ;  /* 0x000000182414723c */ /* 0x040fec0000001848 */
[----:B------:R-:W-:Y:S06]  /*2a40*/  HMMA.16816.F32 R36, R36, R26, R16 ;  /* 0x0000001a2424723c */ /* 0x000fec0000001810 */
[----:B------:R-:W-:Y:S01]  /*2a50*/  HMMA.16816.F32 R16, R28, R62, R64 ;  /* 0x0000003e1c10723c */ /* 0x000fe20000001840 */
[----:B-1----:R-:W-:-:S04]  /*2a60*/  FMUL.FTZ R0, R53, UR8 ;  /* 0x0000000835007c20 */ /* 0x002fc80008410000 */
[----:B------:R1:W3:Y:S07]  /*2a70*/  MUFU.TANH R71, R0 ;  /* 0x0000000000477308 */ /* 0x0002ee0000002400 */
[C---:B------:R-:W-:Y:S06]  /*2a80*/  HMMA.16816.F32 R20, R32.reuse, R12, R20 ;  /* 0x0000000c2014723c */ /* 0x040fec0000001814 */
[----:B------:R-:W-:Y:S01]  /*2a90*/  HMMA.16816.F32 R36, R32, R14, R36 ;  /* 0x0000000e2024723c */ /* 0x000fe20000001824 */
[----:B-1----:R-:W-:-:S02]  /*2aa0*/  LOP3.LUT R0, R124, 0xffffffe0, RZ, 0xc0, !PT ;  /* 0xffffffe07c007812 */ /* 0x002fc400078ec0ff */
[----:B------:R1:W-:Y:S03]  /*2ab0*/  MUFU.TANH R124, R3 ;  /* 0x00000003007c7308 */ /* 0x0003e60000002400 */
[----:B------:R-:W-:-:S12]  /*2ac0*/  IMAD.IADD R0, R135, 0x1, -R0 ;  /* 0x0000000187007824 */ /* 0x000fd800078e0a00 */
[----:B------:R-:W-:-:S04]  /*2ad0*/  FMUL.FTZ R12, R21, UR8 ;  /* 0x00000008150c7c20 */ /* 0x000fc80008410000 */
[----:B------:R-:W-:Y:S01]  /*2ae0*/  MUFU.TANH R13, R12 ;  /* 0x0000000c000d7308 */ /* 0x000fe20000002400 */
[----:B-1----:R-:W-:-:S04]  /*2af0*/  SHF.R.S32.HI R3, RZ, 0x1f, R0 ;  /* 0x0000001fff037819 */ /* 0x002fc80000011400 */
[----:B------:R-:W-:Y:S01]  /*2b00*/  LEA.HI R0, R3, R0, RZ, 0x2 ;  /* 0x0000000003007211 */ /* 0x000fe200078f10ff */
[----:B------:R-:W-:Y:S02]  /*2b10*/  IMAD R3, R103, 0x10, R125 ;  /* 0x0000001067037824 */ /* 0x000fe400078e027d */
[----:B------:R1:W-:Y:S01]  /*2b20*/  MUFU.TANH R125, R5 ;  /* 0x00000005007d7308 */ /* 0x0003e20000002400 */
[----:B------:R-:W-:-:S04]  /*2b30*/  SHF.R.S32.HI R140, RZ, 0x2, R0 ;  /* 0x00000002ff8c7819 */ /* 0x000fc80000011400 */
[----:B------:R-:W-:Y:S01]  /*2b40*/  IADD3 R0, R3, 0x1, R140 ;  /* 0x0000000103007810 */ /* 0x000fe20007ffe08c */
[----:B------:R2:W-:Y:S03]  /*2b50*/  STL [R1+0x34], R140 ;  /* 0x0000348c01007387 */ /* 0x0005e60000100800 */
[----:B------:R-:W-:-:S05]  /*2b60*/  IADD3 R0, R100, R0, -R101 ;  /* 0x0000000064007210 */ /* 0x000fca0007ffe865 */
[----:B------:R-:W-:Y:S02]  /*2b70*/  IMAD.IADD R3, R0, 0x1, R141 ;  /* 0x0000000100037824 */ /* 0x000fe400078e028d */
[----:B-1----:R-:W-:-:S03]  /*2b80*/  IMAD.SHL.U32 R5, R135, 0x2, RZ ;  /* 0x0000000287057824 */ /* 0x002fc600078e00ff */
[C---:B------:R-:W-:Y:S01]  /*2b90*/  VIMNMX R8, R3.reuse, R100, PT ;  /* 0x0000006403087248 */ /* 0x040fe20003fe0100 */
[----:B------:R1:W-:Y:S01]  /*2ba0*/  MUFU.TANH R135, R56 ;  /* 0x0000003800877308 */ /* 0x0003e20000002400 */
[--C-:B------:R-:W-:Y:S02]  /*2bb0*/  VIADDMNMX R11, R3, 0x8, R100.reuse, PT ;  /* 0x00000008030b7846 */ /* 0x100fe40003800164 */
[----:B------:R-:W-:Y:S02]  /*2bc0*/  LOP3.LUT R226, R5, 0x6, RZ, 0xc0, !PT ;  /* 0x0000000605e27812 */ /* 0x000fe400078ec0ff */
[C-C-:B------:R-:W-:Y:S02]  /*2bd0*/  VIADDMNMX R9, R3.reuse, 0x40, R100.reuse, PT ;  /* 0x0000004003097846 */ /* 0x140fe40003800164 */
[----:B------:R-:W-:Y:S01]  /*2be0*/  VIADDMNMX R10, R3, 0x48, R100, PT ;  /* 0x00000048030a7846 */ /* 0x000fe20003800164 */
[----:B------:R-:W-:-:S04]  /*2bf0*/  IMAD R0, R161, 0x40, R226 ;  /* 0x00000040a1007824 */ /* 0x000fc800078e02e2 */
[C---:B------:R-:W-:Y:S02]  /*2c00*/  VIADD R5, R0.reuse, 0x1 ;  /* 0x0000000100057836 */ /* 0x040fe40000000000 */
[C---:B------:R-:W-:Y:S02]  /*2c10*/  VIADD R3, R0.reuse, 0x8 ;  /* 0x0000000800037836 */ /* 0x040fe40000000000 */
[C---:B------:R-:W-:Y:S01]  /*2c20*/  VIADD R24, R0.reuse, 0x30 ;  /* 0x0000003000187836 */ /* 0x040fe20000000000 */
[C---:B------:R-:W-:Y:S01]  /*2c30*/  ISETP.GE.AND P1, PT, R5.reuse, R8, PT ;  /* 0x000000080500720c */ /* 0x040fe20003f26270 */
[----:B-1----:R-:W-:Y:S01]  /*2c40*/  HMMA.16816.F32 R56, R28, R14, R40 ;  /* 0x0000000e1c38723c */ /* 0x002fe20000001828 */
[C---:B------:R-:W-:Y:S01]  /*2c50*/  ISETP.GE.AND P3, PT, R5.reuse, R11, PT ;  /* 0x0000000b0500720c */ /* 0x040fe20003f66270 */
[C---:B------:R-:W-:Y:S01]  /*2c60*/  VIADD R27, R0.reuse, 0x31 ;  /* 0x00000031001b7836 */ /* 0x040fe20000000000 */
[C---:B------:R-:W-:Y:S01]  /*2c70*/  ISETP.GE.AND P6, PT, R5.reuse, R9, PT ;  /* 0x000000090500720c */ /* 0x040fe20003fc6270 */
[----:B------:R-:W-:Y:S01]  /*2c80*/  VIADD R26, R0, 0x38 ;  /* 0x00000038001a7836 */ /* 0x000fe20000000000 */
[----:B------:R-:W-:Y:S01]  /*2c90*/  ISETP.GE.AND P5, PT, R5, R10, PT ;  /* 0x0000000a0500720c */ /* 0x000fe20003fa6270 */
[----:B------:R-:W-:Y:S01]  /*2ca0*/  FMUL.FTZ R5, R44, UR8 ;  /* 0x000000082c057c20 */ /* 0x000fe20008410000 */
[----:B------:R-:W-:Y:S01]  /*2cb0*/  FSEL R52, R138, -INF , !P1 ;  /* 0xff8000008a347808 */ /* 0x000fe20004800000 */
[----:B------:R-:W-:Y:S01]  /*2cc0*/  FMUL.FTZ R14, R22, UR8 ;  /* 0x00000008160e7c20 */ /* 0x000fe20008410000 */
[C---:B------:R-:W-:Y:S01]  /*2cd0*/  ISETP.GE.AND P4, PT, R3.reuse, R8, PT ;  /* 0x000000080300720c */ /* 0x040fe20003f86270 */
[----:B------:R1:W-:Y:S01]  /*2ce0*/  MUFU.TANH R53, R5 ;  /* 0x0000000500357308 */ /* 0x0003e20000002400 */
[C---:B------:R-:W-:Y:S01]  /*2cf0*/  ISETP.GE.AND P2, PT, R3.reuse, R11, PT ;  /* 0x0000000b0300720c */ /* 0x040fe20003f46270 */
[C---:B------:R-:W-:Y:S01]  /*2d00*/  VIADD R28, R0.reuse, 0x39 ;  /* 0x00000039001c7836 */ /* 0x040fe20000000000 */
[----:B------:R-:W-:Y:S01]  /*2d10*/  ISETP.GE.AND P0, PT, R3, R9, PT ;  /* 0x000000090300720c */ /* 0x000fe20003f06270 */
[----:B------:R-:W-:Y:S01]  /*2d20*/  FMUL.FTZ R30, R23, UR8 ;  /* 0x00000008171e7c20 */ /* 0x000fe20008410000 */
[----:B------:R-:W-:Y:S01]  /*2d30*/  ISETP.GE.AND P1, PT, R3, R10, PT ;  /* 0x0000000a0300720c */ /* 0x000fe20003f26270 */
[----:B------:R-:W-:Y:S01]  /*2d40*/  VIADD R3, R0, 0x9 ;  /* 0x0000000900037836 */ /* 0x000fe20000000000 */
[----:B------:R-:W-:Y:S01]  /*2d50*/  FSEL R65, R137, -INF , !P3 ;  /* 0xff80000089417808 */ /* 0x000fe20005800000 */
[----:B------:R-:W-:Y:S01]  /*2d60*/  MUFU.TANH R64, R14 ;  /* 0x0000000e00407308 */ /* 0x000fe20000002400 */
[----:B------:R-:W-:-:S02]  /*2d70*/  FSEL R60, R136, -INF , !P6 ;  /* 0xff800000883c7808 */ /* 0x000fc40007000000 */
[----:B------:R-:W-:Y:S01]  /*2d80*/  FSEL R61, R133, -INF , !P5 ;  /* 0xff800000853d7808 */ /* 0x000fe20006800000 */
[----:B------:R-:W-:Y:S01]  /*2d90*/  BAR.SYNC.DEFER_BLOCKING 0x0 ;  /* 0x0000000000007b1d */ /* 0x000fe20000010000 */
[C---:B------:R-:W-:Y:S02]  /*2da0*/  ISETP.GE.AND P3, PT, R3.reuse, R8, PT ;  /* 0x000000080300720c */ /* 0x040fe40003f66270 */
[----:B------:R-:W-:Y:S01]  /*2db0*/  ISETP.GE.AND P6, PT, R3, R11, PT ;  /* 0x0000000b0300720c */ /* 0x000fe20003fc6270 */
[----:B-1----:R-:W-:Y:S01]  /*2dc0*/  FMUL.FTZ R5, R45, UR8 ;  /* 0x000000082d057c20 */ /* 0x002fe20008410000 */
[----:B------:R-:W-:Y:S02]  /*2dd0*/  ISETP.GE.AND P5, PT, R3, R9, PT ;  /* 0x000000090300720c */ /* 0x000fe40003fa6270 */
[----:B------:R-:W-:Y:S01]  /*2de0*/  FSEL R55, R7, -INF , !P0 ;  /* 0xff80000007377808 */ /* 0x000fe20004000000 */
[----:B------:R1:W3:Y:S01]  /*2df0*/  MUFU.TANH R25, R5 ;  /* 0x0000000500197308 */ /* 0x0002e20000002400 */
[----:B------:R-:W-:Y:S01]  /*2e00*/  FSEL R74, R127, -INF , !P2 ;  /* 0xff8000007f4a7808 */ /* 0x000fe20005000000 */
[----:B------:R-:W-:Y:S01]  /*2e10*/  FMUL.FTZ R7, R20, UR8 ;  /* 0x0000000814077c20 */ /* 0x000fe20008410000 */
[----:B--2---:R-:W-:-:S02]  /*2e20*/  FSEL R63, R6, -INF , !P1 ;  /* 0xff800000063f7808 */ /* 0x004fc40004800000 */
[----:B------:R-:W-:Y:S02]  /*2e30*/  FSEL R45, R132, -INF , !P3 ;  /* 0xff800000842d7808 */ /* 0x000fe40005800000 */
[----:B------:R-:W-:Y:S01]  /*2e40*/  FSEL R73, R130, -INF , !P6 ;  /* 0xff80000082497808 */ /* 0x000fe20007000000 */
[----:B------:R2:W3:Y:S01]  /*2e50*/  MUFU.TANH R15, R7 ;  /* 0x00000007000f7308 */ /* 0x0004e20000002400 */
[----:B------:R-:W-:Y:S01]  /*2e60*/  FSEL R54, R128, -INF , !P5 ;  /* 0xff80000080367808 */ /* 0x000fe20006800000 */
[----:B-1----:R-:W-:Y:S01]  /*2e70*/  FMUL.FTZ R5, R46, UR8 ;  /* 0x000000082e057c20 */ /* 0x002fe20008410000 */
[----:B------:R-:W-:Y:S02]  /*2e80*/  FSEL R46, R126, -INF , !P4 ;  /* 0xff8000007e2e7808 */ /* 0x000fe40006000000 */
[----:B------:R-:W-:Y:S01]  /*2e90*/  ISETP.GE.AND P4, PT, R3, R10, PT ;  /* 0x0000000a0300720c */ /* 0x000fe20003f86270 */
[----:B------:R-:W-:Y:S02]  /*2ea0*/  VIADD R3, R0, 0x10 ;  /* 0x0000001000037836 */ /* 0x000fe40000000000 */
[----:B------:R1:W-:Y:S01]  /*2eb0*/  MUFU.TANH R126, R5 ;  /* 0x00000005007e7308 */ /* 0x0003e20000002400 */
[----:B----4-:R-:W-:Y:S01]  /*2ec0*/  FSEL R62, R123, -INF , !P4 ;  /* 0xff8000007b3e7808 */ /* 0x010fe20006000000 */
[----:B--2---:R-:W-:Y:S01]  /*2ed0*/  FMUL.FTZ R7, R36, UR8 ;  /* 0x0000000824077c20 */ /* 0x004fe20008410000 */
[----:B------:R-:W-:-:S02]  /*2ee0*/  ISETP.GE.AND P0, PT, R3, R11, PT ;  /* 0x0000000b0300720c */ /* 0x000fc40003f06270 */
[-C--:B------:R-:W-:Y:S02]  /*2ef0*/  ISETP.GE.AND P2, PT, R3, R8.reuse, PT ;  /* 0x000000080300720c */ /* 0x080fe40003f46270 */
[----:B------:R-:W-:Y:S01]  /*2f00*/  FSEL R103, R121, -INF , !P0 ;  /* 0xff80000079677808 */ /* 0x000fe20004000000 */
[----:B------:R2:W4:Y:S01]  /*2f10*/  MUFU.TANH R12, R7 ;  /* 0x00000007000c7308 */ /* 0x0005220000002400 */
[C---:B------:R-:W-:Y:S02]  /*2f20*/  ISETP.GE.AND P0, PT, R0.reuse, R8, PT ;  /* 0x000000080000720c */ /* 0x040fe40003f06270 */
[----:B------:R-:W-:Y:S02]  /*2f30*/  ISETP.GE.AND P1, PT, R3, R9, PT ;  /* 0x000000090300720c */ /* 0x000fe40003f26270 */
[----:B------:R-:W-:Y:S02]  /*2f40*/  FSEL R29, R139, -INF , !P0 ;  /* 0xff8000008b1d7808 */ /* 0x000fe40004000000 */
[----:B------:R-:W-:Y:S01]  /*2f50*/  ISETP.GE.AND P3, PT, R3, R10, PT ;  /* 0x0000000a0300720c */ /* 0x000fe20003f66270 */
[----:B-1----:R-:W-:Y:S01]  /*2f60*/  FMUL.FTZ R5, R47, UR8 ;  /* 0x000000082f057c20 */ /* 0x002fe20008410000 */
[----:B------:R-:W-:Y:S01]  /*2f70*/  FMNMX.FTZ R6, R29, R52, !PT ;  /* 0x000000341d067209 */ /* 0x000fe20007810000 */
[----:B------:R-:W-:Y:S01]  /*2f80*/  VIADD R3, R0, 0x11 ;  /* 0x0000001100037836 */ /* 0x000fe20000000000 */
[----:B------:R-:W-:Y:S01]  /*2f90*/  FSEL R44, R122, -INF , !P2 ;  /* 0xff8000007a2c7808 */ /* 0x000fe20005000000 */
[----:B------:R1:W1:Y:S01]  /*2fa0*/  MUFU.TANH R127, R5 ;  /* 0x00000005007f7308 */ /* 0x0002620000002400 */
[----:B------:R-:W-:-:S02]  /*2fb0*/  FMNMX.FTZ R6, R46, R6, !PT ;  /* 0x000000062e067209 */ /* 0x000fc40007810000 */
[----:B------:R-:W-:Y:S02]  /*2fc0*/  ISETP.GE.AND P6, PT, R3, R8, PT ;  /* 0x000000080300720c */ /* 0x000fe40003fc6270 */
[----:B------:R-:W-:Y:S01]  /*2fd0*/  FMNMX.FTZ R6, R45, R6, !PT ;  /* 0x000000062d067209 */ /* 0x000fe20007810000 */
[----:B--2---:R-:W-:Y:S01]  /*2fe0*/  FMUL.FTZ R7, R37, UR8 ;  /* 0x0000000825077c20 */ /* 0x004fe20008410000 */
[C---:B------:R-:W-:Y:S02]  /*2ff0*/  ISETP.GE.AND P5, PT, R3.reuse, R11, PT ;  /* 0x0000000b0300720c */ /* 0x040fe40003fa6270 */
[C---:B------:R-:W-:Y:S02]  /*3000*/  ISETP.GE.AND P4, PT, R3.reuse, R9, PT ;  /* 0x000000090300720c */ /* 0x040fe40003f86270 */
[----:B------:R-:W-:Y:S01]  /*3010*/  ISETP.GE.AND P2, PT, R3, R10, PT ;  /* 0x0000000a0300720c */ /* 0x000fe20003f46270 */
[----:B------:R-:W-:Y:S01]  /*3020*/  FMUL.FTZ R3, R18, UR8 ;  /* 0x0000000812037c20 */ /* 0x000fe20008410000 */
[----:B------:R-:W-:Y:S01]  /*3030*/  VIADD R18, R0, 0x19 ;  /* 0x0000001900127836 */ /* 0x000fe20000000000 */
[----:B------:R-:W-:-:S02]  /*3040*/  FSEL R72, R129, -INF , !P1 ;  /* 0xff80000081487808 */ /* 0x000fc40004800000 */
[----:B------:R-:W-:Y:S01]  /*3050*/  FSEL R33, R134, -INF , !P6 ;  /* 0xff80000086217808 */ /* 0x000fe20007000000 */
[----:B-1----:R-:W-:Y:S01]  /*3060*/  FMUL.FTZ R5, R16, UR8 ;  /* 0x0000000810057c20 */ /* 0x002fe20008410000 */
[----:B------:R-:W-:Y:S01]  /*3070*/  FMNMX.FTZ R6, R44, R6, !PT ;  /* 0x000000062c067209 */ /* 0x000fe20007810000 */
[----:B------:R-:W-:Y:S01]  /*3080*/  VIADD R16, R0, 0x21 ;  /* 0x0000002100107836 */ /* 0x000fe20000000000 */
[----:B------:R-:W-:Y:S01]  /*3090*/  ISETP.GE.AND P6, PT, R18, R8, PT ;  /* 0x000000081200720c */ /* 0x000fe20003fc6270 */
[----:B------:R1:W2:Y:S01]  /*30a0*/  MUFU.TANH R47, R5 ;  /* 0x00000005002f7308 */ /* 0x0002a20000002400 */
[----:B------:R-:W-:Y:S02]  /*30b0*/  FMNMX.FTZ R6, R33, R6, !PT ;  /* 0x0000000621067209 */ /* 0x000fe40007810000 */
[----:B-----5:R-:W-:Y:S02]  /*30c0*/  FSEL R35, R94, -INF , !P6 ;  /* 0xff8000005e237808 */ /* 0x020fe40007000000 */
[----:B------:R-:W-:-:S02]  /*30d0*/  ISETP.GE.AND P6, PT, R16, R8, PT ;  /* 0x000000081000720c */ /* 0x000fc40003fc6270 */
[----:B------:R-:W-:Y:S01]  /*30e0*/  ISETP.GE.AND P0, PT, R209, 0x2, PT ;  /* 0x00000002d100780c */ /* 0x000fe20003f06270 */
[----:B------:R5:W2:Y:S01]  /*30f0*/  MUFU.TANH R32, R3 ;  /* 0x0000000300207308 */ /* 0x000aa20000002400 */
[----:B---3--:R-:W-:Y:S01]  /*3100*/  FSEL R36, R71, -INF , !P6 ;  /* 0xff80000047247808 */ /* 0x008fe20007000000 */
[----:B-1----:R-:W-:Y:S01]  /*3110*/  FMUL.FTZ R5, R17, UR8 ;  /* 0x0000000811057c20 */ /* 0x002fe20008410000 */
[----:B------:R-:W-:-:S05]  /*3120*/  VIADD R17, R0, 0x20 ;  /* 0x0000002000117836 */ /* 0x000fca0000000000 */
[----:B------:R1:W3:Y:S01]  /*3130*/  MUFU.TANH R41, R5 ;  /* 0x0000000500297308 */ /* 0x0002e20000002400 */
[----:B-----5:R-:W-:-:S05]  /*3140*/  VIADD R3, R0, 0x29 ;  /* 0x0000002900037836 */ /* 0x020fca0000000000 */
[----:B------:R-:W-:-:S04]  /*3150*/  ISETP.GE.AND P6, PT, R3, R8, PT ;  /* 0x000000080300720c */ /* 0x000fc80003fc6270 */
[----:B------:R-:W-:Y:S02]  /*3160*/  FSEL R43, R25, -INF , !P6 ;  /* 0xff800000192b7808 */ /* 0x000fe40007000000 */
[----:B------:R-:W2:Y:S01]  /*3170*/  MUFU.TANH R25, R7 ;  /* 0x0000000700197308 */ /* 0x000ea20000002400 */
[----:B------:R-:W-:Y:S01]  /*3180*/  ISETP.GE.AND P6, PT, R27, R8, PT ;  /* 0x000000081b00720c */ /* 0x000fe20003fc6270 */
[----:B-1----:R-:W-:Y:S01]  /*3190*/  FMUL.FTZ R5, R19, UR8 ;  /* 0x0000000813057c20 */ /* 0x002fe20008410000 */
[----:B------:R-:W-:-:S05]  /*31a0*/  VIADD R19, R0, 0x18 ;  /* 0x0000001800137836 */ /* 0x000fca0000000000 */
[-C--:B------:R-:W-:Y:S01]  /*31b0*/  ISETP.GE.AND P1, PT, R19, R8.reuse, PT ;  /* 0x000000081300720c */ /* 0x080fe20003f26270 */
[----:B------:R1:W1:Y:S03]  /*31c0*/  MUFU.TANH R31, R5 ;  /* 0x00000005001f7308 */ /* 0x0002660000002400 */
[----:B------:R-:W-:Y:S02]  /*31d0*/  FSEL R34, R95, -INF , !P1 ;  /* 0xff8000005f227808 */ /* 0x000fe40004800000 */
[----:B------:R-:W-:Y:S02]  /*31e0*/  ISETP.GE.AND P1, PT, R17, R8, PT ;  /* 0x000000081100720c */ /* 0x000fe40003f26270 */
[----:B------:R-:W-:Y:S02]  /*31f0*/  FMNMX.FTZ R6, R34, R6, !PT ;  /* 0x0000000622067209 */ /* 0x000fe40007810000 */
[----:B------:R-:W-:-:S02]  /*3200*/  FSEL R40, R80, -INF , !P1 ;  /* 0xff80000050287808 */ /* 0x000fc40004800000 */
[----:B------:R-:W-:-:S04]  /*3210*/  FMNMX.FTZ R6, R35, R6, !PT ;  /* 0x0000000623067209 */ /* 0x000fc80007810000 */
[----:B------:R-:W-:Y:S01]  /*3220*/  FMNMX.FTZ R6, R40, R6, !PT ;  /* 0x0000000628067209 */ /* 0x000fe20007810000 */
[----:B-1----:R-:W-:-:S03]  /*3230*/  VIADD R5, R0, 0x28 ;  /* 0x0000002800057836 */ /* 0x002fc60000000000 */
[----:B------:R-:W-:Y:S02]  /*3240*/  FMNMX.FTZ R6, R36, R6, !PT ;  /* 0x0000000624067209 */ /* 0x000fe40007810000 */
[----:B------:R-:W-:-:S04]  /*3250*/  ISETP.GE.AND P1, PT, R5, R8, PT ;  /* 0x000000080500720c */ /* 0x000fc80003f26270 */
[----:B------:R-:W-:Y:S02]  /*3260*/  FSEL R42, R53, -INF , !P1 ;  /* 0xff800000352a7808 */ /* 0x000fe40004800000 */
[----:B------:R-:W-:Y:S02]  /*3270*/  ISETP.GE.AND P1, PT, R24, R8, PT ;  /* 0x000000081800720c */ /* 0x000fe40003f26270 */
[----:B------:R-:W-:Y:S02]  /*3280*/  FMNMX.FTZ R6, R42, R6, !PT ;  /* 0x000000062a067209 */ /* 0x000fe40007810000 */
[----:B------:R-:W-:Y:S02]  /*3290*/  FSEL R37, R15, -INF , !P1 ;  /* 0xff8000000f257808 */ /* 0x000fe40004800000 */
[----:B------:R-:W-:Y:S02]  /*32a0*/  FMNMX.FTZ R6, R43, R6, !PT ;  /* 0x000000062b067209 */ /* 0x000fe40007810000 */
[----:B------:R-:W-:-:S02]  /*32b0*/  ISETP.GE.AND P1, PT, R26, R8, PT ;  /* 0x000000081a00720c */ /* 0x000fc40003f26270 */
[----:B------:R-:W-:Y:S02]  /*32c0*/  FSEL R53, R13, -INF , !P6 ;  /* 0xff8000000d357808 */ /* 0x000fe40007000000 */
[----:B------:R-:W-:Y:S02]  /*32d0*/  FMNMX.FTZ R6, R37, R6, !PT ;  /* 0x0000000625067209 */ /* 0x000fe40007810000 */
[----:B------:R-:W-:Y:S02]  /*32e0*/  ISETP.GE.AND P6, PT, R28, R8, PT ;  /* 0x000000081c00720c */ /* 0x000fe40003fc6270 */
[----:B----4-:R-:W-:Y:S02]  /*32f0*/  FSEL R101, R12, -INF , !P1 ;  /* 0xff8000000c657808 */ /* 0x010fe40004800000 */
[----:B------:R-:W-:Y:S01]  /*3300*/  FMNMX.FTZ R21, R53, R6, !PT ;  /* 0x0000000635157209 */ /* 0x000fe20007810000 */
[----:B--23--:R-:W-:Y:S08]  /*3310*/  @!P0 BRA `(.L_x_849) ;  /* 0x0000000000648947 */ /* 0x00cff00003800000 */
[----:B------:R-:W-:Y:S01]  /*3320*/  VIADD R6, R209, 0xfffffffe ;  /* 0xfffffffed1067836 */ /* 0x000fe20000000000 */
[----:B------:R-:W-:Y:S01]  /*3330*/  ULDC.64 UR6, c[0x0][0x218] ;  /* 0x0000860000067ab9 */ /* 0x000fe20000000a00 */
[C---:B------:R-:W-:Y:S01]  /*3340*/  IMAD.SHL.U32 R22, R178.reuse, 0x20, RZ ;  /* 0x00000020b2167824 */ /* 0x040fe200078e00ff */
[----:B------:R-:W-:Y:S01]  /*3350*/  SHF.L.U64.HI R20, R178, 0x5, R179 ;  /* 0x00000005b2147819 */ /* 0x000fe200000102b3 */
[----:B------:R-:W-:Y:S01]  /*3360*/  IMAD R12, R115, R6, RZ ;  /* 0x00000006730c7224 */ /* 0x000fe200078e02ff */
[----:B------:R-:W-:Y:S01]  /*3370*/  SHF.R.S32.HI R13, RZ, 0x1f, R6 ;  /* 0x0000001fff0d7819 */ /* 0x000fe20000011406 */
[----:B------:R-:W-:-:S04]  /*3380*/  IMAD.WIDE.U32 R6, R6, R120, R250 ;  /* 0x0000007806067225 */ /* 0x000fc800078e00fa */
[----:B------:R-:W-:Y:S01]  /*3390*/  IMAD R12, R13, R120, R12 ;  /* 0x000000780d0c7224 */ /* 0x000fe200078e020c */
[----:B------:R-:W-:-:S03]  /*33a0*/  LEA R14, P1, R6, UR6, 0x1 ;  /* 0x00000006060e7c11 */ /* 0x000fc6000f8208ff */
[----:B------:R-:W-:-:S05]  /*33b0*/  IMAD.IADD R7, R7, 0x1, R12 ;  /* 0x0000000107077824 */ /* 0x000fca00078e020c */
[----:B------:R-:W-:Y:S02]  /*33c0*/  LEA.HI.X R15, R6, UR7, R7, 0x1, P1 ;  /* 0x00000007060f7c11 */ /* 0x000fe400088f0c07 */
[----:B------:R-:W-:-:S03]  /*33d0*/  IADD3 R12, P1, R22, R14, RZ ;  /* 0x0000000e160c7210 */ /* 0x000fc60007f3e0ff */
[----:B------:R-:W-:Y:S01]  /*33e0*/  @!PT LDS RZ, [RZ] ;  /* 0x00000000fffff984 */ /* 0x000fe20000000800 */
[----:B------:R-:W-:Y:S01]  /*33f0*/  @!PT LDS RZ, [RZ] ;  /* 0x00000000fffff984 */ /* 0x000fe20000000800 */
[----:B------:R-:W-:Y:S01]  /*3400*/  @!PT LDS RZ, [RZ] ;  /* 0x00000000fffff984 */ /* 0x000fe20000000800 */
[----:B------:R1:W-:Y:S01]  /*3410*/  LDGSTS.E.BYPASS.LTC128B.128 [R208+0x4000], desc[UR12][R14.64] ;  /* 0x040000000ed07fae */ /* 0x0003e2000b901d4c */
[----:B------:R-:W-:Y:S02]  /*3420*/  IADD3.X R13, R20, R15, RZ, P1, !PT ;  /* 0x0000000f140d7210 */ /* 0x000fe40000ffe4ff */
[----:B------:R-:W-:-:S03]  /*3430*/  IADD3 R6, P1, R12, R22, RZ ;  /* 0x000000160c067210 */ /* 0x000fc60007f3e0ff */
[----:B------:R1:W-:Y:S02]  /*3440*/  LDGSTS.E.BYPASS.LTC128B.128 [R208+0x4800], desc[UR12][R12.64] ;  /* 0x048000000cd07fae */ /* 0x0003e4000b901d4c */
[----:B------:R-:W-:Y:S01]  /*3450*/  IMAD.X R7, R13, 0x1, R20, P1 ;  /* 0x000000010d077824 */ /* 0x000fe200008e0614 */
[----:B------:R-:W-:-:S04]  /*3460*/  IADD3 R22, P1, R6, R22, RZ ;  /* 0x0000001606167210 */ /* 0x000fc80007f3e0ff */
[----:B------:R-:W-:Y:S01]  /*3470*/  IADD3.X R23, R7, R20, RZ, P1, !PT ;  /* 0x0000001407177210 */ /* 0x000fe20000ffe4ff */
[----:B------:R1:W-:Y:S04]  /*3480*/  LDGSTS.E.BYPASS.LTC128B.128 [R208+0x5000], desc[UR12][R6.64] ;  /* 0x0500000006d07fae */ /* 0x0003e8000b901d4c */
[----:B------:R1:W-:Y:S04]  /*3490*/  LDGSTS.E.BYPASS.LTC128B.128 [R208+0x5800], desc[UR12][R22.64] ;  /* 0x0580000016d07fae */ /* 0x0003e8000b901d4c */
[----:B------:R-:W0:Y:S02]  /*34a0*/  LDGDEPBAR ;  /* 0x00000000000079af */ /* 0x000e240000000000 */
.L_x_849:
[----:B------:R-:W-:Y:S01]  /*34b0*/  FSEL R83, R25, -INF , !P6 ;  /* 0xff80000019537808 */ /* 0x000fe20007000000 */
[----:B-1----:R-:W-:Y:S01]  /*34c0*/  FMUL.FTZ R12, R51, UR8 ;  /* 0x00000008330c7c20 */ /* 0x002fe20008410000 */
[----:B------:R-:W-:Y:S01]  /*34d0*/  FMNMX.FTZ R6, R101, R21, !PT ;  /* 0x0000001565067209 */ /* 0x000fe20007810000 */
[----:B------:R-:W-:Y:S01]  /*34e0*/  ULDC UR9, c[0x0][0x2ec] ;  /* 0x0000bb0000097ab9 */ /* 0x000fe20000000800 */
[----:B------:R-:W-:Y:S01]  /*34f0*/  FSEL R80, R112, -INF , !P3 ;  /* 0xff80000070507808 */ /* 0x000fe20005800000 */
[----:B------:R-:W-:Y:S01]  /*3500*/  MUFU.TANH R20, R30 ;  /* 0x0000001e00147308 */ /* 0x000fe20000002400 */
[----:B------:R-:W-:Y:S01]  /*3510*/  FMNMX.FTZ R13, R83, R6, !PT ;  /* 0x00000006530d7209 */ /* 0x000fe20007810000 */
[----:B------:R-:W-:Y:S01]  /*3520*/  FMUL.FTZ R6, R48, UR8 ;  /* 0x0000000830067c20 */ /* 0x000fe20008410000 */
[C---:B------:R-:W-:Y:S02]  /*3530*/  ISETP.GE.AND P6, PT, R19.reuse, R11, PT ;  /* 0x0000000b1300720c */ /* 0x040fe40003fc6270 */
[C---:B------:R-:W-:Y:S01]  /*3540*/  ISETP.GE.AND P1, PT, R19.reuse, R9, PT ;  /* 0x000000091300720c */ /* 0x040fe20003f26270 */
[----:B------:R-:W1:Y:S01]  /*3550*/  SHFL.BFLY PT, R7, R13, 0x2, 0x1f ;  /* 0x0c401f000d077f89 */ /* 0x000e6200000e0000 */
[----:B------:R-:W-:Y:S01]  /*3560*/  ISETP.GE.AND P3, PT, R19, R10, PT ;  /* 0x0000000a1300720c */ /* 0x000fe20003f66270 */
[----:B------:R2:W3:Y:S01]  /*3570*/  MUFU.TANH R15, R6 ;  /* 0x00000006000f7308 */ /* 0x0004e20000002400 */
        /* <DEDUP_REMOVED lines=8> */
[----:B--2---:R-:W-:Y:S01]  /*3600*/  FMUL.FTZ R6, R49, UR8 ;  /* 0x0000000831067c20 */ /* 0x004fe20008410000 */
[-C--:B------:R-:W-:Y:S02]  /*3610*/  ISETP.GE.AND P2, PT, R16, R9.reuse, PT ;  /* 0x000000091000720c */ /* 0x080fe40003f46270 */
[----:B------:R-:W-:Y:S01]  /*3620*/  ISETP.GE.AND P1, PT, R17, R9, PT ;  /* 0x000000091100720c */ /* 0x000fe20003f26270 */
[----:B------:R2:W-:Y:S01]  /*3630*/  MUFU.TANH R18, R6 ;  /* 0x0000000600127308 */ /* 0x0005e20000002400 */
[----:B------:R-:W-:Y:S02]  /*3640*/  FSEL R133, R70, -INF , !P2 ;  /* 0xff80000046857808 */ /* 0x000fe40005000000 */
[----:B------:R-:W-:Y:S02]  /*3650*/  ISETP.GE.AND P2, PT, R5, R10, PT ;  /* 0x0000000a0500720c */ /* 0x000fe40003f46270 */
[----:B------:R-:W-:-:S02]  /*3660*/  FSEL R135, R135, -INF , !P1 ;  /* 0xff80000087877808 */ /* 0x000fc40004800000 */
[----:B------:R-:W-:Y:S02]  /*3670*/  FSEL R139, R32, -INF , !P2 ;  /* 0xff800000208b7808 */ /* 0x000fe40005000000 */
[----:B------:R-:W-:Y:S02]  /*3680*/  ISETP.GE.AND P2, PT, R24, R9, PT ;  /* 0x000000091800720c */ /* 0x000fe40003f46270 */
[----:B------:R-:W-:Y:S02]  /*3690*/  ISETP.GE.AND P1, PT, R16, R10, PT ;  /* 0x0000000a1000720c */ /* 0x000fe40003f26270 */
[----:B---3--:R-:W-:Y:S02]  /*36a0*/  FSEL R163, R15, -INF , !P2 ;  /* 0xff8000000fa37808 */ /* 0x008fe40005000000 */
[----:B------:R-:W-:Y:S01]  /*36b0*/  FSEL R138, R68, -INF , !P1 ;  /* 0xff800000448a7808 */ /* 0x000fe20004800000 */
[----:B--2---:R-:W-:Y:S01]  /*36c0*/  FMUL.FTZ R6, R50, UR8 ;  /* 0x0000000832067c20 */ /* 0x004fe20008410000 */
[----:B------:R-:W-:-:S02]  /*36d0*/  FSEL R50, R85, -INF , !P3 ;  /* 0xff80000055327808 */ /* 0x000fc40005800000 */
[----:B------:R-:W-:Y:S01]  /*36e0*/  ISETP.GE.AND P3, PT, R17, R10, PT ;  /* 0x0000000a1100720c */ /* 0x000fe20003f66270 */
[----:B------:R2:W3:Y:S01]  /*36f0*/  MUFU.TANH R14, R6 ;  /* 0x00000006000e7308 */ /* 0x0004e20000002400 */
[-C--:B------:R-:W-:Y:S02]  /*3700*/  ISETP.GE.AND P1, PT, R3, R9.reuse, PT ;  /* 0x000000090300720c */ /* 0x080fe40003f26270 */
[----:B------:R-:W-:Y:S02]  /*3710*/  FSEL R137, R69, -INF , !P3 ;  /* 0xff80000045897808 */ /* 0x000fe40005800000 */
[----:B------:R-:W-:Y:S02]  /*3720*/  ISETP.GE.AND P3, PT, R5, R9, PT ;  /* 0x000000090500720c */ /* 0x000fe40003f66270 */
[----:B-1----:R-:W-:Y:S01]  /*3730*/  FMNMX.FTZ R13, R13, R7, !PT ;  /* 0x000000070d0d7209 */ /* 0x002fe20007810000 */
[----:B------:R-:W-:Y:S01]  /*3740*/  FMUL.FTZ R7, R38, UR8 ;  /* 0x0000000826077c20 */ /* 0x000fe20008410000 */
[----:B------:R-:W-:-:S02]  /*3750*/  FSEL R134, R47, -INF , !P3 ;  /* 0xff8000002f867808 */ /* 0x000fc40005800000 */
[----:B------:R-:W-:Y:S01]  /*3760*/  ISETP.GE.AND P3, PT, R3, R10, PT ;  /* 0x0000000a0300720c */ /* 0x000fe20003f66270 */
[----:B------:R-:W-:Y:S01]  /*3770*/  MUFU.TANH R22, R7 ;  /* 0x0000000700167308 */ /* 0x000fe20000002400 */
[----:B------:R-:W-:Y:S02]  /*3780*/  FSEL R136, R41, -INF , !P1 ;  /* 0xff80000029887808 */ /* 0x000fe40004800000 */
[----:B------:R-:W-:Y:S02]  /*3790*/  FSEL R140, R31, -INF , !P3 ;  /* 0xff8000001f8c7808 */ /* 0x000fe40005800000 */
[----:B------:R-:W-:Y:S01]  /*37a0*/  ISETP.GE.AND P3, PT, R0, R9, PT ;  /* 0x000000090000720c */ /* 0x000fe20003f66270 */
[----:B--2---:R-:W-:Y:S01]  /*37b0*/  FMUL.FTZ R6, R39, UR8 ;  /* 0x0000000827067c20 */ /* 0x004fe20008410000 */
[----:B------:R-:W-:Y:S02]  /*37c0*/  FSEL R102, R102, -INF , !P6 ;  /* 0xff80000066667808 */ /* 0x000fe40007000000 */
[----:B------:R-:W-:Y:S01]  /*37d0*/  FSEL R15, R119, -INF , !P3 ;  /* 0xff800000770f7808 */ /* 0x000fe20005800000 */
[----:B------:R1:W-:Y:S01]  /*37e0*/  MUFU.TANH R21, R6 ;  /* 0x0000000600157308 */ /* 0x0003e20000002400 */
[----:B------:R-:W-:-:S02]  /*37f0*/  ISETP.GE.AND P3, PT, R3, R11, PT ;  /* 0x0000000b0300720c */ /* 0x000fc40003f66270 */
[----:B------:R-:W-:Y:S02]  /*3800*/  FMNMX.FTZ R3, R15, R60, !PT ;  /* 0x0000003c0f037209 */ /* 0x000fe40007810000 */
[----:B------:R-:W-:Y:S02]  /*3810*/  ISETP.GE.AND P1, PT, R24, R10, PT ;  /* 0x0000000a1800720c */ /* 0x000fe40003f26270 */
[----:B------:R-:W-:Y:S02]  /*3820*/  ISETP.GE.AND P6, PT, R17, R11, PT ;  /* 0x0000000b1100720c */ /* 0x000fe40003fc6270 */
[----:B------:R2:W4:Y:S01]  /*3830*/  MUFU.TANH R17, R12 ;  /* 0x0000000c00117308 */ /* 0x0005220000002400 */
[----:B------:R-:W-:Y:S02]  /*3840*/  FMNMX.FTZ R3, R55, R3, !PT ;  /* 0x0000000337037209 */ /* 0x000fe40007810000 */
[----:B------:R-:W-:Y:S01]  /*3850*/  ISETP.GE.AND P2, PT, R5, R11, PT ;  /* 0x0000000b0500720c */ /* 0x000fe20003f46270 */
[----:B------:R-:W-:Y:S01]  /*3860*/  FMUL.FTZ R5, R56, UR8 ;  /* 0x0000000838057c20 */ /* 0x000fe20008410000 */
[----:B---3--:R-:W-:-:S02]  /*3870*/  FSEL R171, R14, -INF , !P1 ;  /* 0xff8000000eab7808 */ /* 0x008fc40004800000 */
[----:B------:R-:W-:Y:S01]  /*3880*/  ISETP.GE.AND P1, PT, R27, R9, PT ;  /* 0x000000091b00720c */ /* 0x000fe20003f26270 */
[----:B------:R3:W5:Y:S01]  /*3890*/  MUFU.TANH R7, R5 ;  /* 0x0000000500077308 */ /* 0x0007620000002400 */
[----:B------:R-:W-:Y:S01]  /*38a0*/  FMNMX.FTZ R3, R54, R3, !PT ;  /* 0x0000000336037209 */ /* 0x000fe20007810000 */
[----:B-1----:R-:W-:Y:S01]  /*38b0*/  FMUL.FTZ R6, R57, UR8 ;  /* 0x0000000839067c20 */ /* 0x002fe20008410000 */
[----:B------:R-:W-:Y:S02]  /*38c0*/  FSEL R143, R18, -INF , !P1 ;  /* 0xff800000128f7808 */ /* 0x000fe40004800000 */
[----:B------:R-:W-:Y:S02]  /*38d0*/  ISETP.GE.AND P1, PT, R0, R10, PT ;  /* 0x0000000a0000720c */ /* 0x000fe40003f26270 */
[----:B------:R-:W-:Y:S01]  /*38e0*/  FSEL R49, R86, -INF , !P4 ;  /* 0xff80000056317808 */ /* 0x000fe20006000000 */
[----:B--2---:R-:W1:Y:S01]  /*38f0*/  SHFL.BFLY PT, R12, R13, 0x1, 0x1f ;  /* 0x0c201f000d0c7f89 */ /* 0x004e6200000e0000 */
[----:B------:R-:W-:-:S02]  /*3900*/  ISETP.GE.AND P4, PT, R16, R11, PT ;  /* 0x0000000b1000720c */ /* 0x000fc40003f86270 */
[----:B------:R-:W-:Y:S02]  /*3910*/  FSEL R16, R118, -INF , !P1 ;  /* 0xff80000076107808 */ /* 0x000fe40004800000 */
[----:B------:R-:W-:Y:S02]  /*3920*/  ISETP.GE.AND P1, PT, R27, R10, PT ;  /* 0x0000000a1b00720c */ /* 0x000fe40003f26270 */
[----:B------:R-:W-:Y:S02]  /*3930*/  FSEL R71, R93, -INF , !P5 ;  /* 0xff8000005d477808 */ /* 0x000fe40006800000 */
[----:B---3--:R-:W-:Y:S02]  /*3940*/  FMNMX.FTZ R5, R72, R3, !PT ;  /* 0x0000000348057209 */ /* 0x008fe40007810000 */
[----:B------:R-:W-:Y:S02]  /*3950*/  FMNMX.FTZ R3, R16, R61, !PT ;  /* 0x0000003d10037209 */ /* 0x000fe40007810000 */
[----:B------:R-:W-:-:S02]  /*3960*/  FMNMX.FTZ R5, R19, R5, !PT ;  /* 0x0000000513057209 */ /* 0x000fc40007810000 */
[----:B------:R-:W-:Y:S02]  /*3970*/  FMNMX.FTZ R3, R63, R3, !PT ;  /* 0x000000033f037209 */ /* 0x000fe40007810000 */
[----:B------:R-:W-:Y:S01]  /*3980*/  FMNMX.FTZ R68, R48, R5, !PT ;  /* 0x0000000530447209 */ /* 0x000fe20007810000 */
[----:B------:R-:W-:Y:S01]  /*3990*/  FMUL.FTZ R5, R59, UR8 ;  /* 0x000000083b057c20 */ /* 0x000fe20008410000 */
[----:B----4-:R-:W-:Y:S02]  /*39a0*/  FSEL R170, R17, -INF , !P1 ;  /* 0xff80000011aa7808 */ /* 0x010fe40004800000 */
[----:B------:R-:W-:Y:S02]  /*39b0*/  FMNMX.FTZ R68, R49, R68, !PT ;  /* 0x0000004431447209 */ /* 0x000fe40007810000 */
[----:B------:R-:W-:Y:S02]  /*39c0*/  FMNMX.FTZ R3, R62, R3, !PT ;  /* 0x000000033e037209 */ /* 0x000fe40007810000 */
[----:B------:R-:W-:-:S02]  /*39d0*/  FMNMX.FTZ R68, R135, R68, !PT ;  /* 0x0000004487447209 */ /* 0x000fc40007810000 */
[----:B-1----:R-:W-:Y:S02]  /*39e0*/  FMNMX.FTZ R70, R13, R12, !PT ;  /* 0x0000000c0d467209 */ /* 0x002fe40007810000 */
[----:B------:R-:W-:Y:S01]  /*39f0*/  ISETP.GE.AND P1, PT, R26, R9, PT ;  /* 0x000000091a00720c */ /* 0x000fe20003f26270 */
[----:B------:R1:W2:Y:S01]  /*3a00*/  MUFU.TANH R12, R6 ;  /* 0x00000006000c7308 */ /* 0x0002a20000002400 */
[----:B------:R-:W-:Y:S02]  /*3a10*/  FMNMX.FTZ R3, R80, R3, !PT ;  /* 0x0000000350037209 */ /* 0x000fe40007810000 */
[----:B------:R-:W-:Y:S02]  /*3a20*/  FMNMX.FTZ R68, R133, R68, !PT ;  /* 0x0000004485447209 */ /* 0x000fe40007810000 */
[----:B-----5:R-:W-:Y:S01]  /*3a30*/  FSEL R142, R7, -INF , !P1 ;  /* 0xff800000078e7808 */ /* 0x020fe20004800000 */
[C---:B------:R-:W-:Y:S01]  /*3a40*/  FMUL.FTZ R7, R70.reuse, UR9 ;  /* 0x0000000946077c20 */ /* 0x040fe20008410000 */
[----:B------:R-:W-:Y:S01]  /*3a50*/  FSETP.NEU.FTZ.AND P1, PT, R70, -INF , PT ;  /* 0xff8000004600780b */ /* 0x000fe20003f3d000 */
[----:B------:R3:W-:Y:S01]  /*3a60*/  MUFU.TANH R13, R5 ;  /* 0x00000005000d7308 */ /* 0x0007e20000002400 */
[----:B------:R-:W-:-:S02]  /*3a70*/  FMNMX.FTZ R3, R81, R3, !PT ;  /* 0x0000000351037209 */ /* 0x000fc40007810000 */
[----:B------:R-:W-:Y:S02]  /*3a80*/  FMNMX.FTZ R68, R134, R68, !PT ;  /* 0x0000004486447209 */ /* 0x000fe40007810000 */
[----:B------:R-:W-:Y:S02]  /*3a90*/  FSEL R7, R7, RZ, P1 ;  /* 0x000000ff07077208 */ /* 0x000fe40000800000 */
[----:B------:R-:W-:Y:S02]  /*3aa0*/  FMNMX.FTZ R3, R50, R3, !PT ;  /* 0x0000000332037209 */ /* 0x000fe40007810000 */
[----:B------:R-:W-:Y:S01]  /*3ab0*/  FMNMX.FTZ R68, R136, R68, !PT ;  /* 0x0000004488447209 */ /* 0x000fe20007810000 */
[----:B-1----:R-:W-:Y:S01]  /*3ac0*/  FMUL.FTZ R6, R58, UR8 ;  /* 0x000000083a067c20 */ /* 0x002fe20008410000 */
[----:B------:R-:W-:Y:S01]  /*3ad0*/  ISETP.GE.AND P1, PT, R0, R11, PT ;  /* 0x0000000b0000720c */ /* 0x000fe20003f26270 */
[----:B------:R-:W-:Y:S01]  /*3ae0*/  FFMA.FTZ R0, R29, UR9, -R7 ;  /* 0x000000091d007c23 */ /* 0x000fe20008010807 */
[----:B------:R-:W-:-:S02]  /*3af0*/  FMNMX.FTZ R3, R82, R3, !PT ;  /* 0x0000000352037209 */ /* 0x000fc40007810000 */
[----:B------:R-:W-:Y:S01]  /*3b00*/  FMNMX.FTZ R68, R163, R68, !PT ;  /* 0x00000044a3447209 */ /* 0x000fe20007810000 */
[----:B------:R1:W-:Y:S01]  /*3b10*/  MUFU.EX2 R222, R0 ;  /* 0x0000000000de7308 */ /* 0x0003e20000000800 */
[----:B------:R-:W-:Y:S02]  /*3b20*/  FSEL R17, R131, -INF , !P1 ;  /* 0xff80000083117808 */ /* 0x000fe40004800000 */
[----:B------:R-:W-:Y:S02]  /*3b30*/  ISETP.GE.AND P1, PT, R28, R9, PT ;  /* 0x000000091c00720c */ /* 0x000fe40003f26270 */
[----:B------:R-:W-:Y:S02]  /*3b40*/  FMNMX.FTZ R3, R137, R3, !PT ;  /* 0x0000000389037209 */ /* 0x000fe40007810000 */
[----:B------:R-:W-:Y:S01]  /*3b50*/  FMNMX.FTZ R68, R143, R68, !PT ;  /* 0x000000448f447209 */ /* 0x000fe20007810000 */
[----:B------:R-:W4:Y:S01]  /*3b60*/  MUFU.TANH R6, R6 ;  /* 0x0000000600067308 */ /* 0x000f220000002400 */
[----:B---3--:R-:W-:-:S02]  /*3b70*/  FMNMX.FTZ R5, R17, R65, !PT ;  /* 0x0000004111057209 */ /* 0x008fc40007810000 */
[----:B--2---:R-:W-:Y:S02]  /*3b80*/  FSEL R141, R12, -INF , !P1 ;  /* 0xff8000000c8d7808 */ /* 0x004fe40004800000 */
[----:B------:R-:W-:Y:S02]  /*3b90*/  FMNMX.FTZ R3, R138, R3, !PT ;  /* 0x000000038a037209 */ /* 0x000fe40007810000 */
[----:B------:R-:W-:Y:S01]  /*3ba0*/  FMNMX.FTZ R68, R142, R68, !PT ;  /* 0x000000448e447209 */ /* 0x000fe20007810000 */
[----:B-1----:R-:W-:Y:S01]  /*3bb0*/  FFMA.FTZ R0, R52, UR9, -R7 ;  /* 0x0000000934007c23 */ /* 0x002fe20008010807 */
[----:B------:R-:W-:Y:S02]  /*3bc0*/  FMNMX.FTZ R5, R74, R5, !PT ;  /* 0x000000054a057209 */ /* 0x000fe40007810000 */
[----:B------:R-:W-:Y:S01]  /*3bd0*/  FMNMX.FTZ R3, R139, R3, !PT ;  /* 0x000000038b037209 */ /* 0x000fe20007810000 */
[----:B------:R1:W-:Y:S01]  /*3be0*/  MUFU.EX2 R217, R0 ;  /* 0x0000000000d97308 */ /* 0x0003e20000000800 */
[----:B------:R-:W-:-:S02]  /*3bf0*/  FMNMX.FTZ R68, R141, R68, !PT ;  /* 0x000000448d447209 */ /* 0x000fc40007810000 */
[----:B------:R-:W-:Y:S02]  /*3c00*/  FMNMX.FTZ R5, R73, R5, !PT ;  /* 0x0000000549057209 */ /* 0x000fe40007810000 */
[----:B------:R-:W-:Y:S01]  /*3c10*/  FMNMX.FTZ R3, R140, R3, !PT ;  /* 0x000000038c037209 */ /* 0x000fe20007810000 */
[----:B------:R-:W2:Y:S01]  /*3c20*/  SHFL.BFLY PT, R12, R68, 0x2, 0x1f ;  /* 0x0c401f00440c7f89 */ /* 0x000ea200000e0000 */
[----:B------:R-:W-:Y:S02]  /*3c30*/  FMNMX.FTZ R5, R103, R5, !PT ;  /* 0x0000000567057209 */ /* 0x000fe40007810000 */
[----:B------:R-:W-:Y:S02]  /*3c40*/  ISETP.GE.AND P1, PT, R26, R10, PT ;  /* 0x0000000a1a00720c */ /* 0x000fe40003f26270 */
[----:B------:R-:W-:Y:S02]  /*3c50*/  FMNMX.FTZ R5, R100, R5, !PT ;  /* 0x0000000564057209 */ /* 0x000fe40007810000 */
[----:B----4-:R-:W-:-:S02]  /*3c60*/  FSEL R164, R6, -INF , !P1 ;  /* 0xff80000006a47808 */ /* 0x010fc40004800000 */
[----:B------:R-:W-:Y:S01]  /*3c70*/  ISETP.GE.AND P1, PT, R28, R10, PT ;  /* 0x0000000a1c00720c */ /* 0x000fe20003f26270 */
[----:B-1----:R-:W-:Y:S01]  /*3c80*/  FFMA.FTZ R0, R46, UR9, -R7 ;  /* 0x000000092e007c23 */ /* 0x002fe20008010807 */
[----:B------:R-:W-:Y:S02]  /*3c90*/  FMNMX.FTZ R5, R102, R5, !PT ;  /* 0x0000000566057209 */ /* 0x000fe40007810000 */
[----:B------:R-:W-:Y:S01]  /*3ca0*/  FSEL R162, R13, -INF , !P1 ;  /* 0xff8000000da27808 */ /* 0x000fe20004800000 */
[----:B------:R1:W-:Y:S01]  /*3cb0*/  MUFU.EX2 R218, R0 ;  /* 0x0000000000da7308 */ /* 0x0003e20000000800 */
[----:B------:R-:W-:Y:S02]  /*3cc0*/  FSEL R124, R124, -INF , !P6 ;  /* 0xff8000007c7c7808 */ /* 0x000fe40007000000 */
[----:B------:R-:W-:Y:S02]  /*3cd0*/  FMNMX.FTZ R5, R71, R5, !PT ;  /* 0x0000000547057209 */ /* 0x000fe40007810000 */
[----:B------:R-:W-:-:S02]  /*3ce0*/  FSEL R125, R125, -INF , !P4 ;  /* 0xff8000007d7d7808 */ /* 0x000fc40006000000 */
[----:B------:R-:W-:Y:S02]  /*3cf0*/  FMNMX.FTZ R5, R124, R5, !PT ;  /* 0x000000057c057209 */ /* 0x000fe40007810000 */
[----:B------:R-:W-:Y:S02]  /*3d00*/  FSEL R126, R126, -INF , !P2 ;  /* 0xff8000007e7e7808 */ /* 0x000fe40005000000 */
[----:B--2---:R-:W-:Y:S02]  /*3d10*/  FMNMX.FTZ R68, R68, R12, !PT ;  /* 0x0000000c44447209 */ /* 0x004fe40007810000 */
[-C--:B------:R-:W-:Y:S02]  /*3d20*/  ISETP.GE.AND P1, PT, R24, R11.reuse, PT ;  /* 0x0000000b1800720c */ /* 0x080fe40003f26270 */
[----:B------:R-:W-:Y:S01]  /*3d30*/  FSEL R127, R127, -INF , !P3 ;  /* 0xff8000007f7f7808 */ /* 0x000fe20005800000 */
[----:B------:R-:W2:Y:S01]  /*3d40*/  SHFL.BFLY PT, R13, R68, 0x1, 0x1f ;  /* 0x0c201f00440d7f89 */ /* 0x000ea200000e0000 */
[----:B-1----:R-:W-:Y:S01]  /*3d50*/  FFMA.FTZ R0, R45, UR9, -R7 ;  /* 0x000000092d007c23 */ /* 0x002fe20008010807 */
[----:B------:R-:W-:-:S02]  /*3d60*/  ISETP.GE.AND P2, PT, R27, R11, PT ;  /* 0x0000000b1b00720c */ /* 0x000fc40003f46270 */
[----:B------:R-:W-:Y:S01]  /*3d70*/  FSEL R132, R64, -INF , !P1 ;  /* 0xff80000040847808 */ /* 0x000fe20004800000 */
[----:B------:R1:W3:Y:S01]  /*3d80*/  MUFU.EX2 R219, R0 ;  /* 0x0000000000db7308 */ /* 0x0002e20000000800 */
[-C--:B------:R-:W-:Y:S02]  /*3d90*/  ISETP.GE.AND P1, PT, R26, R11.reuse, PT ;  /* 0x0000000b1a00720c */ /* 0x080fe40003f26270 */
[----:B------:R-:W-:Y:S02]  /*3da0*/  FSEL R144, R20, -INF , !P2 ;  /* 0xff80000014907808 */ /* 0x000fe40005000000 */
[----:B------:R-:W-:Y:S02]  /*3db0*/  ISETP.GE.AND P2, PT, R28, R11, PT ;  /* 0x0000000b1c00720c */ /* 0x000fe40003f46270 */
[----:B------:R-:W-:Y:S02]  /*3dc0*/  FSEL R177, R22, -INF , !P1 ;  /* 0xff80000016b17808 */ /* 0x000fe40004800000 */
[----:B------:R-:W-:-:S02]  /*3dd0*/  FSEL R180, R21, -INF , !P2 ;  /* 0xff80000015b47808 */ /* 0x000fc40005000000 */
[----:B-1----:R-:W-:Y:S01]  /*3de0*/  FMNMX.FTZ R0, R171, R3, !PT ;  /* 0x00000003ab007209 */ /* 0x002fe20007810000 */
[----:B------:R-:W-:Y:S01]  /*3df0*/  FFMA.FTZ R3, R44, UR9, -R7 ;  /* 0x000000092c037c23 */ /* 0x000fe20008010807 */
[----:B--2---:R-:W-:Y:S02]  /*3e00*/  FMNMX.FTZ R68, R68, R13, !PT ;  /* 0x0000000d44447209 */ /* 0x004fe40007810000 */
[----:B------:R-:W-:Y:S01]  /*3e10*/  FMNMX.FTZ R0, R170, R0, !PT ;  /* 0x00000000aa007209 */ /* 0x000fe20007810000 */
[----:B------:R1:W-:Y:S01]  /*3e20*/  MUFU.EX2 R221, R3 ;  /* 0x0000000300dd7308 */ /* 0x0003e20000000800 */
[----:B------:R-:W-:Y:S02]  /*3e30*/  FSETP.NEU.FTZ.AND P1, PT, R68, -INF , PT ;  /* 0xff8000004400780b */ /* 0x000fe40003f3d000 */
[----:B------:R-:W-:Y:S02]  /*3e40*/  FMNMX.FTZ R0, R164, R0, !PT ;  /* 0x00000000a4007209 */ /* 0x000fe40007810000 */
[----:B---3--:R-:W-:-:S02]  /*3e50*/  F2FP.F16.F32.PACK_AB R18, R219, R218 ;  /* 0x000000dadb12723e */ /* 0x008fc400000000ff */
[----:B------:R-:W-:-:S05]  /*3e60*/  FMNMX.FTZ R0, R162, R0, !PT ;  /* 0x00000000a2007209 */ /* 0x000fca0007810000 */
[----:B------:R-:W2:Y:S01]  /*3e70*/  SHFL.BFLY PT, R6, R0, 0x2, 0x1f ;  /* 0x0c401f0000067f89 */ /* 0x000ea200000e0000 */
[----:B-1----:R-:W-:-:S04]  /*3e80*/  FFMA.FTZ R3, R33, UR9, -R7 ;  /* 0x0000000921037c23 */ /* 0x002fc80008010807 */
[----:B------:R1:W-:Y:S01]  /*3e90*/  MUFU.EX2 R220, R3 ;  /* 0x0000000300dc7308 */ /* 0x0003e20000000800 */
[----:B--2---:R-:W-:Y:S01]  /*3ea0*/  FMNMX.FTZ R0, R0, R6, !PT ;  /* 0x0000000600007209 */ /* 0x004fe20007810000 */
[----:B------:R-:W-:Y:S01]  /*3eb0*/  FMUL.FTZ R6, R68, UR9 ;  /* 0x0000000944067c20 */ /* 0x000fe20008410000 */
[----:B-1----:R-:W-:-:S03]  /*3ec0*/  FFMA.FTZ R3, R34, UR9, -R7 ;  /* 0x0000000922037c23 */ /* 0x002fc60008010807 */
[----:B------:R-:W1:Y:S02]  /*3ed0*/  SHFL.BFLY PT, R12, R0, 0x1, 0x1f ;  /* 0x0c201f00000c7f89 */ /* 0x000e6400000e0000 */
[----:B------:R2:W-:Y:S01]  /*3ee0*/  MUFU.EX2 R216, R3 ;  /* 0x0000000300d87308 */ /* 0x0005e20000000800 */
[----:B------:R-:W-:-:S05]  /*3ef0*/  FSEL R6, R6, RZ, P1 ;  /* 0x000000ff06067208 */ /* 0x000fca0000800000 */
[----:B------:R-:W-:-:S04]  /*3f00*/  FFMA.FTZ R13, R55, UR9, -R6 ;  /* 0x00000009370d7c23 */ /* 0x000fc80008010806 */
[----:B------:R-:W-:Y:S01]  /*3f10*/  MUFU.EX2 R191, R13 ;  /* 0x0000000d00bf7308 */ /* 0x000fe20000000800 */
[----:B--2---:R-:W-:Y:S01]  /*3f20*/  FMNMX.FTZ R3, R125, R5, !PT ;  /* 0x000000057d037209 */ /* 0x004fe20007810000 */
[----:B------:R-:W-:-:S03]  /*3f30*/  FFMA.FTZ R5, R35, UR9, -R7 ;  /* 0x0000000923057c23 */ /* 0x000fc60008010807 */
[----:B------:R-:W-:-:S03]  /*3f40*/  FMNMX.FTZ R3, R126, R3, !PT ;  /* 0x000000037e037209 */ /* 0x000fc60007810000 */
[----:B------:R2:W-:Y:S01]  /*3f50*/  MUFU.EX2 R215, R5 ;  /* 0x0000000500d77308 */ /* 0x0005e20000000800 */
[----:B------:R-:W-:-:S04]  /*3f60*/  FMNMX.FTZ R3, R127, R3, !PT ;  /* 0x000000037f037209 */ /* 0x000fc80007810000 */
[----:B------:R-:W-:Y:S01]  /*3f70*/  FMNMX.FTZ R3, R132, R3, !PT ;  /* 0x0000000384037209 */ /* 0x000fe20007810000 */
[----:B--2---:R-:W-:-:S04]  /*3f80*/  FFMA.FTZ R5, R40, UR9, -R7 ;  /* 0x0000000928057c23 */ /* 0x004fc80008010807 */
[----:B------:R2:W-:Y:S02]  /*3f90*/  MUFU.EX2 R214, R5 ;  /* 0x0000000500d67308 */ /* 0x0005e40000000800 */
[----:B--2---:R-:W-:Y:S01]  /*3fa0*/  FMNMX.FTZ R5, R144, R3, !PT ;  /* 0x0000000390057209 */ /* 0x004fe20007810000 */
[----:B------:R-:W-:-:S03]  /*3fb0*/  FFMA.FTZ R3, R36, UR9, -R7 ;  /* 0x0000000924037c23 */ /* 0x000fc60008010807 */
[----:B------:R-:W-:Y:S02]  /*3fc0*/  FMNMX.FTZ R5, R177, R5, !PT ;  /* 0x00000005b1057209 */ /* 0x000fe40007810000 */
[----:B------:R2:W-:Y:S02]  /*3fd0*/  MUFU.EX2 R207, R3 ;  /* 0x0000000300cf7308 */ /* 0x0005e40000000800 */
[----:B------:R-:W-:-:S05]  /*3fe0*/  FMNMX.FTZ R5, R180, R5, !PT ;  /* 0x00000005b4057209 */ /* 0x000fca0007810000 */
[----:B------:R-:W3:Y:S01]  /*3ff0*/  SHFL.BFLY PT, R14, R5, 0x2, 0x1f ;  /* 0x0c401f00050e7f89 */ /* 0x000ee200000e0000 */
        /* <DEDUP_REMOVED lines=8> */
[----:B-1----:R-:W-:Y:S01]  /*4080*/  FMNMX.FTZ R3, R0, R12, !PT ;  /* 0x0000000c00037209 */ /* 0x002fe20007810000 */
[----:B------:R-:W-:Y:S01]  /*4090*/  FFMA.FTZ R0, R60, UR9, -R6 ;  /* 0x000000093c007c23 */ /* 0x000fe20008010806 */
[----:B---3--:R-:W-:Y:S02]  /*40a0*/  FMNMX.FTZ R12, R5, R14, !PT ;  /* 0x0000000e050c7209 */ /* 0x008fe40007810000 */
[C---:B------:R-:W-:Y:S02]  /*40b0*/  FSETP.NEU.FTZ.AND P1, PT, R3.reuse, -INF , PT ;  /* 0xff8000000300780b */ /* 0x040fe40003f3d000 */
[----:B------:R1:W2:Y:S01]  /*40c0*/  MUFU.EX2 R190, R0 ;  /* 0x0000000000be7308 */ /* 0x0002a20000000800 */
[----:B------:R-:W3:Y:S01]  /*40d0*/  SHFL.BFLY PT, R69, R12, 0x1, 0x1f ;  /* 0x0c201f000c457f89 */ /* 0x000ee200000e0000 */
[----:B-1----:R-:W-:-:S05]  /*40e0*/  FMUL.FTZ R0, R3, UR9 ;  /* 0x0000000903007c20 */ /* 0x002fca0008410000 */
[----:B------:R-:W-:Y:S01]  /*40f0*/  FSEL R5, R0, RZ, P1 ;  /* 0x000000ff00057208 */ /* 0x000fe20000800000 */
[----:B------:R-:W-:Y:S01]  /*4100*/  FFMA.FTZ R0, R54, UR9, -R6 ;  /* 0x0000000936007c23 */ /* 0x000fe20008010806 */
[----:B---3--:R-:W-:-:S03]  /*4110*/  FMNMX.FTZ R69, R12, R69, !PT ;  /* 0x000000450c457209 */ /* 0x008fc60007810000 */
[----:B------:R1:W3:Y:S01]  /*4120*/  MUFU.EX2 R204, R0 ;  /* 0x0000000000cc7308 */ /* 0x0002e20000000800 */
[----:B------:R-:W-:Y:S01]  /*4130*/  FFMA.FTZ R13, R16, UR9, -R5 ;  /* 0x00000009100d7c23 */ /* 0x000fe20008010805 */
[----:B--2---:R-:W-:Y:S02]  /*4140*/  F2FP.F16.F32.PACK_AB R12, R190, R176 ;  /* 0x000000b0be0c723e */ /* 0x004fe400000000ff */
[----:B------:R-:W-:Y:S02]  /*4150*/  FSETP.NEU.FTZ.AND P1, PT, R69, -INF , PT ;  /* 0xff8000004500780b */ /* 0x000fe40003f3d000 */
[----:B------:R-:W-:Y:S02]  /*4160*/  F2FP.F16.F32.PACK_AB R16, R217, R222 ;  /* 0x000000ded910723e */ /* 0x000fe400000000ff */
[----:B------:R-:W-:Y:S01]  /*4170*/  MUFU.EX2 R172, R13 ;  /* 0x0000000d00ac7308 */ /* 0x000fe20000000800 */
[----:B-1----:R-:W-:Y:S01]  /*4180*/  IMAD.IADD R0, R116, 0x1, R117 ;  /* 0x0000000174007824 */ /* 0x002fe200078e0275 */
[----:B---3--:R-:W-:-:S04]  /*4190*/  F2FP.F16.F32.PACK_AB R14, R204, R191 ;  /* 0x000000bfcc0e723e */ /* 0x008fc800000000ff */
[----:B------:R-:W-:Y:S01]  /*41a0*/  LEA R193, R0, UR4, 0x1 ;  /* 0x0000000400c17c11 */ /* 0x000fe2000f8e08ff */
[----:B------:R-:W-:-:S04]  /*41b0*/  FFMA.FTZ R0, R61, UR9, -R5 ;  /* 0x000000093d007c23 */ /* 0x000fc80008010805 */
[----:B------:R1:W2:Y:S01]  /*41c0*/  MUFU.EX2 R186, R0 ;  /* 0x0000000000ba7308 */ /* 0x0002a20000000800 */
[--C-:B------:R-:W-:Y:S01]  /*41d0*/  IMAD R194, R4, 0x2, R193.reuse ;  /* 0x0000000204c27824 */ /* 0x100fe200078e02c1 */
[----:B------:R-:W-:Y:S01]  /*41e0*/  LDSM.16.MT88.4 R32, [R193+0x6000] ;  /* 0x00600000c120783b */ /* 0x000fe20000004200 */
[C---:B------:R-:W-:Y:S02]  /*41f0*/  IMAD R196, R2.reuse, 0x2, R193 ;  /* 0x0000000202c47824 */ /* 0x040fe400078e02c1 */
[----:B------:R-:W-:Y:S02]  /*4200*/  IMAD R195, R2, 0x2, R194 ;  /* 0x0000000202c37824 */ /* 0x000fe400078e02c2 */
[----:B------:R-:W-:Y:S01]  /*4210*/  FMUL.FTZ R2, R69, UR9 ;  /* 0x0000000945027c20 */ /* 0x000fe20008410000 */
[----:B------:R-:W-:Y:S04]  /*4220*/  LDSM.16.MT88.4 R20, [R194+0x6000] ;  /* 0x00600000c214783b */ /* 0x000fe80000004200 */
[----:B------:R-:W3:Y:S04]  /*4230*/  LDSM.16.MT88.4 R24, [R195+0x6000] ;  /* 0x00600000c318783b */ /* 0x000ee80000004200 */
[----:B------:R-:W4:Y:S01]  /*4240*/  LDSM.16.MT88.4 R28, [R196+0x6000] ;  /* 0x00600000c41c783b */ /* 0x000f220000004200 */
[----:B-1----:R-:W-:Y:S01]  /*4250*/  FFMA.FTZ R0, R63, UR9, -R5 ;  /* 0x000000093f007c23 */ /* 0x002fe20008010805 */
[----:B--2---:R-:W-:-:S02]  /*4260*/  F2FP.F16.F32.PACK_AB R13, R186, R172 ;  /* 0x000000acba0d723e */ /* 0x004fc400000000ff */
[----:B------:R-:W1:Y:S01]  /*4270*/  LDSM.16.MT88.4 R44, [R193+0x6800] ;  /* 0x00680000c12c783b */ /* 0x000e620000004200 */
[----:B------:R2:W-:Y:S03]  /*4280*/  MUFU.EX2 R187, R0 ;  /* 0x0000000000bb7308 */ /* 0x0005e60000000800 */
[----:B------:R-:W5:Y:S04]  /*4290*/  LDSM.16.MT88.4 R40, [R196+0x6800] ;  /* 0x00680000c428783b */ /* 0x000f680000004200 */
[----:B------:R-:W-:Y:S01]  /*42a0*/  LDSM.16.MT88.4 R36, [R194+0x6800] ;  /* 0x00680000c224783b */ /* 0x000fe20000004200 */
[----:B--2---:R-:W-:-:S04]  /*42b0*/  FFMA.FTZ R0, R62, UR9, -R5 ;  /* 0x000000093e007c23 */ /* 0x004fc80008010805 */
[----:B------:R2:W3:Y:S02]  /*42c0*/  MUFU.EX2 R188, R0 ;  /* 0x0000000000bc7308 */ /* 0x0004e40000000800 */
[----:B--2---:R-:W-:Y:S01]  /*42d0*/  FSEL R0, R2, RZ, P1 ;  /* 0x000000ff02007208 */ /* 0x004fe20000800000 */
[----:B------:R-:W-:Y:S01]  /*42e0*/  FFMA.FTZ R2, R53, UR9, -R7 ;  /* 0x0000000935027c23 */ /* 0x000fe20008010807 */
[----:B---3--:R-:W-:-:S04]  /*42f0*/  F2FP.F16.F32.PACK_AB R15, R188, R187 ;  /* 0x000000bbbc0f723e */ /* 0x008fc800000000ff */
[----:B------:R2:W-:Y:S03]  /*4300*/  MUFU.EX2 R205, R2 ;  /* 0x0000000200cd7308 */ /* 0x0005e60000000800 */
[C---:B------:R-:W-:Y:S06]  /*4310*/  HMMA.16816.F32 R52, R12.reuse, R24, RZ ;  /* 0x000000180c34723c */ /* 0x040fec00000018ff */
[C---:B------:R-:W-:Y:S06]  /*4320*/  HMMA.16816.F32 R92, R12.reuse, R34, RZ ;  /* 0x000000220c5c723c */ /* 0x040fec00000018ff */
[----:B----4-:R-:W-:Y:S01]  /*4330*/  HMMA.16816.F32 R60, R12, R28, RZ ;  /* 0x0000001c0c3c723c */ /* 0x010fe200000018ff */
[----:B--2---:R-:W-:-:S04]  /*4340*/  FFMA.FTZ R2, R17, UR9, -R0 ;  /* 0x0000000911027c23 */ /* 0x004fc80008010800 */
[----:B------:R2:W-:Y:S01]  /*4350*/  MUFU.EX2 R165, R2 ;  /* 0x0000000200a57308 */ /* 0x0005e20000000800 */
[C---:B------:R-:W-:Y:S06]  /*4360*/  HMMA.16816.F32 R56, R12.reuse, R20, RZ ;  /* 0x000000140c38723c */ /* 0x040fec00000018ff */
[C---:B------:R-:W-:Y:S06]  /*4370*/  HMMA.16816.F32 R76, R12.reuse, R22, RZ ;  /* 0x000000160c4c723c */ /* 0x040fec00000018ff */
[----:B------:R-:W-:Y:S01]  /*4380*/  HMMA.16816.F32 R84, R12, R26, RZ ;  /* 0x0000001a0c54723c */ /* 0x000fe200000018ff */
[----:B--2---:R-:W-:-:S05]  /*4390*/  FFMA.FTZ R2, R65, UR9, -R0 ;  /* 0x0000000941027c23 */ /* 0x004fca0008010800 */
[----:B------:R-:W-:Y:S01]  /*43a0*/  HMMA.16816.F32 R64, R12, R32, RZ ;  /* 0x000000200c40723c */ /* 0x000fe200000018ff */
[----:B------:R2:W3:Y:S02]  /*43b0*/  MUFU.EX2 R182, R2 ;  /* 0x0000000200b67308 */ /* 0x0004e40000000800 */
[----:B--2---:R-:W-:Y:S01]  /*43c0*/  FFMA.FTZ R2, R74, UR9, -R0 ;  /* 0x000000094a027c23 */ /* 0x004fe20008010800 */
[----:B---3--:R-:W-:-:S05]  /*43d0*/  F2FP.F16.F32.PACK_AB R17, R182, R165 ;  /* 0x000000a5b611723e */ /* 0x008fca00000000ff */
[----:B------:R2:W-:Y:S02]  /*43e0*/  MUFU.EX2 R183, R2 ;  /* 0x0000000200b77308 */ /* 0x0005e40000000800 */
[----:B--2---:R-:W-:-:S06]  /*43f0*/  FFMA.FTZ R2, R73, UR9, -R0 ;  /* 0x0000000949027c23 */ /* 0x004fcc0008010800 */
[----:B------:R2:W3:Y:S02]  /*4400*/  MUFU.EX2 R184, R2 ;  /* 0x0000000200b87308 */ /* 0x0004e40000000800 */
[--C-:B--2---:R-:W-:Y:S02]  /*4410*/  FFMA.FTZ R2, R72, UR9, -R6.reuse ;  /* 0x0000000948027c23 */ /* 0x104fe40008010806 */
[----:B------:R-:W-:Y:S04]  /*4420*/  HMMA.16816.F32 R72, R12, R30, RZ ;  /* 0x0000001e0c48723c */ /* 0x000fe800000018ff */
[----:B------:R2:W-:Y:S02]  /*4430*/  MUFU.EX2 R185, R2 ;  /* 0x0000000200b97308 */ /* 0x0005e40000000800 */
[----:B--2---:R-:W-:Y:S01]  /*4440*/  FFMA.FTZ R2, R19, UR9, -R6 ;  /* 0x0000000913027c23 */ /* 0x004fe20008010806 */
[----:B---3--:R-:W-:-:S05]  /*4450*/  F2FP.F16.F32.PACK_AB R19, R184, R183 ;  /* 0x000000b7b813723e */ /* 0x008fca00000000ff */
[----:B------:R2:W3:Y:S02]  /*4460*/  MUFU.EX2 R173, R2 ;  /* 0x0000000200ad7308 */ /* 0x0004e40000000800 */
[C---:B------:R-:W-:Y:S06]  /*4470*/  HMMA.16816.F32 R96, R16.reuse, R32, RZ ;  /* 0x000000201060723c */ /* 0x040fec00000018ff */
[C---:B------:R-:W-:Y:S06]  /*4480*/  HMMA.16816.F32 R116, R16.reuse, R34, RZ ;  /* 0x000000221074723c */ /* 0x040fec00000018ff */
[----:B------:R-:W-:Y:S01]  /*4490*/  HMMA.16816.F32 R120, R16, R22, RZ ;  /* 0x000000161078723c */ /* 0x000fe200000018ff */
[----:B--2---:R-:W-:Y:S01]  /*44a0*/  FFMA.FTZ R2, R48, UR9, -R6 ;  /* 0x0000000930027c23 */ /* 0x004fe20008010806 */
[----:B---3--:R-:W-:-:S03]  /*44b0*/  F2FP.F16.F32.PACK_AB R12, R173, R185 ;  /* 0x000000b9ad0c723e */ /* 0x008fc600000000ff */
[----:B------:R2:W-:Y:S01]  /*44c0*/  MUFU.EX2 R174, R2 ;  /* 0x0000000200ae7308 */ /* 0x0005e20000000800 */
[C---:B------:R-:W-:Y:S06]  /*44d0*/  HMMA.16816.F32 R88, R16.reuse, R28, RZ ;  /* 0x0000001c1058723c */ /* 0x040fec00000018ff */
[C---:B------:R-:W-:Y:S06]  /*44e0*/  HMMA.16816.F32 R128, R16.reuse, R30, RZ ;  /* 0x0000001e1080723c */ /* 0x040fec00000018ff */
[----:B------:R-:W-:Y:S01]  /*44f0*/  HMMA.16816.F32 R32, R16, R20, RZ ;  /* 0x000000141020723c */ /* 0x000fe200000018ff */
[----:B------:R-:W-:Y:S01]  /*4500*/  LDSM.16.MT88.4 R20, [R193+0x7000] ;  /* 0x00700000c114783b */ /* 0x000fe20000004200 */
[----:B--2---:R-:W-:-:S04]  /*4510*/  FFMA.FTZ R2, R49, UR9, -R6 ;  /* 0x0000000931027c23 */ /* 0x004fc80008010806 */
[C---:B------:R-:W-:Y:S01]  /*4520*/  HMMA.16816.F32 R28, R16.reuse, R24, RZ ;  /* 0x00000018101c723c */ /* 0x040fe200000018ff */
[----:B------:R2:W3:Y:S05]  /*4530*/  MUFU.EX2 R175, R2 ;  /* 0x0000000200af7308 */ /* 0x0004ea0000000800 */
[----:B------:R-:W-:Y:S01]  /*4540*/  HMMA.16816.F32 R112, R16, R26, RZ ;  /* 0x0000001a1070723c */ /* 0x000fe200000018ff */
[----:B------:R-:W-:Y:S06]  /*4550*/  LDSM.16.MT88.4 R24, [R196+0x7000] ;  /* 0x00700000c418783b */ /* 0x000fec0000004200 */
[----:B------:R-:W-:-:S02]  /*4560*/  F2FP.F16.F32.PACK_AB R16, R220, R221 ;  /* 0x000000dddc10723e */ /* 0x000fc400000000ff */
[----:B------:R-:W-:Y:S01]  /*4570*/  F2FP.F16.F32.PACK_AB R18, R215, R216 ;  /* 0x000000d8d712723e */ /* 0x000fe200000000ff */
[----:B--2---:R-:W-:Y:S01]  /*4580*/  FFMA.FTZ R2, R80, UR9, -R5 ;  /* 0x0000000950027c23 */ /* 0x004fe20008010805 */
[----:B---3--:R-:W-:-:S03]  /*4590*/  F2FP.F16.F32.PACK_AB R14, R175, R174 ;  /* 0x000000aeaf0e723e */ /* 0x008fc600000000ff */
[----:B------:R2:W-:Y:S02]  /*45a0*/  MUFU.EX2 R166, R2 ;  /* 0x0000000200a67308 */ /* 0x0005e40000000800 */
[----:B--2---:R-:W-:-:S06]  /*45b0*/  FFMA.FTZ R2, R81, UR9, -R5 ;  /* 0x0000000951027c23 */ /* 0x004fcc0008010805 */
[----:B------:R2:W3:Y:S02]  /*45c0*/  MUFU.EX2 R169, R2 ;  /* 0x0000000200a97308 */ /* 0x0004e40000000800 */
[--C-:B--2---:R-:W-:Y:S01]  /*45d0*/  FFMA.FTZ R2, R50, UR9, -R5.reuse ;  /* 0x0000000932027c23 */ /* 0x104fe20008010805 */
[----:B---3--:R-:W-:Y:S01]  /*45e0*/  F2FP.F16.F32.PACK_AB R13, R169, R166 ;  /* 0x000000a6a90d723e */ /* 0x008fe200000000ff */
[----:B------:R-:W2:Y:S04]  /*45f0*/  LDSM.16.MT88.4 R48, [R195+0x6800] ;  /* 0x00680000c330783b */ /* 0x000ea80000004200 */
[----:B------:R3:W-:Y:S02]  /*4600*/  MUFU.EX2 R168, R2 ;  /* 0x0000000200a87308 */ /* 0x0007e40000000800 */
[----:B---3--:R-:W-:-:S06]  /*4610*/  FFMA.FTZ R2, R82, UR9, -R5 ;  /* 0x0000000952027c23 */ /* 0x008fcc0008010805 */
[----:B------:R3:W4:Y:S02]  /*4620*/  MUFU.EX2 R167, R2 ;  /* 0x0000000200a77308 */ /* 0x0007240000000800 */
[----:B---3--:R-:W-:Y:S01]  /*4630*/  FFMA.FTZ R2, R101, UR9, -R7 ;  /* 0x0000000965027c23 */ /* 0x008fe20008010807 */
[----:B----4-:R-:W-:-:S05]  /*4640*/  F2FP.F16.F32.PACK_AB R15, R167, R168 ;  /* 0x000000a8a70f723e */ /* 0x010fca00000000ff */
[----:B------:R3:W-:Y:S02]  /*4650*/  MUFU.EX2 R189, R2 ;  /* 0x0000000200bd7308 */ /* 0x0007e40000000800 */
[C---:B-1----:R-:W-:Y:S06]  /*4660*/  HMMA.16816.F32 R108, R12.reuse, R44, R64 ;  /* 0x0000002c0c6c723c */ /* 0x042fec0000001840 */
[C---:B------:R-:W-:Y:S06]  /*4670*/  HMMA.16816.F32 R92, R12.reuse, R46, R92 ;  /* 0x0000002e0c5c723c */ /* 0x040fec000000185c */
[----:B-----5:R-:W-:Y:S01]  /*4680*/  HMMA.16816.F32 R104, R12, R40, R60 ;  /* 0x000000280c68723c */ /* 0x020fe2000000183c */
[----:B---3--:R-:W-:-:S04]  /*4690*/  FFMA.FTZ R2, R83, UR9, -R7 ;  /* 0x0000000953027c23 */ /* 0x008fc80008010807 */
[----:B------:R1:W-:Y:S01]  /*46a0*/  MUFU.EX2 R240, R2 ;  /* 0x0000000200f07308 */ /* 0x0003e20000000800 */
[C---:B--2---:R-:W-:Y:S06]  /*46b0*/  HMMA.16816.F32 R80, R12.reuse, R48, R52 ;  /* 0x000000300c50723c */ /* 0x044fec0000001834 */
[C---:B------:R-:W-:Y:S06]  /*46c0*/  HMMA.16816.F32 R60, R12.reuse, R42, R72 ;  /* 0x0000002a0c3c723c */ /* 0x040fec0000001848 */
[----:B------:R-:W-:Y:S01]  /*46d0*/  HMMA.16816.F32 R64, R12, R38, R76 ;  /* 0x000000260c40723c */ /* 0x000fe2000000184c */
[----:B-1----:R-:W-:-:S04]  /*46e0*/  FFMA.FTZ R2, R103, UR9, -R0 ;  /* 0x0000000967027c23 */ /* 0x002fc80008010800 */
[----:B------:R1:W-:Y:S02]  /*46f0*/  MUFU.EX2 R181, R2 ;  /* 0x0000000200b57308 */ /* 0x0003e40000000800 */
[----:B-1----:R-:W-:-:S06]  /*4700*/  FFMA.FTZ R2, R100, UR9, -R0 ;  /* 0x0000000964027c23 */ /* 0x002fcc0008010800 */
[----:B------:R1:W2:Y:S02]  /*4710*/  MUFU.EX2 R160, R2 ;  /* 0x0000000200a07308 */ /* 0x0002a40000000800 */
[--C-:B-1----:R-:W-:Y:S01]  /*4720*/  FFMA.FTZ R2, R102, UR9, -R0.reuse ;  /* 0x0000000966027c23 */ /* 0x102fe20008010800 */
[----:B--2---:R-:W-:Y:S01]  /*4730*/  F2FP.F16.F32.PACK_AB R17, R160, R181 ;  /* 0x000000b5a011723e */ /* 0x004fe200000000ff */
[C---:B------:R-:W-:Y:S04]  /*4740*/  HMMA.16816.F32 R100, R12.reuse, R36, R56 ;  /* 0x000000240c64723c */ /* 0x040fe80000001838 */
[----:B------:R1:W-:Y:S02]  /*4750*/  MUFU.EX2 R159, R2 ;  /* 0x00000002009f7308 */ /* 0x0003e40000000800 */
[----:B------:R-:W-:Y:S01]  /*4760*/  HMMA.16816.F32 R56, R12, R50, R84 ;  /* 0x000000320c38723c */ /* 0x000fe20000001854 */
[----:B-1----:R-:W-:-:S05]  /*4770*/  FFMA.FTZ R2, R71, UR9, -R0 ;  /* 0x0000000947027c23 */ /* 0x002fca0008010800 */
        /* <DEDUP_REMOVED lines=8> */
[----:B------:R-:W-:Y:S03]  /*4800*/  LDSM.16.MT88.4 R120, [R194+0x7800] ;  /* 0x00780000c278783b */ /* 0x000fe60000004200 */
[----:B------:R1:W2:Y:S01]  /*4810*/  MUFU.EX2 R156, R2 ;  /* 0x00000002009c7308 */ /* 0x0002a20000000800 */
[C---:B------:R-:W-:Y:S01]  /*4820*/  HMMA.16816.F32 R84, R16.reuse, R36, R32 ;  /* 0x000000241054723c */ /* 0x040fe20000001820 */
[----:B------:R-:W-:Y:S05]  /*4830*/  LDSM.16.MT88.4 R32, [R195+0x7000] ;  /* 0x00700000c320783b */ /* 0x000fea0000004200 */
[C---:B------:R-:W-:Y:S01]  /*4840*/  HMMA.16816.F32 R96, R16.reuse, R40, R88 ;  /* 0x000000281060723c */ /* 0x040fe20000001858 */
[----:B------:R-:W-:Y:S05]  /*4850*/  LDSM.16.MT88.4 R88, [R193+0x7800] ;  /* 0x00780000c158783b */ /* 0x000fea0000004200 */
[----:B------:R-:W-:Y:S01]  /*4860*/  HMMA.16816.F32 R40, R16, R42, R128 ;  /* 0x0000002a1028723c */ /* 0x000fe20000001880 */
[----:B-1----:R-:W-:Y:S01]  /*4870*/  FFMA.FTZ R2, R134, UR9, -R6 ;  /* 0x0000000986027c23 */ /* 0x002fe20008010806 */
[----:B--2---:R-:W-:-:S03]  /*4880*/  F2FP.F16.F32.PACK_AB R12, R156, R157 ;  /* 0x0000009d9c0c723e */ /* 0x004fc600000000ff */
        /* <DEDUP_REMOVED lines=9> */
[----:B--2---:R-:W-:Y:S01]  /*4920*/  F2FP.F16.F32.PACK_AB R13, R152, R153 ;  /* 0x00000099980d723e */ /* 0x004fe200000000ff */
[C---:B------:R-:W-:Y:S01]  /*4930*/  HMMA.16816.F32 R136, R16.reuse, R48, R28 ;  /* 0x000000301088723c */ /* 0x040fe2000000181c */
[----:B------:R-:W1:Y:S03]  /*4940*/  LDSM.16.MT88.4 R28, [R194+0x7000] ;  /* 0x00700000c21c783b */ /* 0x000e660000004200 */
[----:B------:R2:W-:Y:S02]  /*4950*/  MUFU.EX2 R151, R2 ;  /* 0x0000000200977308 */ /* 0x0005e40000000800 */
[----:B------:R-:W-:Y:S07]  /*4960*/  HMMA.16816.F32 R48, R16, R50, R112 ;  /* 0x000000321030723c */ /* 0x000fee0000001870 */
[----:B------:R-:W-:-:S02]  /*4970*/  F2FP.F16.F32.PACK_AB R16, R207, R214 ;  /* 0x000000d6cf10723e */ /* 0x000fc400000000ff */
[----:B------:R-:W-:Y:S01]  /*4980*/  F2FP.F16.F32.PACK_AB R18, R212, R206 ;  /* 0x000000ced412723e */ /* 0x000fe200000000ff */
[----:B--2---:R-:W-:-:S04]  /*4990*/  FFMA.FTZ R2, R140, UR9, -R5 ;  /* 0x000000098c027c23 */ /* 0x004fc80008010805 */
[----:B------:R2:W3:Y:S02]  /*49a0*/  MUFU.EX2 R150, R2 ;  /* 0x0000000200967308 */ /* 0x0004e40000000800 */
[----:B--2---:R-:W-:Y:S01]  /*49b0*/  FFMA.FTZ R2, R124, UR9, -R0 ;  /* 0x000000097c027c23 */ /* 0x004fe20008010800 */
[----:B---3--:R-:W-:-:S05]  /*49c0*/  F2FP.F16.F32.PACK_AB R15, R150, R151 ;  /* 0x00000097960f723e */ /* 0x008fca00000000ff */
[----:B------:R2:W-:Y:S02]  /*49d0*/  MUFU.EX2 R149, R2 ;  /* 0x0000000200957308 */ /* 0x0005e40000000800 */
[C---:B------:R-:W-:Y:S06]  /*49e0*/  HMMA.16816.F32 R92, R12.reuse, R22, R92 ;  /* 0x000000160c5c723c */ /* 0x040fec000000185c */
[C---:B------:R-:W-:Y:S01]  /*49f0*/  HMMA.16816.F32 R76, R12.reuse, R24, R104 ;  /* 0x000000180c4c723c */ /* 0x040fe20000001868 */
[----:B------:R-:W-:Y:S05]  /*4a00*/  LDSM.16.MT88.4 R104, [R196+0x7800] ;  /* 0x00780000c468783b */ /* 0x000fea0000004200 */
[----:B------:R-:W-:Y:S01]  /*4a10*/  HMMA.16816.F32 R108, R12, R20, R108 ;  /* 0x000000140c6c723c */ /* 0x000fe2000000186c */
[----:B--2---:R-:W-:-:S04]  /*4a20*/  FFMA.FTZ R2, R125, UR9, -R0 ;  /* 0x000000097d027c23 */ /* 0x004fc80008010800 */
[----:B------:R2:W3:Y:S01]  /*4a30*/  MUFU.EX2 R148, R2 ;  /* 0x0000000200947308 */ /* 0x0004e20000000800 */
[C---:B-1----:R-:W-:Y:S06]  /*4a40*/  HMMA.16816.F32 R116, R12.reuse, R28, R100 ;  /* 0x0000001c0c74723c */ /* 0x042fec0000001864 */
[C---:B------:R-:W-:Y:S06]  /*4a50*/  HMMA.16816.F32 R60, R12.reuse, R26, R60 ;  /* 0x0000001a0c3c723c */ /* 0x040fec000000183c */
[----:B------:R-:W-:Y:S01]  /*4a60*/  HMMA.16816.F32 R64, R12, R30, R64 ;  /* 0x0000001e0c40723c */ /* 0x000fe20000001840 */
[----:B--2---:R-:W-:Y:S01]  /*4a70*/  FFMA.FTZ R2, R126, UR9, -R0 ;  /* 0x000000097e027c23 */ /* 0x004fe20008010800 */
[----:B---3--:R-:W-:-:S04]  /*4a80*/  F2FP.F16.F32.PACK_AB R17, R148, R149 ;  /* 0x000000959411723e */ /* 0x008fc800000000ff */
[----:B------:R-:W-:Y:S01]  /*4a90*/  HMMA.16816.F32 R56, R12, R34, R56 ;  /* 0x000000220c38723c */ /* 0x000fe20000001838 */
[----:B------:R1:W-:Y:S02]  /*4aa0*/  MUFU.EX2 R147, R2 ;  /* 0x0000000200937308 */ /* 0x0003e40000000800 */
[----:B-1----:R-:W-:-:S06]  /*4ab0*/  FFMA.FTZ R2, R127, UR9, -R0 ;  /* 0x000000097f027c23 */ /* 0x002fcc0008010800 */
[----:B------:R1:W2:Y:S02]  /*4ac0*/  MUFU.EX2 R146, R2 ;  /* 0x0000000200927308 */ /* 0x0002a40000000800 */
[----:B-1----:R-:W-:Y:S01]  /*4ad0*/  FFMA.FTZ R2, R132, UR9, -R0 ;  /* 0x0000000984027c23 */ /* 0x002fe20008010800 */
[----:B--2---:R-:W-:Y:S01]  /*4ae0*/  F2FP.F16.F32.PACK_AB R19, R146, R147 ;  /* 0x000000939213723e */ /* 0x004fe200000000ff */
[----:B------:R-:W-:Y:S04]  /*4af0*/  HMMA.16816.F32 R132, R12, R32, R80 ;  /* 0x000000200c84723c */ /* 0x000fe80000001850 */
[----:B------:R1:W-:Y:S02]  /*4b00*/  MUFU.EX2 R145, R2 ;  /* 0x0000000200917308 */ /* 0x0003e40000000800 */
[----:B------:R-:W-:Y:S01]  /*4b10*/  HMMA.16816.F32 R44, R16, R22, R44 ;  /* 0x00000016102c723c */ /* 0x000fe2000000182c */
[----:B------:R-:W-:Y:S01]  /*4b20*/  FADD.FTZ R14, R222, R217 ;  /* 0x000000d9de0e7221 */ /* 0x000fe20000010000 */
[----:B------:R-:W-:-:S03]  /*4b30*/  FADD.FTZ R13, R172, R186 ;  /* 0x000000baac0d7221 */ /* 0x000fc60000010000 */
[----:B------:R-:W-:Y:S01]  /*4b40*/  FADD.FTZ R14, R218, R14 ;  /* 0x0000000eda0e7221 */ /* 0x000fe20000010000 */
[----:B------:R-:W-:Y:S01]  /*4b50*/  HMMA.16816.F32 R52, R16, R20, R52 ;  /* 0x000000141034723c */ /* 0x000fe20000001834 */
[----:B------:R-:W-:Y:S02]  /*4b60*/  FADD.FTZ R13, R187, R13 ;  /* 0x0000000dbb0d7221 */ /* 0x000fe40000010000 */
[----:B------:R-:W-:-:S03]  /*4b70*/  FADD.FTZ R14, R219, R14 ;  /* 0x0000000edb0e7221 */ /* 0x000fc60000010000 */
[----:B------:R-:W-:Y:S01]  /*4b80*/  HMMA.16816.F32 R128, R16, R32, R136 ;  /* 0x000000201080723c */ /* 0x000fe20000001888 */
[----:B-1----:R-:W-:-:S04]  /*4b90*/  FFMA.FTZ R2, R144, UR9, -R0 ;  /* 0x0000000990027c23 */ /* 0x002fc80008010800 */
[----:B------:R1:W2:Y:S01]  /*4ba0*/  MUFU.EX2 R144, R2 ;  /* 0x0000000200907308 */ /* 0x0002a20000000800 */
[----:B------:R-:W-:Y:S01]  /*4bb0*/  HMMA.16816.F32 R96, R16, R24, R96 ;  /* 0x000000181060723c */ /* 0x000fe20000001860 */
[----:B------:R-:W-:Y:S02]  /*4bc0*/  F2FP.F16.F32.PACK_AB R136, R205, R213 ;  /* 0x000000d5cd88723e */ /* 0x000fe400000000ff */
[----:B------:R-:W-:-:S03]  /*4bd0*/  F2FP.F16.F32.PACK_AB R138, R240, R189 ;  /* 0x000000bdf08a723e */ /* 0x000fc600000000ff */
[C---:B------:R-:W-:Y:S06]  /*4be0*/  HMMA.16816.F32 R112, R16.reuse, R28, R84 ;  /* 0x0000001c1070723c */ /* 0x040fec0000001854 */
[----:B------:R-:W-:Y:S01]  /*4bf0*/  HMMA.16816.F32 R40, R16, R26, R40 ;  /* 0x0000001a1028723c */ /* 0x000fe20000001828 */
[----:B-1----:R-:W-:Y:S01]  /*4c00*/  FFMA.FTZ R2, R163, UR9, -R6 ;  /* 0x00000009a3027c23 */ /* 0x002fe20008010806 */
[----:B--2---:R-:W-:-:S04]  /*4c10*/  F2FP.F16.F32.PACK_AB R137, R144, R145 ;  /* 0x000000919089723e */ /* 0x004fc800000000ff */
        /* <DEDUP_REMOVED lines=18> */
[----:B-1----:R-:W-:Y:S02]  /*4d40*/  FFMA.FTZ R2, R162, UR9, -R5 ;  /* 0x00000009a2027c23 */ /* 0x002fe40008010805 */
[----:B------:R-:W1:Y:S04]  /*4d50*/  LDSM.16.MT88.4 R4, [R195+0x7800] ;  /* 0x00780000c304783b */ /* 0x000e680000004200 */
[----:B------:R2:W3:Y:S02]  /*4d60*/  MUFU.EX2 R21, R2 ;  /* 0x0000000200157308 */ /* 0x0004e40000000800 */
[--C-:B--2---:R-:W-:Y:S01]  /*4d70*/  FFMA.FTZ R2, R177, UR9, -R0.reuse ;  /* 0x00000009b1027c23 */ /* 0x104fe20008010800 */
[----:B------:R-:W-:Y:S01]  /*4d80*/  FFMA.FTZ R0, R180, UR9, -R0 ;  /* 0x00000009b4007c23 */ /* 0x000fe20008010800 */
[----:B---3--:R-:W-:-:S04]  /*4d90*/  F2FP.F16.F32.PACK_AB R143, R21, R23 ;  /* 0x00000017158f723e */ /* 0x008fc800000000ff */
[----:B------:R2:W-:Y:S03]  /*4da0*/  MUFU.EX2 R20, R2 ;  /* 0x0000000200147308 */ /* 0x0005e60000000800 */
[C---:B------:R-:W-:Y:S05]  /*4db0*/  HMMA.16816.F32 R80, R140.reuse, R88, R108 ;  /* 0x000000588c50723c */ /* 0x040fea000000186c */
[----:B------:R3:W4:Y:S01]  /*4dc0*/  MUFU.EX2 R15, R0 ;  /* 0x00000000000f7308 */ /* 0x0007220000000800 */
[----:B------:R-:W-:Y:S01]  /*4dd0*/  HMMA.16816.F32 R92, R140, R90, R92 ;  /* 0x0000005a8c5c723c */ /* 0x000fe2000000185c */
[----:B--2---:R-:W-:-:S05]  /*4de0*/  FADD.FTZ R2, R176, R190 ;  /* 0x000000beb0027221 */ /* 0x004fca0000010000 */
[C---:B-1----:R-:W-:Y:S06]  /*4df0*/  HMMA.16816.F32 R132, R140.reuse, R4, R132 ;  /* 0x000000048c84723c */ /* 0x042fec0000001884 */
[----:B------:R-:W-:Y:S01]  /*4e00*/  HMMA.16816.F32 R100, R140, R104, R76 ;  /* 0x000000688c64723c */ /* 0x000fe2000000184c */
[----:B---3--:R-:W-:Y:S01]  /*4e10*/  FADD.FTZ R0, R165, R182 ;  /* 0x000000b6a5007221 */ /* 0x008fe20000010000 */
[----:B----4-:R-:W-:-:S03]  /*4e20*/  F2FP.F16.F32.PACK_AB R139, R15, R20 ;  /* 0x000000140f8b723e */ /* 0x010fc600000000ff */
[----:B------:R-:W-:Y:S01]  /*4e30*/  FADD.FTZ R12, R183, R0 ;  /* 0x00000000b70c7221 */ /* 0x000fe20000010000 */
[----:B------:R-:W-:Y:S01]  /*4e40*/  FADD.FTZ R0, R191, R2 ;  /* 0x00000002bf007221 */ /* 0x000fe20000010000 */
[----:B------:R-:W-:Y:S02]  /*4e50*/  HMMA.16816.F32 R108, R140, R106, R60 ;  /* 0x0000006a8c6c723c */ /* 0x000fe4000000183c */
[----:B------:R-:W-:Y:S01]  /*4e60*/  FADD.FTZ R12, R184, R12 ;  /* 0x0000000cb80c7221 */ /* 0x000fe20000010000 */
[----:B------:R-:W-:Y:S01]  /*4e70*/  FADD.FTZ R2, R204, R0 ;  /* 0x00000000cc027221 */ /* 0x000fe20000010000 */
[----:B------:R-:W-:Y:S01]  /*4e80*/  FADD.FTZ R0, R188, R13 ;  /* 0x0000000dbc007221 */ /* 0x000fe20000010000 */
[----:B------:R-:W-:Y:S01]  /*4e90*/  VIADD R204, R203, 0x1800 ;  /* 0x00001800cbcc7836 */ /* 0x000fe20000000000 */
[----:B------:R-:W-:Y:S01]  /*4ea0*/  HMMA.16816.F32 R128, R136, R4, R128 ;  /* 0x000000048880723c */ /* 0x000fe20000001880 */
[----:B------:R-:W-:Y:S01]  /*4eb0*/  FADD.FTZ R13, R181, R12 ;  /* 0x0000000cb50d7221 */ /* 0x000fe20000010000 */
[----:B------:R-:W-:-:S03]  /*4ec0*/  FADD.FTZ R12, R185, R2 ;  /* 0x00000002b90c7221 */ /* 0x000fc60000010000 */
[----:B------:R-:W-:Y:S01]  /*4ed0*/  FADD.FTZ R2, R160, R13 ;  /* 0x0000000da0027221 */ /* 0x000fe20000010000 */
[C---:B------:R-:W-:Y:S01]  /*4ee0*/  HMMA.16816.F32 R116, R140.reuse, R120, R116 ;  /* 0x000000788c74723c */ /* 0x040fe20000001874 */
[----:B------:R-:W-:Y:S01]  /*4ef0*/  FADD.FTZ R4, R221, R14 ;  /* 0x0000000edd047221 */ /* 0x000fe20000010000 */
[----:B------:R-:W-:Y:S01]  /*4f00*/  FADD.FTZ R5, R166, R0 ;  /* 0x00000000a6057221 */ /* 0x000fe20000010000 */
[----:B------:R-:W-:Y:S02]  /*4f10*/  FADD.FTZ R0, R173, R12 ;  /* 0x0000000cad007221 */ /* 0x000fe40000010000 */
[----:B------:R-:W-:Y:S01]  /*4f20*/  FADD.FTZ R4, R220, R4 ;  /* 0x00000004dc047221 */ /* 0x000fe20000010000 */
[----:B------:R-:W-:Y:S01]  /*4f30*/  HMMA.16816.F32 R124, R140, R122, R64 ;  /* 0x0000007a8c7c723c */ /* 0x000fe20000001840 */
[----:B------:R-:W-:-:S05]  /*4f40*/  FADD.FTZ R5, R169, R5 ;  /* 0x00000005a9057221 */ /* 0x000fca0000010000 */
[C---:B------:R-:W-:Y:S06]  /*4f50*/  HMMA.16816.F32 R84, R136.reuse, R88, R52 ;  /* 0x000000588854723c */ /* 0x040fec0000001834 */
[C---:B------:R-:W-:Y:S06]  /*4f60*/  HMMA.16816.F32 R96, R136.reuse, R104, R96 ;  /* 0x000000688860723c */ /* 0x040fec0000001860 */
[C---:B------:R-:W-:Y:S06]  /*4f70*/  HMMA.16816.F32 R112, R136.reuse, R120, R112 ;  /* 0x000000788870723c */ /* 0x040fec0000001870 */
[C---:B------:R-:W-:Y:S06]  /*4f80*/  HMMA.16816.F32 R88, R136.reuse, R90, R44 ;  /* 0x0000005a8858723c */ /* 0x040fec000000182c */
[C---:B------:R-:W-:Y:S06]  /*4f90*/  HMMA.16816.F32 R104, R136.reuse, R106, R40 ;  /* 0x0000006a8868723c */ /* 0x040fec0000001828 */
[----:B------:R-:W-:Y:S06]  /*4fa0*/  HMMA.16816.F32 R120, R136, R122, R28 ;  /* 0x0000007a8878723c */ /* 0x000fec000000181c */
[-C--:B------:R-:W-:Y:S06]  /*4fb0*/  HMMA.16816.F32 R140, R140, R6.reuse, R56 ;  /* 0x000000068c8c723c */ /* 0x080fec0000001838 */
[----:B------:R-:W-:Y:S07]  /*4fc0*/  HMMA.16816.F32 R136, R136, R6, R16 ;  /* 0x000000068888723c */ /* 0x000fee0000001810 */
        /* <DEDUP_REMOVED lines=41> */
[C---:B------:R-:W-:Y:S02]  /*5260*/  VIADD R206, R203.reuse, 0x800 ;  /* 0x00000800cbce7836 */ /* 0x040fe40000000000 */
[----:B------:R-:W-:Y:S01]  /*5270*/  VIADD R205, R203, 0x1000 ;  /* 0x00001000cbcd7836 */ /* 0x000fe20000000000 */
[----:B------:R-:W-:Y:S06]  /*5280*/  @!P0 BRA `(.L_x_850) ;  /* 0x0000007000688947 */ /* 0x000fec0003800000 */
        /* <DEDUP_REMOVED lines=14> */
[----:B------:R-:W-:Y:S01]  /*5370*/  IMAD R0, R172, 0x40, R226 ;  /* 0x00000040ac007824 */ /* 0x000fe200078e02e2 */
[----:B------:R-:W-:-:S03]  /*5380*/  IADD3 R4, P1, R6, R173, RZ ;  /* 0x000000ad06047210 */ /* 0x000fc60007f3e0ff */
[----:B------:R-:W-:Y:S01]  /*5390*/  IMAD.X R7, R174, 0x1, R13, P0 ;  /* 0x00000001ae077824 */ /* 0x000fe200000e060d */
[----:B------:R-:W-:Y:S01]  /*53a0*/  IADD3 R14, P0, R4, R173, RZ ;  /* 0x000000ad040e7210 */ /* 0x000fe20007f1e0ff */
[----:B------:R-:W-:Y:S02]  /*53b0*/  VIADD R2, R0, 0x1 ;  /* 0x0000000100027836 */ /* 0x000fe40000000000 */
[----:B------:R-:W-:-:S03]  /*53c0*/  IMAD.X R5, R7, 0x1, R174, P1 ;  /* 0x0000000107057824 */ /* 0x000fc600008e06ae */
[C---:B------:R-:W-:Y:S01]  /*53d0*/  ISETP.GE.AND P2, PT, R2.reuse, R8, PT ;  /* 0x000000080200720c */ /* 0x040fe20003f46270 */
[----:B------:R-:W-:Y:S01]  /*53e0*/  IMAD.X R15, R5, 0x1, R174, P0 ;  /* 0x00000001050f7824 */ /* 0x000fe200000e06ae */
[C---:B------:R-:W-:Y:S01]  /*53f0*/  ISETP.GE.AND P6, PT, R2.reuse, R11, PT ;  /* 0x0000000b0200720c */ /* 0x040fe20003fc6270 */
[----:B------:R-:W-:Y:S01]  /*5400*/  @!PT LDS RZ, [RZ] ;  /* 0x00000000fffff984 */ /* 0x000fe20000000800 */
[----:B------:R-:W-:Y:S01]  /*5410*/  @!PT LDS RZ, [RZ] ;  /* 0x00000000fffff984 */ /* 0x000fe20000000800 */
[----:B------:R-:W-:Y:S01]  /*5420*/  @!PT LDS RZ, [RZ] ;  /* 0x00000000fffff984 */ /* 0x000fe20000000800 */
[----:B------:R-:W-:Y:S01]  /*5430*/  LDGSTS.E.BYPASS.LTC128B.128 [R208+0x6000], desc[UR12][R12.64] ;  /* 0x060000000cd07fae */ /* 0x000fe2000b901d4c */
[C---:B------:R-:W-:Y:S02]  /*5440*/  ISETP.GE.AND P4, PT, R2.reuse, R9, PT ;  /* 0x000000090200720c */ /* 0x040fe40003f86270 */
[----:B------:R-:W-:Y:S01]  /*5450*/  ISETP.GE.AND P5, PT, R2, R10, PT ;  /* 0x0000000a0200720c */ /* 0x000fe20003fa6270 */
[----:B------:R-:W-:Y:S01]  /*5460*/  LDGSTS.E.BYPASS.LTC128B.128 [R208+0x6800], desc[UR12][R6.64] ;  /* 0x0680000006d07fae */ /* 0x000fe2000b901d4c */
[----:B------:R-:W-:-:S03]  /*5470*/  VIADD R2, R0, 0x8 ;  /* 0x0000000800027836 */ /* 0x000fc60000000000 */
[----:B------:R1:W-:Y:S02]  /*5480*/  LDGSTS.E.BYPASS.LTC128B.128 [R208+0x7000], desc[UR12][R4.64] ;  /* 0x0700000004d07fae */ /* 0x0003e4000b901d4c */
[C---:B------:R-:W-:Y:S02]  /*5490*/  ISETP.GE.AND P3, PT, R2.reuse, R8, PT ;  /* 0x000000080200720c */ /* 0x040fe40003f66270 */
[----:B------:R2:W-:Y:S01]  /*54a0*/  LDGSTS.E.BYPASS.LTC128B.128 [R208+0x7800], desc[UR12][R14.64] ;  /* 0x078000000ed07fae */ /* 0x0005e2000b901d4c */
[C---:B------:R-:W-:Y:S02]  /*54b0*/  ISETP.GE.AND P1, PT, R2.reuse, R11, PT ;  /* 0x0000000b0200720c */ /* 0x040fe40003f26270 */
[----:B------:R-:W-:Y:S01]  /*54c0*/  ISETP.GE.AND P0, PT, R2, R9, PT ;  /* 0x000000090200720c */ /* 0x000fe20003f06270 */
[----:B------:R-:W-:Y:S04]  /*54d0*/  LDSM.16.M88.4 R36, [R199] ;  /* 0x00000000c724783b */ /* 0x000fe80000000200 */
[----:B------:R-:W1:Y:S04]  /*54e0*/  LDSM.16.M88.4 R40, [R192+0x4000] ;  /* 0x00400000c028783b */ /* 0x000e680000000200 */
[----:B------:R-:W3:Y:S04]  /*54f0*/  LDSM.16.M88.4 R32, [R199+0x2000] ;  /* 0x00200000c720783b */ /* 0x000ee80000000200 */
[----:B------:R-:W-:Y:S04]  /*5500*/  LDSM.16.M88.4 R28, [R202] ;  /* 0x00000000ca1c783b */ /* 0x000fe80000000200 */
[----:B------:R-:W-:Y:S04]  /*5510*/  LDSM.16.M88.4 R52, [R198+0x4000] ;  /* 0x00400000c634783b */ /* 0x000fe80000000200 */
[----:B------:R-:W4:Y:S04]  /*5520*/  LDSM.16.M88.4 R44, [R192+0x4800] ;  /* 0x00480000c02c783b */ /* 0x000f280000000200 */
[----:B------:R-:W5:Y:S04]  /*5530*/  LDSM.16.M88.4 R24, [R202+0x2000] ;  /* 0x00200000ca18783b */ /* 0x000f680000000200 */
[----:B------:R-:W-:Y:S04]  /*5540*/  LDSM.16.M88.4 R56, [R203] ;  /* 0x00000000cb38783b */ /* 0x000fe80000000200 */
[----:B------:R-:W-:Y:S04]  /*5550*/  LDSM.16.M88.4 R20, [R200] ;  /* 0x00000000c814783b */ /* 0x000fe80000000200 */
[----:B------:R-:W5:Y:S04]  /*5560*/  LDSM.16.M88.4 R48, [R198+0x4800] ;  /* 0x00480000c630783b */ /* 0x000f680000000200 */
[----:B------:R-:W5:Y:S01]  /*5570*/  LDSM.16.M88.4 R16, [R200+0x2000] ;  /* 0x00200000c810783b */ /* 0x000f620000000200 */
[-C--:B-1----:R-:W-:Y:S03]  /*5580*/  HMMA.16816.F32 R4, R36, R40.reuse, RZ ;  /* 0x000000282404723c */ /* 0x082fe600000018ff */
[----:B------:R-:W-:Y:S04]  /*5590*/  LDSM.16.M88.4 R60, [R197] ;  /* 0x00000000c53c783b */ /* 0x000fe80000000200 */
[----:B--2---:R-:W1:Y:S01]  /*55a0*/  LDSM.16.M88.4 R12, [R201] ;  /* 0x00000000c90c783b */ /* 0x004e620000000200 */
[----:B---3--:R-:W-:Y:S03]  /*55b0*/  HMMA.16816.F32 R72, R32, R40, RZ ;  /* 0x000000282048723c */ /* 0x008fe600000018ff */
[----:B------:R-:W0:Y:S03]  /*55c0*/  LDGDEPBAR ;  /* 0x00000000000079af */ /* 0x000e260000000000 */
[----:B------:R-:W-:Y:S06]  /*55d0*/  HMMA.16816.F32 R76, R36, R42, RZ ;  /* 0x0000002a244c723c */ /* 0x000fec00000018ff */
[----:B----4-:R-:W-:Y:S06]  /*55e0*/  HMMA.16816.F32 R144, R32, R44, RZ ;  /* 0x0000002c2090723c */ /* 0x010fec00000018ff */
[-C--:B------:R-:W-:Y:S06]  /*55f0*/  HMMA.16816.F32 R4, R28, R52.reuse, R4 ;  /* 0x000000341c04723c */ /* 0x080fec0000001804 */
[----:B-----5:R-:W-:Y:S06]  /*5600*/  HMMA.16816.F32 R72, R24, R52, R72 ;  /* 0x000000341848723c */ /* 0x020fec0000001848 */
[----:B------:R-:W-:Y:S06]  /*5610*/  HMMA.16816.F32 R148, R36, R44, RZ ;  /* 0x0000002c2494723c */ /* 0x000fec00000018ff */
[----:B------:R-:W-:Y:S06]  /*5620*/  HMMA.16816.F32 R164, R24, R48, R144 ;  /* 0x0000003018a4723c */ /* 0x000fec0000001890 */
[----:B------:R-:W-:Y:S01]  /*5630*/  HMMA.16816.F32 R64, R20, R56, R4 ;  /* 0x000000381440723c */ /* 0x000fe20000001804 */
[----:B------:R-:W-:Y:S05]  /*5640*/  LDSM.16.M88.4 R4, [R201+0x2000] ;  /* 0x00200000c904783b */ /* 0x000fea0000000200 */
[----:B------:R-:W-:Y:S01]  /*5650*/  HMMA.16816.F32 R144, R32, R42, RZ ;  /* 0x0000002a2090723c */ /* 0x000fe200000018ff */
[----:B------:R-:W2:Y:S05]  /*5660*/  LDSM.16.M88.4 R40, [R206] ;  /* 0x00000000ce28783b */ /* 0x000eaa0000000200 */
[----:B------:R-:W-:Y:S06]  /*5670*/  HMMA.16816.F32 R152, R16, R56, R72 ;  /* 0x000000381098723c */ /* 0x000fec0000001848 */
[C---:B------:R-:W-:Y:S06]  /*5680*/  HMMA.16816.F32 R72, R28.reuse, R54, R76 ;  /* 0x000000361c48723c */ /* 0x040fec000000184c */
[----:B------:R-:W-:Y:S06]  /*5690*/  HMMA.16816.F32 R160, R28, R48, R148 ;  /* 0x000000301ca0723c */ /* 0x000fec0000001894 */
[----:B-1----:R-:W-:Y:S06]  /*56a0*/  HMMA.16816.F32 R148, R12, R60, R64 ;  /* 0x0000003c0c94723c */ /* 0x002fec0000001840 */
[-C--:B------:R-:W-:Y:S06]  /*56b0*/  HMMA.16816.F32 R76, R32, R46.reuse, RZ ;  /* 0x0000002e204c723c */ /* 0x080fec00000018ff */
[----:B------:R-:W-:Y:S06]  /*56c0*/  HMMA.16816.F32 R64, R36, R46, RZ ;  /* 0x0000002e2440723c */ /* 0x000fec00000018ff */
[----:B------:R-:W-:Y:S06]  /*56d0*/  HMMA.16816.F32 R52, R24, R54, R144 ;  /* 0x000000361834723c */ /* 0x000fec0000001890 */
[----:B------:R-:W-:Y:S01]  /*56e0*/  HMMA.16816.F32 R44, R20, R58, R72 ;  /* 0x0000003a142c723c */ /* 0x000fe20000001848 */
[----:B------:R-:W-:Y:S01]  /*56f0*/  FMUL.FTZ R148, R148, UR8 ;  /* 0x0000000894947c20 */ /* 0x000fe20008410000 */
[----:B------:R-:W-:Y:S01]  /*5700*/  FMUL.FTZ R149, R149, UR8 ;  /* 0x0000000895957c20 */ /* 0x000fe20008410000 */
[----:B------:R-:W-:Y:S01]  /*5710*/  FMUL.FTZ R150, R150, UR8 ;  /* 0x0000000896967c20 */ /* 0x000fe20008410000 */
[----:B------:R-:W-:Y:S01]  /*5720*/  FMUL.FTZ R151, R151, UR8 ;  /* 0x0000000897977c20 */ /* 0x000fe20008410000 */
[----:B------:R-:W-:Y:S01]  /*5730*/  MUFU.TANH R223, R148 ;  /* 0x0000009400df7308 */ /* 0x000fe20000002400 */
[-C--:B------:R-:W-:Y:S06]  /*5740*/  HMMA.16816.F32 R156, R24, R50.reuse, R76 ;  /* 0x00000032189c723c */ /* 0x080fec000000184c */
[----:B------:R-:W-:Y:S01]  /*5750*/  HMMA.16816.F32 R144, R28, R50, R64 ;  /* 0x000000321c90723c */ /* 0x000fe20000001840 */
[----:B------:R-:W-:Y:S05]  /*5760*/  MUFU.TANH R222, R149 ;  /* 0x0000009500de7308 */ /* 0x000fea0000002400 */
[----:B------:R-:W-:Y:S01]  /*5770*/  HMMA.16816.F32 R48, R16, R58, R52 ;  /* 0x0000003a1030723c */ /* 0x000fe20000001834 */
[----:B------:R-:W1:Y:S02]  /*5780*/  LDSM.16.M88.4 R52, [R197+0x800] ;  /* 0x00080000c534783b */ /* 0x000e640000000200 */
[----:B------:R-:W-:Y:S03]  /*5790*/  MUFU.TANH R184, R150 ;  /* 0x0000009600b87308 */ /* 0x000fe60000002400 */
[----:B------:R-:W-:Y:S01]  /*57a0*/  HMMA.16816.F32 R64, R12, R62, R44 ;  /* 0x0000003e0c40723c */ /* 0x000fe2000000182c */
[----:B------:R-:W3:Y:S04]  /*57b0*/  LDSM.16.M88.4 R44, [R192+0x5000] ;  /* 0x00500000c02c783b */ /* 0x000ee80000000200 */
[----:B------:R4:W5:Y:S01]  /*57c0*/  MUFU.TANH R221, R151 ;  /* 0x0000009700dd7308 */ /* 0x0009620000002400 */
[----:B--2---:R-:W-:Y:S06]  /*57d0*/  HMMA.16816.F32 R56, R16, R40, R164 ;  /* 0x000000281038723c */ /* 0x004fec00000018a4 */
[C---:B------:R-:W-:Y:S06]  /*57e0*/  HMMA.16816.F32 R152, R4.reuse, R60, R152 ;  /* 0x0000003c0498723c */ /* 0x040fec0000001898 */
[----:B------:R-:W-:Y:S01]  /*57f0*/  HMMA.16816.F32 R76, R4, R62, R48 ;  /* 0x0000003e044c723c */ /* 0x000fe20000001830 */
[----:B------:R-:W2:Y:S05]  /*5800*/  LDSM.16.M88.4 R48, [R192+0x5800] ;  /* 0x00580000c030783b */ /* 0x000eaa0000000200 */
[C---:B----4-:R-:W-:Y:S01]  /*5810*/  HMMA.16816.F32 R148, R20.reuse, R42, R144 ;  /* 0x0000002a1494723c */ /* 0x050fe20000001890 */
[----:B------:R-:W-:Y:S01]  /*5820*/  FMUL.FTZ R64, R64, UR8 ;  /* 0x0000000840407c20 */ /* 0x000fe20008410000 */
[----:B------:R-:W-:Y:S01]  /*5830*/  FMUL.FTZ R65, R65, UR8 ;  /* 0x0000000841417c20 */ /* 0x000fe20008410000 */
[----:B------:R-:W-:Y:S01]  /*5840*/  FMUL.FTZ R66, R66, UR8 ;  /* 0x0000000842427c20 */ /* 0x000fe20008410000 */
[----:B------:R-:W-:Y:S01]  /*5850*/  FMUL.FTZ R67, R67, UR8 ;  /* 0x0000000843437c20 */ /* 0x000fe20008410000 */
[----:B------:R-:W-:Y:S01]  /*5860*/  MUFU.TANH R216, R64 ;  /* 0x0000004000d87308 */ /* 0x000fe20000002400 */
[----:B------:R-:W-:Y:S06]  /*5870*/  HMMA.16816.F32 R72, R20, R40, R160 ;  /* 0x000000281448723c */ /* 0x000fec00000018a0 */
[----:B-1----:R-:W-:Y:S01]  /*5880*/  HMMA.16816.F32 R144, R4, R52, R56 ;  /* 0x000000340490723c */ /* 0x002fe20000001838 */
[----:B------:R-:W1:Y:S01]  /*5890*/  LDSM.16.M88.4 R56, [R198+0x5000] ;  /* 0x00500000c638783b */ /* 0x000e620000000200 */
[----:B------:R-:W-:Y:S01]  /*58a0*/  MUFU.TANH R217, R65 ;  /* 0x0000004100d97308 */ /* 0x000fe20000002400 */
[----:B------:R-:W-:Y:S01]  /*58b0*/  FMUL.FTZ R152, R152, UR8 ;  /* 0x0000000898987c20 */ /* 0x000fe20008410000 */
[----:B------:R-:W-:Y:S01]  /*58c0*/  FMUL.FTZ R153, R153, UR8 ;  /* 0x0000000899997c20 */ /* 0x000fe20008410000 */
[----:B------:R-:W-:Y:S01]  /*58d0*/  FMUL.FTZ R154, R154, UR8 ;  /* 0x000000089a9a7c20 */ /* 0x000fe20008410000 */
[----:B---3--:R-:W-:Y:S01]  /*58e0*/  HMMA.16816.F32 R60, R36, R44, RZ ;  /* 0x0000002c243c723c */ /* 0x008fe200000018ff */
[----:B------:R-:W-:Y:S01]  /*58f0*/  FMUL.FTZ R155, R155, UR8 ;  /* 0x000000089b9b7c20 */ /* 0x000fe20008410000 */
[----:B------:R-:W-:Y:S01]  /*5900*/  FMUL.FTZ R76, R76, UR8 ;  /* 0x000000084c4c7c20 */ /* 0x000fe20008410000 */
[----:B------:R-:W-:Y:S01]  /*5910*/  FMUL.FTZ R77, R77, UR8 ;  /* 0x000000084d4d7c20 */ /* 0x000fe20008410000 */
[----:B------:R-:W-:Y:S01]  /*5920*/  MUFU.TANH R213, R66 ;  /* 0x0000004200d57308 */ /* 0x000fe20000002400 */
[----:B------:R-:W-:Y:S01]  /*5930*/  FMUL.FTZ R78, R78, UR8 ;  /* 0x000000084e4e7c20 */ /* 0x000fe20008410000 */
[----:B------:R-:W-:Y:S01]  /*5940*/  HMMA.16816.F32 R156, R16, R42, R156 ;  /* 0x0000002a109c723c */ /* 0x000fe2000000189c */
[----:B------:R-:W3:Y:S01]  /*5950*/  LDSM.16.M88.4 R40, [R205] ;  /* 0x00000000cd28783b */ /* 0x000ee20000000200 */
[----:B------:R-:W-:-:S04]  /*5960*/  FMUL.FTZ R79, R79, UR8 ;  /* 0x000000084f4f7c20 */ /* 0x000fc80008410000 */
[----:B------:R4:W-:Y:S01]  /*5970*/  MUFU.TANH R214, R67 ;  /* 0x0000004300d67308 */ /* 0x0009e20000002400 */
[----:B------:R-:W-:Y:S05]  /*5980*/  HMMA.16816.F32 R72, R12, R52, R72 ;  /* 0x000000340c48723c */ /* 0x000fea0000001848 */
[----:B------:R-:W-:Y:S01]  /*5990*/  FMUL.FTZ R144, R144, UR8 ;  /* 0x0000000890907c20 */ /* 0x000fe20008410000 */
[----:B--2---:R-:W-:Y:S01]  /*59a0*/  HMMA.16816.F32 R164, R36, R48, RZ ;  /* 0x0000003024a4723c */ /* 0x004fe200000018ff */
[----:B------:R-:W-:Y:S01]  /*59b0*/  MUFU.TANH R185, R152 ;  /* 0x0000009800b97308 */ /* 0x000fe20000002400 */
[----:B------:R-:W-:Y:S01]  /*59c0*/  FMUL.FTZ R145, R145, UR8 ;  /* 0x0000000891917c20 */ /* 0x000fe20008410000 */
[----:B------:R-:W-:Y:S01]  /*59d0*/  FMUL.FTZ R146, R146, UR8 ;  /* 0x0000000892927c20 */ /* 0x000fe20008410000 */
[----:B------:R-:W-:-:S02]  /*59e0*/  FMUL.FTZ R147, R147, UR8 ;  /* 0x0000000893937c20 */ /* 0x000fc40008410000 */
[C---:B------:R-:W-:Y:S03]  /*59f0*/  HMMA.16816.F32 R160, R32.reuse, R48, RZ ;  /* 0x0000003020a0723c */ /* 0x040fe600000018ff */
[----:B------:R-:W2:Y:S03]  /*5a00*/  MUFU.TANH R220, R153 ;  /* 0x0000009900dc7308 */ /* 0x000ea60000002400 */
[C---:B----4-:R-:W-:Y:S05]  /*5a10*/  HMMA.16816.F32 R64, R32.reuse, R44, RZ ;  /* 0x0000002c2040723c */ /* 0x050fea00000018ff */
[----:B------:R-:W-:Y:S01]  /*5a20*/  MUFU.TANH R186, R154 ;  /* 0x0000009a00ba7308 */ /* 0x000fe20000002400 */
[----:B------:R-:W-:Y:S01]  /*5a30*/  HMMA.16816.F32 R168, R32, R50, RZ ;  /* 0x0000003220a8723c */ /* 0x000fe200000018ff */
[----:B------:R-:W-:Y:S01]  /*5a40*/  FMUL.FTZ R72, R72, UR8 ;  /* 0x0000000848487c20 */ /* 0x000fe20008410000 */
[----:B------:R-:W-:Y:S01]  /*5a50*/  FMUL.FTZ R73, R73, UR8 ;  /* 0x0000000849497c20 */ /* 0x000fe20008410000 */
[----:B------:R-:W-:Y:S01]  /*5a60*/  FMUL.FTZ R74, R74, UR8 ;  /* 0x000000084a4a7c20 */ /* 0x000fe20008410000 */
[----:B------:R-:W-:-:S03]  /*5a70*/  FMUL.FTZ R75, R75, UR8 ;  /* 0x000000084b4b7c20 */ /* 0x000fc60008410000 */
[----:B------:R4:W-:Y:S08]  /*5a80*/  MUFU.TANH R218, R155 ;  /* 0x0000009b00da7308 */ /* 0x0009f00000002400 */
[----:B------:R-:W2:Y:S08]  /*5a90*/  MUFU.TANH R188, R76 ;  /* 0x0000004c00bc7308 */ /* 0x000eb00000002400 */
[----:B------:R-:W-:Y:S01]  /*5aa0*/  MUFU.TANH R212, R77 ;  /* 0x0000004d00d47308 */ /* 0x000fe20000002400 */
[-C--:B----4-:R-:W-:Y:S01]  /*5ab0*/  HMMA.16816.F32 R152, R32, R46.reuse, RZ ;  /* 0x0000002e2098723c */ /* 0x090fe200000018ff */
[----:B------:R-:W-:Y:S06]  /*5ac0*/  LDSM.16.M88.4 R32, [R198+0x5800] ;  /* 0x00580000c620783b */ /* 0x000fec0000000200 */
[----:B------:R-:W4:Y:S08]  /*5ad0*/  MUFU.TANH R175, R78 ;  /* 0x0000004e00af7308 */ /* 0x000f300000002400 */
[----:B------:R5:W-:Y:S08]  /*5ae0*/  MUFU.TANH R190, R79 ;  /* 0x0000004f00be7308 */ /* 0x000bf00000002400 */
[----:B------:R-:W4:Y:S08]  /*5af0*/  MUFU.TANH R187, R144 ;  /* 0x0000009000bb7308 */ /* 0x000f300000002400 */
[----:B------:R-:W-:Y:S01]  /*5b00*/  MUFU.TANH R207, R145 ;  /* 0x0000009100cf7308 */ /* 0x000fe20000002400 */
[----:B-----5:R-:W-:Y:S06]  /*5b10*/  HMMA.16816.F32 R76, R36, R46, RZ ;  /* 0x0000002e244c723c */ /* 0x020fec00000018ff */
[----:B-1----:R-:W-:Y:S01]  /*5b20*/  HMMA.16816.F32 R44, R28, R56, R60 ;  /* 0x000000381c2c723c */ /* 0x002fe2000000183c */
[----:B------:R-:W-:Y:S05]  /*5b30*/  MUFU.TANH R181, R146 ;  /* 0x0000009200b57308 */ /* 0x000fea0000002400 */
[----:B------:R-:W-:Y:S03]  /*5b40*/  HMMA.16816.F32 R60, R12, R54, R148 ;  /* 0x000000360c3c723c */ /* 0x000fe60000001894 */
[----:B------:R1:W-:Y:S03]  /*5b50*/  MUFU.TANH R180, R147 ;  /* 0x0000009300b47308 */ /* 0x0003e60000002400 */
[----:B------:R-:W-:Y:S01]  /*5b60*/  HMMA.16816.F32 R148, R36, R50, RZ ;  /* 0x000000322494723c */ /* 0x000fe200000018ff */
[----:B------:R-:W5:Y:S04]  /*5b70*/  LDSM.16.M88.4 R36, [R197+0x1000] ;  /* 0x00100000c524783b */ /* 0x000f680000000200 */
[----:B------:R-:W4:Y:S01]  /*5b80*/  MUFU.TANH R189, R72 ;  /* 0x0000004800bd7308 */ /* 0x000f220000002400 */
[----:B------:R-:W-:Y:S06]  /*5b90*/  HMMA.16816.F32 R48, R24, R56, R64 ;  /* 0x000000381830723c */ /* 0x000fec0000001840 */
[----:B---3--:R-:W-:Y:S01]  /*5ba0*/  HMMA.16816.F32 R44, R20, R40, R44 ;  /* 0x00000028142c723c */ /* 0x008fe2000000182c */
[----:B------:R-:W-:Y:S05]  /*5bb0*/  MUFU.TANH R215, R73 ;  /* 0x0000004900d77308 */ /* 0x000fea0000002400 */
[----:B------:R-:W-:Y:S01]  /*5bc0*/  HMMA.16816.F32 R64, R4, R54, R156 ;  /* 0x000000360440723c */ /* 0x000fe2000000189c */
[----:B------:R-:W-:Y:S01]  /*5bd0*/  FMUL.FTZ R60, R60, UR8 ;  /* 0x000000083c3c7c20 */ /* 0x000fe20008410000 */
[----:B------:R-:W-:Y:S01]  /*5be0*/  FMUL.FTZ R61, R61, UR8 ;  /* 0x000000083d3d7c20 */ /* 0x000fe20008410000 */
[----:B------:R-:W-:Y:S01]  /*5bf0*/  FMUL.FTZ R62, R62, UR8 ;  /* 0x000000083e3e7c20 */ /* 0x000fe20008410000 */
[----:B------:R-:W-:Y:S01]  /*5c00*/  FMUL.FTZ R63, R63, UR8 ;  /* 0x000000083f3f7c20 */ /* 0x000fe20008410000 */
[----:B------:R-:W-:Y:S01]  /*5c10*/  MUFU.TANH R191, R74 ;  /* 0x0000004a00bf7308 */ /* 0x000fe20000002400 */
[----:B-1----:R-:W-:Y:S06]  /*5c20*/  HMMA.16816.F32 R144, R24, R58, R152 ;  /* 0x0000003a1890723c */ /* 0x002fec0000001898 */
[----:B------:R-:W-:Y:S01]  /*5c30*/  HMMA.16816.F32 R48, R16, R40, R48 ;  /* 0x000000281030723c */ /* 0x000fe20000001830 */
[----:B------:R1:W3:Y:S05]  /*5c40*/  MUFU.TANH R219, R75 ;  /* 0x0000004b00db7308 */ /* 0x0002ea0000002400 */
[----:B------:R-:W-:Y:S03]  /*5c50*/  HMMA.16816.F32 R56, R28, R58, R76 ;  /* 0x0000003a1c38723c */ /* 0x000fe6000000184c */
[----:B------:R-:W3:Y:S03]  /*5c60*/  MUFU.TANH R183, R60 ;  /* 0x0000003c00b77308 */ /* 0x000ee60000002400 */
[----:B-----5:R-:W-:Y:S01]  /*5c70*/  HMMA.16816.F32 R52, R12, R36, R44 ;  /* 0x000000240c34723c */ /* 0x020fe2000000182c */
[----:B------:R-:W5:Y:S01]  /*5c80*/  LDSM.16.M88.4 R44, [R204] ;  /* 0x00000000cc2c783b */ /* 0x000f620000000200 */
[----:B------:R-:W-:Y:S01]  /*5c90*/  FMUL.FTZ R64, R64, UR8 ;  /* 0x0000000840407c20 */ /* 0x000fe20008410000 */
[----:B------:R-:W-:Y:S01]  /*5ca0*/  FMUL.FTZ R65, R65, UR8 ;  /* 0x0000000841417c20 */ /* 0x000fe20008410000 */
[----:B------:R-:W-:Y:S01]  /*5cb0*/  FMUL.FTZ R66, R66, UR8 ;  /* 0x0000000842427c20 */ /* 0x000fe20008410000 */
[----:B------:R-:W-:Y:S01]  /*5cc0*/  FMUL.FTZ R67, R67, UR8 ;  /* 0x0000000843437c20 */ /* 0x000fe20008410000 */
[----:B------:R-:W-:Y:S01]  /*5cd0*/  MUFU.TANH R176, R64 ;  /* 0x0000004000b07308 */ /* 0x000fe20000002400 */
[-C--:B-1----:R-:W-:Y:S06]  /*5ce0*/  HMMA.16816.F32 R72, R24, R32.reuse, R160 ;  /* 0x000000201848723c */ /* 0x082fec00000018a0 */
[C---:B------:R-:W-:Y:S01]  /*5cf0*/  HMMA.16816.F32 R76, R28.reuse, R32, R164 ;  /* 0x000000201c4c723c */ /* 0x040fe200000018a4 */
[----:B------:R-:W-:Y:S05]  /*5d00*/  MUFU.TANH R159, R65 ;  /* 0x00000041009f7308 */ /* 0x000fea0000002400 */
[----:B------:R-:W-:Y:S03]  /*5d10*/  HMMA.16816.F32 R28, R28, R34, R148 ;  /* 0x000000221c1c723c */ /* 0x000fe60000001894 */
[----:B------:R-:W-:Y:S02]  /*5d20*/  MUFU.TANH R156, R66 ;  /* 0x00000042009c7308 */ /* 0x000fe40000002400 */
[----:B------:R-:W-:Y:S01]  /*5d30*/  FMUL.FTZ R54, R54, UR8 ;  /* 0x0000000836367c20 */ /* 0x000fe20008410000 */
[----:B------:R-:W-:Y:S01]  /*5d40*/  FMUL.FTZ R55, R55, UR8 ;  /* 0x0000000837377c20 */ /* 0x000fe20008410000 */
[----:B------:R-:W-:Y:S01]  /*5d50*/  FMUL.FTZ R52, R52, UR8 ;  /* 0x0000000834347c20 */ /* 0x000fe20008410000 */
[----:B------:R-:W-:-:S03]  /*5d60*/  FMUL.FTZ R53, R53, UR8 ;  /* 0x0000000835357c20 */ /* 0x000fc60008410000 */
[----:B------:R1:W-:Y:S08]  /*5d70*/  MUFU.TANH R157, R67 ;  /* 0x00000043009d7308 */ /* 0x0003f00000002400 */
[----:B------:R-:W3:Y:S08]  /*5d80*/  MUFU.TANH R182, R61 ;  /* 0x0000003d00b67308 */ /* 0x000ef00000002400 */
[----:B------:R-:W-:Y:S01]  /*5d90*/  MUFU.TANH R155, R62 ;  /* 0x0000003e009b7308 */ /* 0x000fe20000002400 */
[----:B-1----:R-:W-:Y:S06]  /*5da0*/  HMMA.16816.F32 R64, R4, R36, R48 ;  /* 0x000000240440723c */ /* 0x002fec0000001830 */
[-C--:B------:R-:W-:Y:S01]  /*5db0*/  HMMA.16816.F32 R48, R20, R42.reuse, R56 ;  /* 0x0000002a1430723c */ /* 0x080fe20000001838 */
[----:B------:R1:W-:Y:S05]  /*5dc0*/  MUFU.TANH R177, R63 ;  /* 0x0000003f00b17308 */ /* 0x0003ea0000002400 */
[----:B------:R-:W-:Y:S03]  /*5dd0*/  HMMA.16816.F32 R40, R16, R42, R144 ;  /* 0x0000002a1028723c */ /* 0x000fe60000001890 */
[----:B------:R2:W-:Y:S08]  /*5de0*/  MUFU.TANH R148, R54 ;  /* 0x0000003600947308 */ /* 0x0005f00000002400 */
[----:B------:R-:W-:Y:S01]  /*5df0*/  MUFU.TANH R147, R55 ;  /* 0x0000003700937308 */ /* 0x000fe20000002400 */
[----:B-1----:R-:W-:Y:S01]  /*5e00*/  HMMA.16816.F32 R60, R24, R34, R168 ;  /* 0x00000022183c723c */ /* 0x002fe200000018a8 */
[----:B------:R-:W1:Y:S01]  /*5e10*/  LDSM.16.M88.4 R24, [R197+0x1800] ;  /* 0x00180000c518783b */ /* 0x000e620000000200 */
[----:B------:R-:W-:Y:S01]  /*5e20*/  FMUL.FTZ R64, R64, UR8 ;  /* 0x0000000840407c20 */ /* 0x000fe20008410000 */
[----:B------:R-:W-:Y:S01]  /*5e30*/  FMUL.FTZ R65, R65, UR8 ;  /* 0x0000000841417c20 */ /* 0x000fe20008410000 */
[----:B------:R-:W-:Y:S01]  /*5e40*/  FMUL.FTZ R66, R66, UR8 ;  /* 0x0000000842427c20 */ /* 0x000fe20008410000 */
[----:B------:R-:W-:Y:S01]  /*5e50*/  FMUL.FTZ R67, R67, UR8 ;  /* 0x0000000843437c20 */ /* 0x000fe20008410000 */
[----:B------:R-:W-:Y:S01]  /*5e60*/  HMMA.16816.F32 R48, R12, R38, R48 ;  /* 0x000000260c30723c */ /* 0x000fe20000001830 */
[----:B------:R4:W-:Y:S01]  /*5e70*/  MUFU.TANH R146, R64 ;  /* 0x0000004000927308 */ /* 0x0009e20000002400 */
[----:B--2---:R-:W-:Y:S01]  /*5e80*/  FSEL R54, R221, -INF , !P6 ;  /* 0xff800000dd367808 */ /* 0x004fe20007000000 */
[----:B------:R-:W-:-:S04]  /*5e90*/  DEPBAR.LE SB0, 0x0 ;  /* 0x000080000000791a */ /* 0x000fc80000000000 */
[----:B-----5:R-:W-:Y:S02]  /*5ea0*/  HMMA.16816.F32 R32, R16, R44, R72 ;  /* 0x0000002c1020723c */ /* 0x020fe40000001848 */
[----:B------:R2:W5:Y:S04]  /*5eb0*/  MUFU.TANH R154, R52 ;  /* 0x00000034009a7308 */ /* 0x0005680000002400 */
[----:B------:R-:W-:Y:S04]  /*5ec0*/  HMMA.16816.F32 R36, R4, R38, R40 ;  /* 0x000000260424723c */ /* 0x000fe80000001828 */
[----:B------:R3:W5:Y:S01]  /*5ed0*/  MUFU.TANH R153, R53 ;  /* 0x0000003500997308 */ /* 0x0007620000002400 */
[----:B----4-:R-:W-:Y:S01]  /*5ee0*/  FSEL R64, R220, -INF , !P4 ;  /* 0xff800000dc407808 */ /* 0x010fe20006000000 */
[----:B------:R-:W-:Y:S01]  /*5ef0*/  HMMA.16816.F32 R60, R16, R46, R60 ;  /* 0x0000002e103c723c */ /* 0x000fe2000000183c */
[----:B------:R-:W-:-:S04]  /*5f00*/  FSEL R40, R216, -INF , !P3 ;  /* 0xff800000d8287808 */ /* 0x000fc80005800000 */
[----:B------:R-:W-:Y:S01]  /*5f10*/  FMUL.FTZ R49, R49, UR8 ;  /* 0x0000000831317c20 */ /* 0x000fe20008410000 */
[C---:B------:R-:W-:Y:S01]  /*5f20*/  HMMA.16816.F32 R16, R20.reuse, R44, R76 ;  /* 0x0000002c1410723c */ /* 0x040fe2000000184c */
[----:B------:R4:W-:Y:S01]  /*5f30*/  MUFU.TANH R76, R65 ;  /* 0x00000041004c7308 */ /* 0x0009e20000002400 */
[----:B--2---:R-:W-:Y:S01]  /*5f40*/  FSEL R52, R213, -INF , !P1 ;  /* 0xff800000d5347808 */ /* 0x004fe20004800000 */
[----:B------:R-:W-:Y:S01]  /*5f50*/  FMUL.FTZ R50, R50, UR8 ;  /* 0x0000000832327c20 */ /* 0x000fe20008410000 */
[----:B------:R-:W-:Y:S01]  /*5f60*/  FMUL.FTZ R48, R48, UR8 ;  /* 0x0000000830307c20 */ /* 0x000fe20008410000 */
[----:B------:R-:W-:Y:S01]  /*5f70*/  FMUL.FTZ R51, R51, UR8 ;  /* 0x0000000833337c20 */ /* 0x000fe20008410000 */
[----:B------:R-:W-:Y:S01]  /*5f80*/  HMMA.16816.F32 R20, R20, R46, R28 ;  /* 0x0000002e1414723c */ /* 0x000fe2000000181c */
[----:B------:R-:W-:Y:S02]  /*5f90*/  FSEL R44, R222, -INF , !P2 ;  /* 0xff800000de2c7808 */ /* 0x000fe40005000000 */
[----:B------:R-:W-:Y:S01]  /*5fa0*/  ISETP.GE.AND P2, PT, R2, R10, PT ;  /* 0x0000000a0200720c */ /* 0x000fe20003f46270 */
[----:B------:R-:W-:Y:S01]  /*5fb0*/  VIADD R2, R0, 0x9 ;  /* 0x0000000900027836 */ /* 0x000fe20000000000 */
[----:B---3--:R-:W-:Y:S01]  /*5fc0*/  FSEL R53, R188, -INF , !P0 ;  /* 0xff800000bc357808 */ /* 0x008fe20004000000 */
[----:B------:R-:W-:Y:S01]  /*5fd0*/  MUFU.TANH R71, R66 ;  /* 0x0000004200477308 */ /* 0x000fe20000002400 */
[----:B------:R-:W-:Y:S01]  /*5fe0*/  FSEL R55, R175, -INF , !P2 ;  /* 0xff800000af377808 */ /* 0x000fe20005000000 */
[C---:B-1----:R-:W-:Y:S01]  /*5ff0*/  HMMA.16816.F32 R56, R4.reuse, R24, R32 ;  /* 0x000000180438723c */ /* 0x042fe20000001820 */
[----:B------:R-:W-:Y:S01]  /*6000*/  ISETP.GE.AND P6, PT, R2, R8, PT ;  /* 0x000000080200720c */ /* 0x000fe20003fc6270 */
[----:B------:R-:W-:Y:S01]  /*6010*/  FMUL.FTZ R36, R36, UR8 ;  /* 0x0000000824247c20 */ /* 0x000fe20008410000 */
[----:B------:R-:W-:Y:S01]  /*6020*/  ISETP.GE.AND P4, PT, R2, R11, PT ;  /* 0x0000000b0200720c */ /* 0x000fe20003f86270 */
[----:B------:R-:W-:Y:S01]  /*6030*/  FMUL.FTZ R39, R39, UR8 ;  /* 0x0000000827277c20 */ /* 0x000fe20008410000 */
[----:B----4-:R-:W-:Y:S01]  /*6040*/  FSEL R65, R218, -INF , !P5 ;  /* 0xff800000da417808 */ /* 0x010fe20006800000 */
[----:B------:R1:W-:Y:S01]  /*6050*/  MUFU.TANH R66, R50 ;  /* 0x0000003200427308 */ /* 0x0003e20000002400 */
[C---:B------:R-:W-:Y:S01]  /*6060*/  ISETP.GE.AND P5, PT, R2.reuse, R9, PT ;  /* 0x000000090200720c */ /* 0x040fe20003fa6270 */
[----:B------:R-:W-:Y:S01]  /*6070*/  HMMA.16816.F32 R72, R4, R26, R60 ;  /* 0x0000001a0448723c */ /* 0x000fe2000000183c */
[----:B------:R-:W-:Y:S01]  /*6080*/  ISETP.GE.AND P3, PT, R2, R10, PT ;  /* 0x0000000a0200720c */ /* 0x000fe20003f66270 */
[----:B------:R-:W-:Y:S01]  /*6090*/  VIADD R2, R0, 0x10 ;  /* 0x0000001000027836 */ /* 0x000fe20000000000 */
[----:B------:R-:W-:-:S02]  /*60a0*/  FSEL R42, R217, -INF , !P6 ;  /* 0xff800000d92a7808 */ /* 0x000fc40007000000 */
[----:B------:R-:W-:Y:S01]  /*60b0*/  FSEL R47, R214, -INF , !P4 ;  /* 0xff800000d62f7808 */ /* 0x000fe20006000000 */
[C---:B------:R-:W-:Y:S01]  /*60c0*/  HMMA.16816.F32 R16, R12.reuse, R24, R16 ;  /* 0x000000180c10723c */ /* 0x040fe20000001810 */
[C---:B------:R-:W-:Y:S01]  /*60d0*/  ISETP.GE.AND P2, PT, R2.reuse, R9, PT ;  /* 0x000000090200720c */ /* 0x040fe20003f46270 */
[----:B------:R2:W-:Y:S01]  /*60e0*/  MUFU.TANH R24, R49 ;  /* 0x0000003100187308 */ /* 0x0005e20000002400 */
[----:B------:R-:W-:Y:S01]  /*60f0*/  ISETP.GE.AND P1, PT, R2, R8, PT ;  /* 0x000000080200720c */ /* 0x000fe20003f26270 */
[----:B------:R-:W-:Y:S01]  /*6100*/  FMUL.FTZ R4, R38, UR8 ;  /* 0x0000000826047c20 */ /* 0x000fe20008410000 */
[C---:B------:R-:W-:Y:S01]  /*6110*/  ISETP.GE.AND P0, PT, R2.reuse, R11, PT ;  /* 0x0000000b0200720c */ /* 0x040fe20003f06270 */
[----:B------:R-:W-:Y:S01]  /*6120*/  HMMA.16816.F32 R32, R12, R26, R20 ;  /* 0x0000001a0c20723c */ /* 0x000fe20000001814 */
[----:B------:R-:W-:Y:S01]  /*6130*/  ISETP.GE.AND P6, PT, R2, R10, PT ;  /* 0x0000000a0200720c */ /* 0x000fe20003fc6270 */
[C---:B------:R-:W-:Y:S01]  /*6140*/  VIADD R2, R0.reuse, 0x11 ;  /* 0x0000001100027836 */ /* 0x040fe20000000000 */
[----:B------:R-:W-:Y:S01]  /*6150*/  FSEL R45, R187, -INF , !P2 ;  /* 0xff800000bb2d7808 */ /* 0x000fe20005000000 */
[----:B------:R3:W4:Y:S01]  /*6160*/  MUFU.TANH R77, R48 ;  /* 0x00000030004d7308 */ /* 0x0007220000002400 */
[----:B------:R-:W-:-:S02]  /*6170*/  ISETP.GE.AND P2, PT, R0, R8, PT ;  /* 0x000000080000720c */ /* 0x000fc40003f46270 */
[----:B-1----:R-:W-:Y:S01]  /*6180*/  FSEL R50, R190, -INF , !P3 ;  /* 0xff800000be327808 */ /* 0x002fe20005800000 */
[C---:B------:R-:W-:Y:S01]  /*6190*/  VIADD R22, R0.reuse, 0x18 ;  /* 0x0000001800167836 */ /* 0x040fe20000000000 */
[----:B------:R-:W-:Y:S01]  /*61a0*/  FSEL R41, R189, -INF , !P1 ;  /* 0xff800000bd297808 */ /* 0x000fe20004800000 */
[----:B------:R-:W-:Y:S01]  /*61b0*/  VIADD R21, R0, 0x19 ;  /* 0x0000001900157836 */ /* 0x000fe20000000000 */
[----:B------:R-:W-:Y:S01]  /*61c0*/  ISETP.GE.AND P4, PT, R2, R8, PT ;  /* 0x000000080200720c */ /* 0x000fe20003f86270 */
[----:B------:R-:W-:Y:S01]  /*61d0*/  VIADD R20, R0, 0x20 ;  /* 0x0000002000147836 */ /* 0x000fe20000000000 */
[----:B--2---:R-:W-:Y:S01]  /*61e0*/  FSEL R49, R212, -INF , !P5 ;  /* 0xff800000d4317808 */ /* 0x004fe20006800000 */
[----:B------:R-:W-:Y:S01]  /*61f0*/  MUFU.TANH R60, R51 ;  /* 0x00000033003c7308 */ /* 0x000fe20000002400 */
[----:B------:R-:W-:Y:S01]  /*6200*/  ISETP.GE.AND P5, PT, R2, R11, PT ;  /* 0x0000000b0200720c */ /* 0x000fe20003fa6270 */
[----:B------:R-:W-:Y:S01]  /*6210*/  VIADD R15, R0, 0x31 ;  /* 0x00000031000f7836 */ /* 0x000fe20000000000 */
[C---:B------:R-:W-:Y:S01]  /*6220*/  ISETP.GE.AND P3, PT, R2.reuse, R9, PT ;  /* 0x000000090200720c */ /* 0x040fe20003f66270 */
[----:B------:R-:W-:Y:S01]  /*6230*/  FMUL.FTZ R7, R19, UR8 ;  /* 0x0000000813077c20 */ /* 0x000fe20008410000 */
[----:B------:R-:W-:Y:S01]  /*6240*/  ISETP.GE.AND P1, PT, R2, R10, PT ;  /* 0x0000000a0200720c */ /* 0x000fe20003f26270 */
[----:B------:R-:W-:Y:S01]  /*6250*/  FMUL.FTZ R2, R37, UR8 ;  /* 0x0000000825027c20 */ /* 0x000fe20008410000 */
[----:B------:R-:W-:Y:S01]  /*6260*/  FSEL R26, R223, -INF , !P2 ;  /* 0xff800000df1a7808 */ /* 0x000fe20005000000 */
[----:B------:R-:W-:Y:S01]  /*6270*/  FMUL.FTZ R5, R16, UR8 ;  /* 0x0000000810057c20 */ /* 0x000fe20008410000 */
[----:B------:R-:W-:Y:S01]  /*6280*/  FSEL R158, R219, -INF , !P5 ;  /* 0xff800000db9e7808 */ /* 0x000fe20006800000 */
[----:B------:R1:W-:Y:S01]  /*6290*/  MUFU.TANH R46, R2 ;  /* 0x00000002002e7308 */ /* 0x0003e20000002400 */
[----:B------:R-:W-:Y:S01]  /*62a0*/  FSEL R29, R215, -INF , !P4 ;  /* 0xff800000d71d7808 */ /* 0x000fe20006000000 */
[----:B------:R-:W-:Y:S01]  /*62b0*/  VIADD R19, R0, 0x21 ;  /* 0x0000002100137836 */ /* 0x000fe20000000000 */
[-C--:B------:R-:W-:Y:S01]  /*62c0*/  ISETP.GE.AND P5, PT, R22, R8.reuse, PT ;  /* 0x000000081600720c */ /* 0x080fe20003fa6270 */
[----:B------:R-:W-:Y:S01]  /*62d0*/  FMUL.FTZ R6, R17, UR8 ;  /* 0x0000000811067c20 */ /* 0x000fe20008410000 */
[----:B---3--:R-:W-:Y:S01]  /*62e0*/  FSEL R48, R207, -INF , !P3 ;  /* 0xff800000cf307808 */ /* 0x008fe20005800000 */
[----:B------:R-:W-:Y:S01]  /*62f0*/  FMUL.FTZ R43, R18, UR8 ;  /* 0x00000008122b7c20 */ /* 0x000fe20008410000 */
[-C--:B------:R-:W-:Y:S01]  /*6300*/  ISETP.GE.AND P3, PT, R21, R8.reuse, PT ;  /* 0x000000081500720c */ /* 0x080fe20003f66270 */
[----:B------:R-:W-:Y:S01]  /*6310*/  VIADD R18, R0, 0x28 ;  /* 0x0000002800127836 */ /* 0x000fe20000000000 */
[----:B------:R-:W-:Y:S01]  /*6320*/  FSEL R28, R183, -INF , !P5 ;  /* 0xff800000b71c7808 */ /* 0x000fe20006800000 */
[----:B------:R-:W2:Y:S01]  /*6330*/  MUFU.TANH R38, R5 ;  /* 0x0000000500267308 */ /* 0x000ea20000002400 */
[-C--:B------:R-:W-:Y:S01]  /*6340*/  ISETP.GE.AND P5, PT, R20, R8.reuse, PT ;  /* 0x000000081400720c */ /* 0x080fe20003fa6270 */
[----:B------:R-:W-:Y:S01]  /*6350*/  FMUL.FTZ R32, R32, UR8 ;  /* 0x0000000820207c20 */ /* 0x000fe20008410000 */
[----:B------:R-:W-:Y:S01]  /*6360*/  FSEL R30, R182, -INF , !P3 ;  /* 0xff800000b61e7808 */ /* 0x000fe20005800000 */
[----:B------:R-:W-:Y:S01]  /*6370*/  VIADD R17, R0, 0x29 ;  /* 0x0000002900117836 */ /* 0x000fe20000000000 */
[----:B------:R-:W-:Y:S01]  /*6380*/  ISETP.GE.AND P3, PT, R19, R8, PT ;  /* 0x000000081300720c */ /* 0x000fe20003f66270 */
[----:B------:R-:W-:Y:S01]  /*6390*/  FMUL.FTZ R33, R33, UR8 ;  /* 0x0000000821217c20 */ /* 0x000fe20008410000 */
[----:B-1----:R-:W-:Y:S01]  /*63a0*/  FMNMX.FTZ R2, R70, R26, !PT ;  /* 0x0000001a46027209 */ /* 0x002fe20007810000 */
[----:B------:R-:W1:Y:S01]  /*63b0*/  MUFU.TANH R37, R6 ;  /* 0x0000000600257308 */ /* 0x000e620000002400 */
[----:B-----5:R-:W-:Y:S01]  /*63c0*/  FSEL R31, R154, -INF , !P5 ;  /* 0xff8000009a1f7808 */ /* 0x020fe20006800000 */
[----:B------:R-:W-:Y:S01]  /*63d0*/  VIADD R16, R0, 0x30 ;  /* 0x0000003000107836 */ /* 0x000fe20000000000 */
[----:B------:R-:W-:Y:S01]  /*63e0*/  FMNMX.FTZ R2, R44, R2, !PT ;  /* 0x000000022c027209 */ /* 0x000fe20007810000 */
[----:B------:R-:W-:Y:S01]  /*63f0*/  VIADD R14, R0, 0x38 ;  /* 0x00000038000e7836 */ /* 0x000fe20000000000 */
[----:B------:R-:W-:Y:S01]  /*6400*/  ISETP.GE.AND P5, PT, R18, R8, PT ;  /* 0x000000081200720c */ /* 0x000fe20003fa6270 */
[----:B------:R-:W-:Y:S01]  /*6410*/  FMUL.FTZ R27, R56, UR8 ;  /* 0x00000008381b7c20 */ /* 0x000fe20008410000 */
[----:B------:R-:W-:Y:S01]  /*6420*/  FMNMX.FTZ R2, R40, R2, !PT ;  /* 0x0000000228027209 */ /* 0x000fe20007810000 */
[----:B------:R3:W5:Y:S01]  /*6430*/  MUFU.TANH R6, R32 ;  /* 0x0000002000067308 */ /* 0x0007620000002400 */
[----:B------:R-:W-:-:S02]  /*6440*/  FSEL R175, R191, -INF , !P0 ;  /* 0xff800000bfaf7808 */ /* 0x000fc40004000000 */
[----:B------:R-:W-:Y:S02]  /*6450*/  FMNMX.FTZ R2, R42, R2, !PT ;  /* 0x000000022a027209 */ /* 0x000fe40007810000 */
[----:B------:R-:W-:Y:S02]  /*6460*/  ISETP.NE.AND P0, PT, R209, 0x2, PT ;  /* 0x00000002d100780c */ /* 0x000fe40003f05270 */
[----:B------:R-:W-:Y:S01]  /*6470*/  FMNMX.FTZ R2, R41, R2, !PT ;  /* 0x0000000229027209 */ /* 0x000fe20007810000 */
[----:B------:R4:W5:Y:S01]  /*6480*/  MUFU.TANH R5, R33 ;  /* 0x0000002100057308 */ /* 0x0009620000002400 */
[----:B------:R-:W-:Y:S02]  /*6490*/  FSEL R152, R181, -INF , !P6 ;  /* 0xff800000b5987808 */ /* 0x000fe40007000000 */
[----:B------:R-:W-:Y:S02]  /*64a0*/  FMNMX.FTZ R2, R29, R2, !PT ;  /* 0x000000021d027209 */ /* 0x000fe40007810000 */
[----:B------:R-:W-:-:S02]  /*64b0*/  ISETP.GE.AND P6, PT, R0, R11, PT ;  /* 0x0000000b0000720c */ /* 0x000fc40003fc6270 */
[----:B------:R-:W-:Y:S01]  /*64c0*/  FMNMX.FTZ R2, R28, R2, !PT ;  /* 0x000000021c027209 */ /* 0x000fe20007810000 */
[----:B------:R2:W1:Y:S01]  /*64d0*/  MUFU.TANH R51, R36 ;  /* 0x0000002400337308 */ /* 0x0004620000002400 */
[----:B---3--:R-:W-:Y:S02]  /*64e0*/  FSEL R32, R153, -INF , !P3 ;  /* 0xff80000099207808 */ /* 0x008fe40005800000 */
[----:B------:R-:W-:Y:S02]  /*64f0*/  FMNMX.FTZ R2, R30, R2, !PT ;  /* 0x000000021e027209 */ /* 0x000fe40007810000 */
[----:B------:R-:W-:Y:S02]  /*6500*/  ISETP.GE.AND P3, PT, R17, R8, PT ;  /* 0x000000081100720c */ /* 0x000fe40003f66270 */
[----:B------:R-:W-:Y:S01]  /*6510*/  FMNMX.FTZ R2, R31, R2, !PT ;  /* 0x000000021f027209 */ /* 0x000fe20007810000 */
[----:B------:R3:W1:Y:S01]  /*6520*/  MUFU.TANH R61, R4 ;  /* 0x00000004003d7308 */ /* 0x0006620000002400 */
[----:B----4-:R-:W-:-:S02]  /*6530*/  FSEL R33, R77, -INF , !P5 ;  /* 0xff8000004d217808 */ /* 0x010fc40006800000 */
[----:B------:R-:W-:Y:S02]  /*6540*/  FMNMX.FTZ R2, R32, R2, !PT ;  /* 0x0000000220027209 */ /* 0x000fe40007810000 */
[----:B------:R-:W-:Y:S02]  /*6550*/  ISETP.GE.AND P5, PT, R16, R8, PT ;  /* 0x000000081000720c */ /* 0x000fe40003fa6270 */
[----:B------:R-:W-:Y:S01]  /*6560*/  FMNMX.FTZ R2, R33, R2, !PT ;  /* 0x0000000221027209 */ /* 0x000fe20007810000 */
[----:B------:R4:W4:Y:S01]  /*6570*/  MUFU.TANH R62, R39 ;  /* 0x00000027003e7308 */ /* 0x0009220000002400 */
[----:B--2---:R-:W-:Y:S02]  /*6580*/  FSEL R36, R24, -INF , !P3 ;  /* 0xff80000018247808 */ /* 0x004fe40005800000 */
[----:B------:R-:W-:Y:S02]  /*6590*/  ISETP.GE.AND P3, PT, R15, R8, PT ;  /* 0x000000080f00720c */ /* 0x000fe40003f66270 */
[----:B------:R-:W-:-:S02]  /*65a0*/  FSEL R38, R38, -INF , !P5 ;  /* 0xff80000026267808 */ /* 0x000fc40006800000 */
[----:B------:R-:W-:Y:S01]  /*65b0*/  ISETP.GE.AND P4, PT, R0, R9, PT ;  /* 0x000000090000720c */ /* 0x000fe20003f86270 */
[----:B------:R-:W2:Y:S01]  /*65c0*/  MUFU.TANH R67, R67 ;  /* 0x0000004300437308 */ /* 0x000ea20000002400 */
[----:B---3--:R-:W-:Y:S01]  /*65d0*/  FMNMX.FTZ R4, R36, R2, !PT ;  /* 0x0000000224047209 */ /* 0x008fe20007810000 */
[C---:B------:R-:W-:Y:S01]  /*65e0*/  VIADD R2, R0.reuse, 0x39 ;  /* 0x0000003900027836 */ /* 0x040fe20000000000 */
[----:B------:R-:W-:Y:S01]  /*65f0*/  BAR.SYNC.DEFER_BLOCKING 0x0 ;  /* 0x0000000000007b1d */ /* 0x000fe20000010000 */
[----:B------:R-:W-:Y:S02]  /*6600*/  ISETP.GE.AND P2, PT, R0, R10, PT ;  /* 0x0000000a0000720c */ /* 0x000fe40003f46270 */
[----:B------:R-:W-:Y:S02]  /*6610*/  ISETP.GE.AND P5, PT, R14, R8, PT ;  /* 0x000000080e00720c */ /* 0x000fe40003fa6270 */
[----:B-1----:R-:W-:Y:S01]  /*6620*/  FSEL R37, R37, -INF , !P3 ;  /* 0xff80000025257808 */ /* 0x002fe20005800000 */
[----:B------:R-:W1:Y:S01]  /*6630*/  MUFU.TANH R43, R43 ;  /* 0x0000002b002b7308 */ /* 0x000e620000002400 */
[----:B------:R-:W-:-:S02]  /*6640*/  FMNMX.FTZ R0, R38, R4, !PT ;  /* 0x0000000426007209 */ /* 0x000fc40007810000 */
[----:B------:R-:W-:Y:S02]  /*6650*/  ISETP.GE.AND P3, PT, R2, R8, PT ;  /* 0x000000080200720c */ /* 0x000fe40003f66270 */
[----:B-----5:R-:W-:Y:S02]  /*6660*/  FSEL R153, R6, -INF , !P5 ;  /* 0xff80000006997808 */ /* 0x020fe40006800000 */
[----:B------:R-:W-:Y:S01]  /*6670*/  FMNMX.FTZ R0, R37, R0, !PT ;  /* 0x0000000025007209 */ /* 0x000fe20007810000 */
[----:B------:R3:W1:Y:S01]  /*6680*/  MUFU.TANH R39, R7 ;  /* 0x0000000700277308 */ /* 0x0006620000002400 */
[----:B------:R-:W-:Y:S02]  /*6690*/  FSEL R154, R5, -INF , !P3 ;  /* 0xff800000059a7808 */ /* 0x000fe40005800000 */
[----:B------:R-:W-:Y:S02]  /*66a0*/  FMNMX.FTZ R0, R153, R0, !PT ;  /* 0x0000000099007209 */ /* 0x000fe40007810000 */
[----:B------:R-:W-:-:S02]  /*66b0*/  ISETP.GE.AND P5, PT, R22, R11, PT ;  /* 0x0000000b1600720c */ /* 0x000fc40003fa6270 */
[----:B------:R-:W-:Y:S02]  /*66c0*/  ISETP.GE.AND P3, PT, R22, R9, PT ;  /* 0x000000091600720c */ /* 0x000fe40003f66270 */
[----:B------:R-:W-:Y:S01]  /*66d0*/  FMNMX.FTZ R23, R154, R0, !PT ;  /* 0x000000009a177209 */ /* 0x000fe20007810000 */
[----:B--2-4-:R-:W-:Y:S10]  /*66e0*/  @!P0 BRA `(.L_x_851) ;  /* 0x00000000006c8947 */ /* 0x014ff40003800000 */
[----:B------:R-:W-:Y:S01]  /*66f0*/  VIADD R0, R209, 0xfffffffd ;  /* 0xfffffffdd1007836 */ /* 0x000fe20000000000 */
[----:B------:R-:W-:Y:S01]  /*6700*/  ULDC.64 UR4, c[0x0][0x218] ;  /* 0x0000860000047ab9 */ /* 0x000fe20000000a00 */
[----:B------:R-:W-:Y:S02]  /*6710*/  IMAD.SHL.U32 R24, R178, 0x20, RZ ;  /* 0x00000020b2187824 */ /* 0x000fe400078e00ff */
[----:B------:R-:W-:Y:S01]  /*6720*/  IMAD.WIDE.U32 R4, R0, R178, RZ ;  /* 0x000000b200047225 */ /* 0x000fe200078e00ff */
[----:B------:R-:W-:-:S05]  /*6730*/  SHF.R.S32.HI R6, RZ, 0x1f, R0 ;  /* 0x0000001fff067819 */ /* 0x000fca0000011400 */
[----:B------:R-:W-:-:S04]  /*6740*/  IMAD R6, R6, R178, RZ ;  /* 0x000000b206067224 */ /* 0x000fc800078e02ff */
[----:B------:R-:W-:Y:S01]  /*6750*/  IMAD R0, R0, R179, R6 ;  /* 0x000000b300007224 */ /* 0x000fe200078e0206 */
[----:B------:R-:W-:-:S03]  /*6760*/  LEA R6, P0, R4, R224, 0x6 ;  /* 0x000000e004067211 */ /* 0x000fc600078030ff */
[----:B------:R-:W-:-:S05]  /*6770*/  IMAD.IADD R0, R5, 0x1, R0 ;  /* 0x0000000105007824 */ /* 0x000fca00078e0200 */
[----:B------:R-:W-:Y:S02]  /*6780*/  LEA.HI.X R4, R4, R251, R0, 0x6, P0 ;  /* 0x000000fb04047211 */ /* 0x000fe400000f3400 */
[----:B------:R-:W-:Y:S02]  /*6790*/  LEA R12, P0, R6, UR4, 0x1 ;  /* 0x00000004060c7c11 */ /* 0x000fe4000f8008ff */
[----:B------:R-:W-:Y:S02]  /*67a0*/  SHF.L.U64.HI R0, R178, 0x5, R179 ;  /* 0x00000005b2007819 */ /* 0x000fe400000102b3 */
[----:B------:R-:W-:Y:S02]  /*67b0*/  LEA.HI.X R13, R6, UR5, R4, 0x1, P0 ;  /* 0x00000005060d7c11 */ /* 0x000fe400080f0c04 */
[----:B------:R-:W-:-:S03]  /*67c0*/  IADD3 R6, P0, R12, R24, RZ ;  /* 0x000000180c067210 */ /* 0x000fc60007f1e0ff */
[----:B------:R-:W-:Y:S01]  /*67d0*/  @!PT LDS RZ, [RZ] ;  /* 0x00000000fffff984 */ /* 0x000fe20000000800 */
[----:B------:R-:W-:Y:S01]  /*67e0*/  @!PT LDS RZ, [RZ] ;  /* 0x00000000fffff984 */ /* 0x000fe20000000800 */
[----:B------:R-:W-:Y:S01]  /*67f0*/  @!PT LDS RZ, [RZ] ;  /* 0x00000000fffff984 */ /* 0x000fe20000000800 */
[----:B------:R2:W-:Y:S02]  /*6800*/  LDGSTS.E.BYPASS.LTC128B.128 [R208+0x4000], desc[UR12][R12.64] ;  /* 0x040000000cd07fae */ /* 0x0005e4000b901d4c */
[----:B---3--:R-:W-:Y:S01]  /*6810*/  IMAD.X R7, R13, 0x1, R0, P0 ;  /* 0x000000010d077824 */ /* 0x008fe200000e0600 */
        /* <DEDUP_REMOVED lines=8> */
.L_x_851:
[----:B--2---:R-:W2:Y:S01]  /*68a0*/  SHFL.BFLY PT, R5, R23, 0x2, 0x1f ;  /* 0x0c401f0017057f89 */ /* 0x004ea200000e0000 */
[----:B------:R-:W-:Y:S01]  /*68b0*/  FMUL.FTZ R0, R57, UR8 ;  /* 0x0000000839007c20 */ /* 0x000fe20008410000 */
[----:B------:R-:W-:Y:S01]  /*68c0*/  ISETP.GE.AND P0, PT, R22, R10, PT ;  /* 0x0000000a1600720c */ /* 0x000fe20003f06270 */
[----:B------:R-:W-:Y:S01]  /*68d0*/  FMUL.FTZ R4, R59, UR8 ;  /* 0x000000083b047c20 */ /* 0x000fe20008410000 */
[----:B------:R-:W-:Y:S01]  /*68e0*/  FSEL R144, R180, -INF , !P1 ;  /* 0xff800000b4907808 */ /* 0x000fe20004800000 */
[----:B------:R4:W-:Y:S01]  /*68f0*/  MUFU.TANH R22, R0 ;  /* 0x0000000000167308 */ /* 0x0009e20000002400 */
[----:B------:R-:W-:Y:S01]  /*6900*/  ISETP.GE.AND P1, PT, R21, R11, PT ;  /* 0x0000000b1500720c */ /* 0x000fe20003f26270 */
[----:B---3--:R-:W-:Y:S01]  /*6910*/  FMUL.FTZ R7, R75, UR8 ;  /* 0x000000084b077c20 */ /* 0x008fe20008410000 */
[----:B------:R-:W-:Y:S01]  /*6920*/  FSEL R155, R155, -INF , !P5 ;  /* 0xff8000009b9b7808 */ /* 0x000fe20006800000 */
[----:B------:R-:W-:Y:S01]  /*6930*/  FMUL.FTZ R6, R74, UR8 ;  /* 0x000000084a067c20 */ /* 0x000fe20008410000 */
[----:B------:R-:W-:-:S02]  /*6940*/  FSEL R56, R176, -INF , !P3 ;  /* 0xff800000b0387808 */ /* 0x000fc40005800000 */
[----:B------:R-:W-:Y:S01]  /*6950*/  FSEL R145, R156, -INF , !P0 ;  /* 0xff8000009c917808 */ /* 0x000fe20004000000 */
[----:B------:R-:W3:Y:S01]  /*6960*/  MUFU.TANH R13, R27 ;  /* 0x0000001b000d7308 */ /* 0x000ee20000002400 */
[C---:B------:R-:W-:Y:S02]  /*6970*/  ISETP.GE.AND P5, PT, R21.reuse, R9, PT ;  /* 0x000000091500720c */ /* 0x040fe40003fa6270 */
[----:B------:R-:W-:Y:S02]  /*6980*/  ISETP.GE.AND P3, PT, R21, R10, PT ;  /* 0x0000000a1500720c */ /* 0x000fe40003f66270 */
[----:B------:R-:W-:Y:S02]  /*6990*/  ISETP.GE.AND P0, PT, R20, R11, PT ;  /* 0x0000000b1400720c */ /* 0x000fe40003f06270 */
[----:B------:R-:W-:Y:S01]  /*69a0*/  FSEL R156, R177, -INF , !P1 ;  /* 0xff800000b19c7808 */ /* 0x000fe20004800000 */
[----:B------:R-:W-:Y:S01]  /*69b0*/  MUFU.TANH R21, R6 ;  /* 0x0000000600157308 */ /* 0x000fe20000002400 */
[----:B----4-:R-:W-:Y:S01]  /*69c0*/  FMUL.FTZ R0, R58, UR8 ;  /* 0x000000083a007c20 */ /* 0x010fe20008410000 */
[----:B------:R-:W-:-:S02]  /*69d0*/  ISETP.GE.AND P1, PT, R20, R9, PT ;  /* 0x000000091400720c */ /* 0x000fc40003f26270 */
[----:B------:R-:W-:Y:S02]  /*69e0*/  FSEL R57, R159, -INF , !P5 ;  /* 0xff8000009f397808 */ /* 0x000fe40006800000 */
[----:B------:R-:W-:Y:S02]  /*69f0*/  FSEL R58, R157, -INF , !P3 ;  /* 0xff8000009d3a7808 */ /* 0x000fe40005800000 */
[----:B------:R2:W-:Y:S01]  /*6a00*/  MUFU.TANH R24, R0 ;  /* 0x0000000000187308 */ /* 0x0005e20000002400 */
[----:B------:R-:W-:Y:S02]  /*6a10*/  FSEL R182, R148, -INF , !P0 ;  /* 0xff80000094b67808 */ /* 0x000fe40004000000 */
[----:B------:R-:W-:Y:S02]  /*6a20*/  ISETP.GE.AND P5, PT, R20, R10, PT ;  /* 0x0000000a1400720c */ /* 0x000fe40003fa6270 */
[C---:B------:R-:W-:Y:S02]  /*6a30*/  ISETP.GE.AND P3, PT, R19.reuse, R11, PT ;  /* 0x0000000b1300720c */ /* 0x040fe40003f66270 */
[----:B------:R-:W-:-:S02]  /*6a40*/  ISETP.GE.AND P0, PT, R19, R9, PT ;  /* 0x000000091300720c */ /* 0x000fc40003f06270 */
[----:B------:R-:W-:Y:S02]  /*6a50*/  FSEL R163, R146, -INF , !P1 ;  /* 0xff80000092a37808 */ /* 0x000fe40004800000 */
[----:B------:R-:W-:Y:S02]  /*6a60*/  ISETP.GE.AND P1, PT, R19, R10, PT ;  /* 0x0000000a1300720c */ /* 0x000fe40003f26270 */
[----:B------:R-:W-:Y:S02]  /*6a70*/  FSEL R169, R71, -INF , !P5 ;  /* 0xff80000047a97808 */ /* 0x000fe40006800000 */
[----:B------:R-:W-:Y:S02]  /*6a80*/  FSEL R183, R147, -INF , !P3 ;  /* 0xff80000093b77808 */ /* 0x000fe40005800000 */
[----:B--2---:R-:W-:Y:S01]  /*6a90*/  FMNMX.FTZ R0, R23, R5, !PT ;  /* 0x0000000517007209 */ /* 0x004fe20007810000 */
[----:B------:R-:W-:Y:S01]  /*6aa0*/  FMUL.FTZ R5, R72, UR8 ;  /* 0x0000000848057c20 */ /* 0x000fe20008410000 */
[----:B------:R2:W-:Y:S01]  /*6ab0*/  MUFU.TANH R23, R4 ;  /* 0x0000000400177308 */ /* 0x0005e20000002400 */
[----:B------:R-:W-:-:S02]  /*6ac0*/  FSEL R162, R76, -INF , !P0 ;  /* 0xff8000004ca27808 */ /* 0x000fc40004000000 */
[----:B------:R-:W4:Y:S01]  /*6ad0*/  SHFL.BFLY PT, R12, R0, 0x1, 0x1f ;  /* 0x0c201f00000c7f89 */ /* 0x000f2200000e0000 */
[C---:B------:R-:W-:Y:S02]  /*6ae0*/  ISETP.GE.AND P5, PT, R18.reuse, R11, PT ;  /* 0x0000000b1200720c */ /* 0x040fe40003fa6270 */
[C---:B------:R-:W-:Y:S02]  /*6af0*/  ISETP.GE.AND P3, PT, R18.reuse, R9, PT ;  /* 0x000000091200720c */ /* 0x040fe40003f66270 */
[----:B------:R-:W-:Y:S01]  /*6b00*/  ISETP.GE.AND P0, PT, R18, R10, PT ;  /* 0x0000000a1200720c */ /* 0x000fe20003f06270 */
[----:B------:R5:W-:Y:S01]  /*6b10*/  MUFU.TANH R177, R5 ;  /* 0x0000000500b17308 */ /* 0x000be20000002400 */
[----:B------:R-:W-:Y:S02]  /*6b20*/  FSEL R18, R184, -INF , !P6 ;  /* 0xff800000b8127808 */ /* 0x000fe40007000000 */
[----:B------:R-:W-:Y:S02]  /*6b30*/  FSEL R168, R67, -INF , !P1 ;  /* 0xff80000043a87808 */ /* 0x000fe40004800000 */
[----:B------:R-:W-:-:S02]  /*6b40*/  FSEL R188, R66, -INF , !P5 ;  /* 0xff80000042bc7808 */ /* 0x000fc40006800000 */
[C---:B------:R-:W-:Y:S01]  /*6b50*/  ISETP.GE.AND P1, PT, R17.reuse, R11, PT ;  /* 0x0000000b1100720c */ /* 0x040fe20003f26270 */
[----:B--2---:R-:W-:Y:S01]  /*6b60*/  FMUL.FTZ R4, R34, UR8 ;  /* 0x0000000822047c20 */ /* 0x004fe20008410000 */
[----:B------:R-:W-:Y:S02]  /*6b70*/  ISETP.GE.AND P5, PT, R17, R9, PT ;  /* 0x000000091100720c */ /* 0x000fe40003fa6270 */
[----:B------:R-:W-:Y:S01]  /*6b80*/  FSEL R189, R60, -INF , !P1 ;  /* 0xff8000003cbd7808 */ /* 0x000fe20004800000 */
[----:B------:R2:W3:Y:S01]  /*6b90*/  MUFU.TANH R19, R4 ;  /* 0x0000000400137308 */ /* 0x0004e20000002400 */
[----:B------:R-:W-:Y:S02]  /*6ba0*/  FSEL R164, R46, -INF , !P5 ;  /* 0xff8000002ea47808 */ /* 0x000fe40006800000 */
[----:B------:R-:W-:Y:S01]  /*6bb0*/  ISETP.GE.AND P6, PT, R16, R11, PT ;  /* 0x0000000b1000720c */ /* 0x000fe20003fc6270 */
[----:B-----5:R-:W-:Y:S01]  /*6bc0*/  FMUL.FTZ R5, R73, UR8 ;  /* 0x0000000849057c20 */ /* 0x020fe20008410000 */
[----:B----4-:R-:W-:-:S02]  /*6bd0*/  FMNMX.FTZ R187, R0, R12, !PT ;  /* 0x0000000c00bb7209 */ /* 0x010fc40007810000 */
[----:B------:R-:W-:Y:S02]  /*6be0*/  FSEL R12, R185, -INF , !P4 ;  /* 0xff800000b90c7808 */ /* 0x000fe40006000000 */
[C---:B------:R-:W-:Y:S02]  /*6bf0*/  ISETP.GE.AND P1, PT, R16.reuse, R9, PT ;  /* 0x000000091000720c */ /* 0x040fe40003f26270 */
[----:B------:R-:W-:Y:S02]  /*6c00*/  ISETP.GE.AND P5, PT, R16, R10, PT ;  /* 0x0000000a1000720c */ /* 0x000fe40003fa6270 */
[----:B------:R-:W-:Y:S01]  /*6c10*/  MUFU.TANH R16, R5 ;  /* 0x0000000500107308 */ /* 0x000fe20000002400 */
[----:B------:R-:W-:Y:S01]  /*6c20*/  FSETP.NEU.FTZ.AND P4, PT, R187, -INF , PT ;  /* 0xff800000bb00780b */ /* 0x000fe20003f9d000 */
[----:B--2---:R-:W-:Y:S01]  /*6c30*/  FMUL.FTZ R4, R35, UR8 ;  /* 0x0000000823047c20 */ /* 0x004fe20008410000 */
[----:B-1----:R-:W-:Y:S02]  /*6c40*/  FSEL R184, R43, -INF , !P6 ;  /* 0xff8000002bb87808 */ /* 0x002fe40007000000 */
[----:B------:R-:W-:-:S03]  /*6c50*/  ISETP.GE.AND P6, PT, R15, R11, PT ;  /* 0x0000000b0f00720c */ /* 0x000fc60003fc6270 */
[----:B------:R1:W2:Y:S01]  /*6c60*/  MUFU.TANH R20, R4 ;  /* 0x0000000400147308 */ /* 0x0002a20000002400 */
[----:B------:R-:W-:Y:S02]  /*6c70*/  FSEL R165, R51, -INF , !P3 ;  /* 0xff80000033a57808 */ /* 0x000fe40005800000 */
[----:B------:R-:W-:Y:S02]  /*6c80*/  ISETP.GE.AND P3, PT, R17, R10, PT ;  /* 0x0000000a1100720c */ /* 0x000fe40003f66270 */
[----:B---3--:R-:W-:Y:S02]  /*6c90*/  FSEL R221, R13, -INF , !P1 ;  /* 0xff8000000ddd7808 */ /* 0x008fe40004800000 */
[----:B------:R-:W-:Y:S01]  /*6ca0*/  FSEL R13, R186, -INF , !P2 ;  /* 0xff800000ba0d7808 */ /* 0x000fe20005000000 */
[----:B------:R3:W4:Y:S01]  /*6cb0*/  MUFU.TANH R17, R7 ;  /* 0x0000000700117308 */ /* 0x0007220000002400 */
[----:B------:R-:W-:Y:S02]  /*6cc0*/  FSEL R185, R39, -INF , !P6 ;  /* 0xff80000027b97808 */ /* 0x000fe40007000000 */
[----:B------:R-:W-:-:S02]  /*6cd0*/  ISETP.GE.AND P6, PT, R14, R11, PT ;  /* 0x0000000b0e00720c */ /* 0x000fc40003fc6270 */
[----:B------:R-:W-:Y:S02]  /*6ce0*/  ISETP.GE.AND P2, PT, R2, R11, PT ;  /* 0x0000000b0200720c */ /* 0x000fe40003f46270 */
[----:B------:R-:W-:Y:S02]  /*6cf0*/  FSEL R207, R19, -INF , !P6 ;  /* 0xff80000013cf7808 */ /* 0x000fe40007000000 */
[----:B-1----:R-:W-:Y:S02]  /*6d00*/  FMNMX.FTZ R4, R69, R18, !PT ;  /* 0x0000001245047209 */ /* 0x002fe40007810000 */
[----:B--2---:R-:W-:Y:S02]  /*6d10*/  FSEL R191, R20, -INF , !P2 ;  /* 0xff80000014bf7808 */ /* 0x004fe40005000000 */
[----:B------:R-:W-:Y:S02]  /*6d20*/  FMNMX.FTZ R4, R54, R4, !PT ;  /* 0x0000000436047209 */ /* 0x000fe40007810000 */
[----:B------:R-:W-:-:S02]  /*6d30*/  ISETP.GE.AND P1, PT, R15, R9, PT ;  /* 0x000000090f00720c */ /* 0x000fc40003f26270 */
[----:B------:R-:W-:Y:S02]  /*6d40*/  FMNMX.FTZ R4, R52, R4, !PT ;  /* 0x0000000434047209 */ /* 0x000fe40007810000 */
[----:B------:R-:W-:Y:S02]  /*6d50*/  ISETP.GE.AND P6, PT, R15, R10, PT ;  /* 0x0000000a0f00720c */ /* 0x000fe40003fc6270 */
[----:B------:R-:W-:Y:S02]  /*6d60*/  FMNMX.FTZ R4, R47, R4, !PT ;  /* 0x000000042f047209 */ /* 0x000fe40007810000 */
[----:B------:R-:W-:Y:S02]  /*6d70*/  ISETP.GE.AND P2, PT, R14, R9, PT ;  /* 0x000000090e00720c */ /* 0x000fe40003f46270 */
[----:B------:R-:W-:Y:S02]  /*6d80*/  FMNMX.FTZ R0, R175, R4, !PT ;  /* 0x00000004af007209 */ /* 0x000fe40007810000 */
[----:B------:R-:W-:-:S02]  /*6d90*/  FMNMX.FTZ R4, R68, R12, !PT ;  /* 0x0000000c44047209 */ /* 0x000fc40007810000 */
[----:B------:R-:W-:Y:S02]  /*6da0*/  FMNMX.FTZ R0, R158, R0, !PT ;  /* 0x000000009e007209 */ /* 0x000fe40007810000 */
[----:B------:R-:W-:Y:S02]  /*6db0*/  FMNMX.FTZ R4, R64, R4, !PT ;  /* 0x0000000440047209 */ /* 0x000fe40007810000 */
[----:B------:R-:W-:Y:S02]  /*6dc0*/  FMNMX.FTZ R0, R155, R0, !PT ;  /* 0x000000009b007209 */ /* 0x000fe40007810000 */
[----:B------:R-:W-:Y:S02]  /*6dd0*/  FMNMX.FTZ R4, R53, R4, !PT ;  /* 0x0000000435047209 */ /* 0x000fe40007810000 */
[----:B------:R-:W-:Y:S01]  /*6de0*/  FMNMX.FTZ R5, R156, R0, !PT ;  /* 0x000000009c057209 */ /* 0x000fe20007810000 */
[----:B------:R-:W-:Y:S01]  /*6df0*/  FMUL.FTZ R0, R187, UR9 ;  /* 0x00000009bb007c20 */ /* 0x000fe20008410000 */
[----:B------:R-:W-:-:S02]  /*6e00*/  FMNMX.FTZ R4, R49, R4, !PT ;  /* 0x0000000431047209 */ /* 0x000fc40007810000 */
[----:B------:R-:W-:Y:S02]  /*6e10*/  FMNMX.FTZ R5, R182, R5, !PT ;  /* 0x00000005b6057209 */ /* 0x000fe40007810000 */
[----:B------:R-:W-:Y:S02]  /*6e20*/  FSEL R0, R0, RZ, P4 ;  /* 0x000000ff00007208 */ /* 0x000fe40002000000 */
[----:B------:R-:W-:Y:S02]  /*6e30*/  FMNMX.FTZ R5, R183, R5, !PT ;  /* 0x00000005b7057209 */ /* 0x000fe40007810000 */
[----:B------:R-:W-:Y:S01]  /*6e40*/  FMNMX.FTZ R4, R45, R4, !PT ;  /* 0x000000042d047209 */ /* 0x000fe20007810000 */
[--C-:B------:R-:W-:Y:S01]  /*6e50*/  FFMA.FTZ R6, R44, UR9, -R0.reuse ;  /* 0x000000092c067c23 */ /* 0x100fe20008010800 */
[----:B------:R-:W-:Y:S01]  /*6e60*/  FMNMX.FTZ R5, R188, R5, !PT ;  /* 0x00000005bc057209 */ /* 0x000fe20007810000 */
[----:B------:R-:W-:Y:S01]  /*6e70*/  FFMA.FTZ R26, R26, UR9, -R0 ;  /* 0x000000091a1a7c23 */ /* 0x000fe20008010800 */
[----:B---3--:R-:W-:Y:S01]  /*6e80*/  FMNMX.FTZ R7, R48, R4, !PT ;  /* 0x0000000430077209 */ /* 0x008fe20007810000 */
[----:B------:R1:W-:Y:S01]  /*6e90*/  MUFU.EX2 R149, R6 ;  /* 0x0000000600957308 */ /* 0x0003e20000000800 */
[----:B------:R-:W-:-:S02]  /*6ea0*/  FMNMX.FTZ R5, R189, R5, !PT ;  /* 0x00000005bd057209 */ /* 0x000fc40007810000 */
[----:B------:R-:W-:Y:S02]  /*6eb0*/  FMNMX.FTZ R4, R3, R13, !PT ;  /* 0x0000000d03047209 */ /* 0x000fe40007810000 */
[----:B------:R-:W-:Y:S02]  /*6ec0*/  FMNMX.FTZ R5, R184, R5, !PT ;  /* 0x00000005b8057209 */ /* 0x000fe40007810000 */
[----:B------:R-:W-:Y:S01]  /*6ed0*/  FMNMX.FTZ R7, R56, R7, !PT ;  /* 0x0000000738077209 */ /* 0x000fe20007810000 */
[----:B------:R2:W-:Y:S01]  /*6ee0*/  MUFU.EX2 R150, R26 ;  /* 0x0000001a00967308 */ /* 0x0005e20000000800 */
[----:B------:R-:W-:Y:S02]  /*6ef0*/  FMNMX.FTZ R5, R185, R5, !PT ;  /* 0x00000005b9057209 */ /* 0x000fe40007810000 */
[----:B------:R-:W-:Y:S02]  /*6f00*/  FMNMX.FTZ R4, R65, R4, !PT ;  /* 0x0000000441047209 */ /* 0x000fe40007810000 */
[----:B------:R-:W-:-:S02]  /*6f10*/  FMNMX.FTZ R7, R57, R7, !PT ;  /* 0x0000000739077209 */ /* 0x000fc40007810000 */
[----:B------:R-:W-:Y:S01]  /*6f20*/  FMNMX.FTZ R5, R207, R5, !PT ;  /* 0x00000005cf057209 */ /* 0x000fe20007810000 */
[----:B-1----:R-:W-:Y:S01]  /*6f30*/  FFMA.FTZ R6, R40, UR9, -R0 ;  /* 0x0000000928067c23 */ /* 0x002fe20008010800 */
[----:B------:R-:W-:Y:S02]  /*6f40*/  FMNMX.FTZ R7, R163, R7, !PT ;  /* 0x00000007a3077209 */ /* 0x000fe40007810000 */
[----:B------:R-:W-:Y:S01]  /*6f50*/  FSEL R213, R22, -INF , !P1 ;  /* 0xff80000016d57808 */ /* 0x000fe20004800000 */
[----:B------:R1:W-:Y:S01]  /*6f60*/  MUFU.EX2 R79, R6 ;  /* 0x00000006004f7308 */ /* 0x0003e20000000800 */
[----:B------:R-:W-:Y:S02]  /*6f70*/  FMNMX.FTZ R7, R162, R7, !PT ;  /* 0x00000007a2077209 */ /* 0x000fe40007810000 */
[----:B------:R-:W-:Y:S02]  /*6f80*/  ISETP.GE.AND P1, PT, R2, R9, PT ;  /* 0x000000090200720c */ /* 0x000fe40003f26270 */
[----:B------:R-:W-:-:S02]  /*6f90*/  FSEL R177, R177, -INF , !P2 ;  /* 0xff800000b1b17808 */ /* 0x000fc40005000000 */
[----:B------:R-:W-:Y:S02]  /*6fa0*/  FSEL R180, R16, -INF , !P1 ;  /* 0xff80000010b47808 */ /* 0x000fe40004800000 */
[----:B------:R-:W-:Y:S02]  /*6fb0*/  FSEL R146, R61, -INF , !P0 ;  /* 0xff8000003d927808 */ /* 0x000fe40004000000 */
[----:B------:R-:W-:Y:S02]  /*6fc0*/  FSEL R147, R62, -INF , !P3 ;  /* 0xff8000003e937808 */ /* 0x000fe40005800000 */
[----:B------:R-:W-:Y:S02]  /*6fd0*/  FSEL R214, R24, -INF , !P5 ;  /* 0xff80000018d67808 */ /* 0x000fe40006800000 */
[----:B------:R-:W-:Y:S01]  /*6fe0*/  ISETP.GE.AND P0, PT, R14, R10, PT ;  /* 0x0000000a0e00720c */ /* 0x000fe20003f06270 */
[----:B--2---:R-:W-:Y:S01]  /*6ff0*/  LDSM.16.MT88.4 R24, [R196+0x6000] ;  /* 0x00600000c418783b */ /* 0x004fe20000004200 */
[----:B-1----:R-:W-:-:S02]  /*7000*/  FMNMX.FTZ R6, R55, R4, !PT ;  /* 0x0000000437067209 */ /* 0x002fc40007810000 */
[----:B------:R-:W-:Y:S01]  /*7010*/  FMNMX.FTZ R4, R191, R5, !PT ;  /* 0x00000005bf047209 */ /* 0x000fe20007810000 */
[----:B------:R-:W-:Y:S01]  /*7020*/  FFMA.FTZ R5, R42, UR9, -R0 ;  /* 0x000000092a057c23 */ /* 0x000fe20008010800 */
[----:B------:R-:W-:Y:S02]  /*7030*/  FMNMX.FTZ R6, R50, R6, !PT ;  /* 0x0000000632067209 */ /* 0x000fe40007810000 */
[----:B------:R-:W-:Y:S01]  /*7040*/  FSEL R215, R23, -INF , !P6 ;  /* 0xff80000017d77808 */ /* 0x000fe20007000000 */
[----:B------:R1:W-:Y:S01]  /*7050*/  MUFU.EX2 R160, R5 ;  /* 0x0000000500a07308 */ /* 0x0003e20000000800 */
[----:B------:R-:W2:Y:S01]  /*7060*/  SHFL.BFLY PT, R15, R4, 0x2, 0x1f ;  /* 0x0c401f00040f7f89 */ /* 0x000ea200000e0000 */
[----:B------:R-:W-:Y:S02]  /*7070*/  ISETP.GE.AND P1, PT, R2, R10, PT ;  /* 0x0000000a0200720c */ /* 0x000fe40003f26270 */
[----:B------:R-:W-:Y:S02]  /*7080*/  FSEL R217, R21, -INF , !P0 ;  /* 0xff80000015d97808 */ /* 0x000fe40004000000 */
[----:B----4-:R-:W-:Y:S01]  /*7090*/  FSEL R216, R17, -INF , !P1 ;  /* 0xff80000011d87808 */ /* 0x010fe20004800000 */
[----:B------:R-:W-:Y:S01]  /*70a0*/  LDSM.16.MT88.4 R20, [R193+0x6000] ;  /* 0x00600000c114783b */ /* 0x000fe20000004200 */
[----:B-1----:R-:W-:-:S02]  /*70b0*/  FMNMX.FTZ R5, R152, R6, !PT ;  /* 0x0000000698057209 */ /* 0x002fc40007810000 */
[----:B------:R-:W-:Y:S01]  /*70c0*/  FMNMX.FTZ R6, R165, R7, !PT ;  /* 0x00000007a5067209 */ /* 0x000fe20007810000 */
[----:B------:R-:W-:Y:S01]  /*70d0*/  FFMA.FTZ R7, R41, UR9, -R0 ;  /* 0x0000000929077c23 */ /* 0x000fe20008010800 */
[----:B------:R-:W-:Y:S01]  /*70e0*/  FMNMX.FTZ R5, R144, R5, !PT ;  /* 0x0000000590057209 */ /* 0x000fe20007810000 */
[----:B------:R-:W-:Y:S01]  /*70f0*/  LDSM.16.MT88.4 R40, [R195+0x6000] ;  /* 0x00600000c328783b */ /* 0x000fe20000004200 */
[----:B------:R-:W-:Y:S01]  /*7100*/  FMNMX.FTZ R6, R164, R6, !PT ;  /* 0x00000006a4067209 */ /* 0x000fe20007810000 */
[----:B------:R1:W-:Y:S03]  /*7110*/  MUFU.EX2 R78, R7 ;  /* 0x00000007004e7308 */ /* 0x0003e60000000800 */
[----:B------:R-:W-:-:S04]  /*7120*/  FMNMX.FTZ R6, R221, R6, !PT ;  /* 0x00000006dd067209 */ /* 0x000fc80007810000 */
[----:B------:R-:W-:-:S04]  /*7130*/  FMNMX.FTZ R6, R213, R6, !PT ;  /* 0x00000006d5067209 */ /* 0x000fc80007810000 */
[----:B------:R-:W-:-:S04]  /*7140*/  FMNMX.FTZ R6, R177, R6, !PT ;  /* 0x00000006b1067209 */ /* 0x000fc80007810000 */
[----:B------:R-:W-:Y:S02]  /*7150*/  FMNMX.FTZ R6, R180, R6, !PT ;  /* 0x00000006b4067209 */ /* 0x000fe40007810000 */
[----:B-1----:R-:W-:Y:S01]  /*7160*/  FMNMX.FTZ R7, R145, R5, !PT ;  /* 0x0000000591077209 */ /* 0x002fe20007810000 */
[----:B------:R-:W-:-:S03]  /*7170*/  FFMA.FTZ R5, R29, UR9, -R0 ;  /* 0x000000091d057c23 */ /* 0x000fc60008010800 */
        /* <DEDUP_REMOVED lines=9> */
[----:B------:R-:W-:Y:S01]  /*7210*/  FMNMX.FTZ R2, R215, R7, !PT ;  /* 0x00000007d7027209 */ /* 0x000fe20007810000 */
[----:B------:R-:W-:-:S03]  /*7220*/  FFMA.FTZ R7, R33, UR9, -R0 ;  /* 0x0000000921077c23 */ /* 0x000fc60008010800 */
[----:B------:R-:W-:Y:S01]  /*7230*/  FMNMX.FTZ R2, R217, R2, !PT ;  /* 0x00000002d9027209 */ /* 0x000fe20007810000 */
[----:B------:R-:W-:Y:S03]  /*7240*/  MUFU.EX2 R234, R7 ;  /* 0x0000000700ea7308 */ /* 0x000fe60000000800 */
[----:B------:R-:W-:Y:S02]  /*7250*/  FMNMX.FTZ R2, R216, R2, !PT ;  /* 0x00000002d8027209 */ /* 0x000fe40007810000 */
[----:B--2---:R-:W-:Y:S01]  /*7260*/  FMNMX.FTZ R5, R4, R15, !PT ;  /* 0x0000000f04057209 */ /* 0x004fe20007810000 */
[--C-:B------:R-:W-:Y:S01]  /*7270*/  FFMA.FTZ R4, R30, UR9, -R0.reuse ;  /* 0x000000091e047c23 */ /* 0x100fe20008010800 */
[----:B------:R-:W-:Y:S03]  /*7280*/  SHFL.BFLY PT, R15, R6, 0x2, 0x1f ;  /* 0x0c401f00060f7f89 */ /* 0x000fe600000e0000 */
[----:B------:R1:W-:Y:S01]  /*7290*/  MUFU.EX2 R239, R4 ;  /* 0x0000000400ef7308 */ /* 0x0003e20000000800 */
[----:B------:R-:W2:Y:S01]  /*72a0*/  SHFL.BFLY PT, R16, R5, 0x1, 0x1f ;  /* 0x0c201f0005107f89 */ /* 0x000ea200000e0000 */
[----:B-1----:R-:W-:-:S03]  /*72b0*/  FFMA.FTZ R4, R31, UR9, -R0 ;  /* 0x000000091f047c23 */ /* 0x002fc60008010800 */
[----:B------:R-:W-:Y:S03]  /*72c0*/  LDSM.16.MT88.4 R28, [R193+0x6800] ;  /* 0x00680000c11c783b */ /* 0x000fe60000004200 */
[----:B------:R1:W-:Y:S01]  /*72d0*/  MUFU.EX2 R237, R4 ;  /* 0x0000000400ed7308 */ /* 0x0003e20000000800 */
[----:B--2---:R-:W-:Y:S01]  /*72e0*/  FMNMX.FTZ R176, R5, R16, !PT ;  /* 0x0000001005b07209 */ /* 0x004fe20007810000 */
[----:B------:R-:W-:-:S03]  /*72f0*/  FFMA.FTZ R5, R36, UR9, -R0 ;  /* 0x0000000924057c23 */ /* 0x000fc60008010800 */
[----:B------:R-:W-:-:S03]  /*7300*/  FSETP.NEU.FTZ.AND P2, PT, R176, -INF , PT ;  /* 0xff800000b000780b */ /* 0x000fc60003f5d000 */
[----:B------:R2:W-:Y:S01]  /*7310*/  MUFU.EX2 R233, R5 ;  /* 0x0000000500e97308 */ /* 0x0005e20000000800 */
[----:B------:R-:W-:-:S05]  /*7320*/  FMUL.FTZ R17, R176, UR9 ;  /* 0x00000009b0117c20 */ /* 0x000fca0008410000 */
[----:B------:R-:W-:Y:S01]  /*7330*/  FSEL R17, R17, RZ, P2 ;  /* 0x000000ff11117208 */ /* 0x000fe20001000000 */
[--C-:B-1----:R-:W-:Y:S02]  /*7340*/  FFMA.FTZ R4, R32, UR9, -R0.reuse ;  /* 0x0000000920047c23 */ /* 0x102fe40008010800 */
[----:B------:R-:W-:Y:S02]  /*7350*/  LDSM.16.MT88.4 R32, [R194+0x6000] ;  /* 0x00600000c220783b */ /* 0x000fe40000004200 */
[----:B------:R1:W-:Y:S01]  /*7360*/  MUFU.EX2 R235, R4 ;  /* 0x0000000400eb7308 */ /* 0x0003e20000000800 */
[----:B--2---:R-:W-:-:S07]  /*7370*/  FFMA.FTZ R5, R38, UR9, -R0 ;  /* 0x0000000926057c23 */ /* 0x004fce0008010800 */
[----:B------:R2:W-:Y:S01]  /*7380*/  MUFU.EX2 R236, R5 ;  /* 0x0000000500ec7308 */ /* 0x0005e20000000800 */
[----:B-1----:R-:W-:Y:S02]  /*7390*/  FMNMX.FTZ R4, R6, R15, !PT ;  /* 0x0000000f06047209 */ /* 0x002fe40007810000 */
[----:B------:R-:W1:Y:S04]  /*73a0*/  SHFL.BFLY PT, R6, R2, 0x2, 0x1f ;  /* 0x0c401f0002067f89 */ /* 0x000e6800000e0000 */
[----:B------:R-:W3:Y:S01]  /*73b0*/  SHFL.BFLY PT, R7, R4, 0x1, 0x1f ;  /* 0x0c201f0004077f89 */ /* 0x000ee200000e0000 */
[----:B--2---:R-:W-:-:S03]  /*73c0*/  FFMA.FTZ R5, R37, UR9, -R0 ;  /* 0x0000000925057c23 */ /* 0x004fc60008010800 */
[----:B------:R-:W-:Y:S01]  /*73d0*/  LDSM.16.MT88.4 R36, [R194+0x6800] ;  /* 0x00680000c224783b */ /* 0x000fe20000004200 */
[----:B------:R2:W-:Y:S01]  /*73e0*/  MUFU.EX2 R238, R5 ;  /* 0x0000000500ee7308 */ /* 0x0005e20000000800 */
[----:B-1----:R-:W-:Y:S01]  /*73f0*/  FMNMX.FTZ R2, R2, R6, !PT ;  /* 0x0000000602027209 */ /* 0x002fe20007810000 */
[--C-:B--2---:R-:W-:Y:S01]  /*7400*/  FFMA.FTZ R5, R18, UR9, -R17.reuse ;  /* 0x0000000912057c23 */ /* 0x104fe20008010811 */
[----:B---3--:R-:W-:Y:S01]  /*7410*/  FMNMX.FTZ R171, R4, R7, !PT ;  /* 0x0000000704ab7209 */ /* 0x008fe20007810000 */
[----:B------:R-:W-:-:S04]  /*7420*/  FFMA.FTZ R4, R52, UR9, -R17 ;  /* 0x0000000934047c23 */ /* 0x000fc80008010811 */
[----:B------:R1:W-:Y:S01]  /*7430*/  MUFU.EX2 R190, R5 ;  /* 0x0000000500be7308 */ /* 0x0003e20000000800 */
[C---:B------:R-:W-:Y:S01]  /*7440*/  FSETP.NEU.FTZ.AND P1, PT, R171.reuse, -INF , PT ;  /* 0xff800000ab00780b */ /* 0x040fe20003f3d000 */
[----:B------:R-:W-:-:S05]  /*7450*/  FMUL.FTZ R16, R171, UR9 ;  /* 0x00000009ab107c20 */ /* 0x000fca0008410000 */
[----:B------:R-:W-:Y:S01]  /*7460*/  FSEL R16, R16, RZ, P1 ;  /* 0x000000ff10107208 */ /* 0x000fe20000800000 */
[----:B------:R2:W-:Y:S01]  /*7470*/  MUFU.EX2 R231, R4 ;  /* 0x0000000400e77308 */ /* 0x0005e20000000800 */
[----:B-1----:R-:W-:-:S07]  /*7480*/  FFMA.FTZ R5, R54, UR9, -R17 ;  /* 0x0000000936057c23 */ /* 0x002fce0008010811 */
[----:B------:R1:W-:Y:S01]  /*7490*/  MUFU.EX2 R230, R5 ;  /* 0x0000000500e67308 */ /* 0x0003e20000000800 */
[----:B--2---:R-:W-:-:S07]  /*74a0*/  FFMA.FTZ R4, R47, UR9, -R17 ;  /* 0x000000092f047c23 */ /* 0x004fce0008010811 */
[----:B------:R2:W3:Y:S01]  /*74b0*/  MUFU.EX2 R232, R4 ;  /* 0x0000000400e87308 */ /* 0x0004e20000000800 */
[----:B-1----:R-:W1:Y:S01]  /*74c0*/  SHFL.BFLY PT, R5, R2, 0x1, 0x1f ;  /* 0x0c201f0002057f89 */ /* 0x002e6200000e0000 */
[----:B--2---:R-:W-:Y:S01]  /*74d0*/  FFMA.FTZ R4, R12, UR9, -R16 ;  /* 0x000000090c047c23 */ /* 0x004fe20008010810 */
[----:B---3--:R-:W-:-:S05]  /*74e0*/  F2FP.F16.F32.PACK_AB R15, R232, R231 ;  /* 0x000000e7e80f723e */ /* 0x008fca00000000ff */
[----:B------:R2:W-:Y:S01]  /*74f0*/  MUFU.EX2 R186, R4 ;  /* 0x0000000400ba7308 */ /* 0x0005e20000000800 */
[----:B-1----:R-:W-:Y:S01]  /*7500*/  FMNMX.FTZ R170, R2, R5, !PT ;  /* 0x0000000502aa7209 */ /* 0x002fe20007810000 */
[--C-:B------:R-:W-:Y:S01]  /*7510*/  FFMA.FTZ R2, R53, UR9, -R16.reuse ;  /* 0x0000000935027c23 */ /* 0x100fe20008010810 */
[----:B------:R-:W-:Y:S02]  /*7520*/  FSEL R5, R171, RZ, P1 ;  /* 0x000000ffab057208 */ /* 0x000fe40000800000 */
[----:B------:R-:W-:Y:S01]  /*7530*/  FSETP.NEU.FTZ.AND P0, PT, R170, -INF , PT ;  /* 0xff800000aa00780b */ /* 0x000fe20003f1d000 */
[----:B--2---:R-:W-:Y:S02]  /*7540*/  FFMA.FTZ R4, R64, UR9, -R16 ;  /* 0x0000000940047c23 */ /* 0x004fe40008010810 */
[----:B------:R1:W-:Y:S01]  /*7550*/  MUFU.EX2 R226, R2 ;  /* 0x0000000200e27308 */ /* 0x0003e20000000800 */
[----:B------:R-:W-:-:S04]  /*7560*/  FADD.FTZ R5, R68, -R5 ;  /* 0x8000000544057221 */ /* 0x000fc80000010000 */
[----:B------:R-:W-:-:S03]  /*7570*/  FMUL.FTZ R5, R5, UR9 ;  /* 0x0000000905057c20 */ /* 0x000fc60008410000 */
[----:B------:R2:W-:Y:S08]  /*7580*/  MUFU.EX2 R227, R4 ;  /* 0x0000000400e37308 */ /* 0x0005f00000000800 */
[----:B------:R3:W4:Y:S01]  /*7590*/  MUFU.EX2 R71, R5 ;  /* 0x0000000500477308 */ /* 0x0007220000000800 */
[----:B-1----:R-:W-:-:S05]  /*75a0*/  FMUL.FTZ R2, R170, UR9 ;  /* 0x00000009aa027c20 */ /* 0x002fca0008410000 */
[----:B------:R-:W-:Y:S01]  /*75b0*/  FSEL R2, R2, RZ, P0 ;  /* 0x000000ff02027208 */ /* 0x000fe20000000000 */
[----:B--2---:R-:W-:-:S04]  /*75c0*/  FFMA.FTZ R4, R49, UR9, -R16 ;  /* 0x0000000931047c23 */ /* 0x004fc80008010810 */
[----:B------:R-:W-:Y:S01]  /*75d0*/  FFMA.FTZ R6, R50, UR9, -R2 ;  /* 0x0000000932067c23 */ /* 0x000fe20008010802 */
[----:B------:R1:W2:Y:S01]  /*75e0*/  MUFU.EX2 R228, R4 ;  /* 0x0000000400e47308 */ /* 0x0002a20000000800 */
[----:B---3--:R-:W-:Y:S01]  /*75f0*/  FFMA.FTZ R5, R48, UR9, -R16 ;  /* 0x0000000930057c23 */ /* 0x008fe20008010810 */
[-C--:B----4-:R-:W-:Y:S01]  /*7600*/  FMUL.FTZ R92, R92, R71.reuse ;  /* 0x000000475c5c7220 */ /* 0x090fe20000410000 */
[-C--:B------:R-:W-:Y:S01]  /*7610*/  FMUL.FTZ R93, R93, R71.reuse ;  /* 0x000000475d5d7220 */ /* 0x080fe20000410000 */
[----:B------:R-:W-:-:S04]  /*7620*/  FMUL.FTZ R100, R100, R71 ;  /* 0x0000004764647220 */ /* 0x000fc80000410000 */
        /* <DEDUP_REMOVED lines=8> */
[----:B------:R-:W-:Y:S01]  /*76b0*/  MUFU.EX2 R222, R5 ;  /* 0x0000000500de7308 */ /* 0x000fe20000000800 */
[----:B-1----:R-:W-:Y:S01]  /*76c0*/  FFMA.FTZ R4, R45, UR9, -R16 ;  /* 0x000000092d047c23 */ /* 0x002fe20008010810 */
[-C--:B------:R-:W-:Y:S01]  /*76d0*/  FMUL.FTZ R124, R124, R71.reuse ;  /* 0x000000477c7c7220 */ /* 0x080fe20000410000 */
[-C--:B------:R-:W-:Y:S01]  /*76e0*/  FMUL.FTZ R125, R125, R71.reuse ;  /* 0x000000477d7d7220 */ /* 0x080fe20000410000 */
[-C--:B------:R-:W-:Y:S01]  /*76f0*/  FMUL.FTZ R132, R132, R71.reuse ;  /* 0x0000004784847220 */ /* 0x080fe20000410000 */
[-C--:B------:R-:W-:Y:S01]  /*7700*/  FMUL.FTZ R133, R133, R71.reuse ;  /* 0x0000004785857220 */ /* 0x080fe20000410000 */
[-C--:B------:R-:W-:Y:S01]  /*7710*/  FMUL.FTZ R140, R140, R71.reuse ;  /* 0x000000478c8c7220 */ /* 0x080fe20000410000 */
[----:B------:R-:W-:Y:S01]  /*7720*/  FMUL.FTZ R141, R141, R71 ;  /* 0x000000478d8d7220 */ /* 0x000fe20000410000 */
[----:B------:R1:W-:Y:S01]  /*7730*/  MUFU.EX2 R229, R4 ;  /* 0x0000000400e57308 */ /* 0x0003e20000000800 */
[----:B--2---:R-:W-:Y:S01]  /*7740*/  F2FP.F16.F32.PACK_AB R6, R228, R226 ;  /* 0x000000e2e406723e */ /* 0x004fe200000000ff */
[----:B-1----:R-:W-:Y:S01]  /*7750*/  FFMA.FTZ R4, R13, UR9, -R2 ;  /* 0x000000090d047c23 */ /* 0x002fe20008010802 */
[----:B------:R-:W-:-:S05]  /*7760*/  F2FP.F16.F32.PACK_AB R13, R230, R190 ;  /* 0x000000bee60d723e */ /* 0x000fca00000000ff */
[----:B------:R1:W-:Y:S02]  /*7770*/  MUFU.EX2 R181, R4 ;  /* 0x0000000400b57308 */ /* 0x0003e40000000800 */
[----:B-1----:R-:W-:-:S06]  /*7780*/  FFMA.FTZ R4, R65, UR9, -R2 ;  /* 0x0000000941047c23 */ /* 0x002fcc0008010802 */
[----:B------:R1:W2:Y:S02]  /*7790*/  MUFU.EX2 R223, R4 ;  /* 0x0000000400df7308 */ /* 0x0002a40000000800 */
[----:B-1----:R-:W-:Y:S01]  /*77a0*/  FFMA.FTZ R4, R55, UR9, -R2 ;  /* 0x0000000937047c23 */ /* 0x002fe20008010802 */
[----:B--2---:R-:W-:-:S05]  /*77b0*/  F2FP.F16.F32.PACK_AB R5, R223, R181 ;  /* 0x000000b5df05723e */ /* 0x004fca00000000ff */
[----:B------:R1:W2:Y:S02]  /*77c0*/  MUFU.EX2 R225, R4 ;  /* 0x0000000400e17308 */ /* 0x0002a40000000800 */
[----:B-1----:R-:W-:Y:S02]  /*77d0*/  FSEL R4, R170, RZ, P0 ;  /* 0x000000ffaa047208 */ /* 0x002fe40000000000 */
[----:B--2---:R-:W-:Y:S02]  /*77e0*/  F2FP.F16.F32.PACK_AB R7, R224, R225 ;  /* 0x000000e1e007723e */ /* 0x004fe400000000ff */
[----:B------:R-:W-:Y:S01]  /*77f0*/  ISETP.GE.AND P0, PT, R209, 0x3, PT ;  /* 0x00000003d100780c */ /* 0x000fe20003f06270 */
        /* <DEDUP_REMOVED lines=9> */
[----:B------:R-:W-:Y:S01]  /*7890*/  FSEL R3, R176, RZ, P2 ;  /* 0x000000ffb0037208 */ /* 0x000fe20001000000 */
[-C--:B------:R-:W-:Y:S01]  /*78a0*/  FMUL.FTZ R82, R82, R68.reuse ;  /* 0x0000004452527220 */ /* 0x080fe20000410000 */
[-C--:B------:R-:W-:Y:S01]  /*78b0*/  FMUL.FTZ R83, R83, R68.reuse ;  /* 0x0000004453537220 */ /* 0x080fe20000410000 */
[----:B------:R-:W-:Y:S01]  /*78c0*/  FMUL.FTZ R4, R4, UR9 ;  /* 0x0000000904047c20 */ /* 0x000fe20008410000 */
[-C--:B------:R-:W-:Y:S01]  /*78d0*/  FMUL.FTZ R110, R110, R68.reuse ;  /* 0x000000446e6e7220 */ /* 0x080fe20000410000 */
[----:B------:R-:W-:Y:S01]  /*78e0*/  FADD.FTZ R3, R69, -R3 ;  /* 0x8000000345037221 */ /* 0x000fe20000010000 */
[-C--:B------:R-:W-:Y:S01]  /*78f0*/  FMUL.FTZ R111, R111, R68.reuse ;  /* 0x000000446f6f7220 */ /* 0x080fe20000410000 */
[----:B------:R1:W2:Y:S01]  /*7900*/  MUFU.EX2 R19, R4 ;  /* 0x0000000400137308 */ /* 0x0002a20000000800 */
[-C--:B------:R-:W-:Y:S01]  /*7910*/  FMUL.FTZ R118, R118, R68.reuse ;  /* 0x0000004476767220 */ /* 0x080fe20000410000 */
[----:B------:R-:W-:Y:S01]  /*7920*/  FMUL.FTZ R3, R3, UR9 ;  /* 0x0000000903037c20 */ /* 0x000fe20008410000 */
[-C--:B------:R-:W-:Y:S01]  /*7930*/  FMUL.FTZ R119, R119, R68.reuse ;  /* 0x0000004477777220 */ /* 0x080fe20000410000 */
[-C--:B------:R-:W-:Y:S01]  /*7940*/  FMUL.FTZ R126, R126, R68.reuse ;  /* 0x000000447e7e7220 */ /* 0x080fe20000410000 */
[-C--:B------:R-:W-:Y:S01]  /*7950*/  FMUL.FTZ R127, R127, R68.reuse ;  /* 0x000000447f7f7220 */ /* 0x080fe20000410000 */
[-C--:B------:R-:W-:Y:S01]  /*7960*/  FMUL.FTZ R134, R134, R68.reuse ;  /* 0x0000004486867220 */ /* 0x080fe20000410000 */
[-C--:B------:R-:W-:Y:S01]  /*7970*/  FMUL.FTZ R135, R135, R68.reuse ;  /* 0x0000004487877220 */ /* 0x080fe20000410000 */
[----:B------:R3:W4:Y:S01]  /*7980*/  MUFU.EX2 R18, R3 ;  /* 0x0000000300127308 */ /* 0x0007220000000800 */
[-C--:B------:R-:W-:Y:S01]  /*7990*/  FMUL.FTZ R142, R142, R68.reuse ;  /* 0x000000448e8e7220 */ /* 0x080fe20000410000 */
[----:B------:R-:W-:Y:S01]  /*79a0*/  FMUL.FTZ R143, R143, R68 ;  /* 0x000000448f8f7220 */ /* 0x000fe20000410000 */
[----:B------:R-:W-:-:S02]  /*79b0*/  MOV R70, R150 ;  /* 0x0000009600467202 */ /* 0x000fc40000000f00 */
[----:B------:R-:W-:Y:S02]  /*79c0*/  MOV R69, R149 ;  /* 0x0000009500457202 */ /* 0x000fe40000000f00 */
[----:B-1----:R-:W-:Y:S01]  /*79d0*/  F2FP.F16.F32.PACK_AB R4, R227, R186 ;  /* 0x000000bae304723e */ /* 0x002fe200000000ff */
[-C--:B--2---:R-:W-:Y:S01]  /*79e0*/  FMUL.FTZ R84, R84, R19.reuse ;  /* 0x0000001354547220 */ /* 0x084fe20000410000 */
[----:B------:R-:W-:Y:S01]  /*79f0*/  F2FP.F16.F32.PACK_AB R12, R69, R70 ;  /* 0x00000046450c723e */ /* 0x000fe200000000ff */
[-C--:B------:R-:W-:Y:S01]  /*7a00*/  FMUL.FTZ R85, R85, R19.reuse ;  /* 0x0000001355557220 */ /* 0x080fe20000410000 */
[-C--:B------:R-:W-:Y:S01]  /*7a10*/  FMUL.FTZ R88, R88, R19.reuse ;  /* 0x0000001358587220 */ /* 0x080fe20000410000 */
[-C--:B------:R-:W-:Y:S01]  /*7a20*/  FMUL.FTZ R89, R89, R19.reuse ;  /* 0x0000001359597220 */ /* 0x080fe20000410000 */
[----:B------:R-:W-:Y:S01]  /*7a30*/  FMUL.FTZ R96, R96, R19 ;  /* 0x0000001360607220 */ /* 0x000fe20000410000 */
[C---:B------:R-:W-:Y:S01]  /*7a40*/  HMMA.16816.F32 R52, R4.reuse, R22, R92 ;  /* 0x000000160434723c */ /* 0x040fe2000000185c */
[--C-:B---3--:R-:W-:Y:S01]  /*7a50*/  FFMA.FTZ R3, R56, UR9, -R16.reuse ;  /* 0x0000000938037c23 */ /* 0x108fe20008010810 */
[-C--:B----4-:R-:W-:Y:S01]  /*7a60*/  FMUL.FTZ R86, R86, R18.reuse ;  /* 0x0000001256567220 */ /* 0x090fe20000410000 */
[-C--:B------:R-:W-:Y:S01]  /*7a70*/  FMUL.FTZ R87, R87, R18.reuse ;  /* 0x0000001257577220 */ /* 0x080fe20000410000 */
[-C--:B------:R-:W-:Y:S01]  /*7a80*/  FMUL.FTZ R90, R90, R18.reuse ;  /* 0x000000125a5a7220 */ /* 0x080fe20000410000 */
[----:B------:R1:W-:Y:S01]  /*7a90*/  MUFU.EX2 R167, R3 ;  /* 0x0000000300a77308 */ /* 0x0003e20000000800 */
[C---:B------:R-:W-:Y:S01]  /*7aa0*/  HMMA.16816.F32 R48, R4.reuse, R24, R100 ;  /* 0x000000180430723c */ /* 0x040fe20000001864 */
[----:B------:R-:W-:Y:S01]  /*7ab0*/  MOV R95, R79 ;  /* 0x0000004f005f7202 */ /* 0x000fe20000000f00 */
[----:B------:R-:W-:Y:S01]  /*7ac0*/  FMUL.FTZ R91, R91, R18 ;  /* 0x000000125b5b7220 */ /* 0x000fe20000410000 */
[----:B------:R-:W-:Y:S01]  /*7ad0*/  MOV R93, R78 ;  /* 0x0000004e005d7202 */ /* 0x000fe20000000f00 */
[----:B------:R-:W-:Y:S01]  /*7ae0*/  FMUL.FTZ R97, R97, R19 ;  /* 0x0000001361617220 */ /* 0x000fe20000410000 */
[----:B------:R-:W-:Y:S01]  /*7af0*/  MOV R92, R77 ;  /* 0x0000004d005c7202 */ /* 0x000fe20000000f00 */
[C---:B------:R-:W-:Y:S01]  /*7b00*/  HMMA.16816.F32 R148, R4.reuse, R20, R80 ;  /* 0x000000140494723c */ /* 0x040fe20000001850 */
[----:B------:R-:W-:Y:S01]  /*7b10*/  MOV R103, R63 ;  /* 0x0000003f00677202 */ /* 0x000fe20000000f00 */
[----:B------:R-:W-:Y:S01]  /*7b20*/  FMUL.FTZ R98, R98, R18 ;  /* 0x0000001262627220 */ /* 0x000fe20000410000 */
[----:B------:R-:W-:Y:S01]  /*7b30*/  MOV R94, R160 ;  /* 0x000000a0005e7202 */ /* 0x000fe20000000f00 */
[-C--:B------:R-:W-:Y:S01]  /*7b40*/  FMUL.FTZ R99, R99, R18.reuse ;  /* 0x0000001263637220 */ /* 0x080fe20000410000 */
[----:B------:R-:W-:Y:S01]  /*7b50*/  FMUL.FTZ R104, R104, R19 ;  /* 0x0000001368687220 */ /* 0x000fe20000410000 */
[C---:B------:R-:W-:Y:S01]  /*7b60*/  HMMA.16816.F32 R76, R4.reuse, R26, R108 ;  /* 0x0000001a044c723c */ /* 0x040fe2000000186c */
[----:B------:R-:W-:Y:S01]  /*7b70*/  F2FP.F16.F32.PACK_AB R14, R94, R95 ;  /* 0x0000005f5e0e723e */ /* 0x000fe200000000ff */
[-C--:B------:R-:W-:Y:S01]  /*7b80*/  FMUL.FTZ R105, R105, R19.reuse ;  /* 0x0000001369697220 */ /* 0x080fe20000410000 */
[-C--:B------:R-:W-:Y:S01]  /*7b90*/  FMUL.FTZ R106, R106, R18.reuse ;  /* 0x000000126a6a7220 */ /* 0x080fe20000410000 */
[----:B-1----:R-:W-:Y:S01]  /*7ba0*/  FFMA.FTZ R3, R57, UR9, -R16 ;  /* 0x0000000939037c23 */ /* 0x002fe20008010810 */
[-C--:B------:R-:W-:Y:S01]  /*7bb0*/  FMUL.FTZ R107, R107, R18.reuse ;  /* 0x000000126b6b7220 */ /* 0x080fe20000410000 */
[C---:B------:R-:W-:Y:S01]  /*7bc0*/  HMMA.16816.F32 R72, R4.reuse, R32, R116 ;  /* 0x000000200448723c */ /* 0x040fe20000001874 */
[-C--:B------:R-:W-:Y:S01]  /*7bd0*/  FMUL.FTZ R128, R128, R19.reuse ;  /* 0x0000001380807220 */ /* 0x080fe20000410000 */
[----:B------:R1:W2:Y:S01]  /*7be0*/  MUFU.EX2 R166, R3 ;  /* 0x0000000300a67308 */ /* 0x0002a20000000800 */
        /* <DEDUP_REMOVED lines=15> */
[----:B------:R-:W-:Y:S01]  /*7ce0*/  HMMA.16816.F32 R60, R4, R42, R140 ;  /* 0x0000002a043c723c */ /* 0x000fe2000000188c */
[----:B-1----:R-:W-:Y:S01]  /*7cf0*/  FFMA.FTZ R3, R152, UR9, -R2 ;  /* 0x0000000998037c23 */ /* 0x002fe20008010802 */
[-C--:B------:R-:W-:Y:S01]  /*7d00*/  FMUL.FTZ R122, R122, R18.reuse ;  /* 0x000000127a7a7220 */ /* 0x080fe20000410000 */
[----:B------:R-:W-:-:S02]  /*7d10*/  FMUL.FTZ R123, R123, R18 ;  /* 0x000000127b7b7220 */ /* 0x000fc40000410000 */
[----:B------:R1:W-:Y:S01]  /*7d20*/  MUFU.EX2 R218, R3 ;  /* 0x0000000300da7308 */ /* 0x0003e20000000800 */
[----:B------:R-:W-:Y:S01]  /*7d30*/  HMMA.16816.F32 R44, R12, R20, R84 ;  /* 0x000000140c2c723c */ /* 0x000fe20000001854 */
[----:B------:R-:W-:Y:S01]  /*7d40*/  FFMA.FTZ R4, R145, UR9, -R2 ;  /* 0x0000000991047c23 */ /* 0x000fe20008010802 */
[----:B--2---:R-:W-:-:S04]  /*7d50*/  F2FP.F16.F32.PACK_AB R6, R166, R167 ;  /* 0x000000a7a606723e */ /* 0x004fc800000000ff */
[C---:B------:R-:W-:Y:S01]  /*7d60*/  HMMA.16816.F32 R88, R12.reuse, R22, R88 ;  /* 0x000000160c58723c */ /* 0x040fe20000001858 */
[----:B------:R2:W-:Y:S01]  /*7d70*/  MUFU.EX2 R160, R4 ;  /* 0x0000000400a07308 */ /* 0x0005e20000000800 */
[----:B------:R-:W-:Y:S04]  /*7d80*/  LDSM.16.MT88.4 R20, [R195+0x6800] ;  /* 0x00680000c314783b */ /* 0x000fe80000004200 */
[----:B------:R-:W-:Y:S01]  /*7d90*/  HMMA.16816.F32 R96, R12, R24, R96 ;  /* 0x000000180c60723c */ /* 0x000fe20000001860 */
[----:B-1----:R-:W-:-:S05]  /*7da0*/  FFMA.FTZ R3, R144, UR9, -R2 ;  /* 0x0000000990037c23 */ /* 0x002fca0008010802 */
[----:B------:R-:W-:Y:S01]  /*7db0*/  HMMA.16816.F32 R104, R12, R26, R104 ;  /* 0x0000001a0c68723c */ /* 0x000fe20000001868 */
[----:B------:R-:W1:Y:S01]  /*7dc0*/  LDSM.16.MT88.4 R24, [R196+0x6800] ;  /* 0x00680000c418783b */ /* 0x000e620000004200 */
[----:B------:R3:W4:Y:S01]  /*7dd0*/  MUFU.EX2 R161, R3 ;  /* 0x0000000300a17308 */ /* 0x0007220000000800 */
[----:B--2---:R-:W-:-:S03]  /*7de0*/  F2FP.F16.F32.PACK_AB R4, R222, R229 ;  /* 0x000000e5de04723e */ /* 0x004fc600000000ff */
[C---:B------:R-:W-:Y:S06]  /*7df0*/  HMMA.16816.F32 R128, R12.reuse, R40, R128 ;  /* 0x000000280c80723c */ /* 0x040fec0000001880 */
[----:B------:R-:W-:Y:S01]  /*7e00*/  HMMA.16816.F32 R136, R12, R42, R136 ;  /* 0x0000002a0c88723c */ /* 0x000fe20000001888 */
[----:B---3--:R-:W-:Y:S01]  /*7e10*/  FFMA.FTZ R3, R58, UR9, -R2 ;  /* 0x000000093a037c23 */ /* 0x008fe20008010802 */
[----:B----4-:R-:W-:-:S04]  /*7e20*/  F2FP.F16.F32.PACK_AB R5, R161, R218 ;  /* 0x000000daa105723e */ /* 0x010fc800000000ff */
[C---:B------:R-:W-:Y:S01]  /*7e30*/  HMMA.16816.F32 R112, R12.reuse, R32, R112 ;  /* 0x000000200c70723c */ /* 0x040fe20000001870 */
[----:B------:R2:W3:Y:S05]  /*7e40*/  MUFU.EX2 R159, R3 ;  /* 0x00000003009f7308 */ /* 0x0004ea0000000800 */
[----:B------:R-:W-:Y:S01]  /*7e50*/  HMMA.16816.F32 R120, R12, R34, R120 ;  /* 0x000000220c78723c */ /* 0x000fe20000001878 */
[----:B------:R-:W-:Y:S01]  /*7e60*/  LDSM.16.MT88.4 R32, [R196+0x7000] ;  /* 0x00700000c420783b */ /* 0x000fe20000004200 */
[--C-:B--2---:R-:W-:Y:S01]  /*7e70*/  FFMA.FTZ R3, R153, UR9, -R0.reuse ;  /* 0x0000000999037c23 */ /* 0x104fe20008010800 */
[----:B------:R-:W-:Y:S01]  /*7e80*/  FFMA.FTZ R0, R154, UR9, -R0 ;  /* 0x000000099a007c23 */ /* 0x000fe20008010800 */
[----:B---3--:R-:W-:-:S02]  /*7e90*/  F2FP.F16.F32.PACK_AB R7, R159, R160 ;  /* 0x000000a09f07723e */ /* 0x008fc400000000ff */
[----:B------:R2:W-:Y:S05]  /*7ea0*/  MUFU.EX2 R220, R3 ;  /* 0x0000000300dc7308 */ /* 0x0005ea0000000800 */
[C---:B------:R-:W-:Y:S03]  /*7eb0*/  HMMA.16816.F32 R56, R4.reuse, R28, R148 ;  /* 0x0000001c0438723c */ /* 0x040fe60000001894 */
[----:B------:R3:W-:Y:S03]  /*7ec0*/  MUFU.EX2 R219, R0 ;  /* 0x0000000000db7308 */ /* 0x0007e60000000800 */
[C---:B------:R-:W-:Y:S06]  /*7ed0*/  HMMA.16816.F32 R52, R4.reuse, R30, R52 ;  /* 0x0000001e0434723c */ /* 0x040fec0000001834 */
[----:B-1----:R-:W-:Y:S01]  /*7ee0*/  HMMA.16816.F32 R48, R4, R24, R48 ;  /* 0x000000180430723c */ /* 0x002fe20000001830 */
[----:B--2---:R-:W-:-:S05]  /*7ef0*/  MOV R3, R70 ;  /* 0x0000004600037202 */ /* 0x004fca0000000f00 */
[----:B------:R-:W-:Y:S01]  /*7f00*/  HMMA.16816.F32 R76, R4, R26, R76 ;  /* 0x0000001a044c723c */ /* 0x000fe2000000184c */
[----:B---3--:R-:W-:-:S04]  /*7f10*/  FFMA.FTZ R0, R175, UR9, -R17 ;  /* 0x00000009af007c23 */ /* 0x008fc80008010811 */
[----:B------:R1:W-:Y:S01]  /*7f20*/  MUFU.EX2 R212, R0 ;  /* 0x0000000000d47308 */ /* 0x0003e20000000800 */
[C---:B------:R-:W-:Y:S06]  /*7f30*/  HMMA.16816.F32 R80, R4.reuse, R20, R80 ;  /* 0x000000140450723c */ /* 0x040fec0000001850 */
[C---:B------:R-:W-:Y:S06]  /*7f40*/  HMMA.16816.F32 R60, R4.reuse, R22, R60 ;  /* 0x00000016043c723c */ /* 0x040fec000000183c */
[----:B------:R-:W-:Y:S01]  /*7f50*/  HMMA.16816.F32 R72, R4, R36, R72 ;  /* 0x000000240448723c */ /* 0x000fe20000001848 */
[----:B-1----:R-:W-:-:S05]  /*7f60*/  FFMA.FTZ R0, R158, UR9, -R17 ;  /* 0x000000099e007c23 */ /* 0x002fca0008010811 */
[----:B------:R-:W-:Y:S01]  /*7f70*/  HMMA.16816.F32 R64, R4, R38, R64 ;  /* 0x000000260440723c */ /* 0x000fe20000001840 */
[----:B------:R1:W2:Y:S02]  /*7f80*/  MUFU.EX2 R175, R0 ;  /* 0x0000000000af7308 */ /* 0x0002a40000000800 */
[----:B-1----:R-:W-:Y:S01]  /*7f90*/  FFMA.FTZ R0, R155, UR9, -R17 ;  /* 0x000000099b007c23 */ /* 0x002fe20008010811 */
[----:B--2---:R-:W-:-:S05]  /*7fa0*/  F2FP.F16.F32.PACK_AB R13, R175, R212 ;  /* 0x000000d4af0d723e */ /* 0x004fca00000000ff */
        /* <DEDUP_REMOVED lines=9> */
[----:B------:R-:W-:-:S05]  /*8040*/  MOV R162, R92 ;  /* 0x0000005c00a27202 */ /* 0x000fca0000000f00 */
[----:B------:R1:W2:Y:S01]  /*8050*/  MUFU.EX2 R155, R0 ;  /* 0x00000000009b7308 */ /* 0x0002a20000000800 */
[----:B------:R-:W-:-:S07]  /*8060*/  F2FP.F16.F32.PACK_AB R12, R162, R93 ;  /* 0x0000005da20c723e */ /* 0x000fce00000000ff */
[C---:B------:R-:W-:Y:S06]  /*8070*/  HMMA.16816.F32 R44, R12.reuse, R28, R44 ;  /* 0x0000001c0c2c723c */ /* 0x040fec000000182c */
[C---:B------:R-:W-:Y:S01]  /*8080*/  HMMA.16816.F32 R40, R12.reuse, R30, R88 ;  /* 0x0000001e0c28723c */ /* 0x040fe20000001858 */
[----:B------:R-:W3:Y:S01]  /*8090*/  LDSM.16.MT88.4 R28, [R193+0x7000] ;  /* 0x00700000c11c783b */ /* 0x000ee20000004200 */
[----:B-1----:R-:W-:Y:S01]  /*80a0*/  FFMA.FTZ R0, R165, UR9, -R16 ;  /* 0x00000009a5007c23 */ /* 0x002fe20008010810 */
[----:B------:R-:W-:Y:S02]  /*80b0*/  MOV R165, R93 ;  /* 0x0000005d00a57202 */ /* 0x000fe40000000f00 */
[----:B------:R-:W-:Y:S01]  /*80c0*/  LDSM.16.MT88.4 R88, [R193+0x7800] ;  /* 0x00780000c158783b */ /* 0x000fe20000004200 */
[----:B------:R-:W-:Y:S01]  /*80d0*/  HMMA.16816.F32 R96, R12, R24, R96 ;  /* 0x000000180c60723c */ /* 0x000fe20000001860 */
[----:B------:R1:W-:Y:S01]  /*80e0*/  MUFU.EX2 R154, R0 ;  /* 0x00000000009a7308 */ /* 0x0003e20000000800 */
[----:B--2---:R-:W-:-:S04]  /*80f0*/  F2FP.F16.F32.PACK_AB R4, R155, R156 ;  /* 0x0000009c9b04723e */ /* 0x004fc800000000ff */
[C---:B------:R-:W-:Y:S01]  /*8100*/  HMMA.16816.F32 R84, R12.reuse, R26, R104 ;  /* 0x0000001a0c54723c */ /* 0x040fe20000001868 */
[----:B------:R-:W2:Y:S04]  /*8110*/  LDSM.16.MT88.4 R24, [R194+0x7000] ;  /* 0x00700000c218783b */ /* 0x000ea80000004200 */
[----:B------:R-:W-:Y:S01]  /*8120*/  LDSM.16.MT88.4 R104, [R196+0x7800] ;  /* 0x00780000c468783b */ /* 0x000fe20000004200 */
[----:B------:R-:W-:Y:S01]  /*8130*/  HMMA.16816.F32 R128, R12, R20, R128 ;  /* 0x000000140c80723c */ /* 0x000fe20000001880 */
[----:B-1----:R-:W-:-:S05]  /*8140*/  FFMA.FTZ R0, R164, UR9, -R16 ;  /* 0x00000009a4007c23 */ /* 0x002fca0008010810 */
[C---:B------:R-:W-:Y:S01]  /*8150*/  HMMA.16816.F32 R136, R12.reuse, R22, R136 ;  /* 0x000000160c88723c */ /* 0x040fe20000001888 */
[----:B------:R-:W1:Y:S01]  /*8160*/  LDSM.16.MT88.4 R20, [R195+0x7000] ;  /* 0x00700000c314783b */ /* 0x000e620000004200 */
[----:B------:R-:W-:Y:S01]  /*8170*/  MOV R164, R94 ;  /* 0x0000005e00a47202 */ /* 0x000fe20000000f00 */
[----:B------:R4:W5:Y:S03]  /*8180*/  MUFU.EX2 R153, R0 ;  /* 0x0000000000997308 */ /* 0x0009660000000800 */
[----:B------:R-:W-:Y:S01]  /*8190*/  HMMA.16816.F32 R112, R12, R36, R112 ;  /* 0x000000240c70723c */ /* 0x000fe20000001870 */
[----:B----4-:R-:W-:Y:S01]  /*81a0*/  FFMA.FTZ R0, R169, UR9, -R2 ;  /* 0x00000009a9007c23 */ /* 0x010fe20008010802 */
[----:B------:R-:W-:-:S04]  /*81b0*/  MOV R169, R95 ;  /* 0x0000005f00a97202 */ /* 0x000fc80000000f00 */
[----:B------:R-:W-:Y:S01]  /*81c0*/  HMMA.16816.F32 R92, R12, R38, R120 ;  /* 0x000000260c5c723c */ /* 0x000fe20000001878 */
[----:B------:R4:W-:Y:S01]  /*81d0*/  MUFU.EX2 R152, R0 ;  /* 0x0000000000987308 */ /* 0x0009e20000000800 */
[----:B-----5:R-:W-:Y:S01]  /*81e0*/  F2FP.F16.F32.PACK_AB R6, R153, R154 ;  /* 0x0000009a9906723e */ /* 0x020fe200000000ff */
[----:B------:R-:W-:Y:S04]  /*81f0*/  LDSM.16.MT88.4 R120, [R194+0x7800] ;  /* 0x00780000c278783b */ /* 0x000fe80000004200 */
[----:B------:R-:W-:Y:S02]  /*8200*/  F2FP.F16.F32.PACK_AB R12, R235, R237 ;  /* 0x000000edeb0c723e */ /* 0x000fe400000000ff */
[----:B------:R-:W-:Y:S01]  /*8210*/  F2FP.F16.F32.PACK_AB R14, R233, R234 ;  /* 0x000000eae90e723e */ /* 0x000fe200000000ff */
[----:B----4-:R-:W-:Y:S01]  /*8220*/  FFMA.FTZ R0, R168, UR9, -R2 ;  /* 0x00000009a8007c23 */ /* 0x010fe20008010802 */
[----:B------:R-:W-:-:S03]  /*8230*/  MOV R168, R69 ;  /* 0x0000004500a87202 */ /* 0x000fc60000000f00 */
[----:B------:R4:W5:Y:S02]  /*8240*/  MUFU.EX2 R151, R0 ;  /* 0x0000000000977308 */ /* 0x0009640000000800 */
[----:B----4-:R-:W-:Y:S01]  /*8250*/  FFMA.FTZ R0, R146, UR9, -R2 ;  /* 0x0000000992007c23 */ /* 0x010fe20008010802 */
[----:B-----5:R-:W-:-:S05]  /*8260*/  F2FP.F16.F32.PACK_AB R5, R151, R152 ;  /* 0x000000989705723e */ /* 0x020fca00000000ff */
[----:B------:R4:W-:Y:S02]  /*8270*/  MUFU.EX2 R150, R0 ;  /* 0x0000000000967308 */ /* 0x0009e40000000800 */
[----:B----4-:R-:W-:-:S06]  /*8280*/  FFMA.FTZ R0, R147, UR9, -R2 ;  /* 0x0000000993007c23 */ /* 0x010fcc0008010802 */
[----:B------:R4:W5:Y:S02]  /*8290*/  MUFU.EX2 R149, R0 ;  /* 0x0000000000957308 */ /* 0x0009640000000800 */
[----:B----4-:R-:W-:Y:S01]  /*82a0*/  FFMA.FTZ R0, R182, UR9, -R17 ;  /* 0x00000009b6007c23 */ /* 0x010fe20008010811 */
[----:B-----5:R-:W-:-:S05]  /*82b0*/  F2FP.F16.F32.PACK_AB R7, R149, R150 ;  /* 0x000000969507723e */ /* 0x020fca00000000ff */
[----:B------:R4:W-:Y:S02]  /*82c0*/  MUFU.EX2 R148, R0 ;  /* 0x0000000000947308 */ /* 0x0009e40000000800 */
[C---:B---3--:R-:W-:Y:S06]  /*82d0*/  HMMA.16816.F32 R56, R4.reuse, R28, R56 ;  /* 0x0000001c0438723c */ /* 0x048fec0000001838 */
[C---:B------:R-:W-:Y:S06]  /*82e0*/  HMMA.16816.F32 R52, R4.reuse, R30, R52 ;  /* 0x0000001e0434723c */ /* 0x040fec0000001834 */
[----:B------:R-:W-:Y:S01]  /*82f0*/  HMMA.16816.F32 R100, R4, R32, R48 ;  /* 0x000000200464723c */ /* 0x000fe20000001830 */
[----:B----4-:R-:W-:-:S04]  /*8300*/  FFMA.FTZ R0, R183, UR9, -R17 ;  /* 0x00000009b7007c23 */ /* 0x010fc80008010811 */
[----:B------:R3:W4:Y:S01]  /*8310*/  MUFU.EX2 R144, R0 ;  /* 0x0000000000907308 */ /* 0x0007220000000800 */
[C---:B------:R-:W-:Y:S06]  /*8320*/  HMMA.16816.F32 R76, R4.reuse, R34, R76 ;  /* 0x00000022044c723c */ /* 0x040fec000000184c */
[C---:B--2---:R-:W-:Y:S06]  /*8330*/  HMMA.16816.F32 R72, R4.reuse, R24, R72 ;  /* 0x000000180448723c */ /* 0x044fec0000001848 */
[----:B------:R-:W-:Y:S01]  /*8340*/  HMMA.16816.F32 R64, R4, R26, R64 ;  /* 0x0000001a0440723c */ /* 0x000fe20000001840 */
[----:B---3--:R-:W-:Y:S01]  /*8350*/  FFMA.FTZ R0, R188, UR9, -R17 ;  /* 0x00000009bc007c23 */ /* 0x008fe20008010811 */
[----:B----4-:R-:W-:-:S04]  /*8360*/  F2FP.F16.F32.PACK_AB R13, R144, R148 ;  /* 0x00000094900d723e */ /* 0x010fc800000000ff */
[C---:B-1----:R-:W-:Y:S01]  /*8370*/  HMMA.16816.F32 R132, R4.reuse, R20, R80 ;  /* 0x000000140484723c */ /* 0x042fe20000001850 */
[----:B------:R1:W-:Y:S05]  /*8380*/  MUFU.EX2 R147, R0 ;  /* 0x0000000000937308 */ /* 0x0003ea0000000800 */
[----:B------:R-:W-:Y:S01]  /*8390*/  HMMA.16816.F32 R60, R4, R22, R60 ;  /* 0x00000016043c723c */ /* 0x000fe2000000183c */
[----:B------:R-:W2:Y:S01]  /*83a0*/  LDSM.16.MT88.4 R4, [R195+0x7800] ;  /* 0x00780000c304783b */ /* 0x000ea20000004200 */
[----:B-1----:R-:W-:-:S04]  /*83b0*/  FFMA.FTZ R0, R189, UR9, -R17 ;  /* 0x00000009bd007c23 */ /* 0x002fc80008010811 */
[----:B------:R1:W3:Y:S02]  /*83c0*/  MUFU.EX2 R146, R0 ;  /* 0x0000000000927308 */ /* 0x0002e40000000800 */
[----:B-1----:R-:W-:Y:S01]  /*83d0*/  FFMA.FTZ R0, R184, UR9, -R17 ;  /* 0x00000009b8007c23 */ /* 0x002fe20008010811 */
[----:B---3--:R-:W-:-:S05]  /*83e0*/  F2FP.F16.F32.PACK_AB R15, R146, R147 ;  /* 0x00000093920f723e */ /* 0x008fca00000000ff */
[----:B------:R1:W-:Y:S02]  /*83f0*/  MUFU.EX2 R145, R0 ;  /* 0x0000000000917308 */ /* 0x0003e40000000800 */
[C---:B------:R-:W-:Y:S06]  /*8400*/  HMMA.16816.F32 R44, R12.reuse, R28, R44 ;  /* 0x0000001c0c2c723c */ /* 0x040fec000000182c */
[C---:B------:R-:W-:Y:S06]  /*8410*/  HMMA.16816.F32 R40, R12.reuse, R30, R40 ;  /* 0x0000001e0c28723c */ /* 0x040fec0000001828 */
[----:B------:R-:W-:Y:S01]  /*8420*/  HMMA.16816.F32 R112, R12, R24, R112 ;  /* 0x000000180c70723c */ /* 0x000fe20000001870 */
[----:B-1----:R-:W-:-:S04]  /*8430*/  FFMA.FTZ R0, R185, UR9, -R17 ;  /* 0x00000009b9007c23 */ /* 0x002fc80008010811 */
[----:B------:R1:W3:Y:S01]  /*8440*/  MUFU.EX2 R70, R0 ;  /* 0x0000000000467308 */ /* 0x0002e20000000800 */
[C---:B------:R-:W-:Y:S06]  /*8450*/  HMMA.16816.F32 R128, R12.reuse, R20, R128 ;  /* 0x000000140c80723c */ /* 0x040fec0000001880 */
[C---:B------:R-:W-:Y:S06]  /*8460*/  HMMA.16816.F32 R96, R12.reuse, R32, R96 ;  /* 0x000000200c60723c */ /* 0x040fec0000001860 */
[----:B------:R-:W-:Y:S01]  /*8470*/  HMMA.16816.F32 R32, R12, R34, R84 ;  /* 0x000000220c20723c */ /* 0x000fe20000001854 */
[----:B-1----:R-:W-:-:S05]  /*8480*/  FFMA.FTZ R0, R221, UR9, -R16 ;  /* 0x00000009dd007c23 */ /* 0x002fca0008010810 */
[C---:B------:R-:W-:Y:S01]  /*8490*/  HMMA.16816.F32 R48, R12.reuse, R26, R92 ;  /* 0x0000001a0c30723c */ /* 0x040fe2000000185c */
[----:B------:R1:W-:Y:S05]  /*84a0*/  MUFU.EX2 R69, R0 ;  /* 0x0000000000457308 */ /* 0x0003ea0000000800 */
[----:B------:R-:W-:Y:S07]  /*84b0*/  HMMA.16816.F32 R20, R12, R22, R136 ;  /* 0x000000160c14723c */ /* 0x000fee0000001888 */
[----:B------:R-:W-:Y:S01]  /*84c0*/  FFMA.FTZ R12, R242, R71, R186 ;  /* 0x00000047f20c7223 */ /* 0x000fe200000100ba */
[----:B------:R-:W-:-:S02]  /*84d0*/  F2FP.F16.F32.PACK_AB R136, R238, R236 ;  /* 0x000000ecee88723e */ /* 0x000fc400000000ff */
[----:B---3--:R-:W-:Y:S02]  /*84e0*/  F2FP.F16.F32.PACK_AB R137, R70, R145 ;  /* 0x000000914689723e */ /* 0x008fe400000000ff */
[----:B------:R-:W-:Y:S01]  /*84f0*/  F2FP.F16.F32.PACK_AB R138, R219, R220 ;  /* 0x000000dcdb8a723e */ /* 0x000fe200000000ff */
[----:B-1----:R-:W-:-:S04]  /*8500*/  FFMA.FTZ R0, R213, UR9, -R16 ;  /* 0x00000009d5007c23 */ /* 0x002fc80008010810 */
        /* <DEDUP_REMOVED lines=11> */
[--C-:B-1----:R-:W-:Y:S01]  /*85c0*/  FFMA.FTZ R0, R217, UR9, -R2.reuse ;  /* 0x00000009d9007c23 */ /* 0x102fe20008010802 */
[----:B------:R-:W-:Y:S01]  /*85d0*/  FFMA.FTZ R2, R216, UR9, -R2 ;  /* 0x00000009d8027c23 */ /* 0x000fe20008010802 */
[----:B---3--:R-:W-:-:S04]  /*85e0*/  F2FP.F16.F32.PACK_AB R141, R29, R36 ;  /* 0x000000241d8d723e */ /* 0x008fc800000000ff */
[----:B------:R1:W-:Y:S08]  /*85f0*/  MUFU.EX2 R30, R0 ;  /* 0x00000000001e7308 */ /* 0x0003f00000000800 */
[----:B------:R3:W4:Y:S01]  /*8600*/  MUFU.EX2 R28, R2 ;  /* 0x00000002001c7308 */ /* 0x0007220000000800 */
[----:B-1----:R-:W-:-:S07]  /*8610*/  FFMA.FTZ R0, R207, UR9, -R17 ;  /* 0x00000009cf007c23 */ /* 0x002fce0008010811 */
[----:B------:R1:W-:Y:S01]  /*8620*/  MUFU.EX2 R24, R0 ;  /* 0x0000000000187308 */ /* 0x0003e20000000800 */
[----:B---3--:R-:W-:Y:S01]  /*8630*/  FFMA.FTZ R2, R240, R19, R3 ;  /* 0x00000013f0027223 */ /* 0x008fe20000010003 */
[----:B----4-:R-:W-:Y:S01]  /*8640*/  F2FP.F16.F32.PACK_AB R143, R28, R30 ;  /* 0x0000001e1c8f723e */ /* 0x010fe200000000ff */
[----:B------:R-:W-:Y:S01]  /*8650*/  FFMA.FTZ R3, R243, R68, R181 ;  /* 0x00000044f3037223 */ /* 0x000fe200000100b5 */
[----:B------:R-:W-:Y:S01]  /*8660*/  MOV R68, R171 ;  /* 0x000000ab00447202 */ /* 0x000fe20000000f00 */
[----:B------:R-:W-:-:S04]  /*8670*/  FADD.FTZ R13, R168, R2 ;  /* 0x00000002a80d7221 */ /* 0x000fc80000010000 */
[----:B--2---:R-:W-:Y:S01]  /*8680*/  HMMA.16816.F32 R132, R140, R4, R132 ;  /* 0x000000048c84723c */ /* 0x004fe20000001884 */
[----:B-1----:R-:W-:-:S05]  /*8690*/  FFMA.FTZ R0, R191, UR9, -R17 ;  /* 0x00000009bf007c23 */ /* 0x002fca0008010811 */
[C---:B------:R-:W-:Y:S01]  /*86a0*/  HMMA.16816.F32 R80, R140.reuse, R88, R56 ;  /* 0x000000588c50723c */ /* 0x040fe20000001838 */
[----:B------:R1:W2:Y:S05]  /*86b0*/  MUFU.EX2 R16, R0 ;  /* 0x0000000000107308 */ /* 0x0002aa0000000800 */
[C---:B------:R-:W-:Y:S06]  /*86c0*/  HMMA.16816.F32 R92, R140.reuse, R90, R52 ;  /* 0x0000005a8c5c723c */ /* 0x040fec0000001834 */
[C---:B------:R-:W-:Y:S06]  /*86d0*/  HMMA.16816.F32 R100, R140.reuse, R104, R100 ;  /* 0x000000688c64723c */ /* 0x040fec0000001864 */
[----:B------:R-:W-:Y:S01]  /*86e0*/  HMMA.16816.F32 R108, R140, R106, R76 ;  /* 0x0000006a8c6c723c */ /* 0x000fe2000000184c */
[----:B-1----:R-:W-:Y:S01]  /*86f0*/  FFMA.FTZ R0, R241, R18, R190 ;  /* 0x00000012f1007223 */ /* 0x002fe200000100be */
[----:B--2---:R-:W-:-:S03]  /*8700*/  F2FP.F16.F32.PACK_AB R139, R16, R24 ;  /* 0x00000018108b723e */ /* 0x004fc600000000ff */
        /* <DEDUP_REMOVED lines=25> */
[----:B------:R-:W-:-:S02]  /*88a0*/  FADD.FTZ R2, R166, R2 ;  /* 0x00000002a6027221 */ /* 0x000fc40000010000 */
        /* <DEDUP_REMOVED lines=38> */
[----:B------:R-:W-:-:S02]  /*8b10*/  MOV R0, R172 ;  /* 0x000000ac00007202 */ /* 0x000fc40000000f00 */
[----:B------:R-:W-:Y:S02]  /*8b20*/  MOV R69, R176 ;  /* 0x000000b000457202 */ /* 0x000fe40000000f00 */
[----:B------:R-:W-:Y:S01]  /*8b30*/  HMMA.16816.F32 R112, R136, R120, R112 ;  /* 0x000000788870723c */ /* 0x000fe20000001870 */
[----:B------:R-:W-:Y:S02]  /*8b40*/  MOV R70, R187 ;  /* 0x000000bb00467202 */ /* 0x000fe40000000f00 */
[----:B------:R-:W-:-:S03]  /*8b50*/  MOV R3, R170 ;  /* 0x000000aa00037202 */ /* 0x000fc60000000f00 */
[C---:B------:R-:W-:Y:S06]  /*8b60*/  HMMA.16816.F32 R88, R136.reuse, R90, R40 ;  /* 0x0000005a8858723c */ /* 0x040fec0000001828 */
[C---:B------:R-:W-:Y:S06]  /*8b70*/  HMMA.16816.F32 R104, R136.reuse, R106, R32 ;  /* 0x0000006a8868723c */ /* 0x040fec0000001820 */
[----:B------:R-:W-:Y:S06]  /*8b80*/  HMMA.16816.F32 R120, R136, R122, R48 ;  /* 0x0000007a8878723c */ /* 0x000fec0000001830 */
[-C--:B------:R-:W-:Y:S06]  /*8b90*/  HMMA.16816.F32 R140, R140, R6.reuse, R60 ;  /* 0x000000068c8c723c */ /* 0x080fec000000183c */
[----:B------:R-:W-:Y:S01]  /*8ba0*/  HMMA.16816.F32 R136, R136, R6, R20 ;  /* 0x000000068888723c */ /* 0x000fe20000001814 */
[----:B------:R-:W-:-:S08]  /*8bb0*/  NOP ;  /* 0x0000000000007918 */ /* 0x000fd00000000000 */
[----:B------:R-:W-:-:S15]  /*8bc0*/  @!P0 BRA `(.L_x_850) ;  /* 0x0000003800188947 */ /* 0x000fde0003800000 */
[----:B------:R-:W2:Y:S01]  /*8bd0*/  LDL.64 R162, [R1+0x20] ;  /* 0x0000200001a27983 */ /* 0x000ea20000100a00 */
[----:B------:R-:W-:Y:S01]  /*8be0*/  VIADD R175, R209, 0xfffffffd ;  /* 0xfffffffdd1af7836 */ /* 0x000fe20000000000 */
[----:B------:R-:W-:-:S04]  /*8bf0*/  DEPBAR.LE SB0, 0x0 ;  /* 0x000080000000791a */ /* 0x000fc80000000000 */
[----:B------:R-:W-:Y:S01]  /*8c00*/  SHF.R.S32.HI R0, RZ, 0x1f, R175 ;  /* 0x0000001fff007819 */ /* 0x000fe200000114af */
[-C--:B------:R-:W-:Y:S01]  /*8c10*/  IMAD.WIDE.U32 R2, R175, R210.reuse, RZ ;  /* 0x000000d2af027225 */ /* 0x080fe200078e00ff */
[----:B------:R-:W1:Y:S03]  /*8c20*/  S2R R221, SR_TID.X ;  /* 0x0000000000dd7919 */ /* 0x000e660000002100 */
[----:B------:R-:W-:-:S04]  /*8c30*/  IMAD R0, R0, R210, RZ ;  /* 0x000000d200007224 */ /* 0x000fc800078e02ff */
[----:B------:R-:W-:-:S04]  /*8c40*/  IMAD R4, R175, R211, R0 ;  /* 0x000000d3af047224 */ /* 0x000fc800078e0200 */
[----:B------:R-:W-:Y:S02]  /*8c50*/  IMAD.IADD R4, R3, 0x1, R4 ;  /* 0x0000000103047824 */ /* 0x000fe400078e0204 */
[----:B-1----:R-:W-:-:S05]  /*8c60*/  IMAD.SHL.U32 R221, R221, 0x2, RZ ;  /* 0x00000002dddd7824 */ /* 0x002fca00078e00ff */
[----:B------:R-:W-:Y:S01]  /*8c70*/  LOP3.LUT R221, R221, 0x6, RZ, 0xc0, !PT ;  /* 0x00000006dddd7812 */ /* 0x000fe200078ec0ff */
[----:B------:R-:W-:Y:S01]  /*8c80*/  BAR.SYNC.DEFER_BLOCKING 0x0 ;  /* 0x0000000000007b1d */ /* 0x000fe20000010000 */
[----:B--2---:R-:W-:-:S04]  /*8c90*/  LEA R0, P0, R2, R162, 0x6 ;  /* 0x000000a202007211 */ /* 0x004fc800078030ff */
[----:B------:R-:W-:Y:S02]  /*8ca0*/  LEA R6, P1, R0, UR6, 0x1 ;  /* 0x0000000600067c11 */ /* 0x000fe4000f8208ff */
[----:B------:R-:W-:Y:S02]  /*8cb0*/  LEA.HI.X R2, R2, R245, R4, 0x6, P0 ;  /* 0x000000f502027211 */ /* 0x000fe400000f3404 */
[-C--:B------:R-:W-:Y:S02]  /*8cc0*/  IADD3 R4, P0, R6, R173.reuse, RZ ;  /* 0x000000ad06047210 */ /* 0x080fe40007f1e0ff */
[----:B------:R-:W-:Y:S01]  /*8cd0*/  LEA.HI.X R7, R0, UR7, R2, 0x1, P1 ;  /* 0x0000000700077c11 */ /* 0x000fe200088f0c02 */
[----:B------:R-:W-:Y:S01]  /*8ce0*/  IMAD R0, R175, 0x40, R221 ;  /* 0x00000040af007824 */ /* 0x000fe200078e02dd */
[----:B------:R-:W-:-:S03]  /*8cf0*/  IADD3 R2, P1, R4, R173, RZ ;  /* 0x000000ad04027210 */ /* 0x000fc60007f3e0ff */
[--C-:B------:R-:W-:Y:S01]  /*8d00*/  IMAD.X R5, R7, 0x1, R174.reuse, P0 ;  /* 0x0000000107057824 */ /* 0x100fe200000e06ae */
[----:B------:R-:W-:Y:S01]  /*8d10*/  IADD3 R12, P0, R2, R173, RZ ;  /* 0x000000ad020c7210 */ /* 0x000fe20007f1e0ff */
[----:B------:R-:W-:Y:S01]  /*8d20*/  @!PT LDS RZ, [RZ] ;  /* 0x00000000fffff984 */ /* 0x000fe20000000800 */
[----:B------:R-:W-:Y:S01]  /*8d30*/  @!PT LDS RZ, [RZ] ;  /* 0x00000000fffff984 */ /* 0x000fe20000000800 */
[----:B------:R-:W-:Y:S01]  /*8d40*/  @!PT LDS RZ, [RZ] ;  /* 0x00000000fffff984 */ /* 0x000fe20000000800 */
[----:B------:R-:W-:Y:S01]  /*8d50*/  LDGSTS.E.BYPASS.LTC128B.128 [R208+0x6000], desc[UR12][R6.64] ;  /* 0x0600000006d07fae */ /* 0x000fe2000b901d4c */
[C---:B------:R-:W-:Y:S01]  /*8d60*/  ISETP.GE.AND P4, PT, R0.reuse, R11, PT ;  /* 0x0000000b0000720c */ /* 0x040fe20003f86270 */
[--C-:B------:R-:W-:Y:S01]  /*8d70*/  IMAD.X R3, R5, 0x1, R174.reuse, P1 ;  /* 0x0000000105037824 */ /* 0x100fe200008e06ae */
[C---:B------:R-:W-:Y:S01]  /*8d80*/  ISETP.GE.AND P5, PT, R0.reuse, R8, PT ;  /* 0x000000080000720c */ /* 0x040fe20003fa6270 */
[----:B------:R1:W-:Y:S02]  /*8d90*/  LDGSTS.E.BYPASS.LTC128B.128 [R208+0x6800], desc[UR12][R4.64] ;  /* 0x0680000004d07fae */ /* 0x0003e4000b901d4c */
[----:B------:R-:W-:Y:S02]  /*8da0*/  IMAD.X R13, R3, 0x1, R174, P0 ;  /* 0x00000001030d7824 */ /* 0x000fe400000e06ae */
[----:B------:R2:W-:Y:S04]  /*8db0*/  LDGSTS.E.BYPASS.LTC128B.128 [R208+0x7000], desc[UR12][R2.64] ;  /* 0x0700000002d07fae */ /* 0x0005e8000b901d4c */
[----:B------:R3:W-:Y:S04]  /*8dc0*/  LDGSTS.E.BYPASS.LTC128B.128 [R208+0x7800], desc[UR12][R12.64] ;  /* 0x078000000cd07fae */ /* 0x0007e8000b901d4c */
[----:B------:R-:W-:Y:S04]  /*8dd0*/  LDSM.16.M88.4 R36, [R199] ;  /* 0x00000000c724783b */ /* 0x000fe80000000200 */
[----:B------:R-:W-:Y:S04]  /*8de0*/  LDSM.16.M88.4 R32, [R199+0x2000] ;  /* 0x00200000c720783b */ /* 0x000fe80000000200 */
[----:B------:R-:W-:Y:S04]  /*8df0*/  LDSM.16.M88.4 R28, [R202] ;  /* 0x00000000ca1c783b */ /* 0x000fe80000000200 */
[----:B------:R-:W-:Y:S04]  /*8e00*/  LDSM.16.M88.4 R40, [R198+0x4000] ;  /* 0x00400000c628783b */ /* 0x000fe80000000200 */
[----:B-1----:R-:W3:Y:S01]  /*8e10*/  LDSM.16.M88.4 R4, [R192+0x4000] ;  /* 0x00400000c004783b */ /* 0x002ee20000000200 */
[----:B--2---:R-:W-:-:S03]  /*8e20*/  VIADD R2, R0, 0x1 ;  /* 0x0000000100027836 */ /* 0x004fc60000000000 */
[----:B------:R-:W1:Y:S01]  /*8e30*/  LDSM.16.M88.4 R24, [R202+0x2000] ;  /* 0x00200000ca18783b */ /* 0x000e620000000200 */
[----:B------:R-:W-:-:S03]  /*8e40*/  VIADD R3, R0, 0x8 ;  /* 0x0000000800037836 */ /* 0x000fc60000000000 */
[----:B------:R-:W-:Y:S01]  /*8e50*/  LDSM.16.M88.4 R48, [R203] ;  /* 0x00000000cb30783b */ /* 0x000fe20000000200 */
[C---:B------:R-:W-:Y:S02]  /*8e60*/  ISETP.GE.AND P0, PT, R2.reuse, R8, PT ;  /* 0x000000080200720c */ /* 0x040fe40003f06270 */
[C---:B------:R-:W-:Y:S01]  /*8e70*/  ISETP.GE.AND P1, PT, R2.reuse, R11, PT ;  /* 0x0000000b0200720c */ /* 0x040fe20003f26270 */
[----:B------:R-:W-:Y:S01]  /*8e80*/  LDSM.16.M88.4 R20, [R200] ;  /* 0x00000000c814783b */ /* 0x000fe20000000200 */
[C---:B------:R-:W-:Y:S02]  /*8e90*/  ISETP.GE.AND P3, PT, R2.reuse, R9, PT ;  /* 0x000000090200720c */ /* 0x040fe40003f66270 */
[----:B------:R-:W-:Y:S01]  /*8ea0*/  ISETP.GE.AND P2, PT, R2, R10, PT ;  /* 0x0000000a0200720c */ /* 0x000fe20003f46270 */
[----:B------:R-:W-:Y:S01]  /*8eb0*/  LDSM.16.M88.4 R16, [R200+0x2000] ;  /* 0x00200000c810783b */ /* 0x000fe20000000200 */
[----:B------:R-:W-:Y:S01]  /*8ec0*/  VIADD R2, R0, 0x9 ;  /* 0x0000000900027836 */ /* 0x000fe20000000000 */
[----:B------:R-:W-:-:S02]  /*8ed0*/  ISETP.GE.AND P6, PT, R3, R8, PT ;  /* 0x000000080300720c */ /* 0x000fc40003fc6270 */
[----:B------:R-:W-:Y:S04]  /*8ee0*/  LDSM.16.M88.4 R52, [R197] ;  /* 0x00000000c534783b */ /* 0x000fe80000000200 */
[----:B------:R-:W2:Y:S04]  /*8ef0*/  LDSM.16.M88.4 R44, [R192+0x4800] ;  /* 0x00480000c02c783b */ /* 0x000ea80000000200 */
[----:B------:R-:W0:Y:S01]  /*8f00*/  LDGDEPBAR ;  /* 0x00000000000079af */ /* 0x000e220000000000 */
[-C--:B---3--:R-:W-:Y:S06]  /*8f10*/  HMMA.16816.F32 R12, R36, R4.reuse, RZ ;  /* 0x00000004240c723c */ /* 0x088fec00000018ff */
[C---:B------:R-:W-:Y:S06]  /*8f20*/  HMMA.16816.F32 R56, R32.reuse, R4, RZ ;  /* 0x000000042038723c */ /* 0x040fec00000018ff */
[-C--:B------:R-:W-:Y:S06]  /*8f30*/  HMMA.16816.F32 R72, R32, R6.reuse, RZ ;  /* 0x000000062048723c */ /* 0x080fec00000018ff */
[----:B------:R-:W-:Y:S01]  /*8f40*/  HMMA.16816.F32 R64, R36, R6, RZ ;  /* 0x000000062440723c */ /* 0x000fe200000018ff */
[----:B------:R-:W-:Y:S05]  /*8f50*/  LDSM.16.M88.4 R4, [R201+0x2000] ;  /* 0x00200000c904783b */ /* 0x000fea0000000200 */
[-C--:B------:R-:W-:Y:S01]  /*8f60*/  HMMA.16816.F32 R60, R28, R40.reuse, R12 ;  /* 0x000000281c3c723c */ /* 0x080fe2000000180c */
[----:B------:R-:W3:Y:S05]  /*8f70*/  LDSM.16.M88.4 R12, [R201] ;  /* 0x00000000c90c783b */ /* 0x000eea0000000200 */
[C---:B-1----:R-:W-:Y:S06]  /*8f80*/  HMMA.16816.F32 R56, R24.reuse, R40, R56 ;  /* 0x000000281838723c */ /* 0x042fec0000001838 */
[----:B------:R-:W-:Y:S06]  /*8f90*/  HMMA.16816.F32 R72, R24, R42, R72 ;  /* 0x0000002a1848723c */ /* 0x000fec0000001848 */
[----:B--2---:R-:W-:Y:S06]  /*8fa0*/  HMMA.16816.F32 R76, R36, R44, RZ ;  /* 0x0000002c244c723c */ /* 0x004fec00000018ff */
[-C--:B------:R-:W-:Y:S06]  /*8fb0*/  HMMA.16816.F32 R68, R20, R48.reuse, R60 ;  /* 0x000000301444723c */ /* 0x080fec000000183c */
[----:B------:R-:W-:Y:S06]  /*8fc0*/  HMMA.16816.F32 R56, R16, R48, R56 ;  /* 0x000000301038723c */ /* 0x000fec0000001838 */
[----:B------:R-:W-:Y:S01]  /*8fd0*/  HMMA.16816.F32 R60, R28, R42, R64 ;  /* 0x0000002a1c3c723c */ /* 0x000fe20000001840 */
[----:B------:R-:W1:Y:S05]  /*8fe0*/  LDSM.16.M88.4 R40, [R198+0x4800] ;  /* 0x00480000c628783b */ /* 0x000e6a0000000200 */
[----:B------:R-:W-:Y:S06]  /*8ff0*/  HMMA.16816.F32 R64, R36, R46, RZ ;  /* 0x0000002e2440723c */ /* 0x000fec00000018ff */
[-C--:B---3--:R-:W-:Y:S06]  /*9000*/  HMMA.16816.F32 R68, R12, R52.reuse, R68 ;  /* 0x000000340c44723c */ /* 0x088fec0000001844 */
[----:B------:R-:W-:Y:S06]  /*9010*/  HMMA.16816.F32 R144, R4, R52, R56 ;  /* 0x000000340490723c */ /* 0x000fec0000001838 */
[----:B------:R-:W-:Y:S06]  /*9020*/  HMMA.16816.F32 R56, R32, R44, RZ ;  /* 0x0000002c2038723c */ /* 0x000fec00000018ff */
[-C--:B------:R-:W-:Y:S06]  /*9030*/  HMMA.16816.F32 R60, R20, R50.reuse, R60 ;  /* 0x00000032143c723c */ /* 0x080fec000000183c */
[----:B------:R-:W-:Y:S01]  /*9040*/  FMUL.FTZ R68, R68, UR8 ;  /* 0x0000000844447c20 */ /* 0x000fe20008410000 */
[----:B------:R-:W-:Y:S01]  /*9050*/  FMUL.FTZ R69, R69, UR8 ;  /* 0x0000000845457c20 */ /* 0x000fe20008410000 */
[----:B------:R-:W-:Y:S01]  /*9060*/  FMUL.FTZ R70, R70, UR8 ;  /* 0x0000000846467c20 */ /* 0x000fe20008410000 */
[----:B------:R-:W-:Y:S01]  /*9070*/  FMUL.FTZ R71, R71, UR8 ;  /* 0x0000000847477c20 */ /* 0x000fe20008410000 */
[----:B------:R-:W-:Y:S01]  /*9080*/  MUFU.TANH R191, R68 ;  /* 0x0000004400bf7308 */ /* 0x000fe20000002400 */
[----:B------:R-:W-:Y:S01]  /*9090*/  HMMA.16816.F32 R148, R16, R50, R72 ;  /* 0x000000321094723c */ /* 0x000fe20000001848 */
[----:B------:R-:W2:Y:S01]  /*90a0*/  LDSM.16.M88.4 R48, [R206] ;  /* 0x00000000ce30783b */ /* 0x000ea20000000200 */
[----:B------:R-:W-:Y:S01]  /*90b0*/  FMUL.FTZ R144, R144, UR8 ;  /* 0x0000000890907c20 */ /* 0x000fe20008410000 */
[----:B------:R-:W-:Y:S01]  /*90c0*/  FMUL.FTZ R145, R145, UR8 ;  /* 0x0000000891917c20 */ /* 0x000fe20008410000 */
[----:B------:R-:W-:Y:S01]  /*90d0*/  FMUL.FTZ R146, R146, UR8 ;  /* 0x0000000892927c20 */ /* 0x000fe20008410000 */
[----:B------:R-:W-:Y:S01]  /*90e0*/  FMUL.FTZ R147, R147, UR8 ;  /* 0x0000000893937c20 */ /* 0x000fe20008410000 */
[----:B-1----:R-:W-:Y:S01]  /*90f0*/  HMMA.16816.F32 R72, R28, R40, R76 ;  /* 0x000000281c48723c */ /* 0x002fe2000000184c */
[----:B------:R-:W-:Y:S06]  /*9100*/  MUFU.TANH R190, R69 ;  /* 0x0000004500be7308 */ /* 0x000fec0000002400 */
[----:B------:R-:W-:Y:S02]  /*9110*/  HMMA.16816.F32 R76, R12, R54, R60 ;  /* 0x000000360c4c723c */ /* 0x000fe4000000183c */
[----:B------:R-:W1:Y:S04]  /*9120*/  MUFU.TANH R213, R70 ;  /* 0x0000004600d57308 */ /* 0x000e680000002400 */
[----:B------:R-:W-:Y:S04]  /*9130*/  HMMA.16816.F32 R60, R28, R42, R64 ;  /* 0x0000002a1c3c723c */ /* 0x000fe80000001840 */
[----:B------:R3:W-:Y:S02]  /*9140*/  MUFU.TANH R207, R71 ;  /* 0x0000004700cf7308 */ /* 0x0007e40000002400 */
[----:B------:R-:W-:Y:S06]  /*9150*/  HMMA.16816.F32 R148, R4, R54, R148 ;  /* 0x000000360494723c */ /* 0x000fec0000001894 */
[----:B------:R-:W-:Y:S06]  /*9160*/  MUFU.TANH R215, R144 ;  /* 0x0000009000d77308 */ /* 0x000fec0000002400 */
[----:B------:R-:W-:Y:S01]  /*9170*/  FMUL.FTZ R76, R76, UR8 ;  /* 0x000000084c4c7c20 */ /* 0x000fe20008410000 */
[----:B------:R-:W-:Y:S01]  /*9180*/  FMUL.FTZ R77, R77, UR8 ;  /* 0x000000084d4d7c20 */ /* 0x000fe20008410000 */
[----:B------:R-:W-:Y:S01]  /*9190*/  MUFU.TANH R214, R145 ;  /* 0x0000009100d67308 */ /* 0x000fe20000002400 */
[----:B---3--:R-:W-:Y:S01]  /*91a0*/  HMMA.16816.F32 R68, R24, R40, R56 ;  /* 0x000000281844723c */ /* 0x008fe20000001838 */
[----:B------:R-:W-:Y:S01]  /*91b0*/  FMUL.FTZ R78, R78, UR8 ;  /* 0x000000084e4e7c20 */ /* 0x000fe20008410000 */
[----:B------:R-:W-:-:S04]  /*91c0*/  FMUL.FTZ R79, R79, UR8 ;  /* 0x000000084f4f7c20 */ /* 0x000fc80008410000 */
[----:B------:R-:W-:Y:S01]  /*91d0*/  HMMA.16816.F32 R56, R32, R46, RZ ;  /* 0x0000002e2038723c */ /* 0x000fe200000018ff */
[----:B------:R-:W3:Y:S01]  /*91e0*/  LDSM.16.M88.4 R44, [R197+0x800] ;  /* 0x00080000c52c783b */ /* 0x000ee20000000200 */
[----:B------:R-:W-:Y:S01]  /*91f0*/  MUFU.TANH R212, R146 ;  /* 0x0000009200d47308 */ /* 0x000fe20000002400 */
[----:B------:R-:W-:Y:S01]  /*9200*/  FMUL.FTZ R148, R148, UR8 ;  /* 0x0000000894947c20 */ /* 0x000fe20008410000 */
[----:B------:R-:W-:Y:S01]  /*9210*/  FMUL.FTZ R149, R149, UR8 ;  /* 0x0000000895957c20 */ /* 0x000fe20008410000 */
[----:B------:R-:W-:Y:S01]  /*9220*/  FMUL.FTZ R150, R150, UR8 ;  /* 0x0000000896967c20 */ /* 0x000fe20008410000 */
[----:B--2---:R-:W-:Y:S01]  /*9230*/  HMMA.16816.F32 R60, R20, R50, R60 ;  /* 0x00000032143c723c */ /* 0x004fe2000000183c */
[----:B------:R-:W-:-:S03]  /*9240*/  FMUL.FTZ R151, R151, UR8 ;  /* 0x0000000897977c20 */ /* 0x000fc60008410000 */
[----:B------:R3:W-:Y:S02]  /*9250*/  MUFU.TANH R188, R147 ;  /* 0x0000009300bc7308 */ /* 0x0007e40000002400 */
[----:B------:R-:W-:Y:S06]  /*9260*/  HMMA.16816.F32 R64, R20, R48, R72 ;  /* 0x000000301440723c */ /* 0x000fec0000001848 */
[----:B------:R-:W-:Y:S06]  /*9270*/  MUFU.TANH R186, R148 ;  /* 0x0000009400ba7308 */ /* 0x000fec0000002400 */
[----:B------:R-:W-:Y:S01]  /*9280*/  HMMA.16816.F32 R52, R24, R42, R56 ;  /* 0x0000002a1834723c */ /* 0x000fe20000001838 */
[----:B------:R-:W2:Y:S01]  /*9290*/  LDSM.16.M88.4 R40, [R192+0x5000] ;  /* 0x00500000c028783b */ /* 0x000ea20000000200 */
[----:B------:R-:W-:Y:S04]  /*92a0*/  MUFU.TANH R181, R149 ;  /* 0x0000009500b57308 */ /* 0x000fe80000002400 */
[----:B------:R-:W-:Y:S04]  /*92b0*/  HMMA.16816.F32 R56, R16, R48, R68 ;  /* 0x000000301038723c */ /* 0x000fe80000001844 */
[----:B------:R-:W-:Y:S02]  /*92c0*/  MUFU.TANH R185, R150 ;  /* 0x0000009600b97308 */ /* 0x000fe40000002400 */
[C---:B---3--:R-:W-:Y:S06]  /*92d0*/  HMMA.16816.F32 R144, R12.reuse, R46, R60 ;  /* 0x0000002e0c90723c */ /* 0x048fec000000183c */
[----:B------:R3:W-:Y:S01]  /*92e0*/  MUFU.TANH R180, R151 ;  /* 0x0000009700b47308 */ /* 0x0007e20000002400 */
[----:B------:R-:W-:Y:S07]  /*92f0*/  HMMA.16816.F32 R64, R12, R44, R64 ;  /* 0x0000002c0c40723c */ /* 0x000fee0000001840 */
[----:B------:R-:W-:Y:S01]  /*9300*/  MUFU.TANH R183, R76 ;  /* 0x0000004c00b77308 */ /* 0x000fe20000002400 */
[----:B------:R-:W-:Y:S01]  /*9310*/  HMMA.16816.F32 R48, R16, R50, R52 ;  /* 0x000000321030723c */ /* 0x000fe20000001834 */
[----:B------:R-:W4:Y:S06]  /*9320*/  LDSM.16.M88.4 R52, [R198+0x5000] ;  /* 0x00500000c634783b */ /* 0x000f2c0000000200 */
[----:B------:R-:W-:Y:S01]  /*9330*/  MUFU.TANH R182, R77 ;  /* 0x0000004d00b67308 */ /* 0x000fe20000002400 */
[----:B------:R-:W-:Y:S06]  /*9340*/  HMMA.16816.F32 R152, R4, R44, R56 ;  /* 0x0000002c0498723c */ /* 0x000fec0000001838 */
[C---:B--2---:R-:W-:Y:S01]  /*9350*/  HMMA.16816.F32 R60, R36.reuse, R40, RZ ;  /* 0x00000028243c723c */ /* 0x044fe200000018ff */
[----:B------:R-:W-:Y:S01]  /*9360*/  MUFU.TANH R189, R78 ;  /* 0x0000004e00bd7308 */ /* 0x000fe20000002400 */
[----:B------:R-:W-:Y:S01]  /*9370*/  FMUL.FTZ R144, R144, UR8 ;  /* 0x0000000890907c20 */ /* 0x000fe20008410000 */
[----:B------:R-:W-:Y:S01]  /*9380*/  FMUL.FTZ R145, R145, UR8 ;  /* 0x0000000891917c20 */ /* 0x000fe20008410000 */
[----:B------:R-:W-:Y:S01]  /*9390*/  FMUL.FTZ R146, R146, UR8 ;  /* 0x0000000892927c20 */ /* 0x000fe20008410000 */
[----:B------:R-:W-:Y:S01]  /*93a0*/  FMUL.FTZ R147, R147, UR8 ;  /* 0x0000000893937c20 */ /* 0x000fe20008410000 */
[----:B------:R-:W-:Y:S01]  /*93b0*/  HMMA.16816.F32 R56, R36, R42, RZ ;  /* 0x0000002a2438723c */ /* 0x000fe200000018ff */
[----:B------:R-:W-:Y:S01]  /*93c0*/  FMUL.FTZ R64, R64, UR8 ;  /* 0x0000000840407c20 */ /* 0x000fe20008410000 */
[----:B------:R-:W-:Y:S01]  /*93d0*/  FMUL.FTZ R65, R65, UR8 ;  /* 0x0000000841417c20 */ /* 0x000fe20008410000 */
[----:B------:R2:W5:Y:S01]  /*93e0*/  MUFU.TANH R184, R79 ;  /* 0x0000004f00b87308 */ /* 0x0005620000002400 */
[----:B------:R-:W-:Y:S01]  /*93f0*/  FMUL.FTZ R66, R66, UR8 ;  /* 0x0000000842427c20 */ /* 0x000fe20008410000 */
[----:B------:R-:W-:Y:S01]  /*9400*/  FMUL.FTZ R67, R67, UR8 ;  /* 0x0000000843437c20 */ /* 0x000fe20008410000 */
[----:B---3--:R-:W-:Y:S01]  /*9410*/  HMMA.16816.F32 R148, R4, R46, R48 ;  /* 0x0000002e0494723c */ /* 0x008fe20000001830 */
[----:B------:R-:W3:Y:S04]  /*9420*/  LDSM.16.M88.4 R48, [R205] ;  /* 0x00000000cd30783b */ /* 0x000ee80000000200 */
[----:B------:R-:W-:Y:S01]  /*9430*/  LDSM.16.M88.4 R44, [R197+0x1000] ;  /* 0x00100000c52c783b */ /* 0x000fe20000000200 */
[C---:B------:R-:W-:Y:S01]  /*9440*/  HMMA.16816.F32 R72, R32.reuse, R40, RZ ;  /* 0x000000282048723c */ /* 0x040fe200000018ff */
[----:B------:R-:W5:Y:S01]  /*9450*/  MUFU.TANH R177, R64 ;  /* 0x0000004000b17308 */ /* 0x000f620000002400 */
[----:B------:R-:W-:Y:S01]  /*9460*/  FMUL.FTZ R153, R153, UR8 ;  /* 0x0000000899997c20 */ /* 0x000fe20008410000 */
[----:B------:R-:W-:Y:S01]  /*9470*/  FMUL.FTZ R154, R154, UR8 ;  /* 0x000000089a9a7c20 */ /* 0x000fe20008410000 */
[----:B------:R-:W-:Y:S01]  /*9480*/  FMUL.FTZ R152, R152, UR8 ;  /* 0x0000000898987c20 */ /* 0x000fe20008410000 */
[----:B------:R-:W-:Y:S01]  /*9490*/  FMUL.FTZ R155, R155, UR8 ;  /* 0x000000089b9b7c20 */ /* 0x000fe20008410000 */
[----:B--2---:R-:W-:Y:S01]  /*94a0*/  HMMA.16816.F32 R76, R32, R42, RZ ;  /* 0x0000002a204c723c */ /* 0x004fe200000018ff */
[----:B------:R-:W2:Y:S02]  /*94b0*/  LDSM.16.M88.4 R40, [R192+0x5800] ;  /* 0x00580000c028783b */ /* 0x000ea40000000200 */
[----:B------:R-:W-:Y:S03]  /*94c0*/  MUFU.TANH R167, R65 ;  /* 0x0000004100a77308 */ /* 0x000fe60000002400 */
[----:B----4-:R-:W-:Y:S05]  /*94d0*/  HMMA.16816.F32 R68, R28, R52, R60 ;  /* 0x000000341c44723c */ /* 0x010fea000000183c */
[----:B------:R-:W-:Y:S01]  /*94e0*/  MUFU.TANH R156, R66 ;  /* 0x00000042009c7308 */ /* 0x000fe20000002400 */
[----:B------:R-:W-:Y:S01]  /*94f0*/  FMUL.FTZ R148, R148, UR8 ;  /* 0x0000000894947c20 */ /* 0x000fe20008410000 */
[----:B------:R-:W-:Y:S01]  /*9500*/  FMUL.FTZ R149, R149, UR8 ;  /* 0x0000000895957c20 */ /* 0x000fe20008410000 */
[----:B------:R-:W-:Y:S01]  /*9510*/  FMUL.FTZ R150, R150, UR8 ;  /* 0x0000000896967c20 */ /* 0x000fe20008410000 */
[----:B------:R-:W-:-:S03]  /*9520*/  FMUL.FTZ R151, R151, UR8 ;  /* 0x0000000897977c20 */ /* 0x000fc60008410000 */
[C---:B------:R-:W-:Y:S01]  /*9530*/  HMMA.16816.F32 R60, R24.reuse, R52, R72 ;  /* 0x00000034183c723c */ /* 0x040fe20000001848 */
[----:B------:R4:W5:Y:S05]  /*9540*/  MUFU.TANH R169, R67 ;  /* 0x0000004300a97308 */ /* 0x00096a0000002400 */
[-C--:B------:R-:W-:Y:S03]  /*9550*/  HMMA.16816.F32 R76, R24, R54.reuse, R76 ;  /* 0x00000036184c723c */ /* 0x080fe6000000184c */
[----:B------:R-:W-:Y:S08]  /*9560*/  MUFU.TANH R166, R144 ;  /* 0x0000009000a67308 */ /* 0x000ff00000002400 */
[----:B------:R-:W-:Y:S01]  /*9570*/  MUFU.TANH R173, R145 ;  /* 0x0000009100ad7308 */ /* 0x000fe20000002400 */
[----:B----4-:R-:W-:Y:S01]  /*9580*/  HMMA.16816.F32 R64, R28, R54, R56 ;  /* 0x000000361c40723c */ /* 0x010fe20000001838 */
[----:B------:R-:W4:Y:S05]  /*9590*/  LDSM.16.M88.4 R52, [R198+0x5800] ;  /* 0x00580000c634783b */ /* 0x000f2a0000000200 */
[----:B---3--:R-:W-:Y:S01]  /*95a0*/  HMMA.16816.F32 R56, R20, R48, R68 ;  /* 0x000000301438723c */ /* 0x008fe20000001844 */
[----:B------:R-:W-:Y:S05]  /*95b0*/  MUFU.TANH R172, R146 ;  /* 0x0000009200ac7308 */ /* 0x000fea0000002400 */
[----:B--2---:R-:W-:Y:S03]  /*95c0*/  HMMA.16816.F32 R68, R32, R40, RZ ;  /* 0x000000282044723c */ /* 0x004fe600000018ff */
[----:B------:R2:W3:Y:S08]  /*95d0*/  MUFU.TANH R168, R147 ;  /* 0x0000009300a87308 */ /* 0x0004f00000002400 */
[----:B------:R-:W-:Y:S01]  /*95e0*/  MUFU.TANH R174, R153 ;  /* 0x0000009900ae7308 */ /* 0x000fe20000002400 */
[----:B------:R-:W-:Y:S07]  /*95f0*/  HMMA.16816.F32 R64, R20, R50, R64 ;  /* 0x000000321440723c */ /* 0x000fee0000001840 */
[----:B------:R-:W-:Y:S01]  /*9600*/  MUFU.TANH R158, R154 ;  /* 0x0000009a009e7308 */ /* 0x000fe20000002400 */
[----:B--2---:R-:W-:Y:S06]  /*9610*/  HMMA.16816.F32 R144, R16, R48, R60 ;  /* 0x000000301090723c */ /* 0x004fec000000183c */
[----:B------:R-:W-:Y:S01]  /*9620*/  HMMA.16816.F32 R60, R12, R44, R56 ;  /* 0x0000002c0c3c723c */ /* 0x000fe20000001838 */
[----:B------:R-:W-:Y:S05]  /*9630*/  MUFU.TANH R165, R148 ;  /* 0x0000009400a57308 */ /* 0x000fea0000002400 */
[C---:B------:R-:W-:Y:S03]  /*9640*/  HMMA.16816.F32 R56, R36.reuse, R40, RZ ;  /* 0x000000282438723c */ /* 0x040fe600000018ff */
[----:B------:R-:W-:Y:S03]  /*9650*/  MUFU.TANH R159, R149 ;  /* 0x00000095009f7308 */ /* 0x000fe60000002400 */
[----:B------:R-:W-:Y:S05]  /*9660*/  HMMA.16816.F32 R36, R36, R42, RZ ;  /* 0x0000002a2424723c */ /* 0x000fea00000018ff */
[----:B------:R-:W-:Y:S01]  /*9670*/  MUFU.TANH R154, R150 ;  /* 0x00000096009a7308 */ /* 0x000fe20000002400 */
[----:B------:R-:W-:Y:S06]  /*9680*/  HMMA.16816.F32 R72, R12, R46, R64 ;  /* 0x0000002e0c48723c */ /* 0x000fec0000001840 */
[----:B------:R-:W-:Y:S01]  /*9690*/  HMMA.16816.F32 R48, R16, R50, R76 ;  /* 0x000000321030723c */ /* 0x000fe2000000184c */
[----:B------:R2:W-:Y:S01]  /*96a0*/  MUFU.TANH R153, R151 ;  /* 0x0000009700997308 */ /* 0x0005e20000002400 */
[----:B------:R-:W-:Y:S01]  /*96b0*/  FMUL.FTZ R62, R62, UR8 ;  /* 0x000000083e3e7c20 */ /* 0x000fe20008410000 */
[----:B------:R-:W-:Y:S01]  /*96c0*/  FMUL.FTZ R60, R60, UR8 ;  /* 0x000000083c3c7c20 */ /* 0x000fe20008410000 */
[----:B------:R-:W-:Y:S01]  /*96d0*/  FMUL.FTZ R61, R61, UR8 ;  /* 0x000000083d3d7c20 */ /* 0x000fe20008410000 */
[----:B------:R-:W-:Y:S01]  /*96e0*/  FMUL.FTZ R63, R63, UR8 ;  /* 0x000000083f3f7c20 */ /* 0x000fe20008410000 */
[C---:B----4-:R-:W-:Y:S03]  /*96f0*/  HMMA.16816.F32 R76, R28.reuse, R52, R56 ;  /* 0x000000341c4c723c */ /* 0x050fe60000001838 */
[----:B------:R-:W4:Y:S03]  /*9700*/  MUFU.TANH R164, R152 ;  /* 0x0000009800a47308 */ /* 0x000f260000002400 */
[----:B------:R-:W-:Y:S01]  /*9710*/  HMMA.16816.F32 R64, R28, R54, R36 ;  /* 0x000000361c40723c */ /* 0x000fe20000001824 */
[----:B------:R-:W3:Y:S04]  /*9720*/  LDSM.16.M88.4 R28, [R204] ;  /* 0x00000000cc1c783b */ /* 0x000ee80000000200 */
[----:B------:R1:W-:Y:S01]  /*9730*/  MUFU.TANH R152, R62 ;  /* 0x0000003e00987308 */ /* 0x0003e20000002400 */
[----:B------:R-:W-:Y:S01]  /*9740*/  HMMA.16816.F32 R56, R4, R44, R144 ;  /* 0x0000002c0438723c */ /* 0x000fe20000001890 */
[----:B------:R-:W-:Y:S01]  /*9750*/  FMUL.FTZ R75, R75, UR8 ;  /* 0x000000084b4b7c20 */ /* 0x000fe20008410000 */
[----:B------:R-:W-:Y:S01]  /*9760*/  FMUL.FTZ R72, R72, UR8 ;  /* 0x0000000848487c20 */ /* 0x000fe20008410000 */
[----:B------:R-:W-:Y:S01]  /*9770*/  FMUL.FTZ R73, R73, UR8 ;  /* 0x0000000849497c20 */ /* 0x000fe20008410000 */
[----:B------:R-:W-:-:S02]  /*9780*/  FMUL.FTZ R74, R74, UR8 ;  /* 0x000000084a4a7c20 */ /* 0x000fc40008410000 */
[----:B--2---:R-:W-:Y:S01]  /*9790*/  HMMA.16816.F32 R148, R32, R42, RZ ;  /* 0x0000002a2094723c */ /* 0x004fe200000018ff */
[----:B------:R-:W2:Y:S01]  /*97a0*/  LDSM.16.M88.4 R32, [R197+0x1800] ;  /* 0x00180000c520783b */ /* 0x000ea20000000200 */
[----:B------:R5:W4:Y:S01]  /*97b0*/  MUFU.TANH R163, R60 ;  /* 0x0000003c00a37308 */ /* 0x000b220000002400 */
[----:B------:R-:W-:-:S04]  /*97c0*/  DEPBAR.LE SB0, 0x0 ;  /* 0x000080000000791a */ /* 0x000fc80000000000 */
[----:B------:R-:W-:Y:S01]  /*97d0*/  HMMA.16816.F32 R48, R4, R46, R48 ;  /* 0x0000002e0430723c */ /* 0x000fe20000001830 */
[----:B-1----:R-:W-:Y:S02]  /*97e0*/  FSEL R62, R213, -INF , !P4 ;  /* 0xff800000d53e7808 */ /* 0x002fe40006000000 */
[----:B------:R1:W-:Y:S01]  /*97f0*/  MUFU.TANH R161, R72 ;  /* 0x0000004800a17308 */ /* 0x0003e20000002400 */
[CC--:B------:R-:W-:Y:S02]  /*9800*/  ISETP.GE.AND P4, PT, R2.reuse, R11.reuse, PT ;  /* 0x0000000b0200720c */ /* 0x0c0fe40003f86270 */
[C---:B------:R-:W-:Y:S01]  /*9810*/  HMMA.16816.F32 R40, R24.reuse, R52, R68 ;  /* 0x000000341828723c */ /* 0x040fe20000001844 */
[----:B------:R-:W-:Y:S02]  /*9820*/  FSEL R47, R191, -INF , !P5 ;  /* 0xff800000bf2f7808 */ /* 0x000fe40006800000 */
[----:B------:R-:W-:Y:S02]  /*9830*/  ISETP.GE.AND P5, PT, R2, R8, PT ;  /* 0x000000080200720c */ /* 0x000fe40003fa6270 */
[----:B------:R-:W-:Y:S01]  /*9840*/  FMUL.FTZ R36, R56, UR8 ;  /* 0x0000000838247c20 */ /* 0x000fe20008410000 */
[----:B-----5:R-:W-:Y:S01]  /*9850*/  FSEL R60, R190, -INF , !P0 ;  /* 0xff800000be3c7808 */ /* 0x020fe20004000000 */
[----:B------:R-:W-:Y:S01]  /*9860*/  FMUL.FTZ R57, R57, UR8 ;  /* 0x0000000839397c20 */ /* 0x000fe20008410000 */
[----:B------:R-:W-:Y:S01]  /*9870*/  ISETP.GE.AND P0, PT, R3, R11, PT ;  /* 0x0000000b0300720c */ /* 0x000fe20003f06270 */
[----:B------:R5:W-:Y:S01]  /*9880*/  MUFU.TANH R144, R36 ;  /* 0x0000002400907308 */ /* 0x000be20000002400 */
[----:B------:R-:W-:Y:S01]  /*9890*/  FSEL R71, R184, -INF , !P4 ;  /* 0xff800000b8477808 */ /* 0x000fe20006000000 */
[----:B------:R-:W-:Y:S01]  /*98a0*/  HMMA.16816.F32 R52, R24, R54, R148 ;  /* 0x000000361834723c */ /* 0x000fe20000001894 */
[----:B------:R-:W-:Y:S01]  /*98b0*/  ISETP.GE.AND P4, PT, R0, R9, PT ;  /* 0x000000090000720c */ /* 0x000fe20003f86270 */
[----:B------:R-:W-:Y:S01]  /*98c0*/  FMUL.FTZ R58, R58, UR8 ;  /* 0x000000083a3a7c20 */ /* 0x000fe20008410000 */
[----:B------:R-:W-:Y:S01]  /*98d0*/  FSEL R56, R182, -INF , !P5 ;  /* 0xff800000b6387808 */ /* 0x000fe20006800000 */
[----:B------:R-:W-:Y:S01]  /*98e0*/  FMUL.FTZ R59, R59, UR8 ;  /* 0x000000083b3b7c20 */ /* 0x000fe20008410000 */
[----:B-1----:R-:W-:Y:S01]  /*98f0*/  FSEL R72, R189, -INF , !P0 ;  /* 0xff800000bd487808 */ /* 0x002fe20004000000 */
[----:B---3--:R-:W-:Y:S01]  /*9900*/  HMMA.16816.F32 R24, R20, R30, R64 ;  /* 0x0000001e1418723c */ /* 0x008fe20000001840 */
[----:B------:R1:W-:Y:S01]  /*9910*/  MUFU.TANH R160, R73 ;  /* 0x0000004900a07308 */ /* 0x0003e20000002400 */
[-C--:B------:R-:W-:Y:S01]  /*9920*/  ISETP.GE.AND P0, PT, R2, R10.reuse, PT ;  /* 0x0000000a0200720c */ /* 0x080fe20003f06270 */
[----:B------:R-:W-:Y:S01]  /*9930*/  FMUL.FTZ R49, R49, UR8 ;  /* 0x0000000831317c20 */ /* 0x000fe20008410000 */
[----:B------:R-:W-:Y:S01]  /*9940*/  ISETP.GE.AND P5, PT, R3, R10, PT ;  /* 0x0000000a0300720c */ /* 0x000fe20003fa6270 */
[----:B------:R-:W-:Y:S01]  /*9950*/  FMUL.FTZ R48, R48, UR8 ;  /* 0x0000000830307c20 */ /* 0x000fe20008410000 */
[----:B------:R-:W-:Y:S01]  /*9960*/  FMUL.FTZ R50, R50, UR8 ;  /* 0x0000000832327c20 */ /* 0x000fe20008410000 */
[----:B------:R-:W-:Y:S01]  /*9970*/  FSEL R65, R214, -INF , !P3 ;  /* 0xff800000d6417808 */ /* 0x000fe20005800000 */
[----:B------:R-:W-:Y:S01]  /*9980*/  HMMA.16816.F32 R40, R16, R28, R40 ;  /* 0x0000001c1028723c */ /* 0x000fe20000001828 */
[----:B------:R-:W-:Y:S01]  /*9990*/  MUFU.TANH R146, R75 ;  /* 0x0000004b00927308 */ /* 0x000fe20000002400 */
[----:B------:R-:W-:-:S04]  /*99a0*/  FMUL.FTZ R51, R51, UR8 ;  /* 0x0000000833337c20 */ /* 0x000fc80008410000 */
[----:B-----5:R-:W-:Y:S03]  /*99b0*/  HMMA.16816.F32 R36, R20, R28, R76 ;  /* 0x0000001c1424723c */ /* 0x020fe6000000184c */
[----:B------:R3:W5:Y:S01]  /*99c0*/  MUFU.TANH R162, R61 ;  /* 0x0000003d00a27308 */ /* 0x0007620000002400 */
[----:B-1----:R-:W-:Y:S02]  /*99d0*/  FSEL R73, R207, -INF , !P1 ;  /* 0xff800000cf497808 */ /* 0x002fe40004800000 */
[----:B------:R-:W-:Y:S01]  /*99e0*/  ISETP.GE.AND P1, PT, R2, R9, PT ;  /* 0x000000090200720c */ /* 0x000fe20003f26270 */
[C---:B------:R-:W-:Y:S01]  /*99f0*/  VIADD R2, R0.reuse, 0x10 ;  /* 0x0000001000027836 */ /* 0x040fe20000000000 */
[----:B------:R-:W-:Y:S01]  /*9a00*/  HMMA.16816.F32 R28, R16, R30, R52 ;  /* 0x0000001e101c723c */ /* 0x000fe20000001834 */
[----:B------:R-:W-:Y:S01]  /*9a10*/  VIADD R20, R0, 0x11 ;  /* 0x0000001100147836 */ /* 0x000fe20000000000 */
[----:B------:R-:W-:Y:S01]  /*9a20*/  FSEL R67, R181, -INF , !P1 ;  /* 0xff800000b5437808 */ /* 0x000fe20004800000 */
[----:B------:R1:W-:Y:S01]  /*9a30*/  MUFU.TANH R75, R57 ;  /* 0x00000039004b7308 */ /* 0x0003e20000002400 */
[----:B------:R-:W-:-:S02]  /*9a40*/  ISETP.GE.AND P3, PT, R2, R8, PT ;  /* 0x000000080200720c */ /* 0x000fc40003f66270 */
[-C--:B------:R-:W-:Y:S01]  /*9a50*/  ISETP.GE.AND P1, PT, R2, R9.reuse, PT ;  /* 0x000000090200720c */ /* 0x080fe20003f26270 */
[C---:B------:R-:W-:Y:S01]  /*9a60*/  VIADD R16, R0.reuse, 0x20 ;  /* 0x0000002000107836 */ /* 0x040fe20000000000 */
[----:B------:R-:W-:Y:S01]  /*9a70*/  FSEL R44, R177, -INF , !P3 ;  /* 0xff800000b12c7808 */ /* 0x000fe20005800000 */
[C---:B------:R-:W-:Y:S01]  /*9a80*/  VIADD R19, R0.reuse, 0x38 ;  /* 0x0000003800137836 */ /* 0x040fe20000000000 */
[-C--:B--2---:R-:W-:Y:S01]  /*9a90*/  HMMA.16816.F32 R40, R4, R32.reuse, R40 ;  /* 0x000000200428723c */ /* 0x084fe20000001828 */
[----:B------:R2:W-:Y:S01]  /*9aa0*/  MUFU.TANH R69, R58 ;  /* 0x0000003a00457308 */ /* 0x0005e20000002400 */
[----:B---3--:R-:W-:Y:S01]  /*9ab0*/  FSEL R61, R183, -INF , !P6 ;  /* 0xff800000b73d7808 */ /* 0x008fe20007000000 */
[C---:B------:R-:W-:Y:S01]  /*9ac0*/  VIADD R17, R0.reuse, 0x31 ;  /* 0x0000003100117836 */ /* 0x040fe20000000000 */
[----:B------:R-:W-:Y:S01]  /*9ad0*/  ISETP.GE.AND P6, PT, R3, R9, PT ;  /* 0x000000090300720c */ /* 0x000fe20003fc6270 */
[----:B------:R-:W-:Y:S01]  /*9ae0*/  VIADD R3, R0, 0x18 ;  /* 0x0000001800037836 */ /* 0x000fe20000000000 */
[----:B------:R-:W-:Y:S02]  /*9af0*/  HMMA.16816.F32 R36, R12, R32, R36 ;  /* 0x000000200c24723c */ /* 0x000fe40000001824 */
[----:B------:R-:W-:Y:S01]  /*9b00*/  FSEL R66, R186, -INF , !P6 ;  /* 0xff800000ba427808 */ /* 0x000fe20007000000 */
[----:B------:R3:W-:Y:S01]  /*9b10*/  MUFU.TANH R147, R63 ;  /* 0x0000003f00937308 */ /* 0x0007e20000002400 */
[----:B-1----:R-:W-:-:S02]  /*9b20*/  FSEL R57, R215, -INF , !P4 ;  /* 0xff800000d7397808 */ /* 0x002fc40006000000 */
[-C--:B------:R-:W-:Y:S01]  /*9b30*/  ISETP.GE.AND P4, PT, R0, R10.reuse, PT ;  /* 0x0000000a0000720c */ /* 0x080fe20003f86270 */
[-C--:B------:R-:W-:Y:S01]  /*9b40*/  HMMA.16816.F32 R12, R12, R34.reuse, R24 ;  /* 0x000000220c0c723c */ /* 0x080fe20000001818 */
[-C--:B------:R-:W-:Y:S02]  /*9b50*/  ISETP.GE.AND P6, PT, R2, R11.reuse, PT ;  /* 0x0000000b0200720c */ /* 0x080fe40003fc6270 */
[----:B------:R-:W-:Y:S01]  /*9b60*/  FSEL R64, R212, -INF , !P4 ;  /* 0xff800000d4407808 */ /* 0x000fe20006000000 */
[----:B------:R4:W-:Y:S01]  /*9b70*/  MUFU.TANH R70, R49 ;  /* 0x0000003100467308 */ /* 0x0009e20000002400 */
[----:B------:R-:W-:Y:S01]  /*9b80*/  ISETP.GE.AND P4, PT, R2, R10, PT ;  /* 0x0000000a0200720c */ /* 0x000fe20003f86270 */
[----:B------:R-:W-:Y:S01]  /*9b90*/  VIADD R2, R0, 0x19 ;  /* 0x0000001900027836 */ /* 0x000fe20000000000 */
[----:B--2---:R-:W-:Y:S01]  /*9ba0*/  FSEL R58, R185, -INF , !P5 ;  /* 0xff800000b93a7808 */ /* 0x004fe20006800000 */
[----:B------:R-:W-:Y:S01]  /*9bb0*/  HMMA.16816.F32 R28, R4, R34, R28 ;  /* 0x00000022041c723c */ /* 0x000fe2000000181c */
[----:B------:R-:W-:-:S02]  /*9bc0*/  ISETP.GE.AND P5, PT, R20, R11, PT ;  /* 0x0000000b1400720c */ /* 0x000fc40003fa6270 */
[-C--:B------:R-:W-:Y:S01]  /*9bd0*/  ISETP.GE.AND P3, PT, R3, R8.reuse, PT ;  /* 0x000000080300720c */ /* 0x080fe20003f66270 */
[----:B------:R1:W-:Y:S01]  /*9be0*/  MUFU.TANH R68, R59 ;  /* 0x0000003b00447308 */ /* 0x0003e20000002400 */
[----:B---3--:R-:W-:Y:S01]  /*9bf0*/  FSEL R63, R188, -INF , !P2 ;  /* 0xff800000bc3f7808 */ /* 0x008fe20005000000 */
[----:B------:R-:W-:Y:S01]  /*9c00*/  FMUL.FTZ R22, R40, UR8 ;  /* 0x0000000828167c20 */ /* 0x000fe20008410000 */
[----:B------:R-:W-:Y:S02]  /*9c10*/  FSEL R169, R169, -INF , !P5 ;  /* 0xff800000a9a97808 */ /* 0x000fe40006800000 */
[-C--:B------:R-:W-:Y:S01]  /*9c20*/  ISETP.GE.AND P2, PT, R20, R8.reuse, PT ;  /* 0x000000081400720c */ /* 0x080fe20003f46270 */
[----:B------:R-:W-:Y:S01]  /*9c30*/  FMUL.FTZ R36, R36, UR8 ;  /* 0x0000000824247c20 */ /* 0x000fe20008410000 */
[----:B------:R-:W-:Y:S01]  /*9c40*/  ISETP.GE.AND P5, PT, R2, R11, PT ;  /* 0x0000000b0200720c */ /* 0x000fe20003fa6270 */
[----:B------:R-:W-:Y:S01]  /*9c50*/  MUFU.TANH R145, R74 ;  /* 0x0000004a00917308 */ /* 0x000fe20000002400 */
[----:B------:R-:W-:Y:S01]  /*9c60*/  FSEL R46, R167, -INF , !P2 ;  /* 0xff800000a72e7808 */ /* 0x000fe20005000000 */
[----:B------:R-:W-:Y:S01]  /*9c70*/  FMUL.FTZ R18, R39, UR8 ;  /* 0x0000000827127c20 */ /* 0x000fe20008410000 */
[----:B------:R-:W-:Y:S01]  /*9c80*/  FSEL R168, R168, -INF , !P5 ;  /* 0xff800000a8a87808 */ /* 0x000fe20006800000 */
[----:B------:R-:W-:Y:S01]  /*9c90*/  FMUL.FTZ R33, R15, UR8 ;  /* 0x000000080f217c20 */ /* 0x000fe20008410000 */
[----:B----4-:R-:W-:Y:S01]  /*9ca0*/  FSEL R49, R164, -INF , !P1 ;  /* 0xff800000a4317808 */ /* 0x010fe20004800000 */
[----:B------:R-:W-:Y:S01]  /*9cb0*/  FMUL.FTZ R12, R12, UR8 ;  /* 0x000000080c0c7c20 */ /* 0x000fe20008410000 */
[C---:B------:R-:W-:Y:S01]  /*9cc0*/  ISETP.GE.AND P2, PT, R2.reuse, R8, PT ;  /* 0x000000080200720c */ /* 0x040fe20003f46270 */
[----:B------:R2:W-:Y:S01]  /*9cd0*/  MUFU.TANH R74, R48 ;  /* 0x00000030004a7308 */ /* 0x0005e20000002400 */
[----:B------:R-:W-:Y:S01]  /*9ce0*/  ISETP.GE.AND P5, PT, R2, R9, PT ;  /* 0x000000090200720c */ /* 0x000fe20003fa6270 */
[----:B------:R-:W-:Y:S01]  /*9cf0*/  VIADD R15, R0, 0x21 ;  /* 0x00000021000f7836 */ /* 0x000fe20000000000 */
[----:B------:R-:W-:Y:S01]  /*9d00*/  ISETP.GE.AND P1, PT, R2, R10, PT ;  /* 0x0000000a0200720c */ /* 0x000fe20003f26270 */
[----:B------:R-:W-:Y:S01]  /*9d10*/  FMUL.FTZ R37, R37, UR8 ;  /* 0x0000000825257c20 */ /* 0x000fe20008410000 */
[----:B------:R-:W-:-:S02]  /*9d20*/  FMNMX.FTZ R2, R187, R47, !PT ;  /* 0x0000002fbb027209 */ /* 0x000fc40007810000 */
[----:B------:R-:W-:Y:S01]  /*9d30*/  FSEL R45, R173, -INF , !P2 ;  /* 0xff800000ad2d7808 */ /* 0x000fe20005000000 */
[----:B------:R3:W-:Y:S01]  /*9d40*/  MUFU.TANH R157, R155 ;  /* 0x0000009b009d7308 */ /* 0x0007e20000002400 */
[----:B------:R-:W-:Y:S02]  /*9d50*/  FMNMX.FTZ R2, R60, R2, !PT ;  /* 0x000000023c027209 */ /* 0x000fe40007810000 */
[----:B-1----:R-:W-:Y:S02]  /*9d60*/  FSEL R59, R180, -INF , !P0 ;  /* 0xff800000b43b7808 */ /* 0x002fe40004000000 */
[----:B------:R-:W-:Y:S02]  /*9d70*/  FMNMX.FTZ R2, R61, R2, !PT ;  /* 0x000000023d027209 */ /* 0x000fe40007810000 */
[----:B------:R-:W-:Y:S01]  /*9d80*/  ISETP.GE.AND P2, PT, R3, R11, PT ;  /* 0x0000000b0300720c */ /* 0x000fe20003f46270 */
[----:B------:R1:W4:Y:S01]  /*9d90*/  MUFU.TANH R27, R36 ;  /* 0x00000024001b7308 */ /* 0x0003220000002400 */
[----:B------:R-:W-:-:S02]  /*9da0*/  FMNMX.FTZ R2, R56, R2, !PT ;  /* 0x0000000238027209 */ /* 0x000fc40007810000 */
[----:B------:R-:W-:Y:S02]  /*9db0*/  ISETP.GE.AND P0, PT, R20, R9, PT ;  /* 0x000000091400720c */ /* 0x000fe40003f06270 */
[----:B------:R-:W-:Y:S02]  /*9dc0*/  FMNMX.FTZ R2, R44, R2, !PT ;  /* 0x000000022c027209 */ /* 0x000fe40007810000 */
[----:B--2---:R-:W-:Y:S01]  /*9dd0*/  FSEL R48, R166, -INF , !P3 ;  /* 0xff800000a6307808 */ /* 0x004fe20005800000 */
[----:B------:R-:W-:Y:S01]  /*9de0*/  MUFU.TANH R32, R37 ;  /* 0x0000002500207308 */ /* 0x000fe20000002400 */
[----:B------:R-:W-:Y:S02]  /*9df0*/  FMNMX.FTZ R2, R46, R2, !PT ;  /* 0x000000022e027209 */ /* 0x000fe40007810000 */
[----:B---3--:R-:W-:Y:S02]  /*9e00*/  FSEL R155, R156, -INF , !P6 ;  /* 0xff8000009c9b7808 */ /* 0x008fe40007000000 */
[----:B------:R-:W-:-:S02]  /*9e10*/  FSEL R172, R172, -INF , !P2 ;  /* 0xff800000acac7808 */ /* 0x000fc40005000000 */
[C---:B------:R-:W-:Y:S01]  /*9e20*/  ISETP.GE.AND P6, PT, R3.reuse, R9, PT ;  /* 0x000000090300720c */ /* 0x040fe20003fc6270 */
[----:B------:R2:W-:Y:S01]  /*9e30*/  MUFU.TANH R37, R18 ;  /* 0x0000001200257308 */ /* 0x0005e20000002400 */
[----:B------:R-:W-:Y:S01]  /*9e40*/  ISETP.GE.AND P2, PT, R3, R10, PT ;  /* 0x0000000a0300720c */ /* 0x000fe20003f46270 */
[----:B------:R-:W-:Y:S01]  /*9e50*/  FMUL.FTZ R3, R13, UR8 ;  /* 0x000000080d037c20 */ /* 0x000fe20008410000 */
[----:B------:R-:W-:Y:S01]  /*9e60*/  FSEL R39, R174, -INF , !P0 ;  /* 0xff800000ae277808 */ /* 0x000fe20004000000 */
[----:B------:R-:W-:Y:S01]  /*9e70*/  VIADD R13, R0, 0x28 ;  /* 0x00000028000d7836 */ /* 0x000fe20000000000 */
[----:B------:R-:W-:Y:S01]  /*9e80*/  ISETP.GE.AND P0, PT, R16, R8, PT ;  /* 0x000000081000720c */ /* 0x000fe20003f06270 */
[----:B-1----:R-:W-:Y:S01]  /*9e90*/  FMUL.FTZ R36, R38, UR8 ;  /* 0x0000000826247c20 */ /* 0x002fe20008410000 */
[----:B------:R-:W-:Y:S01]  /*9ea0*/  FMNMX.FTZ R2, R48, R2, !PT ;  /* 0x0000000230027209 */ /* 0x000fe20007810000 */
[----:B------:R-:W-:Y:S01]  /*9eb0*/  FMUL.FTZ R38, R14, UR8 ;  /* 0x000000080e267c20 */ /* 0x000fe20008410000 */
[----:B------:R-:W-:Y:S01]  /*9ec0*/  ISETP.GE.AND P3, PT, R20, R10, PT ;  /* 0x0000000a1400720c */ /* 0x000fe20003f66270 */
[----:B------:R-:W-:Y:S01]  /*9ed0*/  VIADD R14, R0, 0x30 ;  /* 0x00000030000e7836 */ /* 0x000fe20000000000 */
[----:B------:R1:W3:Y:S01]  /*9ee0*/  MUFU.TANH R20, R12 ;  /* 0x0000000c00147308 */ /* 0x0002e20000002400 */
[----:B------:R-:W-:-:S02]  /*9ef0*/  FSEL R53, R165, -INF , !P6 ;  /* 0xff800000a5357808 */ /* 0x000fc40007000000 */
[----:B------:R-:W-:Y:S02]  /*9f00*/  ISETP.GE.AND P6, PT, R15, R8, PT ;  /* 0x000000080f00720c */ /* 0x000fe40003fc6270 */
[----:B------:R-:W-:Y:S01]  /*9f10*/  FSEL R23, R163, -INF , !P0 ;  /* 0xff800000a3177808 */ /* 0x000fe20004000000 */
[----:B--2---:R-:W-:Y:S01]  /*9f20*/  VIADD R18, R0, 0x39 ;  /* 0x0000003900127836 */ /* 0x004fe20000000000 */
[----:B------:R-:W-:Y:S01]  /*9f30*/  FMNMX.FTZ R2, R45, R2, !PT ;  /* 0x000000022d027209 */ /* 0x000fe20007810000 */
[----:B------:R-:W2:Y:S01]  /*9f40*/  MUFU.TANH R3, R3 ;  /* 0x0000000300037308 */ /* 0x000ea20000002400 */
[----:B------:R-:W-:Y:S02]  /*9f50*/  ISETP.GE.AND P0, PT, R13, R8, PT ;  /* 0x000000080d00720c */ /* 0x000fe40003f06270 */
[----:B-----5:R-:W-:Y:S02]  /*9f60*/  FSEL R24, R162, -INF , !P6 ;  /* 0xff800000a2187808 */ /* 0x020fe40007000000 */
[----:B------:R-:W-:-:S02]  /*9f70*/  FMNMX.FTZ R2, R23, R2, !PT ;  /* 0x0000000217027209 */ /* 0x000fc40007810000 */
[----:B------:R-:W-:Y:S01]  /*9f80*/  FSEL R25, R161, -INF , !P0 ;  /* 0xff800000a1197808 */ /* 0x000fe20004000000 */
[----:B------:R2:W2:Y:S01]  /*9f90*/  MUFU.TANH R148, R50 ;  /* 0x0000003200947308 */ /* 0x0004a20000002400 */
[----:B-1----:R-:W-:Y:S01]  /*9fa0*/  VIADD R12, R0, 0x29 ;  /* 0x00000029000c7836 */ /* 0x002fe20000000000 */
[----:B------:R-:W-:Y:S01]  /*9fb0*/  BAR.SYNC.DEFER_BLOCKING 0x0 ;  /* 0x0000000000007b1d */ /* 0x000fe20000010000 */
[----:B------:R-:W-:Y:S02]  /*9fc0*/  ISETP.GE.AND P0, PT, R14, R8, PT ;  /* 0x000000080e00720c */ /* 0x000fe40003f06270 */
[----:B------:R-:W-:Y:S02]  /*9fd0*/  FMNMX.FTZ R2, R24, R2, !PT ;  /* 0x0000000218027209 */ /* 0x000fe40007810000 */
[----:B------:R-:W-:Y:S01]  /*9fe0*/  ISETP.GE.AND P6, PT, R12, R8, PT ;  /* 0x000000080c00720c */ /* 0x000fe20003fc6270 */
[----:B------:R1:W1:Y:S01]  /*9ff0*/  MUFU.TANH R156, R51 ;  /* 0x00000033009c7308 */ /* 0x0002620000002400 */
[----:B----4-:R-:W-:-:S02]  /*a000*/  FSEL R27, R27, -INF , !P0 ;  /* 0xff8000001b1b7808 */ /* 0x010fc40004000000 */
[----:B------:R-:W-:Y:S02]  /*a010*/  FSEL R26, R160, -INF , !P6 ;  /* 0xff800000a01a7808 */ /* 0x000fe40007000000 */
[----:B------:R-:W-:Y:S02]  /*a020*/  FMNMX.FTZ R0, R25, R2, !PT ;  /* 0x0000000219007209 */ /* 0x000fe40007810000 */
[-C--:B------:R-:W-:Y:S01]  /*a030*/  ISETP.GE.AND P0, PT, R19, R8.reuse, PT ;  /* 0x000000081300720c */ /* 0x080fe20003f06270 */
[----:B------:R-:W4:Y:S01]  /*a040*/  MUFU.TANH R36, R36 ;  /* 0x0000002400247308 */ /* 0x000f220000002400 */
[----:B------:R-:W-:Y:S02]  /*a050*/  ISETP.GE.AND P6, PT, R17, R8, PT ;  /* 0x000000081100720c */ /* 0x000fe40003fc6270 */
[----:B------:R-:W-:Y:S02]  /*a060*/  FMNMX.FTZ R0, R26, R0, !PT ;  /* 0x000000001a007209 */ /* 0x000fe40007810000 */
[----:B---3--:R-:W-:-:S02]  /*a070*/  FSEL R54, R20, -INF , !P0 ;  /* 0xff80000014367808 */ /* 0x008fc40004000000 */
[----:B------:R-:W-:Y:S01]  /*a080*/  ISETP.NE.AND P0, PT, R209, 0x3, PT ;  /* 0x00000003d100780c */ /* 0x000fe20003f05270 */
[----:B------:R-:W3:Y:S01]  /*a090*/  MUFU.TANH R38, R38 ;  /* 0x0000002600267308 */ /* 0x000ee20000002400 */
[----:B------:R-:W-:Y:S02]  /*a0a0*/  FSEL R32, R32, -INF , !P6 ;  /* 0xff80000020207808 */ /* 0x000fe40007000000 */
[----:B------:R-:W-:Y:S02]  /*a0b0*/  FMNMX.FTZ R0, R27, R0, !PT ;  /* 0x000000001b007209 */ /* 0x000fe40007810000 */
[----:B------:R-:W-:Y:S02]  /*a0c0*/  ISETP.GE.AND P6, PT, R18, R8, PT ;  /* 0x000000081200720c */ /* 0x000fe40003fc6270 */
[----:B------:R-:W-:Y:S01]  /*a0d0*/  FMNMX.FTZ R0, R32, R0, !PT ;  /* 0x0000000020007209 */ /* 0x000fe20007810000 */
[----:B------:R-:W1:Y:S01]  /*a0e0*/  MUFU.TANH R33, R33 ;  /* 0x0000002100217308 */ /* 0x000e620000002400 */
[----:B--2---:R-:W-:-:S02]  /*a0f0*/  FSEL R55, R3, -INF , !P6 ;  /* 0xff80000003377808 */ /* 0x004fc40007000000 */
[----:B------:R-:W-:Y:S02]  /*a100*/  FMNMX.FTZ R0, R54, R0, !PT ;  /* 0x0000000036007209 */ /* 0x000fe40007810000 */
[----:B------:R-:W-:Y:S02]  /*a110*/  ISETP.GE.AND P6, PT, R16, R11, PT ;  /* 0x0000000b1000720c */ /* 0x000fe40003fc6270 */
[----:B------:R-:W-:Y:S01]  /*a120*/  FMNMX.FTZ R8, R55, R0, !PT ;  /* 0x0000000037087209 */ /* 0x000fe20007810000 */
[----:B----4-:R-:W-:Y:S10]  /*a130*/  @!P0 BRA `(.L_x_852) ;  /* 0x0000000000708947 */ /* 0x010ff40003800000 */
[----:B------:R-:W2:Y:S01]  /*a140*/  LDL.64 R216, [R1+0x8] ;  /* 0x0000080001d87983 */ /* 0x000ea20000100a00 */
[----:B------:R-:W-:Y:S01]  /*a150*/  VIADD R0, R209, 0xfffffffc ;  /* 0xfffffffcd1007836 */ /* 0x000fe20000000000 */
[----:B------:R-:W-:Y:S01]  /*a160*/  ULDC.64 UR4, c[0x0][0x218] ;  /* 0x0000860000047ab9 */ /* 0x000fe20000000a00 */
[----:B------:R-:W-:-:S03]  /*a170*/  IMAD.SHL.U32 R20, R178, 0x20, RZ ;  /* 0x00000020b2147824 */ /* 0x000fc600078e00ff */
[----:B------:R-:W-:-:S05]  /*a180*/  SHF.R.S32.HI R2, RZ, 0x1f, R0 ;  /* 0x0000001fff027819 */ /* 0x000fca0000011400 */
[-C--:B------:R-:W-:Y:S02]  /*a190*/  IMAD R4, R2, R178.reuse, RZ ;  /* 0x000000b202047224 */ /* 0x080fe400078e02ff */
[----:B------:R-:W-:-:S04]  /*a1a0*/  IMAD.WIDE.U32 R2, R0, R178, RZ ;  /* 0x000000b200027225 */ /* 0x000fc800078e00ff */
[----:B------:R-:W-:-:S04]  /*a1b0*/  IMAD R0, R0, R179, R4 ;  /* 0x000000b300007224 */ /* 0x000fc800078e0204 */
[----:B------:R-:W-:Y:S01]  /*a1c0*/  IMAD.IADD R0, R3, 0x1, R0 ;  /* 0x0000000103007824 */ /* 0x000fe200078e0200 */
[----:B--2---:R-:W-:-:S04]  /*a1d0*/  LEA R4, P0, R2, R216, 0x6 ;  /* 0x000000d802047211 */ /* 0x004fc800078030ff */
        /* <DEDUP_REMOVED lines=18> */
.L_x_852:
[----:B--2---:R-:W2:Y:S01]  /*a300*/  SHFL.BFLY PT, R3, R8, 0x2, 0x1f ;  /* 0x0c401f0008037f89 */ /* 0x004ea200000e0000 */
[----:B------:R-:W-:Y:S01]  /*a310*/  FMUL.FTZ R0, R41, UR8 ;  /* 0x0000000829007c20 */ /* 0x000fe20008410000 */
[----:B------:R-:W-:Y:S01]  /*a320*/  FSEL R50, R158, -INF , !P4 ;  /* 0xff8000009e327808 */ /* 0x000fe20006000000 */
[----:B------:R-:W-:Y:S01]  /*a330*/  FMUL.FTZ R2, R43, UR8 ;  /* 0x000000082b027c20 */ /* 0x000fe20008410000 */
[----:B------:R-:W-:Y:S01]  /*a340*/  FSEL R35, R157, -INF , !P3 ;  /* 0xff8000009d237808 */ /* 0x000fe20005800000 */
[----:B------:R-:W4:Y:S01]  /*a350*/  MUFU.TANH R5, R22 ;  /* 0x0000001600057308 */ /* 0x000f220000002400 */
[----:B-1----:R-:W-:Y:S02]  /*a360*/  FSEL R51, R154, -INF , !P2 ;  /* 0xff8000009a337808 */ /* 0x002fe40005000000 */
[C---:B------:R-:W-:Y:S02]  /*a370*/  ISETP.GE.AND P4, PT, R15.reuse, R11, PT ;  /* 0x0000000b0f00720c */ /* 0x040fe40003f86270 */
[----:B------:R-:W-:-:S02]  /*a380*/  ISETP.GE.AND P3, PT, R15, R9, PT ;  /* 0x000000090f00720c */ /* 0x000fc40003f66270 */
[-C--:B------:R-:W-:Y:S02]  /*a390*/  ISETP.GE.AND P2, PT, R15, R10.reuse, PT ;  /* 0x0000000a0f00720c */ /* 0x080fe40003f46270 */
[----:B------:R1:W5:Y:S01]  /*a3a0*/  MUFU.TANH R15, R0 ;  /* 0x00000000000f7308 */ /* 0x0003620000002400 */
[----:B------:R-:W-:Y:S02]  /*a3b0*/  FSEL R34, R159, -INF , !P5 ;  /* 0xff8000009f227808 */ /* 0x000fe40006800000 */
[C---:B------:R-:W-:Y:S02]  /*a3c0*/  ISETP.GE.AND P0, PT, R16.reuse, R9, PT ;  /* 0x000000091000720c */ /* 0x040fe40003f06270 */
[----:B------:R-:W-:Y:S02]  /*a3d0*/  ISETP.GE.AND P5, PT, R16, R10, PT ;  /* 0x0000000a1000720c */ /* 0x000fe40003fa6270 */
[----:B------:R-:W-:Y:S02]  /*a3e0*/  FSEL R167, R147, -INF , !P4 ;  /* 0xff80000093a77808 */ /* 0x000fe40006000000 */
[----:B------:R-:W-:-:S02]  /*a3f0*/  ISETP.GE.AND P4, PT, R12, R11, PT ;  /* 0x0000000b0c00720c */ /* 0x000fc40003f86270 */
[----:B------:R-:W-:Y:S02]  /*a400*/  FSEL R149, R144, -INF , !P0 ;  /* 0xff80000090957808 */ /* 0x000fe40004000000 */
[----:B------:R-:W-:Y:S02]  /*a410*/  FSEL R174, R146, -INF , !P4 ;  /* 0xff80000092ae7808 */ /* 0x000fe40006000000 */
[-C--:B------:R-:W-:Y:S01]  /*a420*/  ISETP.GE.AND P4, PT, R12, R9.reuse, PT ;  /* 0x000000090c00720c */ /* 0x080fe20003f86270 */
[----:B-1----:R-:W-:Y:S01]  /*a430*/  FMUL.FTZ R0, R42, UR8 ;  /* 0x000000082a007c20 */ /* 0x002fe20008410000 */
[----:B------:R-:W-:Y:S02]  /*a440*/  ISETP.GE.AND P0, PT, R12, R10, PT ;  /* 0x0000000a0c00720c */ /* 0x000fe40003f06270 */
[----:B------:R1:W-:Y:S01]  /*a450*/  MUFU.TANH R12, R2 ;  /* 0x00000002000c7308 */ /* 0x0003e20000002400 */
[----:B------:R-:W-:Y:S02]  /*a460*/  FSEL R164, R152, -INF , !P6 ;  /* 0xff80000098a47808 */ /* 0x000fe40007000000 */
[----:B------:R-:W-:-:S02]  /*a470*/  ISETP.GE.AND P6, PT, R13, R9, PT ;  /* 0x000000090d00720c */ /* 0x000fc40003fc6270 */
[----:B------:R-:W-:Y:S02]  /*a480*/  FSEL R152, R70, -INF , !P4 ;  /* 0xff80000046987808 */ /* 0x000fe40006000000 */
[----:B------:R-:W-:Y:S01]  /*a490*/  FSEL R151, R74, -INF , !P6 ;  /* 0xff8000004a977808 */ /* 0x000fe20007000000 */
[----:B------:R2:W-:Y:S01]  /*a4a0*/  MUFU.TANH R16, R0 ;  /* 0x0000000000107308 */ /* 0x0005e20000002400 */
[----:B------:R-:W-:Y:S02]  /*a4b0*/  FSEL R52, R153, -INF , !P1 ;  /* 0xff80000099347808 */ /* 0x000fe40004800000 */
[----:B------:R-:W-:Y:S02]  /*a4c0*/  FSEL R150, R75, -INF , !P3 ;  /* 0xff8000004b967808 */ /* 0x000fe40005800000 */
[----:B------:R-:W-:Y:S02]  /*a4d0*/  ISETP.GE.AND P6, PT, R17, R11, PT ;  /* 0x0000000b1100720c */ /* 0x000fe40003fc6270 */
[----:B------:R-:W-:-:S02]  /*a4e0*/  FSEL R162, R69, -INF , !P5 ;  /* 0xff80000045a27808 */ /* 0x000fc40006800000 */
[----:B-1----:R-:W-:Y:S02]  /*a4f0*/  FMNMX.FTZ R2, R176, R62, !PT ;  /* 0x0000003eb0027209 */ /* 0x002fe40007810000 */
[-C--:B------:R-:W-:Y:S02]  /*a500*/  ISETP.GE.AND P1, PT, R13, R11.reuse, PT ;  /* 0x0000000b0d00720c */ /* 0x080fe40003f26270 */
[----:B------:R-:W-:Y:S02]  /*a510*/  FMNMX.FTZ R2, R73, R2, !PT ;  /* 0x0000000249027209 */ /* 0x000fe40007810000 */
[----:B------:R-:W-:Y:S02]  /*a520*/  ISETP.GE.AND P3, PT, R14, R11, PT ;  /* 0x0000000b0e00720c */ /* 0x000fe40003f66270 */
[----:B--2---:R-:W-:Y:S01]  /*a530*/  FMNMX.FTZ R0, R8, R3, !PT ;  /* 0x0000000308007209 */ /* 0x004fe20007810000 */
[----:B------:R-:W-:Y:S01]  /*a540*/  FMUL.FTZ R3, R28, UR8 ;  /* 0x000000081c037c20 */ /* 0x000fe20008410000 */
[----:B------:R-:W-:-:S02]  /*a550*/  FMNMX.FTZ R2, R72, R2, !PT ;  /* 0x0000000248027209 */ /* 0x000fc40007810000 */
[-C--:B------:R-:W-:Y:S01]  /*a560*/  ISETP.GE.AND P4, PT, R19, R11.reuse, PT ;  /* 0x0000000b1300720c */ /* 0x080fe20003f86270 */
[----:B------:R-:W1:Y:S01]  /*a570*/  SHFL.BFLY PT, R4, R0, 0x1, 0x1f ;  /* 0x0c201f0000047f89 */ /* 0x000e6200000e0000 */
[----:B------:R-:W-:Y:S01]  /*a580*/  FMNMX.FTZ R2, R71, R2, !PT ;  /* 0x0000000247027209 */ /* 0x000fe20007810000 */
[----:B------:R2:W5:Y:S01]  /*a590*/  MUFU.TANH R8, R3 ;  /* 0x0000000300087308 */ /* 0x0005620000002400 */
[----:B------:R-:W-:Y:S02]  /*a5a0*/  ISETP.GE.AND P5, PT, R18, R11, PT ;  /* 0x0000000b1200720c */ /* 0x000fe40003fa6270 */
[----:B------:R-:W-:Y:S02]  /*a5b0*/  FMNMX.FTZ R2, R155, R2, !PT ;  /* 0x000000029b027209 */ /* 0x000fe40007810000 */
[----:B------:R-:W-:Y:S02]  /*a5c0*/  FSEL R165, R37, -INF , !P6 ;  /* 0xff80000025a57808 */ /* 0x000fe40007000000 */
[----:B------:R-:W-:-:S02]  /*a5d0*/  FMNMX.FTZ R2, R169, R2, !PT ;  /* 0x00000002a9027209 */ /* 0x000fc40007810000 */
[----:B------:R-:W-:Y:S02]  /*a5e0*/  FSEL R173, R145, -INF , !P1 ;  /* 0xff80000091ad7808 */ /* 0x000fe40004800000 */
[----:B------:R-:W-:Y:S02]  /*a5f0*/  FSEL R163, R68, -INF , !P2 ;  /* 0xff80000044a37808 */ /* 0x000fe40005000000 */
[----:B------:R-:W-:Y:S02]  /*a600*/  ISETP.GE.AND P2, PT, R14, R9, PT ;  /* 0x000000090e00720c */ /* 0x000fe40003f46270 */
[----:B------:R-:W-:Y:S01]  /*a610*/  FSEL R166, R36, -INF , !P3 ;  /* 0xff80000024a67808 */ /* 0x000fe20005800000 */
[----:B--2---:R-:W-:Y:S01]  /*a620*/  FMUL.FTZ R3, R29, UR8 ;  /* 0x000000081d037c20 */ /* 0x004fe20008410000 */
[----:B----4-:R-:W-:Y:S02]  /*a630*/  FSEL R189, R5, -INF , !P2 ;  /* 0xff80000005bd7808 */ /* 0x010fe40005000000 */
[----:B---3--:R-:W-:Y:S01]  /*a640*/  FSEL R177, R38, -INF , !P4 ;  /* 0xff80000026b17808 */ /* 0x008fe20006000000 */
[----:B------:R2:W3:Y:S01]  /*a650*/  MUFU.TANH R6, R3 ;  /* 0x0000000300067308 */ /* 0x0004e20000002400 */
[----:B-1----:R-:W-:Y:S01]  /*a660*/  FMNMX.FTZ R70, R0, R4, !PT ;  /* 0x0000000400467209 */ /* 0x002fe20007810000 */
[----:B------:R-:W-:Y:S01]  /*a670*/  FMUL.FTZ R4, R31, UR8 ;  /* 0x000000081f047c20 */ /* 0x000fe20008410000 */
[----:B------:R-:W-:-:S02]  /*a680*/  FMNMX.FTZ R0, R172, R2, !PT ;  /* 0x00000002ac007209 */ /* 0x000fc40007810000 */
[----:B------:R-:W-:Y:S02]  /*a690*/  FMNMX.FTZ R2, R171, R57, !PT ;  /* 0x00000039ab027209 */ /* 0x000fe40007810000 */
[----:B------:R-:W-:Y:S01]  /*a6a0*/  FSETP.NEU.FTZ.AND P6, PT, R70, -INF , PT ;  /* 0xff8000004600780b */ /* 0x000fe20003fdd000 */
[----:B------:R-:W-:Y:S01]  /*a6b0*/  MUFU.TANH R7, R4 ;  /* 0x0000000400077308 */ /* 0x000fe20000002400 */
[----:B------:R-:W-:Y:S02]  /*a6c0*/  FMNMX.FTZ R2, R65, R2, !PT ;  /* 0x0000000241027209 */ /* 0x000fe40007810000 */
[----:B------:R-:W-:Y:S02]  /*a6d0*/  FSEL R180, R33, -INF , !P5 ;  /* 0xff80000021b47808 */ /* 0x000fe40006800000 */
[----:B------:R-:W-:Y:S02]  /*a6e0*/  FMNMX.FTZ R2, R66, R2, !PT ;  /* 0x0000000242027209 */ /* 0x000fe40007810000 */
[-C--:B------:R-:W-:Y:S01]  /*a6f0*/  ISETP.GE.AND P4, PT, R17, R9.reuse, PT ;  /* 0x000000091100720c */ /* 0x080fe20003f86270 */
[----:B--2---:R-:W-:Y:S01]  /*a700*/  FMUL.FTZ R3, R30, UR8 ;  /* 0x000000081e037c20 */ /* 0x004fe20008410000 */
[----:B------:R-:W-:Y:S01]  /*a710*/  FMNMX.FTZ R2, R67, R2, !PT ;  /* 0x0000000243027209 */ /* 0x000fe20007810000 */
[----:B------:R-:W-:Y:S01]  /*a720*/  LDSM.16.MT88.4 R28, [R194+0x6000] ;  /* 0x00600000c21c783b */ /* 0x000fe20000004200 */
[----:B------:R-:W-:Y:S01]  /*a730*/  ISETP.GE.AND P2, PT, R19, R9, PT ;  /* 0x000000091300720c */ /* 0x000fe20003f46270 */
[----:B------:R1:W2:Y:S01]  /*a740*/  MUFU.TANH R11, R3 ;  /* 0x00000003000b7308 */ /* 0x0002a20000002400 */
[----:B------:R-:W-:-:S02]  /*a750*/  FMNMX.FTZ R2, R49, R2, !PT ;  /* 0x0000000231027209 */ /* 0x000fc40007810000 */
[----:B-----5:R-:W-:Y:S02]  /*a760*/  FSEL R182, R15, -INF , !P4 ;  /* 0xff8000000fb67808 */ /* 0x020fe40006000000 */
[----:B------:R-:W-:Y:S02]  /*a770*/  FMNMX.FTZ R5, R39, R2, !PT ;  /* 0x0000000227057209 */ /* 0x000fe40007810000 */
[----:B------:R-:W-:Y:S02]  /*a780*/  FMNMX.FTZ R2, R170, R64, !PT ;  /* 0x00000040aa027209 */ /* 0x000fe40007810000 */
[----:B------:R-:W-:Y:S02]  /*a790*/  FMNMX.FTZ R5, R53, R5, !PT ;  /* 0x0000000535057209 */ /* 0x000fe40007810000 */
[----:B------:R-:W-:Y:S02]  /*a7a0*/  FMNMX.FTZ R2, R63, R2, !PT ;  /* 0x000000023f027209 */ /* 0x000fe40007810000 */
[----:B------:R-:W-:-:S02]  /*a7b0*/  FMNMX.FTZ R5, R34, R5, !PT ;  /* 0x0000000522057209 */ /* 0x000fc40007810000 */
[----:B------:R-:W-:Y:S02]  /*a7c0*/  ISETP.GE.AND P4, PT, R18, R9, PT ;  /* 0x000000091200720c */ /* 0x000fe40003f86270 */
[----:B-1----:R-:W-:Y:S01]  /*a7d0*/  FMNMX.FTZ R3, R168, R0, !PT ;  /* 0x00000000a8037209 */ /* 0x002fe20007810000 */
[----:B------:R-:W-:Y:S01]  /*a7e0*/  FMUL.FTZ R0, R70, UR9 ;  /* 0x0000000946007c20 */ /* 0x000fe20008410000 */
[----:B------:R-:W-:Y:S02]  /*a7f0*/  FMNMX.FTZ R68, R149, R5, !PT ;  /* 0x0000000595447209 */ /* 0x000fe40007810000 */
[----:B------:R-:W-:Y:S02]  /*a800*/  FMNMX.FTZ R3, R164, R3, !PT ;  /* 0x00000003a4037209 */ /* 0x000fe40007810000 */
[----:B------:R-:W-:Y:S02]  /*a810*/  FSEL R0, R0, RZ, P6 ;  /* 0x000000ff00007208 */ /* 0x000fe40003000000 */
[----:B------:R-:W-:-:S02]  /*a820*/  FMNMX.FTZ R4, R167, R3, !PT ;  /* 0x00000003a7047209 */ /* 0x000fc40007810000 */
[----:B------:R-:W-:Y:S01]  /*a830*/  FMNMX.FTZ R68, R150, R68, !PT ;  /* 0x0000004496447209 */ /* 0x000fe20007810000 */
[----:B------:R-:W-:Y:S01]  /*a840*/  FFMA.FTZ R3, R47, UR9, -R0 ;  /* 0x000000092f037c23 */ /* 0x000fe20008010800 */
[----:B------:R-:W-:Y:S02]  /*a850*/  FMNMX.FTZ R4, R173, R4, !PT ;  /* 0x00000004ad047209 */ /* 0x000fe40007810000 */
[----:B------:R-:W-:Y:S01]  /*a860*/  FMNMX.FTZ R68, R151, R68, !PT ;  /* 0x0000004497447209 */ /* 0x000fe20007810000 */
[----:B------:R1:W-:Y:S01]  /*a870*/  MUFU.EX2 R237, R3 ;  /* 0x0000000300ed7308 */ /* 0x0003e20000000800 */
[----:B------:R-:W-:Y:S02]  /*a880*/  FSEL R181, R8, -INF , !P2 ;  /* 0xff80000008b57808 */ /* 0x000fe40005000000 */
[----:B------:R-:W-:Y:S02]  /*a890*/  FMNMX.FTZ R68, R152, R68, !PT ;  /* 0x0000004498447209 */ /* 0x000fe40007810000 */
[----:B------:R-:W-:-:S02]  /*a8a0*/  ISETP.GE.AND P1, PT, R13, R10, PT ;  /* 0x0000000a0d00720c */ /* 0x000fc40003f26270 */
[----:B------:R-:W-:Y:S02]  /*a8b0*/  FMNMX.FTZ R68, R189, R68, !PT ;  /* 0x00000044bd447209 */ /* 0x000fe40007810000 */
[----:B---3--:R-:W-:Y:S02]  /*a8c0*/  FSEL R185, R6, -INF , !P4 ;  /* 0xff80000006b97808 */ /* 0x008fe40006000000 */
[----:B------:R-:W-:Y:S02]  /*a8d0*/  FMNMX.FTZ R68, R182, R68, !PT ;  /* 0x00000044b6447209 */ /* 0x000fe40007810000 */
[----:B------:R-:W-:Y:S02]  /*a8e0*/  FSEL R148, R148, -INF , !P1 ;  /* 0xff80000094947808 */ /* 0x000fe40004800000 */
[----:B------:R-:W-:Y:S02]  /*a8f0*/  FMNMX.FTZ R68, R181, R68, !PT ;  /* 0x00000044b5447209 */ /* 0x000fe40007810000 */
[----:B-1----:R-:W-:Y:S01]  /*a900*/  FMNMX.FTZ R3, R174, R4, !PT ;  /* 0x00000004ae037209 */ /* 0x002fe20007810000 */
[----:B------:R-:W-:Y:S01]  /*a910*/  FFMA.FTZ R4, R60, UR9, -R0 ;  /* 0x000000093c047c23 */ /* 0x000fe20008010800 */
[----:B------:R-:W-:-:S02]  /*a920*/  FMNMX.FTZ R68, R185, R68, !PT ;  /* 0x00000044b9447209 */ /* 0x000fc40007810000 */
[----:B------:R-:W-:Y:S01]  /*a930*/  FMNMX.FTZ R3, R166, R3, !PT ;  /* 0x00000003a6037209 */ /* 0x000fe20007810000 */
[----:B------:R1:W-:Y:S01]  /*a940*/  MUFU.EX2 R236, R4 ;  /* 0x0000000400ec7308 */ /* 0x0003e20000000800 */
[-C--:B------:R-:W-:Y:S02]  /*a950*/  ISETP.GE.AND P3, PT, R14, R10.reuse, PT ;  /* 0x0000000a0e00720c */ /* 0x080fe40003f66270 */
[----:B------:R-:W-:Y:S02]  /*a960*/  FMNMX.FTZ R3, R165, R3, !PT ;  /* 0x00000003a5037209 */ /* 0x000fe40007810000 */
[----:B------:R-:W-:Y:S02]  /*a970*/  FSEL R156, R156, -INF , !P0 ;  /* 0xff8000009c9c7808 */ /* 0x000fe40004000000 */
[----:B------:R-:W-:Y:S02]  /*a980*/  FMNMX.FTZ R3, R177, R3, !PT ;  /* 0x00000003b1037209 */ /* 0x000fe40007810000 */
[----:B------:R-:W-:-:S02]  /*a990*/  ISETP.GE.AND P5, PT, R17, R10, PT ;  /* 0x0000000a1100720c */ /* 0x000fc40003fa6270 */
[----:B------:R-:W-:Y:S02]  /*a9a0*/  FSEL R183, R16, -INF , !P3 ;  /* 0xff80000010b77808 */ /* 0x000fe40005800000 */
[-C--:B------:R-:W-:Y:S02]  /*a9b0*/  ISETP.GE.AND P0, PT, R19, R10.reuse, PT ;  /* 0x0000000a1300720c */ /* 0x080fe40003f06270 */
[----:B------:R-:W-:Y:S01]  /*a9c0*/  FSEL R184, R12, -INF , !P5 ;  /* 0xff8000000cb87808 */ /* 0x000fe20006800000 */
[----:B-1----:R-:W-:Y:S01]  /*a9d0*/  FFMA.FTZ R4, R61, UR9, -R0 ;  /* 0x000000093d047c23 */ /* 0x002fe20008010800 */
[----:B------:R-:W-:Y:S02]  /*a9e0*/  ISETP.GE.AND P1, PT, R18, R10, PT ;  /* 0x0000000a1200720c */ /* 0x000fe40003f26270 */
[----:B--2---:R-:W-:Y:S01]  /*a9f0*/  FSEL R188, R11, -INF , !P0 ;  /* 0xff8000000bbc7808 */ /* 0x004fe20004000000 */
[----:B------:R1:W-:Y:S01]  /*aa00*/  MUFU.EX2 R235, R4 ;  /* 0x0000000400eb7308 */ /* 0x0003e20000000800 */
[----:B------:R-:W-:Y:S01]  /*aa10*/  FSEL R186, R7, -INF , !P1 ;  /* 0xff80000007ba7808 */ /* 0x000fe20004800000 */
[----:B------:R-:W-:Y:S01]  /*aa20*/  LDSM.16.MT88.4 R16, [R193+0x6000] ;  /* 0x00600000c110783b */ /* 0x000fe20000004200 */
[----:B-1----:R-:W-:-:S02]  /*aa30*/  FMNMX.FTZ R4, R58, R2, !PT ;  /* 0x000000023a047209 */ /* 0x002fc40007810000 */
[----:B------:R-:W-:Y:S01]  /*aa40*/  FMNMX.FTZ R2, R180, R3, !PT ;  /* 0x00000003b4027209 */ /* 0x000fe20007810000 */
[----:B------:R-:W-:Y:S01]  /*aa50*/  FFMA.FTZ R3, R56, UR9, -R0 ;  /* 0x0000000938037c23 */ /* 0x000fe20008010800 */
[----:B------:R-:W-:-:S03]  /*aa60*/  FMNMX.FTZ R4, R59, R4, !PT ;  /* 0x000000043b047209 */ /* 0x000fc60007810000 */
[----:B------:R-:W1:Y:S01]  /*aa70*/  SHFL.BFLY PT, R69, R2, 0x2, 0x1f ;  /* 0x0c401f0002457f89 */ /* 0x000e6200000e0000 */
[----:B------:R-:W-:Y:S01]  /*aa80*/  FMNMX.FTZ R4, R50, R4, !PT ;  /* 0x0000000432047209 */ /* 0x000fe20007810000 */
[----:B------:R2:W3:Y:S03]  /*aa90*/  MUFU.EX2 R234, R3 ;  /* 0x0000000300ea7308 */ /* 0x0004e60000000800 */
[----:B------:R-:W-:-:S04]  /*aaa0*/  FMNMX.FTZ R4, R35, R4, !PT ;  /* 0x0000000423047209 */ /* 0x000fc80007810000 */
[----:B------:R-:W-:-:S04]  /*aab0*/  FMNMX.FTZ R4, R51, R4, !PT ;  /* 0x0000000433047209 */ /* 0x000fc80007810000 */
[----:B------:R-:W-:-:S04]  /*aac0*/  FMNMX.FTZ R4, R52, R4, !PT ;  /* 0x0000000434047209 */ /* 0x000fc80007810000 */
[----:B------:R-:W-:Y:S01]  /*aad0*/  FMNMX.FTZ R4, R162, R4, !PT ;  /* 0x00000004a2047209 */ /* 0x000fe20007810000 */
[--C-:B--2---:R-:W-:Y:S01]  /*aae0*/  FFMA.FTZ R3, R44, UR9, -R0.reuse ;  /* 0x000000092c037c23 */ /* 0x104fe20008010800 */
[----:B---3--:R-:W-:Y:S02]  /*aaf0*/  F2FP.F16.F32.PACK_AB R10, R234, R235 ;  /* 0x000000ebea0a723e */ /* 0x008fe400000000ff */
[----:B------:R-:W-:Y:S01]  /*ab00*/  FMNMX.FTZ R4, R163, R4, !PT ;  /* 0x00000004a3047209 */ /* 0x000fe20007810000 */
[----:B------:R2:W-:Y:S01]  /*ab10*/  MUFU.EX2 R233, R3 ;  /* 0x0000000300e97308 */ /* 0x0005e20000000800 */
[----:B-1----:R-:W-:Y:S01]  /*ab20*/  FMNMX.FTZ R69, R2, R69, !PT ;  /* 0x0000004502457209 */ /* 0x002fe20007810000 */
[----:B------:R-:W-:-:S04]  /*ab30*/  FFMA.FTZ R2, R45, UR9, -R0 ;  /* 0x000000092d027c23 */ /* 0x000fc80008010800 */
[----:B------:R-:W1:Y:S02]  /*ab40*/  SHFL.BFLY PT, R5, R69, 0x1, 0x1f ;  /* 0x0c201f0045057f89 */ /* 0x000e6400000e0000 */
[----:B------:R3:W-:Y:S01]  /*ab50*/  MUFU.EX2 R230, R2 ;  /* 0x0000000200e67308 */ /* 0x0007e20000000800 */
[----:B--2---:R-:W-:-:S07]  /*ab60*/  FFMA.FTZ R3, R46, UR9, -R0 ;  /* 0x000000092e037c23 */ /* 0x004fce0008010800 */
[----:B------:R2:W-:Y:S01]  /*ab70*/  MUFU.EX2 R232, R3 ;  /* 0x0000000300e87308 */ /* 0x0005e20000000800 */
[----:B---3--:R-:W-:Y:S02]  /*ab80*/  FFMA.FTZ R2, R23, UR9, -R0 ;  /* 0x0000000917027c23 */ /* 0x008fe40008010800 */
[----:B------:R-:W-:Y:S05]  /*ab90*/  LDSM.16.MT88.4 R20, [R196+0x6000] ;  /* 0x00600000c414783b */ /* 0x000fea0000004200 */
[----:B------:R-:W-:Y:S01]  /*aba0*/  MUFU.EX2 R228, R2 ;  /* 0x0000000200e47308 */ /* 0x000fe20000000800 */
[----:B-1----:R-:W-:-:S04]  /*abb0*/  FMNMX.FTZ R69, R69, R5, !PT ;  /* 0x0000000545457209 */ /* 0x002fc80007810000 */
[C---:B------:R-:W-:Y:S01]  /*abc0*/  FSETP.NEU.FTZ.AND P2, PT, R69.reuse, -INF , PT ;  /* 0xff8000004500780b */ /* 0x040fe20003f5d000 */
[----:B------:R-:W-:Y:S01]  /*abd0*/  FMUL.FTZ R13, R69, UR9 ;  /* 0x00000009450d7c20 */ /* 0x000fe20008410000 */
[----:B--2---:R-:W-:-:S04]  /*abe0*/  FFMA.FTZ R3, R48, UR9, -R0 ;  /* 0x0000000930037c23 */ /* 0x004fc80008010800 */
[----:B------:R-:W-:Y:S01]  /*abf0*/  FSEL R13, R13, RZ, P2 ;  /* 0x000000ff0d0d7208 */ /* 0x000fe20001000000 */
[----:B------:R1:W-:Y:S02]  /*ac00*/  MUFU.EX2 R231, R3 ;  /* 0x0000000300e77308 */ /* 0x0003e40000000800 */
[----:B-1----:R-:W-:Y:S02]  /*ac10*/  FMNMX.FTZ R3, R148, R4, !PT ;  /* 0x0000000494037209 */ /* 0x002fe40007810000 */
[----:B------:R-:W1:Y:S02]  /*ac20*/  SHFL.BFLY PT, R4, R68, 0x2, 0x1f ;  /* 0x0c401f0044047f89 */ /* 0x000e6400000e0000 */
[----:B------:R-:W-:-:S04]  /*ac30*/  FMNMX.FTZ R3, R156, R3, !PT ;  /* 0x000000039c037209 */ /* 0x000fc80007810000 */
[----:B------:R-:W-:-:S04]  /*ac40*/  FMNMX.FTZ R3, R183, R3, !PT ;  /* 0x00000003b7037209 */ /* 0x000fc80007810000 */
[----:B------:R-:W-:Y:S01]  /*ac50*/  FMNMX.FTZ R2, R184, R3, !PT ;  /* 0x00000003b8027209 */ /* 0x000fe20007810000 */
[----:B------:R-:W-:-:S03]  /*ac60*/  FFMA.FTZ R3, R24, UR9, -R0 ;  /* 0x0000000918037c23 */ /* 0x000fc60008010800 */
[----:B------:R-:W-:Y:S01]  /*ac70*/  FMNMX.FTZ R2, R188, R2, !PT ;  /* 0x00000002bc027209 */ /* 0x000fe20007810000 */
[----:B------:R2:W-:Y:S03]  /*ac80*/  MUFU.EX2 R226, R3 ;  /* 0x0000000300e27308 */ /* 0x0005e60000000800 */
[----:B------:R-:W-:Y:S02]  /*ac90*/  FMNMX.FTZ R2, R186, R2, !PT ;  /* 0x00000002ba027209 */ /* 0x000fe40007810000 */
[----:B-1----:R-:W-:-:S03]  /*aca0*/  FMNMX.FTZ R68, R68, R4, !PT ;  /* 0x0000000444447209 */ /* 0x002fc60007810000 */
[----:B------:R-:W1:Y:S04]  /*acb0*/  SHFL.BFLY PT, R4, R2, 0x2, 0x1f ;  /* 0x0c401f0002047f89 */ /* 0x000e6800000e0000 */
[----:B------:R-:W3:Y:S01]  /*acc0*/  SHFL.BFLY PT, R5, R68, 0x1, 0x1f ;  /* 0x0c201f0044057f89 */ /* 0x000ee200000e0000 */
[----:B--2---:R-:W-:-:S04]  /*acd0*/  FFMA.FTZ R3, R25, UR9, -R0 ;  /* 0x0000000919037c23 */ /* 0x004fc80008010800 */
[----:B------:R2:W-:Y:S01]  /*ace0*/  MUFU.EX2 R225, R3 ;  /* 0x0000000300e17308 */ /* 0x0005e20000000800 */
[----:B-1----:R-:W-:Y:S01]  /*acf0*/  FMNMX.FTZ R2, R2, R4, !PT ;  /* 0x0000000402027209 */ /* 0x002fe20007810000 */
[----:B--2---:R-:W-:Y:S01]  /*ad00*/  FFMA.FTZ R3, R26, UR9, -R0 ;  /* 0x000000091a037c23 */ /* 0x004fe20008010800 */
[----:B---3--:R-:W-:-:S03]  /*ad10*/  FMNMX.FTZ R68, R68, R5, !PT ;  /* 0x0000000544447209 */ /* 0x008fc60007810000 */
[----:B------:R-:W1:Y:S02]  /*ad20*/  SHFL.BFLY PT, R4, R2, 0x1, 0x1f ;  /* 0x0c201f0002047f89 */ /* 0x000e6400000e0000 */
[----:B------:R2:W-:Y:S01]  /*ad30*/  MUFU.EX2 R224, R3 ;  /* 0x0000000300e07308 */ /* 0x0005e20000000800 */
[C---:B------:R-:W-:Y:S01]  /*ad40*/  FSETP.NEU.FTZ.AND P1, PT, R68.reuse, -INF , PT ;  /* 0xff8000004400780b */ /* 0x040fe20003f3d000 */
[----:B------:R-:W-:-:S03]  /*ad50*/  FMUL.FTZ R12, R68, UR9 ;  /* 0x00000009440c7c20 */ /* 0x000fc60008410000 */
[----:B------:R-:W-:Y:S02]  /*ad60*/  FSEL R5, R68, RZ, P1 ;  /* 0x000000ff44057208 */ /* 0x000fe40000800000 */
[----:B------:R-:W-:-:S03]  /*ad70*/  FSEL R12, R12, RZ, P1 ;  /* 0x000000ff0c0c7208 */ /* 0x000fc60000800000 */
[----:B------:R-:W-:-:S04]  /*ad80*/  FADD.FTZ R6, R171, -R5 ;  /* 0x80000005ab067221 */ /* 0x000fc80000010000 */
[----:B------:R-:W-:Y:S01]  /*ad90*/  FMUL.FTZ R6, R6, UR9 ;  /* 0x0000000906067c20 */ /* 0x000fe20008410000 */
[--C-:B--2---:R-:W-:Y:S02]  /*ada0*/  FFMA.FTZ R3, R27, UR9, -R0.reuse ;  /* 0x000000091b037c23 */ /* 0x104fe40008010800 */
[----:B------:R-:W-:Y:S02]  /*adb0*/  LDSM.16.MT88.4 R24, [R193+0x6800] ;  /* 0x00680000c118783b */ /* 0x000fe40000004200 */
        /* <DEDUP_REMOVED lines=14> */
[----:B------:R-:W2:Y:S08]  /*aea0*/  MUFU.EX2 R57, R6 ;  /* 0x0000000600397308 */ /* 0x000eb00000000800 */
[----:B------:R3:W-:Y:S01]  /*aeb0*/  MUFU.EX2 R215, R3 ;  /* 0x0000000300d77308 */ /* 0x0007e20000000800 */
        /* <DEDUP_REMOVED lines=8> */
[--C-:B---3--:R-:W-:Y:S01]  /*af40*/  FFMA.FTZ R3, R65, UR9, -R12.reuse ;  /* 0x0000000941037c23 */ /* 0x108fe2000801080c */
[-C--:B------:R-:W-:Y:S01]  /*af50*/  FMUL.FTZ R116, R116, R57.reuse ;  /* 0x0000003974747220 */ /* 0x080fe20000410000 */
[-C--:B------:R-:W-:Y:S01]  /*af60*/  FMUL.FTZ R117, R117, R57.reuse ;  /* 0x0000003975757220 */ /* 0x080fe20000410000 */
[-C--:B------:R-:W-:Y:S01]  /*af70*/  FMUL.FTZ R124, R124, R57.reuse ;  /* 0x000000397c7c7220 */ /* 0x080fe20000410000 */
[----:B------:R1:W-:Y:S01]  /*af80*/  MUFU.EX2 R217, R3 ;  /* 0x0000000300d97308 */ /* 0x0003e20000000800 */
[-C--:B------:R-:W-:Y:S01]  /*af90*/  FMUL.FTZ R125, R125, R57.reuse ;  /* 0x000000397d7d7220 */ /* 0x080fe20000410000 */
[-C--:B------:R-:W-:Y:S01]  /*afa0*/  FMUL.FTZ R132, R132, R57.reuse ;  /* 0x0000003984847220 */ /* 0x080fe20000410000 */
[-C--:B------:R-:W-:Y:S01]  /*afb0*/  FMUL.FTZ R133, R133, R57.reuse ;  /* 0x0000003985857220 */ /* 0x080fe20000410000 */
[-C--:B------:R-:W-:Y:S01]  /*afc0*/  FMUL.FTZ R140, R140, R57.reuse ;  /* 0x000000398c8c7220 */ /* 0x080fe20000410000 */
[----:B------:R-:W-:Y:S01]  /*afd0*/  FMUL.FTZ R141, R141, R57 ;  /* 0x000000398d8d7220 */ /* 0x000fe20000410000 */
[----:B-1----:R-:W-:Y:S01]  /*afe0*/  FMNMX.FTZ R3, R2, R4, !PT ;  /* 0x0000000402037209 */ /* 0x002fe20007810000 */
[--C-:B------:R-:W-:Y:S01]  /*aff0*/  FFMA.FTZ R2, R66, UR9, -R12.reuse ;  /* 0x0000000942027c23 */ /* 0x100fe2000801080c */
[----:B------:R-:W-:-:S02]  /*b000*/  FFMA.FTZ R4, R67, UR9, -R12 ;  /* 0x0000000943047c23 */ /* 0x000fc4000801080c */
[C---:B------:R-:W-:Y:S01]  /*b010*/  FSETP.NEU.FTZ.AND P0, PT, R3.reuse, -INF , PT ;  /* 0xff8000000300780b */ /* 0x040fe20003f1d000 */
[----:B------:R1:W-:Y:S03]  /*b020*/  MUFU.EX2 R216, R2 ;  /* 0x0000000200d87308 */ /* 0x0003e60000000800 */
[----:B------:R-:W-:-:S05]  /*b030*/  FSEL R5, R3, RZ, P0 ;  /* 0x000000ff03057208 */ /* 0x000fca0000000000 */
[----:B------:R2:W3:Y:S01]  /*b040*/  MUFU.EX2 R218, R4 ;  /* 0x0000000400da7308 */ /* 0x0004e20000000800 */
[----:B-1----:R-:W-:-:S05]  /*b050*/  FMUL.FTZ R2, R3, UR9 ;  /* 0x0000000903027c20 */ /* 0x002fca0008410000 */
[----:B------:R-:W-:Y:S02]  /*b060*/  FSEL R2, R2, RZ, P0 ;  /* 0x000000ff02027208 */ /* 0x000fe40000000000 */
[----:B------:R-:W-:Y:S01]  /*b070*/  ISETP.GE.AND P0, PT, R209, 0x4, PT ;  /* 0x00000004d100780c */ /* 0x000fe20003f06270 */
[----:B--2---:R-:W-:Y:S01]  /*b080*/  FFMA.FTZ R4, R49, UR9, -R12 ;  /* 0x0000000931047c23 */ /* 0x004fe2000801080c */
[----:B---3--:R-:W-:-:S03]  /*b090*/  F2FP.F16.F32.PACK_AB R6, R218, R216 ;  /* 0x000000d8da06723e */ /* 0x008fc600000000ff */
        /* <DEDUP_REMOVED lines=9> */
[----:B-1----:R-:W-:Y:S01]  /*b130*/  FADD.FTZ R4, R170, -R5 ;  /* 0x80000005aa047221 */ /* 0x002fe20000010000 */
[----:B------:R-:W-:Y:S02]  /*b140*/  FSEL R5, R70, RZ, P6 ;  /* 0x000000ff46057208 */ /* 0x000fe40003000000 */
[----:B--2---:R-:W-:Y:S01]  /*b150*/  F2FP.F16.F32.PACK_AB R7, R213, R214 ;  /* 0x000000d6d507723e */ /* 0x004fe200000000ff */
[----:B------:R-:W-:Y:S02]  /*b160*/  FMUL.FTZ R4, R4, UR9 ;  /* 0x0000000904047c20 */ /* 0x000fe40008410000 */
[----:B------:R-:W-:Y:S02]  /*b170*/  FADD.FTZ R5, R187, -R5 ;  /* 0x80000005bb057221 */ /* 0x000fe40000010000 */
[----:B------:R1:W2:Y:S02]  /*b180*/  MUFU.EX2 R56, R4 ;  /* 0x0000000400387308 */ /* 0x0002a40000000800 */
[----:B------:R-:W-:-:S06]  /*b190*/  FMUL.FTZ R5, R5, UR9 ;  /* 0x0000000905057c20 */ /* 0x000fcc0008410000 */
[----:B------:R3:W4:Y:S01]  /*b1a0*/  MUFU.EX2 R15, R5 ;  /* 0x00000005000f7308 */ /* 0x0007220000000800 */
[----:B-1----:R-:W-:Y:S01]  /*b1b0*/  FFMA.FTZ R4, R39, UR9, -R12 ;  /* 0x0000000927047c23 */ /* 0x002fe2000801080c */
[-C--:B--2---:R-:W-:Y:S01]  /*b1c0*/  FMUL.FTZ R82, R82, R56.reuse ;  /* 0x0000003852527220 */ /* 0x084fe20000410000 */
[----:B------:R-:W1:Y:S01]  /*b1d0*/  LDSM.16.MT88.4 R36, [R195+0x6000] ;  /* 0x00600000c324783b */ /* 0x000e620000004200 */
[----:B------:R-:W-:-:S04]  /*b1e0*/  FMUL.FTZ R83, R83, R56 ;  /* 0x0000003853537220 */ /* 0x000fc80000410000 */
[----:B------:R2:W-:Y:S01]  /*b1f0*/  MUFU.EX2 R207, R4 ;  /* 0x0000000400cf7308 */ /* 0x0005e20000000800 */
[-C--:B------:R-:W-:Y:S01]  /*b200*/  FMUL.FTZ R94, R94, R56.reuse ;  /* 0x000000385e5e7220 */ /* 0x080fe20000410000 */
[-C--:B------:R-:W-:Y:S01]  /*b210*/  FMUL.FTZ R95, R95, R56.reuse ;  /* 0x000000385f5f7220 */ /* 0x080fe20000410000 */
[-C--:B------:R-:W-:Y:S01]  /*b220*/  FMUL.FTZ R102, R102, R56.reuse ;  /* 0x0000003866667220 */ /* 0x080fe20000410000 */
[----:B---3--:R-:W-:Y:S01]  /*b230*/  F2FP.F16.F32.PACK_AB R5, R212, R191 ;  /* 0x000000bfd405723e */ /* 0x008fe200000000ff */
        /* <DEDUP_REMOVED lines=12> */
[----:B--2---:R-:W-:Y:S01]  /*b300*/  FSEL R4, R69, RZ, P2 ;  /* 0x000000ff45047208 */ /* 0x004fe20001000000 */
[-C--:B------:R-:W-:Y:S01]  /*b310*/  FMUL.FTZ R85, R85, R15.reuse ;  /* 0x0000000f55557220 */ /* 0x080fe20000410000 */
[-C--:B------:R-:W-:Y:S01]  /*b320*/  FMUL.FTZ R88, R88, R15.reuse ;  /* 0x0000000f58587220 */ /* 0x080fe20000410000 */
[-C--:B------:R-:W-:Y:S01]  /*b330*/  FMUL.FTZ R89, R89, R15.reuse ;  /* 0x0000000f59597220 */ /* 0x080fe20000410000 */
[----:B------:R-:W-:Y:S01]  /*b340*/  FMUL.FTZ R96, R96, R15 ;  /* 0x0000000f60607220 */ /* 0x000fe20000410000 */
[----:B------:R-:W-:Y:S01]  /*b350*/  FADD.FTZ R8, R176, -R4 ;  /* 0x80000004b0087221 */ /* 0x000fe20000010000 */
[----:B------:R-:W-:Y:S01]  /*b360*/  F2FP.F16.F32.PACK_AB R4, R217, R215 ;  /* 0x000000d7d904723e */ /* 0x000fe200000000ff */
[-C--:B------:R-:W-:Y:S01]  /*b370*/  FMUL.FTZ R97, R97, R15.reuse ;  /* 0x0000000f61617220 */ /* 0x080fe20000410000 */
[-C--:B------:R-:W-:Y:S01]  /*b380*/  FMUL.FTZ R104, R104, R15.reuse ;  /* 0x0000000f68687220 */ /* 0x080fe20000410000 */
[----:B------:R-:W-:Y:S01]  /*b390*/  FMUL.FTZ R8, R8, UR9 ;  /* 0x0000000908087c20 */ /* 0x000fe20008410000 */
[-C--:B------:R-:W-:Y:S01]  /*b3a0*/  FMUL.FTZ R105, R105, R15.reuse ;  /* 0x0000000f69697220 */ /* 0x080fe20000410000 */
[-C--:B------:R-:W-:Y:S01]  /*b3b0*/  FMUL.FTZ R128, R128, R15.reuse ;  /* 0x0000000f80807220 */ /* 0x080fe20000410000 */
[-C--:B------:R-:W-:Y:S01]  /*b3c0*/  FMUL.FTZ R129, R129, R15.reuse ;  /* 0x0000000f81817220 */ /* 0x080fe20000410000 */
[C---:B------:R-:W-:Y:S01]  /*b3d0*/  HMMA.16816.F32 R144, R4.reuse, R16, R80 ;  /* 0x000000100490723c */ /* 0x040fe20000001850 */
[----:B------:R2:W3:Y:S01]  /*b3e0*/  MUFU.EX2 R14, R8 ;  /* 0x00000008000e7308 */ /* 0x0004e20000000800 */
[-C--:B------:R-:W-:Y:S01]  /*b3f0*/  FMUL.FTZ R136, R136, R15.reuse ;  /* 0x0000000f88887220 */ /* 0x080fe20000410000 */
[-C--:B------:R-:W-:Y:S01]  /*b400*/  FMUL.FTZ R137, R137, R15.reuse ;  /* 0x0000000f89897220 */ /* 0x080fe20000410000 */
[-C--:B------:R-:W-:Y:S01]  /*b410*/  FMUL.FTZ R112, R112, R15.reuse ;  /* 0x0000000f70707220 */ /* 0x080fe20000410000 */
[-C--:B------:R-:W-:Y:S01]  /*b420*/  FMUL.FTZ R113, R113, R15.reuse ;  /* 0x0000000f71717220 */ /* 0x080fe20000410000 */
[----:B------:R-:W-:Y:S01]  /*b430*/  HMMA.16816.F32 R92, R4, R18, R92 ;  /* 0x00000012045c723c */ /* 0x000fe2000000185c */
[-C--:B------:R-:W-:Y:S01]  /*b440*/  FMUL.FTZ R120, R120, R15.reuse ;  /* 0x0000000f78787220 */ /* 0x080fe20000410000 */
[----:B------:R-:W-:-:S04]  /*b450*/  FMUL.FTZ R121, R121, R15 ;  /* 0x0000000f79797220 */ /* 0x000fc80000410000 */
[C---:B------:R-:W-:Y:S06]  /*b460*/  HMMA.16816.F32 R44, R4.reuse, R20, R100 ;  /* 0x00000014042c723c */ /* 0x040fec0000001864 */
[C---:B------:R-:W-:Y:S01]  /*b470*/  HMMA.16816.F32 R76, R4.reuse, R22, R108 ;  /* 0x00000016044c723c */ /* 0x040fe2000000186c */
[----:B--2---:R-:W-:Y:S01]  /*b480*/  F2FP.F16.F32.PACK_AB R8, R236, R237 ;  /* 0x000000edec08723e */ /* 0x004fe200000000ff */
[-C--:B---3--:R-:W-:Y:S01]  /*b490*/  FMUL.FTZ R86, R86, R14.reuse ;  /* 0x0000000e56567220 */ /* 0x088fe20000410000 */
        /* <DEDUP_REMOVED lines=15> */
[----:B-1----:R-:W-:Y:S01]  /*b590*/  HMMA.16816.F32 R80, R4, R36, R132 ;  /* 0x000000240450723c */ /* 0x002fe20000001884 */
[-C--:B------:R-:W-:Y:S01]  /*b5a0*/  FMUL.FTZ R122, R122, R14.reuse ;  /* 0x0000000e7a7a7220 */ /* 0x080fe20000410000 */
[----:B------:R-:W-:-:S04]  /*b5b0*/  FMUL.FTZ R123, R123, R14 ;  /* 0x0000000e7b7b7220 */ /* 0x000fc80000410000 */
[----:B------:R-:W-:Y:S06]  /*b5c0*/  HMMA.16816.F32 R60, R4, R38, R140 ;  /* 0x00000026043c723c */ /* 0x000fec000000188c */
[----:B------:R-:W-:Y:S01]  /*b5d0*/  HMMA.16816.F32 R40, R8, R16, R84 ;  /* 0x000000100828723c */ /* 0x000fe20000001854 */
[----:B------:R-:W-:Y:S01]  /*b5e0*/  FFMA.FTZ R4, R53, UR9, -R12 ;  /* 0x0000000935047c23 */ /* 0x000fe2000801080c */
[----:B------:R-:W-:-:S03]  /*b5f0*/  FFMA.FTZ R5, R51, UR9, -R2 ;  /* 0x0000000933057c23 */ /* 0x000fc60008010802 */
[----:B------:R1:W-:Y:S01]  /*b600*/  MUFU.EX2 R190, R4 ;  /* 0x0000000400be7308 */ /* 0x0003e20000000800 */
[C---:B------:R-:W-:Y:S01]  /*b610*/  HMMA.16816.F32 R88, R8.reuse, R18, R88 ;  /* 0x000000120858723c */ /* 0x040fe20000001858 */
[----:B------:R-:W-:Y:S05]  /*b620*/  LDSM.16.MT88.4 R16, [R195+0x6800] ;  /* 0x00680000c310783b */ /* 0x000fea0000004200 */
[C---:B------:R-:W-:Y:S01]  /*b630*/  HMMA.16816.F32 R96, R8.reuse, R20, R96 ;  /* 0x000000140860723c */ /* 0x040fe20000001860 */
[----:B------:R-:W-:Y:S05]  /*b640*/  MUFU.EX2 R158, R5 ;  /* 0x00000005009e7308 */ /* 0x000fea0000000800 */
[----:B------:R-:W-:Y:S01]  /*b650*/  HMMA.16816.F32 R104, R8, R22, R104 ;  /* 0x000000160868723c */ /* 0x000fe20000001868 */
[----:B------:R-:W2:Y:S01]  /*b660*/  LDSM.16.MT88.4 R20, [R196+0x6800] ;  /* 0x00680000c414783b */ /* 0x000ea20000004200 */
[----:B-1----:R-:W-:-:S04]  /*b670*/  FFMA.FTZ R4, R34, UR9, -R12 ;  /* 0x0000000922047c23 */ /* 0x002fc8000801080c */
[C---:B------:R-:W-:Y:S01]  /*b680*/  HMMA.16816.F32 R128, R8.reuse, R36, R128 ;  /* 0x000000240880723c */ /* 0x040fe20000001880 */
[----:B------:R1:W3:Y:S05]  /*b690*/  MUFU.EX2 R161, R4 ;  /* 0x0000000400a17308 */ /* 0x0002ea0000000800 */
[C---:B------:R-:W-:Y:S06]  /*b6a0*/  HMMA.16816.F32 R136, R8.reuse, R38, R136 ;  /* 0x000000260888723c */ /* 0x040fec0000001888 */
[C---:B------:R-:W-:Y:S06]  /*b6b0*/  HMMA.16816.F32 R112, R8.reuse, R28, R112 ;  /* 0x0000001c0870723c */ /* 0x040fec0000001870 */
[----:B------:R-:W-:Y:S01]  /*b6c0*/  HMMA.16816.F32 R120, R8, R30, R120 ;  /* 0x0000001e0878723c */ /* 0x000fe20000001878 */
[----:B-1----:R-:W-:Y:S01]  /*b6d0*/  FFMA.FTZ R4, R50, UR9, -R2 ;  /* 0x0000000932047c23 */ /* 0x002fe20008010802 */
[----:B---3--:R-:W-:Y:S01]  /*b6e0*/  F2FP.F16.F32.PACK_AB R6, R161, R190 ;  /* 0x000000bea106723e */ /* 0x008fe200000000ff */
[----:B------:R-:W-:Y:S02]  /*b6f0*/  LDSM.16.MT88.4 R28, [R196+0x7000] ;  /* 0x00700000c41c783b */ /* 0x000fe40000004200 */
[----:B------:R1:W-:Y:S02]  /*b700*/  MUFU.EX2 R160, R4 ;  /* 0x0000000400a07308 */ /* 0x0003e40000000800 */
[----:B------:R-:W-:-:S02]  /*b710*/  F2FP.F16.F32.PACK_AB R8, R232, R233 ;  /* 0x000000e9e808723e */ /* 0x000fc400000000ff */
[----:B------:R-:W-:Y:S01]  /*b720*/  F2FP.F16.F32.PACK_AB R10, R230, R231 ;  /* 0x000000e7e60a723e */ /* 0x000fe200000000ff */
[--C-:B-1----:R-:W-:Y:S02]  /*b730*/  FFMA.FTZ R4, R35, UR9, -R2.reuse ;  /* 0x0000000923047c23 */ /* 0x102fe40008010802 */
[----:B------:R-:W1:Y:S02]  /*b740*/  LDSM.16.MT88.4 R32, [R194+0x6800] ;  /* 0x00680000c220783b */ /* 0x000e640000004200 */
[----:B------:R3:W4:Y:S02]  /*b750*/  MUFU.EX2 R159, R4 ;  /* 0x00000004009f7308 */ /* 0x0007240000000800 */
[----:B---3--:R-:W-:Y:S01]  /*b760*/  FFMA.FTZ R4, R52, UR9, -R2 ;  /* 0x0000000934047c23 */ /* 0x008fe20008010802 */
[----:B----4-:R-:W-:-:S05]  /*b770*/  F2FP.F16.F32.PACK_AB R5, R159, R160 ;  /* 0x000000a09f05723e */ /* 0x010fca00000000ff */
[----:B------:R3:W4:Y:S02]  /*b780*/  MUFU.EX2 R157, R4 ;  /* 0x00000004009d7308 */ /* 0x0007240000000800 */
[--C-:B---3--:R-:W-:Y:S01]  /*b790*/  FFMA.FTZ R4, R54, UR9, -R0.reuse ;  /* 0x0000000936047c23 */ /* 0x108fe20008010800 */
[----:B------:R-:W-:Y:S01]  /*b7a0*/  FFMA.FTZ R0, R55, UR9, -R0 ;  /* 0x0000000937007c23 */ /* 0x000fe20008010800 */
[----:B----4-:R-:W-:-:S04]  /*b7b0*/  F2FP.F16.F32.PACK_AB R7, R157, R158 ;  /* 0x0000009e9d07723e */ /* 0x010fc800000000ff */
[----:B------:R3:W-:Y:S08]  /*b7c0*/  MUFU.EX2 R187, R4 ;  /* 0x0000000400bb7308 */ /* 0x0007f00000000800 */
[----:B------:R4:W-:Y:S01]  /*b7d0*/  MUFU.EX2 R176, R0 ;  /* 0x0000000000b07308 */ /* 0x0009e20000000800 */
[----:B---3--:R-:W-:-:S07]  /*b7e0*/  F2FP.F16.F32.PACK_AB R4, R207, R219 ;  /* 0x000000dbcf04723e */ /* 0x008fce00000000ff */
[----:B------:R-:W-:Y:S01]  /*b7f0*/  HMMA.16816.F32 R52, R4, R24, R144 ;  /* 0x000000180434723c */ /* 0x000fe20000001890 */
[----:B----4-:R-:W-:-:S04]  /*b800*/  FFMA.FTZ R0, R155, UR9, -R13 ;  /* 0x000000099b007c23 */ /* 0x010fc8000801080d */
[----:B------:R3:W-:Y:S01]  /*b810*/  MUFU.EX2 R171, R0 ;  /* 0x0000000000ab7308 */ /* 0x0007e20000000800 */
[C---:B------:R-:W-:Y:S06]  /*b820*/  HMMA.16816.F32 R48, R4.reuse, R26, R92 ;  /* 0x0000001a0430723c */ /* 0x040fec000000185c */
[C---:B--2---:R-:W-:Y:S06]  /*b830*/  HMMA.16816.F32 R44, R4.reuse, R20, R44 ;  /* 0x00000014042c723c */ /* 0x044fec000000182c */
[----:B------:R-:W-:Y:S01]  /*b840*/  HMMA.16816.F32 R76, R4, R22, R76 ;  /* 0x00000016044c723c */ /* 0x000fe2000000184c */
[----:B---3--:R-:W-:-:S05]  /*b850*/  FFMA.FTZ R0, R169, UR9, -R13 ;  /* 0x00000009a9007c23 */ /* 0x008fca000801080d */
[C---:B------:R-:W-:Y:S01]  /*b860*/  HMMA.16816.F32 R80, R4.reuse, R16, R80 ;  /* 0x000000100450723c */ /* 0x040fe20000001850 */
[----:B------:R2:W3:Y:S05]  /*b870*/  MUFU.EX2 R170, R0 ;  /* 0x0000000000aa7308 */ /* 0x0004ea0000000800 */
[C---:B------:R-:W-:Y:S06]  /*b880*/  HMMA.16816.F32 R60, R4.reuse, R18, R60 ;  /* 0x00000012043c723c */ /* 0x040fec000000183c */
[C---:B-1----:R-:W-:Y:S06]  /*b890*/  HMMA.16816.F32 R72, R4.reuse, R32, R72 ;  /* 0x000000200448723c */ /* 0x042fec0000001848 */
[----:B------:R-:W-:Y:S01]  /*b8a0*/  HMMA.16816.F32 R64, R4, R34, R64 ;  /* 0x000000220440723c */ /* 0x000fe20000001840 */
[----:B--2---:R-:W-:Y:S01]  /*b8b0*/  FFMA.FTZ R0, R172, UR9, -R13 ;  /* 0x00000009ac007c23 */ /* 0x004fe2000801080d */
        /* <DEDUP_REMOVED lines=9> */
[----:B------:R-:W2:Y:S04]  /*b950*/  LDSM.16.MT88.4 R24, [R193+0x7000] ;  /* 0x00700000c118783b */ /* 0x000ea80000004200 */
[----:B------:R-:W-:Y:S01]  /*b960*/  LDSM.16.MT88.4 R88, [R193+0x7800] ;  /* 0x00780000c158783b */ /* 0x000fe20000004200 */
[----:B------:R-:W-:Y:S01]  /*b970*/  HMMA.16816.F32 R96, R8, R20, R96 ;  /* 0x000000140860723c */ /* 0x000fe20000001860 */
[----:B-1----:R-:W-:-:S04]  /*b980*/  FFMA.FTZ R0, R150, UR9, -R12 ;  /* 0x0000000996007c23 */ /* 0x002fc8000801080c */
[----:B------:R1:W3:Y:S01]  /*b990*/  MUFU.EX2 R154, R0 ;  /* 0x00000000009a7308 */ /* 0x0002e20000000800 */
[C---:B------:R-:W-:Y:S01]  /*b9a0*/  HMMA.16816.F32 R84, R8.reuse, R22, R104 ;  /* 0x000000160854723c */ /* 0x040fe20000001868 */
[----:B------:R-:W4:Y:S04]  /*b9b0*/  LDSM.16.MT88.4 R20, [R194+0x7000] ;  /* 0x00700000c214783b */ /* 0x000f280000004200 */
[----:B------:R-:W-:Y:S01]  /*b9c0*/  LDSM.16.MT88.4 R104, [R196+0x7800] ;  /* 0x00780000c468783b */ /* 0x000fe20000004200 */
[C---:B------:R-:W-:Y:S06]  /*b9d0*/  HMMA.16816.F32 R128, R8.reuse, R16, R128 ;  /* 0x000000100880723c */ /* 0x040fec0000001880 */
[----:B------:R-:W-:Y:S01]  /*b9e0*/  HMMA.16816.F32 R136, R8, R18, R136 ;  /* 0x000000120888723c */ /* 0x000fe20000001888 */
[----:B------:R-:W5:Y:S01]  /*b9f0*/  LDSM.16.MT88.4 R16, [R195+0x7000] ;  /* 0x00700000c310783b */ /* 0x000f620000004200 */
[----:B-1----:R-:W-:Y:S01]  /*ba00*/  FFMA.FTZ R0, R151, UR9, -R12 ;  /* 0x0000000997007c23 */ /* 0x002fe2000801080c */
[----:B---3--:R-:W-:-:S03]  /*ba10*/  F2FP.F16.F32.PACK_AB R4, R154, R155 ;  /* 0x0000009b9a04723e */ /* 0x008fc600000000ff */
[C---:B------:R-:W-:Y:S01]  /*ba20*/  HMMA.16816.F32 R92, R8.reuse, R34, R120 ;  /* 0x00000022085c723c */ /* 0x040fe20000001878 */
[----:B------:R-:W-:Y:S01]  /*ba30*/  LDSM.16.MT88.4 R120, [R194+0x7800] ;  /* 0x00780000c278783b */ /* 0x000fe20000004200 */
[----:B------:R1:W-:Y:S04]  /*ba40*/  MUFU.EX2 R153, R0 ;  /* 0x0000000000997308 */ /* 0x0003e80000000800 */
[----:B------:R-:W-:Y:S07]  /*ba50*/  HMMA.16816.F32 R112, R8, R32, R112 ;  /* 0x000000200870723c */ /* 0x000fee0000001870 */
[----:B------:R-:W-:-:S02]  /*ba60*/  F2FP.F16.F32.PACK_AB R8, R226, R228 ;  /* 0x000000e4e208723e */ /* 0x000fc400000000ff */
        /* <DEDUP_REMOVED lines=16> */
[C---:B--2---:R-:W-:Y:S06]  /*bb70*/  HMMA.16816.F32 R52, R4.reuse, R24, R52 ;  /* 0x000000180434723c */ /* 0x044fec0000001834 */
        /* <DEDUP_REMOVED lines=8> */
[----:B--2---:R-:W-:-:S04]  /*bc00*/  F2FP.F16.F32.PACK_AB R9, R71, R147 ;  /* 0x000000934709723e */ /* 0x004fc800000000ff */
[C---:B-----5:R-:W-:Y:S01]  /*bc10*/  HMMA.16816.F32 R132, R4.reuse, R16, R80 ;  /* 0x000000100484723c */ /* 0x060fe20000001850 */
        /* <DEDUP_REMOVED lines=21> */
[----:B------:R-:W-:Y:S01]  /*bd70*/  F2FP.F16.F32.PACK_AB R136, R229, R227 ;  /* 0x000000e3e588723e */ /* 0x000fe200000000ff */
[----:B------:R-:W-:Y:S01]  /*bd80*/  FFMA.FTZ R8, R243, R56, R191 ;  /* 0x00000038f3087223 */ /* 0x000fe200000100bf */
[----:B---3--:R-:W-:Y:S01]  /*bd90*/  F2FP.F16.F32.PACK_AB R137, R59, R144 ;  /* 0x000000903b89723e */ /* 0x008fe200000000ff */
[----:B------:R-:W-:Y:S01]  /*bda0*/  FADD.FTZ R9, R217, R9 ;  /* 0x00000009d9097221 */ /* 0x000fe20000010000 */
[----:B------:R-:W-:Y:S01]  /*bdb0*/  F2FP.F16.F32.PACK_AB R138, R176, R187 ;  /* 0x000000bbb08a723e */ /* 0x000fe200000000ff */
[----:B-1----:R-:W-:Y:S01]  /*bdc0*/  FFMA.FTZ R0, R182, UR9, -R12 ;  /* 0x00000009b6007c23 */ /* 0x002fe2000801080c */
[----:B------:R-:W-:Y:S01]  /*bdd0*/  FADD.FTZ R10, R212, R8 ;  /* 0x00000008d40a7221 */ /* 0x000fe20000010000 */
[----:B------:R-:W-:-:S02]  /*bde0*/  FADD.FTZ R8, R216, R9 ;  /* 0x00000009d8087221 */ /* 0x000fc40000010000 */
        /* <DEDUP_REMOVED lines=19> */
[----:B----4-:R-:W-:-:S03]  /*bf20*/  F2FP.F16.F32.PACK_AB R143, R24, R26 ;  /* 0x0000001a188f723e */ /* 0x010fc600000000ff */
        /* <DEDUP_REMOVED lines=12> */
[----:B------:R-:W-:Y:S02]  /*bff0*/  HMMA.16816.F32 R116, R140, R120, R72 ;  /* 0x000000788c74723c */ /* 0x000fe40000001848 */
[----:B------:R-:W-:Y:S01]  /*c000*/  FADD.FTZ R2, R221, R2 ;  /* 0x00000002dd027221 */ /* 0x000fe20000010000 */
[----:B------:R-:W-:-:S03]  /*c010*/  FADD.FTZ R0, R234, R0 ;  /* 0x00000000ea007221 */ /* 0x000fc60000010000 */
[----:B------:R-:W-:Y:S01]  /*c020*/  HMMA.16816.F32 R128, R136, R4, R128 ;  /* 0x000000048880723c */ /* 0x000fe20000001880 */
[----:B------:R-:W-:-:S04]  /*c030*/  FADD.FTZ R2, R223, R2 ;  /* 0x00000002df027221 */ /* 0x000fc80000010000 */
[----:B------:R-:W-:Y:S01]  /*c040*/  FADD.FTZ R2, R171, R2 ;  /* 0x00000002ab027221 */ /* 0x000fe20000010000 */
[----:B------:R-:W-:Y:S01]  /*c050*/  HMMA.16816.F32 R124, R140, R122, R64 ;  /* 0x0000007a8c7c723c */ /* 0x000fe20000001840 */
[----:B------:R-:W-:Y:S01]  /*c060*/  FADD.FTZ R4, R214, R10 ;  /* 0x0000000ad6047221 */ /* 0x000fe20000010000 */
[----:B------:R-:W-:Y:S01]  /*c070*/  FADD.FTZ R5, R218, R8 ;  /* 0x00000008da057221 */ /* 0x000fe20000010000 */
[----:B------:R-:W-:Y:S02]  /*c080*/  FADD.FTZ R2, R170, R2 ;  /* 0x00000002aa027221 */ /* 0x000fe40000010000 */
[----:B------:R-:W-:Y:S01]  /*c090*/  FADD.FTZ R8, R213, R4 ;  /* 0x00000004d5087221 */ /* 0x000fe20000010000 */
[----:B------:R-:W-:Y:S01]  /*c0a0*/  HMMA.16816.F32 R84, R136, R88, R40 ;  /* 0x000000588854723c */ /* 0x000fe20000001828 */
[----:B------:R-:W-:Y:S01]  /*c0b0*/  FADD.FTZ R4, R233, R0 ;  /* 0x00000000e9047221 */ /* 0x000fe20000010000 */
[----:B------:R-:W-:Y:S01]  /*c0c0*/  FADD.FTZ R2, R169, R2 ;  /* 0x00000002a9027221 */ /* 0x000fe20000010000 */
[----:B------:R-:W-:-:S02]  /*c0d0*/  FADD.FTZ R0, R160, R8 ;  /* 0x00000008a0007221 */ /* 0x000fc40000010000 */
[----:B------:R-:W-:Y:S01]  /*c0e0*/  FADD.FTZ R4, R232, R4 ;  /* 0x00000004e8047221 */ /* 0x000fe20000010000 */
        /* <DEDUP_REMOVED lines=9> */
[----:B------:R-:W-:-:S02]  /*c180*/  FADD.FTZ R7, R231, R4 ;  /* 0x00000004e7077221 */ /* 0x000fc40000010000 */
[----:B------:R-:W-:Y:S01]  /*c190*/  FADD.FTZ R6, R207, R6 ;  /* 0x00000006cf067221 */ /* 0x000fe20000010000 */
[----:B------:R-:W-:Y:S01]  /*c1a0*/  FADD.FTZ R4, R158, R5 ;  /* 0x000000059e047221 */ /* 0x000fe20000010000 */
[----:B------:R-:W-:Y:S01]  /*c1b0*/  FADD.FTZ R5, R168, R2 ;  /* 0x00000002a8057221 */ /* 0x000fe20000010000 */
[----:B------:R-:W-:Y:S01]  /*c1c0*/  @P0 IADD3 R207, R209, -0x4, RZ ;  /* 0xfffffffcd1cf0810 */ /* 0x000fe20007ffe0ff */
[----:B------:R-:W-:Y:S01]  /*c1d0*/  FADD.FTZ R0, R190, R6 ;  /* 0x00000006be007221 */ /* 0x000fe20000010000 */
[----:B------:R-:W-:-:S03]  /*c1e0*/  FADD.FTZ R6, R230, R7 ;  /* 0x00000007e6067221 */ /* 0x000fc60000010000 */
        /* <DEDUP_REMOVED lines=35> */
[----:B------:R-:W-:Y:S06]  /*c420*/  @P0 BRA `(.L_x_853) ;  /* 0x0000000000040947 */ /* 0x000fec0003800000 */
.L_x_850:
[----:B------:R-:W-:-:S07]  /*c430*/  IADD3 R207, R0, -0x1, RZ ;  /* 0xffffffff00cf7810 */ /* 0x000fce0007ffe0ff */
.L_x_853:
[----:B------:R-:W-:-:S13]  /*c440*/  ISETP.GE.AND P0, PT, R207, RZ, PT ;  /* 0x000000ffcf00720c */ /* 0x000fda0003f06270 */
[----:B------:R-:W-:Y:S05]  /*c450*/  @!P0 BRA `(.L_x_854) ;  /* 0x0000002c00ec8947 */ /* 0x000fea0003800000 */
[----:B------:R-:W2:Y:S01]  /*c460*/  LDL.LU.64 R4, [R1+0x20] ;  /* 0x0000200001047983 */ /* 0x000ea20000300a00 */
[C---:B------:R-:W-:Y:S01]  /*c470*/  SHF.L.U64.HI R212, R210.reuse, 0x5, R211 ;  /* 0x00000005d2d47819 */ /* 0x040fe200000102d3 */
[----:B------:R-:W-:Y:S01]  /*c480*/  IMAD.SHL.U32 R211, R210, 0x20, RZ ;  /* 0x00000020d2d37824 */ /* 0x000fe200078e00ff */
[C---:B------:R-:W-:Y:S01]  /*c490*/  SHF.L.U64.HI R210, R178.reuse, 0x5, R179 ;  /* 0x00000005b2d27819 */ /* 0x040fe200000102b3 */
[----:B------:R-:W-:Y:S01]  /*c4a0*/  IMAD.MOV.U32 R72, RZ, RZ, R69 ;  /* 0x000000ffff487224 */ /* 0x000fe200078e0045 */
[----:B------:R-:W-:Y:S01]  /*c4b0*/  SHF.L.U32 R209, R178, 0x5, RZ ;  /* 0x00000005b2d17819 */ /* 0x000fe200000006ff */
[----:B------:R-:W-:Y:S01]  /*c4c0*/  IMAD.MOV.U32 R74, RZ, RZ, R3 ;  /* 0x000000ffff4a7224 */ /* 0x000fe200078e0003 */
[----:B------:R-:W-:Y:S01]  /*c4d0*/  MOV R71, R70 ;  /* 0x0000004600477202 */ /* 0x000fe20000000f00 */
[----:B------:R-:W-:Y:S01]  /*c4e0*/  ULDC UR5, c[0x0][0x39c] ;  /* 0x0000e70000057ab9 */ /* 0x000fe20000000800 */
[----:B------:R-:W-:Y:S01]  /*c4f0*/  MOV R73, R68 ;  /* 0x0000004400497202 */ /* 0x000fe20000000f00 */
[----:B------:R-:W-:Y:S01]  /*c500*/  ULDC UR4, c[0x0][0x2ec] ;  /* 0x0000bb0000047ab9 */ /* 0x000fe20000000800 */
[----:B------:R-:W-:Y:S01]  /*c510*/  ULDC.64 UR6, c[0x0][0x218] ;  /* 0x0000860000067ab9 */ /* 0x000fe20000000a00 */
[----:B------:R-:W-:Y:S01]  /*c520*/  ULDC.64 UR10, c[0x0][0x220] ;  /* 0x00008800000a7ab9 */ /* 0x000fe20000000a00 */
[----:B------:R-:W-:Y:S01]  /*c530*/  ULDC.64 UR8, c[0x0][0x248] ;  /* 0x0000920000087ab9 */ /* 0x000fe20000000a00 */
[----:B--2---:R-:W-:Y:S01]  /*c540*/  IMAD.MOV.U32 R244, RZ, RZ, R4 ;  /* 0x000000fffff47224 */ /* 0x004fe200078e0004 */
[----:B------:R-:W-:Y:S06]  /*c550*/  BRA `(.L_x_855) ;  /* 0x0000000000687947 */ /* 0x000fec0003800000 */
.L_x_857:
[----:B------:R-:W2:Y:S01]  /*c560*/  LDL.64 R68, [R1+0x8] ;  /* 0x0000080001447983 */ /* 0x000ea20000100a00 */
[----:B------:R-:W-:Y:S04]  /*c570*/  VIADD R0, R207, 0xffffffff ;  /* 0xffffffffcf007836 */ /* 0x000fe80000000000 */
[----:B------:R-:W-:Y:S01]  /*c580*/  IMAD.WIDE.U32 R2, R0, UR8, RZ ;  /* 0x0000000800027c25 */ /* 0x000fe2000f8e00ff */
[----:B------:R-:W-:Y:S05]  /*c590*/  SHF.R.S32.HI R4, RZ, 0x1f, R0 ;  /* 0x0000001fff047819 */ /* 0x000fea0000011400 */
[----:B------:R-:W-:Y:S04]  /*c5a0*/  IMAD R4, R4, UR8, RZ ;  /* 0x0000000804047c24 */ /* 0x000fe8000f8e02ff */
[----:B------:R-:W-:Y:S04]  /*c5b0*/  IMAD R4, R0, UR9, R4 ;  /* 0x0000000900047c24 */ /* 0x000fe8000f8e0204 */
[----:B------:R-:W-:Y:S01]  /*c5c0*/  IMAD.IADD R4, R3, 0x1, R4 ;  /* 0x0000000103047824 */ /* 0x000fe200078e0204 */
[----:B--2---:R-:W-:Y:S04]  /*c5d0*/  LEA R0, P1, R2, R68, 0x6 ;  /* 0x0000004402007211 */ /* 0x004fe800078230ff */
[----:B------:R-:W-:Y:S02]  /*c5e0*/  LEA R6, P2, R0, UR6, 0x1 ;  /* 0x0000000600067c11 */ /* 0x000fe4000f8408ff */
        /* <DEDUP_REMOVED lines=17> */
.L_x_855:
[----:B------:R-:W-:Y:S04]  /*c700*/  DEPBAR.LE SB0, 0x0 ;  /* 0x000080000000791a */ /* 0x000fe80000000000 */
[----:B------:R-:W-:Y:S01]  /*c710*/  BAR.SYNC.DEFER_BLOCKING 0x0 ;  /* 0x0000000000007b1d */ /* 0x000fe20000010000 */
[----:B------:R-:W-:Y:S01]  /*c720*/  SHF.R.S32.HI R4, RZ, 0x1f, R207 ;  /* 0x0000001fff047819 */ /* 0x000fe200000114cf */
[----:B------:R-:W-:Y:S02]  /*c730*/  IMAD R0, R252, R207, RZ ;  /* 0x000000cffc007224 */ /* 0x000fe400078e02ff */
[-C--:B------:R-:W-:Y:S04]  /*c740*/  IMAD.WIDE.U32 R2, R207, R246.reuse, R244 ;  /* 0x000000f6cf027225 */ /* 0x080fe800078e00f4 */
[----:B------:R-:W-:Y:S01]  /*c750*/  IMAD R0, R4, R246, R0 ;  /* 0x000000f604007224 */ /* 0x000fe200078e0200 */
[----:B------:R-:W-:Y:S04]  /*c760*/  LEA R6, P1, R2, UR10, 0x1 ;  /* 0x0000000a02067c11 */ /* 0x000fe8000f8208ff */
[----:B------:R-:W-:Y:S02]  /*c770*/  IADD3 R0, R3, R0, RZ ;  /* 0x0000000003007210 */ /* 0x000fe40007ffe0ff */
[-C--:B------:R-:W-:Y:S02]  /*c780*/  IADD3 R4, P0, R6, R211.reuse, RZ ;  /* 0x000000d306047210 */ /* 0x080fe40007f1e0ff */
[----:B------:R-:W-:Y:S02]  /*c790*/  LEA.HI.X R7, R2, UR11, R0, 0x1, P1 ;  /* 0x0000000b02077c11 */ /* 0x000fe400088f0c00 */
[-C--:B------:R-:W-:Y:S02]  /*c7a0*/  IADD3 R2, P1, R4, R211.reuse, RZ ;  /* 0x000000d304027210 */ /* 0x080fe40007f3e0ff */
[-C--:B------:R-:W-:Y:S02]  /*c7b0*/  IADD3.X R5, R7, R212.reuse, RZ, P0, !PT ;  /* 0x000000d407057210 */ /* 0x080fe400007fe4ff */
[----:B------:R-:W-:Y:S01]  /*c7c0*/  IADD3 R8, P0, R2, R211, RZ ;  /* 0x000000d302087210 */ /* 0x000fe20007f1e0ff */
[----:B------:R-:W-:Y:S01]  /*c7d0*/  @!PT LDS RZ, [RZ] ;  /* 0x00000000fffff984 */ /* 0x000fe20000000800 */
[----:B------:R-:W-:Y:S01]  /*c7e0*/  @!PT LDS RZ, [RZ] ;  /* 0x00000000fffff984 */ /* 0x000fe20000000800 */
[----:B------:R-:W-:Y:S01]  /*c7f0*/  @!PT LDS RZ, [RZ] ;  /* 0x00000000fffff984 */ /* 0x000fe20000000800 */
[----:B------:R-:W-:Y:S01]  /*c800*/  LDGSTS.E.BYPASS.LTC128B.128 [R208+0x6000], desc[UR12][R6.64] ;  /* 0x0600000006d07fae */ /* 0x000fe2000b901d4c */
[-C--:B------:R-:W-:Y:S04]  /*c810*/  IADD3.X R3, R5, R212.reuse, RZ, P1, !PT ;  /* 0x000000d405037210 */ /* 0x080fe80000ffe4ff */
[----:B------:R-:W-:Y:S02]  /*c820*/  IADD3.X R9, R3, R212, RZ, P0, !PT ;  /* 0x000000d403097210 */ /* 0x000fe400007fe4ff */
[----:B------:R-:W-:Y:S01]  /*c830*/  ISETP.GT.AND P0, PT, R207, RZ, PT ;  /* 0x000000ffcf00720c */ /* 0x000fe20003f04270 */
[----:B------:R1:W-:Y:S08]  /*c840*/  LDGSTS.E.BYPASS.LTC128B.128 [R208+0x6800], desc[UR12][R4.64] ;  /* 0x0680000004d07fae */ /* 0x0003f0000b901d4c */
[----:B------:R-:W-:Y:S08]  /*c850*/  LDGSTS.E.BYPASS.LTC128B.128 [R208+0x7000], desc[UR12][R2.64] ;  /* 0x0700000002d07fae */ /* 0x000ff0000b901d4c */
[----:B------:R2:W-:Y:S08]  /*c860*/  LDGSTS.E.BYPASS.LTC128B.128 [R208+0x7800], desc[UR12][R8.64] ;  /* 0x0780000008d07fae */ /* 0x0005f0000b901d4c */
[----:B------:R-:W-:Y:S08]  /*c870*/  LDSM.16.M88.4 R64, [R199] ;  /* 0x00000000c740783b */ /* 0x000ff00000000200 */
[----:B------:R-:W1:Y:S08]  /*c880*/  LDSM.16.M88.4 R16, [R192+0x4000] ;  /* 0x00400000c010783b */ /* 0x000e700000000200 */
[----:B------:R-:W2:Y:S08]  /*c890*/  LDSM.16.M88.4 R60, [R199+0x2000] ;  /* 0x00200000c73c783b */ /* 0x000eb00000000200 */
[----:B------:R-:W3:Y:S08]  /*c8a0*/  LDSM.16.M88.4 R32, [R192+0x4800] ;  /* 0x00480000c020783b */ /* 0x000ef00000000200 */
[----:B------:R-:W4:Y:S08]  /*c8b0*/  LDSM.16.M88.4 R48, [R192+0x5000] ;  /* 0x00500000c030783b */ /* 0x000f300000000200 */
[----:B------:R-:W0:Y:S08]  /*c8c0*/  LDGDEPBAR ;  /* 0x00000000000079af */ /* 0x000e300000000000 */
[----:B------:R-:W5:Y:S08]  /*c8d0*/  LDSM.16.M88.4 R76, [R192+0x5800] ;  /* 0x00580000c04c783b */ /* 0x000f700000000200 */
[----:B------:R-:W-:Y:S08]  /*c8e0*/  LDSM.16.M88.4 R144, [R202] ;  /* 0x00000000ca90783b */ /* 0x000ff00000000200 */
[----:B------:R-:W5:Y:S08]  /*c8f0*/  LDSM.16.M88.4 R148, [R198+0x4000] ;  /* 0x00400000c694783b */ /* 0x000f700000000200 */
[----:B------:R-:W5:Y:S08]  /*c900*/  LDSM.16.M88.4 R152, [R202+0x2000] ;  /* 0x00200000ca98783b */ /* 0x000f700000000200 */
[----:B------:R-:W5:Y:S08]  /*c910*/  LDSM.16.M88.4 R156, [R198+0x4800] ;  /* 0x00480000c69c783b */ /* 0x000f700000000200 */
[----:B------:R-:W5:Y:S08]  /*c920*/  LDSM.16.M88.4 R160, [R198+0x5000] ;  /* 0x00500000c6a0783b */ /* 0x000f700000000200 */
[----:B------:R-:W5:Y:S08]  /*c930*/  LDSM.16.M88.4 R164, [R198+0x5800] ;  /* 0x00580000c6a4783b */ /* 0x000f700000000200 */
[----:B------:R-:W-:Y:S08]  /*c940*/  LDSM.16.M88.4 R168, [R200] ;  /* 0x00000000c8a8783b */ /* 0x000ff00000000200 */
[----:B------:R-:W5:Y:S08]  /*c950*/  LDSM.16.M88.4 R172, [R203] ;  /* 0x00000000cbac783b */ /* 0x000f700000000200 */
[----:B------:R-:W-:Y:S08]  /*c960*/  LDSM.16.M88.4 R176, [R206] ;  /* 0x00000000ceb0783b */ /* 0x000ff00000000200 */
[----:B------:R-:W-:Y:S08]  /*c970*/  LDSM.16.M88.4 R180, [R204] ;  /* 0x00000000ccb4783b */ /* 0x000ff00000000200 */
[----:B------:R-:W-:Y:S08]  /*c980*/  LDSM.16.M88.4 R184, [R201] ;  /* 0x00000000c9b8783b */ /* 0x000ff00000000200 */
[----:B------:R-:W-:Y:S01]  /*c990*/  LDSM.16.M88.4 R188, [R197] ;  /* 0x00000000c5bc783b */ /* 0x000fe20000000200 */
[-C--:B-1----:R-:W-:Y:S06]  /*c9a0*/  HMMA.16816.F32 R4, R64, R16.reuse, RZ ;  /* 0x000000104004723c */ /* 0x082fec00000018ff */
[C---:B--2---:R-:W-:Y:S06]  /*c9b0*/  HMMA.16816.F32 R8, R60.reuse, R16, RZ ;  /* 0x000000103c08723c */ /* 0x044fec00000018ff */
[-C--:B------:R-:W-:Y:S06]  /*c9c0*/  HMMA.16816.F32 R12, R60, R18.reuse, RZ ;  /* 0x000000123c0c723c */ /* 0x080fec00000018ff */
[C---:B------:R-:W-:Y:S06]  /*c9d0*/  HMMA.16816.F32 R16, R64.reuse, R18, RZ ;  /* 0x000000124010723c */ /* 0x040fec00000018ff */
        /* <DEDUP_REMOVED lines=12> */
[----:B------:R-:W1:Y:S05]  /*caa0*/  LDSM.16.M88.4 R76, [R200+0x2000] ;  /* 0x00200000c84c783b */ /* 0x000e6a0000000200 */
        /* <DEDUP_REMOVED lines=16> */
[----:B------:R-:W-:Y:S01]  /*cbb0*/  HMMA.16816.F32 R64, R144, R166, R64 ;  /* 0x000000a69040723c */ /* 0x000fe20000001840 */
[----:B------:R-:W3:Y:S05]  /*cbc0*/  LDSM.16.M88.4 R144, [R201+0x2000] ;  /* 0x00200000c990783b */ /* 0x000eea0000000200 */
[-C--:B------:R-:W-:Y:S06]  /*cbd0*/  HMMA.16816.F32 R4, R168, R172.reuse, R4 ;  /* 0x000000aca804723c */ /* 0x080fec0000001804 */
[C---:B-1----:R-:W-:Y:S06]  /*cbe0*/  HMMA.16816.F32 R8, R76.reuse, R172, R8 ;  /* 0x000000ac4c08723c */ /* 0x042fec0000001808 */
        /* <DEDUP_REMOVED lines=15> */
[C---:B---3--:R-:W-:Y:S06]  /*cce0*/  HMMA.16816.F32 R8, R144.reuse, R188, R8 ;  /* 0x000000bc9008723c */ /* 0x048fec0000001808 */
[-C--:B------:R-:W-:Y:S06]  /*ccf0*/  HMMA.16816.F32 R12, R144, R190.reuse, R12 ;  /* 0x000000be900c723c */ /* 0x080fec000000180c */
[C---:B------:R-:W-:Y:S06]  /*cd00*/  HMMA.16816.F32 R16, R184.reuse, R190, R16 ;  /* 0x000000beb810723c */ /* 0x040fec0000001810 */
[----:B------:R-:W-:Y:S01]  /*cd10*/  FMUL.FTZ R4, R4, UR5 ;  /* 0x0000000504047c20 */ /* 0x000fe20008410000 */
[----:B------:R-:W-:Y:S01]  /*cd20*/  FMUL.FTZ R6, R6, UR5 ;  /* 0x0000000506067c20 */ /* 0x000fe20008410000 */
[----:B------:R-:W-:Y:S02]  /*cd30*/  FMUL.FTZ R5, R5, UR5 ;  /* 0x0000000505057c20 */ /* 0x000fe40008410000 */
        /* <DEDUP_REMOVED lines=9> */
[----:B------:R-:W-:Y:S01]  /*cdd0*/  FMUL.FTZ R12, R12, UR5 ;  /* 0x000000050c0c7c20 */ /* 0x000fe20008410000 */
[----:B------:R-:W-:Y:S01]  /*cde0*/  FMUL.FTZ R15, R15, UR5 ;  /* 0x000000050f0f7c20 */ /* 0x000fe20008410000 */
[----:B------:R-:W-:Y:S01]  /*cdf0*/  FMUL.FTZ R16, R16, UR5 ;  /* 0x0000000510107c20 */ /* 0x000fe20008410000 */
[----:B------:R-:W-:Y:S04]  /*ce00*/  FMUL.FTZ R18, R18, UR5 ;  /* 0x0000000512127c20 */ /* 0x000fe80008410000 */
[----:B------:R3:W-:Y:S01]  /*ce10*/  MUFU.TANH R154, R5 ;  /* 0x00000005009a7308 */ /* 0x0007e20000002400 */
[----:B------:R-:W-:Y:S01]  /*ce20*/  FMUL.FTZ R17, R17, UR5 ;  /* 0x0000000511117c20 */ /* 0x000fe20008410000 */
[----:B-1----:R-:W-:Y:S08]  /*ce30*/  FMNMX.FTZ R3, R77, R71, !PT ;  /* 0x000000474d037209 */ /* 0x002ff00007810000 */
[----:B------:R-:W1:Y:S01]  /*ce40*/  MUFU.TANH R79, R8 ;  /* 0x00000008004f7308 */ /* 0x000e620000002400 */
[----:B--2---:R-:W-:Y:S09]  /*ce50*/  FMNMX.FTZ R2, R78, R72, !PT ;  /* 0x000000484e027209 */ /* 0x004ff20007810000 */
[----:B------:R-:W2:Y:S01]  /*ce60*/  MUFU.TANH R150, R10 ;  /* 0x0000000a00967308 */ /* 0x000ea20000002400 */
[----:B---3--:R-:W3:Y:S09]  /*ce70*/  LDSM.16.M88.4 R4, [R197+0x800] ;  /* 0x00080000c504783b */ /* 0x008ef20000000200 */
[----:B------:R-:W-:Y:S10]  /*ce80*/  MUFU.TANH R153, R9 ;  /* 0x0000000900997308 */ /* 0x000ff40000002400 */
[----:B------:R4:W-:Y:S10]  /*ce90*/  MUFU.TANH R151, R11 ;  /* 0x0000000b00977308 */ /* 0x0009f40000002400 */
[----:B------:R-:W-:Y:S10]  /*cea0*/  MUFU.TANH R148, R14 ;  /* 0x0000000e00947308 */ /* 0x000ff40000002400 */
[----:B------:R5:W-:Y:S01]  /*ceb0*/  MUFU.TANH R14, R13 ;  /* 0x0000000d000e7308 */ /* 0x000be20000002400 */
[----:B----4-:R-:W4:Y:S09]  /*cec0*/  LDSM.16.M88.4 R8, [R197+0x1000] ;  /* 0x00100000c508783b */ /* 0x010f320000000200 */
[----:B------:R-:W2:Y:S01]  /*ced0*/  MUFU.TANH R152, R0 ;  /* 0x0000000000987308 */ /* 0x000ea20000002400 */
[-C--:B---3--:R-:W-:Y:S06]  /*cee0*/  HMMA.16816.F32 R20, R184, R4.reuse, R20 ;  /* 0x00000004b814723c */ /* 0x088fec0000001814 */
[C---:B------:R-:W-:Y:S03]  /*cef0*/  HMMA.16816.F32 R24, R144.reuse, R4, R24 ;  /* 0x000000049018723c */ /* 0x040fe60000001818 */
[----:B------:R-:W3:Y:S02]  /*cf00*/  MUFU.TANH R16, R16 ;  /* 0x0000001000107308 */ /* 0x000ee40000002400 */
[----:B-----5:R-:W-:Y:S01]  /*cf10*/  FMUL.FTZ R13, R19, UR5 ;  /* 0x00000005130d7c20 */ /* 0x020fe20008410000 */
[-C--:B------:R-:W-:Y:S07]  /*cf20*/  HMMA.16816.F32 R28, R144, R6.reuse, R28 ;  /* 0x00000006901c723c */ /* 0x080fee000000181c */
[----:B------:R-:W5:Y:S01]  /*cf30*/  MUFU.TANH R18, R18 ;  /* 0x0000001200127308 */ /* 0x000f620000002400 */
[C---:B------:R-:W-:Y:S01]  /*cf40*/  HMMA.16816.F32 R32, R184.reuse, R6, R32 ;  /* 0x00000006b820723c */ /* 0x040fe20000001820 */
[----:B------:R-:W1:Y:S01]  /*cf50*/  LDSM.16.M88.4 R4, [R197+0x1800] ;  /* 0x00180000c504783b */ /* 0x000e620000000200 */
[----:B------:R-:W-:Y:S07]  /*cf60*/  DEPBAR.LE SB0, 0x0 ;  /* 0x000080000000791a */ /* 0x000fee0000000000 */
[----:B------:R-:W5:Y:S02]  /*cf70*/  MUFU.TANH R149, R12 ;  /* 0x0000000c00957308 */ /* 0x000f640000002400 */
[----:B------:R-:W-:Y:S01]  /*cf80*/  FMUL.FTZ R20, R20, UR5 ;  /* 0x0000000514147c20 */ /* 0x000fe20008410000 */
[----:B------:R-:W-:Y:S01]  /*cf90*/  FMUL.FTZ R22, R22, UR5 ;  /* 0x0000000516167c20 */ /* 0x000fe20008410000 */
[----:B------:R-:W-:Y:S01]  /*cfa0*/  FMUL.FTZ R21, R21, UR5 ;  /* 0x0000000515157c20 */ /* 0x000fe20008410000 */
[----:B------:R-:W-:Y:S01]  /*cfb0*/  FMUL.FTZ R24, R24, UR5 ;  /* 0x0000000518187c20 */ /* 0x000fe20008410000 */
[----:B------:R-:W-:Y:S04]  /*cfc0*/  FMUL.FTZ R23, R23, UR5 ;  /* 0x0000000517177c20 */ /* 0x000fe80008410000 */
[----:B------:R-:W5:Y:S01]  /*cfd0*/  MUFU.TANH R17, R17 ;  /* 0x0000001100117308 */ /* 0x000f620000002400 */
[----:B------:R-:W-:Y:S01]  /*cfe0*/  BAR.SYNC.DEFER_BLOCKING 0x0 ;  /* 0x0000000000007b1d */ /* 0x000fe20000010000 */
[-C--:B----4-:R-:W-:Y:S05]  /*cff0*/  HMMA.16816.F32 R36, R184, R8.reuse, R36 ;  /* 0x00000008b824723c */ /* 0x090fea0000001824 */
[----:B------:R-:W-:Y:S03]  /*d000*/  FMUL.FTZ R26, R26, UR5 ;  /* 0x000000051a1a7c20 */ /* 0x000fe60008410000 */
[----:B------:R-:W4:Y:S01]  /*d010*/  MUFU.TANH R13, R13 ;  /* 0x0000000d000d7308 */ /* 0x000f220000002400 */
[C---:B------:R-:W-:Y:S04]  /*d020*/  HMMA.16816.F32 R40, R144.reuse, R8, R40 ;  /* 0x000000089028723c */ /* 0x040fe80000001828 */
[----:B------:R-:W-:Y:S01]  /*d030*/  FMUL.FTZ R32, R32, UR5 ;  /* 0x0000000520207c20 */ /* 0x000fe20008410000 */
[----:B------:R-:W-:Y:S01]  /*d040*/  FMUL.FTZ R25, R25, UR5 ;  /* 0x0000000519197c20 */ /* 0x000fe20008410000 */
[-C--:B------:R-:W-:Y:S03]  /*d050*/  HMMA.16816.F32 R44, R144, R10.reuse, R44 ;  /* 0x0000000a902c723c */ /* 0x080fe6000000182c */
[----:B------:R-:W4:Y:S02]  /*d060*/  MUFU.TANH R20, R20 ;  /* 0x0000001400147308 */ /* 0x000f240000002400 */
[----:B------:R-:W-:Y:S01]  /*d070*/  FMUL.FTZ R34, R34, UR5 ;  /* 0x0000000522227c20 */ /* 0x000fe20008410000 */
[C---:B------:R-:W-:Y:S07]  /*d080*/  HMMA.16816.F32 R48, R184.reuse, R10, R48 ;  /* 0x0000000ab830723c */ /* 0x040fee0000001830 */
[----:B------:R-:W4:Y:S01]  /*d090*/  MUFU.TANH R15, R15 ;  /* 0x0000000f000f7308 */ /* 0x000f220000002400 */
[----:B------:R-:W-:Y:S01]  /*d0a0*/  FMUL.FTZ R33, R33, UR5 ;  /* 0x0000000521217c20 */ /* 0x000fe20008410000 */
[-C--:B-1----:R-:W-:Y:S08]  /*d0b0*/  HMMA.16816.F32 R52, R184, R4.reuse, R52 ;  /* 0x00000004b834723c */ /* 0x082ff00000001834 */
[----:B------:R-:W1:Y:S01]  /*d0c0*/  MUFU.TANH R19, R24 ;  /* 0x0000001800137308 */ /* 0x000e620000002400 */
[C---:B------:R-:W-:Y:S04]  /*d0d0*/  HMMA.16816.F32 R56, R144.reuse, R4, R56 ;  /* 0x000000049038723c */ /* 0x040fe80000001838 */
[----:B------:R-:W-:Y:S02]  /*d0e0*/  FMUL.FTZ R27, R27, UR5 ;  /* 0x000000051b1b7c20 */ /* 0x000fe40008410000 */
[-C--:B------:R-:W-:Y:S03]  /*d0f0*/  HMMA.16816.F32 R60, R144, R6.reuse, R60 ;  /* 0x00000006903c723c */ /* 0x080fe6000000183c */
[----:B------:R-:W1:Y:S02]  /*d100*/  MUFU.TANH R22, R22 ;  /* 0x0000001600167308 */ /* 0x000e640000002400 */
[----:B------:R-:W-:Y:S01]  /*d110*/  FMNMX.FTZ R4, R79, R73, !PT ;  /* 0x000000494f047209 */ /* 0x000fe20007810000 */
[----:B------:R-:W-:Y:S07]  /*d120*/  HMMA.16816.F32 R64, R184, R6, R64 ;  /* 0x00000006b840723c */ /* 0x000fee0000001840 */
[----:B------:R-:W1:Y:S01]  /*d130*/  MUFU.TANH R21, R21 ;  /* 0x0000001500157308 */ /* 0x000e620000002400 */
[----:B--2---:R-:W-:Y:S03]  /*d140*/  FMNMX.FTZ R5, R150, R74, !PT ;  /* 0x0000004a96057209 */ /* 0x004fe60007810000 */
[----:B------:R-:W-:Y:S01]  /*d150*/  FMUL.FTZ R28, R28, UR5 ;  /* 0x000000051c1c7c20 */ /* 0x000fe20008410000 */
[----:B------:R-:W-:Y:S01]  /*d160*/  FMNMX.FTZ R6, R154, R3, !PT ;  /* 0x000000039a067209 */ /* 0x000fe20007810000 */
[----:B------:R-:W-:Y:S04]  /*d170*/  FMUL.FTZ R35, R35, UR5 ;  /* 0x0000000523237c20 */ /* 0x000fe80008410000 */
[----:B------:R-:W2:Y:S01]  /*d180*/  MUFU.TANH R156, R26 ;  /* 0x0000001a009c7308 */ /* 0x000ea20000002400 */
[----:B------:R-:W-:Y:S01]  /*d190*/  FMNMX.FTZ R3, R152, R2, !PT ;  /* 0x0000000298037209 */ /* 0x000fe20007810000 */
[----:B------:R-:W-:Y:S01]  /*d1a0*/  FMUL.FTZ R30, R30, UR5 ;  /* 0x000000051e1e7c20 */ /* 0x000fe20008410000 */
[----:B------:R-:W-:Y:S01]  /*d1b0*/  FMNMX.FTZ R2, R153, R4, !PT ;  /* 0x0000000499027209 */ /* 0x000fe20007810000 */
[----:B------:R-:W-:Y:S01]  /*d1c0*/  FMUL.FTZ R36, R36, UR5 ;  /* 0x0000000524247c20 */ /* 0x000fe20008410000 */
[----:B---3--:R-:W-:Y:S01]  /*d1d0*/  FMNMX.FTZ R6, R16, R6, !PT ;  /* 0x0000000610067209 */ /* 0x008fe20007810000 */
[----:B------:R-:W-:Y:S01]  /*d1e0*/  FMUL.FTZ R38, R38, UR5 ;  /* 0x0000000526267c20 */ /* 0x000fe20008410000 */
[----:B------:R-:W-:Y:S03]  /*d1f0*/  FMUL.FTZ R0, R63, UR5 ;  /* 0x000000053f007c20 */ /* 0x000fe60008410000 */
[----:B------:R-:W3:Y:S01]  /*d200*/  MUFU.TANH R23, R23 ;  /* 0x0000001700177308 */ /* 0x000ee20000002400 */
[----:B------:R-:W-:Y:S01]  /*d210*/  FMNMX.FTZ R4, R151, R5, !PT ;  /* 0x0000000597047209 */ /* 0x000fe20007810000 */
[----:B------:R-:W-:Y:S01]  /*d220*/  FMUL.FTZ R37, R37, UR5 ;  /* 0x0000000525257c20 */ /* 0x000fe20008410000 */
[----:B-----5:R-:W-:Y:S01]  /*d230*/  FMNMX.FTZ R5, R18, R3, !PT ;  /* 0x0000000312057209 */ /* 0x020fe20007810000 */
[----:B------:R-:W-:Y:S01]  /*d240*/  FMUL.FTZ R31, R31, UR5 ;  /* 0x000000051f1f7c20 */ /* 0x000fe20008410000 */
[----:B------:R-:W-:Y:S01]  /*d250*/  FMNMX.FTZ R3, R149, R2, !PT ;  /* 0x0000000295037209 */ /* 0x000fe20007810000 */
[----:B------:R-:W-:Y:S01]  /*d260*/  FMUL.FTZ R29, R29, UR5 ;  /* 0x000000051d1d7c20 */ /* 0x000fe20008410000 */
[----:B------:R-:W-:Y:S03]  /*d270*/  FMNMX.FTZ R6, R17, R6, !PT ;  /* 0x0000000611067209 */ /* 0x000fe60007810000 */
[----:B------:R2:W-:Y:S01]  /*d280*/  MUFU.TANH R76, R0 ;  /* 0x00000000004c7308 */ /* 0x0005e20000002400 */
[----:B------:R-:W-:Y:S01]  /*d290*/  FMNMX.FTZ R2, R148, R4, !PT ;  /* 0x0000000494027209 */ /* 0x000fe20007810000 */
[----:B------:R-:W-:Y:S01]  /*d2a0*/  FMUL.FTZ R39, R39, UR5 ;  /* 0x0000000527277c20 */ /* 0x000fe20008410000 */
[----:B----4-:R-:W-:Y:S01]  /*d2b0*/  FMNMX.FTZ R4, R13, R5, !PT ;  /* 0x000000050d047209 */ /* 0x010fe20007810000 */
[----:B------:R-:W-:Y:S01]  /*d2c0*/  FMUL.FTZ R48, R48, UR5 ;  /* 0x0000000530307c20 */ /* 0x000fe20008410000 */
[----:B------:R-:W-:Y:S01]  /*d2d0*/  FMNMX.FTZ R3, R14, R3, !PT ;  /* 0x000000030e037209 */ /* 0x000fe20007810000 */
[----:B------:R-:W-:Y:S01]  /*d2e0*/  FMUL.FTZ R42, R42, UR5 ;  /* 0x000000052a2a7c20 */ /* 0x000fe20008410000 */
[----:B------:R-:W-:Y:S03]  /*d2f0*/  FMNMX.FTZ R5, R20, R6, !PT ;  /* 0x0000000614057209 */ /* 0x000fe60007810000 */
[----:B------:R-:W4:Y:S01]  /*d300*/  MUFU.TANH R32, R32 ;  /* 0x0000002000207308 */ /* 0x000f220000002400 */
[----:B------:R-:W-:Y:S01]  /*d310*/  FMNMX.FTZ R7, R15, R2, !PT ;  /* 0x000000020f077209 */ /* 0x000fe20007810000 */
[----:B------:R-:W-:Y:S01]  /*d320*/  FMUL.FTZ R40, R40, UR5 ;  /* 0x0000000528287c20 */ /* 0x000fe20008410000 */
[----:B-1----:R-:W-:Y:S01]  /*d330*/  FMNMX.FTZ R2, R19, R3, !PT ;  /* 0x0000000313027209 */ /* 0x002fe20007810000 */
[----:B------:R-:W-:Y:S01]  /*d340*/  FMUL.FTZ R50, R50, UR5 ;  /* 0x0000000532327c20 */ /* 0x000fe20008410000 */
[----:B------:R-:W-:Y:S01]  /*d350*/  FMNMX.FTZ R4, R22, R4, !PT ;  /* 0x0000000416047209 */ /* 0x000fe20007810000 */
[----:B------:R-:W-:Y:S01]  /*d360*/  FMUL.FTZ R49, R49, UR5 ;  /* 0x0000000531317c20 */ /* 0x000fe20008410000 */
[----:B------:R-:W-:Y:S03]  /*d370*/  FMNMX.FTZ R3, R21, R5, !PT ;  /* 0x0000000515037209 */ /* 0x000fe60007810000 */
[----:B------:R-:W1:Y:S01]  /*d380*/  MUFU.TANH R155, R25 ;  /* 0x00000019009b7308 */ /* 0x000e620000002400 */
[----:B--2---:R-:W-:Y:S01]  /*d390*/  FMNMX.FTZ R0, R156, R7, !PT ;  /* 0x000000079c007209 */ /* 0x004fe20007810000 */
[----:B------:R-:W-:Y:S01]  /*d3a0*/  FMUL.FTZ R43, R43, UR5 ;  /* 0x000000052b2b7c20 */ /* 0x000fe20008410000 */
[----:B---3--:R-:W-:Y:S01]  /*d3b0*/  FMNMX.FTZ R4, R23, R4, !PT ;  /* 0x0000000417047209 */ /* 0x008fe20007810000 */
[----:B------:R-:W-:Y:S01]  /*d3c0*/  FMUL.FTZ R41, R41, UR5 ;  /* 0x0000000529297c20 */ /* 0x000fe20008410000 */
[----:B------:R-:W-:Y:S01]  /*d3d0*/  FMUL.FTZ R51, R51, UR5 ;  /* 0x0000000533337c20 */ /* 0x000fe20008410000 */
[----:B------:R-:W-:Y:S01]  /*d3e0*/  FMUL.FTZ R52, R52, UR5 ;  /* 0x0000000534347c20 */ /* 0x000fe20008410000 */
[----:B------:R-:W-:Y:S03]  /*d3f0*/  FMUL.FTZ R44, R44, UR5 ;  /* 0x000000052c2c7c20 */ /* 0x000fe60008410000 */
[----:B------:R-:W2:Y:S01]  /*d400*/  MUFU.TANH R157, R27 ;  /* 0x0000001b009d7308 */ /* 0x000ea20000002400 */
[----:B----4-:R-:W-:Y:S01]  /*d410*/  FMNMX.FTZ R3, R32, R3, !PT ;  /* 0x0000000320037209 */ /* 0x010fe20007810000 */
[----:B------:R-:W-:Y:S01]  /*d420*/  FMUL.FTZ R54, R54, UR5 ;  /* 0x0000000536367c20 */ /* 0x000fe20008410000 */
[----:B------:R-:W-:Y:S01]  /*d430*/  FMUL.FTZ R53, R53, UR5 ;  /* 0x0000000535357c20 */ /* 0x000fe20008410000 */
[----:B------:R-:W-:Y:S01]  /*d440*/  FMUL.FTZ R46, R46, UR5 ;  /* 0x000000052e2e7c20 */ /* 0x000fe20008410000 */
[----:B------:R-:W-:Y:S01]  /*d450*/  FMUL.FTZ R45, R45, UR5 ;  /* 0x000000052d2d7c20 */ /* 0x000fe20008410000 */
[----:B------:R-:W-:Y:S01]  /*d460*/  FMUL.FTZ R55, R55, UR5 ;  /* 0x0000000537377c20 */ /* 0x000fe20008410000 */
[----:B------:R-:W-:Y:S03]  /*d470*/  FMUL.FTZ R64, R64, UR5 ;  /* 0x0000000540407c20 */ /* 0x000fe60008410000 */
[----:B------:R-:W3:Y:S01]  /*d480*/  MUFU.TANH R34, R34 ;  /* 0x0000002200227308 */ /* 0x000ee20000002400 */
[----:B-1----:R-:W-:Y:S01]  /*d490*/  FMNMX.FTZ R5, R155, R2, !PT ;  /* 0x000000029b057209 */ /* 0x002fe20007810000 */
[----:B------:R-:W-:Y:S01]  /*d4a0*/  FMUL.FTZ R47, R47, UR5 ;  /* 0x000000052f2f7c20 */ /* 0x000fe20008410000 */
[----:B------:R-:W-:Y:S01]  /*d4b0*/  FMUL.FTZ R56, R56, UR5 ;  /* 0x0000000538387c20 */ /* 0x000fe20008410000 */
[----:B------:R-:W-:Y:S01]  /*d4c0*/  FMUL.FTZ R57, R57, UR5 ;  /* 0x0000000539397c20 */ /* 0x000fe20008410000 */
[----:B------:R-:W-:Y:S01]  /*d4d0*/  FMUL.FTZ R58, R58, UR5 ;  /* 0x000000053a3a7c20 */ /* 0x000fe20008410000 */
[----:B------:R-:W-:Y:S01]  /*d4e0*/  FMUL.FTZ R59, R59, UR5 ;  /* 0x000000053b3b7c20 */ /* 0x000fe20008410000 */
[----:B------:R-:W-:Y:S03]  /*d4f0*/  FMUL.FTZ R60, R60, UR5 ;  /* 0x000000053c3c7c20 */ /* 0x000fe60008410000 */
[----:B------:R-:W1:Y:S01]  /*d500*/  MUFU.TANH R33, R33 ;  /* 0x0000002100217308 */ /* 0x000e620000002400 */
[----:B--2---:R-:W-:Y:S01]  /*d510*/  FMNMX.FTZ R0, R157, R0, !PT ;  /* 0x000000009d007209 */ /* 0x004fe20007810000 */
[----:B------:R-:W-:Y:S01]  /*d520*/  FMUL.FTZ R61, R61, UR5 ;  /* 0x000000053d3d7c20 */ /* 0x000fe20008410000 */
[----:B------:R-:W-:Y:S01]  /*d530*/  FMUL.FTZ R62, R62, UR5 ;  /* 0x000000053e3e7c20 */ /* 0x000fe20008410000 */
[----:B------:R-:W-:Y:S01]  /*d540*/  FMUL.FTZ R66, R66, UR5 ;  /* 0x0000000542427c20 */ /* 0x000fe20008410000 */
[----:B------:R-:W-:Y:S01]  /*d550*/  FMUL.FTZ R65, R65, UR5 ;  /* 0x0000000541417c20 */ /* 0x000fe20008410000 */
[----:B------:R-:W-:Y:S04]  /*d560*/  FMUL.FTZ R67, R67, UR5 ;  /* 0x0000000543437c20 */ /* 0x000fe80008410000 */
        /* <DEDUP_REMOVED lines=54> */
[----:B------:R-:W-:Y:S01]  /*d8d0*/  MUFU.TANH R183, R57 ;  /* 0x0000003900b77308 */ /* 0x000fe20000002400 */
[----:B---3--:R-:W-:Y:S09]  /*d8e0*/  FMNMX.FTZ R12, R179, R4, !PT ;  /* 0x00000004b30c7209 */ /* 0x008ff20007810000 */
[----:B------:R-:W-:Y:S01]  /*d8f0*/  MUFU.TANH R184, R58 ;  /* 0x0000003a00b87308 */ /* 0x000fe20000002400 */
[----:B-1----:R-:W-:Y:S09]  /*d900*/  FMNMX.FTZ R10, R182, R2, !PT ;  /* 0x00000002b60a7209 */ /* 0x002ff20007810000 */
[----:B------:R-:W-:Y:S10]  /*d910*/  MUFU.TANH R186, R59 ;  /* 0x0000003b00ba7308 */ /* 0x000ff40000002400 */
[----:B------:R-:W-:Y:S10]  /*d920*/  MUFU.TANH R185, R60 ;  /* 0x0000003c00b97308 */ /* 0x000ff40000002400 */
[----:B------:R-:W-:Y:S10]  /*d930*/  MUFU.TANH R187, R61 ;  /* 0x0000003d00bb7308 */ /* 0x000ff40000002400 */
[----:B------:R-:W-:Y:S10]  /*d940*/  MUFU.TANH R75, R62 ;  /* 0x0000003e004b7308 */ /* 0x000ff40000002400 */
[----:B------:R-:W1:Y:S10]  /*d950*/  MUFU.TANH R147, R66 ;  /* 0x0000004200937308 */ /* 0x000e740000002400 */
[----:B------:R-:W2:Y:S10]  /*d960*/  MUFU.TANH R144, R65 ;  /* 0x0000004100907308 */ /* 0x000eb40000002400 */
[----:B------:R3:W4:Y:S01]  /*d970*/  MUFU.TANH R146, R67 ;  /* 0x0000004300927308 */ /* 0x0007220000002400 */
[----:B-1----:R-:W-:Y:S02]  /*d980*/  FMNMX.FTZ R11, R147, R0, !PT ;  /* 0x00000000930b7209 */ /* 0x002fe40007810000 */
[----:B--2---:R-:W-:Y:S01]  /*d990*/  FMNMX.FTZ R70, R144, R70, !PT ;  /* 0x0000004690467209 */ /* 0x004fe20007810000 */
[----:B------:R-:W-:Y:S06]  /*d9a0*/  @P0 BRA `(.L_x_857) ;  /* 0xffffffe800ec0947 */ /* 0x000fec000383ffff */
.L_x_856:
[----:B-1----:R-:W1:Y:S01]  /*d9b0*/  SHFL.BFLY PT, R5, R70, 0x2, 0x1f ;  /* 0x0c401f0046057f89 */ /* 0x002e6200000e0000 */
[----:B----4-:R-:W-:Y:S02]  /*d9c0*/  FMNMX.FTZ R4, R146, R11, !PT ;  /* 0x0000000b92047209 */ /* 0x010fe40007810000 */
[----:B------:R-:W-:Y:S05]  /*d9d0*/  FMNMX.FTZ R0, R184, R12, !PT ;  /* 0x0000000cb8007209 */ /* 0x000fea0007810000 */
[----:B------:R-:W-:Y:S01]  /*d9e0*/  LDSM.16.MT88.4 R24, [R193+0x6000] ;  /* 0x00600000c118783b */ /* 0x000fe20000004200 */
[----:B------:R-:W-:Y:S02]  /*d9f0*/  FMNMX.FTZ R2, R183, R10, !PT ;  /* 0x0000000ab7027209 */ /* 0x000fe40007810000 */
[----:B------:R-:W-:Y:S02]  /*da00*/  FMNMX.FTZ R0, R186, R0, !PT ;  /* 0x00000000ba007209 */ /* 0x000fe40007810000 */
[----:B------:R-:W-:Y:S02]  /*da10*/  FMNMX.FTZ R2, R185, R2, !PT ;  /* 0x00000002b9027209 */ /* 0x000fe40007810000 */
[----:B------:R-:W-:Y:S01]  /*da20*/  FMNMX.FTZ R0, R75, R0, !PT ;  /* 0x000000004b007209 */ /* 0x000fe20007810000 */
[----:B------:R-:W2:Y:S01]  /*da30*/  SHFL.BFLY PT, R69, R4, 0x2, 0x1f ;  /* 0x0c401f0004457f89 */ /* 0x000ea200000e0000 */
[----:B------:R-:W-:Y:S02]  /*da40*/  FMNMX.FTZ R3, R187, R2, !PT ;  /* 0x00000002bb037209 */ /* 0x000fe40007810000 */
[----:B------:R-:W-:Y:S05]  /*da50*/  FMNMX.FTZ R0, R76, R0, !PT ;  /* 0x000000004c007209 */ /* 0x000fea0007810000 */
[----:B------:R-:W-:Y:S01]  /*da60*/  LDSM.16.MT88.4 R40, [R196+0x6000] ;  /* 0x00600000c428783b */ /* 0x000fe20000004200 */
[----:B------:R-:W-:Y:S07]  /*da70*/  IADD3 R207, R207, -0x1, RZ ;  /* 0xffffffffcfcf7810 */ /* 0x000fee0007ffe0ff */
[----:B------:R-:W4:Y:S08]  /*da80*/  SHFL.BFLY PT, R2, R0, 0x2, 0x1f ;  /* 0x0c401f0000027f89 */ /* 0x000f3000000e0000 */
[----:B------:R-:W5:Y:S08]  /*da90*/  SHFL.BFLY PT, R68, R3, 0x2, 0x1f ;  /* 0x0c401f0003447f89 */ /* 0x000f7000000e0000 */
[----:B------:R-:W-:Y:S01]  /*daa0*/  LDSM.16.MT88.4 R56, [R194+0x6000] ;  /* 0x00600000c238783b */ /* 0x000fe20000004200 */
[----:B-1----:R-:W-:Y:S02]  /*dab0*/  FMNMX.FTZ R70, R70, R5, !PT ;  /* 0x0000000546467209 */ /* 0x002fe40007810000 */
[----:B--2---:R-:W-:Y:S05]  /*dac0*/  FMNMX.FTZ R69, R4, R69, !PT ;  /* 0x0000004504457209 */ /* 0x004fea0007810000 */
[----:B------:R-:W1:Y:S08]  /*dad0*/  SHFL.BFLY PT, R5, R70, 0x1, 0x1f ;  /* 0x0c201f0046057f89 */ /* 0x000e7000000e0000 */
[----:B------:R-:W2:Y:S01]  /*dae0*/  SHFL.BFLY PT, R6, R69, 0x1, 0x1f ;  /* 0x0c201f0045067f89 */ /* 0x000ea200000e0000 */
[----:B----4-:R-:W-:Y:S02]  /*daf0*/  FMNMX.FTZ R2, R0, R2, !PT ;  /* 0x0000000200027209 */ /* 0x010fe40007810000 */
[----:B-----5:R-:W-:Y:S05]  /*db00*/  FMNMX.FTZ R68, R3, R68, !PT ;  /* 0x0000004403447209 */ /* 0x020fea0007810000 */
[----:B------:R-:W-:Y:S08]  /*db10*/  SHFL.BFLY PT, R4, R2, 0x1, 0x1f ;  /* 0x0c201f0002047f89 */ /* 0x000ff000000e0000 */
[----:B------:R-:W4:Y:S01]  /*db20*/  SHFL.BFLY PT, R7, R68, 0x1, 0x1f ;  /* 0x0c201f0044077f89 */ /* 0x000f2200000e0000 */
[----:B-1----:R-:W-:Y:S02]  /*db30*/  FMNMX.FTZ R70, R70, R5, !PT ;  /* 0x0000000546467209 */ /* 0x002fe40007810000 */
[----:B--2---:R-:W-:Y:S03]  /*db40*/  FMNMX.FTZ R69, R69, R6, !PT ;  /* 0x0000000645457209 */ /* 0x004fe60007810000 */
[C---:B------:R-:W-:Y:S01]  /*db50*/  FADD.FTZ R0, -R70.reuse, R71 ;  /* 0x0000004746007221 */ /* 0x040fe20000010100 */
[----:B------:R-:W-:Y:S03]  /*db60*/  FSETP.NEU.FTZ.AND P1, PT, R70, -INF , PT ;  /* 0xff8000004600780b */ /* 0x000fe60003f3d000 */
[----:B------:R-:W-:Y:S01]  /*db70*/  FMUL.FTZ R3, R0, UR4 ;  /* 0x0000000400037c20 */ /* 0x000fe20008410000 */
[----:B------:R-:W-:Y:S03]  /*db80*/  FADD.FTZ R0, -R69, R72 ;  /* 0x0000004845007221 */ /* 0x000fe60000010100 */
[----:B------:R1:W2:Y:S01]  /*db90*/  MUFU.EX2 R72, R3 ;  /* 0x0000000300487308 */ /* 0x0002a20000000800 */
[----:B----4-:R-:W-:Y:S01]  /*dba0*/  FMNMX.FTZ R68, R68, R7, !PT ;  /* 0x0000000744447209 */ /* 0x010fe20007810000 */
[----:B-1----:R-:W-:Y:S01]  /*dbb0*/  FMUL.FTZ R3, R0, UR4 ;  /* 0x0000000400037c20 */ /* 0x002fe20008410000 */
[C---:B--2---:R-:W-:Y:S01]  /*dbc0*/  FMUL.FTZ R49, R72.reuse, R121 ;  /* 0x0000007948317220 */ /* 0x044fe20000410000 */
[C---:B------:R-:W-:Y:S01]  /*dbd0*/  FMUL.FTZ R53, R72.reuse, R129 ;  /* 0x0000008148357220 */ /* 0x040fe20000410000 */
[----:B------:R-:W-:Y:S05]  /*dbe0*/  FMUL.FTZ R64, R72, R136 ;  /* 0x0000008848407220 */ /* 0x000fea0000410000 */
[----:B------:R1:W2:Y:S01]  /*dbf0*/  MUFU.EX2 R71, R3 ;  /* 0x0000000300477308 */ /* 0x0002a20000000800 */
[----:B------:R-:W-:Y:S01]  /*dc00*/  FADD.FTZ R0, -R68, R73 ;  /* 0x0000004944007221 */ /* 0x000fe20000010100 */
[----:B------:R-:W-:Y:S01]  /*dc10*/  FMUL.FTZ R73, R70, UR4 ;  /* 0x0000000446497c20 */ /* 0x000fe20008410000 */
[C---:B------:R-:W-:Y:S01]  /*dc20*/  FMUL.FTZ R37, R72.reuse, R113 ;  /* 0x0000007148257220 */ /* 0x040fe20000410000 */
[C---:B------:R-:W-:Y:S03]  /*dc30*/  FMUL.FTZ R65, R72.reuse, R137 ;  /* 0x0000008948417220 */ /* 0x040fe60000410000 */
[----:B------:R-:W-:Y:S02]  /*dc40*/  FSEL R73, R73, RZ, P1 ;  /* 0x000000ff49497208 */ /* 0x000fe40000800000 */
[----:B------:R-:W-:Y:S03]  /*dc50*/  FSETP.NEU.FTZ.AND P1, PT, R69, -INF , PT ;  /* 0xff8000004500780b */ /* 0x000fe60003f3d000 */
[--C-:B------:R-:W-:Y:S01]  /*dc60*/  FFMA.FTZ R9, R33, UR4, -R73.reuse ;  /* 0x0000000421097c23 */ /* 0x100fe20008010849 */
[----:B------:R-:W-:Y:S01]  /*dc70*/  FMUL.FTZ R33, R72, R105 ;  /* 0x0000006948217220 */ /* 0x000fe20000410000 */
[--C-:B------:R-:W-:Y:S01]  /*dc80*/  FFMA.FTZ R48, R162, UR4, -R73.reuse ;  /* 0x00000004a2307c23 */ /* 0x100fe20008010849 */
[--C-:B------:R-:W-:Y:S01]  /*dc90*/  FFMA.FTZ R52, R163, UR4, -R73.reuse ;  /* 0x00000004a3347c23 */ /* 0x100fe20008010849 */
[----:B------:R-:W-:Y:S01]  /*dca0*/  MUFU.EX2 R227, R9 ;  /* 0x0000000900e37308 */ /* 0x000fe20000000800 */
[----:B-1----:R-:W-:Y:S01]  /*dcb0*/  FMNMX.FTZ R3, R2, R4, !PT ;  /* 0x0000000402037209 */ /* 0x002fe20007810000 */
[--C-:B------:R-:W-:Y:S01]  /*dcc0*/  FFMA.FTZ R4, R77, UR4, -R73.reuse ;  /* 0x000000044d047c23 */ /* 0x100fe20008010849 */
[C---:B--2---:R-:W-:Y:S01]  /*dcd0*/  FMUL.FTZ R50, R71.reuse, R122 ;  /* 0x0000007a47327220 */ /* 0x044fe20000410000 */
[C---:B------:R-:W-:Y:S01]  /*dce0*/  FMUL.FTZ R51, R71.reuse, R123 ;  /* 0x0000007b47337220 */ /* 0x040fe20000410000 */
[C---:B------:R-:W-:Y:S01]  /*dcf0*/  FMUL.FTZ R55, R71.reuse, R131 ;  /* 0x0000008347377220 */ /* 0x040fe20000410000 */
[C---:B------:R-:W-:Y:S01]  /*dd00*/  FMUL.FTZ R54, R71.reuse, R130 ;  /* 0x0000008247367220 */ /* 0x040fe20000410000 */
[----:B------:R-:W-:Y:S03]  /*dd10*/  FMUL.FTZ R66, R71, R138 ;  /* 0x0000008a47427220 */ /* 0x000fe60000410000 */
[----:B------:R1:W-:Y:S01]  /*dd20*/  MUFU.EX2 R234, R4 ;  /* 0x0000000400ea7308 */ /* 0x0003e20000000800 */
[----:B------:R-:W-:Y:S01]  /*dd30*/  FMUL.FTZ R2, R0, UR4 ;  /* 0x0000000400027c20 */ /* 0x000fe20008410000 */
[----:B------:R-:W-:Y:S01]  /*dd40*/  FADD.FTZ R0, -R3, R74 ;  /* 0x0000004a03007221 */ /* 0x000fe20000010100 */
[----:B------:R-:W-:Y:S01]  /*dd50*/  FMUL.FTZ R74, R69, UR4 ;  /* 0x00000004454a7c20 */ /* 0x000fe20008410000 */
[----:B------:R-:W-:Y:S01]  /*dd60*/  FMUL.FTZ R77, R68, UR4 ;  /* 0x00000004444d7c20 */ /* 0x000fe20008410000 */
[C---:B---3--:R-:W-:Y:S01]  /*dd70*/  FMUL.FTZ R67, R71.reuse, R139 ;  /* 0x0000008b47437220 */ /* 0x048fe20000410000 */
[----:B------:R-:W-:Y:S01]  /*dd80*/  FMUL.FTZ R0, R0, UR4 ;  /* 0x0000000400007c20 */ /* 0x000fe20008410000 */
[C---:B------:R-:W-:Y:S03]  /*dd90*/  FMUL.FTZ R38, R71.reuse, R114 ;  /* 0x0000007247267220 */ /* 0x040fe60000410000 */
[----:B------:R-:W2:Y:S01]  /*dda0*/  MUFU.EX2 R2, R2 ;  /* 0x0000000200027308 */ /* 0x000ea20000000800 */
[----:B------:R-:W-:Y:S01]  /*ddb0*/  FSEL R74, R74, RZ, P1 ;  /* 0x000000ff4a4a7208 */ /* 0x000fe20000800000 */
[----:B------:R-:W-:Y:S01]  /*ddc0*/  FMUL.FTZ R39, R71, R115 ;  /* 0x0000007347277220 */ /* 0x000fe20000410000 */
[----:B------:R-:W-:Y:S01]  /*ddd0*/  FSETP.NEU.FTZ.AND P1, PT, R68, -INF , PT ;  /* 0xff8000004400780b */ /* 0x000fe20003f3d000 */
[--C-:B------:R-:W-:Y:S02]  /*dde0*/  FFMA.FTZ R62, R161, UR4, -R73.reuse ;  /* 0x00000004a13e7c23 */ /* 0x100fe40008010849 */
[--C-:B------:R-:W-:Y:S01]  /*ddf0*/  FFMA.FTZ R5, R13, UR4, -R74.reuse ;  /* 0x000000040d057c23 */ /* 0x100fe2000801084a */
[----:B------:R-:W-:Y:S03]  /*de00*/  FSEL R77, R77, RZ, P1 ;  /* 0x000000ff4d4d7208 */ /* 0x000fe60000800000 */
[----:B------:R-:W3:Y:S01]  /*de10*/  MUFU.EX2 R0, R0 ;  /* 0x0000000000007308 */ /* 0x000ee20000000800 */
[----:B-1----:R-:W-:Y:S01]  /*de20*/  FFMA.FTZ R4, R154, UR4, -R73 ;  /* 0x000000049a047c23 */ /* 0x002fe20008010849 */
[--C-:B------:R-:W-:Y:S01]  /*de30*/  FFMA.FTZ R12, R34, UR4, -R74.reuse ;  /* 0x00000004220c7c23 */ /* 0x100fe2000801084a */
[C---:B------:R-:W-:Y:S01]  /*de40*/  FMUL.FTZ R34, R71.reuse, R106 ;  /* 0x0000006a47227220 */ /* 0x040fe20000410000 */
[--C-:B------:R-:W-:Y:S01]  /*de50*/  FFMA.FTZ R7, R22, UR4, -R74.reuse ;  /* 0x0000000416077c23 */ /* 0x100fe2000801084a */
[----:B------:R-:W-:Y:S01]  /*de60*/  FMUL.FTZ R22, R71, R98 ;  /* 0x0000006247167220 */ /* 0x000fe20000410000 */
[--C-:B------:R-:W-:Y:S01]  /*de70*/  FFMA.FTZ R6, R79, UR4, -R77.reuse ;  /* 0x000000044f067c23 */ /* 0x100fe2000801084d */
[----:B------:R-:W-:Y:S03]  /*de80*/  FSETP.NEU.FTZ.AND P1, PT, R3, -INF , PT ;  /* 0xff8000000300780b */ /* 0x000fe60003f3d000 */
[----:B------:R1:W-:Y:S01]  /*de90*/  MUFU.EX2 R236, R4 ;  /* 0x0000000400ec7308 */ /* 0x0003e20000000800 */
[C---:B--2---:R-:W-:Y:S01]  /*dea0*/  FMUL.FTZ R13, R2.reuse, R93 ;  /* 0x0000005d020d7220 */ /* 0x044fe20000410000 */
[C---:B------:R-:W-:Y:S01]  /*deb0*/  FMUL.FTZ R61, R2.reuse, R141 ;  /* 0x0000008d023d7220 */ /* 0x040fe20000410000 */
[C---:B------:R-:W-:Y:S01]  /*dec0*/  FMUL.FTZ R8, R2.reuse, R80 ;  /* 0x0000005002087220 */ /* 0x040fe20000410000 */
[C---:B------:R-:W-:Y:S01]  /*ded0*/  FMUL.FTZ R9, R2.reuse, R81 ;  /* 0x0000005102097220 */ /* 0x040fe20000410000 */
[C---:B------:R-:W-:Y:S01]  /*dee0*/  FMUL.FTZ R29, R2.reuse, R109 ;  /* 0x0000006d021d7220 */ /* 0x040fe20000410000 */
[----:B------:R-:W-:Y:S01]  /*def0*/  FMUL.FTZ R45, R2, R125 ;  /* 0x0000007d022d7220 */ /* 0x000fe20000410000 */
[----:B------:R-:W-:Y:S03]  /*df00*/  FFMA.FTZ R36, R159, UR4, -R77 ;  /* 0x000000049f247c23 */ /* 0x000fe6000801084d */
[----:B------:R2:W-:Y:S01]  /*df10*/  MUFU.EX2 R235, R5 ;  /* 0x0000000500eb7308 */ /* 0x0005e20000000800 */
[C---:B---3--:R-:W-:Y:S01]  /*df20*/  FMUL.FTZ R63, R0.reuse, R143 ;  /* 0x0000008f003f7220 */ /* 0x048fe20000410000 */
[C---:B------:R-:W-:Y:S01]  /*df30*/  FMUL.FTZ R10, R0.reuse, R82 ;  /* 0x00000052000a7220 */ /* 0x040fe20000410000 */
[C---:B------:R-:W-:Y:S01]  /*df40*/  FMUL.FTZ R11, R0.reuse, R83 ;  /* 0x00000053000b7220 */ /* 0x040fe20000410000 */
[C---:B------:R-:W-:Y:S01]  /*df50*/  FMUL.FTZ R30, R0.reuse, R110 ;  /* 0x0000006e001e7220 */ /* 0x040fe20000410000 */
[C---:B------:R-:W-:Y:S01]  /*df60*/  FMUL.FTZ R31, R0.reuse, R111 ;  /* 0x0000006f001f7220 */ /* 0x040fe20000410000 */
[C---:B------:R-:W-:Y:S01]  /*df70*/  FMUL.FTZ R46, R0.reuse, R126 ;  /* 0x0000007e002e7220 */ /* 0x040fe20000410000 */
[----:B------:R-:W-:Y:S03]  /*df80*/  FMUL.FTZ R47, R0, R127 ;  /* 0x0000007f002f7220 */ /* 0x000fe60000410000 */
[----:B------:R3:W-:Y:S01]  /*df90*/  MUFU.EX2 R221, R6 ;  /* 0x0000000600dd7308 */ /* 0x0007e20000000800 */
[--C-:B-1----:R-:W-:Y:S01]  /*dfa0*/  FFMA.FTZ R4, R78, UR4, -R74.reuse ;  /* 0x000000044e047c23 */ /* 0x102fe2000801084a */
[----:B------:R-:W-:Y:S01]  /*dfb0*/  FMUL.FTZ R78, R3, UR4 ;  /* 0x00000004034e7c20 */ /* 0x000fe20008410000 */
[----:B------:R-:W-:Y:S01]  /*dfc0*/  FFMA.FTZ R79, R164, UR4, -R73 ;  /* 0x00000004a44f7c23 */ /* 0x000fe20008010849 */
[----:B------:R-:W-:Y:S03]  /*dfd0*/  FFMA.FTZ R60, R165, UR4, -R74 ;  /* 0x00000004a53c7c23 */ /* 0x000fe6000801084a */
[----:B------:R-:W-:Y:S03]  /*dfe0*/  FSEL R78, R78, RZ, P1 ;  /* 0x000000ff4e4e7208 */ /* 0x000fe60000800000 */
[----:B------:R1:W-:Y:S01]  /*dff0*/  MUFU.EX2 R232, R4 ;  /* 0x0000000400e87308 */ /* 0x0003e20000000800 */
[----:B--2---:R-:W-:Y:S01]  /*e000*/  FFMA.FTZ R5, R149, UR4, -R77 ;  /* 0x0000000495057c23 */ /* 0x004fe2000801084d */
[--C-:B------:R-:W-:Y:S01]  /*e010*/  FFMA.FTZ R28, R156, UR4, -R78.reuse ;  /* 0x000000049c1c7c23 */ /* 0x100fe2000801084e */
[--C-:B------:R-:W-:Y:S01]  /*e020*/  FFMA.FTZ R44, R160, UR4, -R78.reuse ;  /* 0x00000004a02c7c23 */ /* 0x100fe2000801084e */
[----:B------:R-:W-:Y:S06]  /*e030*/  FFMA.FTZ R75, R75, UR4, -R78 ;  /* 0x000000044b4b7c23 */ /* 0x000fec000801084e */
[----:B------:R2:W-:Y:S01]  /*e040*/  MUFU.EX2 R218, R12 ;  /* 0x0000000c00da7308 */ /* 0x0005e20000000800 */
[--C-:B---3--:R-:W-:Y:S01]  /*e050*/  FFMA.FTZ R6, R21, UR4, -R73.reuse ;  /* 0x0000000415067c23 */ /* 0x108fe20008010849 */
[----:B------:R-:W-:Y:S08]  /*e060*/  FMUL.FTZ R21, R72, R97 ;  /* 0x0000006148157220 */ /* 0x000ff00000410000 */
[----:B------:R3:W-:Y:S01]  /*e070*/  MUFU.EX2 R228, R5 ;  /* 0x0000000500e47308 */ /* 0x0007e20000000800 */
[--C-:B-1----:R-:W-:Y:S09]  /*e080*/  FFMA.FTZ R4, R152, UR4, -R74.reuse ;  /* 0x0000000498047c23 */ /* 0x102ff2000801084a */
[----:B------:R1:W4:Y:S01]  /*e090*/  MUFU.EX2 R237, R4 ;  /* 0x0000000400ed7308 */ /* 0x0003220000000800 */
[----:B--2---:R-:W-:Y:S01]  /*e0a0*/  FFMA.FTZ R12, R35, UR4, -R74 ;  /* 0x00000004230c7c23 */ /* 0x004fe2000801084a */
[----:B------:R-:W-:Y:S08]  /*e0b0*/  FMUL.FTZ R35, R71, R107 ;  /* 0x0000006b47237220 */ /* 0x000ff00000410000 */
[----:B------:R2:W-:Y:S01]  /*e0c0*/  MUFU.EX2 R229, R6 ;  /* 0x0000000600e57308 */ /* 0x0005e20000000800 */
[----:B---3--:R-:W-:Y:S09]  /*e0d0*/  FMUL.FTZ R5, R72, R85 ;  /* 0x0000005548057220 */ /* 0x008ff20000410000 */
[----:B------:R3:W-:Y:S01]  /*e0e0*/  MUFU.EX2 R219, R7 ;  /* 0x0000000700db7308 */ /* 0x0007e20000000800 */
[----:B-1----:R-:W-:Y:S01]  /*e0f0*/  FFMA.FTZ R4, R16, UR4, -R73 ;  /* 0x0000000410047c23 */ /* 0x002fe20008010849 */
[----:B------:R-:W-:Y:S01]  /*e100*/  FFMA.FTZ R16, R19, UR4, -R77 ;  /* 0x0000000413107c23 */ /* 0x000fe2000801084d */
[----:B------:R-:W-:Y:S01]  /*e110*/  FMUL.FTZ R19, R71, R91 ;  /* 0x0000005b47137220 */ /* 0x000fe20000410000 */
[----:B----4-:R-:W-:Y:S06]  /*e120*/  F2FP.F16.F32.PACK_AB R85, R237, R232 ;  /* 0x000000e8ed55723e */ /* 0x010fec00000000ff */
[----:B------:R1:W-:Y:S01]  /*e130*/  MUFU.EX2 R238, R4 ;  /* 0x0000000400ee7308 */ /* 0x0003e20000000800 */
[C---:B--2---:R-:W-:Y:S09]  /*e140*/  FMUL.FTZ R6, R71.reuse, R86 ;  /* 0x0000005647067220 */ /* 0x044ff20000410000 */
[----:B------:R2:W-:Y:S01]  /*e150*/  MUFU.EX2 R217, R12 ;  /* 0x0000000c00d97308 */ /* 0x0005e20000000800 */
[----:B---3--:R-:W-:Y:S09]  /*e160*/  FMUL.FTZ R7, R71, R87 ;  /* 0x0000005747077220 */ /* 0x008ff20000410000 */
[----:B------:R3:W-:Y:S01]  /*e170*/  MUFU.EX2 R213, R28 ;  /* 0x0000001c00d57308 */ /* 0x0007e20000000800 */
[----:B-1----:R-:W-:Y:S01]  /*e180*/  FFMA.FTZ R4, R17, UR4, -R73 ;  /* 0x0000000411047c23 */ /* 0x002fe20008010849 */
[----:B------:R-:W-:Y:S08]  /*e190*/  FMUL.FTZ R17, R72, R89 ;  /* 0x0000005948117220 */ /* 0x000ff00000410000 */
[----:B------:R1:W4:Y:S01]  /*e1a0*/  MUFU.EX2 R239, R4 ;  /* 0x0000000400ef7308 */ /* 0x0003220000000800 */
[----:B--2---:R-:W-:Y:S09]  /*e1b0*/  FMUL.FTZ R12, R2, R92 ;  /* 0x0000005c020c7220 */ /* 0x004ff20000410000 */
[----:B------:R2:W-:Y:S01]  /*e1c0*/  MUFU.EX2 R215, R16 ;  /* 0x0000001000d77308 */ /* 0x0005e20000000800 */
[----:B---3--:R-:W-:Y:S09]  /*e1d0*/  FFMA.FTZ R28, R157, UR4, -R78 ;  /* 0x000000049d1c7c23 */ /* 0x008ff2000801084e */
[----:B------:R3:W-:Y:S01]  /*e1e0*/  MUFU.EX2 R191, R28 ;  /* 0x0000001c00bf7308 */ /* 0x0007e20000000800 */
[----:B-1----:R-:W-:Y:S01]  /*e1f0*/  FFMA.FTZ R4, R18, UR4, -R74 ;  /* 0x0000000412047c23 */ /* 0x002fe2000801084a */
[----:B----4-:R-:W-:Y:S01]  /*e200*/  F2FP.F16.F32.PACK_AB R86, R239, R238 ;  /* 0x000000eeef56723e */ /* 0x010fe200000000ff */
[----:B------:R-:W-:Y:S07]  /*e210*/  FMUL.FTZ R18, R71, R90 ;  /* 0x0000005a47127220 */ /* 0x000fee0000410000 */
[----:B------:R1:W4:Y:S01]  /*e220*/  MUFU.EX2 R233, R4 ;  /* 0x0000000400e97308 */ /* 0x0003220000000800 */
[----:B--2---:R-:W-:Y:S02]  /*e230*/  FMUL.FTZ R16, R72, R88 ;  /* 0x0000005848107220 */ /* 0x004fe40000410000 */
[----:B------:R-:W2:Y:S07]  /*e240*/  LDSM.16.MT88.4 R88, [R195+0x6000] ;  /* 0x00600000c358783b */ /* 0x000eae0000004200 */
[----:B------:R5:W-:Y:S01]  /*e250*/  MUFU.EX2 R188, R44 ;  /* 0x0000002c00bc7308 */ /* 0x000be20000000800 */
[----:B---3--:R-:W-:Y:S09]  /*e260*/  FMUL.FTZ R28, R2, R108 ;  /* 0x0000006c021c7220 */ /* 0x008ff20000410000 */
[----:B------:R3:W-:Y:S01]  /*e270*/  MUFU.EX2 R189, R36 ;  /* 0x0000002400bd7308 */ /* 0x0007e20000000800 */
[--C-:B-1----:R-:W-:Y:S01]  /*e280*/  FFMA.FTZ R4, R153, UR4, -R77.reuse ;  /* 0x0000000499047c23 */ /* 0x102fe2000801084d */
[----:B----4-:R-:W-:Y:S08]  /*e290*/  F2FP.F16.F32.PACK_AB R87, R235, R233 ;  /* 0x000000e9eb57723e */ /* 0x010ff000000000ff */
[----:B------:R1:W4:Y:S01]  /*e2a0*/  MUFU.EX2 R231, R4 ;  /* 0x0000000400e77308 */ /* 0x0003220000000800 */
[--C-:B-----5:R-:W-:Y:S09]  /*e2b0*/  FFMA.FTZ R44, R166, UR4, -R78.reuse ;  /* 0x00000004a62c7c23 */ /* 0x120ff2000801084e */
[----:B------:R5:W-:Y:S01]  /*e2c0*/  MUFU.EX2 R166, R44 ;  /* 0x0000002c00a67308 */ /* 0x000be20000000800 */
[----:B---3--:R-:W-:Y:S09]  /*e2d0*/  FMUL.FTZ R36, R72, R112 ;  /* 0x0000007048247220 */ /* 0x008ff20000410000 */
[----:B------:R3:W-:Y:S01]  /*e2e0*/  MUFU.EX2 R162, R48 ;  /* 0x0000003000a27308 */ /* 0x0007e20000000800 */
[--C-:B-1----:R-:W-:Y:S01]  /*e2f0*/  FFMA.FTZ R4, R150, UR4, -R78.reuse ;  /* 0x0000000496047c23 */ /* 0x102fe2000801084e */
[----:B----4-:R-:W-:Y:S08]  /*e300*/  F2FP.F16.F32.PACK_AB R80, R231, R221 ;  /* 0x000000dde750723e */ /* 0x010ff000000000ff */
[----:B------:R1:W-:Y:S01]  /*e310*/  MUFU.EX2 R216, R4 ;  /* 0x0000000400d87308 */ /* 0x0003e20000000800 */
[----:B-----5:R-:W-:Y:S09]  /*e320*/  FMUL.FTZ R44, R2, R124 ;  /* 0x0000007c022c7220 */ /* 0x020ff20000410000 */
[----:B------:R4:W-:Y:S01]  /*e330*/  MUFU.EX2 R160, R52 ;  /* 0x0000003400a07308 */ /* 0x0009e20000000800 */
[C---:B---3--:R-:W-:Y:S02]  /*e340*/  FMUL.FTZ R48, R72.reuse, R120 ;  /* 0x0000007848307220 */ /* 0x048fe40000410000 */
[----:B------:R-:W-:Y:S07]  /*e350*/  LDSM.16.MT88.4 R120, [R194+0x7800] ;  /* 0x00780000c278783b */ /* 0x000fee0000004200 */
[----:B------:R3:W-:Y:S01]  /*e360*/  MUFU.EX2 R131, R60 ;  /* 0x0000003c00837308 */ /* 0x0007e20000000800 */
[----:B-1----:R-:W-:Y:S09]  /*e370*/  FFMA.FTZ R4, R151, UR4, -R78 ;  /* 0x0000000497047c23 */ /* 0x002ff2000801084e */
[----:B------:R1:W5:Y:S01]  /*e380*/  MUFU.EX2 R226, R4 ;  /* 0x0000000400e27308 */ /* 0x0003620000000800 */
[----:B----4-:R-:W-:Y:S09]  /*e390*/  FMUL.FTZ R52, R72, R128 ;  /* 0x0000008048347220 */ /* 0x010ff20000410000 */
[----:B------:R4:W-:Y:S01]  /*e3a0*/  MUFU.EX2 R159, R62 ;  /* 0x0000003e009f7308 */ /* 0x0009e20000000800 */
[----:B---3--:R-:W-:Y:S09]  /*e3b0*/  FFMA.FTZ R60, R169, UR4, -R74 ;  /* 0x00000004a93c7c23 */ /* 0x008ff2000801084a */
[----:B------:R3:W-:Y:S01]  /*e3c0*/  MUFU.EX2 R130, R60 ;  /* 0x0000003c00827308 */ /* 0x0007e20000000800 */
[----:B-1----:R-:W-:Y:S01]  /*e3d0*/  FFMA.FTZ R4, R14, UR4, -R77 ;  /* 0x000000040e047c23 */ /* 0x002fe2000801084d */
[----:B-----5:R-:W-:Y:S01]  /*e3e0*/  F2FP.F16.F32.PACK_AB R81, R226, R216 ;  /* 0x000000d8e251723e */ /* 0x020fe200000000ff */
[C---:B------:R-:W-:Y:S07]  /*e3f0*/  FMUL.FTZ R14, R0.reuse, R94 ;  /* 0x0000005e000e7220 */ /* 0x040fee0000410000 */
[----:B------:R1:W5:Y:S01]  /*e400*/  MUFU.EX2 R230, R4 ;  /* 0x0000000400e67308 */ /* 0x0003620000000800 */
[----:B----4-:R-:W-:Y:S09]  /*e410*/  FMUL.FTZ R62, R0, R142 ;  /* 0x0000008e003e7220 */ /* 0x010ff20000410000 */
[----:B------:R-:W-:Y:S01]  /*e420*/  MUFU.EX2 R75, R75 ;  /* 0x0000004b004b7308 */ /* 0x000fe20000000800 */
[----:B---3--:R-:W-:Y:S01]  /*e430*/  FMUL.FTZ R60, R2, R140 ;  /* 0x0000008c023c7220 */ /* 0x008fe20000410000 */
[--C-:B-1----:R-:W-:Y:S01]  /*e440*/  FFMA.FTZ R4, R148, UR4, -R78.reuse ;  /* 0x0000000494047c23 */ /* 0x102fe2000801084e */
[----:B-----5:R-:W-:Y:S07]  /*e450*/  F2FP.F16.F32.PACK_AB R82, R230, R228 ;  /* 0x000000e4e652723e */ /* 0x020fee00000000ff */
[----:B------:R1:W-:Y:S02]  /*e460*/  MUFU.EX2 R220, R4 ;  /* 0x0000000400dc7308 */ /* 0x0003e40000000800 */
[----:B-1----:R-:W-:Y:S01]  /*e470*/  FFMA.FTZ R4, R15, UR4, -R78 ;  /* 0x000000040f047c23 */ /* 0x002fe2000801084e */
[----:B------:R-:W-:Y:S02]  /*e480*/  FMUL.FTZ R15, R0, R95 ;  /* 0x0000005f000f7220 */ /* 0x000fe40000410000 */
[----:B------:R-:W1:Y:S05]  /*e490*/  LDSM.16.MT88.4 R92, [R193+0x6800] ;  /* 0x00680000c15c783b */ /* 0x000e6a0000004200 */
[----:B------:R3:W4:Y:S02]  /*e4a0*/  MUFU.EX2 R225, R4 ;  /* 0x0000000400e17308 */ /* 0x0007240000000800 */
[----:B---3--:R-:W-:Y:S01]  /*e4b0*/  FFMA.FTZ R4, R20, UR4, -R73 ;  /* 0x0000000414047c23 */ /* 0x008fe20008010849 */
[----:B------:R-:W-:Y:S01]  /*e4c0*/  FFMA.FTZ R20, R155, UR4, -R77 ;  /* 0x000000049b147c23 */ /* 0x000fe2000801084d */
[----:B----4-:R-:W-:Y:S06]  /*e4d0*/  F2FP.F16.F32.PACK_AB R83, R225, R220 ;  /* 0x000000dce153723e */ /* 0x010fec00000000ff */
[----:B------:R3:W4:Y:S10]  /*e4e0*/  MUFU.EX2 R224, R4 ;  /* 0x0000000400e07308 */ /* 0x0007340000000800 */
[----:B------:R5:W-:Y:S01]  /*e4f0*/  MUFU.EX2 R214, R20 ;  /* 0x0000001400d67308 */ /* 0x000be20000000800 */
[----:B---3--:R-:W-:Y:S01]  /*e500*/  FFMA.FTZ R4, R23, UR4, -R74 ;  /* 0x0000000417047c23 */ /* 0x008fe2000801084a */
[C---:B------:R-:W-:Y:S01]  /*e510*/  FMUL.FTZ R23, R71.reuse, R99 ;  /* 0x0000006347177220 */ /* 0x040fe20000410000 */
[----:B------:R-:W-:Y:S07]  /*e520*/  FFMA.FTZ R71, R71, R241, R232 ;  /* 0x000000f147477223 */ /* 0x000fee00000100e8 */
[----:B------:R3:W1:Y:S01]  /*e530*/  MUFU.EX2 R222, R4 ;  /* 0x0000000400de7308 */ /* 0x0006620000000800 */
[----:B-----5:R-:W-:Y:S02]  /*e540*/  FMUL.FTZ R20, R72, R96 ;  /* 0x0000006048147220 */ /* 0x020fe40000410000 */
[----:B------:R-:W5:Y:S01]  /*e550*/  LDSM.16.MT88.4 R96, [R196+0x6800] ;  /* 0x00680000c460783b */ /* 0x000f620000004200 */
[----:B---3--:R-:W-:Y:S01]  /*e560*/  FFMA.FTZ R4, R32, UR4, -R73 ;  /* 0x0000000420047c23 */ /* 0x008fe20008010849 */
[----:B------:R-:W-:Y:S05]  /*e570*/  FFMA.FTZ R32, R158, UR4, -R77 ;  /* 0x000000049e207c23 */ /* 0x000fea000801084d */
[----:B------:R3:W-:Y:S10]  /*e580*/  MUFU.EX2 R158, R79 ;  /* 0x0000004f009e7308 */ /* 0x0007f40000000800 */
[----:B------:R2:W5:Y:S10]  /*e590*/  MUFU.EX2 R223, R4 ;  /* 0x0000000400df7308 */ /* 0x0005740000000800 */
[----:B------:R4:W5:Y:S01]  /*e5a0*/  MUFU.EX2 R190, R32 ;  /* 0x0000002000be7308 */ /* 0x0009620000000800 */
[----:B---3--:R-:W-:Y:S01]  /*e5b0*/  FFMA.FTZ R79, R167, UR4, -R74 ;  /* 0x00000004a74f7c23 */ /* 0x008fe2000801084a */
[----:B--2---:R-:W-:Y:S01]  /*e5c0*/  FMUL.FTZ R4, R72, R84 ;  /* 0x0000005448047220 */ /* 0x004fe20000410000 */
[----:B------:R-:W-:Y:S07]  /*e5d0*/  F2FP.F16.F32.PACK_AB R84, R236, R234 ;  /* 0x000000eaec54723e */ /* 0x000fee00000000ff */
[-C--:B------:R-:W-:Y:S05]  /*e5e0*/  HMMA.16816.F32 R4, R84, R24.reuse, R4 ;  /* 0x000000185404723c */ /* 0x080fea0000001804 */
[C---:B----4-:R-:W-:Y:S01]  /*e5f0*/  FMUL.FTZ R32, R72.reuse, R104 ;  /* 0x0000006848207220 */ /* 0x050fe20000410000 */
[C---:B------:R-:W-:Y:S01]  /*e600*/  HMMA.16816.F32 R8, R80.reuse, R24, R8 ;  /* 0x000000185008723c */ /* 0x040fe20000001808 */
[----:B------:R-:W-:Y:S04]  /*e610*/  LDSM.16.MT88.4 R104, [R196+0x7800] ;  /* 0x00780000c468783b */ /* 0x000fe80000004200 */
[----:B------:R-:W-:Y:S01]  /*e620*/  FFMA.FTZ R72, R72, R240, R234 ;  /* 0x000000f048487223 */ /* 0x000fe200000100ea */
[-C--:B------:R-:W-:Y:S05]  /*e630*/  HMMA.16816.F32 R12, R80, R26.reuse, R12 ;  /* 0x0000001a500c723c */ /* 0x080fea000000180c */
[C---:B------:R-:W-:Y:S01]  /*e640*/  FMUL.FTZ R24, R2.reuse, R100 ;  /* 0x0000006402187220 */ /* 0x040fe20000410000 */
[C---:B------:R-:W-:Y:S05]  /*e650*/  HMMA.16816.F32 R16, R84.reuse, R26, R16 ;  /* 0x0000001a5410723c */ /* 0x040fea0000001810 */
[----:B------:R-:W-:Y:S01]  /*e660*/  FMUL.FTZ R25, R2, R101 ;  /* 0x0000006502197220 */ /* 0x000fe20000410000 */
[-C--:B------:R-:W-:Y:S05]  /*e670*/  HMMA.16816.F32 R20, R84, R40.reuse, R20 ;  /* 0x000000285414723c */ /* 0x080fea0000001814 */
[C---:B------:R-:W-:Y:S01]  /*e680*/  FMUL.FTZ R26, R0.reuse, R102 ;  /* 0x00000066001a7220 */ /* 0x040fe20000410000 */
[----:B------:R-:W-:Y:S07]  /*e690*/  FMUL.FTZ R27, R0, R103 ;  /* 0x00000067001b7220 */ /* 0x000fee0000410000 */
[C---:B------:R-:W-:Y:S06]  /*e6a0*/  HMMA.16816.F32 R24, R80.reuse, R40, R24 ;  /* 0x000000285018723c */ /* 0x040fec0000001818 */
        /* <DEDUP_REMOVED lines=14> */
[----:B------:R-:W-:Y:S01]  /*e790*/  FMUL.FTZ R58, R0, R134 ;  /* 0x00000086003a7220 */ /* 0x000fe20000410000 */
[----:B------:R2:W-:Y:S01]  /*e7a0*/  MUFU.EX2 R135, R79 ;  /* 0x0000004f00877308 */ /* 0x0005e20000000800 */
[----:B------:R-:W-:Y:S03]  /*e7b0*/  FFMA.FTZ R2, R2, R242, R221 ;  /* 0x000000f202027223 */ /* 0x000fe600000100dd */
[----:B------:R-:W-:Y:S01]  /*e7c0*/  FFMA.FTZ R0, R0, R243, R216 ;  /* 0x000000f300007223 */ /* 0x000fe200000100d8 */
[----:B------:R-:W-:Y:S01]  /*e7d0*/  FADD.FTZ R2, R231, R2 ;  /* 0x00000002e7027221 */ /* 0x000fe20000010000 */
[C---:B------:R-:W-:Y:S04]  /*e7e0*/  HMMA.16816.F32 R56, R80.reuse, R88, R56 ;  /* 0x000000585038723c */ /* 0x040fe80000001838 */
[----:B------:R-:W-:Y:S02]  /*e7f0*/  FADD.FTZ R0, R226, R0 ;  /* 0x00000000e2007221 */ /* 0x000fe40000010000 */
[-C--:B------:R-:W-:Y:S05]  /*e800*/  HMMA.16816.F32 R60, R80, R90.reuse, R60 ;  /* 0x0000005a503c723c */ /* 0x080fea000000183c */
[----:B--2---:R-:W-:Y:S01]  /*e810*/  FFMA.FTZ R79, R168, UR4, -R74 ;  /* 0x00000004a84f7c23 */ /* 0x004fe2000801084a */
[----:B------:R-:W-:Y:S01]  /*e820*/  HMMA.16816.F32 R64, R84, R90, R64 ;  /* 0x0000005a5440723c */ /* 0x000fe20000001840 */
[----:B------:R-:W2:Y:S02]  /*e830*/  LDSM.16.MT88.4 R88, [R194+0x6800] ;  /* 0x00680000c258783b */ /* 0x000ea40000004200 */
[----:B------:R3:W4:Y:S02]  /*e840*/  MUFU.EX2 R157, R79 ;  /* 0x0000004f009d7308 */ /* 0x0007240000000800 */
[----:B------:R-:W-:Y:S02]  /*e850*/  F2FP.F16.F32.PACK_AB R80, R229, R224 ;  /* 0x000000e0e550723e */ /* 0x000fe400000000ff */
[----:B-1----:R-:W-:Y:S04]  /*e860*/  F2FP.F16.F32.PACK_AB R81, R222, R219 ;  /* 0x000000dbde51723e */ /* 0x002fe800000000ff */
[----:B-----5:R-:W-:Y:S02]  /*e870*/  F2FP.F16.F32.PACK_AB R82, R227, R223 ;  /* 0x000000dfe352723e */ /* 0x020fe400000000ff */
[----:B------:R-:W-:Y:S02]  /*e880*/  F2FP.F16.F32.PACK_AB R83, R217, R218 ;  /* 0x000000dad953723e */ /* 0x000fe400000000ff */
[----:B------:R-:W-:Y:S02]  /*e890*/  F2FP.F16.F32.PACK_AB R84, R214, R215 ;  /* 0x000000d7d654723e */ /* 0x000fe400000000ff */
[----:B------:R-:W-:Y:S02]  /*e8a0*/  F2FP.F16.F32.PACK_AB R85, R191, R213 ;  /* 0x000000d5bf55723e */ /* 0x000fe400000000ff */
[----:B------:R-:W-:Y:S01]  /*e8b0*/  F2FP.F16.F32.PACK_AB R86, R189, R190 ;  /* 0x000000bebd56723e */ /* 0x000fe200000000ff */
[-C--:B------:R-:W-:Y:S05]  /*e8c0*/  HMMA.16816.F32 R4, R80, R92.reuse, R4 ;  /* 0x0000005c5004723c */ /* 0x080fea0000001804 */
[--C-:B---3--:R-:W-:Y:S01]  /*e8d0*/  FFMA.FTZ R79, R170, UR4, -R77.reuse ;  /* 0x00000004aa4f7c23 */ /* 0x108fe2000801084d */
[----:B------:R-:W-:Y:S03]  /*e8e0*/  F2FP.F16.F32.PACK_AB R87, R166, R188 ;  /* 0x000000bca657723e */ /* 0x000fe600000000ff */
[----:B------:R1:W-:Y:S04]  /*e8f0*/  MUFU.EX2 R129, R79 ;  /* 0x0000004f00817308 */ /* 0x0003e80000000800 */
[C---:B------:R-:W-:Y:S06]  /*e900*/  HMMA.16816.F32 R8, R84.reuse, R92, R8 ;  /* 0x0000005c5408723c */ /* 0x040fec0000001808 */
[-C--:B------:R-:W-:Y:S06]  /*e910*/  HMMA.16816.F32 R12, R84, R94.reuse, R12 ;  /* 0x0000005e540c723c */ /* 0x080fec000000180c */
[C---:B------:R-:W-:Y:S01]  /*e920*/  HMMA.16816.F32 R16, R80.reuse, R94, R16 ;  /* 0x0000005e5010723c */ /* 0x040fe20000001810 */
[----:B------:R-:W3:Y:S04]  /*e930*/  LDSM.16.MT88.4 R92, [R195+0x6800] ;  /* 0x00680000c35c783b */ /* 0x000ee80000004200 */
[----:B-1----:R-:W-:Y:S01]  /*e940*/  FFMA.FTZ R79, R171, UR4, -R77 ;  /* 0x00000004ab4f7c23 */ /* 0x002fe2000801084d */
[-C--:B------:R-:W-:Y:S03]  /*e950*/  HMMA.16816.F32 R20, R80, R96.reuse, R20 ;  /* 0x000000605014723c */ /* 0x080fe60000001814 */
[----:B------:R1:W5:Y:S03]  /*e960*/  MUFU.EX2 R134, R79 ;  /* 0x0000004f00867308 */ /* 0x0003660000000800 */
[C---:B------:R-:W-:Y:S06]  /*e970*/  HMMA.16816.F32 R24, R84.reuse, R96, R24 ;  /* 0x000000605418723c */ /* 0x040fec0000001818 */
[-C--:B------:R-:W-:Y:S06]  /*e980*/  HMMA.16816.F32 R28, R84, R98.reuse, R28 ;  /* 0x00000062541c723c */ /* 0x080fec000000181c */
[C---:B------:R-:W-:Y:S01]  /*e990*/  HMMA.16816.F32 R32, R80.reuse, R98, R32 ;  /* 0x000000625020723c */ /* 0x040fe20000001820 */
[----:B------:R-:W5:Y:S04]  /*e9a0*/  LDSM.16.MT88.4 R96, [R193+0x7000] ;  /* 0x00700000c160783b */ /* 0x000f680000004200 */
[--C-:B-1----:R-:W-:Y:S01]  /*e9b0*/  FFMA.FTZ R79, R175, UR4, -R78.reuse ;  /* 0x00000004af4f7c23 */ /* 0x102fe2000801084e */
[-C--:B--2---:R-:W-:Y:S03]  /*e9c0*/  HMMA.16816.F32 R36, R80, R88.reuse, R36 ;  /* 0x000000585024723c */ /* 0x084fe60000001824 */
[----:B------:R1:W-:Y:S03]  /*e9d0*/  MUFU.EX2 R128, R79 ;  /* 0x0000004f00807308 */ /* 0x0003e60000000800 */
[C---:B------:R-:W-:Y:S06]  /*e9e0*/  HMMA.16816.F32 R40, R84.reuse, R88, R40 ;  /* 0x000000585428723c */ /* 0x040fec0000001828 */
[-C--:B------:R-:W-:Y:S05]  /*e9f0*/  HMMA.16816.F32 R44, R84, R90.reuse, R44 ;  /* 0x0000005a542c723c */ /* 0x080fea000000182c */
[----:B------:R-:W-:Y:S01]  /*ea00*/  FFMA.FTZ R88, R173, UR4, -R73 ;  /* 0x00000004ad587c23 */ /* 0x000fe20008010849 */
[C---:B------:R-:W-:Y:S03]  /*ea10*/  HMMA.16816.F32 R48, R80.reuse, R90, R48 ;  /* 0x0000005a5030723c */ /* 0x040fe60000001830 */
[----:B------:R2:W-:Y:S02]  /*ea20*/  MUFU.EX2 R153, R88 ;  /* 0x0000005800997308 */ /* 0x0005e40000000800 */
[--C-:B-1----:R-:W-:Y:S01]  /*ea30*/  FFMA.FTZ R79, R172, UR4, -R78.reuse ;  /* 0x00000004ac4f7c23 */ /* 0x102fe2000801084e */
[-C--:B---3--:R-:W-:Y:S07]  /*ea40*/  HMMA.16816.F32 R52, R80, R92.reuse, R52 ;  /* 0x0000005c5034723c */ /* 0x088fee0000001834 */
[----:B------:R1:W3:Y:S01]  /*ea50*/  MUFU.EX2 R133, R79 ;  /* 0x0000004f00857308 */ /* 0x0002e20000000800 */
[C---:B------:R-:W-:Y:S06]  /*ea60*/  HMMA.16816.F32 R56, R84.reuse, R92, R56 ;  /* 0x0000005c5438723c */ /* 0x040fec0000001838 */
[-C--:B------:R-:W-:Y:S01]  /*ea70*/  HMMA.16816.F32 R60, R84, R94.reuse, R60 ;  /* 0x0000005e543c723c */ /* 0x080fe2000000183c */
[----:B--2---:R-:W2:Y:S05]  /*ea80*/  LDSM.16.MT88.4 R88, [R196+0x7000] ;  /* 0x00700000c458783b */ /* 0x004eaa0000004200 */
[----:B------:R-:W-:Y:S03]  /*ea90*/  HMMA.16816.F32 R64, R80, R94, R64 ;  /* 0x0000005e5040723c */ /* 0x000fe60000001840 */
[----:B------:R-:W2:Y:S02]  /*eaa0*/  LDSM.16.MT88.4 R92, [R194+0x7000] ;  /* 0x00700000c25c783b */ /* 0x000ea40000004200 */
[--C-:B-1----:R-:W-:Y:S01]  /*eab0*/  FFMA.FTZ R79, R174, UR4, -R77.reuse ;  /* 0x00000004ae4f7c23 */ /* 0x102fe2000801084d */
[----:B------:R-:W-:Y:S02]  /*eac0*/  F2FP.F16.F32.PACK_AB R84, R160, R162 ;  /* 0x000000a2a054723e */ /* 0x000fe400000000ff */
[----:B------:R-:W-:Y:S01]  /*ead0*/  F2FP.F16.F32.PACK_AB R85, R130, R131 ;  /* 0x000000838255723e */ /* 0x000fe200000000ff */
[----:B------:R1:W-:Y:S02]  /*eae0*/  MUFU.EX2 R132, R79 ;  /* 0x0000004f00847308 */ /* 0x0003e40000000800 */
[----:B------:R-:W-:Y:S02]  /*eaf0*/  F2FP.F16.F32.PACK_AB R86, R158, R159 ;  /* 0x0000009f9e56723e */ /* 0x000fe400000000ff */
[----:B----4-:R-:W-:Y:S02]  /*eb00*/  F2FP.F16.F32.PACK_AB R87, R157, R135 ;  /* 0x000000879d57723e */ /* 0x010fe400000000ff */
[----:B-----5:R-:W-:Y:S02]  /*eb10*/  F2FP.F16.F32.PACK_AB R80, R134, R129 ;  /* 0x000000818650723e */ /* 0x020fe400000000ff */
[----:B---3--:R-:W-:Y:S03]  /*eb20*/  F2FP.F16.F32.PACK_AB R81, R133, R128 ;  /* 0x000000808551723e */ /* 0x008fe600000000ff */
[-C--:B------:R-:W-:Y:S05]  /*eb30*/  HMMA.16816.F32 R4, R84, R96.reuse, R4 ;  /* 0x000000605404723c */ /* 0x080fea0000001804 */
[----:B-1----:R-:W-:Y:S04]  /*eb40*/  FFMA.FTZ R79, R178, UR4, -R77 ;  /* 0x00000004b24f7c23 */ /* 0x002fe8000801084d */
[----:B------:R1:W3:Y:S02]  /*eb50*/  MUFU.EX2 R156, R79 ;  /* 0x0000004f009c7308 */ /* 0x0002e40000000800 */
[--C-:B-1----:R-:W-:Y:S01]  /*eb60*/  FFMA.FTZ R79, R181, UR4, -R78.reuse ;  /* 0x00000004b54f7c23 */ /* 0x102fe2000801084e */
[----:B---3--:R-:W-:Y:S07]  /*eb70*/  F2FP.F16.F32.PACK_AB R82, R156, R132 ;  /* 0x000000849c52723e */ /* 0x008fee00000000ff */
[----:B------:R1:W-:Y:S02]  /*eb80*/  MUFU.EX2 R155, R79 ;  /* 0x0000004f009b7308 */ /* 0x0003e40000000800 */
[----:B-1----:R-:W-:Y:S08]  /*eb90*/  FFMA.FTZ R79, R179, UR4, -R78 ;  /* 0x00000004b34f7c23 */ /* 0x002ff0000801084e */
[----:B------:R1:W3:Y:S02]  /*eba0*/  MUFU.EX2 R154, R79 ;  /* 0x0000004f009a7308 */ /* 0x0002e40000000800 */
[--C-:B-1----:R-:W-:Y:S01]  /*ebb0*/  FFMA.FTZ R79, R177, UR4, -R73.reuse ;  /* 0x00000004b14f7c23 */ /* 0x102fe20008010849 */
[----:B---3--:R-:W-:Y:S07]  /*ebc0*/  F2FP.F16.F32.PACK_AB R83, R154, R155 ;  /* 0x0000009b9a53723e */ /* 0x008fee00000000ff */
[----:B------:R1:W3:Y:S01]  /*ebd0*/  MUFU.EX2 R152, R79 ;  /* 0x0000004f00987308 */ /* 0x0002e20000000800 */
[C---:B------:R-:W-:Y:S06]  /*ebe0*/  HMMA.16816.F32 R8, R80.reuse, R96, R8 ;  /* 0x000000605008723c */ /* 0x040fec0000001808 */
[-C--:B------:R-:W-:Y:S06]  /*ebf0*/  HMMA.16816.F32 R12, R80, R98.reuse, R12 ;  /* 0x00000062500c723c */ /* 0x080fec000000180c */
[C---:B------:R-:W-:Y:S01]  /*ec00*/  HMMA.16816.F32 R16, R84.reuse, R98, R16 ;  /* 0x000000625410723c */ /* 0x040fe20000001810 */
[----:B------:R-:W4:Y:S04]  /*ec10*/  LDSM.16.MT88.4 R96, [R195+0x7000] ;  /* 0x00700000c360783b */ /* 0x000f280000004200 */
[--C-:B-1----:R-:W-:Y:S01]  /*ec20*/  FFMA.FTZ R79, R180, UR4, -R74.reuse ;  /* 0x00000004b44f7c23 */ /* 0x102fe2000801084a */
[-C--:B--2---:R-:W-:Y:S03]  /*ec30*/  HMMA.16816.F32 R20, R84, R88.reuse, R20 ;  /* 0x000000585414723c */ /* 0x084fe60000001814 */
[----:B------:R1:W-:Y:S02]  /*ec40*/  MUFU.EX2 R150, R79 ;  /* 0x0000004f00967308 */ /* 0x0003e40000000800 */
[----:B---3--:R-:W-:Y:S01]  /*ec50*/  F2FP.F16.F32.PACK_AB R136, R152, R153 ;  /* 0x000000999888723e */ /* 0x008fe200000000ff */
[C---:B------:R-:W-:Y:S06]  /*ec60*/  HMMA.16816.F32 R24, R80.reuse, R88, R24 ;  /* 0x000000585018723c */ /* 0x040fec0000001818 */
[-C--:B------:R-:W-:Y:S06]  /*ec70*/  HMMA.16816.F32 R28, R80, R90.reuse, R28 ;  /* 0x0000005a501c723c */ /* 0x080fec000000181c */
[C---:B------:R-:W-:Y:S01]  /*ec80*/  HMMA.16816.F32 R32, R84.reuse, R90, R32 ;  /* 0x0000005a5420723c */ /* 0x040fe20000001820 */
[----:B------:R-:W2:Y:S04]  /*ec90*/  LDSM.16.MT88.4 R88, [R193+0x7800] ;  /* 0x00780000c158783b */ /* 0x000ea80000004200 */
[--C-:B-1----:R-:W-:Y:S01]  /*eca0*/  FFMA.FTZ R79, R176, UR4, -R74.reuse ;  /* 0x00000004b04f7c23 */ /* 0x102fe2000801084a */
[-C--:B------:R-:W-:Y:S03]  /*ecb0*/  HMMA.16816.F32 R36, R84, R92.reuse, R36 ;  /* 0x0000005c5424723c */ /* 0x080fe60000001824 */
[----:B------:R1:W3:Y:S03]  /*ecc0*/  MUFU.EX2 R151, R79 ;  /* 0x0000004f00977308 */ /* 0x0002e60000000800 */
[C---:B------:R-:W-:Y:S06]  /*ecd0*/  HMMA.16816.F32 R40, R80.reuse, R92, R40 ;  /* 0x0000005c5028723c */ /* 0x040fec0000001828 */
[-C--:B------:R-:W-:Y:S06]  /*ece0*/  HMMA.16816.F32 R44, R80, R94.reuse, R44 ;  /* 0x0000005e502c723c */ /* 0x080fec000000182c */
[C---:B------:R-:W-:Y:S05]  /*ecf0*/  HMMA.16816.F32 R48, R84.reuse, R94, R48 ;  /* 0x0000005e5430723c */ /* 0x040fea0000001830 */
[--C-:B-1----:R-:W-:Y:S01]  /*ed00*/  FFMA.FTZ R79, R145, UR4, -R73.reuse ;  /* 0x00000004914f7c23 */ /* 0x102fe20008010849 */
[-C--:B----4-:R-:W-:Y:S03]  /*ed10*/  HMMA.16816.F32 R52, R84, R96.reuse, R52 ;  /* 0x000000605434723c */ /* 0x090fe60000001834 */
[----:B------:R-:W-:Y:S02]  /*ed20*/  MUFU.EX2 R149, R79 ;  /* 0x0000004f00957308 */ /* 0x000fe40000000800 */
[----:B------:R-:W-:Y:S01]  /*ed30*/  FFMA.FTZ R73, R144, UR4, -R73 ;  /* 0x0000000490497c23 */ /* 0x000fe20008010849 */
[C---:B------:R-:W-:Y:S07]  /*ed40*/  HMMA.16816.F32 R56, R80.reuse, R96, R56 ;  /* 0x000000605038723c */ /* 0x040fee0000001838 */
[----:B------:R1:W4:Y:S01]  /*ed50*/  MUFU.EX2 R148, R73 ;  /* 0x0000004900947308 */ /* 0x0003220000000800 */
[-C--:B------:R-:W-:Y:S03]  /*ed60*/  HMMA.16816.F32 R60, R80, R98.reuse, R60 ;  /* 0x00000062503c723c */ /* 0x080fe6000000183c */
[----:B---3--:R-:W-:Y:S03]  /*ed70*/  F2FP.F16.F32.PACK_AB R137, R151, R150 ;  /* 0x000000969789723e */ /* 0x008fe600000000ff */
[----:B------:R-:W-:Y:S05]  /*ed80*/  HMMA.16816.F32 R64, R84, R98, R64 ;  /* 0x000000625440723c */ /* 0x000fea0000001840 */
[--C-:B-1----:R-:W-:Y:S01]  /*ed90*/  FFMA.FTZ R73, R147, UR4, -R74.reuse ;  /* 0x0000000493497c23 */ /* 0x102fe2000801084a */
[----:B------:R-:W-:Y:S01]  /*eda0*/  FFMA.FTZ R74, R146, UR4, -R74 ;  /* 0x00000004924a7c23 */ /* 0x000fe2000801084a */
[----:B----4-:R-:W-:Y:S02]  /*edb0*/  F2FP.F16.F32.PACK_AB R138, R148, R149 ;  /* 0x00000095948a723e */ /* 0x010fe400000000ff */
[----:B------:R1:W-:Y:S10]  /*edc0*/  MUFU.EX2 R147, R73 ;  /* 0x0000004900937308 */ /* 0x0003f40000000800 */
[----:B------:R-:W3:Y:S01]  /*edd0*/  MUFU.EX2 R146, R74 ;  /* 0x0000004a00927308 */ /* 0x000ee20000000800 */
[--C-:B-1----:R-:W-:Y:S09]  /*ede0*/  FFMA.FTZ R73, R182, UR4, -R77.reuse ;  /* 0x00000004b6497c23 */ /* 0x102ff2000801084d */
[----:B------:R1:W-:Y:S01]  /*edf0*/  MUFU.EX2 R145, R73 ;  /* 0x0000004900917308 */ /* 0x0003e20000000800 */
[----:B---3--:R-:W-:Y:S07]  /*ee00*/  F2FP.F16.F32.PACK_AB R139, R146, R147 ;  /* 0x00000093928b723e */ /* 0x008fee00000000ff */
[-C--:B--2---:R-:W-:Y:S01]  /*ee10*/  HMMA.16816.F32 R84, R136, R88.reuse, R4 ;  /* 0x000000588854723c */ /* 0x084fe20000001804 */
[----:B------:R-:W2:Y:S04]  /*ee20*/  LDSM.16.MT88.4 R4, [R195+0x7800] ;  /* 0x00780000c304783b */ /* 0x000ea80000004200 */
[--C-:B-1----:R-:W-:Y:S04]  /*ee30*/  FFMA.FTZ R73, R183, UR4, -R77.reuse ;  /* 0x00000004b7497c23 */ /* 0x102fe8000801084d */
[----:B------:R1:W3:Y:S02]  /*ee40*/  MUFU.EX2 R144, R73 ;  /* 0x0000004900907308 */ /* 0x0002e40000000800 */
[--C-:B-1----:R-:W-:Y:S01]  /*ee50*/  FFMA.FTZ R73, R184, UR4, -R78.reuse ;  /* 0x00000004b8497c23 */ /* 0x102fe2000801084e */
[----:B---3--:R-:W-:Y:S07]  /*ee60*/  F2FP.F16.F32.PACK_AB R140, R144, R145 ;  /* 0x00000091908c723e */ /* 0x008fee00000000ff */
[----:B------:R1:W-:Y:S02]  /*ee70*/  MUFU.EX2 R79, R73 ;  /* 0x00000049004f7308 */ /* 0x0003e40000000800 */
[--C-:B-1----:R-:W-:Y:S01]  /*ee80*/  FFMA.FTZ R73, R186, UR4, -R78.reuse ;  /* 0x00000004ba497c23 */ /* 0x102fe2000801084e */
[----:B------:R-:W-:Y:S07]  /*ee90*/  FFMA.FTZ R78, R76, UR4, -R78 ;  /* 0x000000044c4e7c23 */ /* 0x000fee000801084e */
[----:B------:R1:W3:Y:S10]  /*eea0*/  MUFU.EX2 R74, R73 ;  /* 0x00000049004a7308 */ /* 0x0002f40000000800 */
[----:B------:R-:W4:Y:S01]  /*eeb0*/  MUFU.EX2 R78, R78 ;  /* 0x0000004e004e7308 */ /* 0x000f220000000800 */
[--C-:B-1----:R-:W-:Y:S01]  /*eec0*/  FFMA.FTZ R73, R185, UR4, -R77.reuse ;  /* 0x00000004b9497c23 */ /* 0x102fe2000801084d */
[----:B------:R-:W-:Y:S01]  /*eed0*/  FFMA.FTZ R77, R187, UR4, -R77 ;  /* 0x00000004bb4d7c23 */ /* 0x000fe2000801084d */
[----:B---3--:R-:W-:Y:S07]  /*eee0*/  F2FP.F16.F32.PACK_AB R141, R74, R79 ;  /* 0x0000004f4a8d723e */ /* 0x008fee00000000ff */
[----:B------:R-:W-:Y:S01]  /*eef0*/  MUFU.EX2 R73, R73 ;  /* 0x0000004900497308 */ /* 0x000fe20000000800 */
[----:B----4-:R-:W-:Y:S09]  /*ef00*/  F2FP.F16.F32.PACK_AB R143, R78, R75 ;  /* 0x0000004b4e8f723e */ /* 0x010ff200000000ff */
[----:B------:R-:W1:Y:S02]  /*ef10*/  MUFU.EX2 R77, R77 ;  /* 0x0000004d004d7308 */ /* 0x000e640000000800 */
[----:B-1----:R-:W-:Y:S07]  /*ef20*/  F2FP.F16.F32.PACK_AB R142, R77, R73 ;  /* 0x000000494d8e723e */ /* 0x002fee00000000ff */
[C---:B------:R-:W-:Y:S06]  /*ef30*/  HMMA.16816.F32 R80, R140.reuse, R88, R8 ;  /* 0x000000588c50723c */ /* 0x040fec0000001808 */
        /* <DEDUP_REMOVED lines=43> */
[-C--:B--2---:R-:W-:Y:S03]  /*f1f0*/  HMMA.16816.F32 R128, R136, R4.reuse, R52 ;  /* 0x000000048880723c */ /* 0x084fe60000001834 */
        /* <DEDUP_REMOVED lines=9> */
[----:B------:R-:W-:Y:S05]  /*f290*/  HMMA.16816.F32 R136, R136, R6, R64 ;  /* 0x000000068888723c */ /* 0x000fea0000001840 */
        /* <DEDUP_REMOVED lines=22> */
[----:B------:R-:W-:Y:S06]  /*f400*/  @P0 BRA `(.L_x_855) ;  /* 0xffffffd000bc0947 */ /* 0x000fec000383ffff */
.L_x_854:
[----:B------:R-:W2:Y:S01]  /*f410*/  LDL R13, [R1+0x10] ;  /* 0x00001000010d7983 */ /* 0x000ea20000100800 */
[----:B------:R-:W1:Y:S01]  /*f420*/  S2UR UR4, SR_CgaCtaId ;  /* 0x00000000000479c3 */ /* 0x000e620000008800 */
[----:B------:R-:W-:Y:S01]  /*f430*/  UMOV UR5, 0x400 ;  /* 0x0000040000057882 */ /* 0x000fe20000000000 */
[----:B------:R-:W-:Y:S01]  /*f440*/  MOV R38, 0x20 ;  /* 0x0000002000267802 */ /* 0x000fe20000000f00 */
[----:B------:R-:W3:Y:S01]  /*f450*/  S2R R50, SR_TID.X ;  /* 0x0000000000327919 */ /* 0x000ee20000002100 */
[----:B------:R-:W4:Y:S04]  /*f460*/  SHFL.BFLY PT, R0, R240, 0x2, 0x1f ;  /* 0x0c401f00f0007f89 */ /* 0x000f2800000e0000 */
[----:B------:R-:W5:Y:S04]  /*f470*/  SHFL.BFLY PT, R8, R241, 0x2, 0x1f ;  /* 0x0c401f00f1087f89 */ /* 0x000f6800000e0000 */
[----:B------:R-:W5:Y:S04]  /*f480*/  SHFL.BFLY PT, R7, R242, 0x2, 0x1f ;  /* 0x0c401f00f2077f89 */ /* 0x000f6800000e0000 */
[----:B------:R-:W-:Y:S01]  /*f490*/  SHFL.BFLY PT, R9, R243, 0x2, 0x1f ;  /* 0x0c401f00f3097f89 */ /* 0x000fe200000e0000 */
[----:B-1----:R-:W-:Y:S01]  /*f4a0*/  ULEA UR4, UR4, UR5, 0x18 ;  /* 0x0000000504047291 */ /* 0x002fe2000f8ec03f */
[----:B----4-:R-:W-:Y:S01]  /*f4b0*/  FADD.FTZ R0, R0, R240 ;  /* 0x000000f000007221 */ /* 0x010fe20000010000 */
[----:B---3--:R-:W-:-:S04]  /*f4c0*/  SHF.R.S32.HI R49, RZ, 0x1f, R50 ;  /* 0x0000001fff317819 */ /* 0x008fc80000011432 */
[----:B------:R-:W1:Y:S01]  /*f4d0*/  SHFL.BFLY PT, R6, R0, 0x1, 0x1f ;  /* 0x0c201f0000067f89 */ /* 0x000e6200000e0000 */
[----:B-----5:R-:W-:Y:S01]  /*f4e0*/  FADD.FTZ R8, R8, R241 ;  /* 0x000000f108087221 */ /* 0x020fe20000010000 */
[-C--:B------:R-:W-:Y:S01]  /*f4f0*/  LEA.HI R4, R49, R50.reuse, RZ, 0x2 ;  /* 0x0000003231047211 */ /* 0x080fe200078f10ff */
[----:B------:R-:W-:Y:S01]  /*f500*/  FADD.FTZ R7, R7, R242 ;  /* 0x000000f207077221 */ /* 0x000fe20000010000 */
[----:B------:R-:W-:Y:S02]  /*f510*/  LEA.HI R49, R49, R50, RZ, 0x5 ;  /* 0x0000003231317211 */ /* 0x000fe400078f28ff */
[----:B------:R3:W4:Y:S01]  /*f520*/  SHFL.BFLY PT, R43, R8, 0x1, 0x1f ;  /* 0x0c201f00082b7f89 */ /* 0x00072200000e0000 */
[--C-:B------:R-:W-:Y:S02]  /*f530*/  SHF.R.S32.HI R5, RZ, 0x2, R4.reuse ;  /* 0x00000002ff057819 */ /* 0x100fe40000011404 */
[----:B------:R-:W-:Y:S01]  /*f540*/  SHF.R.S32.HI R2, RZ, 0x1f, R4 ;  /* 0x0000001fff027819 */ /* 0x000fe20000011404 */
[----:B------:R3:W2:Y:S01]  /*f550*/  SHFL.BFLY PT, R44, R7, 0x1, 0x1f ;  /* 0x0c201f00072c7f89 */ /* 0x0006a200000e0000 */
[----:B------:R-:W-:-:S02]  /*f560*/  LOP3.LUT R4, R4, 0x3ffffffc, RZ, 0xc0, !PT ;  /* 0x3ffffffc04047812 */ /* 0x000fc400078ec0ff */
[----:B------:R-:W-:Y:S02]  /*f570*/  LEA.HI R2, R2, R5, RZ, 0x3 ;  /* 0x0000000502027211 */ /* 0x000fe400078f18ff */
[----:B------:R-:W-:Y:S02]  /*f580*/  SHF.R.S32.HI R42, RZ, 0x5, R49 ;  /* 0x00000005ff2a7819 */ /* 0x000fe40000011431 */
[----:B------:R-:W-:-:S05]  /*f590*/  LOP3.LUT R2, R2, 0xfffffff8, RZ, 0xc0, !PT ;  /* 0xfffffff802027812 */ /* 0x000fca00078ec0ff */
[----:B------:R-:W-:Y:S02]  /*f5a0*/  IMAD.IADD R2, R5, 0x1, -R2 ;  /* 0x0000000105027824 */ /* 0x000fe400078e0a02 */
[----:B-1----:R-:W-:Y:S01]  /*f5b0*/  FADD.FTZ R46, R0, R6 ;  /* 0x00000006002e7221 */ /* 0x002fe20000010000 */
[----:B------:R-:W-:Y:S02]  /*f5c0*/  IMAD.IADD R0, R50, 0x1, -R4 ;  /* 0x0000000132007824 */ /* 0x000fe400078e0a04 */
[----:B------:R-:W-:Y:S02]  /*f5d0*/  IMAD.SHL.U32 R5, R2, 0x40, RZ ;  /* 0x0000004002057824 */ /* 0x000fe400078e00ff */
[----:B------:R-:W-:-:S03]  /*f5e0*/  IMAD R6, R42, 0x200, R0 ;  /* 0x000002002a067824 */ /* 0x000fc600078e0200 */
[----:B------:R-:W-:-:S04]  /*f5f0*/  LOP3.LUT R4, R5, 0x1c0, RZ, 0xc0, !PT ;  /* 0x000001c005047812 */ /* 0x000fc800078ec0ff */
[----:B------:R-:W-:-:S05]  /*f600*/  LEA.HI R0, R4, R4, RZ, 0x1d ;  /* 0x0000000404007211 */ /* 0x000fca00078fe8ff */
[----:B------:R-:W-:Y:S02]  /*f610*/  IMAD.U32 R0, R6, 0x2, R0 ;  /* 0x0000000206007824 */ /* 0x000fe400078e0000 */
[----:B------:R-:W-:-:S03]  /*f620*/  FADD.FTZ R6, R9, R243 ;  /* 0x000000f309067221 */ /* 0x000fc60000010000 */
[----:B------:R-:W-:Y:S02]  /*f630*/  LEA R23, R0, UR4, 0x1 ;  /* 0x0000000400177c11 */ /* 0x000fe4000f8e08ff */
[----:B------:R3:W1:Y:S01]  /*f640*/  SHFL.BFLY PT, R45, R6, 0x1, 0x1f ;  /* 0x0c201f00062d7f89 */ /* 0x00066200000e0000 */
[----:B------:R-:W-:Y:S02]  /*f650*/  MOV R0, 0x3f800000 ;  /* 0x3f80000000007802 */ /* 0x000fe40000000f00 */
[----:B------:R-:W-:Y:S01]  /*f660*/  VIADD R24, R23, 0x40 ;  /* 0x0000004017187836 */ /* 0x000fe20000000000 */
[----:B--2---:R-:W-:-:S04]  /*f670*/  ISETP.NE.AND P0, PT, R13, -0x1, PT ;  /* 0xffffffff0d00780c */ /* 0x004fc80003f05270 */
[----:B------:R-:W-:Y:S02]  /*f680*/  R2P PR, R2, 0x6 ;  /* 0x0000000602007804 */ /* 0x000fe40000000000 */
[----:B------:R-:W-:-:S03]  /*f690*/  FSETP.NE.FTZ.AND P3, PT, R46, RZ, PT ;  /* 0x000000ff2e00720b */ /* 0x000fc60003f75000 */
[----:B------:R-:W-:-:S04]  /*f6a0*/  SEL R38, R38, 0xffffffe0, !P1 ;  /* 0xffffffe026267807 */ /* 0x000fc80004800000 */
[----:B------:R-:W2:Y:S04]  /*f6b0*/  @P0 LDC.64 R10, c[0x0][0x298] ;  /* 0x0000a600ff0a0b82 */ /* 0x000ea80000000a00 */
[----:B------:R-:W-:Y:S02]  /*f6c0*/  @P2 VIADD R24, R23, 0xffffffc0 ;  /* 0xffffffc017182836 */ /* 0x000fe40000000000 */
[----:B--2---:R-:W-:-:S04]  /*f6d0*/  @P0 IMAD.WIDE.U32 R4, R13, R10, RZ ;  /* 0x0000000a0d040225 */ /* 0x004fc800078e00ff */
[----:B------:R-:W-:Y:S02]  /*f6e0*/  @P0 IMAD R48, R13, R11, R5 ;  /* 0x0000000b0d300224 */ /* 0x000fe400078e0205 */
[----:B------:R-:W-:Y:S01]  /*f6f0*/  @P0 IMAD.MOV.U32 R47, RZ, RZ, R4 ;  /* 0x000000ffff2f0224 */ /* 0x000fe200078e0004 */
[----:B-1-34-:R-:W-:Y:S06]  /*f700*/  @P0 BRA `(.L_x_858) ;  /* 0x0000000000200947 */ /* 0x01afec0003800000 */
        /* <DEDUP_REMOVED lines=8> */
.L_x_858:
[----:B------:R-:W-:Y:S01]  /*f790*/  ULDC.U8 UR4, c[0x0][0x3d8] ;  /* 0x0000f60000047ab9 */ /* 0x000fe20000000000 */
[----:B------:R1:W2:Y:S01]  /*f7a0*/  @P3 MUFU.RCP R0, R46 ;  /* 0x0000002e00003308 */ /* 0x0002a20000001000 */
[----:B------:R-:W-:Y:S01]  /*f7b0*/  ISETP.NE.AND P2, PT, RZ, UR4, PT ;  /* 0x00000004ff007c0c */ /* 0x000fe2000bf45270 */
[----:B------:R-:W-:Y:S01]  /*f7c0*/  ULDC.U8 UR4, c[0x0][0x3d9] ;  /* 0x0000f64000047ab9 */ /* 0x000fe20000000000 */
[----:B------:R-:W-:Y:S01]  /*f7d0*/  FADD.FTZ R43, R8, R43 ;  /* 0x0000002b082b7221 */ /* 0x000fe20000010000 */
[----:B------:R-:W-:Y:S01]  /*f7e0*/  FADD.FTZ R44, R7, R44 ;  /* 0x0000002c072c7221 */ /* 0x000fe20000010000 */
[----:B------:R-:W-:Y:S01]  /*f7f0*/  ISETP.NE.OR P1, PT, RZ, UR4, !P2 ;  /* 0x00000004ff007c0c */ /* 0x000fe2000d725670 */
[----:B------:R-:W-:Y:S01]  /*f800*/  FADD.FTZ R45, R6, R45 ;  /* 0x0000002d062d7221 */ /* 0x000fe20000010000 */
[----:B------:R-:W-:Y:S01]  /*f810*/  PLOP3.LUT P6, PT, PT, PT, PT, 0x8, 0x0 ;  /* 0x000000000000781c */ /* 0x000fe20003fce170 */
[----:B------:R-:W-:Y:S01]  /*f820*/  IMAD.MOV.U32 R4, RZ, RZ, 0x3f800000 ;  /* 0x3f800000ff047424 */ /* 0x000fe200078e00ff */
[----:B------:R-:W-:-:S02]  /*f830*/  FSETP.NE.FTZ.AND P5, PT, R43, RZ, PT ;  /* 0x000000ff2b00720b */ /* 0x000fc40003fb5000 */
[----:B------:R-:W-:-:S07]  /*f840*/  CS2R R40, SRZ ;  /* 0x0000000000287805 */ /* 0x000fce000001ff00 */
[----:B-12---:R-:W-:Y:S05]  /*f850*/  @P1 BRA `(.L_x_859) ;  /* 0x00000000001c1947 */ /* 0x006fea0003800000 */
[----:B------:R-:W1:Y:S01]  /*f860*/  S2R R5, SR_CTAID.Y ;  /* 0x0000000000057919 */ /* 0x000e620000002600 */
[----:B------:R-:W1:Y:S01]  /*f870*/  LDC R6, c[0x0][0x2c4] ;  /* 0x0000b100ff067b82 */ /* 0x000e620000000800 */
[----:B------:R-:W-:Y:S01]  /*f880*/  PLOP3.LUT P6, PT, PT, PT, PT, 0x80, 0x0 ;  /* 0x000000000000781c */ /* 0x000fe20003fcf070 */
[----:B-1----:R-:W-:-:S05]  /*f890*/  IMAD R5, R5, R6, RZ ;  /* 0x0000000605057224 */ /* 0x002fca00078e02ff */
[----:B------:R-:W-:-:S04]  /*f8a0*/  SEL R5, R5, R13, !P0 ;  /* 0x0000000d05057207 */ /* 0x000fc80004000000 */
[--C-:B------:R-:W-:Y:S01]  /*f8b0*/  SHF.R.S32.HI R41, RZ, 0x1f, R5.reuse ;  /* 0x0000001fff297819 */ /* 0x100fe20000011405 */
[----:B------:R-:W-:-:S07]  /*f8c0*/  IMAD.MOV.U32 R40, RZ, RZ, R5 ;  /* 0x000000ffff287224 */ /* 0x000fce00078e0005 */
.L_x_859:
[----:B------:R-:W2:Y:S04]  /*f8d0*/  LDL.LU.64 R52, [R1] ;  /* 0x0000000001347983 */ /* 0x000ea80000300a00 */
[----:B------:R-:W3:Y:S01]  /*f8e0*/  LDL.LU R51, [R1+0x28] ;  /* 0x0000280001337983 */ /* 0x000ee20000300800 */
[----:B------:R-:W-:Y:S01]  /*f8f0*/  ISETP.NE.AND P1, PT, RZ, UR4, PT ;  /* 0x00000004ff007c0c */ /* 0x000fe2000bf25270 */
[----:B------:R-:W-:Y:S01]  /*f900*/  FMUL.FTZ R84, R0, R84 ;  /* 0x0000005400547220 */ /* 0x000fe20000410000 */
[----:B------:R-:W-:Y:S01]  /*f910*/  LOP3.LUT R2, R2, 0x1, RZ, 0xc0, !PT ;  /* 0x0000000102027812 */ /* 0x000fe200078ec0ff */
[C---:B------:R-:W-:Y:S01]  /*f920*/  FMUL.FTZ R7, R0.reuse, R85 ;  /* 0x0000005500077220 */ /* 0x040fe20000410000 */
[----:B------:R-:W-:Y:S01]  /*f930*/  MOV R39, 0x10 ;  /* 0x0000001000277802 */ /* 0x000fe20000000f00 */
[----:B------:R-:W-:Y:S01]  /*f940*/  FMUL.FTZ R88, R0, R88 ;  /* 0x0000005800587220 */ /* 0x000fe20000410000 */
[----:B------:R-:W-:Y:S01]  /*f950*/  ISETP.NE.U32.AND P0, PT, R2, 0x1, PT ;  /* 0x000000010200780c */ /* 0x000fe20003f05070 */
[----:B------:R-:W-:Y:S01]  /*f960*/  FMUL.FTZ R89, R0, R89 ;  /* 0x0000005900597220 */ /* 0x000fe20000410000 */
[----:B------:R-:W-:Y:S01]  /*f970*/  FSETP.NE.FTZ.AND P4, PT, R44, RZ, PT ;  /* 0x000000ff2c00720b */ /* 0x000fe20003f95000 */
[C---:B------:R-:W-:Y:S01]  /*f980*/  FMUL.FTZ R96, R0.reuse, R96 ;  /* 0x0000006000607220 */ /* 0x040fe20000410000 */
[----:B------:R-:W-:Y:S01]  /*f990*/  SEL R39, R39, 0xfffffff0, P0 ;  /* 0xfffffff027277807 */ /* 0x000fe20000000000 */
[C---:B------:R-:W-:Y:S01]  /*f9a0*/  FMUL.FTZ R13, R0.reuse, R97 ;  /* 0x00000061000d7220 */ /* 0x040fe20000410000 */
[----:B------:R-:W-:Y:S01]  /*f9b0*/  PLOP3.LUT P0, PT, PT, PT, PT, 0x8, 0x0 ;  /* 0x000000000000781c */ /* 0x000fe20003f0e170 */
[C---:B------:R-:W-:Y:S01]  /*f9c0*/  FMUL.FTZ R104, R0.reuse, R104 ;  /* 0x0000006800687220 */ /* 0x040fe20000410000 */
[----:B------:R-:W-:Y:S01]  /*f9d0*/  @!P1 PLOP3.LUT P0, PT, P2, PT, PT, 0x80, 0x0 ;  /* 0x000000000000981c */ /* 0x000fe2000170f070 */
[C---:B------:R-:W-:Y:S01]  /*f9e0*/  FMUL.FTZ R10, R0.reuse, R105 ;  /* 0x00000069000a7220 */ /* 0x040fe20000410000 */
        /* <DEDUP_REMOVED lines=10> */
[----:B------:R-:W1:Y:S01]  /*fa90*/  @P5 MUFU.RCP R4, R43 ;  /* 0x0000002b00045308 */ /* 0x000e620000001000 */
[----:B------:R-:W-:Y:S01]  /*faa0*/  MOV R0, 0x3f800000 ;  /* 0x3f80000000007802 */ /* 0x000fe20000000f00 */
[----:B------:R-:W4:Y:S01]  /*fab0*/  @!P1 LDC R27, c[0x0][0x2c4] ;  /* 0x0000b100ff1b9b82 */ /* 0x000f220000000800 */
[----:B------:R-:W-:Y:S01]  /*fac0*/  F2FP.F16.F32.PACK_AB R7, R7, R84 ;  /* 0x000000540707723e */ /* 0x000fe200000000ff */
[----:B------:R-:W-:Y:S01]  /*fad0*/  BSSY B0, `(.L_x_860) ;  /* 0x00000d4000007945 */ /* 0x000fe20003800000 */
[----:B------:R-:W-:-:S02]  /*fae0*/  F2FP.F16.F32.PACK_AB R13, R13, R96 ;  /* 0x000000600d0d723e */ /* 0x000fc400000000ff */
[----:B------:R-:W-:Y:S01]  /*faf0*/  F2FP.F16.F32.PACK_AB R10, R10, R104 ;  /* 0x000000680a0a723e */ /* 0x000fe200000000ff */
[----:B------:R-:W5:Y:S01]  /*fb00*/  @P4 MUFU.RCP R2, R44 ;  /* 0x0000002c00024308 */ /* 0x000f620000001000 */
[----:B------:R-:W-:Y:S01]  /*fb10*/  STS [R23], R7 ;  /* 0x0000000717007388 */ /* 0x000fe20000000800 */
[----:B------:R-:W-:Y:S01]  /*fb20*/  F2FP.F16.F32.PACK_AB R25, R25, R112 ;  /* 0x000000701919723e */ /* 0x000fe200000000ff */
[----:B------:R-:W4:Y:S01]  /*fb30*/  S2UR UR4, SR_CTAID.X ;  /* 0x00000000000479c3 */ /* 0x000f220000002500 */
[----:B------:R-:W-:Y:S02]  /*fb40*/  F2FP.F16.F32.PACK_AB R19, R19, R120 ;  /* 0x000000781313723e */ /* 0x000fe400000000ff */
[----:B------:R-:W-:Y:S02]  /*fb50*/  F2FP.F16.F32.PACK_AB R31, R31, R128 ;  /* 0x000000801f1f723e */ /* 0x000fe400000000ff */
[----:B------:R-:W5:Y:S01]  /*fb60*/  @P2 MUFU.RCP R0, R45 ;  /* 0x0000002d00002308 */ /* 0x000f620000001000 */
[C---:B-1----:R-:W-:Y:S01]  /*fb70*/  FMUL.FTZ R86, R4.reuse, R86 ;  /* 0x0000005604567220 */ /* 0x042fe20000410000 */
[C---:B------:R-:W-:Y:S01]  /*fb80*/  FMUL.FTZ R6, R4.reuse, R87 ;  /* 0x0000005704067220 */ /* 0x040fe20000410000 */
[C---:B------:R-:W-:Y:S01]  /*fb90*/  FMUL.FTZ R90, R4.reuse, R90 ;  /* 0x0000005a045a7220 */ /* 0x040fe20000410000 */
[C---:B------:R-:W-:Y:S01]  /*fba0*/  FMUL.FTZ R91, R4.reuse, R91 ;  /* 0x0000005b045b7220 */ /* 0x040fe20000410000 */
[C---:B------:R-:W-:Y:S01]  /*fbb0*/  FMUL.FTZ R98, R4.reuse, R98 ;  /* 0x0000006204627220 */ /* 0x040fe20000410000 */
[----:B------:R-:W-:Y:S01]  /*fbc0*/  FMUL.FTZ R12, R4, R99 ;  /* 0x00000063040c7220 */ /* 0x000fe20000410000 */
[----:B------:R-:W-:Y:S01]  /*fbd0*/  F2FP.F16.F32.PACK_AB R6, R6, R86 ;  /* 0x000000560606723e */ /* 0x000fe200000000ff */
[----:B------:R-:W-:Y:S01]  /*fbe0*/  FMUL.FTZ R106, R4, R106 ;  /* 0x0000006a046a7220 */ /* 0x000fe20000410000 */
        /* <DEDUP_REMOVED lines=42> */
[----:B------:R1:W-:Y:S01]  /*fe90*/  STS [R23+0x400], R6 ;  /* 0x0004000617007388 */ /* 0x0003e20000000800 */
[----:B------:R-:W-:Y:S01]  /*fea0*/  IADD3 R0, R23, R39, RZ ;  /* 0x0000002717007210 */ /* 0x000fe20007ffe0ff */
[----:B----4-:R-:W4:Y:S01]  /*feb0*/  @P0 LDC R27, c[0x0][0x2e4] ;  /* 0x0000b900ff1b0b82 */ /* 0x010f220000000800 */
[----:B------:R-:W-:-:S02]  /*fec0*/  F2FP.F16.F32.PACK_AB R4, R89, R88 ;  /* 0x000000585904723e */ /* 0x000fc400000000ff */
[----:B------:R-:W-:Y:S01]  /*fed0*/  F2FP.F16.F32.PACK_AB R5, R5, R80 ;  /* 0x000000500505723e */ /* 0x000fe200000000ff */
[----:B------:R5:W-:Y:S01]  /*fee0*/  STS [R0+0x400], R2 ;  /* 0x0004000200007388 */ /* 0x000be20000000800 */
        /* <DEDUP_REMOVED lines=8> */
[----:B------:R4:W-:Y:S01]  /*ff70*/  STS [R23+0x2400], R8 ;  /* 0x0024000817007388 */ /* 0x0009e20000000800 */
[----:B------:R-:W-:Y:S02]  /*ff80*/  F2FP.F16.F32.PACK_AB R17, R103, R17 ;  /* 0x000000116711723e */ /* 0x000fe400000000ff */
[----:B------:R-:W-:Y:S01]  /*ff90*/  F2FP.F16.F32.PACK_AB R16, R16, R108 ;  /* 0x0000006c1010723e */ /* 0x000fe200000000ff */
[----:B------:R-:W-:Y:S01]  /*ffa0*/  STS [R0+0x2000], R15 ;  /* 0x0020000f00007388 */ /* 0x000fe20000000800 */
[----:B------:R-:W-:Y:S02]  /*ffb0*/  F2FP.F16.F32.PACK_AB R26, R111, R26 ;  /* 0x0000001a6f1a723e */ /* 0x000fe400000000ff */
[----:B------:R-:W-:Y:S01]  /*ffc0*/  F2FP.F16.F32.PACK_AB R22, R22, R114 ;  /* 0x000000721616723e */ /* 0x000fe200000000ff */
[----:B------:R4:W-:Y:S01]  /*ffd0*/  STS [R0+0x2400], R14 ;  /* 0x0024000e00007388 */ /* 0x0009e20000000800 */
[----:B------:R-:W-:Y:S01]  /*ffe0*/  F2FP.F16.F32.PACK_AB R18, R18, R122 ;  /* 0x0000007a1212723e */ /* 0x000fe200000000ff */
[----:B-1----:R-:W1:Y:S01]  /*fff0*/  @P1 LDC.64 R6, c[0x0][0x2c0] ;  /* 0x0000b000ff061b82 */ /* 0x002e620000000a00 */
[----:B------:R-:W-:-:S02]  /*10000*/  F2FP.F16.F32.PACK_AB R21, R21, R116 ;  /* 0x000000741515723e */ /* 0x000fc400000000ff */
[----:B-----5:R-:W-:Y:S02]  /*10010*/  IADD3 R2, R23, R38, RZ ;  /* 0x0000002617027210 */ /* 0x020fe40007ffe0ff */
[----:B------:R-:W-:Y:S02]  /*10020*/  F2FP.F16.F32.PACK_AB R20, R119, R20 ;  /* 0x000000147714723e */ /* 0x000fe400000000ff */
[----:B------:R-:W-:Y:S01]  /*10030*/  IADD3 R4, R0, R38, RZ ;  /* 0x0000002600047210 */ /* 0x000fe20007ffe0ff */
[----:B------:R5:W-:Y:S01]  /*10040*/  STS [R2], R13 ;  /* 0x0000000d02007388 */ /* 0x000be20000000800 */
[----:B------:R-:W-:Y:S02]  /*10050*/  F2FP.F16.F32.PACK_AB R33, R33, R124 ;  /* 0x0000007c2121723e */ /* 0x000fe400000000ff */
[----:B------:R-:W-:Y:S01]  /*10060*/  IADD3 R5, R38, 0x400, R24 ;  /* 0x0000040026057810 */ /* 0x000fe20007ffe018 */
[----:B------:R-:W-:Y:S01]  /*10070*/  STS [R2+0x400], R12 ;  /* 0x0004000c02007388 */ /* 0x000fe20000000800 */
[----:B------:R-:W-:-:S02]  /*10080*/  F2FP.F16.F32.PACK_AB R32, R127, R32 ;  /* 0x000000207f20723e */ /* 0x000fc400000000ff */
[----:B------:R-:W-:Y:S01]  /*10090*/  F2FP.F16.F32.PACK_AB R30, R30, R130 ;  /* 0x000000821e1e723e */ /* 0x000fe200000000ff */
[----:B------:R1:W-:Y:S01]  /*100a0*/  STS [R4], R10 ;  /* 0x0000000a04007388 */ /* 0x0003e20000000800 */
[----:B------:R-:W-:Y:S01]  /*100b0*/  F2FP.F16.F32.PACK_AB R29, R29, R136 ;  /* 0x000000881d1d723e */ /* 0x000fe200000000ff */
[----:B----4-:R-:W4:Y:S01]  /*100c0*/  @!P1 LDC R8, c[0x0][0x270] ;  /* 0x00009c00ff089b82 */ /* 0x010f220000000800 */
[----:B------:R-:W-:Y:S01]  /*100d0*/  F2FP.F16.F32.PACK_AB R28, R28, R138 ;  /* 0x0000008a1c1c723e */ /* 0x000fe200000000ff */
[----:B------:R-:W-:Y:S01]  /*100e0*/  STS [R4+0x400], R9 ;  /* 0x0004000904007388 */ /* 0x000fe20000000800 */
[C---:B------:R-:W-:Y:S02]  /*100f0*/  IADD3 R5, R39.reuse, R5, RZ ;  /* 0x0000000527057210 */ /* 0x040fe40007ffe0ff */
[----:B------:R-:W-:Y:S01]  /*10100*/  IADD3 R0, R39, R24, RZ ;  /* 0x0000001827007210 */ /* 0x000fe20007ffe0ff */
[----:B------:R1:W-:Y:S01]  /*10110*/  STS [R2+0x2000], R11 ;  /* 0x0020000b02007388 */ /* 0x0003e20000000800 */
[----:B------:R-:W-:Y:S01]  /*10120*/  F2FP.F16.F32.PACK_AB R34, R34, R132 ;  /* 0x000000842222723e */ /* 0x000fe200000000ff */
[----:B------:R-:W4:Y:S01]  /*10130*/  @P4 LDC R15, c[0x0][0x2e8] ;  /* 0x0000ba00ff0f4b82 */ /* 0x000f220000000800 */
[----:B------:R-:W-:Y:S01]  /*10140*/  F2FP.F16.F32.PACK_AB R35, R135, R35 ;  /* 0x000000238723723e */ /* 0x000fe200000000ff */
[----:B------:R1:W-:Y:S01]  /*10150*/  STS [R2+0x2400], R17 ;  /* 0x0024001102007388 */ /* 0x0003e20000000800 */
[----:B------:R-:W-:-:S02]  /*10160*/  F2FP.F16.F32.PACK_AB R36, R36, R140 ;  /* 0x0000008c2424723e */ /* 0x000fc400000000ff */
[----:B------:R-:W-:Y:S01]  /*10170*/  F2FP.F16.F32.PACK_AB R37, R143, R37 ;  /* 0x000000258f25723e */ /* 0x000fe200000000ff */
[----:B------:R-:W-:Y:S02]  /*10180*/  STS [R4+0x2000], R16 ;  /* 0x0020001004007388 */ /* 0x000fe40000000800 */
[----:B-----5:R-:W5:Y:S02]  /*10190*/  @P3 LDC R13, c[0x0][0x2e8] ;  /* 0x0000ba00ff0d3b82 */ /* 0x020f640000000800 */
[----:B------:R4:W-:Y:S04]  /*101a0*/  STS [R4+0x2400], R26 ;  /* 0x0024001a04007388 */ /* 0x0009e80000000800 */
[----:B------:R-:W-:Y:S01]  /*101b0*/  STS [R24], R25 ;  /* 0x0000001918007388 */ /* 0x000fe20000000800 */
[----:B-1----:R-:W-:Y:S01]  /*101c0*/  @P5 MUFU.LG2 R10, R43 ;  /* 0x0000002b000a5308 */ /* 0x002fe20000000c00 */
[----:B------:R-:W1:Y:S02]  /*101d0*/  @P5 LDC R12, c[0x0][0x2e8] ;  /* 0x0000ba00ff0c5b82 */ /* 0x000e640000000800 */
[----:B------:R4:W-:Y:S04]  /*101e0*/  STS [R24+0x400], R22 ;  /* 0x0004001618007388 */ /* 0x0009e80000000800 */
[----:B------:R-:W-:Y:S01]  /*101f0*/  STS [R0], R19 ;  /* 0x0000001300007388 */ /* 0x000fe20000000800 */
[----:B------:R-:W5:Y:S01]  /*10200*/  @P3 MUFU.LG2 R11, R46 ;  /* 0x0000002e000b3308 */ /* 0x000f620000000c00 */
[----:B------:R-:W1:Y:S02]  /*10210*/  @P1 LDC R9, c[0x0][0x2c0] ;  /* 0x0000b000ff091b82 */ /* 0x000e640000000800 */
[----:B------:R-:W-:Y:S01]  /*10220*/  STS [R0+0x400], R18 ;  /* 0x0004001200007388 */ /* 0x000fe20000000800 */
[----:B------:R-:W-:-:S03]  /*10230*/  IADD3 R2, R38, R24, RZ ;  /* 0x0000001826027210 */ /* 0x000fc60007ffe0ff */
[----:B------:R5:W-:Y:S04]  /*10240*/  STS [R24+0x2000], R21 ;  /* 0x0020001518007388 */ /* 0x000be80000000800 */
[----:B------:R5:W-:Y:S01]  /*10250*/  STS [R24+0x2400], R20 ;  /* 0x0024001418007388 */ /* 0x000be20000000800 */
[----:B----4-:R-:W-:-:S03]  /*10260*/  IADD3 R4, R38, R0, RZ ;  /* 0x0000000026047210 */ /* 0x010fc60007ffe0ff */
[----:B------:R-:W-:Y:S04]  /*10270*/  STS [R0+0x2000], R33 ;  /* 0x0020002100007388 */ /* 0x000fe80000000800 */
[----:B------:R4:W-:Y:S01]  /*10280*/  STS [R0+0x2400], R32 ;  /* 0x0024002000007388 */ /* 0x0009e20000000800 */
[----:B------:R-:W-:-:S03]  /*10290*/  MOV R22, 0x7f800000 ;  /* 0x7f80000000167802 */ /* 0x000fc60000000f00 */
[----:B------:R-:W-:Y:S01]  /*102a0*/  STS [R2], R31 ;  /* 0x0000001f02007388 */ /* 0x000fe20000000800 */
[----:B------:R-:W-:-:S03]  /*102b0*/  @!P1 MOV R9, 0x1 ;  /* 0x0000000100099802 */ /* 0x000fc60000000f00 */
[----:B------:R-:W-:Y:S04]  /*102c0*/  STS [R2+0x400], R30 ;  /* 0x0004001e02007388 */ /* 0x000fe80000000800 */
[----:B------:R-:W-:Y:S01]  /*102d0*/  STS [R4], R29 ;  /* 0x0000001d04007388 */ /* 0x000fe20000000800 */
[----:B-----5:R-:W-:-:S03]  /*102e0*/  MOV R21, 0x7f800000 ;  /* 0x7f80000000157802 */ /* 0x020fc60000000f00 */
[----:B------:R-:W-:Y:S01]  /*102f0*/  STS [R5], R28 ;  /* 0x0000001c05007388 */ /* 0x000fe20000000800 */
[----:B------:R-:W-:-:S03]  /*10300*/  MOV R20, 0x7f800000 ;  /* 0x7f80000000147802 */ /* 0x000fc60000000f00 */
[----:B------:R-:W-:Y:S04]  /*10310*/  STS [R2+0x2000], R34 ;  /* 0x0020002202007388 */ /* 0x000fe80000000800 */
[----:B------:R-:W-:Y:S01]  /*10320*/  STS [R2+0x2400], R35 ;  /* 0x0024002302007388 */ /* 0x000fe20000000800 */
[----:B----4-:R-:W-:Y:S01]  /*10330*/  @P1 MOV R0, 0x1 ;  /* 0x0000000100001802 */ /* 0x010fe20000000f00 */
[----:B------:R-:W-:Y:S02]  /*10340*/  @!P1 IMAD R0, R27, R8, RZ ;  /* 0x000000081b009224 */ /* 0x000fe400078e02ff */
[----:B------:R4:W-:Y:S01]  /*10350*/  STS [R4+0x2000], R36 ;  /* 0x0020002404007388 */ /* 0x0009e20000000800 */
[----:B------:R-:W5:Y:S03]  /*10360*/  @P4 MUFU.LG2 R8, R44 ;  /* 0x0000002c00084308 */ /* 0x000f660000000c00 */
[----:B------:R1:W-:Y:S01]  /*10370*/  STS [R5+0x2000], R37 ;  /* 0x0020002505007388 */ /* 0x0003e20000000800 */
[----:B------:R-:W-:Y:S06]  /*10380*/  BAR.SYNC.DEFER_BLOCKING 0x0 ;  /* 0x0000000000007b1d */ /* 0x000fec0000010000 */
[----:B------:R-:W5:Y:S01]  /*10390*/  S2R R14, SR_CTAID.Y ;  /* 0x00000000000e7919 */ /* 0x000f620000002600 */
[----:B------:R-:W1:Y:S01]  /*103a0*/  S2R R23, SR_CTAID.Z ;  /* 0x0000000000177919 */ /* 0x000e620000002700 */
[----:B----4-:R-:W-:-:S04]  /*103b0*/  LOP3.LUT R4, R49, 0xffffffe0, RZ, 0xc0, !PT ;  /* 0xffffffe031047812 */ /* 0x010fc800078ec0ff */
[----:B------:R-:W-:Y:S01]  /*103c0*/  IADD3 R4, -R4, R50, RZ ;  /* 0x0000003204047210 */ /* 0x000fe20007ffe1ff */
[----:B------:R4:W2:Y:S01]  /*103d0*/  LDS.128 R28, [R208+0x3800] ;  /* 0x00380000d01c7984 */ /* 0x0008a20000000c00 */
[----:B-----5:R-:W-:Y:S02]  /*103e0*/  IMAD R2, R14, R0, RZ ;  /* 0x000000000e027224 */ /* 0x020fe400078e02ff */
[----:B------:R-:W5:Y:S01]  /*103f0*/  @P2 LDC R14, c[0x0][0x2e8] ;  /* 0x0000ba00ff0e2b82 */ /* 0x000f620000000800 */
[----:B------:R-:W-:Y:S01]  /*10400*/  @P1 IMAD R0, R7, R6, RZ ;  /* 0x0000000607001224 */ /* 0x000fe200078e02ff */
[----:B------:R-:W-:Y:S01]  /*10410*/  @!P1 MOV R0, R27 ;  /* 0x0000001b00009202 */ /* 0x000fe20000000f00 */
[----:B------:R-:W4:Y:S01]  /*10420*/  @P2 MUFU.LG2 R7, R45 ;  /* 0x0000002d00072308 */ /* 0x000f220000000c00 */
[----:B-1----:R-:W-:Y:S01]  /*10430*/  SEL R5, R2, RZ, !P6 ;  /* 0x000000ff02057207 */ /* 0x002fe20007000000 */
[----:B------:R-:W-:Y:S01]  /*10440*/  @P3 FMUL.FTZ R2, R11, 0.69314718246459960938 ;  /* 0x3f3172180b023820 */ /* 0x000fe20000410000 */
[----:B------:R-:W-:Y:S01]  /*10450*/  LOP3.LUT P1, RZ, R4, 0x3, RZ, 0xc0, !PT ;  /* 0x0000000304ff7812 */ /* 0x000fe2000782c0ff */
[----:B------:R-:W-:Y:S01]  /*10460*/  @P5 FMUL.FTZ R6, R10, 0.69314718246459960938 ;  /* 0x3f3172180a065820 */ /* 0x000fe20000410000 */
[----:B------:R-:W-:Y:S01]  /*10470*/  MOV R11, 0x7f800000 ;  /* 0x7f800000000b7802 */ /* 0x000fe20000000f00 */
[----:B------:R-:W-:Y:S01]  /*10480*/  @P3 FFMA.FTZ R22, R70, R13, R2 ;  /* 0x0000000d46163223 */ /* 0x000fe20000010002 */
[----:B------:R-:W-:-:S02]  /*10490*/  IMAD R2, R9, UR4, RZ ;  /* 0x0000000409027c24 */ /* 0x000fc4000f8e02ff */
[----:B------:R-:W-:Y:S01]  /*104a0*/  @P5 FFMA.FTZ R21, R69, R12, R6 ;  /* 0x0000000c45155223 */ /* 0x000fe20000010006 */
[----:B------:R-:W-:Y:S02]  /*104b0*/  IMAD R0, R23, R0, R5 ;  /* 0x0000000017007224 */ /* 0x000fe400078e0205 */
[----:B------:R-:W-:Y:S01]  /*104c0*/  @P4 FMUL.FTZ R5, R8, 0.69314718246459960938 ;  /* 0x3f31721808054820 */ /* 0x000fe20000410000 */
[----:B------:R-:W-:-:S03]  /*104d0*/  SHF.L.U32 R2, R2, 0x7, RZ ;  /* 0x0000000702027819 */ /* 0x000fc600000006ff */
[----:B------:R-:W-:Y:S01]  /*104e0*/  @P4 FFMA.FTZ R20, R68, R15, R5 ;  /* 0x0000000f44144223 */ /* 0x000fe20000010005 */
[----:B------:R-:W-:Y:S01]  /*104f0*/  IADD3 R10, P5, P3, R2, R40, R0 ;  /* 0x00000028020a7210 */ /* 0x000fe20007bbe000 */
[----:B----4-:R-:W-:Y:S01]  /*10500*/  @P2 FMUL.FTZ R4, R7, 0.69314718246459960938 ;  /* 0x3f31721807042820 */ /* 0x010fe20000410000 */
[----:B------:R-:W-:Y:S02]  /*10510*/  SHF.R.S32.HI R6, RZ, 0x1f, R2 ;  /* 0x0000001fff067819 */ /* 0x000fe40000011402 */
[----:B------:R-:W-:Y:S01]  /*10520*/  SHF.R.S32.HI R0, RZ, 0x1f, R0 ;  /* 0x0000001fff007819 */ /* 0x000fe20000011400 */
[----:B-----5:R-:W-:-:S03]  /*10530*/  @P2 FFMA.FTZ R11, R3, R14, R4 ;  /* 0x0000000e030b2223 */ /* 0x020fc60000010004 */
[----:B------:R-:W-:Y:S02]  /*10540*/  IADD3.X R8, R6, R41, R0, P5, P3 ;  /* 0x0000002906087210 */ /* 0x000fe40002fe6400 */
[-C--:B--2---:R-:W-:Y:S02]  /*10550*/  ISETP.GE.AND P0, PT, R52, R247.reuse, PT ;  /* 0x000000f73400720c */ /* 0x084fe40003f06270 */
[----:B---3--:R-:W-:Y:S01]  /*10560*/  ISETP.GE.AND P6, PT, R51, R247, PT ;  /* 0x000000f73300720c */ /* 0x008fe20003fc6270 */
[----:B------:R-:W-:-:S12]  /*10570*/  @P1 BRA `(.L_x_861) ;  /* 0x0000000000a41947 */ /* 0x000fd80003800000 */
[----:B------:R-:W2:Y:S01]  /*10580*/  LDL.LU R16, [R1+0x34] ;  /* 0x0000340001107983 */ /* 0x000ea20000300800 */
[----:B------:R-:W-:-:S04]  /*10590*/  SHF.R.S32.HI R0, RZ, 0x1f, R42 ;  /* 0x0000001fff007819 */ /* 0x000fc8000001142a */
[----:B------:R-:W-:-:S04]  /*105a0*/  LEA.HI R0, R0, R42, RZ, 0x2 ;  /* 0x0000002a00007211 */ /* 0x000fc800078f10ff */
[----:B------:R-:W-:-:S05]  /*105b0*/  LOP3.LUT R0, R0, 0xffffffc, RZ, 0xc0, !PT ;  /* 0x0ffffffc00007812 */ /* 0x000fca00078ec0ff */
[----:B------:R-:W-:-:S04]  /*105c0*/  IMAD.IADD R0, R42, 0x1, -R0 ;  /* 0x000000012a007824 */ /* 0x000fc800078e0a00 */
[----:B--2---:R-:W-:-:S04]  /*105d0*/  IMAD R0, R0, 0x10, R16 ;  /* 0x0000001000007824 */ /* 0x004fc800078e0210 */
[C---:B------:R-:W-:Y:S01]  /*105e0*/  VIADD R3, R0.reuse, 0x8 ;  /* 0x0000000800037836 */ /* 0x040fe20000000000 */
[CC--:B------:R-:W-:Y:S01]  /*105f0*/  ISETP.GE.AND P5, PT, R0.reuse, R247.reuse, PT ;  /* 0x000000f70000720c */ /* 0x0c0fe20003fa6270 */
[C---:B------:R-:W-:Y:S02]  /*10600*/  VIADD R4, R0.reuse, 0x40 ;  /* 0x0000004000047836 */ /* 0x040fe40000000000 */
[----:B------:R-:W-:Y:S01]  /*10610*/  VIADD R5, R0, 0x48 ;  /* 0x0000004800057836 */ /* 0x000fe20000000000 */
[-C--:B------:R-:W-:Y:S02]  /*10620*/  ISETP.GE.AND P4, PT, R3, R247.reuse, PT ;  /* 0x000000f70300720c */ /* 0x080fe40003f86270 */
[-C--:B------:R-:W-:Y:S02]  /*10630*/  ISETP.GE.AND P3, PT, R4, R247.reuse, PT ;  /* 0x000000f70400720c */ /* 0x080fe40003f66270 */
[----:B------:R-:W-:-:S05]  /*10640*/  ISETP.GE.AND P2, PT, R5, R247, PT ;  /* 0x000000f70500720c */ /* 0x000fca0003f46270 */
[----:B------:R-:W1:Y:S01]  /*10650*/  @!P5 LDC.64 R6, c[0x0][0x2b0] ;  /* 0x0000ac00ff06db82 */ /* 0x000e620000000a00 */
[----:B------:R-:W-:-:S03]  /*10660*/  @!P5 IMAD R0, R0, R9, RZ ;  /* 0x000000090000d224 */ /* 0x000fc600078e02ff */
[----:B------:R-:W-:Y:S02]  /*10670*/  @!P4 IMAD R3, R3, R9, RZ ;  /* 0x000000090303c224 */ /* 0x000fe400078e02ff */
[C---:B------:R-:W-:Y:S02]  /*10680*/  @!P5 IADD3 R2, P1, R0.reuse, R10, RZ ;  /* 0x0000000a0002d210 */ /* 0x040fe40007f3e0ff */
[----:B------:R-:W2:Y:S02]  /*10690*/  @!P4 LDC.64 R14, c[0x0][0x2b0] ;  /* 0x0000ac00ff0ecb82 */ /* 0x000ea40000000a00 */
[----:B------:R-:W-:-:S06]  /*106a0*/  @!P5 LEA.HI.X.SX32 R0, R0, R8, 0x1, P1 ;  /* 0x000000080000d211 */ /* 0x000fcc00008f0eff */
[----:B------:R-:W3:Y:S01]  /*106b0*/  @!P3 LDC.64 R18, c[0x0][0x2b0] ;  /* 0x0000ac00ff12bb82 */ /* 0x000ee20000000a00 */
[----:B-1----:R-:W-:-:S07]  /*106c0*/  @!P5 LEA R12, P1, R2, R6, 0x2 ;  /* 0x00000006020cd211 */ /* 0x002fce00078210ff */
[----:B------:R-:W1:Y:S01]  /*106d0*/  @!P2 LDC.64 R16, c[0x0][0x2b0] ;  /* 0x0000ac00ff10ab82 */ /* 0x000e620000000a00 */
[----:B------:R-:W-:Y:S01]  /*106e0*/  @!P5 LEA.HI.X R13, R2, R7, R0, 0x2, P1 ;  /* 0x00000007020dd211 */ /* 0x000fe200008f1400 */
[----:B------:R-:W-:Y:S01]  /*106f0*/  @!P3 IMAD R2, R4, R9, RZ ;  /* 0x000000090402b224 */ /* 0x000fe200078e02ff */
[----:B------:R-:W-:-:S03]  /*10700*/  @!P4 IADD3 R0, P1, R3, R10, RZ ;  /* 0x0000000a0300c210 */ /* 0x000fc60007f3e0ff */
[----:B------:R4:W-:Y:S01]  /*10710*/  @!P5 STG.E desc[UR12][R12.64], R22 ;  /* 0x000000160c00d986 */ /* 0x0009e2000c10190c */
[----:B------:R-:W-:Y:S02]  /*10720*/  @!P4 LEA.HI.X.SX32 R3, R3, R8, 0x1, P1 ;  /* 0x000000080303c211 */ /* 0x000fe400008f0eff */
[----:B--2---:R-:W-:-:S04]  /*10730*/  @!P4 LEA R6, P1, R0, R14, 0x2 ;  /* 0x0000000e0006c211 */ /* 0x004fc800078210ff */
[----:B------:R-:W-:Y:S01]  /*10740*/  @!P4 LEA.HI.X R7, R0, R15, R3, 0x2, P1 ;  /* 0x0000000f0007c211 */ /* 0x000fe200008f1403 */
[----:B------:R-:W-:Y:S01]  /*10750*/  @!P2 IMAD R3, R5, R9, RZ ;  /* 0x000000090503a224 */ /* 0x000fe200078e02ff */
[----:B------:R-:W-:-:S03]  /*10760*/  @!P3 IADD3 R0, P1, R2, R10, RZ ;  /* 0x0000000a0200b210 */ /* 0x000fc60007f3e0ff */
[----:B------:R4:W-:Y:S01]  /*10770*/  @!P4 STG.E desc[UR12][R6.64], R21 ;  /* 0x000000150600c986 */ /* 0x0009e2000c10190c */
[----:B------:R-:W-:Y:S02]  /*10780*/  @!P3 LEA.HI.X.SX32 R2, R2, R8, 0x1, P1 ;  /* 0x000000080202b211 */ /* 0x000fe400008f0eff */
[----:B---3--:R-:W-:-:S04]  /*10790*/  @!P3 LEA R4, P1, R0, R18, 0x2 ;  /* 0x000000120004b211 */ /* 0x008fc800078210ff */
[----:B------:R-:W-:Y:S02]  /*107a0*/  @!P3 LEA.HI.X R5, R0, R19, R2, 0x2, P1 ;  /* 0x000000130005b211 */ /* 0x000fe400008f1402 */
[----:B------:R-:W-:-:S03]  /*107b0*/  @!P2 IADD3 R0, P1, R3, R10, RZ ;  /* 0x0000000a0300a210 */ /* 0x000fc60007f3e0ff */
[----:B------:R4:W-:Y:S01]  /*107c0*/  @!P3 STG.E desc[UR12][R4.64], R20 ;  /* 0x000000140400b986 */ /* 0x0009e2000c10190c */
[----:B------:R-:W-:Y:S02]  /*107d0*/  @!P2 LEA.HI.X.SX32 R3, R3, R8, 0x1, P1 ;  /* 0x000000080303a211 */ /* 0x000fe400008f0eff */
[----:B-1----:R-:W-:-:S04]  /*107e0*/  @!P2 LEA R2, P1, R0, R16, 0x2 ;  /* 0x000000100002a211 */ /* 0x002fc800078210ff */
[----:B------:R-:W-:-:S05]  /*107f0*/  @!P2 LEA.HI.X R3, R0, R17, R3, 0x2, P1 ;  /* 0x000000110003a211 */ /* 0x000fca00008f1403 */
[----:B------:R4:W-:Y:S04]  /*10800*/  @!P2 STG.E desc[UR12][R2.64], R11 ;  /* 0x0000000b0200a986 */ /* 0x0009e8000c10190c */
.L_x_861:
[----:B------:R-:W-:Y:S05]  /*10810*/  BSYNC B0 ;  /* 0x0000000000007941 */ /* 0x000fea0003800000 */
.L_x_860:
[----:B------:R-:W2:Y:S01]  /*10820*/  LDL.LU R0, [R1+0x2c] ;  /* 0x00002c0001007983 */ /* 0x000ea20000300800 */
[----:B------:R-:W-:-:S03]  /*10830*/  ULDC.64 UR4, c[0x0][0x2a0] ;  /* 0x0000a80000047ab9 */ /* 0x000fc60000000a00 */
[----:B------:R-:W3:Y:S04]  /*10840*/  LDL.LU R10, [R1+0x30] ;  /* 0x00003000010a7983 */ /* 0x000ee80000300800 */
[----:B------:R-:W5:Y:S04]  /*10850*/  LDL.LU.64 R8, [R1+0x18] ;  /* 0x0000180001087983 */ /* 0x000f680000300a00 */
[----:B----4-:R-:W4:Y:S04]  /*10860*/  LDL.LU R7, [R1+0x38] ;  /* 0x0000380001077983 */ /* 0x010f280000300800 */
[----:B------:R-:W4:Y:S04]  /*10870*/  LDL.LU R5, [R1+0x40] ;  /* 0x0000400001057983 */ /* 0x000f280000300800 */
[----:B------:R-:W4:Y:S01]  /*10880*/  LDL.LU R4, [R1+0x3c] ;  /* 0x00003c0001047983 */ /* 0x000f220000300800 */
[----:B------:R-:W-:Y:S01]  /*10890*/  BSSY B0, `(.L_x_862) ;  /* 0x0000019000007945 */ /* 0x000fe20003800000 */
[----:B--2---:R-:W-:-:S02]  /*108a0*/  ISETP.GE.AND P5, PT, R0, R247, PT ;  /* 0x000000f70000720c */ /* 0x004fc40003fa6270 */
[----:B------:R-:W-:Y:S02]  /*108b0*/  SHF.R.S32.HI R0, RZ, 0x1f, R23 ;  /* 0x0000001fff007819 */ /* 0x000fe40000011417 */
[----:B---3--:R-:W-:-:S03]  /*108c0*/  ISETP.GE.AND P4, PT, R10, R247, PT ;  /* 0x000000f70a00720c */ /* 0x008fc60003f86270 */
[----:B------:R-:W-:Y:S01]  /*108d0*/  IMAD R0, R0, UR4, RZ ;  /* 0x0000000400007c24 */ /* 0x000fe2000f8e02ff */
[----:B-----5:R-:W-:-:S03]  /*108e0*/  IADD3 R2, P1, R8, R47, RZ ;  /* 0x0000002f08027210 */ /* 0x020fc60007f3e0ff */
[----:B------:R-:W-:Y:S01]  /*108f0*/  IMAD R0, R23, UR5, R0 ;  /* 0x0000000517007c24 */ /* 0x000fe2000f8e0200 */
[-C--:B----4-:R-:W-:Y:S01]  /*10900*/  ISETP.GE.AND P3, PT, R7, R247.reuse, PT ;  /* 0x000000f70700720c */ /* 0x090fe20003f66270 */
[----:B------:R-:W-:Y:S02]  /*10910*/  IMAD.X R3, R9, 0x1, R48, P1 ;  /* 0x0000000109037824 */ /* 0x000fe400008e0630 */
[----:B------:R1:W2:Y:S01]  /*10920*/  LDS.128 R8, [R208] ;  /* 0x00000000d0087984 */ /* 0x0002a20000000c00 */
[-C--:B------:R-:W-:Y:S01]  /*10930*/  ISETP.GE.AND P2, PT, R5, R247.reuse, PT ;  /* 0x000000f70500720c */ /* 0x080fe20003f46270 */
[----:B------:R-:W-:Y:S01]  /*10940*/  IMAD.WIDE.U32 R12, R23, UR4, R2 ;  /* 0x00000004170c7c25 */ /* 0x000fe2000f8e0002 */
[----:B------:R-:W-:-:S03]  /*10950*/  ISETP.GE.AND P1, PT, R4, R247, PT ;  /* 0x000000f70400720c */ /* 0x000fc60003f26270 */
[----:B------:R-:W-:Y:S01]  /*10960*/  IMAD.IADD R7, R13, 0x1, R0 ;  /* 0x000000010d077824 */ /* 0x000fe200078e0200 */
[----:B------:R-:W-:Y:S09]  /*10970*/  @P0 BRA `(.L_x_863) ;  /* 0x0000000000280947 */ /* 0x000ff20003800000 */
        /* <DEDUP_REMOVED lines=10> */
.L_x_863:
[----:B------:R-:W-:Y:S05]  /*10a20*/  BSYNC B0 ;  /* 0x0000000000007941 */ /* 0x000fea0003800000 */
.L_x_862:
[----:B------:R-:W4:Y:S01]  /*10a30*/  LDL.LU R0, [R1+0x44] ;  /* 0x0000440001007983 */ /* 0x000f220000300800 */
[----:B------:R-:W-:Y:S03]  /*10a40*/  BSSY B0, `(.L_x_864) ;  /* 0x0000011000007945 */ /* 0x000fe60003800000 */
[----:B--23--:R2:W3:Y:S01]  /*10a50*/  LDS.128 R8, [R208+0x800] ;  /* 0x00080000d0087984 */ /* 0x00c4e20000000c00 */
[----:B----4-:R-:W-:Y:S01]  /*10a60*/  ISETP.GE.AND P0, PT, R0, R247, PT ;  /* 0x000000f70000720c */ /* 0x010fe20003f06270 */
[----:B--23--:R-:W-:-:S12]  /*10a70*/  @P6 BRA `(.L_x_865) ;  /* 0x0000000000346947 */ /* 0x00cfd80003800000 */
        /* <DEDUP_REMOVED lines=12> */
[----:B------:R2:W-:Y:S02]  /*10b40*/  STG.E.128 desc[UR12][R4.64], R8 ;  /* 0x0000000804007986 */ /* 0x0005e4000c101d0c */
.L_x_865:
[----:B------:R-:W-:Y:S05]  /*10b50*/  BSYNC B0 ;  /* 0x0000000000007941 */ /* 0x000fea0003800000 */
.L_x_864:
[----:B--2---:R2:W3:Y:S01]  /*10b60*/  LDS.128 R8, [R208+0x1000] ;  /* 0x00100000d0087984 */ /* 0x0044e20000000c00 */
        /* <DEDUP_REMOVED lines=15> */
.L_x_867:
[----:B------:R-:W-:Y:S05]  /*10c60*/  BSYNC B0 ;  /* 0x0000000000007941 */ /* 0x000fea0003800000 */
.L_x_866:
        /* <DEDUP_REMOVED lines=16> */
.L_x_869:
[----:B------:R-:W-:Y:S05]  /*10d70*/  BSYNC B0 ;  /* 0x0000000000007941 */ /* 0x000fea0003800000 */
.L_x_868:
        /* <DEDUP_REMOVED lines=16> */
.L_x_871:
[----:B------:R-:W-:Y:S05]  /*10e80*/  BSYNC B0 ;  /* 0x0000000000007941 */ /* 0x000fea0003800000 */
.L_x_870:
        /* <DEDUP_REMOVED lines=16> */
.L_x_873:
[----:B------:R-:W-:Y:S05]  /*10f90*/  BSYNC B0 ;  /* 0x0000000000007941 */ /* 0x000fea0003800000 */
.L_x_872:
        /* <DEDUP_REMOVED lines=16> */
.L_x_875:
[----:B------:R-:W-:Y:S05]  /*110a0*/  BSYNC B0 ;  /* 0x0000000000007941 */ /* 0x000fea0003800000 */
.L_x_874:
        /* <DEDUP_REMOVED lines=15> */
.L_x_846:
[----:B------:R-:W3:Y:S01]  /*111a0*/  LDL.LU R15, [R1+0x10] ;  /* 0x00001000010f7983 */ /* 0x000ee20000300800 */
[----:B------:R-:W1:Y:S01]  /*111b0*/  LDC.U8 R0, c[0x0][0x3d9] ;  /* 0x0000f640ff007b82 */ /* 0x000e620000000000 */
[----:B------:R-:W-:Y:S01]  /*111c0*/  SHF.R.S32.HI R11, RZ, 0x1f, R135 ;  /* 0x0000001fff0b7819 */ /* 0x000fe20000011487 */
[----:B------:R-:W-:Y:S01]  /*111d0*/  ULDC.64 UR4, c[0x0][0x2a0] ;  /* 0x0000a80000047ab9 */ /* 0x000fe20000000a00 */
[----:B------:R-:W-:Y:S02]  /*111e0*/  CS2R R18, SRZ ;  /* 0x0000000000127805 */ /* 0x000fe4000001ff00 */
[----:B------:R-:W-:Y:S01]  /*111f0*/  LOP3.LUT P6, RZ, R135, 0x7, RZ, 0xc0, !PT ;  /* 0x0000000787ff7812 */ /* 0x000fe200078cc0ff */
[----:B------:R-:W-:Y:S01]  /*11200*/  BSSY B0, `(.L_x_876) ;  /* 0x0000048000007945 */ /* 0x000fe20003800000 */
[----:B------:R-:W-:Y:S01]  /*11210*/  LEA.HI R11, R11, R135, RZ, 0x3 ;  /* 0x000000870b0b7211 */ /* 0x000fe200078f18ff */
[----:B------:R-:W4:Y:S03]  /*11220*/  LDC.U8 R4, c[0x0][0x3d8] ;  /* 0x0000f600ff047b82 */ /* 0x000f260000000000 */
[----:B------:R-:W-:-:S02]  /*11230*/  LOP3.LUT R8, R11, 0x1ffffff8, RZ, 0xc0, !PT ;  /* 0x1ffffff80b087812 */ /* 0x000fc400078ec0ff */
[----:B-1----:R-:W-:Y:S02]  /*11240*/  ISETP.NE.AND P0, PT, R0, RZ, PT ;  /* 0x000000ff0000720c */ /* 0x002fe40003f05270 */
[C---:B----4-:R-:W-:Y:S02]  /*11250*/  ISETP.NE.AND P3, PT, R4.reuse, RZ, PT ;  /* 0x000000ff0400720c */ /* 0x050fe40003f65270 */
[----:B------:R-:W-:Y:S02]  /*11260*/  ISETP.NE.AND P1, PT, R4, RZ, !P0 ;  /* 0x000000ff0400720c */ /* 0x000fe40004725270 */
[----:B------:R-:W-:-:S07]  /*11270*/  ISETP.NE.OR P3, PT, R0, RZ, !P3 ;  /* 0x000000ff0000720c */ /* 0x000fce0005f65670 */
[----:B------:R-:W1:Y:S08]  /*11280*/  @!P0 LDC R10, c[0x0][0x2c4] ;  /* 0x0000b100ff0a8b82 */ /* 0x000e700000000800 */
[----:B------:R-:W4:Y:S08]  /*11290*/  @!P0 LDC R14, c[0x0][0x270] ;  /* 0x00009c00ff0e8b82 */ /* 0x000f300000000800 */
[----:B------:R-:W5:Y:S08]  /*112a0*/  @!P3 LDC R9, c[0x0][0x2c4] ;  /* 0x0000b100ff09bb82 */ /* 0x000f700000000800 */
[----:B-1----:R-:W1:Y:S08]  /*112b0*/  @P1 LDC R10, c[0x0][0x2e4] ;  /* 0x0000b900ff0a1b82 */ /* 0x002e700000000800 */
[----:B------:R-:W2:Y:S08]  /*112c0*/  @P0 LDC.64 R12, c[0x0][0x2c0] ;  /* 0x0000b000ff0c0b82 */ /* 0x000eb00000000a00 */
[----:B------:R-:W3:Y:S01]  /*112d0*/  @P0 LDC R17, c[0x0][0x2c0] ;  /* 0x0000b000ff110b82 */ /* 0x000ee20000000800 */
[----:B--2---:R-:W-:-:S02]  /*112e0*/  @P0 IMAD R16, R13, R12, RZ ;  /* 0x0000000c0d100224 */ /* 0x004fc400078e02ff */
[----:B-1----:R-:W-:Y:S02]  /*112f0*/  @!P0 IMAD.MOV.U32 R16, RZ, RZ, R10 ;  /* 0x000000ffff108224 */ /* 0x002fe400078e000a */
[----:B------:R-:W-:Y:S01]  /*11300*/  @!P0 IMAD.MOV.U32 R17, RZ, RZ, 0x1 ;  /* 0x00000001ff118424 */ /* 0x000fe200078e00ff */
[C---:B---3--:R-:W-:Y:S02]  /*11310*/  ISETP.NE.AND P4, PT, R15.reuse, -0x1, PT ;  /* 0xffffffff0f00780c */ /* 0x048fe40003f85270 */
[----:B------:R-:W-:-:S11]  /*11320*/  ISETP.NE.OR P2, PT, R15, -0x1, P3 ;  /* 0xffffffff0f00780c */ /* 0x000fd60001f45670 */
[----:B------:R-:W1:Y:S01]  /*11330*/  @!P4 LDC.64 R2, c[0x0][0x290] ;  /* 0x0000a400ff02cb82 */ /* 0x000e620000000a00 */
[----:B------:R-:W-:-:S07]  /*11340*/  @!P4 SHF.R.S32.HI R0, RZ, 0x1f, R46 ;  /* 0x0000001fff00c819 */ /* 0x000fce000001142e */
[----:B------:R-:W2:Y:S01]  /*11350*/  @P4 LDC.64 R6, c[0x0][0x298] ;  /* 0x0000a600ff064b82 */ /* 0x000ea20000000a00 */
[----:B-1----:R-:W-:-:S04]  /*11360*/  @!P4 IMAD R0, R0, R2, RZ ;  /* 0x000000020000c224 */ /* 0x002fc800078e02ff */
[C---:B------:R-:W-:Y:S02]  /*11370*/  @!P4 IMAD R0, R46.reuse, R3, R0 ;  /* 0x000000032e00c224 */ /* 0x040fe400078e0200 */
[----:B------:R-:W-:-:S04]  /*11380*/  @!P4 IMAD.WIDE.U32 R2, R46, R2, RZ ;  /* 0x000000022e02c225 */ /* 0x000fc800078e00ff */
[----:B--2---:R-:W-:-:S04]  /*11390*/  @P4 IMAD.WIDE.U32 R4, R15, R6, RZ ;  /* 0x000000060f044225 */ /* 0x004fc800078e00ff */
[----:B------:R-:W-:Y:S02]  /*113a0*/  @P4 IMAD R6, R15, R7, R5 ;  /* 0x000000070f064224 */ /* 0x000fe400078e0205 */
[----:B------:R-:W-:Y:S02]  /*113b0*/  IMAD.IADD R5, R135, 0x1, -R8 ;  /* 0x0000000187057824 */ /* 0x000fe400078e0a08 */
[----:B------:R-:W-:Y:S02]  /*113c0*/  @!P4 IMAD.MOV.U32 R4, RZ, RZ, R2 ;  /* 0x000000ffff04c224 */ /* 0x000fe400078e0002 */
[----:B------:R-:W-:Y:S02]  /*113d0*/  IMAD.SHL.U32 R5, R5, 0x8, RZ ;  /* 0x0000000805057824 */ /* 0x000fe400078e00ff */
[----:B------:R-:W-:Y:S02]  /*113e0*/  @!P4 IMAD.IADD R6, R3, 0x1, R0 ;  /* 0x000000010306c824 */ /* 0x000fe400078e0200 */
[----:B------:R-:W-:Y:S01]  /*113f0*/  @P0 IMAD.MOV.U32 R0, RZ, RZ, 0x1 ;  /* 0x00000001ff000424 */ /* 0x000fe200078e00ff */
[----:B------:R-:W-:Y:S01]  /*11400*/  IADD3 R8, P1, R5, R4, RZ ;  /* 0x0000000405087210 */ /* 0x000fe20007f3e0ff */
[----:B----4-:R-:W-:Y:S01]  /*11410*/  @!P0 IMAD R0, R10, R14, RZ ;  /* 0x0000000e0a008224 */ /* 0x010fe200078e02ff */
[----:B------:R-:W-:Y:S01]  /*11420*/  SHF.R.S32.HI R4, RZ, 0x3, R11 ;  /* 0x00000003ff047819 */ /* 0x000fe2000001140b */
[----:B------:R-:W-:-:S02]  /*11430*/  IMAD.IADD R14, R101, 0x1, -R125 ;  /* 0x00000001650e7824 */ /* 0x000fc400078e0a7d */
[C---:B-----5:R-:W-:Y:S01]  /*11440*/  @!P2 IMAD R15, R46.reuse, R9, RZ ;  /* 0x000000092e0fa224 */ /* 0x060fe200078e02ff */
[----:B------:R-:W-:Y:S01]  /*11450*/  LEA.HI.X.SX32 R9, R5, R6, 0x1, P1 ;  /* 0x0000000605097211 */ /* 0x000fe200008f0eff */
[----:B------:R-:W-:Y:S01]  /*11460*/  IMAD R0, R46, R0, RZ ;  /* 0x000000002e007224 */ /* 0x000fe200078e02ff */
[C---:B------:R-:W-:Y:S01]  /*11470*/  ISETP.GE.AND P1, PT, R4.reuse, R14, PT ;  /* 0x0000000e0400720c */ /* 0x040fe20003f26270 */
[C---:B------:R-:W-:Y:S01]  /*11480*/  VIADD R20, R4.reuse, 0x10 ;  /* 0x0000001004147836 */ /* 0x040fe20000000000 */
[----:B------:R-:W-:Y:S01]  /*11490*/  SHF.R.S32.HI R6, RZ, 0x1f, R27 ;  /* 0x0000001fff067819 */ /* 0x000fe2000001141b */
[C---:B------:R-:W-:Y:S01]  /*114a0*/  VIADD R23, R4.reuse, 0x30 ;  /* 0x0000003004177836 */ /* 0x040fe20000000000 */
[----:B------:R-:W-:Y:S01]  /*114b0*/  SHF.R.S32.HI R5, RZ, 0x1f, R4 ;  /* 0x0000001fff057819 */ /* 0x000fe20000011404 */
[C---:B------:R-:W-:Y:S01]  /*114c0*/  VIADD R25, R4.reuse, 0x40 ;  /* 0x0000004004197836 */ /* 0x040fe20000000000 */
[----:B------:R-:W-:Y:S01]  /*114d0*/  IADD3 R21, R4, 0x20, RZ ;  /* 0x0000002004157810 */ /* 0x000fe20007ffe0ff */
[----:B------:R-:W-:Y:S01]  /*114e0*/  IMAD R6, R6, UR4, RZ ;  /* 0x0000000406067c24 */ /* 0x000fe2000f8e02ff */
[----:B------:R1:W-:Y:S01]  /*114f0*/  @!P2 STL [R1+0x10], R15 ;  /* 0x0000100f0100a387 */ /* 0x0003e20000100800 */
[----:B------:R-:W-:Y:S01]  /*11500*/  IMAD.WIDE.U32 R8, R27, UR4, R8 ;  /* 0x000000041b087c25 */ /* 0x000fe2000f8e0008 */
[----:B------:R-:W-:-:S02]  /*11510*/  @!P3 SHF.R.S32.HI R19, RZ, 0x1f, R15 ;  /* 0x0000001fff13b819 */ /* 0x000fc4000001140f */
[----:B------:R-:W-:Y:S01]  /*11520*/  @!P3 MOV R18, R15 ;  /* 0x0000000f0012b202 */ /* 0x000fe20000000f00 */
[----:B------:R-:W-:Y:S01]  /*11530*/  IMAD R6, R27, UR5, R6 ;  /* 0x000000051b067c24 */ /* 0x000fe2000f8e0206 */
[-C--:B------:R-:W-:Y:S01]  /*11540*/  ISETP.GE.OR P5, PT, R4, R14.reuse, P6 ;  /* 0x0000000e0400720c */ /* 0x080fe200037a6670 */
[----:B------:R-:W-:Y:S01]  /*11550*/  IMAD.WIDE R2, R248, 0x80, R4 ;  /* 0x00000080f8027825 */ /* 0x000fe200078e0204 */
[-C--:B------:R-:W-:Y:S02]  /*11560*/  ISETP.GE.AND P2, PT, R20, R14.reuse, PT ;  /* 0x0000000e1400720c */ /* 0x080fe40003f46270 */
[-C--:B------:R-:W-:Y:S01]  /*11570*/  ISETP.GE.AND P0, PT, R21, R14.reuse, PT ;  /* 0x0000000e1500720c */ /* 0x080fe20003f06270 */
[----:B------:R-:W-:Y:S01]  /*11580*/  IMAD.IADD R7, R6, 0x1, R9 ;  /* 0x0000000106077824 */ /* 0x000fe200078e0209 */
[----:B------:R-:W-:Y:S02]  /*11590*/  ISETP.GE.AND P4, PT, R23, R14, PT ;  /* 0x0000000e1700720c */ /* 0x000fe40003f86270 */
[----:B------:R-:W-:-:S02]  /*115a0*/  IADD3 R26, R4, 0x50, RZ ;  /* 0x00000050041a7810 */ /* 0x000fc40007ffe0ff */
[----:B-1----:R-:W-:Y:S02]  /*115b0*/  SEL R15, R0, RZ, P3 ;  /* 0x000000ff000f7207 */ /* 0x002fe40001800000 */
[----:B------:R-:W-:Y:S01]  /*115c0*/  ISETP.GE.AND P3, PT, R25, R14, PT ;  /* 0x0000000e1900720c */ /* 0x000fe20003f66270 */
[----:B------:R-:W-:-:S12]  /*115d0*/  @P1 BRA `(.L_x_877) ;  /* 0x0000000000281947 */ /* 0x000fd80003800000 */
        /* <DEDUP_REMOVED lines=10> */
.L_x_877:
[----:B------:R-:W-:Y:S05]  /*11680*/  BSYNC B0 ;  /* 0x0000000000007941 */ /* 0x000fea0003800000 */
.L_x_876:
[----:B------:R-:W-:Y:S01]  /*11690*/  BSSY B0, `(.L_x_878) ;  /* 0x0000011000007945 */ /* 0x000fe20003800000 */
[----:B------:R-:W-:Y:S02]  /*116a0*/  ISETP.GE.AND P1, PT, R26, R14, PT ;  /* 0x0000000e1a00720c */ /* 0x000fe40003f26270 */
        /* <DEDUP_REMOVED lines=15> */
.L_x_879:
[----:B------:R-:W-:Y:S05]  /*117a0*/  BSYNC B0 ;  /* 0x0000000000007941 */ /* 0x000fea0003800000 */
.L_x_878:
        /* <DEDUP_REMOVED lines=17> */
.L_x_881:
[----:B------:R-:W-:Y:S05]  /*118c0*/  BSYNC B0 ;  /* 0x0000000000007941 */ /* 0x000fea0003800000 */
.L_x_880:
[----:B------:R-:W-:Y:S01]  /*118d0*/  BSSY B0, `(.L_x_882) ;  /* 0x0000010000007945 */ /* 0x000fe20003800000 */
[----:B------:R-:W-:-:S03]  /*118e0*/  ISETP.GE.AND P0, PT, R22, R14, PT ;  /* 0x0000000e1600720c */ /* 0x000fc60003f06270 */
        /* <DEDUP_REMOVED lines=14> */
.L_x_883:
[----:B------:R-:W-:Y:S05]  /*119d0*/  BSYNC B0 ;  /* 0x0000000000007941 */ /* 0x000fea0003800000 */
.L_x_882:
[----:B------:R-:W-:Y:S01]  /*119e0*/  BSSY B0, `(.L_x_884) ;  /* 0x0000010000007945 */ /* 0x000fe20003800000 */
[----:B------:R-:W-:-:S03]  /*119f0*/  ISETP.GE.OR P4, PT, R20, R14, P6 ;  /* 0x0000000e1400720c */ /* 0x000fc60003786670 */
        /* <DEDUP_REMOVED lines=14> */
.L_x_885:
[----:B------:R-:W-:Y:S05]  /*11ae0*/  BSYNC B0 ;  /* 0x0000000000007941 */ /* 0x000fea0003800000 */
.L_x_884:
[----:B------:R-:W-:Y:S01]  /*11af0*/  BSSY B0, `(.L_x_886) ;  /* 0x0000012000007945 */ /* 0x000fe20003800000 */
[----:B------:R-:W-:Y:S01]  /*11b00*/  IMAD R16, R27, R16, R15 ;  /* 0x000000101b107224 */ /* 0x000fe200078e020f */
[----:B------:R-:W-:Y:S01]  /*11b10*/  ISETP.GE.OR P3, PT, R21, R14, P6 ;  /* 0x0000000e1500720c */ /* 0x000fe20003766670 */
[----:B------:R-:W-:Y:S01]  /*11b20*/  IMAD R15, R125, R17, RZ ;  /* 0x000000117d0f7224 */ /* 0x000fe200078e02ff */
[----:B------:R-:W-:Y:S11]  /*11b30*/  @P1 BRA `(.L_x_887) ;  /* 0x0000000000341947 */ /* 0x000ff60003800000 */
        /* <DEDUP_REMOVED lines=13> */
.L_x_887:
[----:B------:R-:W-:Y:S05]  /*11c10*/  BSYNC B0 ;  /* 0x0000000000007941 */ /* 0x000fea0003800000 */
.L_x_886:
        /* <DEDUP_REMOVED lines=15> */
.L_x_889:
[----:B------:R-:W-:Y:S05]  /*11d10*/  BSYNC B0 ;  /* 0x0000000000007941 */ /* 0x000fea0003800000 */
.L_x_888:
[----:B------:R-:W-:Y:S01]  /*11d20*/  BSSY B0, `(.L_x_890) ;  /* 0x0000011000007945 */ /* 0x000fe20003800000 */
[--C-:B------:R-:W-:Y:S02]  /*11d30*/  IADD3 R10, P2, P1, R15, R18, R16.reuse ;  /* 0x000000120f0a7210 */ /* 0x100fe4000795e010 */
[----:B------:R-:W-:Y:S02]  /*11d40*/  SHF.R.S32.HI R15, RZ, 0x1f, R15 ;  /* 0x0000001fff0f7819 */ /* 0x000fe4000001140f */
[----:B------:R-:W-:Y:S01]  /*11d50*/  SHF.R.S32.HI R16, RZ, 0x1f, R16 ;  /* 0x0000001fff107819 */ /* 0x000fe20000011410 */
        /* <DEDUP_REMOVED lines=13> */
.L_x_891:
[----:B------:R-:W-:Y:S05]  /*11e30*/  BSYNC B0 ;  /* 0x0000000000007941 */ /* 0x000fea0003800000 */
.L_x_890:
[----:B------:R-:W-:Y:S01]  /*11e40*/  BSSY B0, `(.L_x_892) ;  /* 0x000000b000007945 */ /* 0x000fe20003800000 */
[----:B------:R-:W-:-:S03]  /*11e50*/  IADD3.X R6, R15, R19, R16, P2, P1 ;  /* 0x000000130f067210 */ /* 0x000fc600017e2410 */
        /* <DEDUP_REMOVED lines=9> */
.L_x_893:
[----:B------:R-:W-:Y:S05]  /*11ef0*/  BSYNC B0 ;  /* 0x0000000000007941 */ /* 0x000fea0003800000 */
.L_x_892:
[----:B------:R-:W-:Y:S01]  /*11f00*/  BSSY B0, `(.L_x_894) ;  /* 0x000000f000007945 */ /* 0x000fe20003800000 */
        /* <DEDUP_REMOVED lines=14> */
.L_x_895:
[----:B------:R-:W-:Y:S05]  /*11ff0*/  BSYNC B0 ;  /* 0x0000000000007941 */ /* 0x000fea0003800000 */
.L_x_894:
        /* <DEDUP_REMOVED lines=10> */
.L_x_897:
[----:B------:R-:W-:Y:S05]  /*120a0*/  BSYNC B0 ;  /* 0x0000000000007941 */ /* 0x000fea0003800000 */
.L_x_896:
        /* <DEDUP_REMOVED lines=10> */
.L_x_899:
[----:B------:R-:W-:Y:S05]  /*12150*/  BSYNC B0 ;  /* 0x0000000000007941 */ /* 0x000fea0003800000 */
.L_x_898:
        /* <DEDUP_REMOVED lines=10> */
.L_x_901:
[----:B------:R-:W-:Y:S05]  /*12200*/  BSYNC B0 ;  /* 0x0000000000007941 */ /* 0x000fea0003800000 */
.L_x_900:
        /* <DEDUP_REMOVED lines=10> */
.L_x_903:
[----:B------:R-:W-:Y:S05]  /*122b0*/  BSYNC B0 ;  /* 0x0000000000007941 */ /* 0x000fea0003800000 */
.L_x_902:
        /* <DEDUP_REMOVED lines=10> */
.L_x_905:
[----:B------:R-:W-:Y:S05]  /*12360*/  BSYNC B0 ;  /* 0x0000000000007941 */ /* 0x000fea0003800000 */
.L_x_904:
        /* <DEDUP_REMOVED lines=10> */
.L_x_906:
        /* <DEDUP_REMOVED lines=15> */
.L_x_1427:


//--------------------- .text._ZN5flash16flash_fwd_kernelI23Flash_fwd_kernel_traitsILi64ELi128ELi64ELi4ELb0ELb0EN7cutlass6half_tE19Flash_kernel_traitsILi64ELi128ELi64ELi4ES3_EELb1ELb1ELb0ELb1ELb0ELb0ELb0ELb0EEEvNS_16Flash_fwd_paramsE --------------------------
	.section	.text._ZN5flash16flash_fwd_kernelI23Flash_fwd_kernel_traitsILi64ELi128ELi64ELi4ELb0ELb0EN7cutlass6half_tE19Flash_kernel_traitsILi64ELi128ELi64ELi4ES3_EELb1ELb1ELb0ELb1ELb0ELb0ELb0ELb0EEEvNS_16Flash_fwd_paramsE,"ax",@progbits
	.align	128
        .global         _ZN5flash16flash_fwd_kernelI23Flash_fwd_kernel_traitsILi64ELi128ELi64ELi4ELb0ELb0EN7cutlass6half_tE19Flash_kernel_traitsILi64ELi128ELi64ELi4ES3_EELb1ELb1ELb0ELb1ELb0ELb0ELb0ELb0EEEvNS_16Flash_fwd_paramsE
        .type           _ZN5flash16flash_fwd_kernelI23Flash_fwd_kernel_traitsILi64ELi128ELi64ELi4ELb0ELb0EN7cutlass6half_tE19Flash_kernel_traitsILi64ELi128ELi64ELi4ES3_EELb1ELb1ELb0ELb1ELb0ELb0ELb0ELb0EEEvNS_16Flash_fwd_paramsE,@function
        .size           _ZN5flash16flash_fwd_kernelI23Flash_fwd_kernel_traitsILi64ELi128ELi64ELi4ELb0ELb0EN7cutlass6half_tE19Flash_kernel_traitsILi64ELi128ELi64ELi4ES3_EELb1ELb1ELb0ELb1ELb0ELb0ELb0ELb0EEEvNS_16Flash_fwd_paramsE,(.L_x_1428 - _ZN5flash16flash_fwd_kernelI23Flash_fwd_kernel_traitsILi64ELi128ELi64ELi4ELb0ELb0EN7cutlass6half_tE19Flash_kernel_traitsILi64ELi128ELi64ELi4ES3_EELb1ELb1ELb0ELb1ELb0ELb0ELb0ELb0EEEvNS_16Flash_fwd_paramsE)
        .other          _ZN5flash16flash_fwd_kernelI23Flash_fwd_kernel_traitsILi64ELi128ELi64ELi4ELb0ELb0EN7cutlass6half_tE19Flash_kernel_traitsILi64ELi128ELi64ELi4ES3_EELb1ELb1ELb0ELb1ELb0ELb0ELb0ELb0EEEvNS_16Flash_fwd_paramsE,@"STO_CUDA_ENTRY STV_DEFAULT"
_ZN5flash16flash_fwd_kernelI23Flash_fwd_kernel_traitsILi64ELi128ELi64ELi4ELb0ELb0EN7cutlass6half_tE19Flash_kernel_traitsILi64ELi128ELi64ELi4ES3_EELb1ELb1ELb0ELb1ELb0ELb0ELb0ELb0EEEvNS_16Flash_fwd_paramsE:
.text._ZN5flash16flash_fwd_kernelI23Flash_fwd_kernel_traitsILi64ELi128ELi64ELi4ELb0ELb0EN7cutlass6half_tE19Flash_kernel_traitsILi64ELi128ELi64ELi4ES3_EELb1ELb1ELb0ELb1ELb0ELb0ELb0ELb0EEEvNS_16Flash_fwd_paramsE:
        /* <DEDUP_REMOVED lines=9> */
[----:B------:R-:W3:Y:S01]  /*0090*/  S2R R127, SR_TID.X ;  /* 0x00000000007f7919 */ /* 0x000ee20000002100 */
[----:B------:R-:W-:-:S06]  /*00a0*/  ULDC.64 UR8, c[0x0][0x2f0] ;  /* 0x0000bc0000087ab9 */ /* 0x000fcc0000000a00 */
[----:B------:R-:W4:Y:S01]  /*00b0*/  @P2 LDG.E.64 R6, desc[UR16][R6.64] ;  /* 0x0000001006062981 */ /* 0x000f22000c1e1b00 */
[----:B------:R-:W-:Y:S01]  /*00c0*/  S2UR UR7, SR_CTAID.X ;  /* 0x00000000000779c3 */ /* 0x000fe20000002500 */
[----:B-1----:R-:W-:-:S07]  /*00d0*/  @P2 IMAD.MOV.U32 R2, RZ, RZ, R224 ;  /* 0x000000ffff022224 */ /* 0x002fce00078e00e0 */
[----:B------:R-:W1:Y:S01]  /*00e0*/  S2UR UR25, SR_CTAID.Y ;  /* 0x00000000001979c3 */ /* 0x000e620000002600 */
[----:B--2---:R-:W-:-:S07]  /*00f0*/  @P2 IMAD.MOV.U32 R3, RZ, RZ, R121 ;  /* 0x000000ffff032224 */ /* 0x004fce00078e0079 */
[----:B------:R-:W2:Y:S01]  /*0100*/  S2UR UR26, SR_CTAID.Z ;  /* 0x00000000001a79c3 */ /* 0x000ea20000002700 */
[----:B------:R5:W4:Y:S01]  /*0110*/  @P2 LDG.E.64 R4, desc[UR16][R2.64] ;  /* 0x0000001002042981 */ /* 0x000b22000c1e1b00 */
[----:B------:R-:W-:Y:S01]  /*0120*/  UISETP.NE.U32.AND UP2, UPT, UR8, URZ, UPT ;  /* 0x0000003f0800728c */ /* 0x000fe2000bf45070 */
[----:B------:R-:W-:-:S05]  /*0130*/  ULDC.U8 UR6, c[0x0][0x3c2] ;  /* 0x0000f08000067ab9 */ /* 0x000fca0000000000 */
[----:B------:R-:W4:Y:S01]  /*0140*/  @P2 LDC R0, c[0x0][0x3b0] ;  /* 0x0000ec00ff002b82 */ /* 0x000f220000000800 */
[----:B------:R-:W-:Y:S02]  /*0150*/  UISETP.NE.AND.EX UP2, UPT, UR9, URZ, UPT, UP2 ;  /* 0x0000003f0900728c */ /* 0x000fe4000bf45320 */
[----:B------:R-:W-:Y:S01]  /*0160*/  UISETP.NE.AND UP3, UPT, UR6, URZ, UPT ;  /* 0x0000003f0600728c */ /* 0x000fe2000bf65270 */
[----:B------:R-:W-:-:S03]  /*0170*/  ULDC.64 UR8, c[0x0][0x2f0] ;  /* 0x0000bc0000087ab9 */ /* 0x000fc60000000a00 */
[----:B------:R-:W-:Y:S01]  /*0180*/  PLOP3.LUT P0, PT, PT, PT, UP2, 0x80, 0x0 ;  /* 0x000000000000781c */ /* 0x000fe20003f0f028 */
[----:B-1----:R-:W-:Y:S02]  /*0190*/  UIMAD.WIDE UR8, UR25, 0x4, UR8 ;  /* 0x00000004190878a5 */ /* 0x002fe4000f8e0208 */
[----:B--2---:R-:W-:-:S06]  /*01a0*/  ULOP3.LUT UR4, UR26, UR7, UR25, 0xfe, !UPT ;  /* 0x000000071a047292 */ /* 0x004fcc000f8efe19 */
[----:B---3--:R-:W-:Y:S01]  /*01b0*/  LOP3.LUT P3, RZ, R127, UR4, RZ, 0xfc, !PT ;  /* 0x000000047fff7c12 */ /* 0x008fe2000f86fcff */
[----:B------:R-:W-:Y:S02]  /*01c0*/  ULDC.64 UR4, c[0x0][0x300] ;  /* 0x0000c00000047ab9 */ /* 0x000fe40000000a00 */
[----:B------:R-:W-:-:S04]  /*01d0*/  UISETP.NE.U32.AND UP1, UPT, UR4, URZ, UPT ;  /* 0x0000003f0400728c */ /* 0x000fc8000bf25070 */
[----:B------:R-:W-:-:S03]  /*01e0*/  UISETP.NE.AND.EX UP1, UPT, UR5, URZ, UPT, UP1 ;  /* 0x0000003f0500728c */ /* 0x000fc6000bf25310 */
[----:B------:R-:W-:Y:S02]  /*01f0*/  ULDC.64 UR4, c[0x0][0x2f8] ;  /* 0x0000be0000047ab9 */ /* 0x000fe40000000a00 */
[----:B------:R-:W-:Y:S01]  /*0200*/  UISETP.EQ.U32.AND UP0, UPT, UR4, URZ, UPT ;  /* 0x0000003f0400728c */ /* 0x000fe2000bf02070 */
[----:B-----5:R-:W1:Y:S03]  /*0210*/  @!P3 LDC.64 R2, c[0x0][0x3b8] ;  /* 0x0000ee00ff02bb82 */ /* 0x020e660000000a00 */
[----:B------:R-:W-:Y:S02]  /*0220*/  UISETP.EQ.OR.EX UP0, UPT, UR5, URZ, !UP3, UP0 ;  /* 0x0000003f0500728c */ /* 0x000fe4000df02700 */
[----:B------:R-:W-:Y:S02]  /*0230*/  @UP1 ULDC.64 UR10, c[0x0][0x300] ;  /* 0x0000c000000a1ab9 */ /* 0x000fe40000000a00 */
[----:B------:R-:W-:Y:S01]  /*0240*/  @UP1 UIMAD.WIDE UR10, UR25, 0x4, UR10 ;  /* 0x00000004190a18a5 */ /* 0x000fe2000f8e020a */
[----:B----4-:R-:W-:-:S02]  /*0250*/  @P2 R2UR UR28, R6 ;  /* 0x00000000061c22ca */ /* 0x010fc400000e0000 */
[----:B------:R-:W-:-:S11]  /*0260*/  @P2 R2UR UR29, R7 ;  /* 0x00000000071d22ca */ /* 0x000fd600000e0000 */
[----:B------:R-:W-:Y:S02]  /*0270*/  IMAD.U32 R6, RZ, RZ, UR28 ;  /* 0x0000001cff067e24 */ /* 0x000fe4000f8e00ff */
[----:B------:R-:W-:-:S05]  /*0280*/  IMAD.U32 R7, RZ, RZ, UR29 ;  /* 0x0000001dff077e24 */ /* 0x000fca000f8e00ff */
[----:B-1----:R1:W-:Y:S01]  /*0290*/  @!P3 STG.E.64 desc[UR16][R2.64], R6 ;  /* 0x000000060200b986 */ /* 0x0023e2000c101b10 */
[----:B------:R-:W-:Y:S01]  /*02a0*/  @P2 IADD3 R224, P1, R4, R0, RZ ;  /* 0x0000000004e02210 */ /* 0x000fe20007f3e0ff */
[----:B------:R-:W-:-:S04]  /*02b0*/  IMAD.U32 R4, RZ, RZ, UR8 ;  /* 0x00000008ff047e24 */ /* 0x000fc8000f8e00ff */
[----:B------:R-:W-:Y:S01]  /*02c0*/  @P2 IMAD.X R121, RZ, RZ, R5, P1 ;  /* 0x000000ffff792224 */ /* 0x000fe200008e0605 */
[----:B------:R-:W-:Y:S01]  /*02d0*/  PLOP3.LUT P1, PT, PT, PT, UP1, 0x80, 0x0 ;  /* 0x000000000000781c */ /* 0x000fe20003f2f018 */
[----:B------:R-:W-:Y:S01]  /*02e0*/  IMAD.U32 R5, RZ, RZ, UR9 ;  /* 0x00000009ff057e24 */ /* 0x000fe2000f8e00ff */
[----:B------:R-:W-:Y:S01]  /*02f0*/  ULDC.64 UR8, c[0x0][0x2f8] ;  /* 0x0000be0000087ab9 */ /* 0x000fe20000000a00 */
[----:B------:R-:W-:Y:S01]  /*0300*/  PLOP3.LUT P2, PT, PT, PT, UP0, 0x80, 0x0 ;  /* 0x000000000000781c */ /* 0x000fe20003f4f008 */
[----:B------:R-:W-:Y:S01]  /*0310*/  UIMAD.WIDE UR8, UR25, 0x4, UR8 ;  /* 0x00000004190878a5 */ /* 0x000fe2000f8e0208 */
[----:B-1----:R-:W-:Y:S02]  /*0320*/  @!P3 IMAD.MOV.U32 R6, RZ, RZ, R224 ;  /* 0x000000ffff06b224 */ /* 0x002fe400078e00e0 */
[----:B------:R-:W-:-:S05]  /*0330*/  @!P3 IMAD.MOV.U32 R7, RZ, RZ, R121 ;  /* 0x000000ffff07b224 */ /* 0x000fca00078e0079 */
[----:B------:R1:W-:Y:S02]  /*0340*/  @!P3 STG.E.64 desc[UR16][R2.64+0x8], R6 ;  /* 0x000008060200b986 */ /* 0x0003e4000c101b10 */
[----:B-1----:R-:W-:Y:S02]  /*0350*/  IMAD.U32 R2, RZ, RZ, UR10 ;  /* 0x0000000aff027e24 */ /* 0x002fe4000f8e00ff */
[----:B------:R-:W2:Y:S01]  /*0360*/  @P0 LDG.E R6, desc[UR16][R4.64] ;  /* 0x0000001004060981 */ /* 0x000ea2000c1e1900 */
[----:B------:R-:W-:Y:S01]  /*0370*/  IMAD.U32 R3, RZ, RZ, UR11 ;  /* 0x0000000bff037e24 */ /* 0x000fe2000f8e00ff */
[----:B------:R-:W-:Y:S01]  /*0380*/  SHF.R.S32.HI R10, RZ, 0x1f, R127 ;  /* 0x0000001fff0a7819 */ /* 0x000fe2000001147f */
[----:B------:R-:W-:Y:S01]  /*0390*/  UMOV UR13, 0xffffffff ;  /* 0xffffffff000d7882 */ /* 0x000fe20000000000 */
[----:B------:R-:W-:Y:S01]  /*03a0*/  ULDC UR11, c[0x0][0x270] ;  /* 0x00009c00000b7ab9 */ /* 0x000fe20000000800 */
[----:B------:R-:W3:Y:S04]  /*03b0*/  @P0 LDG.E R5, desc[UR16][R4.64+0x4] ;  /* 0x0000041004050981 */ /* 0x000ee8000c1e1900 */
[----:B------:R1:W4:Y:S02]  /*03c0*/  @P1 LDG.E R4, desc[UR16][R2.64] ;  /* 0x0000001002041981 */ /* 0x000324000c1e1900 */
[----:B-1----:R-:W-:-:S02]  /*03d0*/  IMAD.U32 R2, RZ, RZ, UR8 ;  /* 0x00000008ff027e24 */ /* 0x002fc4000f8e00ff */
[----:B------:R-:W-:-:S05]  /*03e0*/  IMAD.U32 R3, RZ, RZ, UR9 ;  /* 0x00000009ff037e24 */ /* 0x000fca000f8e00ff */
[----:B------:R-:W5:Y:S01]  /*03f0*/  @!P2 LDG.E R0, desc[UR16][R2.64] ;  /* 0x000000100200a981 */ /* 0x000f62000c1e1900 */
[----:B------:R-:W-:Y:S01]  /*0400*/  LEA.HI R125, R10, R127, RZ, 0x5 ;  /* 0x0000007f0a7d7211 */ /* 0x000fe200078f28ff */
[----:B------:R-:W-:Y:S01]  /*0410*/  UIMAD UR8, UR25, UR11, UR26 ;  /* 0x0000000b190872a4 */ /* 0x000fe2000f8e021a */
[----:B------:R-:W-:Y:S02]  /*0420*/  UMOV UR6, 0xffffffff ;  /* 0xffffffff00067882 */ /* 0x000fe40000000000 */
[----:B------:R-:W-:Y:S01]  /*0430*/  LOP3.LUT R14, R125, 0xffffffe0, RZ, 0xc0, !PT ;  /* 0xffffffe07d0e7812 */ /* 0x000fe200078ec0ff */
[----:B------:R-:W-:-:S04]  /*0440*/  UMOV UR10, URZ ;  /* 0x0000003f000a7c82 */ /* 0x000fc80008000000 */
[----:B------:R-:W-:Y:S01]  /*0450*/  IMAD.IADD R14, R127, 0x1, -R14 ;  /* 0x000000017f0e7824 */ /* 0x000fe200078e0a0e */
[----:B--2---:R-:W-:Y:S02]  /*0460*/  @P0 R2UR UR13, R6 ;  /* 0x00000000060d02ca */ /* 0x004fe400000e0000 */
[----:B---3--:R-:W-:Y:S02]  /*0470*/  @P0 R2UR UR20, R5 ;  /* 0x00000000051402ca */ /* 0x008fe400000e0000 */
[----:B------:R-:W-:Y:S01]  /*0480*/  ISETP.NE.U32.AND P0, PT, RZ, UR4, PT ;  /* 0x00000004ff007c0c */ /* 0x000fe2000bf05070 */
[----:B------:R-:W-:-:S10]  /*0490*/  USHF.L.U32 UR4, UR8, 0x5, URZ ;  /* 0x0000000508047899 */ /* 0x000fd4000800063f */
[----:B------:R-:W-:-:S07]  /*04a0*/  @UP2 UIADD3 UR20, UR20, -UR13, URZ ;  /* 0x8000000d14142290 */ /* 0x000fce000fffe03f */
[----:B------:R-:W-:Y:S01]  /*04b0*/  @!UP2 ULDC UR20, c[0x0][0x2c4] ;  /* 0x0000b1000014aab9 */ /* 0x000fe20000000800 */
[----:B----4-:R-:W-:Y:S02]  /*04c0*/  @P1 R2UR UR10, R4 ;  /* 0x00000000040a12ca */ /* 0x010fe400000e0000 */
[----:B-----5:R-:W-:Y:S02]  /*04d0*/  @!P2 R2UR UR6, R0 ;  /* 0x000000000006a2ca */ /* 0x020fe400000e0000 */
[----:B------:R-:W-:Y:S01]  /*04e0*/  ISETP.NE.AND.EX P2, PT, RZ, UR5, PT, P0 ;  /* 0x00000005ff007c0c */ /* 0x000fe2000bf45300 */
[----:B------:R-:W-:Y:S01]  /*04f0*/  USHF.R.S32.HI UR5, URZ, 0x1f, UR4 ;  /* 0x0000001f3f057899 */ /* 0x000fe20008011404 */
[--C-:B------:R-:W-:Y:S02]  /*0500*/  IADD3 R224, P1, P0, R224, UR4, R14.reuse ;  /* 0x00000004e0e07c10 */ /* 0x100fe4000f83e00e */
[----:B------:R-:W-:-:S04]  /*0510*/  SHF.R.S32.HI R0, RZ, 0x1f, R14 ;  /* 0x0000001fff007819 */ /* 0x000fc8000001140e */
[----:B------:R-:W-:-:S05]  /*0520*/  IADD3.X R121, R121, UR5, R0, P1, P0 ;  /* 0x0000000579797c10 */ /* 0x000fca0008fe0400 */
[----:B------:R-:W-:Y:S05]  /*0530*/  @!P2 BRA `(.L_x_907) ;  /* 0x00000000001ca947 */ /* 0x000fea0003800000 */
[----:B------:R-:W-:-:S13]  /*0540*/  PLOP3.LUT P0, PT, PT, PT, UP3, 0x80, 0x0 ;  /* 0x000000000000781c */ /* 0x000fda0003f0f038 */
[----:B------:R-:W2:Y:S04]  /*0550*/  @P0 LDG.E R0, desc[UR16][R2.64+0x4] ;  /* 0x0000041002000981 */ /* 0x000ea8000c1e1900 */
[----:B------:R-:W3:Y:S01]  /*0560*/  @!P0 LDG.E R2, desc[UR16][R2.64] ;  /* 0x0000001002028981 */ /* 0x000ee2000c1e1900 */
[----:B--2---:R-:W-:-:S13]  /*0570*/  @P0 R2UR UR8, R0 ;  /* 0x00000000000802ca */ /* 0x004fda00000e0000 */
[----:B------:R-:W-:-:S07]  /*0580*/  @UP3 UIADD3 UR8, UR8, -UR6, URZ ;  /* 0x8000000608083290 */ /* 0x000fce000fffe03f */
[----:B---3--:R-:W-:Y:S01]  /*0590*/  @!P0 R2UR UR8, R2 ;  /* 0x00000000020882ca */ /* 0x008fe200000e0000 */
[----:B------:R-:W-:-:S14]  /*05a0*/  BRA `(.L_x_908) ;  /* 0x0000000000047947 */ /* 0x000fdc0003800000 */
.L_x_907:
[----:B------:R-:W-:-:S05]  /*05b0*/  ULDC UR8, c[0x0][0x2c8] ;  /* 0x0000b20000087ab9 */ /* 0x000fca0000000800 */
.L_x_908:
        /* <DEDUP_REMOVED lines=35> */
[----:B------:R-:W-:Y:S05]  /*07f0*/  @!P0 BRA `(.L_x_909) ;  /* 0x00000160000c8947 */ /* 0x000fea0003800000 */
[----:B------:R-:W1:Y:S01]  /*0800*/  LDC R0, c[0x0][0x278] ;  /* 0x00009e00ff007b82 */ /* 0x000e620000000800 */
[----:B------:R-:W2:Y:S01]  /*0810*/  S2R R4, SR_CTAID.Z ;  /* 0x0000000000047919 */ /* 0x000ea20000002700 */
[----:B------:R-:W-:Y:S02]  /*0820*/  UISETP.NE.AND UP1, UPT, UR13, -0x1, UPT ;  /* 0xffffffff0d00788c */ /* 0x000fe4000bf25270 */
[----:B------:R-:W-:Y:S01]  /*0830*/  UISETP.NE.AND UP0, UPT, UR6, -0x1, UPT ;  /* 0xffffffff0600788c */ /* 0x000fe2000bf05270 */
[----:B------:R-:W3:Y:S01]  /*0840*/  S2R R126, SR_CTAID.X ;  /* 0x00000000007e7919 */ /* 0x000ee20000002500 */
[----:B------:R-:W-:-:S04]  /*0850*/  UIADD3 UR12, -UR18, UR20, URZ ;  /* 0x00000014120c7290 */ /* 0x000fc8000fffe13f */
[----:B------:R-:W-:-:S03]  /*0860*/  PLOP3.LUT P1, PT, PT, PT, UP0, 0x80, 0x0 ;  /* 0x000000000000781c */ /* 0x000fc60003f2f008 */
[----:B------:R-:W-:Y:S01]  /*0870*/  @UP1 ULDC.64 UR4, c[0x0][0x240] ;  /* 0x0000900000041ab9 */ /* 0x000fe20000000a00 */
[----:B------:R-:W-:Y:S02]  /*0880*/  @!UP1 USHF.R.S32.HI UR11, URZ, 0x1f, UR25 ;  /* 0x0000001f3f0b9899 */ /* 0x000fe40008011419 */
[----:B------:R-:W-:Y:S02]  /*0890*/  @UP1 UIMAD.WIDE.U32 UR30, UR13, UR4, URZ ;  /* 0x000000040d1e12a5 */ /* 0x000fe4000f8e003f */
[----:B------:R-:W-:Y:S02]  /*08a0*/  @UP0 UIADD3 UR7, UR10, UR6, URZ ;  /* 0x000000060a070290 */ /* 0x000fe4000fffe03f */
[----:B------:R-:W-:Y:S01]  /*08b0*/  @UP1 UIMAD UR27, UR13, UR5, UR31 ;  /* 0x000000050d1b12a4 */ /* 0x000fe2000f8e021f */
[----:B------:R-:W-:Y:S02]  /*08c0*/  @UP0 ULDC.64 UR8, c[0x0][0x248] ;  /* 0x0000920000080ab9 */ /* 0x000fe40000000a00 */
[----:B------:R-:W-:Y:S01]  /*08d0*/  @!UP1 ULDC.64 UR4, c[0x0][0x228] ;  /* 0x00008a0000049ab9 */ /* 0x000fe20000000a00 */
[----:B-1----:R-:W-:Y:S01]  /*08e0*/  IABS R2, R0 ;  /* 0x0000000000027213 */ /* 0x002fe20000000000 */
[----:B------:R-:W-:-:S02]  /*08f0*/  @!UP1 UIMAD.WIDE.U32 UR32, UR25, UR4, URZ ;  /* 0x00000004192092a5 */ /* 0x000fc4000f8e003f */
[----:B------:R-:W-:Y:S01]  /*0900*/  @!UP1 UIMAD UR4, UR11, UR4, URZ ;  /* 0x000000040b0492a4 */ /* 0x000fe2000f8e023f */
[----:B------:R-:W1:Y:S01]  /*0910*/  I2F.RP R6, R2 ;  /* 0x0000000200067306 */ /* 0x000e620000209400 */
[----:B------:R-:W-:Y:S02]  /*0920*/  @UP0 UIMAD.WIDE.U32 UR22, UR7, UR8, URZ ;  /* 0x00000008071602a5 */ /* 0x000fe4000f8e003f */
[----:B------:R-:W-:Y:S01]  /*0930*/  @UP0 UIMAD UR7, UR7, UR9, URZ ;  /* 0x00000009070702a4 */ /* 0x000fe2000f8e023f */
[----:B--2---:R-:W-:Y:S01]  /*0940*/  IABS R4, R4 ;  /* 0x0000000400047213 */ /* 0x004fe20000000000 */
[----:B------:R-:W-:Y:S02]  /*0950*/  @!UP1 UIMAD UR4, UR25, UR5, UR4 ;  /* 0x00000005190492a4 */ /* 0x000fe4000f8e0204 */
[----:B------:R-:W-:Y:S02]  /*0960*/  @UP0 UIADD3 UR5, UR23, UR7, URZ ;  /* 0x0000000717050290 */ /* 0x000fe4000fffe03f */
[----:B------:R-:W-:Y:S01]  /*0970*/  @!UP1 UIADD3 UR27, UR33, UR4, URZ ;  /* 0x00000004211b9290 */ /* 0x000fe2000fffe03f */
[----:B------:R-:W-:Y:S01]  /*0980*/  @!UP1 UMOV UR30, UR32 ;  /* 0x00000020001e9c82 */ /* 0x000fe20008000000 */
[----:B-1----:R-:W1:Y:S02]  /*0990*/  MUFU.RCP R6, R6 ;  /* 0x0000000600067308 */ /* 0x002e640000001000 */
[----:B-1----:R-:W-:-:S06]  /*09a0*/  VIADD R6, R6, 0xffffffe ;  /* 0x0ffffffe06067836 */ /* 0x002fcc0000000000 */
[----:B------:R-:W1:Y:S02]  /*09b0*/  F2I.FTZ.U32.TRUNC.NTZ R7, R6 ;  /* 0x0000000600077305 */ /* 0x000e64000021f000 */
[----:B-1----:R-:W-:Y:S01]  /*09c0*/  IMAD.MOV R3, RZ, RZ, -R7 ;  /* 0x000000ffff037224 */ /* 0x002fe200078e0a07 */
[----:B------:R-:W-:-:S03]  /*09d0*/  MOV R6, RZ ;  /* 0x000000ff00067202 */ /* 0x000fc60000000f00 */
[----:B------:R-:W-:Y:S01]  /*09e0*/  IMAD R234, R3, R2, RZ ;  /* 0x0000000203ea7224 */ /* 0x000fe200078e02ff */
[----:B------:R-:W-:-:S03]  /*09f0*/  LEA.HI R3, R10, R127, RZ, 0x3 ;  /* 0x0000007f0a037211 */ /* 0x000fc600078f18ff */
[----:B------:R-:W-:Y:S01]  /*0a00*/  IMAD.HI.U32 R234, R7, R234, R6 ;  /* 0x000000ea07ea7227 */ /* 0x000fe200078e0006 */
[----:B------:R-:W-:Y:S02]  /*0a10*/  SHF.R.S32.HI R20, RZ, 0x3, R3 ;  /* 0x00000003ff147819 */ /* 0x000fe40000011403 */
[----:B------:R-:W-:-:S03]  /*0a20*/  LOP3.LUT R8, R3, 0xfffffff8, RZ, 0xc0, !PT ;  /* 0xfffffff803087812 */ /* 0x000fc600078ec0ff */
[----:B------:R-:W-:Y:S02]  /*0a30*/  VIADD R5, R20, 0x40 ;  /* 0x0000004014057836 */ /* 0x000fe40000000000 */
[----:B------:R-:W-:-:S03]  /*0a40*/  IMAD.HI.U32 R234, R234, R4, RZ ;  /* 0x00000004eaea7227 */ /* 0x000fc600078e00ff */
[----:B------:R-:W-:Y:S01]  /*0a50*/  ISETP.GE.AND P4, PT, R5, UR12, PT ;  /* 0x0000000c05007c0c */ /* 0x000fe2000bf86270 */
[C---:B------:R-:W-:Y:S01]  /*0a60*/  VIADD R6, R20.reuse, 0x50 ;  /* 0x0000005014067836 */ /* 0x040fe20000000000 */
[----:B------:R-:W-:Y:S01]  /*0a70*/  IADD3 R5, R20, 0x60, RZ ;  /* 0x0000006014057810 */ /* 0x000fe20007ffe0ff */
[----:B------:R-:W-:-:S03]  /*0a80*/  IMAD.MOV R7, RZ, RZ, -R234 ;  /* 0x000000ffff077224 */ /* 0x000fc600078e0aea */
[----:B------:R-:W-:Y:S01]  /*0a90*/  ISETP.GE.AND P3, PT, R6, UR12, PT ;  /* 0x0000000c06007c0c */ /* 0x000fe2000bf66270 */
[----:B------:R-:W-:Y:S01]  /*0aa0*/  IMAD R7, R2, R7, R4 ;  /* 0x0000000702077224 */ /* 0x000fe200078e0204 */
[----:B------:R-:W-:Y:S02]  /*0ab0*/  ISETP.GE.AND P2, PT, R5, UR12, PT ;  /* 0x0000000c05007c0c */ /* 0x000fe4000bf46270 */
[----:B------:R-:W-:Y:S01]  /*0ac0*/  SHF.L.U32 R6, R20, 0x6, RZ ;  /* 0x0000000614067819 */ /* 0x000fe200000006ff */
[----:B---3--:R-:W-:Y:S10]  /*0ad0*/  @P1 BRA `(.L_x_910) ;  /* 0x0000000000301947 */ /* 0x008ff40003800000 */
        /* <DEDUP_REMOVED lines=11> */
[----:B------:R-:W-:-:S12]  /*0b90*/  UIADD3 UR5, UR23, UR5, URZ ;  /* 0x0000000517057290 */ /* 0x000fd8000fffe03f */
.L_x_910:
[----:B------:R-:W-:Y:S01]  /*0ba0*/  @UP0 UIADD3 UR21, UR10, UR6, URZ ;  /* 0x000000060a150290 */ /* 0x000fe2000fffe03f */
[----:B------:R-:W-:Y:S01]  /*0bb0*/  IMAD.IADD R8, R127, 0x1, -R8 ;  /* 0x000000017f087824 */ /* 0x000fe200078e0a08 */
[----:B------:R-:W-:Y:S01]  /*0bc0*/  LOP3.LUT R6, R6, 0x1c0, RZ, 0xc0, !PT ;  /* 0x000001c006067812 */ /* 0x000fe200078ec0ff */
[----:B------:R-:W-:Y:S01]  /*0bd0*/  @UP0 ULDC.64 UR6, c[0x0][0x250] ;  /* 0x0000940000060ab9 */ /* 0x000fe20000000a00 */
[----:B------:R-:W-:Y:S01]  /*0be0*/  USHF.R.S32.HI UR23, URZ, 0x1f, UR26 ;  /* 0x0000001f3f177899 */ /* 0x000fe2000801141a */
[----:B------:R-:W-:Y:S01]  /*0bf0*/  IMAD.SHL.U32 R214, R8, 0x8, RZ ;  /* 0x0000000808d67824 */ /* 0x000fe200078e00ff */
[----:B------:R-:W-:Y:S01]  /*0c00*/  @UP0 UIMAD.WIDE.U32 UR32, UR21, UR6, URZ ;  /* 0x00000006152002a5 */ /* 0x000fe2000f8e003f */
[----:B------:R-:W-:Y:S01]  /*0c10*/  SHF.R.U32.HI R4, RZ, 0x3, R6 ;  /* 0x00000003ff047819 */ /* 0x000fe20000011606 */
[----:B------:R-:W-:Y:S01]  /*0c20*/  @UP0 UIMAD UR21, UR21, UR7, URZ ;  /* 0x00000007151502a4 */ /* 0x000fe2000f8e023f */
[----:B------:R-:W-:Y:S02]  /*0c30*/  ISETP.GT.U32.AND P0, PT, R2, R7, PT ;  /* 0x000000070200720c */ /* 0x000fe40003f04070 */
[----:B------:R-:W-:Y:S01]  /*0c40*/  LOP3.LUT R6, R6, 0x38, R214, 0xf8, !PT ;  /* 0x0000003806067812 */ /* 0x000fe200078ef8d6 */
        /* <DEDUP_REMOVED lines=16> */
.L_x_911:
[----:B------:R-:W-:Y:S01]  /*0d50*/  @!P0 IMAD.IADD R7, R7, 0x1, -R2 ;  /* 0x0000000107078824 */ /* 0x000fe200078e0a02 */
[----:B------:R-:W1:Y:S01]  /*0d60*/  S2UR UR31, SR_CgaCtaId ;  /* 0x00000000001f79c3 */ /* 0x000e620000008800 */
[----:B------:R-:W-:Y:S01]  /*0d70*/  @!P0 VIADD R234, R234, 0x1 ;  /* 0x00000001eaea8836 */ /* 0x000fe20000000000 */
[----:B------:R-:W-:Y:S01]  /*0d80*/  ULDC.64 UR10, c[0x0][0x258] ;  /* 0x00009600000a7ab9 */ /* 0x000fe20000000a00 */
[----:B------:R-:W-:Y:S01]  /*0d90*/  VIADD R3, R20, 0x70 ;  /* 0x0000007014037836 */ /* 0x000fe20000000000 */
[----:B------:R-:W-:Y:S01]  /*0da0*/  ISETP.GE.U32.AND P6, PT, R7, R2, PT ;  /* 0x000000020700720c */ /* 0x000fe20003fc6070 */
[----:B------:R-:W-:Y:S01]  /*0db0*/  UIMAD UR4, UR23, UR10, URZ ;  /* 0x0000000a170472a4 */ /* 0x000fe2000f8e023f */
[----:B------:R-:W-:Y:S01]  /*0dc0*/  LOP3.LUT R2, R0, UR26, RZ, 0x3c, !PT ;  /* 0x0000001a00027c12 */ /* 0x000fe2000f8e3cff */
[----:B------:R-:W-:Y:S01]  /*0dd0*/  VIADD R13, R20, 0x10 ;  /* 0x00000010140d7836 */ /* 0x000fe20000000000 */
[----:B------:R-:W-:Y:S01]  /*0de0*/  SHF.R.S32.HI R215, RZ, 0x1f, R214 ;  /* 0x0000001fffd77819 */ /* 0x000fe200000114d6 */
[----:B------:R-:W-:Y:S01]  /*0df0*/  UIMAD UR11, UR26, UR11, UR4 ;  /* 0x0000000b1a0b72a4 */ /* 0x000fe2000f8e0204 */
[----:B------:R-:W-:Y:S01]  /*0e00*/  ISETP.GE.AND P5, PT, R2, RZ, PT ;  /* 0x000000ff0200720c */ /* 0x000fe20003fa6270 */
[----:B------:R-:W-:Y:S01]  /*0e10*/  BSSY B0, `(.L_x_912) ;  /* 0x0000026000007945 */ /* 0x000fe20003800000 */
[----:B------:R-:W-:Y:S01]  /*0e20*/  IADD3 R2, P0, R214, UR30, RZ ;  /* 0x0000001ed6027c10 */ /* 0x000fe2000ff1e0ff */
[----:B------:R-:W-:Y:S01]  /*0e30*/  UMOV UR4, 0x400 ;  /* 0x0000040000047882 */ /* 0x000fe20000000000 */
[----:B------:R-:W-:Y:S01]  /*0e40*/  LEA.HI R5, R10, R127, RZ, 0x6 ;  /* 0x0000007f0a057211 */ /* 0x000fe200078f30ff */
[----:B------:R-:W-:Y:S01]  /*0e50*/  VIADD R12, R20, 0x20 ;  /* 0x00000020140c7836 */ /* 0x000fe20000000000 */
[----:B------:R-:W-:Y:S01]  /*0e60*/  ISETP.GE.AND P1, PT, R3, UR12, PT ;  /* 0x0000000c03007c0c */ /* 0x000fe2000bf26270 */
[----:B------:R-:W-:Y:S01]  /*0e70*/  @P6 VIADD R234, R234, 0x1 ;  /* 0x00000001eaea6836 */ /* 0x000fe20000000000 */
[----:B------:R-:W-:Y:S01]  /*0e80*/  ISETP.GE.AND P6, PT, R20, UR12, PT ;  /* 0x0000000c14007c0c */ /* 0x000fe2000bfc6270 */
[----:B------:R-:W-:Y:S01]  /*0e90*/  IMAD.SHL.U32 R5, R5, 0x8, RZ ;  /* 0x0000000805057824 */ /* 0x000fe200078e00ff */
[----:B------:R-:W-:Y:S01]  /*0ea0*/  LOP3.LUT R4, R6, R4, RZ, 0x3c, !PT ;  /* 0x0000000406047212 */ /* 0x000fe200078e3cff */
[----:B------:R-:W-:Y:S01]  /*0eb0*/  IMAD.U32 R6, RZ, RZ, UR10 ;  /* 0x0000000aff067e24 */ /* 0x000fe2000f8e00ff */
[----:B------:R-:W-:Y:S01]  /*0ec0*/  IADD3.X R3, R215, UR27, RZ, P0, !PT ;  /* 0x0000001bd7037c10 */ /* 0x000fe200087fe4ff */
[----:B-1----:R-:W-:Y:S01]  /*0ed0*/  ULEA UR4, UR31, UR4, 0x18 ;  /* 0x000000041f047291 */ /* 0x002fe2000f8ec03f */
[----:B------:R-:W-:Y:S01]  /*0ee0*/  SHF.R.S32.HI R21, RZ, 0x1f, R20 ;  /* 0x0000001fff157819 */ /* 0x000fe20000011414 */
[----:B------:R-:W-:Y:S01]  /*0ef0*/  IMAD.WIDE.U32 R6, R6, UR26, R2 ;  /* 0x0000001a06067c25 */ /* 0x000fe2000f8e0002 */
[----:B------:R-:W-:-:S02]  /*0f00*/  LOP3.LUT R208, R4, 0xfffffe00, R5, 0xf8, !PT ;  /* 0xfffffe0004d07812 */ /* 0x000fc400078ef805 */
[----:B------:R-:W-:Y:S01]  /*0f10*/  ISETP.GE.AND P0, PT, R13, UR12, PT ;  /* 0x0000000c0d007c0c */ /* 0x000fe2000bf06270 */
[----:B------:R-:W-:Y:S01]  /*0f20*/  VIADD R17, R7, UR11 ;  /* 0x0000000b07117c36 */ /* 0x000fe20008000000 */
[----:B------:R-:W-:Y:S01]  /*0f30*/  LEA R208, R208, UR4, 0x1 ;  /* 0x00000004d0d07c11 */ /* 0x000fe2000f8e08ff */
[----:B------:R-:W-:Y:S01]  /*0f40*/  IMAD.WIDE R218, R126, 0x80, R20 ;  /* 0x000000807eda7825 */ /* 0x000fe200078e0214 */
[----:B------:R-:W-:Y:S09]  /*0f50*/  @P6 BRA `(.L_x_913) ;  /* 0x0000000000446947 */ /* 0x000ff20003800000 */
        /* <DEDUP_REMOVED lines=17> */
.L_x_913:
[----:B------:R-:W-:Y:S05]  /*1070*/  BSYNC B0 ;  /* 0x0000000000007941 */ /* 0x000fea0003800000 */
.L_x_912:
        /* <DEDUP_REMOVED lines=17> */
[----:B--2---:R-:W-:Y:S02]  /*1190*/  LEA R18, P0, R4, UR10, 0x1 ;  /* 0x0000000a04127c11 */ /* 0x004fe4000f8008ff */
[----:B------:R-:W-:-:S04]  /*11a0*/  IADD3 R2, R5, R2, RZ ;  /* 0x0000000205027210 */ /* 0x000fc80007ffe0ff */
[----:B------:R-:W-:-:S05]  /*11b0*/  LEA.HI.X R19, R4, UR11, R2, 0x1, P0 ;  /* 0x0000000b04137c11 */ /* 0x000fca00080f0c02 */
[----:B------:R-:W-:Y:S01]  /*11c0*/  @!PT LDS RZ, [RZ] ;  /* 0x00000000fffff984 */ /* 0x000fe20000000800 */
[----:B------:R-:W-:Y:S01]  /*11d0*/  @!PT LDS RZ, [RZ] ;  /* 0x00000000fffff984 */ /* 0x000fe20000000800 */
[----:B------:R-:W-:Y:S01]  /*11e0*/  @!PT LDS RZ, [RZ] ;  /* 0x00000000fffff984 */ /* 0x000fe20000000800 */
[----:B------:R4:W-:Y:S02]  /*11f0*/  LDGSTS.E.BYPASS.LTC128B.128 [R208+0x800], desc[UR16][R18.64] ;  /* 0x0080000012d07fae */ /* 0x0009e4000b901d50 */
.L_x_915:
[----:B------:R-:W-:Y:S05]  /*1200*/  BSYNC B0 ;  /* 0x0000000000007941 */ /* 0x000fea0003800000 */
.L_x_914:
[----:B------:R-:W-:Y:S01]  /*1210*/  BSSY B0, `(.L_x_916) ;  /* 0x0000017000007945 */ /* 0x000fe20003800000 */
[----:B------:R-:W-:-:S03]  /*1220*/  ISETP.GE.AND P0, PT, R11, UR12, PT ;  /* 0x0000000c0b007c0c */ /* 0x000fc6000bf06270 */
[----:B------:R-:W-:Y:S10]  /*1230*/  @P6 BRA `(.L_x_917) ;  /* 0x0000000000506947 */ /* 0x000ff40003800000 */
        /* <DEDUP_REMOVED lines=13> */
[----:B--2-4-:R-:W-:Y:S02]  /*1310*/  LEA R18, P6, R4, UR10, 0x1 ;  /* 0x0000000a04127c11 */ /* 0x014fe4000f8c08ff */
[----:B------:R-:W-:-:S04]  /*1320*/  IADD3 R2, R5, R2, RZ ;  /* 0x0000000205027210 */ /* 0x000fc80007ffe0ff */
[----:B------:R-:W-:-:S05]  /*1330*/  LEA.HI.X R19, R4, UR11, R2, 0x1, P6 ;  /* 0x0000000b04137c11 */ /* 0x000fca000b0f0c02 */
[----:B------:R-:W-:Y:S01]  /*1340*/  @!PT LDS RZ, [RZ] ;  /* 0x00000000fffff984 */ /* 0x000fe20000000800 */
[----:B------:R-:W-:Y:S01]  /*1350*/  @!PT LDS RZ, [RZ] ;  /* 0x00000000fffff984 */ /* 0x000fe20000000800 */
[----:B------:R-:W-:Y:S01]  /*1360*/  @!PT LDS RZ, [RZ] ;  /* 0x00000000fffff984 */ /* 0x000fe20000000800 */
[----:B------:R2:W-:Y:S02]  /*1370*/  LDGSTS.E.BYPASS.LTC128B.128 [R208+0x1000], desc[UR16][R18.64] ;  /* 0x0100000012d07fae */ /* 0x0005e4000b901d50 */
.L_x_917:
[----:B------:R-:W-:Y:S05]  /*1380*/  BSYNC B0 ;  /* 0x0000000000007941 */ /* 0x000fea0003800000 */
.L_x_916:
[----:B------:R-:W-:Y:S01]  /*1390*/  LEA.HI R10, R10, R127, RZ, 0x4 ;  /* 0x0000007f0a0a7211 */ /* 0x000fe200078f20ff */
[----:B------:R-:W-:Y:S01]  /*13a0*/  BSSY B0, `(.L_x_918) ;  /* 0x0000018000007945 */ /* 0x000fe20003800000 */
[----:B------:R-:W-:Y:S02]  /*13b0*/  ISETP.NE.AND P6, PT, R0, RZ, PT ;  /* 0x000000ff0000720c */ /* 0x000fe40003fc5270 */
        /* <DEDUP_REMOVED lines=8> */
[----:B--2-4-:R-:W-:Y:S01]  /*1440*/  MOV R19, R17 ;  /* 0x0000001100137202 */ /* 0x014fe20000000f00 */
        /* <DEDUP_REMOVED lines=13> */
.L_x_919:
[----:B------:R-:W-:Y:S05]  /*1520*/  BSYNC B0 ;  /* 0x0000000000007941 */ /* 0x000fea0003800000 */
.L_x_918:
        /* <DEDUP_REMOVED lines=22> */
.L_x_921:
[----:B------:R-:W-:Y:S05]  /*1690*/  BSYNC B0 ;  /* 0x0000000000007941 */ /* 0x000fea0003800000 */
.L_x_920:
        /* <DEDUP_REMOVED lines=22> */
.L_x_923:
[----:B------:R-:W-:Y:S05]  /*1800*/  BSYNC B0 ;  /* 0x0000000000007941 */ /* 0x000fea0003800000 */
.L_x_922:
        /* <DEDUP_REMOVED lines=22> */
.L_x_925:
[----:B------:R-:W-:Y:S05]  /*1970*/  BSYNC B0 ;  /* 0x0000000000007941 */ /* 0x000fea0003800000 */
.L_x_924:
        /* <DEDUP_REMOVED lines=21> */
.L_x_927:
[----:B------:R-:W-:Y:S05]  /*1ad0*/  BSYNC B0 ;  /* 0x0000000000007941 */ /* 0x000fea0003800000 */
.L_x_926:
[C---:B------:R-:W-:Y:S01]  /*1ae0*/  IMAD R3, R21.reuse, UR8, RZ ;  /* 0x0000000815037c24 */ /* 0x040fe2000f8e02ff */
[----:B------:R-:W-:Y:S01]  /*1af0*/  ULDC.64 UR10, c[0x0][0x260] ;  /* 0x00009800000a7ab9 */ /* 0x000fe20000000a00 */
[C---:B------:R-:W-:Y:S01]  /*1b00*/  IMAD.WIDE.U32 R6, R20.reuse, UR8, R214 ;  /* 0x0000000814067c25 */ /* 0x040fe2000f8e00d6 */
[----:B------:R-:W-:Y:S01]  /*1b10*/  USHF.L.U32 UR27, UR8, 0x6, URZ ;  /* 0x00000006081b7899 */ /* 0x000fe2000800063f */
[----:B------:R-:W-:Y:S02]  /*1b20*/  BSSY B0, `(.L_x_928) ;  /* 0x0000038000007945 */ /* 0x000fe40003800000 */
        /* <DEDUP_REMOVED lines=8> */
[----:B------:R-:W-:Y:S01]  /*1bb0*/  UIADD3 UR22, UR14, -0x1, URZ ;  /* 0xffffffff0e167890 */ /* 0x000fe2000fffe03f */
[----:B------:R-:W-:Y:S01]  /*1bc0*/  MOV R120, UR27 ;  /* 0x0000001b00787c02 */ /* 0x000fe20008000f00 */
[----:B------:R-:W-:Y:S01]  /*1bd0*/  IMAD R0, R20, UR7, R0 ;  /* 0x0000000714007c24 */ /* 0x000fe2000f8e0200 */
[----:B------:R-:W-:Y:S01]  /*1be0*/  IADD3 R6, P0, R6, UR24, RZ ;  /* 0x0000001806067c10 */ /* 0x000fe2000ff1e0ff */
[----:B------:R-:W-:Y:S01]  /*1bf0*/  IMAD.IADD R2, R127, 0x1, -R4 ;  /* 0x000000017f027824 */ /* 0x000fe200078e0a04 */
[----:B------:R-:W-:Y:S01]  /*1c00*/  USHF.L.U64.HI UR24, UR8, 0x6, UR9 ;  /* 0x0000000608187899 */ /* 0x000fe20008010209 */
[----:B------:R-:W-:Y:S01]  /*1c10*/  IMAD R212, R236, UR10, RZ ;  /* 0x0000000aecd47c24 */ /* 0x000fe2000f8e02ff */
[----:B------:R-:W-:Y:S01]  /*1c20*/  IADD3.X R7, R7, UR21, R0, P0, !PT ;  /* 0x0000001507077c10 */ /* 0x000fe200087fe400 */
[----:B------:R-:W-:Y:S01]  /*1c30*/  UIMAD UR21, UR22, -0x40, UR19 ;  /* 0xffffffc0161578a4 */ /* 0x000fe2000f8e0213 */
[----:B------:R-:W-:Y:S01]  /*1c40*/  SHF.R.S32.HI R4, RZ, 0x1f, R2 ;  /* 0x0000001fff047819 */ /* 0x000fe20000011402 */
[C---:B------:R-:W-:Y:S01]  /*1c50*/  IMAD R212, R234.reuse, UR11, R212 ;  /* 0x0000000bead47c24 */ /* 0x040fe2000f8e02d4 */
[----:B------:R-:W-:Y:S01]  /*1c60*/  USHF.R.S32.HI UR34, URZ, 0x1f, UR22 ;  /* 0x0000001f3f227899 */ /* 0x000fe20008011416 */
[----:B------:R-:W-:Y:S01]  /*1c70*/  IMAD.WIDE.U32 R210, R234, UR10, R210 ;  /* 0x0000000aead27c25 */ /* 0x000fe2000f8e00d2 */
[----:B------:R-:W-:Y:S01]  /*1c80*/  LEA.HI R4, R4, R2, RZ, 0x3 ;  /* 0x0000000204047211 */ /* 0x000fe200078f18ff */
[----:B------:R-:W-:Y:S01]  /*1c90*/  UIMAD UR5, UR24, UR22, URZ ;  /* 0x00000016180572a4 */ /* 0x000fe2000f8e023f */
[----:B------:R-:W-:Y:S01]  /*1ca0*/  ISETP.GE.AND P5, PT, R20, UR21, PT ;  /* 0x0000001514007c0c */ /* 0x000fe2000bfa6270 */
[----:B------:R-:W-:Y:S01]  /*1cb0*/  IMAD.IADD R213, R211, 0x1, R212 ;  /* 0x00000001d3d57824 */ /* 0x000fe200078e02d4 */
[----:B------:R-:W-:Y:S01]  /*1cc0*/  LOP3.LUT R5, R4, 0xfffffff8, RZ, 0xc0, !PT ;  /* 0xfffffff804057812 */ /* 0x000fe200078ec0ff */
[----:B------:R-:W-:Y:S01]  /*1cd0*/  IMAD.MOV.U32 R212, RZ, RZ, R210 ;  /* 0x000000ffffd47224 */ /* 0x000fe200078e00d2 */
[----:B------:R-:W-:Y:S01]  /*1ce0*/  ULDC.64 UR10, c[0x0][0x268] ;  /* 0x00009a00000a7ab9 */ /* 0x000fe20000000a00 */
[----:B------:R-:W-:Y:S01]  /*1cf0*/  ISETP.GE.AND P4, PT, R13, UR21, PT ;  /* 0x000000150d007c0c */ /* 0x000fe2000bf86270 */
[----:B------:R-:W-:Y:S01]  /*1d00*/  UIMAD UR5, UR34, UR27, UR5 ;  /* 0x0000001b220572a4 */ /* 0x000fe2000f8e0205 */
[----:B------:R-:W-:Y:S01]  /*1d10*/  IADD3 R5, R2, -R5, RZ ;  /* 0x8000000502057210 */ /* 0x000fe20007ffe0ff */
[----:B------:R-:W-:Y:S01]  /*1d20*/  IMAD R236, R236, UR10, RZ ;  /* 0x0000000aecec7c24 */ /* 0x000fe2000f8e02ff */
[----:B------:R-:W-:Y:S01]  /*1d30*/  ISETP.GE.AND P3, PT, R12, UR21, PT ;  /* 0x000000150c007c0c */ /* 0x000fe2000bf66270 */
[----:B-1----:R-:W-:Y:S01]  /*1d40*/  IMAD.WIDE.U32 R16, R120, UR22, R212 ;  /* 0x0000001678107c25 */ /* 0x002fe2000f8e00d4 */
[----:B------:R-:W-:-:S02]  /*1d50*/  ISETP.GE.AND P0, PT, R11, UR21, PT ;  /* 0x000000150b007c0c */ /* 0x000fc4000bf06270 */
[----:B------:R-:W-:Y:S01]  /*1d60*/  MOV R3, 0x20 ;  /* 0x0000002000037802 */ /* 0x000fe20000000f00 */
[----:B------:R-:W-:Y:S01]  /*1d70*/  IMAD.MOV.U32 R0, RZ, RZ, 0x10 ;  /* 0x00000010ff007424 */ /* 0x000fe200078e00ff */
[----:B------:R-:W-:Y:S01]  /*1d80*/  R2P PR, R5, 0x6 ;  /* 0x0000000605007804 */ /* 0x000fe20000000000 */
[C---:B------:R-:W-:Y:S01]  /*1d90*/  IMAD R236, R234.reuse, UR11, R236 ;  /* 0x0000000beaec7c24 */ /* 0x040fe2000f8e02ec */
[----:B--2-4-:R-:W-:Y:S01]  /*1da0*/  IADD3 R19, R17, UR5, RZ ;  /* 0x0000000511137c10 */ /* 0x014fe2000fffe0ff */
[----:B------:R-:W-:Y:S02]  /*1db0*/  IMAD.WIDE.U32 R234, R234, UR10, R6 ;  /* 0x0000000aeaea7c25 */ /* 0x000fe4000f8e0006 */
[----:B------:R-:W-:Y:S02]  /*1dc0*/  SEL R0, R0, 0xfffffff0, !P1 ;  /* 0xfffffff000007807 */ /* 0x000fe40004800000 */
[----:B------:R-:W-:Y:S01]  /*1dd0*/  SEL R2, R3, 0xffffffe0, !P2 ;  /* 0xffffffe003027807 */ /* 0x000fe20005000000 */
        /* <DEDUP_REMOVED lines=12> */
.L_x_929:
[----:B------:R-:W-:Y:S05]  /*1ea0*/  BSYNC B0 ;  /* 0x0000000000007941 */ /* 0x000fea0003800000 */
.L_x_928:
[----:B------:R-:W-:Y:S01]  /*1eb0*/  USHF.L.U64.HI UR32, UR8, 0x4, UR9 ;  /* 0x0000000408207899 */ /* 0x000fe20008010209 */
[----:B------:R-:W-:Y:S01]  /*1ec0*/  BSSY B0, `(.L_x_930) ;  /* 0x0000010000007945 */ /* 0x000fe20003800000 */
[----:B------:R-:W-:-:S03]  /*1ed0*/  USHF.L.U32 UR33, UR8, 0x4, URZ ;  /* 0x0000000408217899 */ /* 0x000fc6000800063f */
[----:B------:R-:W-:Y:S09]  /*1ee0*/  @P4 BRA `(.L_x_931) ;  /* 0x0000000000344947 */ /* 0x000ff20003800000 */
[----:B------:R-:W-:Y:S02]  /*1ef0*/  ULDC UR5, c[0x0][0x2d0] ;  /* 0x0000b40000057ab9 */ /* 0x000fe40000000800 */
[----:B------:R-:W-:-:S13]  /*1f00*/  ISETP.GE.AND P1, PT, R214, UR5, PT ;  /* 0x00000005d6007c0c */ /* 0x000fda000bf26270 */
[----:B------:R4:W-:Y:S01]  /*1f10*/  @P1 STS.128 [R208+0x4800], RZ ;  /* 0x004800ffd0001388 */ /* 0x0009e20000000c00 */
[----:B------:R-:W-:Y:S05]  /*1f20*/  @P1 BRA `(.L_x_931) ;  /* 0x0000000000241947 */ /* 0x000fea0003800000 */
[----:B--2---:R-:W-:Y:S01]  /*1f30*/  IADD3 R7, P1, R16, UR33, RZ ;  /* 0x0000002110077c10 */ /* 0x004fe2000ff3e0ff */
        /* <DEDUP_REMOVED lines=8> */
.L_x_931:
[----:B------:R-:W-:Y:S05]  /*1fc0*/  BSYNC B0 ;  /* 0x0000000000007941 */ /* 0x000fea0003800000 */
.L_x_930:
        /* <DEDUP_REMOVED lines=8> */
[----:B--2---:R-:W-:Y:S02]  /*2050*/  IMAD.U32 R7, RZ, RZ, UR8 ;  /* 0x00000008ff077e24 */ /* 0x004fe4000f8e00ff */
        /* <DEDUP_REMOVED lines=9> */
.L_x_933:
[----:B------:R-:W-:Y:S05]  /*20f0*/  BSYNC B0 ;  /* 0x0000000000007941 */ /* 0x000fea0003800000 */
.L_x_932:
[----:B------:R-:W-:Y:S04]  /*2100*/  BSSY B0, `(.L_x_934) ;  /* 0x0000012000007945 */ /* 0x000fe80003800000 */
[----:B------:R-:W-:Y:S05]  /*2110*/  @P0 BRA `(.L_x_935) ;  /* 0x0000000000400947 */ /* 0x000fea0003800000 */
[----:B------:R-:W-:Y:S02]  /*2120*/  ULDC UR5, c[0x0][0x2d0] ;  /* 0x0000b40000057ab9 */ /* 0x000fe40000000800 */
[----:B------:R-:W-:-:S13]  /*2130*/  ISETP.GE.AND P0, PT, R214, UR5, PT ;  /* 0x00000005d6007c0c */ /* 0x000fda000bf06270 */
[----:B------:R1:W-:Y:S01]  /*2140*/  @P0 STS.128 [R208+0x5800], RZ ;  /* 0x005800ffd0000388 */ /* 0x0003e20000000c00 */
[----:B------:R-:W-:Y:S05]  /*2150*/  @P0 BRA `(.L_x_935) ;  /* 0x0000000000300947 */ /* 0x000fea0003800000 */
[----:B------:R-:W-:Y:S01]  /*2160*/  MOV R18, R16 ;  /* 0x0000001000127202 */ /* 0x000fe20000000f00 */
[----:B--2---:R-:W-:Y:S01]  /*2170*/  IMAD.U32 R6, RZ, RZ, UR8 ;  /* 0x00000008ff067e24 */ /* 0x004fe2000f8e00ff */
        /* <DEDUP_REMOVED lines=10> */
.L_x_935:
[----:B------:R-:W-:Y:S05]  /*2220*/  BSYNC B0 ;  /* 0x0000000000007941 */ /* 0x000fea0003800000 */
.L_x_934:
        /* <DEDUP_REMOVED lines=11> */
[----:B------:R-:W-:-:S04]  /*22e0*/  DEPBAR.LE SB0, 0x0 ;  /* 0x000080000000791a */ /* 0x000fc80000000000 */
[----:B------:R-:W-:Y:S02]  /*22f0*/  @UP1 UIMAD UR5, UR25, UR11, UR5 ;  /* 0x0000000b190512a4 */ /* 0x000fe4000f8e0205 */
[----:B------:R-:W-:Y:S02]  /*2300*/  @UP1 ULEA UR30, UP0, UR36, UR30, 0x2 ;  /* 0x0000001e241e1291 */ /* 0x000fe4000f80103f */
[----:B------:R-:W-:-:S04]  /*2310*/  @UP1 UIADD3 UR5, UR37, UR5, URZ ;  /* 0x0000000525051290 */ /* 0x000fc8000fffe03f */
[----:B------:R-:W-:Y:S01]  /*2320*/  @UP1 ULEA.HI.X UR31, UR36, UR31, UR5, 0x2, UP0 ;  /* 0x0000001f241f1291 */ /* 0x000fe200080f1405 */
[----:B--2---:R-:W-:Y:S02]  /*2330*/  IMAD.U32 R6, RZ, RZ, UR30 ;  /* 0x0000001eff067e24 */ /* 0x004fe4000f8e00ff */
[----:B------:R-:W-:-:S03]  /*2340*/  @UP1 ULDC UR5, c[0x0][0x2e8] ;  /* 0x0000ba0000051ab9 */ /* 0x000fc60000000800 */
[----:B------:R-:W-:-:S05]  /*2350*/  IMAD.U32 R7, RZ, RZ, UR31 ;  /* 0x0000001fff077e24 */ /* 0x000fca000f8e00ff */
[----:B------:R2:W5:Y:S01]  /*2360*/  @P0 LDG.E R6, desc[UR16][R6.64] ;  /* 0x0000001006060981 */ /* 0x000562000c1e1900 */
[----:B------:R-:W-:Y:S01]  /*2370*/  SHF.R.S32.HI R199, RZ, 0x1f, R14 ;  /* 0x0000001fffc77819 */ /* 0x000fe2000001140e */
[----:B------:R-:W-:Y:S01]  /*2380*/  USHF.L.U64.HI UR23, UR6, 0x6, UR7 ;  /* 0x0000000606177899 */ /* 0x000fe20008010207 */
[----:B------:R-:W-:Y:S01]  /*2390*/  ISETP.GE.AND P4, PT, R20, UR21, PT ;  /* 0x0000001514007c0c */ /* 0x000fe2000bf86270 */
[----:B------:R-:W-:Y:S01]  /*23a0*/  BAR.SYNC.DEFER_BLOCKING 0x0 ;  /* 0x0000000000007b1d */ /* 0x000fe20000010000 */
[----:B------:R-:W-:Y:S01]  /*23b0*/  LEA.HI R199, R199, R14, RZ, 0x2 ;  /* 0x0000000ec7c77211 */ /* 0x000fe200078f10ff */
[----:B------:R-:W-:Y:S01]  /*23c0*/  IMAD.SHL.U32 R14, R8, 0x40, RZ ;  /* 0x00000040080e7824 */ /* 0x000fe200078e00ff */
[----:B------:R-:W-:Y:S01]  /*23d0*/  SHF.R.S32.HI R9, RZ, 0x4, R10 ;  /* 0x00000004ff097819 */ /* 0x000fe2000001140a */
[----:B------:R-:W-:Y:S01]  /*23e0*/  IMAD.SHL.U32 R20, R20, 0x8, RZ ;  /* 0x0000000814147824 */ /* 0x000fe200078e00ff */
[----:B------:R-:W-:Y:S01]  /*23f0*/  ISETP.GE.AND P1, PT, R11, UR21, PT ;  /* 0x000000150b007c0c */ /* 0x000fe2000bf26270 */
[----:B------:R-:W-:Y:S01]  /*2400*/  IMAD.SHL.U32 R11, R5, 0x40, RZ ;  /* 0x00000040050b7824 */ /* 0x000fe200078e00ff */
[----:B------:R-:W-:Y:S01]  /*2410*/  LEA.HI R10, R10, R9, RZ, 0x1 ;  /* 0x000000090a0a7211 */ /* 0x000fe200078f08ff */
[----:B------:R-:W-:Y:S01]  /*2420*/  IMAD.SHL.U32 R123, R4, 0x40, RZ ;  /* 0x00000040047b7824 */ /* 0x000fe200078e00ff */
[----:B------:R-:W-:Y:S01]  /*2430*/  LOP3.LUT R14, R14, 0x1c0, RZ, 0xc0, !PT ;  /* 0x000001c00e0e7812 */ /* 0x000fe200078ec0ff */
[----:B------:R-:W-:Y:S01]  /*2440*/  USHF.L.U32 UR25, UR6, 0x6, URZ ;  /* 0x0000000606197899 */ /* 0x000fe2000800063f */
[----:B------:R-:W-:Y:S01]  /*2450*/  LOP3.LUT R10, R10, 0xfffffffe, RZ, 0xc0, !PT ;  /* 0xfffffffe0a0a7812 */ /* 0x000fe200078ec0ff */
[----:B------:R-:W-:Y:S01]  /*2460*/  UIMAD UR10, UR23, UR22, URZ ;  /* 0x00000016170a72a4 */ /* 0x000fe2000f8e023f */
[----:B------:R-:W-:Y:S01]  /*2470*/  LOP3.LUT R20, R14, 0x8, R20, 0xf8, !PT ;  /* 0x000000080e147812 */ /* 0x000fe200078ef814 */
[----:B------:R-:W-:Y:S01]  /*2480*/  IMAD.IADD R237, R235, 0x1, R236 ;  /* 0x00000001ebed7824 */ /* 0x000fe200078e02ec */
[----:B------:R-:W-:Y:S01]  /*2490*/  SHF.R.U32.HI R14, RZ, 0x3, R14 ;  /* 0x00000003ff0e7819 */ /* 0x000fe2000001160e */
[----:B------:R-:W-:Y:S01]  /*24a0*/  IMAD.IADD R10, R9, 0x1, -R10 ;  /* 0x00000001090a7824 */ /* 0x000fe200078e0a0a */
[----:B------:R-:W-:Y:S01]  /*24b0*/  SHF.R.S32.HI R125, RZ, 0x5, R125 ;  /* 0x00000005ff7d7819 */ /* 0x000fe2000001147d */
[----:B------:R-:W-:Y:S01]  /*24c0*/  IMAD.MOV.U32 R236, RZ, RZ, R234 ;  /* 0x000000ffffec7224 */ /* 0x000fe200078e00ea */
[----:B------:R-:W-:Y:S01]  /*24d0*/  LOP3.LUT R14, R20, R14, RZ, 0x3c, !PT ;  /* 0x0000000e140e7212 */ /* 0x000fe200078e3cff */
[C---:B------:R-:W-:Y:S01]  /*24e0*/  IMAD.SHL.U32 R9, R10.reuse, 0x8, RZ ;  /* 0x000000080a097824 */ /* 0x040fe200078e00ff */
[----:B--2---:R-:W5:Y:S01]  /*24f0*/  @P0 MUFU.RCP R7, UR5 ;  /* 0x0000000500070d08 */ /* 0x004f620008001000 */
[----:B------:R-:W-:Y:S01]  /*2500*/  LEA R5, R125, UR18, 0x4 ;  /* 0x000000127d057c11 */ /* 0x000fe2000f8e20ff */
[----:B------:R-:W-:Y:S01]  /*2510*/  UIMAD UR10, UR34, UR25, UR10 ;  /* 0x00000019220a72a4 */ /* 0x000fe2000f8e020a */
[----:B------:R2:W-:Y:S01]  /*2520*/  @P4 STS.128 [R208+0x6000], RZ ;  /* 0x006000ffd0004388 */ /* 0x0005e20000000c00 */
[----:B------:R-:W-:Y:S01]  /*2530*/  SHF.R.S32.HI R199, RZ, 0x2, R199 ;  /* 0x00000002ffc77819 */ /* 0x000fe200000114c7 */
[----:B------:R-:W-:Y:S01]  /*2540*/  IMAD R197, R10, 0x200, R14 ;  /* 0x000002000ac57824 */ /* 0x000fe200078e020e */
[----:B------:R-:W-:Y:S01]  /*2550*/  LOP3.LUT R11, R11, 0x1c0, RZ, 0xc0, !PT ;  /* 0x000001c00b0b7812 */ /* 0x000fe200078ec0ff */
[----:B------:R-:W-:Y:S01]  /*2560*/  IMAD.U32 R10, RZ, RZ, UR22 ;  /* 0x00000016ff0a7e24 */ /* 0x000fe2000f8e00ff */
[----:B------:R-:W-:Y:S01]  /*2570*/  IADD3 R5, R5, 0x1, R199 ;  /* 0x0000000105057810 */ /* 0x000fe20007ffe0c7 */
[----:B------:R-:W-:Y:S01]  /*2580*/  UMOV UR5, URZ ;  /* 0x0000003f00057c82 */ /* 0x000fe20008000000 */
[----:B------:R-:W-:Y:S01]  /*2590*/  LOP3.LUT R9, R11, 0x8, R9, 0xf8, !PT ;  /* 0x000000080b097812 */ /* 0x000fe200078ef809 */
[----:B------:R-:W-:Y:S01]  /*25a0*/  BSSY B0, `(.L_x_936) ;  /* 0x000001d000007945 */ /* 0x000fe20003800000 */
[----:B------:R-:W-:Y:S01]  /*25b0*/  SHF.R.U32.HI R122, RZ, 0x3, R11 ;  /* 0x00000003ff7a7819 */ /* 0x000fe2000001160b */
[----:B------:R-:W-:Y:S01]  /*25c0*/  IMAD.WIDE.U32 R10, R10, UR25, R236 ;  /* 0x000000190a0a7c25 */ /* 0x000fe2000f8e00ec */
[----:B------:R-:W-:-:S02]  /*25d0*/  LOP3.LUT R123, R123, 0xfffffe00, RZ, 0xc0, !PT ;  /* 0xfffffe007b7b7812 */ /* 0x000fc400078ec0ff */
[----:B------:R-:W-:Y:S02]  /*25e0*/  LOP3.LUT R122, R9, R122, RZ, 0x3c, !PT ;  /* 0x0000007a097a7212 */ /* 0x000fe400078e3cff */
[----:B------:R-:W-:Y:S01]  /*25f0*/  ISETP.GE.AND P3, PT, R13, UR21, PT ;  /* 0x000000150d007c0c */ /* 0x000fe2000bf66270 */
[----:B------:R-:W-:Y:S01]  /*2600*/  IMAD R198, R125, 0x400, R123 ;  /* 0x000004007dc67824 */ /* 0x000fe200078e027b */
[----:B------:R-:W-:Y:S01]  /*2610*/  ISETP.GE.AND P2, PT, R12, UR21, PT ;  /* 0x000000150c007c0c */ /* 0x000fe2000bf46270 */
[----:B------:R-:W-:Y:S01]  /*2620*/  VIADD R13, R11, UR10 ;  /* 0x0000000a0b0d7c36 */ /* 0x000fe20008000000 */
[----:B------:R-:W-:Y:S01]  /*2630*/  LEA R197, R197, UR4, 0x1 ;  /* 0x00000004c5c57c11 */ /* 0x000fe2000f8e08ff */
[----:B------:R-:W-:Y:S02]  /*2640*/  IMAD.IADD R198, R122, 0x1, R198 ;  /* 0x000000017ac67824 */ /* 0x000fe400078e02c6 */
[----:B-----5:R-:W-:Y:S01]  /*2650*/  @P0 FMUL.FTZ R6, R6, R7 ;  /* 0x0000000706060220 */ /* 0x020fe20000410000 */
[----:B------:R-:W-:-:S04]  /*2660*/  IMAD.U32 R7, RZ, RZ, UR20 ;  /* 0x00000014ff077e24 */ /* 0x000fc8000f8e00ff */
[----:B------:R-:W-:Y:S02]  /*2670*/  @P0 R2UR UR11, R6 ;  /* 0x00000000060b02ca */ /* 0x000fe400000e0000 */
[----:B------:R-:W-:-:S05]  /*2680*/  IADD3 R5, R5, UR19, -R7 ;  /* 0x0000001305057c10 */ /* 0x000fca000fffe807 */
[----:B------:R-:W-:-:S06]  /*2690*/  VIADD R124, R5, UR15 ;  /* 0x0000000f057c7c36 */ /* 0x000fcc0008000000 */
[----:B------:R-:W-:Y:S01]  /*26a0*/  @UP1 UMOV UR5, UR11 ;  /* 0x0000000b00051c82 */ /* 0x000fe20008000000 */
[----:B--2---:R-:W-:Y:S05]  /*26b0*/  @P4 BRA `(.L_x_937) ;  /* 0x00000000002c4947 */ /* 0x004fea0003800000 */
        /* <DEDUP_REMOVED lines=11> */
.L_x_937:
[----:B------:R-:W-:Y:S05]  /*2770*/  BSYNC B0 ;  /* 0x0000000000007941 */ /* 0x000fea0003800000 */
.L_x_936:
[----:B------:R1:W-:Y:S01]  /*2780*/  @P3 STS.128 [R208+0x6800], RZ ;  /* 0x006800ffd0003388 */ /* 0x0003e20000000c00 */
[----:B------:R-:W-:Y:S01]  /*2790*/  USHF.L.U64.HI UR15, UR6, 0x4, UR7 ;  /* 0x00000004060f7899 */ /* 0x000fe20008010207 */
[----:B------:R-:W-:Y:S01]  /*27a0*/  BSSY B0, `(.L_x_938) ;  /* 0x0000011000007945 */ /* 0x000fe20003800000 */
[----:B------:R-:W-:Y:S01]  /*27b0*/  USHF.L.U32 UR18, UR6, 0x4, URZ ;  /* 0x0000000406127899 */ /* 0x000fe2000800063f */
[----:B------:R-:W-:Y:S02]  /*27c0*/  LEA R198, R198, UR4, 0x1 ;  /* 0x00000004c6c67c11 */ /* 0x000fe4000f8e08ff */
[----:B------:R-:W-:Y:S05]  /*27d0*/  @P3 BRA `(.L_x_939) ;  /* 0x0000000000343947 */ /* 0x000fea0003800000 */
[----:B------:R-:W-:Y:S02]  /*27e0*/  ULDC UR10, c[0x0][0x2d0] ;  /* 0x0000b400000a7ab9 */ /* 0x000fe40000000800 */
[----:B------:R-:W-:-:S13]  /*27f0*/  ISETP.GE.AND P0, PT, R214, UR10, PT ;  /* 0x0000000ad6007c0c */ /* 0x000fda000bf06270 */
[----:B------:R1:W-:Y:S01]  /*2800*/  @P0 STS.128 [R208+0x6800], RZ ;  /* 0x006800ffd0000388 */ /* 0x0003e20000000c00 */
[----:B------:R-:W-:Y:S05]  /*2810*/  @P0 BRA `(.L_x_939) ;  /* 0x0000000000240947 */ /* 0x000fea0003800000 */
[----:B-1----:R-:W-:Y:S01]  /*2820*/  IADD3 R5, P0, R10, UR18, RZ ;  /* 0x000000120a057c10 */ /* 0x002fe2000ff1e0ff */
        /* <DEDUP_REMOVED lines=8> */
.L_x_939:
[----:B------:R-:W-:Y:S05]  /*28b0*/  BSYNC B0 ;  /* 0x0000000000007941 */ /* 0x000fea0003800000 */
.L_x_938:
[----:B------:R1:W-:Y:S01]  /*28c0*/  @P2 STS.128 [R208+0x7000], RZ ;  /* 0x007000ffd0002388 */ /* 0x0003e20000000c00 */
[----:B------:R-:W-:Y:S04]  /*28d0*/  BSSY B0, `(.L_x_940) ;  /* 0x0000012000007945 */ /* 0x000fe80003800000 */
[----:B------:R-:W-:Y:S05]  /*28e0*/  @P2 BRA `(.L_x_941) ;  /* 0x0000000000402947 */ /* 0x000fea0003800000 */
[----:B------:R-:W-:Y:S02]  /*28f0*/  ULDC UR10, c[0x0][0x2d0] ;  /* 0x0000b400000a7ab9 */ /* 0x000fe40000000800 */
[----:B------:R-:W-:-:S13]  /*2900*/  ISETP.GE.AND P0, PT, R214, UR10, PT ;  /* 0x0000000ad6007c0c */ /* 0x000fda000bf06270 */
[----:B------:R1:W-:Y:S01]  /*2910*/  @P0 STS.128 [R208+0x7000], RZ ;  /* 0x007000ffd0000388 */ /* 0x0003e20000000c00 */
[----:B------:R-:W-:Y:S05]  /*2920*/  @P0 BRA `(.L_x_941) ;  /* 0x0000000000300947 */ /* 0x000fea0003800000 */
[----:B-1----:R-:W-:Y:S01]  /*2930*/  IMAD.U32 R6, RZ, RZ, UR6 ;  /* 0x00000006ff067e24 */ /* 0x002fe2000f8e00ff */
[----:B------:R-:W-:Y:S01]  /*2940*/  ULDC.64 UR10, c[0x0][0x220] ;  /* 0x00008800000a7ab9 */ /* 0x000fe20000000a00 */
[----:B------:R-:W-:Y:S02]  /*2950*/  IMAD.U32 R5, RZ, RZ, UR6 ;  /* 0x00000006ff057e24 */ /* 0x000fe4000f8e00ff */
        /* <DEDUP_REMOVED lines=9> */
.L_x_941:
[----:B------:R-:W-:Y:S05]  /*29f0*/  BSYNC B0 ;  /* 0x0000000000007941 */ /* 0x000fea0003800000 */
.L_x_940:
        /* <DEDUP_REMOVED lines=19> */
.L_x_943:
[----:B------:R-:W-:Y:S05]  /*2b30*/  BSYNC B0 ;  /* 0x0000000000007941 */ /* 0x000fea0003800000 */
.L_x_942:
[----:B-1----:R-:W-:Y:S01]  /*2b40*/  LDSM.16.M88.4 R4, [R198] ;  /* 0x00000000c604783b */ /* 0x002fe20000000200 */
[----:B------:R-:W-:Y:S01]  /*2b50*/  R2P PR, R8, 0x6 ;  /* 0x0000000608007804 */ /* 0x000fe20000000000 */
[--C-:B------:R-:W-:Y:S01]  /*2b60*/  IMAD R196, R0, 0x2, R198.reuse ;  /* 0x0000000200c47824 */ /* 0x100fe200078e02c6 */
[----:B------:R-:W-:Y:S01]  /*2b70*/  VIMNMX R231, R124, UR19, PT ;  /* 0x000000137ce77c48 */ /* 0x000fe2000bfe0100 */
[----:B------:R-:W-:Y:S01]  /*2b80*/  LDSM.16.M88.4 R16, [R198+0x2000] ;  /* 0x00200000c610783b */ /* 0x000fe20000000200 */
[----:B------:R-:W-:Y:S01]  /*2b90*/  VIADD R194, R197, 0x4040 ;  /* 0x00004040c5c27836 */ /* 0x000fe20000000000 */
[----:B------:R-:W-:Y:S01]  /*2ba0*/  SEL R3, R3, 0xffffffe0, !P1 ;  /* 0xffffffe003037807 */ /* 0x000fe20004800000 */
[----:B------:R-:W-:Y:S01]  /*2bb0*/  IMAD R195, R2, 0x2, R198 ;  /* 0x0000000202c37824 */ /* 0x000fe200078e02c6 */
[----:B------:R-:W1:Y:S01]  /*2bc0*/  LDSM.16.M88.4 R76, [R197+0x5800] ;  /* 0x00580000c54c783b */ /* 0x000e620000000200 */
[----:B------:R-:W-:Y:S01]  /*2bd0*/  IMAD.SHL.U32 R216, R127, 0x2, RZ ;  /* 0x000000027fd87824 */ /* 0x000fe200078e00ff */
[----:B------:R-:W5:Y:S01]  /*2be0*/  LDC.U8 R217, c[0x0][0x388] ;  /* 0x0000e200ffd97b82 */ /* 0x000f620000000000 */
[----:B------:R-:W-:Y:S01]  /*2bf0*/  IMAD.IADD R191, R197, 0x1, R3 ;  /* 0x00000001c5bf7824 */ /* 0x000fe200078e0203 */
[----:B------:R-:W2:Y:S01]  /*2c00*/  LDSM.16.M88.4 R56, [R197+0x4000] ;  /* 0x00400000c538783b */ /* 0x000ea20000000200 */
[----:B------:R-:W-:Y:S01]  /*2c10*/  IMAD R193, R0, 0x2, R195 ;  /* 0x0000000200c17824 */ /* 0x000fe200078e02c3 */
[----:B------:R-:W-:Y:S01]  /*2c20*/  LOP3.LUT R216, R216, 0x6, RZ, 0xc0, !PT ;  /* 0x00000006d8d87812 */ /* 0x000fe200078ec0ff */
[----:B------:R-:W-:Y:S01]  /*2c30*/  IMAD.U32 R228, RZ, RZ, UR19 ;  /* 0x00000013ffe47e24 */ /* 0x000fe2000f8e00ff */
[----:B------:R-:W3:Y:S01]  /*2c40*/  LDSM.16.M88.4 R40, [R197+0x4800] ;  /* 0x00480000c528783b */ /* 0x000ee20000000200 */
[----:B------:R-:W-:Y:S01]  /*2c50*/  UISETP.GE.AND UP0, UPT, UR14, 0x2, UPT ;  /* 0x000000020e00788c */ /* 0x000fe2000bf06270 */
[----:B------:R-:W-:Y:S01]  /*2c60*/  IMAD R227, R126, 0x8, R125 ;  /* 0x000000087ee37824 */ /* 0x000fe200078e027d */
[----:B------:R-:W-:Y:S01]  /*2c70*/  UIADD3 UR20, UR29, 0x646e171e, URZ ;  /* 0x646e171e1d147890 */ /* 0x000fe2000fffe03f */
[----:B------:R-:W4:Y:S01]  /*2c80*/  LDSM.16.M88.4 R108, [R197+0x5000] ;  /* 0x00500000c56c783b */ /* 0x000f220000000200 */
[C-C-:B------:R-:W-:Y:S01]  /*2c90*/  VIADDMNMX R230, R124.reuse, 0x8, R228.reuse, PT ;  /* 0x000000087ce67846 */ /* 0x140fe200038001e4 */
[----:B------:R-:W-:Y:S01]  /*2ca0*/  UIADD3 UR19, UR28, -0x4ab325aa, URZ ;  /* 0xb54cda561c137890 */ /* 0x000fe2000fffe03f */
[C-C-:B------:R-:W-:Y:S01]  /*2cb0*/  VIADDMNMX R229, R124.reuse, 0x40, R228.reuse, PT ;  /* 0x000000407ce57846 */ /* 0x140fe200038001e4 */
[----:B------:R-:W-:Y:S01]  /*2cc0*/  LDSM.16.M88.4 R96, [R191+0x4000] ;  /* 0x00400000bf60783b */ /* 0x000fe20000000200 */
[----:B------:R-:W-:Y:S01]  /*2cd0*/  VIADDMNMX R228, R124, 0x48, R228, PT ;  /* 0x000000487ce47846 */ /* 0x000fe200038001e4 */
[----:B------:R-:W-:-:S02]  /*2ce0*/  UMOV UR37, UR22 ;  /* 0x0000001600257c82 */ /* 0x000fc40008000000 */
[----:B------:R-:W5:Y:S04]  /*2cf0*/  LDSM.16.M88.4 R112, [R196] ;  /* 0x00000000c470783b */ /* 0x000f680000000200 */
[----:B------:R-:W5:Y:S04]  /*2d00*/  LDSM.16.M88.4 R72, [R196+0x2000] ;  /* 0x00200000c448783b */ /* 0x000f680000000200 */
[----:B------:R-:W5:Y:S04]  /*2d10*/  LDSM.16.M88.4 R12, [R191+0x4800] ;  /* 0x00480000bf0c783b */ /* 0x000f680000000200 */
[----:B------:R-:W5:Y:S04]  /*2d20*/  LDSM.16.M88.4 R8, [R191+0x5000] ;  /* 0x00500000bf08783b */ /* 0x000f680000000200 */
[----:B------:R-:W5:Y:S01]  /*2d30*/  LDSM.16.M88.4 R116, [R191+0x5800] ;  /* 0x00580000bf74783b */ /* 0x000f620000000200 */
[-C--:B-1----:R-:W-:Y:S03]  /*2d40*/  HMMA.16816.F32 R20, R16, R76.reuse, RZ ;  /* 0x0000004c1014723c */ /* 0x082fe600000018ff */
[----:B------:R-:W-:Y:S04]  /*2d50*/  LDSM.16.M88.4 R92, [R195] ;  /* 0x00000000c35c783b */ /* 0x000fe80000000200 */
[----:B------:R-:W-:Y:S01]  /*2d60*/  LDSM.16.M88.4 R88, [R195+0x2000] ;  /* 0x00200000c358783b */ /* 0x000fe20000000200 */
[C---:B------:R-:W-:Y:S03]  /*2d70*/  HMMA.16816.F32 R24, R4.reuse, R76, RZ ;  /* 0x0000004c0418723c */ /* 0x040fe600000018ff */
[----:B------:R-:W-:Y:S03]  /*2d80*/  LDSM.16.M88.4 R104, [R193+0x2000] ;  /* 0x00200000c168783b */ /* 0x000fe60000000200 */
[-C--:B--2---:R-:W-:Y:S01]  /*2d90*/  HMMA.16816.F32 R68, R4, R56.reuse, RZ ;  /* 0x000000380444723c */ /* 0x084fe200000018ff */
[----:B------:R-:W-:Y:S01]  /*2da0*/  VIADD R76, R197, 0x4000 ;  /* 0x00004000c54c7836 */ /* 0x000fe20000000000 */
[----:B------:R-:W0:Y:S03]  /*2db0*/  LDGDEPBAR ;  /* 0x00000000000079af */ /* 0x000e260000000000 */
[----:B------:R-:W-:Y:S01]  /*2dc0*/  @P2 VIADD R194, R76, 0xffffffc0 ;  /* 0xffffffc04cc22836 */ /* 0x000fe20000000000 */
[C---:B------:R-:W-:Y:S03]  /*2dd0*/  HMMA.16816.F32 R64, R16.reuse, R56, RZ ;  /* 0x000000381040723c */ /* 0x040fe600000018ff */
[----:B------:R-:W-:Y:S01]  /*2de0*/  IMAD.IADD R184, R3, 0x1, R194 ;  /* 0x0000000103b87824 */ /* 0x000fe200078e02c2 */
[----:B------:R-:W1:Y:S01]  /*2df0*/  LDSM.16.M88.4 R84, [R194] ;  /* 0x00000000c254783b */ /* 0x000e620000000200 */
[----:B------:R-:W-:Y:S01]  /*2e00*/  SHF.R.S32.HI R3, RZ, 0x1f, R125 ;  /* 0x0000001fff037819 */ /* 0x000fe2000001147d */
[----:B------:R-:W-:Y:S01]  /*2e10*/  HMMA.16816.F32 R60, R16, R58, RZ ;  /* 0x0000003a103c723c */ /* 0x000fe200000018ff */
[C---:B------:R-:W-:Y:S01]  /*2e20*/  VIADD R187, R194.reuse, 0x800 ;  /* 0x00000800c2bb7836 */ /* 0x040fe20000000000 */
[----:B------:R-:W-:Y:S01]  /*2e30*/  LDSM.16.M88.4 R100, [R184] ;  /* 0x00000000b864783b */ /* 0x000fe20000000200 */
[----:B------:R-:W-:Y:S01]  /*2e40*/  LEA.HI R3, R3, R125, RZ, 0x2 ;  /* 0x0000007d03037211 */ /* 0x000fe200078f10ff */
[----:B------:R-:W-:-:S02]  /*2e50*/  VIADD R186, R194, 0x1000 ;  /* 0x00001000c2ba7836 */ /* 0x000fc40000000000 */
[----:B---3--:R-:W-:Y:S01]  /*2e60*/  HMMA.16816.F32 R48, R16, R40, RZ ;  /* 0x000000281030723c */ /* 0x008fe200000018ff */
[----:B------:R-:W-:Y:S01]  /*2e70*/  LDSM.16.M88.4 R80, [R194+0x800] ;  /* 0x00080000c250783b */ /* 0x000fe20000000200 */
[----:B------:R-:W-:Y:S01]  /*2e80*/  LOP3.LUT R3, R3, 0xfffffffc, RZ, 0xc0, !PT ;  /* 0xfffffffc03037812 */ /* 0x000fe200078ec0ff */
[----:B------:R-:W-:-:S03]  /*2e90*/  VIADD R185, R194, 0x1800 ;  /* 0x00001800c2b97836 */ /* 0x000fc60000000000 */
[----:B----4-:R-:W-:Y:S01]  /*2ea0*/  HMMA.16816.F32 R32, R16, R108, RZ ;  /* 0x0000006c1020723c */ /* 0x010fe200000018ff */
[----:B------:R-:W-:-:S05]  /*2eb0*/  IMAD.IADD R209, R125, 0x1, -R3 ;  /* 0x000000017dd17824 */ /* 0x000fca00078e0a03 */
        /* <DEDUP_REMOVED lines=8> */
[----:B------:R-:W-:Y:S01]  /*2f40*/  HMMA.16816.F32 R4, R4, R78, RZ ;  /* 0x0000004e0404723c */ /* 0x000fe200000018ff */
[----:B------:R-:W-:Y:S05]  /*2f50*/  LDSM.16.M88.4 R76, [R194+0x1000] ;  /* 0x00100000c24c783b */ /* 0x000fea0000000200 */
[-C--:B-----5:R-:W-:Y:S06]  /*2f60*/  HMMA.16816.F32 R68, R112, R96.reuse, R68 ;  /* 0x000000607044723c */ /* 0x0a0fec0000001844 */
        /* <DEDUP_REMOVED lines=10> */
[C---:B------:R-:W-:Y:S06]  /*3010*/  HMMA.16816.F32 R36, R112.reuse, R8, R36 ;  /* 0x000000087024723c */ /* 0x040fec0000001824 */
[C---:B------:R-:W-:Y:S06]  /*3020*/  HMMA.16816.F32 R24, R112.reuse, R116, R24 ;  /* 0x000000747018723c */ /* 0x040fec0000001818 */
[C---:B------:R-:W-:Y:S01]  /*3030*/  HMMA.16816.F32 R56, R112.reuse, R98, R56 ;  /* 0x000000627038723c */ /* 0x040fe20000001838 */
[----:B------:R-:W-:Y:S05]  /*3040*/  LDSM.16.M88.4 R96, [R184+0x800] ;  /* 0x00080000b860783b */ /* 0x000fea0000000200 */
[C---:B------:R-:W-:Y:S01]  /*3050*/  HMMA.16816.F32 R40, R112.reuse, R14, R40 ;  /* 0x0000000e7028723c */ /* 0x040fe20000001828 */
[----:B------:R-:W-:Y:S05]  /*3060*/  LDSM.16.M88.4 R12, [R184+0x1000] ;  /* 0x00100000b80c783b */ /* 0x000fea0000000200 */
[C---:B------:R-:W-:Y:S01]  /*3070*/  HMMA.16816.F32 R108, R112.reuse, R10, R108 ;  /* 0x0000000a706c723c */ /* 0x040fe2000000186c */
[----:B------:R-:W-:Y:S05]  /*3080*/  LDSM.16.M88.4 R8, [R184+0x1800] ;  /* 0x00180000b808783b */ /* 0x000fea0000000200 */
[----:B------:R-:W-:Y:S01]  /*3090*/  HMMA.16816.F32 R112, R112, R118, R4 ;  /* 0x000000767070723c */ /* 0x000fe20000001804 */
[----:B------:R-:W3:Y:S01]  /*30a0*/  LDSM.16.M88.4 R4, [R193] ;  /* 0x00000000c104783b */ /* 0x000ee20000000200 */
[----:B------:R-:W-:-:S04]  /*30b0*/  DEPBAR.LE SB0, 0x0 ;  /* 0x000080000000791a */ /* 0x000fc80000000000 */
[-C--:B-1----:R-:W-:Y:S06]  /*30c0*/  HMMA.16816.F32 R68, R92, R84.reuse, R68 ;  /* 0x000000545c44723c */ /* 0x082fec0000001844 */
[----:B------:R-:W-:Y:S06]  /*30d0*/  HMMA.16816.F32 R64, R88, R84, R64 ;  /* 0x000000545840723c */ /* 0x000fec0000001840 */
[----:B------:R-:W-:Y:S06]  /*30e0*/  HMMA.16816.F32 R56, R92, R86, R56 ;  /* 0x000000565c38723c */ /* 0x000fec0000001838 */
[-C--:B--2---:R-:W-:Y:S06]  /*30f0*/  HMMA.16816.F32 R20, R88, R72.reuse, R20 ;  /* 0x000000485814723c */ /* 0x084fec0000001814 */
[----:B------:R-:W-:Y:S06]  /*3100*/  HMMA.16816.F32 R24, R92, R72, R24 ;  /* 0x000000485c18723c */ /* 0x000fec0000001818 */
[----:B------:R-:W-:Y:S06]  /*3110*/  HMMA.16816.F32 R60, R88, R86, R60 ;  /* 0x00000056583c723c */ /* 0x000fec000000183c */
[----:B---3--:R-:W-:Y:S06]  /*3120*/  HMMA.16816.F32 R68, R4, R100, R68 ;  /* 0x000000640444723c */ /* 0x008fec0000001844 */
[-C--:B------:R-:W-:Y:S06]  /*3130*/  HMMA.16816.F32 R28, R88, R78.reuse, R28 ;  /* 0x0000004e581c723c */ /* 0x080fec000000181c */
[----:B------:R-:W-:Y:S06]  /*3140*/  HMMA.16816.F32 R108, R92, R78, R108 ;  /* 0x0000004e5c6c723c */ /* 0x000fec000000186c */
[----:B------:R-:W-:Y:S01]  /*3150*/  HMMA.16816.F32 R48, R88, R80, R48 ;  /* 0x000000505830723c */ /* 0x000fe20000001830 */
[----:B------:R-:W-:-:S04]  /*3160*/  IMAD.U32 R78, RZ, RZ, UR22 ;  /* 0x00000016ff4e7e24 */ /* 0x000fc8000f8e00ff */
[----:B------:R-:W-:Y:S01]  /*3170*/  IMAD R78, R78, 0x40, R216 ;  /* 0x000000404e4e7824 */ /* 0x000fe200078e02d8 */
[C---:B------:R-:W-:Y:S03]  /*3180*/  HMMA.16816.F32 R52, R92.reuse, R80, R52 ;  /* 0x000000505c34723c */ /* 0x040fe60000001834 */
[C---:B------:R-:W-:Y:S02]  /*3190*/  VIADD R3, R78.reuse, 0x1 ;  /* 0x000000014e037836 */ /* 0x040fe40000000000 */
[----:B------:R-:W-:Y:S01]  /*31a0*/  VIADD R151, R78, 0x38 ;  /* 0x000000384e977836 */ /* 0x000fe20000000000 */
[----:B------:R-:W-:Y:S02]  /*31b0*/  HMMA.16816.F32 R40, R92, R82, R40 ;  /* 0x000000525c28723c */ /* 0x000fe40000001828 */
[C---:B------:R-:W-:Y:S02]  /*31c0*/  ISETP.GE.AND P1, PT, R3.reuse, R231, PT ;  /* 0x000000e70300720c */ /* 0x040fe40003f26270 */
[----:B------:R-:W-:-:S02]  /*31d0*/  ISETP.GE.AND P0, PT, R3, R230, PT ;  /* 0x000000e60300720c */ /* 0x000fc40003f06270 */
[----:B------:R-:W-:Y:S01]  /*31e0*/  HMMA.16816.F32 R36, R92, R76, R36 ;  /* 0x0000004c5c24723c */ /* 0x000fe20000001824 */
[C---:B------:R-:W-:Y:S02]  /*31f0*/  ISETP.GE.AND P4, PT, R3.reuse, R229, PT ;  /* 0x000000e50300720c */ /* 0x040fe40003f86270 */
[----:B------:R-:W-:-:S03]  /*3200*/  ISETP.GE.AND P2, PT, R3, R228, PT ;  /* 0x000000e40300720c */ /* 0x000fc60003f46270 */
[----:B------:R-:W-:Y:S06]  /*3210*/  HMMA.16816.F32 R112, R92, R74, R112 ;  /* 0x0000004a5c70723c */ /* 0x000fec0000001870 */
[----:B------:R-:W-:Y:S06]  /*3220*/  HMMA.16816.F32 R64, R104, R100, R64 ;  /* 0x000000646840723c */ /* 0x000fec0000001840 */
[----:B------:R-:W-:Y:S06]  /*3230*/  HMMA.16816.F32 R56, R4, R102, R56 ;  /* 0x000000660438723c */ /* 0x000fec0000001838 */
[-C--:B------:R-:W-:Y:S06]  /*3240*/  HMMA.16816.F32 R20, R104, R8.reuse, R20 ;  /* 0x000000086814723c */ /* 0x080fec0000001814 */
[----:B------:R-:W-:Y:S06]  /*3250*/  HMMA.16816.F32 R24, R4, R8, R24 ;  /* 0x000000080418723c */ /* 0x000fec0000001818 */
[----:B------:R-:W-:Y:S01]  /*3260*/  HMMA.16816.F32 R16, R88, R74, R16 ;  /* 0x0000004a5810723c */ /* 0x000fe20000001810 */
[----:B------:R-:W-:Y:S01]  /*3270*/  I2FP.F32.S32 R8, R3 ;  /* 0x0000000300087245 */ /* 0x000fe20000201400 */
[----:B------:R-:W-:-:S02]  /*3280*/  VIADD R9, R78, 0x8 ;  /* 0x000000084e097836 */ /* 0x000fc40000000000 */
[----:B------:R-:W-:Y:S02]  /*3290*/  IMAD.IADD R3, R123, 0x1, R122 ;  /* 0x000000017b037824 */ /* 0x000fe400078e027a */
[----:B------:R-:W-:Y:S01]  /*32a0*/  HMMA.16816.F32 R60, R104, R102, R60 ;  /* 0x00000066683c723c */ /* 0x000fe2000000183c */
[C---:B------:R-:W-:Y:S01]  /*32b0*/  FFMA.FTZ R69, R8.reuse, UR5, R69 ;  /* 0x0000000508457c23 */ /* 0x040fe20008010045 */
[C---:B------:R-:W-:Y:S01]  /*32c0*/  ISETP.GE.AND P6, PT, R9.reuse, R231, PT ;  /* 0x000000e70900720c */ /* 0x040fe20003fc6270 */
[C---:B------:R-:W-:Y:S01]  /*32d0*/  FFMA.FTZ R65, R8.reuse, UR5, R65 ;  /* 0x0000000508417c23 */ /* 0x040fe20008010041 */
[----:B------:R-:W-:Y:S01]  /*32e0*/  ISETP.GE.AND P5, PT, R9, R230, PT ;  /* 0x000000e60900720c */ /* 0x000fe20003fa6270 */
[----:B------:R-:W-:Y:S01]  /*32f0*/  FFMA.FTZ R67, R8, UR5, R67 ;  /* 0x0000000508437c23 */ /* 0x000fe20008010043 */
[----:B------:R-:W-:Y:S01]  /*3300*/  FSEL R79, R69, -INF , !P1 ;  /* 0xff800000454f7808 */ /* 0x000fe20004800000 */
[----:B------:R-:W-:Y:S01]  /*3310*/  HMMA.16816.F32 R32, R88, R76, R32 ;  /* 0x0000004c5820723c */ /* 0x000fe20000001820 */
[----:B------:R-:W-:-:S02]  /*3320*/  ISETP.GE.AND P3, PT, R9, R229, PT ;  /* 0x000000e50900720c */ /* 0x000fc40003f66270 */
[----:B------:R-:W-:Y:S02]  /*3330*/  ISETP.GE.AND P1, PT, R9, R228, PT ;  /* 0x000000e40900720c */ /* 0x000fe40003f26270 */
[----:B------:R-:W-:Y:S01]  /*3340*/  I2FP.F32.S32 R9, R9 ;  /* 0x0000000900097245 */ /* 0x000fe20000201400 */
[-C--:B------:R-:W-:Y:S01]  /*3350*/  HMMA.16816.F32 R28, R104, R14.reuse, R28 ;  /* 0x0000000e681c723c */ /* 0x080fe2000000181c */
[----:B------:R-:W-:Y:S01]  /*3360*/  FSEL R73, R65, -INF , !P4 ;  /* 0xff80000041497808 */ /* 0x000fe20006000000 */
[----:B------:R-:W-:Y:S02]  /*3370*/  IMAD R65, R217, 0x10000, R217 ;  /* 0x00010000d9417824 */ /* 0x000fe400078e02d9 */
[----:B------:R-:W-:Y:S01]  /*3380*/  FFMA.FTZ R76, R9, UR5, R56 ;  /* 0x00000005094c7c23 */ /* 0x000fe20008010038 */
[----:B------:R-:W-:Y:S01]  /*3390*/  FSEL R56, R67, -INF , !P2 ;  /* 0xff80000043387808 */ /* 0x000fe20005000000 */
[----:B------:R-:W-:Y:S01]  /*33a0*/  HMMA.16816.F32 R108, R4, R14, R108 ;  /* 0x0000000e046c723c */ /* 0x000fe2000000186c */
[----:B------:R-:W-:-:S02]  /*33b0*/  FFMA.FTZ R58, R9, UR5, R58 ;  /* 0x00000005093a7c23 */ /* 0x000fc4000801003a */
[----:B------:R-:W-:Y:S02]  /*33c0*/  FSEL R76, R76, -INF , !P6 ;  /* 0xff8000004c4c7808 */ /* 0x000fe40007000000 */
[C---:B------:R-:W-:Y:S01]  /*33d0*/  FFMA.FTZ R60, R9.reuse, UR5, R60 ;  /* 0x00000005093c7c23 */ /* 0x040fe2000801003c */
[-C--:B------:R-:W-:Y:S01]  /*33e0*/  HMMA.16816.F32 R48, R104, R96.reuse, R48 ;  /* 0x000000606830723c */ /* 0x080fe20000001830 */
[----:B------:R-:W-:Y:S01]  /*33f0*/  FFMA.FTZ R15, R8, UR5, R71 ;  /* 0x00000005080f7c23 */ /* 0x000fe20008010047 */
[----:B------:R-:W-:Y:S01]  /*3400*/  FFMA.FTZ R62, R9, UR5, R62 ;  /* 0x00000005093e7c23 */ /* 0x000fe2000801003e */
[----:B------:R-:W-:Y:S01]  /*3410*/  FSEL R71, R58, -INF , !P5 ;  /* 0xff8000003a477808 */ /* 0x000fe20006800000 */
[----:B------:R-:W-:Y:S01]  /*3420*/  VIADD R9, R78, 0x18 ;  /* 0x000000184e097836 */ /* 0x000fe20000000000 */
[----:B------:R-:W-:Y:S01]  /*3430*/  FSEL R74, R60, -INF , !P3 ;  /* 0xff8000003c4a7808 */ /* 0x000fe20005800000 */
[----:B------:R-:W-:Y:S01]  /*3440*/  HMMA.16816.F32 R52, R4, R96, R52 ;  /* 0x000000600434723c */ /* 0x000fe20000001834 */
[----:B------:R-:W-:-:S02]  /*3450*/  FSEL R15, R15, -INF , !P0 ;  /* 0xff8000000f0f7808 */ /* 0x000fc40004000000 */
[----:B------:R-:W-:-:S03]  /*3460*/  FSEL R72, R62, -INF , !P1 ;  /* 0xff8000003e487808 */ /* 0x000fc60004800000 */
[C---:B------:R-:W-:Y:S06]  /*3470*/  HMMA.16816.F32 R40, R4.reuse, R98, R40 ;  /* 0x000000620428723c */ /* 0x040fec0000001828 */
[C---:B------:R-:W-:Y:S06]  /*3480*/  HMMA.16816.F32 R36, R4.reuse, R12, R36 ;  /* 0x0000000c0424723c */ /* 0x040fec0000001824 */
[----:B------:R-:W-:Y:S06]  /*3490*/  HMMA.16816.F32 R112, R4, R10, R112 ;  /* 0x0000000a0470723c */ /* 0x000fec0000001870 */
[----:B------:R-:W-:Y:S01]  /*34a0*/  HMMA.16816.F32 R44, R88, R82, R44 ;  /* 0x00000052582c723c */ /* 0x000fe2000000182c */
[----:B------:R-:W-:-:S02]  /*34b0*/  VIADD R4, R78, 0x9 ;  /* 0x000000094e047836 */ /* 0x000fc40000000000 */
[C---:B------:R-:W-:Y:S02]  /*34c0*/  VIADD R5, R78.reuse, 0x11 ;  /* 0x000000114e057836 */ /* 0x040fe40000000000 */
[----:B------:R-:W-:Y:S01]  /*34d0*/  VIADD R6, R78, 0x21 ;  /* 0x000000214e067836 */ /* 0x000fe20000000000 */
[----:B------:R-:W-:Y:S01]  /*34e0*/  BAR.SYNC.DEFER_BLOCKING 0x0 ;  /* 0x0000000000007b1d */ /* 0x000fe20000010000 */
[C---:B------:R-:W-:Y:S01]  /*34f0*/  ISETP.GE.AND P0, PT, R4.reuse, R231, PT ;  /* 0x000000e70400720c */ /* 0x040fe20003f06270 */
[C---:B------:R-:W-:Y:S01]  /*3500*/  HMMA.16816.F32 R16, R104.reuse, R10, R16 ;  /* 0x0000000a6810723c */ /* 0x040fe20000001810 */
[C---:B------:R-:W-:Y:S02]  /*3510*/  ISETP.GE.AND P4, PT, R4.reuse, R230, PT ;  /* 0x000000e60400720c */ /* 0x040fe40003f86270 */
[C---:B------:R-:W-:Y:S02]  /*3520*/  ISETP.GE.AND P2, PT, R4.reuse, R229, PT ;  /* 0x000000e50400720c */ /* 0x040fe40003f46270 */
[----:B------:R-:W-:Y:S01]  /*3530*/  ISETP.GE.AND P6, PT, R4, R228, PT ;  /* 0x000000e40400720c */ /* 0x000fe20003fc6270 */
[----:B------:R-:W-:Y:S01]  /*3540*/  HMMA.16816.F32 R32, R104, R12, R32 ;  /* 0x0000000c6820723c */ /* 0x000fe20000001820 */
[----:B------:R-:W-:Y:S01]  /*3550*/  I2FP.F32.S32 R4, R4 ;  /* 0x0000000400047245 */ /* 0x000fe20000201400 */
[----:B------:R-:W-:-:S04]  /*3560*/  VIADD R11, R78, 0x10 ;  /* 0x000000104e0b7836 */ /* 0x000fc80000000000 */
[C---:B------:R-:W-:Y:S01]  /*3570*/  FFMA.FTZ R57, R4.reuse, UR5, R57 ;  /* 0x0000000504397c23 */ /* 0x040fe20008010039 */
[C---:B------:R-:W-:Y:S01]  /*3580*/  ISETP.GE.AND P5, PT, R11.reuse, R231, PT ;  /* 0x000000e70b00720c */ /* 0x040fe20003fa6270 */
[C---:B------:R-:W-:Y:S01]  /*3590*/  FFMA.FTZ R59, R4.reuse, UR5, R59 ;  /* 0x00000005043b7c23 */ /* 0x040fe2000801003b */
[----:B------:R-:W-:Y:S01]  /*35a0*/  ISETP.GE.AND P3, PT, R11, R230, PT ;  /* 0x000000e60b00720c */ /* 0x000fe20003f66270 */
[C---:B------:R-:W-:Y:S01]  /*35b0*/  FFMA.FTZ R61, R4.reuse, UR5, R61 ;  /* 0x00000005043d7c23 */ /* 0x040fe2000801003d */
[----:B------:R-:W-:Y:S01]  /*35c0*/  FSEL R77, R57, -INF , !P0 ;  /* 0xff800000394d7808 */ /* 0x000fe20004000000 */
[----:B------:R-:W-:Y:S01]  /*35d0*/  FFMA.FTZ R57, R4, UR5, R63 ;  /* 0x0000000504397c23 */ /* 0x000fe2000801003f */
[C---:B------:R-:W-:Y:S01]  /*35e0*/  ISETP.GE.AND P1, PT, R11.reuse, R229, PT ;  /* 0x000000e50b00720c */ /* 0x040fe20003f26270 */
[----:B------:R-:W-:Y:S01]  /*35f0*/  HMMA.16816.F32 R44, R104, R98, R44 ;  /* 0x00000062682c723c */ /* 0x000fe2000000182c */
[----:B------:R-:W-:Y:S02]  /*3600*/  ISETP.GE.AND P0, PT, R11, R228, PT ;  /* 0x000000e40b00720c */ /* 0x000fe40003f06270 */
[----:B------:R-:W-:-:S02]  /*3610*/  I2FP.F32.S32 R11, R11 ;  /* 0x0000000b000b7245 */ /* 0x000fc40000201400 */
[----:B------:R-:W-:Y:S02]  /*3620*/  I2FP.F32.S32 R4, R5 ;  /* 0x0000000500047245 */ /* 0x000fe40000201400 */
[----:B------:R-:W-:Y:S01]  /*3630*/  FSEL R69, R59, -INF , !P4 ;  /* 0xff8000003b457808 */ /* 0x000fe20006000000 */
[C---:B------:R-:W-:Y:S01]  /*3640*/  FFMA.FTZ R52, R11.reuse, UR5, R52 ;  /* 0x000000050b347c23 */ /* 0x040fe20008010034 */
[C---:B------:R-:W-:Y:S01]  /*3650*/  FFMA.FTZ R54, R11.reuse, UR5, R54 ;  /* 0x000000050b367c23 */ /* 0x040fe20008010036 */
[C---:B------:R-:W-:Y:S01]  /*3660*/  FFMA.FTZ R48, R11.reuse, UR5, R48 ;  /* 0x000000050b307c23 */ /* 0x040fe20008010030 */
[----:B------:R-:W-:Y:S01]  /*3670*/  FFMA.FTZ R11, R11, UR5, R50 ;  /* 0x000000050b0b7c23 */ /* 0x000fe20008010032 */
[C---:B------:R-:W-:Y:S01]  /*3680*/  FFMA.FTZ R50, R4.reuse, UR5, R53 ;  /* 0x0000000504327c23 */ /* 0x040fe20008010035 */
[----:B------:R-:W-:Y:S01]  /*3690*/  ISETP.GE.AND P4, PT, R5, R231, PT ;  /* 0x000000e70500720c */ /* 0x000fe20003f86270 */
[C---:B------:R-:W-:Y:S01]  /*36a0*/  FFMA.FTZ R55, R4.reuse, UR5, R55 ;  /* 0x0000000504377c23 */ /* 0x040fe20008010037 */
[----:B------:R-:W-:Y:S01]  /*36b0*/  FSEL R75, R61, -INF , !P2 ;  /* 0xff8000003d4b7808 */ /* 0x000fe20005000000 */
[----:B------:R-:W-:Y:S01]  /*36c0*/  FFMA.FTZ R14, R4, UR5, R49 ;  /* 0x00000005040e7c23 */ /* 0x000fe20008010031 */
[----:B------:R-:W-:Y:S01]  /*36d0*/  FSEL R59, R54, -INF , !P3 ;  /* 0xff800000363b7808 */ /* 0x000fe20005800000 */
[----:B------:R-:W-:Y:S01]  /*36e0*/  FFMA.FTZ R10, R4, UR5, R51 ;  /* 0x00000005040a7c23 */ /* 0x000fe20008010033 */
[----:B------:R-:W-:Y:S01]  /*36f0*/  FSEL R61, R48, -INF , !P1 ;  /* 0xff800000303d7808 */ /* 0x000fe20004800000 */
[----:B------:R-:W-:Y:S01]  /*3700*/  VIADD R4, R78, 0x20 ;  /* 0x000000204e047836 */ /* 0x000fe20000000000 */
        /* <DEDUP_REMOVED lines=26> */
[----:B------:R-:W-:Y:S02]  /*38b0*/  FSEL R168, R42, -INF , !P1 ;  /* 0xff8000002aa87808 */ /* 0x000fe40004800000 */
[----:B------:R-:W-:Y:S01]  /*38c0*/  FSEL R13, R13, -INF , !P0 ;  /* 0xff8000000d0d7808 */ /* 0x000fe20004000000 */
[----:B------:R-:W-:Y:S01]  /*38d0*/  FFMA.FTZ R40, R5, UR5, R41 ;  /* 0x0000000505287c23 */ /* 0x000fe20008010029 */
[----:B------:R-:W-:Y:S01]  /*38e0*/  FSEL R9, R9, -INF , !P4 ;  /* 0xff80000009097808 */ /* 0x000fe20006000000 */
[C---:B------:R-:W-:Y:S01]  /*38f0*/  FFMA.FTZ R43, R5.reuse, UR5, R43 ;  /* 0x00000005052b7c23 */ /* 0x040fe2000801002b */
[----:B------:R-:W-:Y:S01]  /*3900*/  ISETP.GE.AND P1, PT, R4, R231, PT ;  /* 0x000000e70400720c */ /* 0x000fe20003f26270 */
[C---:B------:R-:W-:Y:S01]  /*3910*/  FFMA.FTZ R12, R5.reuse, UR5, R45 ;  /* 0x00000005050c7c23 */ /* 0x040fe2000801002d */
[----:B------:R-:W-:Y:S01]  /*3920*/  FSEL R40, R40, -INF , !P2 ;  /* 0xff80000028287808 */ /* 0x000fe20005000000 */
[----:B------:R-:W-:Y:S01]  /*3930*/  FFMA.FTZ R8, R5, UR5, R47 ;  /* 0x0000000505087c23 */ /* 0x000fe2000801002f */
[----:B------:R-:W-:-:S02]  /*3940*/  ISETP.GE.AND P0, PT, R4, R230, PT ;  /* 0x000000e60400720c */ /* 0x000fc40003f06270 */
[C---:B------:R-:W-:Y:S02]  /*3950*/  ISETP.GE.AND P4, PT, R4.reuse, R229, PT ;  /* 0x000000e50400720c */ /* 0x040fe40003f86270 */
[----:B------:R-:W-:Y:S02]  /*3960*/  ISETP.GE.AND P2, PT, R4, R228, PT ;  /* 0x000000e40400720c */ /* 0x000fe40003f46270 */
[----:B------:R-:W-:Y:S02]  /*3970*/  I2FP.F32.S32 R4, R4 ;  /* 0x0000000400047245 */ /* 0x000fe40000201400 */
[----:B------:R-:W-:Y:S02]  /*3980*/  I2FP.F32.S32 R5, R6 ;  /* 0x0000000600057245 */ /* 0x000fe40000201400 */
[----:B------:R-:W-:Y:S01]  /*3990*/  FSEL R62, R43, -INF , !P6 ;  /* 0xff8000002b3e7808 */ /* 0x000fe20007000000 */
[C---:B------:R-:W-:Y:S01]  /*39a0*/  FFMA.FTZ R36, R4.reuse, UR5, R36 ;  /* 0x0000000504247c23 */ /* 0x040fe20008010024 */
[C---:B------:R-:W-:Y:S01]  /*39b0*/  FFMA.FTZ R38, R4.reuse, UR5, R38 ;  /* 0x0000000504267c23 */ /* 0x040fe20008010026 */
[C---:B------:R-:W-:Y:S01]  /*39c0*/  FFMA.FTZ R32, R4.reuse, UR5, R32 ;  /* 0x0000000504207c23 */ /* 0x040fe20008010020 */
[----:B------:R-:W-:Y:S01]  /*39d0*/  FFMA.FTZ R34, R4, UR5, R34 ;  /* 0x0000000504227c23 */ /* 0x000fe20008010022 */
[C---:B------:R-:W-:Y:S01]  /*39e0*/  FFMA.FTZ R37, R5.reuse, UR5, R37 ;  /* 0x0000000505257c23 */ /* 0x040fe20008010025 */
[-C--:B------:R-:W-:Y:S01]  /*39f0*/  ISETP.GE.AND P6, PT, R6, R231.reuse, PT ;  /* 0x000000e70600720c */ /* 0x080fe20003fc6270 */
[----:B------:R-:W-:Y:S01]  /*3a00*/  VIADD R4, R78, 0x28 ;  /* 0x000000284e047836 */ /* 0x000fe20000000000 */
[----:B------:R-:W-:Y:S01]  /*3a10*/  FSEL R153, R38, -INF , !P0 ;  /* 0xff80000026997808 */ /* 0x000fe20004000000 */
[C---:B------:R-:W-:Y:S01]  /*3a20*/  FFMA.FTZ R39, R5.reuse, UR5, R39 ;  /* 0x0000000505277c23 */ /* 0x040fe20008010027 */
[----:B------:R-:W-:Y:S01]  /*3a30*/  FSEL R166, R32, -INF , !P4 ;  /* 0xff80000020a67808 */ /* 0x000fe20006000000 */
[C---:B------:R-:W-:Y:S01]  /*3a40*/  FFMA.FTZ R33, R5.reuse, UR5, R33 ;  /* 0x0000000505217c23 */ /* 0x040fe20008010021 */
[----:B------:R-:W-:Y:S01]  /*3a50*/  FSEL R165, R34, -INF , !P2 ;  /* 0xff80000022a57808 */ /* 0x000fe20005000000 */
[----:B------:R-:W-:Y:S01]  /*3a60*/  FFMA.FTZ R35, R5, UR5, R35 ;  /* 0x0000000505237c23 */ /* 0x000fe20008010023 */
[----:B------:R-:W-:Y:S01]  /*3a70*/  FSEL R58, R37, -INF , !P6 ;  /* 0xff800000253a7808 */ /* 0x000fe20007000000 */
[----:B------:R-:W-:Y:S01]  /*3a80*/  VIADD R5, R78, 0x30 ;  /* 0x000000304e057836 */ /* 0x000fe20000000000 */
[----:B------:R-:W-:-:S02]  /*3a90*/  ISETP.GE.AND P0, PT, R4, R231, PT ;  /* 0x000000e70400720c */ /* 0x000fc40003f06270 */
[C---:B------:R-:W-:Y:S02]  /*3aa0*/  ISETP.GE.AND P4, PT, R4.reuse, R230, PT ;  /* 0x000000e60400720c */ /* 0x040fe40003f86270 */
[CC--:B------:R-:W-:Y:S02]  /*3ab0*/  ISETP.GE.AND P2, PT, R4.reuse, R229.reuse, PT ;  /* 0x000000e50400720c */ /* 0x0c0fe40003f46270 */
[----:B------:R-:W-:Y:S02]  /*3ac0*/  ISETP.GE.AND P6, PT, R4, R228, PT ;  /* 0x000000e40400720c */ /* 0x000fe40003fc6270 */
[----:B------:R-:W-:Y:S02]  /*3ad0*/  I2FP.F32.S32 R4, R4 ;  /* 0x0000000400047245 */ /* 0x000fe40000201400 */
[----:B------:R-:W-:Y:S02]  /*3ae0*/  FSEL R12, R12, -INF , !P5 ;  /* 0xff8000000c0c7808 */ /* 0x000fe40006800000 */
[----:B------:R-:W-:Y:S01]  /*3af0*/  FSEL R8, R8, -INF , !P3 ;  /* 0xff80000008087808 */ /* 0x000fe20005800000 */
[----:B------:R-:W-:Y:S01]  /*3b00*/  FFMA.FTZ R63, R4, UR5, R108 ;  /* 0x00000005043f7c23 */ /* 0x000fe2000801006c */
[----:B------:R-:W-:Y:S01]  /*3b10*/  FSEL R48, R36, -INF , !P1 ;  /* 0xff80000024307808 */ /* 0x000fe20004800000 */
[----:B------:R-:W-:Y:S01]  /*3b20*/  FFMA.FTZ R28, R4, UR5, R28 ;  /* 0x00000005041c7c23 */ /* 0x000fe2000801001c */
[----:B------:R-:W-:Y:S01]  /*3b30*/  ISETP.GE.AND P5, PT, R6, R230, PT ;  /* 0x000000e60600720c */ /* 0x000fe20003fa6270 */
[----:B------:R-:W-:Y:S01]  /*3b40*/  FFMA.FTZ R110, R4, UR5, R110 ;  /* 0x00000005046e7c23 */ /* 0x000fe2000801006e */
[----:B------:R-:W-:Y:S01]  /*3b50*/  ISETP.GE.AND P3, PT, R6, R229, PT ;  /* 0x000000e50600720c */ /* 0x000fe20003f66270 */
[----:B------:R-:W-:Y:S01]  /*3b60*/  FFMA.FTZ R30, R4, UR5, R30 ;  /* 0x00000005041e7c23 */ /* 0x000fe2000801001e */
[----:B------:R-:W-:Y:S01]  /*3b70*/  ISETP.GE.AND P1, PT, R6, R228, PT ;  /* 0x000000e40600720c */ /* 0x000fe20003f26270 */
[C---:B------:R-:W-:Y:S01]  /*3b80*/  VIADD R6, R78.reuse, 0x29 ;  /* 0x000000294e067836 */ /* 0x040fe20000000000 */
        /* <DEDUP_REMOVED lines=55> */
[----:B------:R-:W-:Y:S01]  /*3f00*/  FFMA.FTZ R18, R4, UR5, R70 ;  /* 0x0000000504127c23 */ /* 0x000fe20008010046 */
[----:B------:R-:W-:Y:S01]  /*3f10*/  ISETP.GE.AND P0, PT, R78, R230, PT ;  /* 0x000000e64e00720c */ /* 0x000fe20003f06270 */
[C---:B------:R-:W-:Y:S01]  /*3f20*/  FFMA.FTZ R20, R4.reuse, UR5, R68 ;  /* 0x0000000504147c23 */ /* 0x040fe20008010044 */
[----:B------:R-:W-:Y:S01]  /*3f30*/  FSEL R132, R27, -INF , !P1 ;  /* 0xff8000001b847808 */ /* 0x000fe20004800000 */
[C---:B------:R-:W-:Y:S01]  /*3f40*/  FFMA.FTZ R24, R4.reuse, UR5, R64 ;  /* 0x0000000504187c23 */ /* 0x040fe20008010040 */
[----:B------:R-:W-:Y:S01]  /*3f50*/  FSEL R155, R23, -INF , !P4 ;  /* 0xff800000179b7808 */ /* 0x000fe20006000000 */
[----:B------:R-:W-:Y:S01]  /*3f60*/  FFMA.FTZ R66, R4, UR5, R66 ;  /* 0x0000000504427c23 */ /* 0x000fe20008010042 */
[----:B------:R-:W-:-:S02]  /*3f70*/  FSEL R144, R112, -INF , !P2 ;  /* 0xff80000070907808 */ /* 0x000fc40005000000 */
[C---:B------:R-:W-:Y:S02]  /*3f80*/  ISETP.GE.AND P1, PT, R78.reuse, R231, PT ;  /* 0x000000e74e00720c */ /* 0x040fe40003f26270 */
[C---:B------:R-:W-:Y:S02]  /*3f90*/  ISETP.GE.AND P4, PT, R78.reuse, R229, PT ;  /* 0x000000e54e00720c */ /* 0x040fe40003f86270 */
[C---:B------:R-:W-:Y:S01]  /*3fa0*/  ISETP.GE.AND P2, PT, R78.reuse, R228, PT ;  /* 0x000000e44e00720c */ /* 0x040fe20003f46270 */
[----:B------:R-:W-:Y:S01]  /*3fb0*/  VIADD R78, R78, 0x39 ;  /* 0x000000394e4e7836 */ /* 0x000fe20000000000 */
[----:B------:R-:W-:Y:S02]  /*3fc0*/  FSEL R18, R18, -INF , !P0 ;  /* 0xff80000012127808 */ /* 0x000fe40004000000 */
[----:B------:R-:W-:Y:S02]  /*3fd0*/  PLOP3.LUT P0, PT, PT, PT, UP0, 0x80, 0x0 ;  /* 0x000000000000781c */ /* 0x000fe40003f0f008 */
[----:B------:R-:W-:-:S02]  /*3fe0*/  FSEL R140, R114, -INF , !P6 ;  /* 0xff800000728c7808 */ /* 0x000fc40007000000 */
[----:B------:R-:W-:Y:S02]  /*3ff0*/  FSEL R159, R16, -INF , !P5 ;  /* 0xff800000109f7808 */ /* 0x000fe40006800000 */
[----:B------:R-:W-:Y:S02]  /*4000*/  FSEL R151, R151, -INF , !P3 ;  /* 0xff80000097977808 */ /* 0x000fe40005800000 */
[----:B------:R-:W-:Y:S02]  /*4010*/  FSEL R20, R20, -INF , !P1 ;  /* 0xff80000014147808 */ /* 0x000fe40004800000 */
[C---:B------:R-:W-:Y:S02]  /*4020*/  ISETP.GE.AND P6, PT, R78.reuse, R231, PT ;  /* 0x000000e74e00720c */ /* 0x040fe40003fc6270 */
[C---:B------:R-:W-:Y:S02]  /*4030*/  ISETP.GE.AND P5, PT, R78.reuse, R230, PT ;  /* 0x000000e64e00720c */ /* 0x040fe40003fa6270 */
[----:B------:R-:W-:-:S02]  /*4040*/  ISETP.GE.AND P3, PT, R78, R229, PT ;  /* 0x000000e54e00720c */ /* 0x000fc40003f66270 */
[----:B------:R-:W-:Y:S02]  /*4050*/  ISETP.GE.AND P1, PT, R78, R228, PT ;  /* 0x000000e44e00720c */ /* 0x000fe40003f26270 */
[----:B------:R-:W-:Y:S02]  /*4060*/  I2FP.F32.S32 R78, R78 ;  /* 0x0000004e004e7245 */ /* 0x000fe40000201400 */
[----:B------:R-:W-:-:S03]  /*4070*/  FSEL R24, R24, -INF , !P4 ;  /* 0xff80000018187808 */ /* 0x000fc60006000000 */
[C---:B------:R-:W-:Y:S01]  /*4080*/  FFMA.FTZ R113, R78.reuse, UR5, R113 ;  /* 0x000000054e717c23 */ /* 0x040fe20008010071 */
[C---:B------:R-:W-:Y:S01]  /*4090*/  FFMA.FTZ R115, R78.reuse, UR5, R115 ;  /* 0x000000054e737c23 */ /* 0x040fe20008010073 */
[C---:B------:R-:W-:Y:S01]  /*40a0*/  FFMA.FTZ R17, R78.reuse, UR5, R17 ;  /* 0x000000054e117c23 */ /* 0x040fe20008010011 */
[----:B------:R-:W-:Y:S01]  /*40b0*/  FFMA.FTZ R150, R78, UR5, R19 ;  /* 0x000000054e967c23 */ /* 0x000fe20008010013 */
[----:B------:R-:W-:Y:S02]  /*40c0*/  FSEL R19, R66, -INF , !P2 ;  /* 0xff80000042137808 */ /* 0x000fe40005000000 */
[----:B------:R-:W-:Y:S02]  /*40d0*/  FSEL R143, R113, -INF , !P6 ;  /* 0xff800000718f7808 */ /* 0x000fe40007000000 */
[----:B------:R-:W-:Y:S02]  /*40e0*/  FSEL R138, R115, -INF , !P5 ;  /* 0xff800000738a7808 */ /* 0x000fe40006800000 */
[----:B------:R-:W-:-:S02]  /*40f0*/  FSEL R156, R17, -INF , !P3 ;  /* 0xff800000119c7808 */ /* 0x000fc40005800000 */
[----:B------:R-:W-:Y:S01]  /*4100*/  FSEL R150, R150, -INF , !P1 ;  /* 0xff80000096967808 */ /* 0x000fe20004800000 */
[----:B------:R-:W-:Y:S06]  /*4110*/  @!P0 BRA `(.L_x_944) ;  /* 0x0000000000e08947 */ /* 0x000fec0003800000 */
[----:B------:R-:W-:Y:S01]  /*4120*/  ULDC UR10, c[0x0][0x2d0] ;  /* 0x0000b400000a7ab9 */ /* 0x000fe20000000800 */
[----:B------:R-:W-:Y:S01]  /*4130*/  UIADD3 UR11, UR14, -0x2, URZ ;  /* 0xfffffffe0e0b7890 */ /* 0x000fe2000fffe03f */
[----:B------:R-:W-:Y:S01]  /*4140*/  ISETP.GE.AND P1, PT, R214, UR10, PT ;  /* 0x0000000ad6007c0c */ /* 0x000fe2000bf26270 */
[----:B------:R-:W-:Y:S01]  /*4150*/  IMAD.U32 R25, RZ, RZ, UR8 ;  /* 0x00000008ff197e24 */ /* 0x000fe2000f8e00ff */
[----:B------:R-:W-:Y:S01]  /*4160*/  BSSY B0, `(.L_x_945) ;  /* 0x0000032000007945 */ /* 0x000fe20003800000 */
[----:B------:R-:W-:Y:S01]  /*4170*/  USHF.R.S32.HI UR10, URZ, 0x1f, UR11 ;  /* 0x0000001f3f0a7899 */ /* 0x000fe2000801140b */
[----:B------:R-:W-:Y:S01]  /*4180*/  IMAD.U32 R22, RZ, RZ, UR8 ;  /* 0x00000008ff167e24 */ /* 0x000fe2000f8e00ff */
[----:B------:R-:W-:Y:S01]  /*4190*/  UIMAD UR24, UR24, UR11, URZ ;  /* 0x0000000b181872a4 */ /* 0x000fe2000f8e023f */
[----:B------:R-:W-:-:S03]  /*41a0*/  IMAD.WIDE.U32 R26, R120, UR11, R212 ;  /* 0x0000000b781a7c25 */ /* 0x000fc6000f8e00d4 */
[----:B------:R-:W-:Y:S01]  /*41b0*/  UIMAD UR10, UR10, UR27, UR24 ;  /* 0x0000001b0a0a72a4 */ /* 0x000fe2000f8e0218 */
[----:B------:R-:W-:-:S03]  /*41c0*/  IMAD.U32 R21, RZ, RZ, UR9 ;  /* 0x00000009ff157e24 */ /* 0x000fc6000f8e00ff */
[----:B------:R-:W1:Y:S01]  /*41d0*/  @!P1 LDC.64 R16, c[0x0][0x218] ;  /* 0x00008600ff109b82 */ /* 0x000e620000000a00 */
[----:B------:R-:W-:Y:S01]  /*41e0*/  @!P1 LEA R25, P3, R25, R26, 0x5 ;  /* 0x0000001a19199211 */ /* 0x000fe200078628ff */
[----:B------:R-:W-:Y:S01]  /*41f0*/  VIADD R29, R27, UR10 ;  /* 0x0000000a1b1d7c36 */ /* 0x000fe20008000000 */
[----:B------:R-:W-:Y:S01]  /*4200*/  @!P1 IADD3 R23, P2, R26, UR33, RZ ;  /* 0x000000211a179c10 */ /* 0x000fe2000ff5e0ff */
[----:B------:R2:W-:Y:S03]  /*4210*/  @P1 STS.128 [R208+0x4000], RZ ;  /* 0x004000ffd0001388 */ /* 0x0005e60000000c00 */
        /* <DEDUP_REMOVED lines=10> */
[----:B------:R-:W-:-:S03]  /*42c0*/  @!P1 IADD3.X R6, R29, UR32, RZ, P2, !PT ;  /* 0x000000201d069c10 */ /* 0x000fc600097fe4ff */
[----:B------:R2:W-:Y:S01]  /*42d0*/  @P1 STS.128 [R208+0x4800], RZ ;  /* 0x004800ffd0001388 */ /* 0x0005e20000000c00 */
[----:B------:R-:W-:Y:S02]  /*42e0*/  @!P1 LEA.HI.X R23, R23, R7, R6, 0x1, P3 ;  /* 0x0000000717179211 */ /* 0x000fe400018f0c06 */
        /* <DEDUP_REMOVED lines=25> */
.L_x_946:
[----:B------:R-:W-:Y:S05]  /*4480*/  BSYNC B0 ;  /* 0x0000000000007941 */ /* 0x000fea0003800000 */
.L_x_945:
[----:B------:R-:W0:Y:S02]  /*4490*/  LDGDEPBAR ;  /* 0x00000000000079af */ /* 0x000e240000000000 */
.L_x_944:
[----:B------:R-:W-:Y:S01]  /*44a0*/  FMNMX.FTZ R25, R20, R79, !PT ;  /* 0x0000004f14197209 */ /* 0x000fe20007810000 */
[C---:B------:R-:W-:Y:S01]  /*44b0*/  VIADD R226, R227.reuse, 0x4 ;  /* 0x00000004e3e27836 */ /* 0x040fe20000000000 */
[----:B--2---:R-:W-:Y:S01]  /*44c0*/  FMNMX.FTZ R16, R24, R73, !PT ;  /* 0x0000004918107209 */ /* 0x004fe20007810000 */
[----:B------:R-:W-:Y:S01]  /*44d0*/  IMAD.WIDE.U32 R4, R227, -0x326172a9, RZ ;  /* 0xcd9e8d57e3047825 */ /* 0x000fe200078e00ff */
[----:B------:R-:W-:Y:S01]  /*44e0*/  FMNMX.FTZ R25, R76, R25, !PT ;  /* 0x000000194c197209 */ /* 0x000fe20007810000 */
[----:B------:R-:W-:Y:S01]  /*44f0*/  USHF.L.U32 UR11, UR37, 0x1, URZ ;  /* 0x00000001250b7899 */ /* 0x000fe2000800063f */
[----:B------:R-:W-:Y:S01]  /*4500*/  FMNMX.FTZ R16, R74, R16, !PT ;  /* 0x000000104a107209 */ /* 0x000fe20007810000 */
[----:B------:R-:W-:Y:S01]  /*4510*/  IMAD.WIDE.U32 R22, R226, -0x326172a9, RZ ;  /* 0xcd9e8d57e2167825 */ /* 0x000fe200078e00ff */
[----:B------:R-:W-:Y:S01]  /*4520*/  FMNMX.FTZ R25, R77, R25, !PT ;  /* 0x000000194d197209 */ /* 0x000fe20007810000 */
[----:B------:R-:W-:Y:S01]  /*4530*/  UIADD3 UR36, UR28, -0x61c88647, URZ ;  /* 0x9e3779b91c247890 */ /* 0x000fe2000fffe03f */
[----:B------:R-:W-:Y:S01]  /*4540*/  FMNMX.FTZ R16, R75, R16, !PT ;  /* 0x000000104b107209 */ /* 0x000fe20007810000 */
[----:B------:R-:W-:Y:S01]  /*4550*/  IMAD.WIDE.U32 R172, R224, -0x2daee0ad, RZ ;  /* 0xd2511f53e0ac7825 */ /* 0x000fe200078e00ff */
[----:B------:R-:W-:Y:S01]  /*4560*/  FMNMX.FTZ R25, R52, R25, !PT ;  /* 0x0000001934197209 */ /* 0x000fe20007810000 */
[----:B------:R-:W-:Y:S01]  /*4570*/  UIADD3 UR10, UR11, 0x1, URZ ;  /* 0x000000010b0a7890 */ /* 0x000fe2000fffe03f */
[----:B------:R-:W-:Y:S01]  /*4580*/  LOP3.LUT R225, R121, UR28, RZ, 0x3c, !PT ;  /* 0x0000001c79e17c12 */ /* 0x000fe2000f8e3cff */
[----:B------:R-:W-:Y:S01]  /*4590*/  UIADD3 UR35, UR29, -0x4498517b, URZ ;  /* 0xbb67ae851d237890 */ /* 0x000fe2000fffe03f */
[----:B------:R-:W-:Y:S01]  /*45a0*/  FMNMX.FTZ R25, R50, R25, !PT ;  /* 0x0000001932197209 */ /* 0x000fe20007810000 */
[----:B------:R-:W-:Y:S01]  /*45b0*/  ULDC UR38, c[0x0][0x2ec] ;  /* 0x0000bb0000267ab9 */ /* 0x000fe20000000800 */
[----:B------:R-:W-:Y:S01]  /*45c0*/  FMNMX.FTZ R16, R61, R16, !PT ;  /* 0x000000103d107209 */ /* 0x000fe20007810000 */
[----:B------:R-:W-:Y:S01]  /*45d0*/  IMAD.U32 R26, RZ, RZ, UR10 ;  /* 0x0000000aff1a7e24 */ /* 0x000fe2000f8e00ff */
[----:B------:R-:W-:Y:S01]  /*45e0*/  FMNMX.FTZ R25, R49, R25, !PT ;  /* 0x0000001931197209 */ /* 0x000fe20007810000 */
[----:B------:R-:W-:Y:S01]  /*45f0*/  UIADD3 UR34, UR28, 0x3c6ef372, URZ ;  /* 0x3c6ef3721c227890 */ /* 0x000fe2000fffe03f */
[----:B------:R-:W-:Y:S01]  /*4600*/  LOP3.LUT R34, R5, R225, RZ, 0x3c, !PT ;  /* 0x000000e105227212 */ /* 0x000fe200078e3cff */
[----:B------:R-:W-:Y:S01]  /*4610*/  UIADD3 UR27, UR29, 0x32370b8f, URZ ;  /* 0x32370b8f1d1b7890 */ /* 0x000fe2000fffe03f */
[----:B------:R-:W-:Y:S01]  /*4620*/  FMNMX.FTZ R25, R40, R25, !PT ;  /* 0x0000001928197209 */ /* 0x000fe20007810000 */
[----:B------:R-:W-:Y:S01]  /*4630*/  UIADD3 UR31, UR29, 0x76cf5d0a, URZ ;  /* 0x76cf5d0a1d1f7890 */ /* 0x000fe2000fffe03f */
[----:B------:R-:W-:Y:S01]  /*4640*/  FMNMX.FTZ R5, R14, R16, !PT ;  /* 0x000000100e057209 */ /* 0x000fe20007810000 */
[----:B------:R-:W-:Y:S01]  /*4650*/  IMAD.U32 R16, RZ, RZ, UR11 ;  /* 0x0000000bff107e24 */ /* 0x000fe2000f8e00ff */
[----:B------:R-:W-:Y:S01]  /*4660*/  FMNMX.FTZ R25, R48, R25, !PT ;  /* 0x0000001930197209 */ /* 0x000fe20007810000 */
[----:B------:R-:W-:Y:S01]  /*4670*/  IMAD.WIDE.U32 R34, R34, -0x2daee0ad, RZ ;  /* 0xd2511f5322227825 */ /* 0x000fe200078e00ff */
[----:B------:R-:W-:Y:S01]  /*4680*/  LOP3.LUT R32, R23, R225, RZ, 0x3c, !PT ;  /* 0x000000e117207212 */ /* 0x000fe200078e3cff */
[----:B------:R-:W-:Y:S01]  /*4690*/  UIADD3 UR30, UR28, -0x255992d5, URZ ;  /* 0xdaa66d2b1c1e7890 */ /* 0x000fe2000fffe03f */
[----:B------:R-:W-:Y:S01]  /*46a0*/  FMNMX.FTZ R25, R58, R25, !PT ;  /* 0x000000193a197209 */ /* 0x000fe20007810000 */
[----:B------:R-:W-:Y:S01]  /*46b0*/  UIADD3 UR24, UR29, -0x126145ec, URZ ;  /* 0xed9eba141d187890 */ /* 0x000fe2000fffe03f */
[----:B------:R-:W-:Y:S01]  /*46c0*/  FMNMX.FTZ R23, R13, R5, !PT ;  /* 0x000000050d177209 */ /* 0x000fe20007810000 */
[----:B------:R-:W-:Y:S01]  /*46d0*/  IMAD.WIDE.U32 R32, R32, -0x2daee0ad, RZ ;  /* 0xd2511f5320207825 */ /* 0x000fe200078e00ff */
[----:B------:R-:W-:Y:S01]  /*46e0*/  FMNMX.FTZ R25, R63, R25, !PT ;  /* 0x000000193f197209 */ /* 0x000fe20007810000 */
[----:B------:R-:W-:Y:S01]  /*46f0*/  UIADD3 UR26, UR28, 0x78dde6e4, URZ ;  /* 0x78dde6e41c1a7890 */ /* 0x000fe2000fffe03f */
[----:B------:R-:W-:Y:S01]  /*4700*/  FMNMX.FTZ R23, R12, R23, !PT ;  /* 0x000000170c177209 */ /* 0x000fe20007810000 */
[----:B------:R-:W-:Y:S01]  /*4710*/  UIADD3 UR21, UR29, -0x56f99767, URZ ;  /* 0xa90668991d157890 */ /* 0x000fe2000fffe03f */
[----:B------:R-:W-:Y:S01]  /*4720*/  FMNMX.FTZ R25, R167, R25, !PT ;  /* 0x00000019a7197209 */ /* 0x000fe20007810000 */
[----:B------:R-:W-:Y:S01]  /*4730*/  UIADD3 UR22, UR28, 0x1715609d, URZ ;  /* 0x1715609d1c167890 */ /* 0x000fe2000fffe03f */
[----:B-1----:R-:W-:-:S02]  /*4740*/  FMNMX.FTZ R6, R19, R56, !PT ;  /* 0x0000003813067209 */ /* 0x002fc40007810000 */
        /* <DEDUP_REMOVED lines=16> */
[----:B------:R-:W-:Y:S02]  /*4850*/  LOP3.LUT R16, R173, UR29, R16, 0x96, !PT ;  /* 0x0000001dad107c12 */ /* 0x000fe4000f8e9610 */
[----:B------:R-:W-:Y:S02]  /*4860*/  FMNMX.FTZ R6, R8, R6, !PT ;  /* 0x0000000608067209 */ /* 0x000fe40007810000 */
[----:B------:R-:W-:Y:S01]  /*4870*/  FMNMX.FTZ R23, R159, R23, !PT ;  /* 0x000000179f177209 */ /* 0x000fe20007810000 */
[----:B------:R-:W-:Y:S01]  /*4880*/  IMAD.WIDE.U32 R16, R16, -0x326172a9, RZ ;  /* 0xcd9e8d5710107825 */ /* 0x000fe200078e00ff */
[----:B------:R-:W-:-:S02]  /*4890*/  FMNMX.FTZ R6, R165, R6, !PT ;  /* 0x00000006a5067209 */ /* 0x000fc40007810000 */
[----:B------:R-:W-:Y:S02]  /*48a0*/  FMNMX.FTZ R23, R156, R23, !PT ;  /* 0x000000179c177209 */ /* 0x000fe40007810000 */
[----:B------:R-:W-:Y:S02]  /*48b0*/  LOP3.LUT R5, R17, UR36, R4, 0x96, !PT ;  /* 0x0000002411057c12 */ /* 0x000fe4000f8e9604 */
[----:B-1----:R-:W-:Y:S01]  /*48c0*/  FMNMX.FTZ R25, R25, R7, !PT ;  /* 0x0000000719197209 */ /* 0x002fe20007810000 */
[----:B------:R-:W-:Y:S01]  /*48d0*/  SHFL.BFLY PT, R134, R23, 0x2, 0x1f ;  /* 0x0c401f0017867f89 */ /* 0x000fe200000e0000 */
[----:B------:R-:W-:Y:S01]  /*48e0*/  LOP3.LUT R28, R17, UR36, R22, 0x96, !PT ;  /* 0x00000024111c7c12 */ /* 0x000fe2000f8e9616 */
[----:B------:R-:W-:Y:S01]  /*48f0*/  IMAD.WIDE.U32 R36, R5, -0x2daee0ad, RZ ;  /* 0xd2511f5305247825 */ /* 0x000fe200078e00ff */
[----:B------:R-:W-:Y:S01]  /*4900*/  FMNMX.FTZ R6, R147, R6, !PT ;  /* 0x0000000693067209 */ /* 0x000fe20007810000 */
[----:B------:R-:W1:Y:S01]  /*4910*/  SHFL.BFLY PT, R136, R25, 0x1, 0x1f ;  /* 0x0c201f0019887f89 */ /* 0x000e6200000e0000 */
[----:B------:R-:W-:Y:S01]  /*4920*/  FMNMX.FTZ R17, R18, R15, !PT ;  /* 0x0000000f12117209 */ /* 0x000fe20007810000 */
[----:B------:R-:W-:Y:S01]  /*4930*/  IMAD.WIDE.U32 R28, R28, -0x2daee0ad, RZ ;  /* 0xd2511f531c1c7825 */ /* 0x000fe200078e00ff */
[----:B------:R-:W-:-:S02]  /*4940*/  FMNMX.FTZ R6, R146, R6, !PT ;  /* 0x0000000692067209 */ /* 0x000fc40007810000 */
[----:B------:R-:W-:Y:S02]  /*4950*/  FMNMX.FTZ R17, R71, R17, !PT ;  /* 0x0000001147117209 */ /* 0x000fe40007810000 */
[----:B------:R-:W-:Y:S02]  /*4960*/  LOP3.LUT R26, R173, UR29, R26, 0x96, !PT ;  /* 0x0000001dad1a7c12 */ /* 0x000fe4000f8e961a */
[----:B------:R-:W-:Y:S02]  /*4970*/  LOP3.LUT R174, R35, UR35, R172, 0x96, !PT ;  /* 0x0000002323ae7c12 */ /* 0x000fe4000f8e96ac */
[----:B------:R-:W-:Y:S01]  /*4980*/  FMNMX.FTZ R6, R164, R6, !PT ;  /* 0x00000006a4067209 */ /* 0x000fe20007810000 */
[----:B------:R-:W-:Y:S01]  /*4990*/  IMAD.WIDE.U32 R26, R26, -0x326172a9, RZ ;  /* 0xcd9e8d571a1a7825 */ /* 0x000fe200078e00ff */
[----:B------:R-:W-:Y:S02]  /*49a0*/  FMNMX.FTZ R17, R69, R17, !PT ;  /* 0x0000001145117209 */ /* 0x000fe40007810000 */
[----:B------:R-:W-:Y:S01]  /*49b0*/  FMNMX.FTZ R6, R148, R6, !PT ;  /* 0x0000000694067209 */ /* 0x000fe20007810000 */
[----:B------:R-:W-:Y:S01]  /*49c0*/  IMAD.WIDE.U32 R174, R174, -0x326172a9, RZ ;  /* 0xcd9e8d57aeae7825 */ /* 0x000fe200078e00ff */
[----:B------:R-:W-:-:S02]  /*49d0*/  FMNMX.FTZ R17, R59, R17, !PT ;  /* 0x000000113b117209 */ /* 0x000fc40007810000 */
[----:B------:R-:W-:Y:S02]  /*49e0*/  FMNMX.FTZ R6, R155, R6, !PT ;  /* 0x000000069b067209 */ /* 0x000fe40007810000 */
[----:B------:R-:W-:Y:S02]  /*49f0*/  FMNMX.FTZ R17, R60, R17, !PT ;  /* 0x000000113c117209 */ /* 0x000fe40007810000 */
[----:B------:R-:W-:Y:S02]  /*4a00*/  LOP3.LUT R4, R27, UR36, R4, 0x96, !PT ;  /* 0x000000241b047c12 */ /* 0x000fe4000f8e9604 */
[----:B-1----:R-:W-:Y:S02]  /*4a10*/  FMNMX.FTZ R136, R25, R136, !PT ;  /* 0x0000008819887209 */ /* 0x002fe40007810000 */
[----:B------:R-:W-:Y:S01]  /*4a20*/  LOP3.LUT R21, R175, UR34, R26, 0x96, !PT ;  /* 0x00000022af157c12 */ /* 0x000fe2000f8e961a */
[----:B------:R-:W-:Y:S01]  /*4a30*/  IMAD.WIDE.U32 R170, R4, -0x2daee0ad, RZ ;  /* 0xd2511f5304aa7825 */ /* 0x000fe200078e00ff */
[----:B------:R-:W-:-:S03]  /*4a40*/  FSETP.NEU.FTZ.AND P1, PT, R136, -INF , PT ;  /* 0xff8000008800780b */ /* 0x000fc60003f3d000 */
[----:B------:R-:W-:Y:S01]  /*4a50*/  FMUL.FTZ R145, R136, UR38 ;  /* 0x0000002688917c20 */ /* 0x000fe20008410000 */
[----:B------:R-:W-:Y:S02]  /*4a60*/  LOP3.LUT R172, R33, UR35, R172, 0x96, !PT ;  /* 0x0000002321ac7c12 */ /* 0x000fe4000f8e96ac */
[----:B------:R-:W-:Y:S02]  /*4a70*/  FMNMX.FTZ R6, R151, R6, !PT ;  /* 0x0000000697067209 */ /* 0x000fe40007810000 */
[----:B------:R-:W-:Y:S01]  /*4a80*/  FSEL R145, R145, RZ, P1 ;  /* 0x000000ff91917208 */ /* 0x000fe20000800000 */
[----:B------:R-:W-:Y:S01]  /*4a90*/  IMAD.WIDE.U32 R172, R172, -0x326172a9, RZ ;  /* 0xcd9e8d57acac7825 */ /* 0x000fe200078e00ff */
[----:B------:R-:W-:Y:S02]  /*4aa0*/  FMNMX.FTZ R17, R168, R17, !PT ;  /* 0x00000011a8117209 */ /* 0x000fe40007810000 */
[----:B------:R-:W-:Y:S01]  /*4ab0*/  FMNMX.FTZ R6, R150, R6, !PT ;  /* 0x0000000696067209 */ /* 0x000fe20007810000 */
[----:B------:R-:W-:Y:S01]  /*4ac0*/  FFMA.FTZ R55, R20, UR38, -R145 ;  /* 0x0000002614377c23 */ /* 0x000fe20008010891 */
[----:B------:R-:W-:Y:S01]  /*4ad0*/  IMAD.WIDE.U32 R20, R21, -0x2daee0ad, RZ ;  /* 0xd2511f5315147825 */ /* 0x000fe200078e00ff */
[----:B------:R-:W-:-:S03]  /*4ae0*/  FMNMX.FTZ R134, R23, R134, !PT ;  /* 0x0000008617867209 */ /* 0x000fc60007810000 */
[--C-:B------:R-:W-:Y:S01]  /*4af0*/  FFMA.FTZ R33, R50, UR38, -R145.reuse ;  /* 0x0000002632217c23 */ /* 0x100fe20008010891 */
[----:B------:R-:W-:Y:S01]  /*4b00*/  FMNMX.FTZ R17, R62, R17, !PT ;  /* 0x000000113e117209 */ /* 0x000fe20007810000 */
[----:B------:R-:W1:Y:S01]  /*4b10*/  SHFL.BFLY PT, R133, R6, 0x2, 0x1f ;  /* 0x0c401f0006857f89 */ /* 0x000e6200000e0000 */
[----:B------:R-:W-:Y:S01]  /*4b20*/  LOP3.LUT R7, R27, UR36, R22, 0x96, !PT ;  /* 0x000000241b077c12 */ /* 0x000fe2000f8e9616 */
[--C-:B------:R-:W-:Y:S01]  /*4b30*/  FFMA.FTZ R53, R76, UR38, -R145.reuse ;  /* 0x000000264c357c23 */ /* 0x100fe20008010891 */
[----:B------:R-:W-:Y:S01]  /*4b40*/  LOP3.LUT R170, R21, UR27, R170, 0x96, !PT ;  /* 0x0000001b15aa7c12 */ /* 0x000fe2000f8e96aa */
[----:B------:R-:W2:Y:S01]  /*4b50*/  SHFL.BFLY PT, R4, R134, 0x1, 0x1f ;  /* 0x0c201f0086047f89 */ /* 0x000ea200000e0000 */
[----:B------:R-:W-:Y:S01]  /*4b60*/  FMNMX.FTZ R21, R153, R17, !PT ;  /* 0x0000001199157209 */ /* 0x000fe20007810000 */
[--C-:B------:R-:W-:Y:S01]  /*4b70*/  FFMA.FTZ R43, R77, UR38, -R145.reuse ;  /* 0x000000264d2b7c23 */ /* 0x100fe20008010891 */
[----:B------:R-:W-:Y:S01]  /*4b80*/  LOP3.LUT R22, R173, UR34, R26, 0x96, !PT ;  /* 0x00000022ad167c12 */ /* 0x000fe2000f8e961a */
[--C-:B------:R-:W-:Y:S01]  /*4b90*/  FFMA.FTZ R54, R79, UR38, -R145.reuse ;  /* 0x000000264f367c23 */ /* 0x100fe20008010891 */
[--C-:B------:R-:W-:Y:S01]  /*4ba0*/  LOP3.LUT R26, R37, UR31, R34.reuse, 0x96, !PT ;  /* 0x0000001f251a7c12 */ /* 0x100fe2000f8e9622 */
[----:B------:R-:W-:Y:S01]  /*4bb0*/  FFMA.FTZ R37, R52, UR38, -R145 ;  /* 0x0000002634257c23 */ /* 0x000fe20008010891 */
[----:B------:R-:W-:Y:S01]  /*4bc0*/  LOP3.LUT R171, R171, UR31, R34, 0x96, !PT ;  /* 0x0000001fabab7c12 */ /* 0x000fe2000f8e9622 */
[----:B------:R-:W-:Y:S01]  /*4bd0*/  IMAD.WIDE.U32 R34, R7, -0x2daee0ad, RZ ;  /* 0xd2511f5307227825 */ /* 0x000fe200078e00ff */
[----:B------:R-:W-:Y:S01]  /*4be0*/  FMNMX.FTZ R7, R161, R21, !PT ;  /* 0x00000015a1077209 */ /* 0x000fe20007810000 */
[----:B------:R-:W-:Y:S01]  /*4bf0*/  MUFU.EX2 R53, R53 ;  /* 0x0000003500357308 */ /* 0x000fe20000000800 */
[----:B------:R-:W-:Y:S01]  /*4c00*/  LOP3.LUT R30, R175, UR34, R16, 0x96, !PT ;  /* 0x00000022af1e7c12 */ /* 0x000fe2000f8e9610 */
[----:B------:R-:W-:Y:S01]  /*4c10*/  IMAD.WIDE.U32 R22, R22, -0x2daee0ad, RZ ;  /* 0xd2511f5316167825 */ /* 0x000fe200078e00ff */
[----:B------:R-:W-:-:S03]  /*4c20*/  FMNMX.FTZ R7, R163, R7, !PT ;  /* 0x00000007a3077209 */ /* 0x000fc60007810000 */
        /* <DEDUP_REMOVED lines=8> */
[--C-:B------:R-:W-:Y:S01]  /*4cb0*/  FFMA.FTZ R48, R48, UR38, -R145.reuse ;  /* 0x0000002630307c23 */ /* 0x100fe20008010891 */
[----:B-1----:R-:W-:Y:S01]  /*4cc0*/  FMNMX.FTZ R133, R6, R133, !PT ;  /* 0x0000008506857209 */ /* 0x002fe20007810000 */
[----:B------:R-:W-:Y:S01]  /*4cd0*/  IMAD.WIDE.U32 R16, R16, -0x2daee0ad, RZ ;  /* 0xd2511f5310107825 */ /* 0x000fe200078e00ff */
[----:B------:R-:W-:Y:S01]  /*4ce0*/  FMNMX.FTZ R135, R132, R7, !PT ;  /* 0x0000000784877209 */ /* 0x000fe20007810000 */
[----:B------:R-:W-:Y:S01]  /*4cf0*/  MUFU.EX2 R55, R55 ;  /* 0x0000003700377308 */ /* 0x000fe20000000800 */
[----:B--2---:R-:W-:Y:S01]  /*4d00*/  FMNMX.FTZ R134, R134, R4, !PT ;  /* 0x0000000486867209 */ /* 0x004fe20007810000 */
[----:B------:R-:W-:Y:S01]  /*4d10*/  IMAD.WIDE.U32 R26, R26, -0x326172a9, RZ ;  /* 0xcd9e8d571a1a7825 */ /* 0x000fe200078e00ff */
[----:B------:R-:W-:Y:S01]  /*4d20*/  FMNMX.FTZ R135, R140, R135, !PT ;  /* 0x000000878c877209 */ /* 0x000fe20007810000 */
[----:B------:R-:W1:Y:S01]  /*4d30*/  SHFL.BFLY PT, R4, R133, 0x1, 0x1f ;  /* 0x0c201f0085047f89 */ /* 0x000e6200000e0000 */
[C---:B------:R-:W-:Y:S01]  /*4d40*/  FSETP.NEU.FTZ.AND P1, PT, R134.reuse, -INF , PT ;  /* 0xff8000008600780b */ /* 0x040fe20003f3d000 */
[----:B------:R-:W-:Y:S01]  /*4d50*/  FMUL.FTZ R157, R134, UR38 ;  /* 0x00000026869d7c20 */ /* 0x000fe20008410000 */
[----:B------:R-:W-:Y:S01]  /*4d60*/  FMNMX.FTZ R135, R138, R135, !PT ;  /* 0x000000878a877209 */ /* 0x000fe20007810000 */
[----:B------:R-:W-:Y:S01]  /*4d70*/  MUFU.EX2 R54, R54 ;  /* 0x0000003600367308 */ /* 0x000fe20000000800 */
[----:B------:R-:W-:Y:S01]  /*4d80*/  LOP3.LUT R169, R23, UR27, R34, 0x96, !PT ;  /* 0x0000001b17a97c12 */ /* 0x000fe2000f8e9622 */
[--C-:B------:R-:W-:Y:S01]  /*4d90*/  FFMA.FTZ R58, R58, UR38, -R145.reuse ;  /* 0x000000263a3a7c23 */ /* 0x100fe20008010891 */
[----:B------:R-:W-:Y:S01]  /*4da0*/  LOP3.LUT R34, R39, UR30, R172, 0x96, !PT ;  /* 0x0000001e27227c12 */ /* 0x000fe2000f8e96ac */
[----:B------:R-:W2:Y:S01]  /*4db0*/  SHFL.BFLY PT, R6, R135, 0x2, 0x1f ;  /* 0x0c401f0087067f89 */ /* 0x000ea200000e0000 */
[----:B------:R-:W-:Y:S01]  /*4dc0*/  FSEL R157, R157, RZ, P1 ;  /* 0x000000ff9d9d7208 */ /* 0x000fe20000800000 */
[----:B------:R-:W-:Y:S01]  /*4dd0*/  FFMA.FTZ R144, R144, UR38, -R145 ;  /* 0x0000002690907c23 */ /* 0x000fe20008010891 */
[----:B------:R-:W-:Y:S01]  /*4de0*/  LOP3.LUT R25, R17, UR27, R28, 0x96, !PT ;  /* 0x0000001b11197c12 */ /* 0x000fe2000f8e961c */
[----:B------:R-:W-:Y:S01]  /*4df0*/  MUFU.EX2 R37, R37 ;  /* 0x0000002500257308 */ /* 0x000fe20000000800 */
[----:B------:R-:W-:Y:S01]  /*4e00*/  LOP3.LUT R5, R31, UR27, R36, 0x96, !PT ;  /* 0x0000001b1f057c12 */ /* 0x000fe2000f8e9624 */
[----:B------:R-:W-:Y:S01]  /*4e10*/  FFMA.FTZ R52, R24, UR38, -R157 ;  /* 0x0000002618347c23 */ /* 0x000fe2000801089d */
[----:B------:R-:W-:Y:S01]  /*4e20*/  LOP3.LUT R21, R35, UR31, R32, 0x96, !PT ;  /* 0x0000001f23157c12 */ /* 0x000fe2000f8e9620 */
[----:B------:R-:W-:-:S04]  /*4e30*/  IMAD.WIDE.U32 R34, R34, -0x2daee0ad, RZ ;  /* 0xd2511f5322227825 */ /* 0x000fc800078e00ff */
[--C-:B------:R-:W-:Y:S01]  /*4e40*/  FFMA.FTZ R42, R74, UR38, -R157.reuse ;  /* 0x000000264a2a7c23 */ /* 0x100fe2000801089d */
[----:B------:R-:W-:Y:S01]  /*4e50*/  FFMA.FTZ R36, R75, UR38, -R157 ;  /* 0x000000264b247c23 */ /* 0x000fe2000801089d */
[----:B------:R-:W-:Y:S01]  /*4e60*/  FFMA.FTZ R32, R49, UR38, -R145 ;  /* 0x0000002631207c23 */ /* 0x000fe20008010891 */
[----:B------:R-:W-:Y:S01]  /*4e70*/  IMAD.WIDE.U32 R24, R25, -0x326172a9, RZ ;  /* 0xcd9e8d5719187825 */ /* 0x000fe200078e00ff */
[----:B------:R-:W-:-:S03]  /*4e80*/  LEA R192, R3, UR4, 0x1 ;  /* 0x0000000403c07c11 */ /* 0x000fc6000f8e08ff */
[----:B------:R-:W-:Y:S01]  /*4e90*/  FFMA.FTZ R51, R73, UR38, -R157 ;  /* 0x0000002649337c23 */ /* 0x000fe2000801089d */
[----:B------:R-:W-:Y:S01]  /*4ea0*/  MUFU.EX2 R42, R42 ;  /* 0x0000002a002a7308 */ /* 0x000fe20000000800 */
[----:B------:R-:W-:Y:S01]  /*4eb0*/  IMAD.WIDE.U32 R176, R5, -0x326172a9, RZ ;  /* 0xcd9e8d5705b07825 */ /* 0x000fe200078e00ff */
[----:B------:R-:W-:Y:S01]  /*4ec0*/  LOP3.LUT R5, R35, UR24, R16, 0x96, !PT ;  /* 0x0000001823057c12 */ /* 0x000fe2000f8e9610 */
[----:B------:R-:W-:Y:S01]  /*4ed0*/  LDSM.16.MT88.4 R116, [R192+0x6000] ;  /* 0x00600000c074783b */ /* 0x000fe20000004200 */
[----:B------:R-:W-:Y:S01]  /*4ee0*/  LOP3.LUT R16, R25, UR26, R38, 0x96, !PT ;  /* 0x0000001a19107c12 */ /* 0x000fe2000f8e9626 */
[--C-:B------:R-:W-:Y:S01]  /*4ef0*/  IMAD R189, R2, 0x2, R192.reuse ;  /* 0x0000000202bd7824 */ /* 0x100fe200078e02c0 */
[----:B-1----:R-:W-:Y:S01]  /*4f00*/  FMNMX.FTZ R133, R133, R4, !PT ;  /* 0x0000000485857209 */ /* 0x002fe20007810000 */
[----:B------:R-:W-:Y:S01]  /*4f10*/  IMAD R190, R0, 0x2, R192 ;  /* 0x0000000200be7824 */ /* 0x000fe200078e02c0 */
[----:B------:R-:W1:Y:S01]  /*4f20*/  MUFU.EX2 R36, R36 ;  /* 0x0000002400247308 */ /* 0x000e620000000800 */
[----:B------:R-:W-:Y:S01]  /*4f30*/  IMAD.WIDE.U32 R16, R16, -0x2daee0ad, RZ ;  /* 0xd2511f5310107825 */ /* 0x000fe200078e00ff */
[----:B--2---:R-:W-:-:S03]  /*4f40*/  FMNMX.FTZ R135, R135, R6, !PT ;  /* 0x0000000687877209 */ /* 0x004fc60007810000 */
[C---:B------:R-:W-:Y:S01]  /*4f50*/  FMUL.FTZ R152, R133.reuse, UR38 ;  /* 0x0000002685987c20 */ /* 0x040fe20008410000 */
[----:B------:R-:W-:Y:S01]  /*4f60*/  FSETP.NEU.FTZ.AND P1, PT, R133, -INF , PT ;  /* 0xff8000008500780b */ /* 0x000fe20003f3d000 */
[----:B------:R-:W-:Y:S01]  /*4f70*/  IMAD R188, R0, 0x2, R189 ;  /* 0x0000000200bc7824 */ /* 0x000fe200078e02bd */
[----:B------:R-:W-:Y:S01]  /*4f80*/  LOP3.LUT R4, R17, UR21, R34, 0x96, !PT ;  /* 0x0000001511047c12 */ /* 0x000fe2000f8e9622 */
[----:B------:R-:W-:Y:S01]  /*4f90*/  IMAD.WIDE.U32 R34, R5, -0x326172a9, RZ ;  /* 0xcd9e8d5705227825 */ /* 0x000fe200078e00ff */
[----:B------:R-:W-:Y:S01]  /*4fa0*/  FSEL R152, R152, RZ, P1 ;  /* 0x000000ff98987208 */ /* 0x000fe20000800000 */
[----:B------:R-:W-:Y:S01]  /*4fb0*/  MUFU.EX2 R52, R52 ;  /* 0x0000003400347308 */ /* 0x000fe20000000800 */
[----:B------:R-:W-:Y:S01]  /*4fc0*/  LOP3.LUT R28, R27, UR30, R174, 0x96, !PT ;  /* 0x0000001e1b1c7c12 */ /* 0x000fe2000f8e96ae */
[----:B------:R-:W-:Y:S01]  /*4fd0*/  IMAD.WIDE.U32 R6, R4, -0x326172a9, RZ ;  /* 0xcd9e8d5704067825 */ /* 0x000fe200078e00ff */
[----:B------:R-:W-:Y:S01]  /*4fe0*/  LOP3.LUT R26, R177, UR26, R26, 0x96, !PT ;  /* 0x0000001ab11a7c12 */ /* 0x000fe2000f8e961a */
[----:B------:R-:W2:Y:S02]  /*4ff0*/  SHFL.BFLY PT, R4, R135, 0x1, 0x1f ;  /* 0x0c201f0087047f89 */ /* 0x000ea400000e0000 */
[--C-:B------:R-:W-:Y:S01]  /*5000*/  FFMA.FTZ R50, R19, UR38, -R152.reuse ;  /* 0x0000002613327c23 */ /* 0x100fe20008010898 */
[----:B------:R-:W-:Y:S01]  /*5010*/  FFMA.FTZ R49, R56, UR38, -R152 ;  /* 0x0000002638317c23 */ /* 0x000fe20008010898 */
[----:B------:R-:W-:Y:S01]  /*5020*/  SHF.R.U32.HI R23, RZ, 0x10, R6 ;  /* 0x00000010ff177819 */ /* 0x000fe20000011606 */
[--C-:B------:R-:W-:Y:S01]  /*5030*/  FFMA.FTZ R45, R72, UR38, -R152.reuse ;  /* 0x00000026482d7c23 */ /* 0x100fe20008010898 */
[C---:B------:R-:W-:Y:S01]  /*5040*/  LOP3.LUT R25, R6.reuse, 0xffff, RZ, 0xc0, !PT ;  /* 0x0000ffff06197812 */ /* 0x040fe200078ec0ff */
[----:B------:R-:W-:Y:S01]  /*5050*/  FFMA.FTZ R38, R57, UR38, -R152 ;  /* 0x0000002639267c23 */ /* 0x000fe20008010898 */
[----:B------:R-:W-:Y:S01]  /*5060*/  LOP3.LUT R94, R6, 0xff, RZ, 0xc0, !PT ;  /* 0x000000ff065e7812 */ /* 0x000fe200078ec0ff */
[----:B------:R-:W-:Y:S01]  /*5070*/  MUFU.EX2 R50, R50 ;  /* 0x0000003200327308 */ /* 0x000fe20000000800 */
[----:B------:R-:W-:Y:S01]  /*5080*/  SHF.R.U32.HI R6, RZ, 0x18, R6 ;  /* 0x00000018ff067819 */ /* 0x000fe20000011606 */
[----:B------:R-:W-:Y:S01]  /*5090*/  IMAD.WIDE.U32 R28, R28, -0x2daee0ad, RZ ;  /* 0xd2511f531c1c7825 */ /* 0x000fe200078e00ff */
[----:B------:R-:W-:Y:S01]  /*50a0*/  LOP3.LUT R23, R23, 0xff, RZ, 0xc0, !PT ;  /* 0x000000ff17177812 */ /* 0x000fe200078ec0ff */
[----:B------:R-:W-:Y:S01]  /*50b0*/  LDSM.16.MT88.4 R76, [R190+0x6000] ;  /* 0x00600000be4c783b */ /* 0x000fe20000004200 */
[----:B------:R-:W-:Y:S01]  /*50c0*/  LOP3.LUT R5, R7, UR19, R34, 0x96, !PT ;  /* 0x0000001307057c12 */ /* 0x000fe2000f8e9622 */
[----:B------:R-:W-:Y:S01]  /*50d0*/  IMAD.WIDE.U32 R26, R26, -0x2daee0ad, RZ ;  /* 0xd2511f531a1a7825 */ /* 0x000fe200078e00ff */
[----:B------:R-:W-:Y:S01]  /*50e0*/  PRMT R3, R23, 0x5410, R6 ;  /* 0x0000541017037816 */ /* 0x000fe20000000006 */
[----:B------:R-:W3:Y:S01]  /*50f0*/  MUFU.EX2 R49, R49 ;  /* 0x0000003100317308 */ /* 0x000ee20000000800 */
[----:B------:R-:W-:Y:S01]  /*5100*/  SHF.R.U32.HI R6, RZ, 0x10, R5 ;  /* 0x00000010ff067819 */ /* 0x000fe20000011605 */
[----:B------:R-:W-:Y:S01]  /*5110*/  LDSM.16.MT88.4 R84, [R189+0x6000] ;  /* 0x00600000bd54783b */ /* 0x000fe20000004200 */
[----:B------:R-:W-:Y:S01]  /*5120*/  SHF.R.U32.HI R25, RZ, 0x8, R25 ;  /* 0x00000008ff197819 */ /* 0x000fe20000011619 */
[----:B------:R-:W-:Y:S01]  /*5130*/  FFMA.FTZ R2, R40, UR38, -R145 ;  /* 0x0000002628027c23 */ /* 0x000fe20008010891 */
[----:B------:R-:W-:Y:S01]  /*5140*/  LOP3.LUT R7, R5, 0xffff, RZ, 0xc0, !PT ;  /* 0x0000ffff05077812 */ /* 0x000fe200078ec0ff */
[----:B------:R-:W-:Y:S01]  /*5150*/  FFMA.FTZ R41, R61, UR38, -R157 ;  /* 0x000000263d297c23 */ /* 0x000fe2000801089d */
[----:B------:R-:W-:Y:S01]  /*5160*/  LOP3.LUT R19, R5, 0xff, RZ, 0xc0, !PT ;  /* 0x000000ff05137812 */ /* 0x000fe200078ec0ff */
[----:B------:R-:W-:Y:S01]  /*5170*/  MUFU.EX2 R45, R45 ;  /* 0x0000002d002d7308 */ /* 0x000fe20000000800 */
[----:B------:R-:W-:Y:S01]  /*5180*/  SHF.R.U32.HI R5, RZ, 0x18, R5 ;  /* 0x00000018ff057819 */ /* 0x000fe20000011605 */
[--C-:B------:R-:W-:Y:S01]  /*5190*/  FFMA.FTZ R34, R11, UR38, -R152.reuse ;  /* 0x000000260b227c23 */ /* 0x100fe20008010898 */
[----:B------:R-:W-:Y:S01]  /*51a0*/  LOP3.LUT R6, R6, 0xff, RZ, 0xc0, !PT ;  /* 0x000000ff06067812 */ /* 0x000fe200078ec0ff */
[--C-:B------:R-:W-:Y:S01]  /*51b0*/  FFMA.FTZ R40, R10, UR38, -R152.reuse ;  /* 0x000000260a287c23 */ /* 0x100fe20008010898 */
[----:B------:R-:W-:Y:S01]  /*51c0*/  PRMT R94, R94, 0x5410, R25 ;  /* 0x000054105e5e7816 */ /* 0x000fe20000000019 */
[----:B------:R-:W-:Y:S01]  /*51d0*/  FFMA.FTZ R39, R9, UR38, -R152 ;  /* 0x0000002609277c23 */ /* 0x000fe20008010898 */
[----:B------:R-:W-:Y:S01]  /*51e0*/  PRMT R0, R6, 0x5410, R5 ;  /* 0x0000541006007816 */ /* 0x000fe20000000005 */
[----:B------:R-:W4:Y:S01]  /*51f0*/  MUFU.EX2 R38, R38 ;  /* 0x0000002600267308 */ /* 0x000f220000000800 */
[----:B------:R-:W-:Y:S01]  /*5200*/  LOP3.LUT R28, R27, UR21, R28, 0x96, !PT ;  /* 0x000000151b1c7c12 */ /* 0x000fe2000f8e961c */
[--C-:B------:R-:W-:Y:S01]  /*5210*/  FFMA.FTZ R44, R8, UR38, -R152.reuse ;  /* 0x00000026082c7c23 */ /* 0x100fe20008010898 */
[----:B--2---:R-:W-:Y:S01]  /*5220*/  FMNMX.FTZ R135, R135, R4, !PT ;  /* 0x0000000487877209 */ /* 0x004fe20007810000 */
[----:B------:R-:W-:Y:S01]  /*5230*/  FFMA.FTZ R166, R166, UR38, -R157 ;  /* 0x00000026a6a67c23 */ /* 0x000fe2000801089d */
[----:B------:R-:W-:Y:S01]  /*5240*/  SHF.R.U32.HI R7, RZ, 0x8, R7 ;  /* 0x00000008ff077819 */ /* 0x000fe20000011607 */
[----:B------:R-:W-:Y:S01]  /*5250*/  FFMA.FTZ R165, R165, UR38, -R152 ;  /* 0x00000026a5a57c23 */ /* 0x000fe20008010898 */
[--C-:B------:R-:W-:Y:S01]  /*5260*/  HSET2.LE.AND R94, R94, R65.reuse, PT ;  /* 0x000000415e5e7233 */ /* 0x100fe20003803000 */
[----:B------:R-:W-:Y:S01]  /*5270*/  FMUL.FTZ R141, R135, UR38 ;  /* 0x00000026878d7c20 */ /* 0x000fe20008410000 */
[----:B-1----:R-:W-:Y:S01]  /*5280*/  F2FP.F16.F32.PACK_AB R4, R36, R42 ;  /* 0x0000002a2404723e */ /* 0x002fe200000000ff */
[----:B------:R-:W1:Y:S01]  /*5290*/  MUFU.EX2 R51, R51 ;  /* 0x0000003300337308 */ /* 0x000e620000000800 */
[----:B------:R-:W-:Y:S01]  /*52a0*/  LOP3.LUT R30, R29, UR24, R30, 0x96, !PT ;  /* 0x000000181d1e7c12 */ /* 0x000fe2000f8e961e */
[----:B------:R-:W-:Y:S01]  /*52b0*/  IMAD.WIDE.U32 R28, R28, -0x326172a9, RZ ;  /* 0xcd9e8d571c1c7825 */ /* 0x000fe200078e00ff */
[----:B------:R-:W-:-:S03]  /*52c0*/  HSET2.LE.AND R0, R0, R65, PT ;  /* 0x0000004100007233 */ /* 0x000fc60003803000 */
[----:B------:R-:W-:Y:S01]  /*52d0*/  FFMA.FTZ R137, R137, UR38, -R157 ;  /* 0x0000002689897c23 */ /* 0x000fe2000801089d */
[----:B---3--:R-:W-:Y:S01]  /*52e0*/  F2FP.F16.F32.PACK_AB R93, R49, R50 ;  /* 0x00000032315d723e */ /* 0x008fe200000000ff */
[----:B------:R-:W-:Y:S01]  /*52f0*/  IMAD.WIDE.U32 R30, R30, -0x326172a9, RZ ;  /* 0xcd9e8d571e1e7825 */ /* 0x000fe200078e00ff */
[----:B------:R-:W-:Y:S01]  /*5300*/  FSETP.NEU.FTZ.AND P1, PT, R135, -INF , PT ;  /* 0xff8000008700780b */ /* 0x000fe20003f3d000 */
[----:B------:R-:W-:Y:S01]  /*5310*/  MUFU.EX2 R41, R41 ;  /* 0x0000002900297308 */ /* 0x000fe20000000800 */
[----:B------:R-:W-:Y:S01]  /*5320*/  PRMT R19, R19, 0x5410, R7 ;  /* 0x0000541013137816 */ /* 0x000fe20000000007 */
[--C-:B------:R-:W-:Y:S01]  /*5330*/  FFMA.FTZ R139, R139, UR38, -R157.reuse ;  /* 0x000000268b8b7c23 */ /* 0x100fe2000801089d */
[----:B------:R-:W-:Y:S01]  /*5340*/  LOP3.LUT R94, R94, R4, RZ, 0xc0, !PT ;  /* 0x000000045e5e7212 */ /* 0x000fe200078ec0ff */
[--C-:B------:R-:W-:Y:S01]  /*5350*/  FFMA.FTZ R142, R142, UR38, -R157.reuse ;  /* 0x000000268e8e7c23 */ /* 0x100fe2000801089d */
[----:B------:R-:W2:Y:S01]  /*5360*/  LDSM.16.MT88.4 R4, [R188+0x6000] ;  /* 0x00600000bc04783b */ /* 0x000ea20000004200 */
[----:B------:R-:W-:Y:S01]  /*5370*/  LOP3.LUT R93, R0, R93, RZ, 0xc0, !PT ;  /* 0x0000005d005d7212 */ /* 0x000fe200078ec0ff */
[--C-:B------:R-:W-:Y:S01]  /*5380*/  FFMA.FTZ R158, R158, UR38, -R157.reuse ;  /* 0x000000269e9e7c23 */ /* 0x100fe2000801089d */
[----:B------:R-:W-:Y:S01]  /*5390*/  FSEL R141, R141, RZ, P1 ;  /* 0x000000ff8d8d7208 */ /* 0x000fe20000800000 */
[----:B------:R-:W3:Y:S01]  /*53a0*/  MUFU.EX2 R34, R34 ;  /* 0x0000002200227308 */ /* 0x000ee20000000800 */
[----:B------:R-:W-:Y:S01]  /*53b0*/  LOP3.LUT R0, R28, 0xffff, RZ, 0xc0, !PT ;  /* 0x0000ffff1c007812 */ /* 0x000fe200078ec0ff */
[----:B------:R-:W-:Y:S01]  /*53c0*/  FFMA.FTZ R159, R159, UR38, -R157 ;  /* 0x000000269f9f7c23 */ /* 0x000fe2000801089d */
[--C-:B------:R-:W-:Y:S01]  /*53d0*/  HSET2.LE.AND R3, R3, R65.reuse, PT ;  /* 0x0000004103037233 */ /* 0x100fe20003803000 */
[--C-:B------:R-:W-:Y:S01]  /*53e0*/  FFMA.FTZ R57, R18, UR38, -R141.reuse ;  /* 0x0000002612397c23 */ /* 0x100fe2000801088d */
[----:B----4-:R-:W-:Y:S01]  /*53f0*/  F2FP.F16.F32.PACK_AB R95, R38, R45 ;  /* 0x0000002d265f723e */ /* 0x010fe200000000ff */
[--C-:B------:R-:W-:Y:S01]  /*5400*/  FFMA.FTZ R56, R15, UR38, -R141.reuse ;  /* 0x000000260f387c23 */ /* 0x100fe2000801088d */
[----:B------:R-:W-:Y:S01]  /*5410*/  LOP3.LUT R98, R28, 0xff, RZ, 0xc0, !PT ;  /* 0x000000ff1c627812 */ /* 0x000fe200078ec0ff */
[--C-:B------:R-:W-:Y:S01]  /*5420*/  FFMA.FTZ R47, R71, UR38, -R141.reuse ;  /* 0x00000026472f7c23 */ /* 0x100fe2000801088d */
[----:B------:R-:W-:Y:S01]  /*5430*/  SHF.R.U32.HI R0, RZ, 0x8, R0 ;  /* 0x00000008ff007819 */ /* 0x000fe20000011600 */
[--C-:B------:R-:W-:Y:S01]  /*5440*/  FFMA.FTZ R46, R69, UR38, -R141.reuse ;  /* 0x00000026452e7c23 */ /* 0x100fe2000801088d */
[----:B------:R-:W-:Y:S01]  /*5450*/  LOP3.LUT R17, R29, UR19, R30, 0x96, !PT ;  /* 0x000000131d117c12 */ /* 0x000fe2000f8e961e */
[----:B------:R-:W-:Y:S01]  /*5460*/  MUFU.EX2 R57, R57 ;  /* 0x0000003900397308 */ /* 0x000fe20000000800 */
[----:B------:R-:W-:Y:S01]  /*5470*/  LOP3.LUT R95, R3, R95, RZ, 0xc0, !PT ;  /* 0x0000005f035f7212 */ /* 0x000fe200078ec0ff */
[--C-:B------:R-:W-:Y:S01]  /*5480*/  FFMA.FTZ R62, R62, UR38, -R141.reuse ;  /* 0x000000263e3e7c23 */ /* 0x100fe2000801088d */
[----:B------:R-:W-:Y:S01]  /*5490*/  PRMT R98, R98, 0x5410, R0 ;  /* 0x0000541062627816 */ /* 0x000fe20000000000 */
[--C-:B------:R-:W-:Y:S01]  /*54a0*/  FFMA.FTZ R59, R59, UR38, -R141.reuse ;  /* 0x000000263b3b7c23 */ /* 0x100fe2000801088d */
[----:B------:R-:W-:Y:S01]  /*54b0*/  LOP3.LUT R3, R17, 0xffff, RZ, 0xc0, !PT ;  /* 0x0000ffff11037812 */ /* 0x000fe200078ec0ff */
[----:B------:R-:W-:Y:S01]  /*54c0*/  FFMA.FTZ R160, R160, UR38, -R141 ;  /* 0x00000026a0a07c23 */ /* 0x000fe2000801088d */
[----:B------:R-:W-:Y:S01]  /*54d0*/  SHF.R.U32.HI R0, RZ, 0x10, R17 ;  /* 0x00000010ff007819 */ /* 0x000fe20000011611 */
[----:B------:R-:W-:Y:S01]  /*54e0*/  MUFU.EX2 R56, R56 ;  /* 0x0000003800387308 */ /* 0x000fe20000000800 */
[----:B------:R-:W-:Y:S01]  /*54f0*/  LOP3.LUT R24, R35, UR22, R24, 0x96, !PT ;  /* 0x0000001623187c12 */ /* 0x000fe2000f8e9618 */
[----:B------:R-:W-:Y:S01]  /*5500*/  FFMA.FTZ R35, R14, UR38, -R157 ;  /* 0x000000260e237c23 */ /* 0x000fe2000801089d */
[----:B------:R-:W-:Y:S01]  /*5510*/  LOP3.LUT R96, R17, 0xff, RZ, 0xc0, !PT ;  /* 0x000000ff11607812 */ /* 0x000fe200078ec0ff */
[----:B------:R-:W-:Y:S01]  /*5520*/  FFMA.FTZ R153, R153, UR38, -R141 ;  /* 0x0000002699997c23 */ /* 0x000fe2000801088d */
[----:B------:R-:W-:Y:S01]  /*5530*/  SHF.R.U32.HI R97, RZ, 0x18, R17 ;  /* 0x00000018ff617819 */ /* 0x000fe20000011611 */
[----:B------:R-:W-:Y:S01]  /*5540*/  IMAD.WIDE.U32 R24, R24, -0x2daee0ad, RZ ;  /* 0xd2511f5318187825 */ /* 0x000fe200078e00ff */
[----:B------:R-:W-:Y:S01]  /*5550*/  SHF.R.U32.HI R3, RZ, 0x8, R3 ;  /* 0x00000008ff037819 */ /* 0x000fe20000011603 */
[----:B------:R-:W-:Y:S01]  /*5560*/  MUFU.EX2 R47, R47 ;  /* 0x0000002f002f7308 */ /* 0x000fe20000000800 */
[----:B------:R-:W-:Y:S01]  /*5570*/  LOP3.LUT R0, R0, 0xff, RZ, 0xc0, !PT ;  /* 0x000000ff00007812 */ /* 0x000fe200078ec0ff */
[----:B------:R-:W-:Y:S01]  /*5580*/  FFMA.FTZ R221, R156, UR38, -R157 ;  /* 0x000000269cdd7c23 */ /* 0x000fe2000801089d */
[----:B------:R-:W-:Y:S01]  /*5590*/  SHF.R.U32.HI R99, RZ, 0x10, R28 ;  /* 0x00000010ff637819 */ /* 0x000fe2000001161c */
[--C-:B------:R-:W-:Y:S01]  /*55a0*/  FFMA.FTZ R151, R151, UR38, -R152.reuse ;  /* 0x0000002697977c23 */ /* 0x100fe20008010898 */
[----:B------:R-:W-:Y:S01]  /*55b0*/  PRMT R96, R96, 0x5410, R3 ;  /* 0x0000541060607816 */ /* 0x000fe20000000003 */
[----:B------:R-:W-:Y:S01]  /*55c0*/  FFMA.FTZ R3, R13, UR38, -R157 ;  /* 0x000000260d037c23 */ /* 0x000fe2000801089d */
[----:B------:R-:W-:Y:S01]  /*55d0*/  PRMT R97, R0, 0x5410, R97 ;  /* 0x0000541000617816 */ /* 0x000fe20000000061 */
[----:B------:R-:W4:Y:S01]  /*55e0*/  MUFU.EX2 R46, R46 ;  /* 0x0000002e002e7308 */ /* 0x000f220000000800 */
[--C-:B------:R-:W-:Y:S01]  /*55f0*/  HSET2.LE.AND R98, R98, R65.reuse, PT ;  /* 0x0000004162627233 */ /* 0x100fe20003803000 */
[----:B------:R-:W-:Y:S01]  /*5600*/  FFMA.FTZ R220, R150, UR38, -R152 ;  /* 0x0000002696dc7c23 */ /* 0x000fe20008010898 */
[--C-:B------:R-:W-:Y:S01]  /*5610*/  HSET2.LE.AND R19, R19, R65.reuse, PT ;  /* 0x0000004113137233 */ /* 0x100fe20003803000 */
[----:B------:R-:W-:Y:S01]  /*5620*/  FADD.FTZ R49, R50, R49 ;  /* 0x0000003132317221 */ /* 0x000fe20000010000 */
[----:B------:R-:W-:Y:S01]  /*5630*/  SHF.R.U32.HI R15, RZ, 0x18, R28 ;  /* 0x00000018ff0f7819 */ /* 0x000fe2000001161c */
[----:B------:R-:W-:Y:S01]  /*5640*/  FFMA.FTZ R223, R143, UR38, -R145 ;  /* 0x000000268fdf7c23 */ /* 0x000fe20008010891 */
[----:B------:R-:W-:Y:S01]  /*5650*/  LOP3.LUT R99, R99, 0xff, RZ, 0xc0, !PT ;  /* 0x000000ff63637812 */ /* 0x000fe200078ec0ff */
[----:B------:R-:W5:Y:S01]  /*5660*/  MUFU.EX2 R35, R35 ;  /* 0x0000002300237308 */ /* 0x000f620000000800 */
[----:B------:R-:W-:Y:S01]  /*5670*/  F2FP.F16.F32.PACK_AB R0, R43, R53 ;  /* 0x000000352b00723e */ /* 0x000fe200000000ff */
[----:B------:R-:W-:Y:S01]  /*5680*/  FADD.FTZ R49, R45, R49 ;  /* 0x000000312d317221 */ /* 0x000fe20000010000 */
[----:B-1----:R-:W-:Y:S01]  /*5690*/  F2FP.F16.F32.PACK_AB R92, R51, R52 ;  /* 0x00000034335c723e */ /* 0x002fe200000000ff */
[----:B------:R-:W-:Y:S01]  /*56a0*/  FADD.FTZ R51, R52, R51 ;  /* 0x0000003334337221 */ /* 0x000fe20000010000 */
[----:B------:R-:W-:Y:S01]  /*56b0*/  SHF.R.U32.HI R11, RZ, 0x10, R24 ;  /* 0x00000010ff0b7819 */ /* 0x000fe20000011618 */
[----:B------:R-:W-:Y:S01]  /*56c0*/  FADD.FTZ R49, R38, R49 ;  /* 0x0000003126317221 */ /* 0x000fe20000010000 */
[----:B------:R-:W-:Y:S01]  /*56d0*/  LOP3.LUT R16, R25, UR20, R16, 0x96, !PT ;  /* 0x0000001419107c12 */ /* 0x000fe2000f8e9610 */
[----:B------:R-:W1:Y:S01]  /*56e0*/  MUFU.EX2 R40, R40 ;  /* 0x0000002800287308 */ /* 0x000e620000000800 */
[----:B------:R-:W-:Y:S01]  /*56f0*/  PRMT R99, R99, 0x5410, R15 ;  /* 0x0000541063637816 */ /* 0x000fe2000000000f */
[----:B------:R-:W-:Y:S01]  /*5700*/  FADD.FTZ R51, R42, R51 ;  /* 0x000000332a337221 */ /* 0x000fe20000010000 */
[--C-:B------:R-:W-:Y:S01]  /*5710*/  HSET2.LE.AND R96, R96, R65.reuse, PT ;  /* 0x0000004160607233 */ /* 0x100fe20003803000 */
[----:B---3--:R-:W-:Y:S01]  /*5720*/  FADD.FTZ R49, R34, R49 ;  /* 0x0000003122317221 */ /* 0x008fe20000010000 */
[----:B------:R-:W-:Y:S01]  /*5730*/  LOP3.LUT R98, R98, R0, RZ, 0xc0, !PT ;  /* 0x0000000062627212 */ /* 0x000fe200078ec0ff */
[----:B------:R-:W-:Y:S01]  /*5740*/  FFMA.FTZ R0, R12, UR38, -R157 ;  /* 0x000000260c007c23 */ /* 0x000fe2000801089d */
[----:B------:R-:W-:Y:S01]  /*5750*/  LOP3.LUT R92, R19, R92, RZ, 0xc0, !PT ;  /* 0x0000005c135c7212 */ /* 0x000fe200078ec0ff */
[----:B------:R-:W-:Y:S01]  /*5760*/  MUFU.EX2 R3, R3 ;  /* 0x0000000300037308 */ /* 0x000fe20000000800 */
[----:B------:R-:W-:Y:S01]  /*5770*/  F2FP.F16.F32.PACK_AB R13, R54, R55 ;  /* 0x00000037360d723e */ /* 0x000fe200000000ff */
[----:B------:R-:W-:Y:S01]  /*5780*/  FADD.FTZ R54, R55, R54 ;  /* 0x0000003637367221 */ /* 0x000fe20000010000 */
[----:B------:R-:W-:Y:S01]  /*5790*/  LOP3.LUT R12, R24, 0xffff, RZ, 0xc0, !PT ;  /* 0x0000ffff180c7812 */ /* 0x000fe200078ec0ff */
[----:B------:R-:W-:Y:S01]  /*57a0*/  FADD.FTZ R51, R36, R51 ;  /* 0x0000003324337221 */ /* 0x000fe20000010000 */
[----:B------:R-:W-:Y:S01]  /*57b0*/  LOP3.LUT R18, R24, 0xff, RZ, 0xc0, !PT ;  /* 0x000000ff18127812 */ /* 0x000fe200078ec0ff */
[C---:B--2---:R-:W-:Y:S01]  /*57c0*/  HMMA.16816.F32 R88, R92.reuse, R4, RZ ;  /* 0x000000045c58723c */ /* 0x044fe200000018ff */
[----:B------:R-:W-:Y:S01]  /*57d0*/  SHF.R.U32.HI R19, RZ, 0x18, R24 ;  /* 0x00000018ff137819 */ /* 0x000fe20000011618 */
[----:B------:R-:W2:Y:S01]  /*57e0*/  MUFU.EX2 R0, R0 ;  /* 0x0000000000007308 */ /* 0x000ea20000000800 */
[----:B------:R-:W-:Y:S01]  /*57f0*/  LOP3.LUT R10, R11, 0xff, RZ, 0xc0, !PT ;  /* 0x000000ff0b0a7812 */ /* 0x000fe200078ec0ff */
[----:B------:R-:W-:Y:S01]  /*5800*/  FADD.FTZ R54, R53, R54 ;  /* 0x0000003635367221 */ /* 0x000fe20000010000 */
[----:B------:R-:W-:Y:S01]  /*5810*/  LOP3.LUT R11, R16, 0xffff, RZ, 0xc0, !PT ;  /* 0x0000ffff100b7812 */ /* 0x000fe200078ec0ff */
[C---:B------:R-:W-:Y:S01]  /*5820*/  HMMA.16816.F32 R124, R92.reuse, R116, RZ ;  /* 0x000000745c7c723c */ /* 0x040fe200000018ff */
[----:B------:R-:W-:Y:S01]  /*5830*/  SHF.R.U32.HI R24, RZ, 0x10, R16 ;  /* 0x00000010ff187819 */ /* 0x000fe20000011610 */
[----:B------:R-:W-:Y:S01]  /*5840*/  FADD.FTZ R54, R43, R54 ;  /* 0x000000362b367221 */ /* 0x000fe20000010000 */
[--C-:B------:R-:W-:Y:S01]  /*5850*/  HSET2.LE.AND R99, R99, R65.reuse, PT ;  /* 0x0000004163637233 */ /* 0x100fe20003803000 */
[----:B------:R-:W-:Y:S01]  /*5860*/  MUFU.EX2 R39, R39 ;  /* 0x0000002700277308 */ /* 0x000fe20000000800 */
[----:B------:R-:W-:Y:S01]  /*5870*/  LOP3.LUT R96, R96, R13, RZ, 0xc0, !PT ;  /* 0x0000000d60607212 */ /* 0x000fe200078ec0ff */
[C---:B------:R-:W-:Y:S01]  /*5880*/  HMMA.16816.F32 R72, R92.reuse, R76, RZ ;  /* 0x0000004c5c48723c */ /* 0x040fe200000018ff */
[--C-:B------:R-:W-:Y:S01]  /*5890*/  HSET2.LE.AND R97, R97, R65.reuse, PT ;  /* 0x0000004161617233 */ /* 0x100fe20003803000 */
[----:B------:R-:W-:Y:S01]  /*58a0*/  FADD.FTZ R54, R37, R54 ;  /* 0x0000003625367221 */ /* 0x000fe20000010000 */
[----:B----4-:R-:W-:Y:S01]  /*58b0*/  F2FP.F16.F32.PACK_AB R14, R46, R47 ;  /* 0x0000002f2e0e723e */ /* 0x010fe200000000ff */
[----:B------:R-:W-:Y:S01]  /*58c0*/  FADD.FTZ R51, R41, R51 ;  /* 0x0000003329337221 */ /* 0x000fe20000010000 */
[----:B------:R-:W-:Y:S01]  /*58d0*/  F2FP.F16.F32.PACK_AB R13, R56, R57 ;  /* 0x00000039380d723e */ /* 0x000fe200000000ff */
[----:B------:R-:W3:Y:S01]  /*58e0*/  MUFU.EX2 R44, R44 ;  /* 0x0000002c002c7308 */ /* 0x000ee20000000800 */
[----:B------:R-:W-:Y:S01]  /*58f0*/  LOP3.LUT R17, R16, 0xff, RZ, 0xc0, !PT ;  /* 0x000000ff10117812 */ /* 0x000fe200078ec0ff */
[C---:B------:R-:W-:Y:S01]  /*5900*/  HMMA.16816.F32 R108, R92.reuse, R84, RZ ;  /* 0x000000545c6c723c */ /* 0x040fe200000018ff */
[----:B------:R-:W-:Y:S01]  /*5910*/  SHF.R.U32.HI R9, RZ, 0x18, R16 ;  /* 0x00000018ff097819 */ /* 0x000fe20000011610 */
[----:B------:R-:W-:Y:S01]  /*5920*/  FADD.FTZ R56, R57, R56 ;  /* 0x0000003839387221 */ /* 0x000fe20000010000 */
[----:B------:R-:W-:Y:S01]  /*5930*/  SHF.R.U32.HI R11, RZ, 0x8, R11 ;  /* 0x00000008ff0b7819 */ /* 0x000fe2000001160b */
[----:B-----5:R-:W-:Y:S01]  /*5940*/  FADD.FTZ R51, R35, R51 ;  /* 0x0000003323337221 */ /* 0x020fe20000010000 */
[----:B------:R-:W-:Y:S01]  /*5950*/  LOP3.LUT R16, R24, 0xff, RZ, 0xc0, !PT ;  /* 0x000000ff18107812 */ /* 0x000fe200078ec0ff */
[C---:B------:R-:W-:Y:S01]  /*5960*/  HMMA.16816.F32 R120, R92.reuse, R118, RZ ;  /* 0x000000765c78723c */ /* 0x040fe200000018ff */
[----:B------:R-:W-:Y:S01]  /*5970*/  LOP3.LUT R176, R31, UR22, R176, 0x96, !PT ;  /* 0x000000161fb07c12 */ /* 0x000fe2000f8e96b0 */
[----:B------:R-:W-:Y:S01]  /*5980*/  MUFU.EX2 R32, R32 ;  /* 0x0000002000207308 */ /* 0x000fe20000000800 */
[----:B------:R-:W-:Y:S01]  /*5990*/  LOP3.LUT R99, R99, R14, RZ, 0xc0, !PT ;  /* 0x0000000e63637212 */ /* 0x000fe200078ec0ff */
[----:B------:R-:W-:Y:S01]  /*59a0*/  FADD.FTZ R56, R47, R56 ;  /* 0x000000382f387221 */ /* 0x000fe20000010000 */
[----:B------:R-:W-:Y:S01]  /*59b0*/  LOP3.LUT R97, R97, R13, RZ, 0xc0, !PT ;  /* 0x0000000d61617212 */ /* 0x000fe200078ec0ff */
[----:B------:R-:W-:Y:S01]  /*59c0*/  IMAD.WIDE.U32 R176, R176, -0x2daee0ad, RZ ;  /* 0xd2511f53b0b07825 */ /* 0x000fe200078e00ff */
[----:B------:R-:W-:Y:S01]  /*59d0*/  PRMT R17, R17, 0x5410, R11 ;  /* 0x0000541011117816 */ /* 0x000fe2000000000b */
[----:B------:R-:W-:Y:S01]  /*59e0*/  HMMA.16816.F32 R112, R92, R78, RZ ;  /* 0x0000004e5c70723c */ /* 0x000fe200000018ff */
[----:B------:R-:W-:Y:S01]  /*59f0*/  PRMT R16, R16, 0x5410, R9 ;  /* 0x0000541010107816 */ /* 0x000fe20000000009 */
[----:B------:R-:W-:Y:S01]  /*5a00*/  MUFU.EX2 R2, R2 ;  /* 0x0000000200027308 */ /* 0x000fe20000000800 */
[----:B------:R-:W-:Y:S01]  /*5a10*/  SHF.R.U32.HI R12, RZ, 0x8, R12 ;  /* 0x00000008ff0c7819 */ /* 0x000fe2000001160c */
[----:B------:R-:W-:Y:S01]  /*5a20*/  FADD.FTZ R56, R46, R56 ;  /* 0x000000382e387221 */ /* 0x000fe20000010000 */
[--C-:B------:R-:W-:Y:S01]  /*5a30*/  HSET2.LE.AND R17, R17, R65.reuse, PT ;  /* 0x0000004111117233 */ /* 0x100fe20003803000 */
[----:B------:R-:W-:Y:S01]  /*5a40*/  HMMA.16816.F32 R100, R96, R4, RZ ;  /* 0x000000046064723c */ /* 0x000fe200000018ff */
[--C-:B------:R-:W-:Y:S01]  /*5a50*/  HSET2.LE.AND R61, R16, R65.reuse, PT ;  /* 0x00000041103d7233 */ /* 0x100fe20003803000 */
[C---:B-1----:R-:W-:Y:S01]  /*5a60*/  FADD.FTZ R49, R40.reuse, R49 ;  /* 0x0000003128317221 */ /* 0x042fe20000010000 */
[----:B------:R-:W-:Y:S01]  /*5a70*/  F2FP.F16.F32.PACK_AB R16, R35, R41 ;  /* 0x000000292310723e */ /* 0x000fe200000000ff */
[----:B------:R-:W1:Y:S01]  /*5a80*/  MUFU.EX2 R33, R33 ;  /* 0x0000002100217308 */ /* 0x000e620000000800 */
[----:B------:R-:W-:Y:S01]  /*5a90*/  LOP3.LUT R23, R177, UR20, R26, 0x96, !PT ;  /* 0x00000014b1177c12 */ /* 0x000fe2000f8e961a */
[----:B------:R-:W-:Y:S01]  /*5aa0*/  HMMA.16816.F32 R104, R92, R86, RZ ;  /* 0x000000565c68723c */ /* 0x000fe200000018ff */
[----:B------:R-:W-:Y:S01]  /*5ab0*/  F2FP.F16.F32.PACK_AB R4, R40, R34 ;  /* 0x000000222804723e */ /* 0x000fe200000000ff */
[----:B------:R-:W-:Y:S01]  /*5ac0*/  LDSM.16.MT88.4 R24, [R189+0x6800] ;  /* 0x00680000bd18783b */ /* 0x000fe20000004200 */
[----:B------:R-:W-:Y:S01]  /*5ad0*/  PRMT R18, R18, 0x5410, R12 ;  /* 0x0000541012127816 */ /* 0x000fe2000000000c */
[----:B------:R-:W-:Y:S01]  /*5ae0*/  FFMA.FTZ R140, R140, UR38, -R141 ;  /* 0x000000268c8c7c23 */ /* 0x000fe2000801088d */
[----:B------:R-:W-:Y:S01]  /*5af0*/  LOP3.LUT R16, R17, R16, RZ, 0xc0, !PT ;  /* 0x0000001011107212 */ /* 0x000fe200078ec0ff */
[C---:B------:R-:W-:Y:S01]  /*5b00*/  HMMA.16816.F32 R128, R96.reuse, R116, RZ ;  /* 0x000000746080723c */ /* 0x040fe200000018ff */
[----:B------:R-:W4:Y:S01]  /*5b10*/  LDSM.16.MT88.4 R12, [R192+0x6800] ;  /* 0x00680000c00c783b */ /* 0x000f220000004200 */
[----:B------:R-:W-:Y:S01]  /*5b20*/  PRMT R19, R10, 0x5410, R19 ;  /* 0x000054100a137816 */ /* 0x000fe20000000013 */
[----:B------:R-:W-:Y:S01]  /*5b30*/  MUFU.EX2 R62, R62 ;  /* 0x0000003e003e7308 */ /* 0x000fe20000000800 */
[----:B------:R-:W-:Y:S01]  /*5b40*/  LOP3.LUT R17, R61, R4, RZ, 0xc0, !PT ;  /* 0x000000043d117212 */ /* 0x000fe200078ec0ff */
[--C-:B------:R-:W-:Y:S01]  /*5b50*/  FFMA.FTZ R61, R60, UR38, -R141.reuse ;  /* 0x000000263c3d7c23 */ /* 0x100fe2000801088d */
[C---:B------:R-:W-:Y:S01]  /*5b60*/  HMMA.16816.F32 R68, R96.reuse, R76, RZ ;  /* 0x0000004c6044723c */ /* 0x040fe200000018ff */
[----:B------:R-:W-:Y:S01]  /*5b70*/  FFMA.FTZ R60, R168, UR38, -R141 ;  /* 0x00000026a83c7c23 */ /* 0x000fe2000801088d */
[--C-:B------:R-:W-:Y:S01]  /*5b80*/  HSET2.LE.AND R18, R18, R65.reuse, PT ;  /* 0x0000004112127233 */ /* 0x100fe20003803000 */
[----:B------:R-:W5:Y:S01]  /*5b90*/  LDSM.16.MT88.4 R8, [R190+0x6800] ;  /* 0x00680000be08783b */ /* 0x000f620000004200 */
[----:B--2---:R-:W-:Y:S01]  /*5ba0*/  F2FP.F16.F32.PACK_AB R28, R0, R3 ;  /* 0x00000003001c723e */ /* 0x004fe200000000ff */
[----:B------:R-:W2:Y:S01]  /*5bb0*/  MUFU.EX2 R59, R59 ;  /* 0x0000003b003b7308 */ /* 0x000ea20000000800 */
[----:B------:R-:W-:Y:S01]  /*5bc0*/  HMMA.16816.F32 R80, R96, R84, RZ ;  /* 0x000000546050723c */ /* 0x000fe200000018ff */
[----:B------:R-:W-:Y:S01]  /*5bd0*/  HSET2.LE.AND R19, R19, R65, PT ;  /* 0x0000004113137233 */ /* 0x000fe20003803000 */
[----:B------:R-:W-:Y:S01]  /*5be0*/  IMAD.WIDE.U32 R168, R169, -0x326172a9, RZ ;  /* 0xcd9e8d57a9a87825 */ /* 0x000fe200078e00ff */
[----:B---3--:R-:W-:-:S03]  /*5bf0*/  F2FP.F16.F32.PACK_AB R64, R44, R39 ;  /* 0x000000272c40723e */ /* 0x008fc600000000ff */
[----:B-1----:R-:W-:Y:S01]  /*5c00*/  FADD.FTZ R54, R33, R54 ;  /* 0x0000003621367221 */ /* 0x002fe20000010000 */
[----:B------:R-:W-:Y:S01]  /*5c10*/  LOP3.LUT R66, R176, 0xffff, RZ, 0xc0, !PT ;  /* 0x0000ffffb0427812 */ /* 0x000fe200078ec0ff */
[C---:B------:R-:W-:Y:S01]  /*5c20*/  HMMA.16816.F32 R116, R96.reuse, R118, RZ ;  /* 0x000000766074723c */ /* 0x040fe200000018ff */
[----:B------:R-:W-:Y:S01]  /*5c30*/  LOP3.LUT R4, R23, 0xff, RZ, 0xc0, !PT ;  /* 0x000000ff17047812 */ /* 0x000fe200078ec0ff */
[----:B------:R-:W-:Y:S01]  /*5c40*/  MUFU.EX2 R60, R60 ;  /* 0x0000003c003c7308 */ /* 0x000fe20000000800 */
[----:B------:R-:W-:Y:S01]  /*5c50*/  LOP3.LUT R18, R18, R28, RZ, 0xc0, !PT ;  /* 0x0000001c12127212 */ /* 0x000fe200078ec0ff */
[----:B------:R-:W-:Y:S01]  /*5c60*/  FFMA.FTZ R222, R138, UR38, -R141 ;  /* 0x000000268ade7c23 */ /* 0x000fe2000801088d */
[----:B------:R-:W1:Y:S01]  /*5c70*/  LDSM.16.MT88.4 R28, [R188+0x6800] ;  /* 0x00680000bc1c783b */ /* 0x000e620000004200 */
[C---:B------:R-:W-:Y:S01]  /*5c80*/  HMMA.16816.F32 R76, R96.reuse, R78, RZ ;  /* 0x0000004e604c723c */ /* 0x040fe200000018ff */
[----:B------:R-:W-:Y:S01]  /*5c90*/  LOP3.LUT R19, R19, R64, RZ, 0xc0, !PT ;  /* 0x0000004013137212 */ /* 0x000fe200078ec0ff */
[--C-:B------:R-:W-:Y:S01]  /*5ca0*/  FFMA.FTZ R149, R149, UR38, -R145.reuse ;  /* 0x0000002695957c23 */ /* 0x100fe20008010891 */
[----:B------:R-:W-:Y:S01]  /*5cb0*/  SHF.R.U32.HI R66, RZ, 0x8, R66 ;  /* 0x00000008ff427819 */ /* 0x000fe20000011642 */
[----:B------:R-:W3:Y:S01]  /*5cc0*/  MUFU.EX2 R61, R61 ;  /* 0x0000003d003d7308 */ /* 0x000ee20000000800 */
[--C-:B------:R-:W-:Y:S01]  /*5cd0*/  SHF.R.U32.HI R64, RZ, 0x10, R176.reuse ;  /* 0x00000010ff407819 */ /* 0x100fe200000116b0 */
[----:B------:R-:W-:Y:S01]  /*5ce0*/  HMMA.16816.F32 R84, R96, R86, RZ ;  /* 0x000000566054723c */ /* 0x000fe200000018ff */
[----:B------:R-:W-:Y:S01]  /*5cf0*/  SHF.R.U32.HI R5, RZ, 0x18, R176 ;  /* 0x00000018ff057819 */ /* 0x000fe200000116b0 */
[----:B--2---:R-:W-:Y:S01]  /*5d00*/  FADD.FTZ R56, R59, R56 ;  /* 0x000000383b387221 */ /* 0x004fe20000010000 */
[----:B------:R-:W-:Y:S01]  /*5d10*/  LOP3.LUT R64, R64, 0xff, RZ, 0xc0, !PT ;  /* 0x000000ff40407812 */ /* 0x000fe200078ec0ff */
[----:B------:R-:W-:Y:S01]  /*5d20*/  FFMA.FTZ R154, R154, UR38, -R145 ;  /* 0x000000269a9a7c23 */ /* 0x000fe20008010891 */
[--C-:B------:R-:W-:Y:S01]  /*5d30*/  FFMA.FTZ R148, R148, UR38, -R152.reuse ;  /* 0x0000002694947c23 */ /* 0x100fe20008010898 */
[-C--:B------:R-:W-:Y:S01]  /*5d40*/  HMMA.16816.F32 R92, R92, R6.reuse, RZ ;  /* 0x000000065c5c723c */ /* 0x080fe200000018ff */
[----:B------:R-:W-:Y:S01]  /*5d50*/  PRMT R5, R64, 0x5410, R5 ;  /* 0x0000541040057816 */ /* 0x000fe20000000005 */
[----:B------:R-:W-:Y:S01]  /*5d60*/  MUFU.EX2 R137, R137 ;  /* 0x0000008900897308 */ /* 0x000fe20000000800 */
[----:B------:R-:W-:Y:S01]  /*5d70*/  F2FP.F16.F32.PACK_AB R64, R2, R32 ;  /* 0x000000200240723e */ /* 0x000fe200000000ff */
[----:B------:R-:W-:Y:S01]  /*5d80*/  FFMA.FTZ R155, R155, UR38, -R152 ;  /* 0x000000269b9b7c23 */ /* 0x000fe20008010898 */
[--C-:B------:R-:W-:Y:S01]  /*5d90*/  FFMA.FTZ R67, R67, UR38, -R141.reuse ;  /* 0x0000002643437c23 */ /* 0x100fe2000801088d */
[----:B------:R-:W-:Y:S01]  /*5da0*/  HMMA.16816.F32 R96, R96, R6, RZ ;  /* 0x000000066060723c */ /* 0x000fe200000018ff */
[--C-:B------:R-:W-:Y:S01]  /*5db0*/  HSET2.LE.AND R5, R5, R65.reuse, PT ;  /* 0x0000004105057233 */ /* 0x100fe20003803000 */
[----:B------:R-:W-:Y:S01]  /*5dc0*/  FFMA.FTZ R132, R132, UR38, -R141 ;  /* 0x0000002684847c23 */ /* 0x000fe2000801088d */
[----:B---3--:R-:W-:Y:S01]  /*5dd0*/  FADD.FTZ R56, R61, R56 ;  /* 0x000000383d387221 */ /* 0x008fe20000010000 */
[----:B------:R-:W-:Y:S01]  /*5de0*/  MUFU.EX2 R63, R63 ;  /* 0x0000003f003f7308 */ /* 0x000fe20000000800 */
[----:B------:R-:W-:Y:S01]  /*5df0*/  FADD.FTZ R54, R32, R54 ;  /* 0x0000003620367221 */ /* 0x000fe20000010000 */
[C---:B----4-:R-:W-:Y:S01]  /*5e00*/  HMMA.16816.F32 R124, R16.reuse, R12, R124 ;  /* 0x0000000c107c723c */ /* 0x050fe2000000187c */
[----:B------:R-:W-:Y:S01]  /*5e10*/  LOP3.LUT R7, R23, 0xffff, RZ, 0xc0, !PT ;  /* 0x0000ffff17077812 */ /* 0x000fe200078ec0ff */
[----:B------:R-:W-:Y:S01]  /*5e20*/  FADD.FTZ R56, R60, R56 ;  /* 0x000000383c387221 */ /* 0x000fe20000010000 */
[----:B------:R-:W-:Y:S01]  /*5e30*/  LOP3.LUT R6, R176, 0xff, RZ, 0xc0, !PT ;  /* 0x000000ffb0067812 */ /* 0x000fe200078ec0ff */
[----:B------:R-:W-:Y:S01]  /*5e40*/  IMAD.WIDE.U32 R176, R171, -0x326172a9, RZ ;  /* 0xcd9e8d57abb07825 */ /* 0x000fe200078e00ff */
[----:B------:R-:W-:Y:S01]  /*5e50*/  SHF.R.U32.HI R7, RZ, 0x8, R7 ;  /* 0x00000008ff077819 */ /* 0x000fe20000011607 */
[C---:B-----5:R-:W-:Y:S01]  /*5e60*/  HMMA.16816.F32 R72, R16.reuse, R8, R72 ;  /* 0x000000081048723c */ /* 0x060fe20000001848 */
[----:B------:R-:W-:Y:S01]  /*5e70*/  PRMT R6, R6, 0x5410, R66 ;  /* 0x0000541006067816 */ /* 0x000fe20000000042 */
[----:B------:R-:W-:Y:S01]  /*5e80*/  IMAD.WIDE.U32 R170, R170, -0x326172a9, RZ ;  /* 0xcd9e8d57aaaa7825 */ /* 0x000fe200078e00ff */
[----:B------:R-:W-:Y:S01]  /*5e90*/  PRMT R4, R4, 0x5410, R7 ;  /* 0x0000541004047816 */ /* 0x000fe20000000007 */
[----:B------:R-:W-:Y:S01]  /*5ea0*/  MUFU.EX2 R160, R160 ;  /* 0x000000a000a07308 */ /* 0x000fe20000000800 */
[--C-:B------:R-:W-:Y:S01]  /*5eb0*/  SHF.R.U32.HI R7, RZ, 0x10, R23.reuse ;  /* 0x00000010ff077819 */ /* 0x100fe20000011617 */
[C---:B------:R-:W-:Y:S01]  /*5ec0*/  HMMA.16816.F32 R108, R16.reuse, R24, R108 ;  /* 0x00000018106c723c */ /* 0x040fe2000000186c */
[----:B------:R-:W-:Y:S01]  /*5ed0*/  SHF.R.U32.HI R23, RZ, 0x18, R23 ;  /* 0x00000018ff177819 */ /* 0x000fe20000011617 */
[----:B------:R-:W-:Y:S01]  /*5ee0*/  FADD.FTZ R51, R3, R51 ;  /* 0x0000003303337221 */ /* 0x000fe20000010000 */
[----:B------:R-:W-:Y:S01]  /*5ef0*/  LOP3.LUT R7, R7, 0xff, RZ, 0xc0, !PT ;  /* 0x000000ff07077812 */ /* 0x000fe200078ec0ff */
[----:B------:R-:W-:Y:S01]  /*5f00*/  FADD.FTZ R49, R39, R49 ;  /* 0x0000003127317221 */ /* 0x000fe20000010000 */
[--C-:B------:R-:W-:Y:S01]  /*5f10*/  HSET2.LE.AND R6, R6, R65.reuse, PT ;  /* 0x0000004106067233 */ /* 0x100fe20003803000 */
[C---:B-1----:R-:W-:Y:S01]  /*5f20*/  HMMA.16816.F32 R88, R16.reuse, R28, R88 ;  /* 0x0000001c1058723c */ /* 0x042fe20000001858 */
[----:B------:R-:W-:Y:S01]  /*5f30*/  PRMT R7, R7, 0x5410, R23 ;  /* 0x0000541007077816 */ /* 0x000fe20000000017 */
[----:B------:R-:W1:Y:S01]  /*5f40*/  MUFU.EX2 R48, R48 ;  /* 0x0000003000307308 */ /* 0x000e620000000800 */
[--C-:B------:R-:W-:Y:S01]  /*5f50*/  HSET2.LE.AND R4, R4, R65.reuse, PT ;  /* 0x0000004104047233 */ /* 0x100fe20003803000 */
[----:B------:R-:W-:Y:S01]  /*5f60*/  FADD.FTZ R54, R2, R54 ;  /* 0x0000003602367221 */ /* 0x000fe20000010000 */
[----:B------:R-:W-:Y:S01]  /*5f70*/  LOP3.LUT R6, R6, R64, RZ, 0xc0, !PT ;  /* 0x0000004006067212 */ /* 0x000fe200078ec0ff */
[----:B------:R-:W-:Y:S01]  /*5f80*/  FFMA.FTZ R64, R167, UR38, -R145 ;  /* 0x00000026a7407c23 */ /* 0x000fe20008010891 */
[----:B------:R-:W-:Y:S01]  /*5f90*/  HSET2.LE.AND R23, R7, R65, PT ;  /* 0x0000004107177233 */ /* 0x000fe20003803000 */
[C---:B------:R-:W-:Y:S01]  /*5fa0*/  HMMA.16816.F32 R120, R16.reuse, R14, R120 ;  /* 0x0000000e1078723c */ /* 0x040fe20000001878 */
[----:B------:R-:W-:Y:S01]  /*5fb0*/  F2FP.F16.F32.PACK_AB R66, R33, R37 ;  /* 0x000000252142723e */ /* 0x000fe200000000ff */
[----:B------:R-:W2:Y:S01]  /*5fc0*/  MUFU.EX2 R58, R58 ;  /* 0x0000003a003a7308 */ /* 0x000ea20000000800 */
[C---:B------:R-:W-:Y:S01]  /*5fd0*/  F2FP.F16.F32.PACK_AB R7, R62.reuse, R60 ;  /* 0x0000003c3e07723e */ /* 0x040fe200000000ff */
[----:B------:R-:W-:Y:S01]  /*5fe0*/  FADD.FTZ R56, R62, R56 ;  /* 0x000000383e387221 */ /* 0x000fe20000010000 */
[----:B------:R-:W-:Y:S01]  /*5ff0*/  F2FP.F16.F32.PACK_AB R167, R61, R59 ;  /* 0x0000003b3da7723e */ /* 0x000fe200000000ff */
[C---:B------:R-:W-:Y:S01]  /*6000*/  HMMA.16816.F32 R112, R16.reuse, R10, R112 ;  /* 0x0000000a1070723c */ /* 0x040fe20000001870 */
[----:B------:R-:W-:Y:S01]  /*6010*/  LOP3.LUT R7, R5, R7, RZ, 0xc0, !PT ;  /* 0x0000000705077212 */ /* 0x000fe200078ec0ff */
[----:B------:R-:W-:Y:S01]  /*6020*/  FADD.FTZ R51, R0, R51 ;  /* 0x0000003300337221 */ /* 0x000fe20000010000 */
[----:B------:R-:W-:Y:S01]  /*6030*/  LOP3.LUT R4, R4, R66, RZ, 0xc0, !PT ;  /* 0x0000004204047212 */ /* 0x000fe200078ec0ff */
[----:B------:R-:W3:Y:S01]  /*6040*/  MUFU.EX2 R64, R64 ;  /* 0x0000004000407308 */ /* 0x000ee20000000800 */
[----:B------:R-:W-:Y:S01]  /*6050*/  LOP3.LUT R5, R23, R167, RZ, 0xc0, !PT ;  /* 0x000000a717057212 */ /* 0x000fe200078ec0ff */
[----:B------:R-:W-:Y:S01]  /*6060*/  HMMA.16816.F32 R104, R16, R26, R104 ;  /* 0x0000001a1068723c */ /* 0x000fe20000001868 */
[----:B------:R-:W-:Y:S01]  /*6070*/  LOP3.LUT R174, R177, UR30, R174, 0x96, !PT ;  /* 0x0000001eb1ae7c12 */ /* 0x000fe2000f8e96ae */
[----:B------:R-:W-:Y:S01]  /*6080*/  FADD.FTZ R49, R44, R49 ;  /* 0x000000312c317221 */ /* 0x000fe20000010000 */
[----:B-1----:R-:W-:-:S03]  /*6090*/  FADD.FTZ R54, R48, R54 ;  /* 0x0000003630367221 */ /* 0x002fc60000010000 */
[----:B------:R1:W4:Y:S01]  /*60a0*/  MUFU.EX2 R66, R166 ;  /* 0x000000a600427308 */ /* 0x0003220000000800 */
[----:B------:R-:W-:Y:S01]  /*60b0*/  HMMA.16816.F32 R128, R4, R12, R128 ;  /* 0x0000000c0480723c */ /* 0x000fe20000001880 */
[----:B--2---:R-:W-:-:S04]  /*60c0*/  FADD.FTZ R54, R58, R54 ;  /* 0x000000363a367221 */ /* 0x004fc80000010000 */
[----:B------:R-:W-:Y:S01]  /*60d0*/  FADD.FTZ R54, R63, R54 ;  /* 0x000000363f367221 */ /* 0x000fe20000010000 */
[----:B------:R-:W-:Y:S01]  /*60e0*/  HMMA.16816.F32 R68, R4, R8, R68 ;  /* 0x000000080444723c */ /* 0x000fe20000001844 */
[----:B------:R-:W2:Y:S02]  /*60f0*/  MUFU.EX2 R139, R139 ;  /* 0x0000008b008b7308 */ /* 0x000ea40000000800 */
[----:B---3--:R-:W-:-:S03]  /*6100*/  FADD.FTZ R54, R64, R54 ;  /* 0x0000003640367221 */ /* 0x008fc60000010000 */
[----:B------:R-:W-:Y:S03]  /*6110*/  HMMA.16816.F32 R92, R16, R30, R92 ;  /* 0x0000001e105c723c */ /* 0x000fe6000000185c */
[----:B------:R-:W-:Y:S01]  /*6120*/  MUFU.EX2 R142, R142 ;  /* 0x0000008e008e7308 */ /* 0x000fe20000000800 */
[----:B-1----:R-:W-:-:S04]  /*6130*/  IMAD.WIDE.U32 R166, R21, -0x326172a9, RZ ;  /* 0xcd9e8d5715a67825 */ /* 0x002fc800078e00ff */
[----:B----4-:R-:W-:Y:S01]  /*6140*/  FADD.FTZ R51, R66, R51 ;  /* 0x0000003342337221 */ /* 0x010fe20000010000 */
[C---:B------:R-:W-:Y:S01]  /*6150*/  HMMA.16816.F32 R100, R4.reuse, R28, R100 ;  /* 0x0000001c0464723c */ /* 0x040fe20000001864 */
[----:B------:R-:W-:Y:S02]  /*6160*/  LOP3.LUT R172, R167, UR30, R172, 0x96, !PT ;  /* 0x0000001ea7ac7c12 */ /* 0x000fe4000f8e96ac */
[----:B------:R-:W-:Y:S01]  /*6170*/  FADD.FTZ R51, R137, R51 ;  /* 0x0000003389337221 */ /* 0x000fe20000010000 */
[----:B------:R-:W-:Y:S01]  /*6180*/  LOP3.LUT R166, R169, UR26, R166, 0x96, !PT ;  /* 0x0000001aa9a67c12 */ /* 0x000fe2000f8e96a6 */
[----:B------:R-:W1:Y:S02]  /*6190*/  MUFU.EX2 R29, R165 ;  /* 0x000000a5001d7308 */ /* 0x000e640000000800 */
[----:B------:R-:W-:Y:S01]  /*61a0*/  FFMA.FTZ R28, R147, UR38, -R152 ;  /* 0x00000026931c7c23 */ /* 0x000fe20008010898 */
[----:B------:R-:W-:Y:S01]  /*61b0*/  IMAD.WIDE.U32 R12, R172, -0x2daee0ad, RZ ;  /* 0xd2511f53ac0c7825 */ /* 0x000fe200078e00ff */
[----:B------:R-:W-:Y:S01]  /*61c0*/  LOP3.LUT R172, R171, UR26, R176, 0x96, !PT ;  /* 0x0000001aabac7c12 */ /* 0x000fe2000f8e96b0 */
[C---:B------:R-:W-:Y:S02]  /*61d0*/  HMMA.16816.F32 R116, R4.reuse, R14, R116 ;  /* 0x0000000e0474723c */ /* 0x040fe40000001874 */
[----:B------:R-:W-:Y:S01]  /*61e0*/  FFMA.FTZ R147, R146, UR38, -R152 ;  /* 0x0000002692937c23 */ /* 0x000fe20008010898 */
[----:B------:R-:W-:Y:S01]  /*61f0*/  IMAD.WIDE.U32 R166, R166, -0x2daee0ad, RZ ;  /* 0xd2511f53a6a67825 */ /* 0x000fe200078e00ff */
[----:B------:R-:W-:Y:S01]  /*6200*/  LOP3.LUT R175, R13, UR24, R22, 0x96, !PT ;  /* 0x000000180daf7c12 */ /* 0x000fe2000f8e9616 */
[----:B------:R-:W3:Y:S02]  /*6210*/  MUFU.EX2 R28, R28 ;  /* 0x0000001c001c7308 */ /* 0x000ee40000000800 */
[----:B------:R-:W-:Y:S01]  /*6220*/  FFMA.FTZ R146, R164, UR38, -R152 ;  /* 0x00000026a4927c23 */ /* 0x000fe20008010898 */
[----:B------:R-:W-:Y:S01]  /*6230*/  IMAD.WIDE.U32 R172, R172, -0x2daee0ad, RZ ;  /* 0xd2511f53acac7825 */ /* 0x000fe200078e00ff */
[----:B------:R-:W-:Y:S01]  /*6240*/  LOP3.LUT R8, R167, UR21, R12, 0x96, !PT ;  /* 0x00000015a7087c12 */ /* 0x000fe2000f8e960c */
[C---:B------:R-:W-:Y:S02]  /*6250*/  HMMA.16816.F32 R80, R4.reuse, R24, R80 ;  /* 0x000000180450723c */ /* 0x040fe40000001850 */
[----:B--2---:R-:W-:Y:S01]  /*6260*/  FADD.FTZ R51, R139, R51 ;  /* 0x000000338b337221 */ /* 0x004fe20000010000 */
[----:B------:R-:W-:Y:S01]  /*6270*/  IMAD.WIDE.U32 R12, R174, -0x2daee0ad, RZ ;  /* 0xd2511f53ae0c7825 */ /* 0x000fe200078e00ff */
[----:B------:R-:W2:Y:S03]  /*6280*/  MUFU.EX2 R147, R147 ;  /* 0x0000009300937308 */ /* 0x000ea60000000800 */
[----:B-1----:R-:W-:Y:S01]  /*6290*/  FADD.FTZ R49, R29, R49 ;  /* 0x000000311d317221 */ /* 0x002fe20000010000 */
[----:B------:R-:W-:Y:S01]  /*62a0*/  IMAD.WIDE.U32 R16, R8, -0x326172a9, RZ ;  /* 0xcd9e8d5708107825 */ /* 0x000fe200078e00ff */
[----:B------:R-:W-:Y:S01]  /*62b0*/  LOP3.LUT R167, R173, UR21, R12, 0x96, !PT ;  /* 0x00000015ada77c12 */ /* 0x000fe2000f8e960c */
[C---:B------:R-:W-:Y:S01]  /*62c0*/  HMMA.16816.F32 R76, R4.reuse, R10, R76 ;  /* 0x0000000a044c723c */ /* 0x040fe2000000184c */
[----:B------:R-:W-:Y:S01]  /*62d0*/  LOP3.LUT R169, R13, UR24, R20, 0x96, !PT ;  /* 0x000000180da97c12 */ /* 0x000fe2000f8e9614 */
[----:B------:R-:W-:Y:S01]  /*62e0*/  IMAD.WIDE.U32 R174, R175, -0x326172a9, RZ ;  /* 0xcd9e8d57afae7825 */ /* 0x000fe200078e00ff */
[C---:B------:R-:W-:Y:S01]  /*62f0*/  LOP3.LUT R8, R16.reuse, 0xffff, RZ, 0xc0, !PT ;  /* 0x0000ffff10087812 */ /* 0x040fe200078ec0ff */
[----:B------:R-:W1:Y:S01]  /*6300*/  LDSM.16.MT88.4 R20, [R192+0x7000] ;  /* 0x00700000c014783b */ /* 0x000e620000004200 */
[----:B------:R-:W-:Y:S01]  /*6310*/  LOP3.LUT R171, R16, 0xff, RZ, 0xc0, !PT ;  /* 0x000000ff10ab7812 */ /* 0x000fe200078ec0ff */
[----:B------:R-:W-:Y:S01]  /*6320*/  IMAD.WIDE.U32 R176, R167, -0x326172a9, RZ ;  /* 0xcd9e8d57a7b07825 */ /* 0x000fe200078e00ff */
[----:B------:R-:W-:Y:S01]  /*6330*/  SHF.R.U32.HI R9, RZ, 0x8, R8 ;  /* 0x00000008ff097819 */ /* 0x000fe20000011608 */
[C---:B------:R-:W-:Y:S01]  /*6340*/  HMMA.16816.F32 R84, R4.reuse, R26, R84 ;  /* 0x0000001a0454723c */ /* 0x040fe20000001854 */
[----:B------:R-:W-:Y:S01]  /*6350*/  SHF.R.U32.HI R8, RZ, 0x10, R16 ;  /* 0x00000010ff087819 */ /* 0x000fe20000011610 */
[----:B------:R-:W4:Y:S01]  /*6360*/  MUFU.EX2 R146, R146 ;  /* 0x0000009200927308 */ /* 0x000f220000000800 */
[----:B------:R-:W-:Y:S01]  /*6370*/  LOP3.LUT R12, R17, UR19, R174, 0x96, !PT ;  /* 0x00000013110c7c12 */ /* 0x000fe2000f8e96ae */
[----:B---3--:R-:W-:Y:S01]  /*6380*/  FADD.FTZ R49, R28, R49 ;  /* 0x000000311c317221 */ /* 0x008fe20000010000 */
[----:B------:R-:W-:Y:S01]  /*6390*/  PRMT R171, R171, 0x5410, R9 ;  /* 0x00005410abab7816 */ /* 0x000fe20000000009 */
[----:B------:R-:W-:Y:S01]  /*63a0*/  HMMA.16816.F32 R96, R4, R30, R96 ;  /* 0x0000001e0460723c */ /* 0x000fe20000001860 */
[----:B------:R-:W-:Y:S01]  /*63b0*/  LOP3.LUT R9, R8, 0xff, RZ, 0xc0, !PT ;  /* 0x000000ff08097812 */ /* 0x000fe200078ec0ff */
[----:B--2---:R-:W-:Y:S01]  /*63c0*/  FADD.FTZ R49, R147, R49 ;  /* 0x0000003193317221 */ /* 0x004fe20000010000 */
[--C-:B------:R-:W-:Y:S01]  /*63d0*/  SHF.R.U32.HI R8, RZ, 0x10, R12.reuse ;  /* 0x00000010ff087819 */ /* 0x100fe2000001160c */
[----:B------:R-:W2:Y:S01]  /*63e0*/  MUFU.EX2 R153, R153 ;  /* 0x0000009900997308 */ /* 0x000ea20000000800 */
[----:B------:R-:W-:Y:S01]  /*63f0*/  LOP3.LUT R14, R12, 0xffff, RZ, 0xc0, !PT ;  /* 0x0000ffff0c0e7812 */ /* 0x000fe200078ec0ff */
[----:B------:R-:W-:Y:S01]  /*6400*/  FADD.FTZ R51, R142, R51 ;  /* 0x000000338e337221 */ /* 0x000fe20000010000 */
[----:B------:R-:W-:Y:S01]  /*6410*/  LOP3.LUT R13, R12, 0xff, RZ, 0xc0, !PT ;  /* 0x000000ff0c0d7812 */ /* 0x000fe200078ec0ff */
[--C-:B------:R-:W-:Y:S01]  /*6420*/  FFMA.FTZ R31, R163, UR38, -R141.reuse ;  /* 0x00000026a31f7c23 */ /* 0x100fe2000801088d */
[----:B------:R-:W-:Y:S01]  /*6430*/  SHF.R.U32.HI R12, RZ, 0x18, R12 ;  /* 0x00000018ff0c7819 */ /* 0x000fe2000001160c */
[----:B------:R-:W-:Y:S01]  /*6440*/  FFMA.FTZ R30, R161, UR38, -R141 ;  /* 0x00000026a11e7c23 */ /* 0x000fe2000801088d */
[----:B------:R-:W-:Y:S01]  /*6450*/  LOP3.LUT R8, R8, 0xff, RZ, 0xc0, !PT ;  /* 0x000000ff08087812 */ /* 0x000fe200078ec0ff */
[----:B------:R-:W3:Y:S01]  /*6460*/  MUFU.EX2 R158, R158 ;  /* 0x0000009e009e7308 */ /* 0x000ee20000000800 */
[----:B------:R-:W-:Y:S01]  /*6470*/  SHF.R.U32.HI R173, RZ, 0x18, R16 ;  /* 0x00000018ffad7819 */ /* 0x000fe20000011610 */
[----:B----4-:R-:W-:Y:S01]  /*6480*/  FADD.FTZ R49, R146, R49 ;  /* 0x0000003192317221 */ /* 0x010fe20000010000 */
[----:B------:R-:W-:Y:S01]  /*6490*/  PRMT R8, R8, 0x5410, R12 ;  /* 0x0000541008087816 */ /* 0x000fe2000000000c */
[----:B------:R-:W4:Y:S01]  /*64a0*/  LDSM.16.MT88.4 R16, [R190+0x7000] ;  /* 0x00700000be10783b */ /* 0x000f220000004200 */
[----:B------:R-:W-:-:S02]  /*64b0*/  SHF.R.U32.HI R14, RZ, 0x8, R14 ;  /* 0x00000008ff0e7819 */ /* 0x000fc4000001160e */
[----:B------:R-:W-:Y:S01]  /*64c0*/  PRMT R173, R9, 0x5410, R173 ;  /* 0x0000541009ad7816 */ /* 0x000fe200000000ad */
[----:B------:R-:W-:Y:S01]  /*64d0*/  MUFU.EX2 R31, R31 ;  /* 0x0000001f001f7308 */ /* 0x000fe20000000800 */
[--C-:B------:R-:W-:Y:S01]  /*64e0*/  HSET2.LE.AND R25, R8, R65.reuse, PT ;  /* 0x0000004108197233 */ /* 0x100fe20003803000 */
[----:B--2---:R-:W-:Y:S01]  /*64f0*/  FADD.FTZ R56, R153, R56 ;  /* 0x0000003899387221 */ /* 0x004fe20000010000 */
[----:B------:R-:W-:Y:S02]  /*6500*/  F2FP.F16.F32.PACK_AB R164, R28, R29 ;  /* 0x0000001d1ca4723e */ /* 0x000fe400000000ff */
[----:B------:R-:W-:Y:S02]  /*6510*/  PRMT R9, R13, 0x5410, R14 ;  /* 0x000054100d097816 */ /* 0x000fe4000000000e */
[----:B------:R-:W-:Y:S01]  /*6520*/  LOP3.LUT R25, R25, R164, RZ, 0xc0, !PT ;  /* 0x000000a419197212 */ /* 0x000fe200078ec0ff */
[----:B------:R-:W-:Y:S01]  /*6530*/  IMAD.WIDE.U32 R164, R169, -0x326172a9, RZ ;  /* 0xcd9e8d57a9a47825 */ /* 0x000fe200078e00ff */
[----:B------:R-:W-:Y:S01]  /*6540*/  F2FP.F16.F32.PACK_AB R24, R137, R66 ;  /* 0x000000428918723e */ /* 0x000fe200000000ff */
[----:B------:R-:W2:Y:S01]  /*6550*/  LDSM.16.MT88.4 R12, [R189+0x7000] ;  /* 0x00700000bd0c783b */ /* 0x000ea20000004200 */
[----:B------:R-:W-:Y:S01]  /*6560*/  HSET2.LE.AND R9, R9, R65, PT ;  /* 0x0000004109097233 */ /* 0x000fe20003803000 */
[----:B------:R-:W5:Y:S01]  /*6570*/  MUFU.EX2 R30, R30 ;  /* 0x0000001e001e7308 */ /* 0x000f620000000800 */
[----:B------:R-:W-:Y:S01]  /*6580*/  LOP3.LUT R4, R177, UR19, R164, 0x96, !PT ;  /* 0x00000013b1047c12 */ /* 0x000fe2000f8e96a4 */
[----:B---3--:R-:W-:Y:S01]  /*6590*/  FADD.FTZ R51, R158, R51 ;  /* 0x000000339e337221 */ /* 0x008fe20000010000 */
[----:B------:R-:W-:-:S02]  /*65a0*/  SHF.R.U32.HI R7, RZ, 0x10, R176 ;  /* 0x00000010ff077819 */ /* 0x000fc400000116b0 */
[----:B------:R-:W-:Y:S02]  /*65b0*/  LOP3.LUT R24, R9, R24, RZ, 0xc0, !PT ;  /* 0x0000001809187212 */ /* 0x000fe400078ec0ff */
[----:B------:R-:W3:Y:S01]  /*65c0*/  LDSM.16.MT88.4 R8, [R188+0x7000] ;  /* 0x00700000bc08783b */ /* 0x000ee20000004200 */
[----:B------:R-:W-:Y:S01]  /*65d0*/  LOP3.LUT R163, R4, 0xffff, RZ, 0xc0, !PT ;  /* 0x0000ffff04a37812 */ /* 0x000fe200078ec0ff */
[----:B------:R-:W-:Y:S01]  /*65e0*/  MUFU.EX2 R159, R159 ;  /* 0x0000009f009f7308 */ /* 0x000fe20000000800 */
[----:B------:R-:W-:Y:S02]  /*65f0*/  LOP3.LUT R164, R176, 0xffff, RZ, 0xc0, !PT ;  /* 0x0000ffffb0a47812 */ /* 0x000fe400078ec0ff */
[----:B------:R-:W-:Y:S02]  /*6600*/  SHF.R.U32.HI R5, RZ, 0x18, R176 ;  /* 0x00000018ff057819 */ /* 0x000fe400000116b0 */
[----:B------:R-:W-:Y:S02]  /*6610*/  LOP3.LUT R7, R7, 0xff, RZ, 0xc0, !PT ;  /* 0x000000ff07077812 */ /* 0x000fe400078ec0ff */
[----:B------:R-:W-:Y:S01]  /*6620*/  LOP3.LUT R161, R4, 0xff, RZ, 0xc0, !PT ;  /* 0x000000ff04a17812 */ /* 0x000fe200078ec0ff */
[----:B------:R-:W-:Y:S01]  /*6630*/  MUFU.EX2 R221, R221 ;  /* 0x000000dd00dd7308 */ /* 0x000fe20000000800 */
[----:B------:R-:W-:Y:S01]  /*6640*/  SHF.R.U32.HI R163, RZ, 0x8, R163 ;  /* 0x00000008ffa37819 */ /* 0x000fe200000116a3 */
[----:B-----5:R-:W-:Y:S01]  /*6650*/  FADD.FTZ R56, R30, R56 ;  /* 0x000000381e387221 */ /* 0x020fe20000010000 */
[----:B------:R-:W-:-:S02]  /*6660*/  LOP3.LUT R6, R176, 0xff, RZ, 0xc0, !PT ;  /* 0x000000ffb0067812 */ /* 0x000fc400078ec0ff */
[----:B------:R-:W-:Y:S01]  /*6670*/  SHF.R.U32.HI R164, RZ, 0x8, R164 ;  /* 0x00000008ffa47819 */ /* 0x000fe200000116a4 */
[----:B------:R-:W-:Y:S01]  /*6680*/  FADD.FTZ R56, R31, R56 ;  /* 0x000000381f387221 */ /* 0x000fe20000010000 */
[----:B------:R-:W-:Y:S01]  /*6690*/  PRMT R5, R7, 0x5410, R5 ;  /* 0x0000541007057816 */ /* 0x000fe20000000005 */
[----:B------:R-:W-:Y:S01]  /*66a0*/  MUFU.EX2 R151, R151 ;  /* 0x0000009700977308 */ /* 0x000fe20000000800 */
[----:B------:R-:W-:Y:S01]  /*66b0*/  PRMT R7, R161, 0x5410, R163 ;  /* 0x00005410a1077816 */ /* 0x000fe200000000a3 */
[----:B------:R-:W-:Y:S01]  /*66c0*/  FADD.FTZ R56, R160, R56 ;  /* 0x00000038a0387221 */ /* 0x000fe20000010000 */
[----:B------:R-:W-:Y:S02]  /*66d0*/  SHF.R.U32.HI R163, RZ, 0x10, R4 ;  /* 0x00000010ffa37819 */ /* 0x000fe40000011604 */
[----:B------:R-:W-:Y:S02]  /*66e0*/  PRMT R6, R6, 0x5410, R164 ;  /* 0x0000541006067816 */ /* 0x000fe400000000a4 */
[----:B------:R-:W-:Y:S01]  /*66f0*/  SHF.R.U32.HI R4, RZ, 0x18, R4 ;  /* 0x00000018ff047819 */ /* 0x000fe20000011604 */
[----:B------:R-:W-:Y:S01]  /*6700*/  MUFU.EX2 R220, R220 ;  /* 0x000000dc00dc7308 */ /* 0x000fe20000000800 */
[----:B------:R-:W-:-:S02]  /*6710*/  LOP3.LUT R163, R163, 0xff, RZ, 0xc0, !PT ;  /* 0x000000ffa3a37812 */ /* 0x000fc400078ec0ff */
[--C-:B------:R-:W-:Y:S02]  /*6720*/  HSET2.LE.AND R6, R6, R65.reuse, PT ;  /* 0x0000004106067233 */ /* 0x100fe40003803000 */
[----:B------:R-:W-:Y:S02]  /*6730*/  F2FP.F16.F32.PACK_AB R161, R64, R63 ;  /* 0x0000003f40a1723e */ /* 0x000fe400000000ff */
[----:B------:R-:W-:Y:S01]  /*6740*/  PRMT R163, R163, 0x5410, R4 ;  /* 0x00005410a3a37816 */ /* 0x000fe20000000004 */
[----:B------:R-:W-:Y:S01]  /*6750*/  MUFU.EX2 R144, R144 ;  /* 0x0000009000907308 */ /* 0x000fe20000000800 */
[--C-:B------:R-:W-:Y:S02]  /*6760*/  HSET2.LE.AND R27, R173, R65.reuse, PT ;  /* 0x00000041ad1b7233 */ /* 0x100fe40003803000 */
[----:B------:R-:W-:Y:S01]  /*6770*/  LOP3.LUT R6, R6, R161, RZ, 0xc0, !PT ;  /* 0x000000a106067212 */ /* 0x000fe200078ec0ff */
[----:B------:R-:W-:Y:S01]  /*6780*/  FFMA.FTZ R161, R162, UR38, -R157 ;  /* 0x00000026a2a17c23 */ /* 0x000fe2000801089d */
[----:B------:R-:W-:-:S02]  /*6790*/  HSET2.LE.AND R5, R5, R65, PT ;  /* 0x0000004105057233 */ /* 0x000fc40003803000 */
[--C-:B------:R-:W-:Y:S01]  /*67a0*/  HSET2.LE.AND R4, R7, R65.reuse, PT ;  /* 0x0000004107047233 */ /* 0x100fe20003803000 */
[----:B------:R-:W-:Y:S01]  /*67b0*/  MUFU.EX2 R223, R223 ;  /* 0x000000df00df7308 */ /* 0x000fe20000000800 */
[--C-:B------:R-:W-:Y:S02]  /*67c0*/  HSET2.LE.AND R26, R171, R65.reuse, PT ;  /* 0x00000041ab1a7233 */ /* 0x100fe40003803000 */
[----:B------:R-:W-:Y:S02]  /*67d0*/  F2FP.F16.F32.PACK_AB R169, R146, R147 ;  /* 0x0000009392a9723e */ /* 0x000fe400000000ff */
[----:B------:R-:W-:Y:S02]  /*67e0*/  HSET2.LE.AND R163, R163, R65, PT ;  /* 0x00000041a3a37233 */ /* 0x000fe40003803000 */
[----:B------:R-:W-:Y:S01]  /*67f0*/  F2FP.F16.F32.PACK_AB R7, R160, R31 ;  /* 0x0000001fa007723e */ /* 0x000fe200000000ff */
[----:B------:R-:W5:Y:S01]  /*6800*/  MUFU.EX2 R161, R161 ;  /* 0x000000a100a17308 */ /* 0x000f620000000800 */
[----:B------:R-:W-:-:S02]  /*6810*/  LOP3.LUT R168, R175, UR22, R168, 0x96, !PT ;  /* 0x00000016afa87c12 */ /* 0x000fc4000f8e96a8 */
[----:B------:R-:W-:Y:S02]  /*6820*/  F2FP.F16.F32.PACK_AB R171, R142, R139 ;  /* 0x0000008b8eab723e */ /* 0x000fe400000000ff */
[----:B------:R-:W-:Y:S02]  /*6830*/  F2FP.F16.F32.PACK_AB R162, R58, R48 ;  /* 0x000000303aa2723e */ /* 0x000fe400000000ff */
[----:B------:R-:W-:Y:S01]  /*6840*/  F2FP.F16.F32.PACK_AB R164, R30, R153 ;  /* 0x000000991ea4723e */ /* 0x000fe200000000ff */
[----:B------:R-:W-:Y:S01]  /*6850*/  MUFU.EX2 R140, R140 ;  /* 0x0000008c008c7308 */ /* 0x000fe20000000800 */
[----:B------:R-:W-:Y:S01]  /*6860*/  LOP3.LUT R27, R27, R169, RZ, 0xc0, !PT ;  /* 0x000000a91b1b7212 */ /* 0x000fe200078ec0ff */
[----:B------:R-:W-:Y:S01]  /*6870*/  IMAD.WIDE.U32 R168, R168, -0x2daee0ad, RZ ;  /* 0xd2511f53a8a87825 */ /* 0x000fe200078e00ff */
[----:B------:R-:W-:Y:S02]  /*6880*/  LOP3.LUT R7, R5, R7, RZ, 0xc0, !PT ;  /* 0x0000000705077212 */ /* 0x000fe400078ec0ff */
[----:B------:R-:W-:-:S02]  /*6890*/  LOP3.LUT R26, R26, R171, RZ, 0xc0, !PT ;  /* 0x000000ab1a1a7212 */ /* 0x000fc400078ec0ff */
[----:B------:R-:W-:Y:S01]  /*68a0*/  LOP3.LUT R4, R4, R162, RZ, 0xc0, !PT ;  /* 0x000000a204047212 */ /* 0x000fe200078ec0ff */
[----:B------:R-:W-:Y:S01]  /*68b0*/  MUFU.EX2 R222, R222 ;  /* 0x000000de00de7308 */ /* 0x000fe20000000800 */
[----:B------:R-:W-:Y:S01]  /*68c0*/  LOP3.LUT R5, R163, R164, RZ, 0xc0, !PT ;  /* 0x000000a4a3057212 */ /* 0x000fe200078ec0ff */
[----:B-----5:R-:W-:Y:S01]  /*68d0*/  FADD.FTZ R51, R161, R51 ;  /* 0x00000033a1337221 */ /* 0x020fe20000010000 */
[----:B------:R-:W-:Y:S01]  /*68e0*/  LOP3.LUT R166, R169, UR20, R166, 0x96, !PT ;  /* 0x00000014a9a67c12 */ /* 0x000fe2000f8e96a6 */
[C---:B-1----:R-:W-:Y:S01]  /*68f0*/  HMMA.16816.F32 R124, R24.reuse, R20, R124 ;  /* 0x00000014187c723c */ /* 0x042fe2000000187c */
[----:B------:R-:W-:Y:S01]  /*6900*/  LOP3.LUT R156, R165, UR22, R170, 0x96, !PT ;  /* 0x00000016a59c7c12 */ /* 0x000fe2000f8e96aa */
[----:B------:R-:W-:Y:S02]  /*6910*/  FADD.FTZ R51, R159, R51 ;  /* 0x000000339f337221 */ /* 0x000fe40000010000 */
[----:B------:R-:W1:Y:S02]  /*6920*/  MUFU.EX2 R149, R149 ;  /* 0x0000009500957308 */ /* 0x000e640000000800 */
[----:B----4-:R-:W-:Y:S01]  /*6930*/  HMMA.16816.F32 R72, R24, R16, R72 ;  /* 0x000000101848723c */ /* 0x010fe20000001848 */
[----:B------:R-:W-:-:S05]  /*6940*/  IMAD.WIDE.U32 R156, R156, -0x2daee0ad, RZ ;  /* 0xd2511f539c9c7825 */ /* 0x000fca00078e00ff */
[C---:B------:R-:W-:Y:S01]  /*6950*/  HMMA.16816.F32 R128, R4.reuse, R20, R128 ;  /* 0x000000140480723c */ /* 0x040fe20000001880 */
[----:B------:R-:W-:Y:S01]  /*6960*/  LOP3.LUT R172, R157, UR20, R172, 0x96, !PT ;  /* 0x000000149dac7c12 */ /* 0x000fe2000f8e96ac */
[----:B------:R-:W4:Y:S03]  /*6970*/  MUFU.EX2 R154, R154 ;  /* 0x0000009a009a7308 */ /* 0x000f260000000800 */
[----:B------:R-:W-:Y:S01]  /*6980*/  LOP3.LUT R138, R172, 0xffff, RZ, 0xc0, !PT ;  /* 0x0000ffffac8a7812 */ /* 0x000fe200078ec0ff */
[----:B------:R-:W-:Y:S01]  /*6990*/  HMMA.16816.F32 R68, R4, R16, R68 ;  /* 0x000000100444723c */ /* 0x000fe20000001844 */
[----:B------:R-:W-:Y:S02]  /*69a0*/  LOP3.LUT R20, R168, 0xffff, RZ, 0xc0, !PT ;  /* 0x0000ffffa8147812 */ /* 0x000fe400078ec0ff */
[----:B------:R-:W-:Y:S01]  /*69b0*/  SHF.R.U32.HI R141, RZ, 0x10, R172 ;  /* 0x00000010ff8d7819 */ /* 0x000fe200000116ac */
[----:B------:R-:W5:Y:S01]  /*69c0*/  MUFU.EX2 R148, R148 ;  /* 0x0000009400947308 */ /* 0x000f620000000800 */
[----:B------:R-:W-:Y:S01]  /*69d0*/  SHF.R.U32.HI R20, RZ, 0x8, R20 ;  /* 0x00000008ff147819 */ /* 0x000fe20000011614 */
[----:B--2---:R-:W-:Y:S01]  /*69e0*/  HMMA.16816.F32 R108, R24, R12, R108 ;  /* 0x0000000c186c723c */ /* 0x004fe2000000186c */
[----:B------:R-:W-:Y:S01]  /*69f0*/  SHF.R.U32.HI R16, RZ, 0x10, R168 ;  /* 0x00000010ff107819 */ /* 0x000fe200000116a8 */
[----:B-1----:R-:W-:Y:S01]  /*6a00*/  FADD.FTZ R54, R149, R54 ;  /* 0x0000003695367221 */ /* 0x002fe20000010000 */
[----:B------:R-:W-:-:S02]  /*6a10*/  LOP3.LUT R17, R166, 0xffff, RZ, 0xc0, !PT ;  /* 0x0000ffffa6117812 */ /* 0x000fc400078ec0ff */
[----:B------:R-:W-:Y:S01]  /*6a20*/  SHF.R.U32.HI R138, RZ, 0x8, R138 ;  /* 0x00000008ff8a7819 */ /* 0x000fe2000001168a */
[----:B------:R-:W-:Y:S01]  /*6a30*/  HMMA.16816.F32 R80, R4, R12, R80 ;  /* 0x0000000c0450723c */ /* 0x000fe20000001850 */
[----:B------:R-:W-:Y:S01]  /*6a40*/  SHF.R.U32.HI R17, RZ, 0x8, R17 ;  /* 0x00000008ff117819 */ /* 0x000fe20000011611 */
[----:B------:R-:W1:Y:S01]  /*6a50*/  MUFU.EX2 R155, R155 ;  /* 0x0000009b009b7308 */ /* 0x000e620000000800 */
[----:B------:R-:W-:Y:S01]  /*6a60*/  LOP3.LUT R141, R141, 0xff, RZ, 0xc0, !PT ;  /* 0x000000ff8d8d7812 */ /* 0x000fe200078ec0ff */
[----:B----4-:R-:W-:Y:S02]  /*6a70*/  FADD.FTZ R54, R154, R54 ;  /* 0x000000369a367221 */ /* 0x010fe40000010000 */
[C---:B---3--:R-:W-:Y:S01]  /*6a80*/  HMMA.16816.F32 R88, R24.reuse, R8, R88 ;  /* 0x000000081858723c */ /* 0x048fe20000001858 */
[----:B------:R-:W-:Y:S01]  /*6a90*/  SHF.R.U32.HI R12, RZ, 0x10, R166 ;  /* 0x00000010ff0c7819 */ /* 0x000fe200000116a6 */
[----:B------:R-:W-:Y:S01]  /*6aa0*/  FADD.FTZ R54, R144, R54 ;  /* 0x0000003690367221 */ /* 0x000fe20000010000 */
[----:B-----5:R-:W-:Y:S01]  /*6ab0*/  FADD.FTZ R49, R148, R49 ;  /* 0x0000003194317221 */ /* 0x020fe20000010000 */
[----:B------:R-:W2:Y:S01]  /*6ac0*/  MUFU.EX2 R67, R67 ;  /* 0x0000004300437308 */ /* 0x000ea20000000800 */
[----:B------:R-:W-:Y:S01]  /*6ad0*/  LOP3.LUT R13, R12, 0xff, RZ, 0xc0, !PT ;  /* 0x000000ff0c0d7812 */ /* 0x000fe200078ec0ff */
[----:B------:R-:W-:Y:S01]  /*6ae0*/  HMMA.16816.F32 R120, R24, R22, R120 ;  /* 0x000000161878723c */ /* 0x000fe20000001878 */
[----:B------:R-:W-:-:S05]  /*6af0*/  F2FP.F16.F32.PACK_AB R12, R161, R158 ;  /* 0x0000009ea10c723e */ /* 0x000fca00000000ff */
[----:B------:R-:W-:Y:S01]  /*6b00*/  HMMA.16816.F32 R112, R24, R18, R112 ;  /* 0x000000121870723c */ /* 0x000fe20000001870 */
[----:B------:R-:W3:Y:S01]  /*6b10*/  MUFU.EX2 R132, R132 ;  /* 0x0000008400847308 */ /* 0x000ee20000000800 */
[C---:B-1----:R-:W-:Y:S01]  /*6b20*/  F2FP.F16.F32.PACK_AB R143, R155.reuse, R148 ;  /* 0x000000949b8f723e */ /* 0x042fe200000000ff */
[----:B------:R-:W-:-:S03]  /*6b30*/  FADD.FTZ R49, R155, R49 ;  /* 0x000000319b317221 */ /* 0x000fc60000010000 */
[----:B------:R-:W-:Y:S01]  /*6b40*/  HMMA.16816.F32 R104, R24, R14, R104 ;  /* 0x0000000e1868723c */ /* 0x000fe20000001868 */
[----:B------:R-:W-:Y:S01]  /*6b50*/  FADD.FTZ R49, R151, R49 ;  /* 0x0000003197317221 */ /* 0x000fe20000010000 */
[----:B--2---:R-:W-:-:S04]  /*6b60*/  FADD.FTZ R56, R67, R56 ;  /* 0x0000003843387221 */ /* 0x004fc80000010000 */
[----:B------:R-:W-:Y:S06]  /*6b70*/  HMMA.16816.F32 R92, R24, R10, R92 ;  /* 0x0000000a185c723c */ /* 0x000fec000000185c */
[C---:B------:R-:W-:Y:S01]  /*6b80*/  HMMA.16816.F32 R76, R4.reuse, R18, R76 ;  /* 0x00000012044c723c */ /* 0x040fe2000000184c */
[----:B------:R-:W-:Y:S01]  /*6b90*/  LOP3.LUT R25, R168, 0xff, RZ, 0xc0, !PT ;  /* 0x000000ffa8197812 */ /* 0x000fe200078ec0ff */
[----:B---3--:R-:W-:Y:S01]  /*6ba0*/  FADD.FTZ R56, R132, R56 ;  /* 0x0000003884387221 */ /* 0x008fe20000010000 */
[----:B------:R-:W-:Y:S02]  /*6bb0*/  SHF.R.U32.HI R26, RZ, 0x18, R168 ;  /* 0x00000018ff1a7819 */ /* 0x000fe400000116a8 */
[----:B------:R-:W-:Y:S01]  /*6bc0*/  SHF.R.U32.HI R27, RZ, 0x18, R166 ;  /* 0x00000018ff1b7819 */ /* 0x000fe200000116a6 */
[----:B------:R-:W-:Y:S01]  /*6bd0*/  HMMA.16816.F32 R100, R4, R8, R100 ;  /* 0x000000080464723c */ /* 0x000fe20000001864 */
[----:B------:R-:W-:Y:S01]  /*6be0*/  LOP3.LUT R18, R16, 0xff, RZ, 0xc0, !PT ;  /* 0x000000ff10127812 */ /* 0x000fe200078ec0ff */
[----:B------:R-:W-:Y:S01]  /*6bf0*/  FADD.FTZ R56, R140, R56 ;  /* 0x000000388c387221 */ /* 0x000fe20000010000 */
[----:B------:R-:W-:-:S02]  /*6c00*/  LOP3.LUT R16, R166, 0xff, RZ, 0xc0, !PT ;  /* 0x000000ffa6107812 */ /* 0x000fc400078ec0ff */
[----:B------:R-:W-:Y:S01]  /*6c10*/  PRMT R25, R25, 0x5410, R20 ;  /* 0x0000541019197816 */ /* 0x000fe20000000014 */
[C---:B------:R-:W-:Y:S01]  /*6c20*/  HMMA.16816.F32 R116, R4.reuse, R22, R116 ;  /* 0x000000160474723c */ /* 0x040fe20000001874 */
[----:B------:R-:W-:Y:S01]  /*6c30*/  PRMT R26, R18, 0x5410, R26 ;  /* 0x00005410121a7816 */ /* 0x000fe2000000001a */
[----:B------:R-:W1:Y:S01]  /*6c40*/  LDSM.16.MT88.4 R20, [R192+0x7800] ;  /* 0x00780000c014783b */ /* 0x000e620000004200 */
[----:B------:R-:W-:Y:S02]  /*6c50*/  PRMT R16, R16, 0x5410, R17 ;  /* 0x0000541010107816 */ /* 0x000fe40000000011 */
[----:B------:R-:W-:Y:S01]  /*6c60*/  PRMT R27, R13, 0x5410, R27 ;  /* 0x000054100d1b7816 */ /* 0x000fe2000000001b */
[----:B------:R-:W-:Y:S01]  /*6c70*/  HMMA.16816.F32 R84, R4, R14, R84 ;  /* 0x0000000e0454723c */ /* 0x000fe20000001854 */
[--C-:B------:R-:W-:Y:S02]  /*6c80*/  HSET2.LE.AND R9, R25, R65.reuse, PT ;  /* 0x0000004119097233 */ /* 0x100fe40003803000 */
[----:B------:R-:W-:-:S02]  /*6c90*/  HSET2.LE.AND R24, R16, R65, PT ;  /* 0x0000004110187233 */ /* 0x000fc40003803000 */
[--C-:B------:R-:W-:Y:S01]  /*6ca0*/  HSET2.LE.AND R8, R26, R65.reuse, PT ;  /* 0x000000411a087233 */ /* 0x100fe20003803000 */
[----:B------:R-:W-:Y:S01]  /*6cb0*/  HMMA.16816.F32 R96, R4, R10, R96 ;  /* 0x0000000a0460723c */ /* 0x000fe20000001860 */
[----:B------:R-:W-:Y:S01]  /*6cc0*/  HSET2.LE.AND R25, R27, R65, PT ;  /* 0x000000411b197233 */ /* 0x000fe20003803000 */
[----:B------:R-:W2:Y:S01]  /*6cd0*/  LDSM.16.MT88.4 R16, [R190+0x7800] ;  /* 0x00780000be10783b */ /* 0x000ea20000004200 */
[C---:B------:R-:W-:Y:S01]  /*6ce0*/  F2FP.F16.F32.PACK_AB R26, R221.reuse, R159 ;  /* 0x0000009fdd1a723e */ /* 0x040fe200000000ff */
[----:B------:R-:W-:Y:S01]  /*6cf0*/  FADD.FTZ R221, R221, R51 ;  /* 0x00000033dddd7221 */ /* 0x000fe20000010000 */
[C---:B------:R-:W-:Y:S01]  /*6d00*/  F2FP.F16.F32.PACK_AB R27, R220.reuse, R151 ;  /* 0x00000097dc1b723e */ /* 0x040fe200000000ff */
[----:B------:R-:W-:Y:S01]  /*6d10*/  FADD.FTZ R220, R220, R49 ;  /* 0x00000031dcdc7221 */ /* 0x000fe20000010000 */
[----:B------:R-:W-:Y:S02]  /*6d20*/  LOP3.LUT R24, R24, R12, RZ, 0xc0, !PT ;  /* 0x0000000c18187212 */ /* 0x000fe400078ec0ff */
[----:B------:R-:W-:Y:S01]  /*6d30*/  LOP3.LUT R26, R9, R26, RZ, 0xc0, !PT ;  /* 0x0000001a091a7212 */ /* 0x000fe200078ec0ff */
[----:B------:R-:W3:Y:S01]  /*6d40*/  LDSM.16.MT88.4 R12, [R189+0x7800] ;  /* 0x00780000bd0c783b */ /* 0x000ee20000004200 */
[----:B------:R-:W-:-:S02]  /*6d50*/  LOP3.LUT R27, R8, R27, RZ, 0xc0, !PT ;  /* 0x0000001b081b7212 */ /* 0x000fc400078ec0ff */
[--C-:B------:R-:W-:Y:S01]  /*6d60*/  SHF.R.U32.HI R5, RZ, 0x10, R156.reuse ;  /* 0x00000010ff057819 */ /* 0x100fe2000001169c */
[----:B------:R-:W4:Y:S01]  /*6d70*/  LDSM.16.MT88.4 R8, [R188+0x7800] ;  /* 0x00780000bc08783b */ /* 0x000f220000004200 */
[C---:B------:R-:W-:Y:S02]  /*6d80*/  LOP3.LUT R6, R156.reuse, 0xffff, RZ, 0xc0, !PT ;  /* 0x0000ffff9c067812 */ /* 0x040fe400078ec0ff */
[----:B------:R-:W-:Y:S02]  /*6d90*/  LOP3.LUT R4, R156, 0xff, RZ, 0xc0, !PT ;  /* 0x000000ff9c047812 */ /* 0x000fe400078ec0ff */
[----:B------:R-:W-:Y:S02]  /*6da0*/  SHF.R.U32.HI R156, RZ, 0x18, R156 ;  /* 0x00000018ff9c7819 */ /* 0x000fe4000001169c */
[----:B------:R-:W-:Y:S02]  /*6db0*/  LOP3.LUT R5, R5, 0xff, RZ, 0xc0, !PT ;  /* 0x000000ff05057812 */ /* 0x000fe400078ec0ff */
[----:B------:R-:W-:-:S02]  /*6dc0*/  LOP3.LUT R7, R172, 0xff, RZ, 0xc0, !PT ;  /* 0x000000ffac077812 */ /* 0x000fc400078ec0ff */
[----:B------:R-:W-:Y:S02]  /*6dd0*/  SHF.R.U32.HI R6, RZ, 0x8, R6 ;  /* 0x00000008ff067819 */ /* 0x000fe40000011606 */
[----:B------:R-:W-:Y:S02]  /*6de0*/  SHF.R.U32.HI R172, RZ, 0x18, R172 ;  /* 0x00000018ffac7819 */ /* 0x000fe400000116ac */
[----:B------:R-:W-:Y:S02]  /*6df0*/  PRMT R5, R5, 0x5410, R156 ;  /* 0x0000541005057816 */ /* 0x000fe4000000009c */
[----:B------:R-:W-:Y:S02]  /*6e00*/  PRMT R6, R4, 0x5410, R6 ;  /* 0x0000541004067816 */ /* 0x000fe40000000006 */
[----:B------:R-:W-:Y:S02]  /*6e10*/  PRMT R7, R7, 0x5410, R138 ;  /* 0x0000541007077816 */ /* 0x000fe4000000008a */
[----:B------:R-:W-:-:S02]  /*6e20*/  PRMT R141, R141, 0x5410, R172 ;  /* 0x000054108d8d7816 */ /* 0x000fc400000000ac */
[--C-:B------:R-:W-:Y:S02]  /*6e30*/  HSET2.LE.AND R4, R5, R65.reuse, PT ;  /* 0x0000004105047233 */ /* 0x100fe40003803000 */
[--C-:B------:R-:W-:Y:S02]  /*6e40*/  HSET2.LE.AND R6, R6, R65.reuse, PT ;  /* 0x0000004106067233 */ /* 0x100fe40003803000 */
[--C-:B------:R-:W-:Y:S02]  /*6e50*/  HSET2.LE.AND R138, R7, R65.reuse, PT ;  /* 0x00000041078a7233 */ /* 0x100fe40003803000 */
[----:B------:R-:W-:Y:S02]  /*6e60*/  HSET2.LE.AND R5, R141, R65, PT ;  /* 0x000000418d057233 */ /* 0x000fe40003803000 */
[C---:B------:R-:W-:Y:S01]  /*6e70*/  F2FP.F16.F32.PACK_AB R65, R223.reuse, R144 ;  /* 0x00000090df41723e */ /* 0x040fe200000000ff */
[----:B------:R-:W-:Y:S01]  /*6e80*/  FADD.FTZ R223, R223, R54 ;  /* 0x00000036dfdf7221 */ /* 0x000fe20000010000 */
[C---:B------:R-:W-:Y:S01]  /*6e90*/  F2FP.F16.F32.PACK_AB R7, R222.reuse, R140 ;  /* 0x0000008cde07723e */ /* 0x040fe200000000ff */
[----:B------:R-:W-:Y:S01]  /*6ea0*/  FADD.FTZ R222, R222, R56 ;  /* 0x00000038dede7221 */ /* 0x000fe20000010000 */
[----:B------:R-:W-:-:S02]  /*6eb0*/  LOP3.LUT R6, R6, R65, RZ, 0xc0, !PT ;  /* 0x0000004106067212 */ /* 0x000fc400078ec0ff */
        /* <DEDUP_REMOVED lines=8> */
[C---:B--2---:R-:W-:Y:S06]  /*6f40*/  HMMA.16816.F32 R72, R24.reuse, R16, R72 ;  /* 0x000000101848723c */ /* 0x044fec0000001848 */
[C---:B------:R-:W-:Y:S06]  /*6f50*/  HMMA.16816.F32 R112, R24.reuse, R18, R112 ;  /* 0x000000121870723c */ /* 0x040fec0000001870 */
[C---:B---3--:R-:W-:Y:S06]  /*6f60*/  HMMA.16816.F32 R108, R24.reuse, R12, R108 ;  /* 0x0000000c186c723c */ /* 0x048fec000000186c */
        /* <DEDUP_REMOVED lines=13> */
[----:B------:R-:W-:Y:S01]  /*7040*/  ULDC UR4, c[0x0][0x2d0] ;  /* 0x0000b40000047ab9 */ /* 0x000fe20000000800 */
[----:B------:R-:W-:Y:S01]  /*7050*/  UIADD3 UR37, UR14, -0x2, URZ ;  /* 0xfffffffe0e257890 */ /* 0x000fe2000fffe03f */
[----:B------:R-:W-:Y:S01]  /*7060*/  ISETP.GE.AND P1, PT, R214, UR4, PT ;  /* 0x00000004d6007c0c */ /* 0x000fe2000bf26270 */
[----:B------:R-:W-:-:S04]  /*7070*/  DEPBAR.LE SB0, 0x0 ;  /* 0x000080000000791a */ /* 0x000fc80000000000 */
[----:B------:R-:W-:Y:S01]  /*7080*/  BAR.SYNC.DEFER_BLOCKING 0x0 ;  /* 0x0000000000007b1d */ /* 0x000fe20000010000 */
[----:B------:R-:W-:Y:S01]  /*7090*/  USHF.R.S32.HI UR11, URZ, 0x1f, UR37 ;  /* 0x0000001f3f0b7899 */ /* 0x000fe20008011425 */
[----:B------:R-:W-:Y:S01]  /*70a0*/  IMAD.U32 R14, RZ, RZ, UR37 ;  /* 0x00000025ff0e7e24 */ /* 0x000fe2000f8e00ff */
[----:B------:R-:W-:Y:S01]  /*70b0*/  UIMAD UR10, UR23, UR37, URZ ;  /* 0x00000025170a72a4 */ /* 0x000fe2000f8e023f */
[----:B------:R-:W-:Y:S01]  /*70c0*/  IMAD.U32 R0, RZ, RZ, UR6 ;  /* 0x00000006ff007e24 */ /* 0x000fe2000f8e00ff */
[----:B------:R-:W-:Y:S01]  /*70d0*/  USHF.L.U32 UR4, UR7, 0x5, URZ ;  /* 0x0000000507047899 */ /* 0x000fe2000800063f */
[----:B------:R-:W-:Y:S01]  /*70e0*/  IMAD.WIDE.U32 R14, R14, UR25, R236 ;  /* 0x000000190e0e7c25 */ /* 0x000fe2000f8e00ec */
[----:B------:R-:W-:Y:S01]  /*70f0*/  UIMAD UR10, UR11, UR25, UR10 ;  /* 0x000000190b0a72a4 */ /* 0x000fe2000f8e020a */
[----:B------:R-:W1:Y:S01]  /*7100*/  @!P1 LDC.64 R8, c[0x0][0x220] ;  /* 0x00008800ff089b82 */ /* 0x000e620000000a00 */
[----:B------:R-:W-:Y:S01]  /*7110*/  UIMAD.WIDE.U32 UR40, UR6, 0x20, URZ ;  /* 0x00000020062878a5 */ /* 0x000fe2000f8e003f */
[----:B------:R-:W-:Y:S01]  /*7120*/  VOTEU.ALL UP0, P1 ;  /* 0x00000000003f7886 */ /* 0x000fe20000800000 */
[----:B------:R-:W-:Y:S01]  /*7130*/  IMAD.U32 R10, RZ, RZ, UR4 ;  /* 0x00000004ff0a7e24 */ /* 0x000fe2000f8e00ff */
[----:B------:R-:W-:Y:S01]  /*7140*/  @!P1 IADD3 R11, P2, R14, UR18, RZ ;  /* 0x000000120e0b9c10 */ /* 0x000fe2000ff5e0ff */
[----:B------:R-:W-:-:S02]  /*7150*/  VIADD R15, R15, UR10 ;  /* 0x0000000a0f0f7c36 */ /* 0x000fc40008000000 */
[----:B------:R-:W-:Y:S01]  /*7160*/  @!P1 IADD3 R12, P0, R14, UR40, RZ ;  /* 0x000000280e0c9c10 */ /* 0x000fe2000ff1e0ff */
[----:B------:R-:W2:Y:S01]  /*7170*/  @!P1 LDC.64 R4, c[0x0][0x220] ;  /* 0x00008800ff049b82 */ /* 0x000ea20000000a00 */
[----:B------:R-:W-:Y:S01]  /*7180*/  @!UP0 UIMAD UR4, UR7, 0x30, URZ ;  /* 0x00000030070488a4 */ /* 0x000fe2000f8e023f */
[----:B------:R-:W-:Y:S01]  /*7190*/  @!P1 IMAD.WIDE.U32 R18, R0, 0x30, R14 ;  /* 0x0000003000129825 */ /* 0x000fe200078e000e */
[----:B------:R-:W-:Y:S01]  /*71a0*/  @!P1 IADD3.X R10, R15, UR41, R10, P0, !PT ;  /* 0x000000290f0a9c10 */ /* 0x000fe200087fe40a */
[----:B------:R-:W-:-:S03]  /*71b0*/  UISETP.GE.AND UP1, UPT, UR14, 0x3, UPT ;  /* 0x000000030e00788c */ /* 0x000fc6000bf26270 */
[----:B------:R-:W-:Y:S01]  /*71c0*/  @!P1 VIADD R0, R19, UR4 ;  /* 0x0000000413009c36 */ /* 0x000fe20008000000 */
[----:B------:R-:W3:Y:S01]  /*71d0*/  @!P1 LDC.64 R6, c[0x0][0x220] ;  /* 0x00008800ff069b82 */ /* 0x000ee20000000a00 */
[----:B------:R-:W-:Y:S07]  /*71e0*/  @P1 STS.128 [R208+0x6000], RZ ;  /* 0x006000ffd0001388 */ /* 0x000fee0000000c00 */
[----:B------:R-:W4:Y:S01]  /*71f0*/  @!P1 LDC.64 R2, c[0x0][0x220] ;  /* 0x00008800ff029b82 */ /* 0x000f220000000a00 */
[----:B-1----:R-:W-:-:S02]  /*7200*/  @!P1 LEA R16, P3, R14, R8, 0x1 ;  /* 0x000000080e109211 */ /* 0x002fc400078608ff */
[----:B------:R-:W-:Y:S02]  /*7210*/  @!P1 IADD3.X R8, R15, UR15, RZ, P2, !PT ;  /* 0x0000000f0f089c10 */ /* 0x000fe400097fe4ff */
[----:B------:R-:W-:Y:S02]  /*7220*/  @!P1 LEA.HI.X R17, R14, R9, R15, 0x1, P3 ;  /* 0x000000090e119211 */ /* 0x000fe400018f0c0f */
[----:B--2---:R-:W-:-:S03]  /*7230*/  @!P1 LEA R4, P0, R12, R4, 0x1 ;  /* 0x000000040c049211 */ /* 0x004fc600078008ff */
[----:B------:R-:W-:Y:S01]  /*7240*/  @!PT LDS RZ, [RZ] ;  /* 0x00000000fffff984 */ /* 0x000fe20000000800 */
[----:B------:R-:W-:Y:S01]  /*7250*/  @!PT LDS RZ, [RZ] ;  /* 0x00000000fffff984 */ /* 0x000fe20000000800 */
[----:B------:R-:W-:Y:S01]  /*7260*/  @!PT LDS RZ, [RZ] ;  /* 0x00000000fffff984 */ /* 0x000fe20000000800 */
[----:B------:R-:W-:Y:S01]  /*7270*/  @!P1 LDGSTS.E.BYPASS.LTC128B.128 [R208+0x6000], desc[UR16][R16.64] ;  /* 0x0600000010d09fae */ /* 0x000fe2000b901d50 */
[----:B------:R-:W-:-:S03]  /*7280*/  @!P1 LEA.HI.X R5, R12, R5, R10, 0x1, P0 ;  /* 0x000000050c059211 */ /* 0x000fc600000f0c0a */
[----:B------:R-:W-:Y:S01]  /*7290*/  @P1 STS.128 [R208+0x6800], RZ ;  /* 0x006800ffd0001388 */ /* 0x000fe20000000c00 */
[----:B---3--:R-:W-:-:S04]  /*72a0*/  @!P1 LEA R6, P2, R11, R6, 0x1 ;  /* 0x000000060b069211 */ /* 0x008fc800078408ff */
[----:B------:R-:W-:Y:S02]  /*72b0*/  @!P1 LEA.HI.X R7, R11, R7, R8, 0x1, P2 ;  /* 0x000000070b079211 */ /* 0x000fe400010f0c08 */
        /* <DEDUP_REMOVED lines=16> */
[----:B------:R-:W-:Y:S04]  /*73c0*/  LDSM.16.M88.4 R156, [R198] ;  /* 0x00000000c69c783b */ /* 0x000fe80000000200 */
[----:B------:R-:W2:Y:S04]  /*73d0*/  LDSM.16.M88.4 R44, [R197+0x4000] ;  /* 0x00400000c52c783b */ /* 0x000ea80000000200 */
[----:B------:R-:W3:Y:S04]  /*73e0*/  LDSM.16.M88.4 R12, [R198+0x2000] ;  /* 0x00200000c60c783b */ /* 0x000ee80000000200 */
[----:B------:R-:W4:Y:S04]  /*73f0*/  LDSM.16.M88.4 R168, [R197+0x4800] ;  /* 0x00480000c5a8783b */ /* 0x000f280000000200 */
[----:B------:R-:W5:Y:S04]  /*7400*/  LDSM.16.M88.4 R164, [R197+0x5000] ;  /* 0x00500000c5a4783b */ /* 0x000f680000000200 */
[----:B------:R-:W5:Y:S01]  /*7410*/  LDSM.16.M88.4 R8, [R197+0x5800] ;  /* 0x00580000c508783b */ /* 0x000f620000000200 */
[----:B-1----:R-:W-:-:S03]  /*7420*/  IMAD.U32 R2, RZ, RZ, UR37 ;  /* 0x00000025ff027e24 */ /* 0x002fc6000f8e00ff */
[----:B------:R-:W-:Y:S01]  /*7430*/  LDSM.16.M88.4 R204, [R191+0x4000] ;  /* 0x00400000bfcc783b */ /* 0x000fe20000000200 */
[----:B------:R-:W-:-:S03]  /*7440*/  IMAD R2, R2, 0x40, R216 ;  /* 0x0000004002027824 */ /* 0x000fc600078e02d8 */
[----:B------:R-:W1:Y:S01]  /*7450*/  LDSM.16.M88.4 R176, [R196] ;  /* 0x00000000c4b0783b */ /* 0x000e620000000200 */
[----:B------:R-:W-:-:S03]  /*7460*/  VIADD R3, R2, 0x8 ;  /* 0x0000000802037836 */ /* 0x000fc60000000000 */
[----:B------:R-:W1:Y:S04]  /*7470*/  LDSM.16.M88.4 R4, [R196+0x2000] ;  /* 0x00200000c404783b */ /* 0x000e680000000200 */
[----:B------:R-:W1:Y:S01]  /*7480*/  LDSM.16.M88.4 R200, [R191+0x4800] ;  /* 0x00480000bfc8783b */ /* 0x000e620000000200 */
[C---:B------:R-:W-:Y:S02]  /*7490*/  ISETP.GE.AND P0, PT, R3.reuse, R231, PT ;  /* 0x000000e70300720c */ /* 0x040fe40003f06270 */
[----:B------:R-:W-:Y:S01]  /*74a0*/  ISETP.GE.AND P3, PT, R3, R230, PT ;  /* 0x000000e60300720c */ /* 0x000fe20003f66270 */
[----:B------:R-:W1:Y:S04]  /*74b0*/  LDSM.16.M88.4 R180, [R191+0x5000] ;  /* 0x00500000bfb4783b */ /* 0x000e680000000200 */
[----:B------:R-:W1:Y:S01]  /*74c0*/  LDSM.16.M88.4 R172, [R191+0x5800] ;  /* 0x00580000bfac783b */ /* 0x000e620000000200 */
[-C--:B--2---:R-:W-:Y:S03]  /*74d0*/  HMMA.16816.F32 R56, R156, R44.reuse, RZ ;  /* 0x0000002c9c38723c */ /* 0x084fe600000018ff */
[----:B------:R-:W-:Y:S03]  /*74e0*/  LDSM.16.M88.4 R144, [R194] ;  /* 0x00000000c290783b */ /* 0x000fe60000000200 */
[C---:B---3--:R-:W-:Y:S01]  /*74f0*/  HMMA.16816.F32 R52, R12.reuse, R44, RZ ;  /* 0x0000002c0c34723c */ /* 0x048fe200000018ff */
[----:B------:R-:W2:Y:S04]  /*7500*/  LDSM.16.M88.4 R152, [R195] ;  /* 0x00000000c398783b */ /* 0x000ea80000000200 */
[----:B------:R-:W3:Y:S01]  /*7510*/  LDSM.16.M88.4 R148, [R195+0x2000] ;  /* 0x00200000c394783b */ /* 0x000ee20000000200 */
[C---:B------:R-:W-:Y:S03]  /*7520*/  HMMA.16816.F32 R48, R12.reuse, R46, RZ ;  /* 0x0000002e0c30723c */ /* 0x040fe600000018ff */
[----:B------:R-:W-:Y:S03]  /*7530*/  LDSM.16.M88.4 R140, [R187] ;  /* 0x00000000bb8c783b */ /* 0x000fe60000000200 */
[C---:B----4-:R-:W-:Y:S01]  /*7540*/  HMMA.16816.F32 R36, R12.reuse, R168, RZ ;  /* 0x000000a80c24723c */ /* 0x050fe200000018ff */
[----:B------:R-:W-:Y:S04]  /*7550*/  LDSM.16.M88.4 R64, [R186] ;  /* 0x00000000ba40783b */ /* 0x000fe80000000200 */
[----:B------:R-:W-:Y:S01]  /*7560*/  LDSM.16.M88.4 R60, [R185] ;  /* 0x00000000b93c783b */ /* 0x000fe20000000200 */
[C---:B-----5:R-:W-:Y:S03]  /*7570*/  HMMA.16816.F32 R24, R12.reuse, R164, RZ ;  /* 0x000000a40c18723c */ /* 0x060fe600000018ff */
[----:B------:R-:W0:Y:S03]  /*7580*/  LDGDEPBAR ;  /* 0x00000000000079af */ /* 0x000e260000000000 */
[C---:B------:R-:W-:Y:S06]  /*7590*/  HMMA.16816.F32 R16, R12.reuse, R8, RZ ;  /* 0x000000080c10723c */ /* 0x040fec00000018ff */
[C---:B------:R-:W-:Y:S06]  /*75a0*/  HMMA.16816.F32 R32, R12.reuse, R170, RZ ;  /* 0x000000aa0c20723c */ /* 0x040fec00000018ff */
[C---:B------:R-:W-:Y:S06]  /*75b0*/  HMMA.16816.F32 R20, R12.reuse, R166, RZ ;  /* 0x000000a60c14723c */ /* 0x040fec00000018ff */
[----:B------:R-:W-:Y:S06]  /*75c0*/  HMMA.16816.F32 R12, R12, R10, RZ ;  /* 0x0000000a0c0c723c */ /* 0x000fec00000018ff */
        /* <DEDUP_REMOVED lines=8> */
[----:B------:R-:W-:Y:S05]  /*7650*/  LDSM.16.M88.4 R8, [R193] ;  /* 0x00000000c108783b */ /* 0x000fea0000000200 */
        /* <DEDUP_REMOVED lines=11> */
[----:B------:R-:W-:Y:S01]  /*7710*/  HMMA.16816.F32 R180, R176, R182, R164 ;  /* 0x000000b6b0b4723c */ /* 0x000fe200000018a4 */
[----:B------:R-:W4:Y:S05]  /*7720*/  LDSM.16.M88.4 R164, [R193+0x2000] ;  /* 0x00200000c1a4783b */ /* 0x000f2a0000000200 */
[-C--:B--2---:R-:W-:Y:S06]  /*7730*/  HMMA.16816.F32 R56, R152, R144.reuse, R56 ;  /* 0x000000909838723c */ /* 0x084fec0000001838 */
[----:B---3--:R-:W-:Y:S06]  /*7740*/  HMMA.16816.F32 R52, R148, R144, R52 ;  /* 0x000000909434723c */ /* 0x008fec0000001834 */
[----:B------:R-:W-:Y:S06]  /*7750*/  HMMA.16816.F32 R40, R176, R200, R40 ;  /* 0x000000c8b028723c */ /* 0x000fec0000001828 */
[-C--:B------:R-:W-:Y:S06]  /*7760*/  HMMA.16816.F32 R44, R152, R146.reuse, R44 ;  /* 0x00000092982c723c */ /* 0x080fec000000182c */
[----:B------:R-:W-:Y:S01]  /*7770*/  HMMA.16816.F32 R48, R148, R146, R48 ;  /* 0x000000929430723c */ /* 0x000fe20000001830 */
[----:B------:R-:W2:Y:S05]  /*7780*/  LDSM.16.M88.4 R144, [R184+0x800] ;  /* 0x00080000b890783b */ /* 0x000eaa0000000200 */
[----:B-1----:R-:W-:Y:S06]  /*7790*/  HMMA.16816.F32 R56, R8, R4, R56 ;  /* 0x000000040838723c */ /* 0x002fec0000001838 */
[----:B------:R-:W-:Y:S06]  /*77a0*/  HMMA.16816.F32 R168, R176, R202, R168 ;  /* 0x000000cab0a8723c */ /* 0x000fec00000018a8 */
[----:B----4-:R-:W-:Y:S06]  /*77b0*/  HMMA.16816.F32 R52, R164, R4, R52 ;  /* 0x00000004a434723c */ /* 0x010fec0000001834 */
[----:B------:R-:W-:Y:S01]  /*77c0*/  HMMA.16816.F32 R40, R152, R140, R40 ;  /* 0x0000008c9828723c */ /* 0x000fe20000001828 */
[----:B------:R-:W-:-:S05]  /*77d0*/  VIADD R4, R2, 0x1 ;  /* 0x0000000102047836 */ /* 0x000fca0000000000 */
[-C--:B------:R-:W-:Y:S01]  /*77e0*/  HMMA.16816.F32 R44, R8, R6.reuse, R44 ;  /* 0x00000006082c723c */ /* 0x080fe2000000182c */
[----:B------:R-:W-:Y:S02]  /*77f0*/  I2FP.F32.S32 R0, R4 ;  /* 0x0000000400007245 */ /* 0x000fe40000201400 */
[C---:B------:R-:W-:Y:S02]  /*7800*/  ISETP.GE.AND P6, PT, R4.reuse, R231, PT ;  /* 0x000000e70400720c */ /* 0x040fe40003fc6270 */
[----:B------:R-:W-:Y:S01]  /*7810*/  ISETP.GE.AND P5, PT, R4, R230, PT ;  /* 0x000000e60400720c */ /* 0x000fe20003fa6270 */
[----:B------:R-:W-:Y:S01]  /*7820*/  HMMA.16816.F32 R48, R164, R6, R48 ;  /* 0x00000006a430723c */ /* 0x000fe20000001830 */
[C---:B------:R-:W-:Y:S01]  /*7830*/  FFMA.FTZ R57, R0.reuse, UR5, R57 ;  /* 0x0000000500397c23 */ /* 0x040fe20008010039 */
[----:B------:R-:W-:Y:S01]  /*7840*/  FFMA.FTZ R59, R0, UR5, R59 ;  /* 0x00000005003b7c23 */ /* 0x000fe2000801003b */
[CC--:B------:R-:W-:Y:S02]  /*7850*/  ISETP.GE.AND P4, PT, R4.reuse, R229.reuse, PT ;  /* 0x000000e50400720c */ /* 0x0c0fe40003f86270 */
[----:B------:R-:W-:Y:S01]  /*7860*/  ISETP.GE.AND P2, PT, R4, R228, PT ;  /* 0x000000e40400720c */ /* 0x000fe20003f46270 */
[----:B------:R-:W-:Y:S01]  /*7870*/  HMMA.16816.F32 R36, R148, R140, R36 ;  /* 0x0000008c9424723c */ /* 0x000fe20000001824 */
[----:B------:R-:W-:Y:S01]  /*7880*/  FSEL R139, R57, -INF , !P6 ;  /* 0xff800000398b7808 */ /* 0x000fe20007000000 */
[C---:B------:R-:W-:Y:S01]  /*7890*/  FFMA.FTZ R53, R0.reuse, UR5, R53 ;  /* 0x0000000500357c23 */ /* 0x040fe20008010035 */
[----:B------:R-:W-:Y:S01]  /*78a0*/  ISETP.GE.AND P6, PT, R3, R229, PT ;  /* 0x000000e50300720c */ /* 0x000fe20003fc6270 */
[----:B------:R-:W-:Y:S01]  /*78b0*/  FFMA.FTZ R55, R0, UR5, R55 ;  /* 0x0000000500377c23 */ /* 0x000fe20008010037 */
[----:B------:R-:W-:Y:S01]  /*78c0*/  VIADD R4, R2, 0x9 ;  /* 0x0000000902047836 */ /* 0x000fe20000000000 */
[----:B------:R-:W-:Y:S01]  /*78d0*/  HMMA.16816.F32 R160, R176, R172, R160 ;  /* 0x000000acb0a0723c */ /* 0x000fe200000018a0 */
[----:B------:R-:W-:-:S03]  /*78e0*/  FSEL R0, R53, -INF , !P4 ;  /* 0xff80000035007808 */ /* 0x000fc60006000000 */
[----:B------:R-:W-:Y:S02]  /*78f0*/  ISETP.GE.AND P4, PT, R4, R231, PT ;  /* 0x000000e70400720c */ /* 0x000fe40003f86270 */
[----:B------:R-:W-:Y:S06]  /*7900*/  HMMA.16816.F32 R156, R176, R174, R156 ;  /* 0x000000aeb09c723c */ /* 0x000fec000000189c */
[----:B------:R-:W-:Y:S01]  /*7910*/  HMMA.16816.F32 R168, R152, R142, R168 ;  /* 0x0000008e98a8723c */ /* 0x000fe200000018a8 */
[----:B------:R-:W-:Y:S02]  /*7920*/  FSEL R177, R59, -INF , !P5 ;  /* 0xff8000003bb17808 */ /* 0x000fe40006800000 */
[----:B------:R-:W-:-:S02]  /*7930*/  ISETP.GE.AND P5, PT, R3, R228, PT ;  /* 0x000000e40300720c */ /* 0x000fc40003fa6270 */
[----:B------:R-:W-:Y:S01]  /*7940*/  I2FP.F32.S32 R3, R3 ;  /* 0x0000000300037245 */ /* 0x000fe20000201400 */
[----:B--2---:R-:W-:Y:S04]  /*7950*/  HMMA.16816.F32 R40, R8, R144, R40 ;  /* 0x000000900828723c */ /* 0x004fe80000001828 */
[C---:B------:R-:W-:Y:S01]  /*7960*/  FFMA.FTZ R179, R3.reuse, UR5, R44 ;  /* 0x0000000503b37c23 */ /* 0x040fe2000801002c */
[----:B------:R-:W-:Y:S01]  /*7970*/  FFMA.FTZ R46, R3, UR5, R46 ;  /* 0x00000005032e7c23 */ /* 0x000fe2000801002e */
[----:B------:R-:W-:Y:S01]  /*7980*/  FSEL R44, R55, -INF , !P2 ;  /* 0xff800000372c7808 */ /* 0x000fe20005000000 */
[----:B------:R-:W-:Y:S01]  /*7990*/  FFMA.FTZ R48, R3, UR5, R48 ;  /* 0x0000000503307c23 */ /* 0x000fe20008010030 */
[----:B------:R-:W-:Y:S01]  /*79a0*/  ISETP.GE.AND P2, PT, R4, R230, PT ;  /* 0x000000e60400720c */ /* 0x000fe20003f46270 */
[----:B------:R-:W-:Y:S01]  /*79b0*/  HMMA.16816.F32 R32, R148, R142, R32 ;  /* 0x0000008e9420723c */ /* 0x000fe20000001820 */
[----:B------:R-:W-:Y:S01]  /*79c0*/  FSEL R179, R179, -INF , !P0 ;  /* 0xff800000b3b37808 */ /* 0x000fe20004000000 */
[----:B------:R-:W-:Y:S01]  /*79d0*/  FFMA.FTZ R50, R3, UR5, R50 ;  /* 0x0000000503327c23 */ /* 0x000fe20008010032 */
[----:B------:R-:W-:Y:S01]  /*79e0*/  FSEL R53, R46, -INF , !P3 ;  /* 0xff8000002e357808 */ /* 0x000fe20005800000 */
[----:B------:R-:W-:Y:S01]  /*79f0*/  VIADD R3, R2, 0x10 ;  /* 0x0000001002037836 */ /* 0x000fe20000000000 */
[C---:B------:R-:W-:Y:S01]  /*7a00*/  ISETP.GE.AND P0, PT, R4.reuse, R229, PT ;  /* 0x000000e50400720c */ /* 0x040fe20003f06270 */
[----:B------:R-:W-:Y:S01]  /*7a10*/  HMMA.16816.F32 R36, R164, R144, R36 ;  /* 0x00000090a424723c */ /* 0x000fe20000001824 */
[----:B------:R-:W-:-:S02]  /*7a20*/  ISETP.GE.AND P3, PT, R4, R228, PT ;  /* 0x000000e40400720c */ /* 0x000fc40003f66270 */
[----:B------:R-:W-:Y:S02]  /*7a30*/  I2FP.F32.S32 R46, R4 ;  /* 0x00000004002e7245 */ /* 0x000fe40000201400 */
[----:B------:R-:W1:Y:S01]  /*7a40*/  LDSM.16.M88.4 R4, [R184+0x1000] ;  /* 0x00100000b804783b */ /* 0x000e620000000200 */
[-C--:B------:R-:W-:Y:S02]  /*7a50*/  HMMA.16816.F32 R24, R148, R64.reuse, R24 ;  /* 0x000000409418723c */ /* 0x080fe40000001818 */
[C---:B------:R-:W-:Y:S01]  /*7a60*/  FFMA.FTZ R55, R46.reuse, UR5, R45 ;  /* 0x000000052e377c23 */ /* 0x040fe2000801002d */
[----:B------:R-:W-:Y:S01]  /*7a70*/  FFMA.FTZ R47, R46, UR5, R47 ;  /* 0x000000052e2f7c23 */ /* 0x000fe2000801002f */
[----:B------:R-:W-:Y:S02]  /*7a80*/  VIADD R45, R2, 0x11 ;  /* 0x00000011022d7836 */ /* 0x000fe40000000000 */
[C---:B------:R-:W-:Y:S01]  /*7a90*/  FFMA.FTZ R49, R46.reuse, UR5, R49 ;  /* 0x000000052e317c23 */ /* 0x040fe20008010031 */
[----:B------:R-:W-:Y:S01]  /*7aa0*/  HMMA.16816.F32 R28, R152, R64, R28 ;  /* 0x00000040981c723c */ /* 0x000fe2000000181c */
[----:B------:R-:W-:Y:S01]  /*7ab0*/  FFMA.FTZ R46, R46, UR5, R51 ;  /* 0x000000052e2e7c23 */ /* 0x000fe20008010033 */
[----:B------:R-:W-:-:S02]  /*7ac0*/  FSEL R47, R47, -INF , !P2 ;  /* 0xff8000002f2f7808 */ /* 0x000fc40005000000 */
[----:B------:R-:W-:Y:S02]  /*7ad0*/  ISETP.GE.AND P2, PT, R3, R228, PT ;  /* 0x000000e40300720c */ /* 0x000fe40003f46270 */
[-C--:B------:R-:W-:Y:S01]  /*7ae0*/  HMMA.16816.F32 R168, R8, R146.reuse, R168 ;  /* 0x0000009208a8723c */ /* 0x080fe200000018a8 */
[----:B------:R-:W-:Y:S02]  /*7af0*/  FSEL R65, R48, -INF , !P6 ;  /* 0xff80000030417808 */ /* 0x000fe40007000000 */
[----:B------:R-:W-:Y:S02]  /*7b00*/  FSEL R48, R50, -INF , !P5 ;  /* 0xff80000032307808 */ /* 0x000fe40006800000 */
[----:B------:R-:W-:Y:S01]  /*7b10*/  FSEL R50, R55, -INF , !P4 ;  /* 0xff80000037327808 */ /* 0x000fe20006000000 */
[----:B------:R-:W-:Y:S01]  /*7b20*/  HMMA.16816.F32 R32, R164, R146, R32 ;  /* 0x00000092a420723c */ /* 0x000fe20000001820 */
[C---:B------:R-:W-:Y:S02]  /*7b30*/  ISETP.GE.AND P6, PT, R3.reuse, R231, PT ;  /* 0x000000e70300720c */ /* 0x040fe40003fc6270 */
[----:B------:R-:W-:-:S02]  /*7b40*/  ISETP.GE.AND P5, PT, R3, R230, PT ;  /* 0x000000e60300720c */ /* 0x000fc40003fa6270 */
[----:B------:R-:W-:Y:S01]  /*7b50*/  ISETP.GE.AND P4, PT, R3, R229, PT ;  /* 0x000000e50300720c */ /* 0x000fe20003f86270 */
[C---:B------:R-:W-:Y:S01]  /*7b60*/  HMMA.16816.F32 R16, R148.reuse, R60, R16 ;  /* 0x0000003c9410723c */ /* 0x040fe20000001810 */
[----:B------:R-:W-:Y:S02]  /*7b70*/  I2FP.F32.S32 R3, R3 ;  /* 0x0000000300037245 */ /* 0x000fe40000201400 */
[----:B------:R-:W-:Y:S02]  /*7b80*/  FSEL R51, R49, -INF , !P0 ;  /* 0xff80000031337808 */ /* 0x000fe40004000000 */
[----:B------:R-:W-:Y:S01]  /*7b90*/  FSEL R49, R46, -INF , !P3 ;  /* 0xff8000002e317808 */ /* 0x000fe20005800000 */
[C---:B------:R-:W-:Y:S01]  /*7ba0*/  FFMA.FTZ R40, R3.reuse, UR5, R40 ;  /* 0x0000000503287c23 */ /* 0x040fe20008010028 */
[C---:B------:R-:W-:Y:S01]  /*7bb0*/  FFMA.FTZ R42, R3.reuse, UR5, R42 ;  /* 0x00000005032a7c23 */ /* 0x040fe2000801002a */
[C---:B------:R-:W-:Y:S01]  /*7bc0*/  FFMA.FTZ R36, R3.reuse, UR5, R36 ;  /* 0x0000000503247c23 */ /* 0x040fe20008010024 */
[----:B------:R-:W-:Y:S01]  /*7bd0*/  FFMA.FTZ R38, R3, UR5, R38 ;  /* 0x0000000503267c23 */ /* 0x000fe20008010026 */
[----:B------:R-:W-:Y:S01]  /*7be0*/  ISETP.GE.AND P0, PT, R45, R231, PT ;  /* 0x000000e72d00720c */ /* 0x000fe20003f06270 */
[----:B------:R-:W-:Y:S01]  /*7bf0*/  VIADD R3, R2, 0x18 ;  /* 0x0000001802037836 */ /* 0x000fe20000000000 */
[----:B------:R-:W-:Y:S01]  /*7c00*/  FSEL R201, R40, -INF , !P6 ;  /* 0xff80000028c97808 */ /* 0x000fe20007000000 */
[----:B------:R-:W-:Y:S01]  /*7c10*/  HMMA.16816.F32 R20, R148, R66, R20 ;  /* 0x000000429414723c */ /* 0x000fe20000001814 */
[----:B------:R-:W-:-:S02]  /*7c20*/  I2FP.F32.S32 R40, R45 ;  /* 0x0000002d00287245 */ /* 0x000fc40000201400 */
[C---:B------:R-:W-:Y:S02]  /*7c30*/  ISETP.GE.AND P3, PT, R45.reuse, R230, PT ;  /* 0x000000e62d00720c */ /* 0x040fe40003f66270 */
[----:B------:R-:W-:Y:S01]  /*7c40*/  FSEL R140, R42, -INF , !P5 ;  /* 0xff8000002a8c7808 */ /* 0x000fe20006800000 */
[C---:B------:R-:W-:Y:S01]  /*7c50*/  FFMA.FTZ R41, R40.reuse, UR5, R41 ;  /* 0x0000000528297c23 */ /* 0x040fe20008010029 */
[C---:B------:R-:W-:Y:S01]  /*7c60*/  FFMA.FTZ R43, R40.reuse, UR5, R43 ;  /* 0x00000005282b7c23 */ /* 0x040fe2000801002b */
[C---:B------:R-:W-:Y:S01]  /*7c70*/  FFMA.FTZ R37, R40.reuse, UR5, R37 ;  /* 0x0000000528257c23 */ /* 0x040fe20008010025 */
[----:B------:R-:W-:Y:S01]  /*7c80*/  FFMA.FTZ R39, R40, UR5, R39 ;  /* 0x0000000528277c23 */ /* 0x000fe20008010027 */
[C---:B------:R-:W-:Y:S01]  /*7c90*/  ISETP.GE.AND P6, PT, R45.reuse, R229, PT ;  /* 0x000000e52d00720c */ /* 0x040fe20003fc6270 */
[----:B------:R-:W-:Y:S01]  /*7ca0*/  HMMA.16816.F32 R12, R148, R62, R12 ;  /* 0x0000003e940c723c */ /* 0x000fe2000000180c */
[----:B------:R-:W-:Y:S02]  /*7cb0*/  ISETP.GE.AND P5, PT, R45, R228, PT ;  /* 0x000000e42d00720c */ /* 0x000fe40003fa6270 */
[----:B------:R-:W-:-:S02]  /*7cc0*/  FSEL R132, R36, -INF , !P4 ;  /* 0xff80000024847808 */ /* 0x000fc40006000000 */
[----:B------:R-:W-:Y:S01]  /*7cd0*/  FSEL R145, R38, -INF , !P2 ;  /* 0xff80000026917808 */ /* 0x000fe20005000000 */
[----:B------:R-:W-:Y:S01]  /*7ce0*/  HMMA.16816.F32 R180, R152, R66, R180 ;  /* 0x0000004298b4723c */ /* 0x000fe200000018b4 */
[----:B------:R-:W-:Y:S02]  /*7cf0*/  FSEL R178, R41, -INF , !P0 ;  /* 0xff80000029b27808 */ /* 0x000fe40004000000 */
[----:B------:R-:W-:Y:S02]  /*7d00*/  FSEL R144, R43, -INF , !P3 ;  /* 0xff8000002b907808 */ /* 0x000fe40005800000 */
[C---:B------:R-:W-:Y:S01]  /*7d10*/  ISETP.GE.AND P4, PT, R3.reuse, R231, PT ;  /* 0x000000e70300720c */ /* 0x040fe20003f86270 */
[----:B-1----:R-:W-:Y:S01]  /*7d20*/  HMMA.16816.F32 R28, R8, R4, R28 ;  /* 0x00000004081c723c */ /* 0x002fe2000000181c */
[C---:B------:R-:W-:Y:S02]  /*7d30*/  ISETP.GE.AND P2, PT, R3.reuse, R230, PT ;  /* 0x000000e60300720c */ /* 0x040fe40003f46270 */
[----:B------:R-:W-:-:S02]  /*7d40*/  ISETP.GE.AND P0, PT, R3, R229, PT ;  /* 0x000000e50300720c */ /* 0x000fc40003f06270 */
[----:B------:R-:W-:Y:S01]  /*7d50*/  ISETP.GE.AND P3, PT, R3, R228, PT ;  /* 0x000000e40300720c */ /* 0x000fe20003f66270 */
[----:B------:R-:W-:Y:S01]  /*7d60*/  HMMA.16816.F32 R24, R164, R4, R24 ;  /* 0x00000004a418723c */ /* 0x000fe20000001818 */
[----:B------:R-:W-:Y:S02]  /*7d70*/  I2FP.F32.S32 R3, R3 ;  /* 0x0000000300037245 */ /* 0x000fe40000201400 */
[----:B------:R-:W-:Y:S02]  /*7d80*/  FSEL R175, R37, -INF , !P6 ;  /* 0xff80000025af7808 */ /* 0x000fe40007000000 */
[----:B------:R-:W-:Y:S01]  /*7d90*/  FSEL R148, R39, -INF , !P5 ;  /* 0xff80000027947808 */ /* 0x000fe20006800000 */
[C---:B------:R-:W-:Y:S01]  /*7da0*/  FFMA.FTZ R66, R3.reuse, UR5, R168 ;  /* 0x0000000503427c23 */ /* 0x040fe200080100a8 */
[----:B------:R-:W1:Y:S01]  /*7db0*/  LDSM.16.M88.4 R36, [R184+0x1800] ;  /* 0x00180000b824783b */ /* 0x000e620000000200 */
[C---:B------:R-:W-:Y:S01]  /*7dc0*/  FFMA.FTZ R170, R3.reuse, UR5, R170 ;  /* 0x0000000503aa7c23 */ /* 0x040fe200080100aa */
[----:B------:R-:W-:Y:S01]  /*7dd0*/  VIADD R5, R2, 0x19 ;  /* 0x0000001902057836 */ /* 0x000fe20000000000 */
[----:B------:R-:W-:Y:S01]  /*7de0*/  HMMA.16816.F32 R160, R152, R60, R160 ;  /* 0x0000003c98a0723c */ /* 0x000fe200000018a0 */
[----:B------:R-:W-:Y:S01]  /*7df0*/  FSEL R66, R66, -INF , !P4 ;  /* 0xff80000042427808 */ /* 0x000fe20006000000 */
[C---:B------:R-:W-:Y:S01]  /*7e00*/  FFMA.FTZ R32, R3.reuse, UR5, R32 ;  /* 0x0000000503207c23 */ /* 0x040fe20008010020 */
[----:B------:R-:W-:Y:S01]  /*7e10*/  FSEL R170, R170, -INF , !P2 ;  /* 0xff800000aaaa7808 */ /* 0x000fe20005000000 */
[----:B------:R-:W-:Y:S01]  /*7e20*/  FFMA.FTZ R34, R3, UR5, R34 ;  /* 0x0000000503227c23 */ /* 0x000fe20008010022 */
[C---:B------:R-:W-:Y:S01]  /*7e30*/  ISETP.GE.AND P6, PT, R5.reuse, R231, PT ;  /* 0x000000e70500720c */ /* 0x040fe20003fc6270 */
[C---:B------:R-:W-:Y:S01]  /*7e40*/  VIADD R3, R2.reuse, 0x20 ;  /* 0x0000002002037836 */ /* 0x040fe20000000000 */
[C---:B------:R-:W-:Y:S01]  /*7e50*/  ISETP.GE.AND P5, PT, R5.reuse, R230, PT ;  /* 0x000000e60500720c */ /* 0x040fe20003fa6270 */
[----:B------:R-:W-:Y:S01]  /*7e60*/  HMMA.16816.F32 R180, R8, R6, R180 ;  /* 0x0000000608b4723c */ /* 0x000fe200000018b4 */
[C---:B------:R-:W-:Y:S01]  /*7e70*/  ISETP.GE.AND P4, PT, R5.reuse, R229, PT ;  /* 0x000000e50500720c */ /* 0x040fe20003f86270 */
[----:B------:R-:W-:Y:S01]  /*7e80*/  VIADD R4, R2, 0x21 ;  /* 0x0000002102047836 */ /* 0x000fe20000000000 */
[----:B------:R-:W-:Y:S01]  /*7e90*/  ISETP.GE.AND P2, PT, R5, R228, PT ;  /* 0x000000e40500720c */ /* 0x000fe20003f46270 */
[----:B------:R-:W-:-:S04]  /*7ea0*/  DEPBAR.LE SB0, 0x0 ;  /* 0x000080000000791a */ /* 0x000fc80000000000 */
[----:B------:R-:W-:Y:S01]  /*7eb0*/  I2FP.F32.S32 R5, R5 ;  /* 0x0000000500057245 */ /* 0x000fe20000201400 */
[----:B------:R-:W-:Y:S01]  /*7ec0*/  HMMA.16816.F32 R20, R164, R6, R20 ;  /* 0x00000006a414723c */ /* 0x000fe20000001814 */
[----:B------:R-:W-:Y:S02]  /*7ed0*/  FSEL R174, R32, -INF , !P0 ;  /* 0xff80000020ae7808 */ /* 0x000fe40004000000 */
[----:B------:R-:W-:Y:S01]  /*7ee0*/  FSEL R147, R34, -INF , !P3 ;  /* 0xff80000022937808 */ /* 0x000fe20005800000 */
[C---:B------:R-:W-:Y:S01]  /*7ef0*/  FFMA.FTZ R169, R5.reuse, UR5, R169 ;  /* 0x0000000505a97c23 */ /* 0x040fe200080100a9 */
[----:B------:R-:W-:Y:S01]  /*7f00*/  FFMA.FTZ R168, R5, UR5, R171 ;  /* 0x0000000505a87c23 */ /* 0x000fe200080100ab */
[----:B------:R-:W-:Y:S01]  /*7f10*/  ISETP.GE.AND P0, PT, R3, R231, PT ;  /* 0x000000e70300720c */ /* 0x000fe20003f06270 */
[----:B------:R-:W-:Y:S01]  /*7f20*/  FFMA.FTZ R33, R5, UR5, R33 ;  /* 0x0000000505217c23 */ /* 0x000fe20008010021 */
[----:B------:R-:W-:Y:S01]  /*7f30*/  ISETP.GE.AND P3, PT, R3, R230, PT ;  /* 0x000000e60300720c */ /* 0x000fe20003f66270 */
[----:B------:R-:W-:Y:S01]  /*7f40*/  FFMA.FTZ R35, R5, UR5, R35 ;  /* 0x0000000505237c23 */ /* 0x000fe20008010023 */
[----:B------:R-:W-:Y:S01]  /*7f50*/  FSEL R176, R169, -INF , !P6 ;  /* 0xff800000a9b07808 */ /* 0x000fe20007000000 */
[----:B------:R-:W-:Y:S01]  /*7f60*/  HMMA.16816.F32 R156, R152, R62, R156 ;  /* 0x0000003e989c723c */ /* 0x000fe2000000189c */
[----:B------:R-:W-:Y:S01]  /*7f70*/  FSEL R168, R168, -INF , !P5 ;  /* 0xff800000a8a87808 */ /* 0x000fe20006800000 */
[----:B------:R-:W-:Y:S01]  /*7f80*/  VIADD R5, R2, 0x29 ;  /* 0x0000002902057836 */ /* 0x000fe20000000000 */
[C---:B------:R-:W-:Y:S01]  /*7f90*/  ISETP.GE.AND P6, PT, R3.reuse, R229, PT ;  /* 0x000000e50300720c */ /* 0x040fe20003fc6270 */
[----:B------:R-:W-:Y:S01]  /*7fa0*/  BAR.SYNC.DEFER_BLOCKING 0x0 ;  /* 0x0000000000007b1d */ /* 0x000fe20000010000 */
[----:B------:R-:W-:-:S02]  /*7fb0*/  ISETP.GE.AND P5, PT, R3, R228, PT ;  /* 0x000000e40300720c */ /* 0x000fc40003fa6270 */
[----:B------:R-:W-:Y:S02]  /*7fc0*/  I2FP.F32.S32 R3, R3 ;  /* 0x0000000300037245 */ /* 0x000fe40000201400 */
[----:B------:R-:W-:Y:S01]  /*7fd0*/  FSEL R146, R33, -INF , !P4 ;  /* 0xff80000021927808 */ /* 0x000fe20006000000 */
[-C--:B-1----:R-:W-:Y:S01]  /*7fe0*/  HMMA.16816.F32 R160, R8, R36.reuse, R160 ;  /* 0x0000002408a0723c */ /* 0x082fe200000018a0 */
[----:B------:R-:W-:Y:S01]  /*7ff0*/  FSEL R152, R35, -INF , !P2 ;  /* 0xff80000023987808 */ /* 0x000fe20005000000 */
[C---:B------:R-:W-:Y:S01]  /*8000*/  FFMA.FTZ R28, R3.reuse, UR5, R28 ;  /* 0x00000005031c7c23 */ /* 0x040fe2000801001c */
[C---:B------:R-:W-:Y:S01]  /*8010*/  FFMA.FTZ R30, R3.reuse, UR5, R30 ;  /* 0x00000005031e7c23 */ /* 0x040fe2000801001e */
[C---:B------:R-:W-:Y:S01]  /*8020*/  ISETP.GE.AND P4, PT, R4.reuse, R231, PT ;  /* 0x000000e70400720c */ /* 0x040fe20003f86270 */
[C---:B------:R-:W-:Y:S01]  /*8030*/  FFMA.FTZ R24, R3.reuse, UR5, R24 ;  /* 0x0000000503187c23 */ /* 0x040fe20008010018 */
[----:B------:R-:W-:Y:S01]  /*8040*/  ISETP.GE.AND P2, PT, R4, R230, PT ;  /* 0x000000e60400720c */ /* 0x000fe20003f46270 */
[----:B------:R-:W-:Y:S01]  /*8050*/  FFMA.FTZ R26, R3, UR5, R26 ;  /* 0x00000005031a7c23 */ /* 0x000fe2000801001a */
[----:B------:R-:W-:Y:S01]  /*8060*/  FSEL R151, R28, -INF , !P0 ;  /* 0xff8000001c977808 */ /* 0x000fe20004000000 */
[----:B------:R-:W-:Y:S01]  /*8070*/  VIADD R3, R2, 0x28 ;  /* 0x0000002802037836 */ /* 0x000fe20000000000 */
[----:B------:R-:W-:Y:S01]  /*8080*/  FSEL R59, R30, -INF , !P3 ;  /* 0xff8000001e3b7808 */ /* 0x000fe20005800000 */
[----:B------:R-:W-:Y:S01]  /*8090*/  HMMA.16816.F32 R16, R164, R36, R16 ;  /* 0x00000024a410723c */ /* 0x000fe20000001810 */
[----:B------:R-:W-:-:S02]  /*80a0*/  ISETP.GE.AND P0, PT, R4, R229, PT ;  /* 0x000000e50400720c */ /* 0x000fc40003f06270 */
[----:B------:R-:W-:Y:S02]  /*80b0*/  ISETP.GE.AND P3, PT, R4, R228, PT ;  /* 0x000000e40400720c */ /* 0x000fe40003f66270 */
[----:B------:R-:W-:Y:S01]  /*80c0*/  I2FP.F32.S32 R4, R4 ;  /* 0x0000000400047245 */ /* 0x000fe20000201400 */
[-C--:B------:R-:W-:Y:S01]  /*80d0*/  HMMA.16816.F32 R12, R164, R38.reuse, R12 ;  /* 0x00000026a40c723c */ /* 0x080fe2000000180c */
[----:B------:R-:W-:Y:S02]  /*80e0*/  FSEL R169, R24, -INF , !P6 ;  /* 0xff80000018a97808 */ /* 0x000fe40007000000 */
        /* <DEDUP_REMOVED lines=8> */
[----:B------:R-:W-:Y:S01]  /*8170*/  HMMA.16816.F32 R156, R8, R38, R156 ;  /* 0x00000026089c723c */ /* 0x000fe2000000189c */
[----:B------:R-:W-:-:S02]  /*8180*/  FSEL R62, R31, -INF , !P2 ;  /* 0xff8000001f3e7808 */ /* 0x000fc40005000000 */
[C---:B------:R-:W-:Y:S02]  /*8190*/  ISETP.GE.AND P4, PT, R3.reuse, R229, PT ;  /* 0x000000e50300720c */ /* 0x040fe40003f86270 */
[----:B------:R-:W-:Y:S02]  /*81a0*/  ISETP.GE.AND P2, PT, R3, R228, PT ;  /* 0x000000e40300720c */ /* 0x000fe40003f46270 */
[----:B------:R-:W-:Y:S02]  /*81b0*/  I2FP.F32.S32 R3, R3 ;  /* 0x0000000300037245 */ /* 0x000fe40000201400 */
[----:B------:R-:W-:Y:S02]  /*81c0*/  I2FP.F32.S32 R4, R5 ;  /* 0x0000000500047245 */ /* 0x000fe40000201400 */
[----:B------:R-:W-:Y:S01]  /*81d0*/  FSEL R171, R25, -INF , !P0 ;  /* 0xff80000019ab7808 */ /* 0x000fe20004000000 */
[C---:B------:R-:W-:Y:S01]  /*81e0*/  FFMA.FTZ R155, R3.reuse, UR5, R180 ;  /* 0x00000005039b7c23 */ /* 0x040fe200080100b4 */
[----:B------:R-:W-:Y:S01]  /*81f0*/  FFMA.FTZ R67, R3, UR5, R182 ;  /* 0x0000000503437c23 */ /* 0x000fe200080100b6 */
[----:B------:R-:W-:Y:S01]  /*8200*/  FSEL R153, R27, -INF , !P3 ;  /* 0xff8000001b997808 */ /* 0x000fe20005800000 */
[C---:B------:R-:W-:Y:S01]  /*8210*/  FFMA.FTZ R20, R3.reuse, UR5, R20 ;  /* 0x0000000503147c23 */ /* 0x040fe20008010014 */
[----:B------:R-:W-:Y:S01]  /*8220*/  FFMA.FTZ R22, R3, UR5, R22 ;  /* 0x0000000503167c23 */ /* 0x000fe20008010016 */
[C---:B------:R-:W-:Y:S01]  /*8230*/  FFMA.FTZ R166, R4.reuse, UR5, R181 ;  /* 0x0000000504a67c23 */ /* 0x040fe200080100b5 */
[----:B------:R-:W-:Y:S01]  /*8240*/  FFMA.FTZ R137, R4, UR5, R183 ;  /* 0x0000000504897c23 */ /* 0x000fe200080100b7 */
[C---:B------:R-:W-:Y:S01]  /*8250*/  ISETP.GE.AND P0, PT, R5.reuse, R231, PT ;  /* 0x000000e70500720c */ /* 0x040fe20003f06270 */
[----:B------:R-:W-:Y:S01]  /*8260*/  VIADD R3, R2, 0x30 ;  /* 0x0000003002037836 */ /* 0x000fe20000000000 */
[----:B------:R-:W-:Y:S01]  /*8270*/  ISETP.GE.AND P3, PT, R5, R230, PT ;  /* 0x000000e60500720c */ /* 0x000fe20003f66270 */
[----:B------:R-:W-:Y:S01]  /*8280*/  FFMA.FTZ R21, R4, UR5, R21 ;  /* 0x0000000504157c23 */ /* 0x000fe20008010015 */
        /* <DEDUP_REMOVED lines=26> */
[----:B------:R-:W-:Y:S02]  /*8430*/  I2FP.F32.S32 R4, R5 ;  /* 0x0000000500047245 */ /* 0x000fe40000201400 */
[----:B------:R-:W-:Y:S01]  /*8440*/  ISETP.GE.AND P2, PT, R5, R228, PT ;  /* 0x000000e40500720c */ /* 0x000fe20003f46270 */
[----:B------:R-:W-:Y:S01]  /*8450*/  VIADD R5, R2, 0x38 ;  /* 0x0000003802057836 */ /* 0x000fe20000000000 */
[----:B------:R-:W-:Y:S01]  /*8460*/  FSEL R142, R16, -INF , !P0 ;  /* 0xff800000108e7808 */ /* 0x000fe20004000000 */
[----:B------:R-:W-:Y:S01]  /*8470*/  FFMA.FTZ R17, R4, UR5, R17 ;  /* 0x0000000504117c23 */ /* 0x000fe20008010011 */
[----:B------:R-:W-:Y:S01]  /*8480*/  FSEL R61, R18, -INF , !P3 ;  /* 0xff800000123d7808 */ /* 0x000fe20005800000 */
[C---:B------:R-:W-:Y:S01]  /*8490*/  FFMA.FTZ R19, R4.reuse, UR5, R19 ;  /* 0x0000000504137c23 */ /* 0x040fe20008010013 */
[----:B------:R-:W-:Y:S01]  /*84a0*/  I2FP.F32.S32 R3, R5 ;  /* 0x0000000500037245 */ /* 0x000fe20000201400 */
[C---:B------:R-:W-:Y:S01]  /*84b0*/  FFMA.FTZ R161, R4.reuse, UR5, R161 ;  /* 0x0000000504a17c23 */ /* 0x040fe200080100a1 */
[C---:B------:R-:W-:Y:S01]  /*84c0*/  ISETP.GE.AND P0, PT, R5.reuse, R231, PT ;  /* 0x000000e70500720c */ /* 0x040fe20003f06270 */
[----:B------:R-:W-:Y:S01]  /*84d0*/  FFMA.FTZ R28, R4, UR5, R163 ;  /* 0x00000005041c7c23 */ /* 0x000fe200080100a3 */
[----:B------:R-:W-:Y:S01]  /*84e0*/  ISETP.GE.AND P3, PT, R5, R230, PT ;  /* 0x000000e60500720c */ /* 0x000fe20003f66270 */
[C---:B------:R-:W-:Y:S01]  /*84f0*/  FFMA.FTZ R12, R3.reuse, UR5, R12 ;  /* 0x00000005030c7c23 */ /* 0x040fe2000801000c */
[C---:B------:R-:W-:Y:S01]  /*8500*/  FFMA.FTZ R55, R3.reuse, UR5, R156 ;  /* 0x0000000503377c23 */ /* 0x040fe2000801009c */
[C---:B------:R-:W-:Y:S01]  /*8510*/  FFMA.FTZ R46, R3.reuse, UR5, R158 ;  /* 0x00000005032e7c23 */ /* 0x040fe2000801009e */
[----:B------:R-:W-:Y:S01]  /*8520*/  FFMA.FTZ R14, R3, UR5, R14 ;  /* 0x00000005030e7c23 */ /* 0x000fe2000801000e */
[----:B------:R-:W-:-:S02]  /*8530*/  I2FP.F32.S32 R3, R2 ;  /* 0x0000000200037245 */ /* 0x000fc40000201400 */
[----:B------:R-:W-:Y:S02]  /*8540*/  FSEL R55, R55, -INF , !P0 ;  /* 0xff80000037377808 */ /* 0x000fe40004000000 */
[----:B------:R-:W-:Y:S01]  /*8550*/  ISETP.GE.AND P0, PT, R2, R229, PT ;  /* 0x000000e50200720c */ /* 0x000fe20003f06270 */
[----:B------:R-:W-:Y:S01]  /*8560*/  FFMA.FTZ R9, R3, UR5, R52 ;  /* 0x0000000503097c23 */ /* 0x000fe20008010034 */
[----:B------:R-:W-:Y:S01]  /*8570*/  FSEL R143, R17, -INF , !P4 ;  /* 0xff800000118f7808 */ /* 0x000fe20006000000 */
[----:B------:R-:W-:Y:S01]  /*8580*/  FFMA.FTZ R11, R3, UR5, R56 ;  /* 0x00000005030b7c23 */ /* 0x000fe20008010038 */
[----:B------:R-:W-:Y:S01]  /*8590*/  FSEL R64, R19, -INF , !P2 ;  /* 0xff80000013407808 */ /* 0x000fe20005000000 */
[C---:B------:R-:W-:Y:S01]  /*85a0*/  FFMA.FTZ R10, R3.reuse, UR5, R58 ;  /* 0x00000005030a7c23 */ /* 0x040fe2000801003a */
[----:B------:R-:W-:Y:S01]  /*85b0*/  FSEL R46, R46, -INF , !P3 ;  /* 0xff8000002e2e7808 */ /* 0x000fe20005800000 */
[----:B------:R-:W-:Y:S01]  /*85c0*/  FFMA.FTZ R8, R3, UR5, R54 ;  /* 0x0000000503087c23 */ /* 0x000fe20008010036 */
[----:B------:R-:W-:-:S02]  /*85d0*/  ISETP.GE.AND P4, PT, R2, R231, PT ;  /* 0x000000e70200720c */ /* 0x000fc40003f86270 */
[C---:B------:R-:W-:Y:S02]  /*85e0*/  ISETP.GE.AND P2, PT, R2.reuse, R230, PT ;  /* 0x000000e60200720c */ /* 0x040fe40003f46270 */
[C---:B------:R-:W-:Y:S01]  /*85f0*/  ISETP.GE.AND P3, PT, R2.reuse, R228, PT ;  /* 0x000000e40200720c */ /* 0x040fe20003f66270 */
[----:B------:R-:W-:Y:S01]  /*8600*/  VIADD R2, R2, 0x39 ;  /* 0x0000003902027836 */ /* 0x000fe20000000000 */
[----:B------:R-:W-:Y:S02]  /*8610*/  FSEL R9, R9, -INF , !P0 ;  /* 0xff80000009097808 */ /* 0x000fe40004000000 */
[----:B------:R-:W-:Y:S02]  /*8620*/  PLOP3.LUT P0, PT, PT, PT, UP1, 0x80, 0x0 ;  /* 0x000000000000781c */ /* 0x000fe40003f0f018 */
[----:B------:R-:W-:Y:S02]  /*8630*/  FSEL R161, R161, -INF , !P6 ;  /* 0xff800000a1a17808 */ /* 0x000fe40007000000 */
[----:B------:R-:W-:-:S02]  /*8640*/  FSEL R28, R28, -INF , !P5 ;  /* 0xff8000001c1c7808 */ /* 0x000fc40006800000 */
[----:B------:R-:W-:Y:S02]  /*8650*/  I2FP.F32.S32 R4, R2 ;  /* 0x0000000200047245 */ /* 0x000fe40000201400 */
[C---:B------:R-:W-:Y:S02]  /*8660*/  ISETP.GE.AND P6, PT, R5.reuse, R229, PT ;  /* 0x000000e50500720c */ /* 0x040fe40003fc6270 */
        /* <DEDUP_REMOVED lines=8> */
[----:B------:R-:W-:-:S02]  /*86f0*/  FSEL R10, R10, -INF , !P2 ;  /* 0xff8000000a0a7808 */ /* 0x000fc40005000000 */
[C---:B------:R-:W-:Y:S02]  /*8700*/  ISETP.GE.AND P6, PT, R2.reuse, R231, PT ;  /* 0x000000e70200720c */ /* 0x040fe40003fc6270 */
[C---:B------:R-:W-:Y:S02]  /*8710*/  ISETP.GE.AND P5, PT, R2.reuse, R230, PT ;  /* 0x000000e60200720c */ /* 0x040fe40003fa6270 */
[C---:B------:R-:W-:Y:S02]  /*8720*/  ISETP.GE.AND P4, PT, R2.reuse, R229, PT ;  /* 0x000000e50200720c */ /* 0x040fe40003f86270 */
[----:B------:R-:W-:Y:S02]  /*8730*/  ISETP.GE.AND P2, PT, R2, R228, PT ;  /* 0x000000e40200720c */ /* 0x000fe40003f46270 */
[----:B------:R-:W-:Y:S02]  /*8740*/  FSEL R8, R8, -INF , !P3 ;  /* 0xff80000008087808 */ /* 0x000fe40005800000 */
[----:B------:R-:W-:-:S02]  /*8750*/  FSEL R56, R56, -INF , !P6 ;  /* 0xff80000038387808 */ /* 0x000fc40007000000 */
[----:B------:R-:W-:Y:S02]  /*8760*/  FSEL R45, R45, -INF , !P5 ;  /* 0xff8000002d2d7808 */ /* 0x000fe40006800000 */
[----:B------:R-:W-:Y:S02]  /*8770*/  FSEL R138, R13, -INF , !P4 ;  /* 0xff8000000d8a7808 */ /* 0x000fe40006000000 */
[----:B------:R-:W-:Y:S01]  /*8780*/  FSEL R63, R15, -INF , !P2 ;  /* 0xff8000000f3f7808 */ /* 0x000fe20005000000 */
[----:B------:R-:W-:Y:S06]  /*8790*/  @!P0 BRA `(.L_x_948) ;  /* 0x0000000000e88947 */ /* 0x000fec0003800000 */
[----:B------:R-:W-:Y:S01]  /*87a0*/  UIADD3 UR10, UR14, -0x3, URZ ;  /* 0xfffffffd0e0a7890 */ /* 0x000fe2000fffe03f */
[----:B------:R-:W1:Y:S01]  /*87b0*/  @!P1 LDC.64 R6, c[0x0][0x218] ;  /* 0x00008600ff069b82 */ /* 0x000e620000000a00 */
[----:B------:R-:W-:Y:S01]  /*87c0*/  IMAD.U32 R15, RZ, RZ, UR8 ;  /* 0x00000008ff0f7e24 */ /* 0x000fe2000f8e00ff */
[----:B------:R2:W-:Y:S01]  /*87d0*/  @P1 STS.128 [R208+0x4000], RZ ;  /* 0x004000ffd0001388 */ /* 0x0005e20000000c00 */
[----:B------:R-:W-:Y:S01]  /*87e0*/  USHF.R.S32.HI UR4, URZ, 0x1f, UR10 ;  /* 0x0000001f3f047899 */ /* 0x000fe2000801140a */
[----:B------:R-:W-:Y:S01]  /*87f0*/  BSSY B0, `(.L_x_949) ;  /* 0x0000033000007945 */ /* 0x000fe20003800000 */
[----:B------:R-:W-:Y:S02]  /*8800*/  UIMAD.WIDE.U32 UR40, UR10, UR8, URZ ;  /* 0x000000080a2872a5 */ /* 0x000fe4000f8e003f */
[----:B------:R-:W-:Y:S01]  /*8810*/  UIMAD UR4, UR4, UR8, URZ ;  /* 0x00000008040472a4 */ /* 0x000fe2000f8e023f */
[----:B------:R-:W3:Y:S03]  /*8820*/  @!P1 LDC.64 R4, c[0x0][0x218] ;  /* 0x00008600ff049b82 */ /* 0x000ee60000000a00 */
[----:B------:R-:W-:Y:S01]  /*8830*/  UIMAD UR4, UR10, UR9, UR4 ;  /* 0x000000090a0472a4 */ /* 0x000fe2000f8e0204 */
[----:B------:R-:W-:-:S02]  /*8840*/  IMAD.U32 R16, RZ, RZ, UR40 ;  /* 0x00000028ff107e24 */ /* 0x000fc4000f8e00ff */
[----:B------:R-:W-:Y:S01]  /*8850*/  IMAD.U32 R13, RZ, RZ, UR40 ;  /* 0x00000028ff0d7e24 */ /* 0x000fe2000f8e00ff */
[----:B------:R-:W-:Y:S01]  /*8860*/  UIADD3 UR4, UR41, UR4, URZ ;  /* 0x0000000429047290 */ /* 0x000fe2000fffe03f */
[----:B------:R-:W4:Y:S01]  /*8870*/  @!P1 LDC.64 R2, c[0x0][0x218] ;  /* 0x00008600ff029b82 */ /* 0x000f220000000a00 */
[----:B------:R-:W-:-:S04]  /*8880*/  LEA R16, P2, R16, R210, 0x6 ;  /* 0x000000d210107211 */ /* 0x000fc800078430ff */
[----:B------:R-:W-:Y:S01]  /*8890*/  IMAD.U32 R12, RZ, RZ, UR4 ;  /* 0x00000004ff0c7e24 */ /* 0x000fe2000f8e00ff */
[----:B------:R-:W-:Y:S02]  /*88a0*/  @!P1 LEA R15, P3, R15, R16, 0x5 ;  /* 0x000000100f0f9211 */ /* 0x000fe400078628ff */
[C---:B-1----:R-:W-:Y:S02]  /*88b0*/  @!P1 LEA R6, P4, R16.reuse, R6, 0x1 ;  /* 0x0000000610069211 */ /* 0x042fe400078808ff */
[----:B------:R-:W-:Y:S01]  /*88c0*/  LEA.HI.X R17, R13, R213, R12, 0x6, P2 ;  /* 0x000000d50d117211 */ /* 0x000fe200010f340c */
[----:B------:R-:W-:Y:S01]  /*88d0*/  IMAD.U32 R13, RZ, RZ, UR8 ;  /* 0x00000008ff0d7e24 */ /* 0x000fe2000f8e00ff */
[C---:B------:R-:W-:Y:S01]  /*88e0*/  @!P1 IADD3 R14, P2, R16.reuse, UR33, RZ ;  /* 0x00000021100e9c10 */ /* 0x040fe2000ff5e0ff */
[----:B------:R-:W-:Y:S01]  /*88f0*/  IMAD.U32 R12, RZ, RZ, UR9 ;  /* 0x00000009ff0c7e24 */ /* 0x000fe2000f8e00ff */
[----:B------:R-:W-:-:S04]  /*8900*/  @!P1 LEA.HI.X R7, R16, R7, R17, 0x1, P4 ;  /* 0x0000000710079211 */ /* 0x000fc800020f0c11 */
[----:B------:R-:W-:Y:S01]  /*8910*/  @!P1 LEA.HI.X R12, R13, R17, R12, 0x5, P3 ;  /* 0x000000110d0c9211 */ /* 0x000fe200018f2c0c */
[----:B------:R-:W-:Y:S01]  /*8920*/  @!PT LDS RZ, [RZ] ;  /* 0x00000000fffff984 */ /* 0x000fe20000000800 */
[----:B------:R-:W-:Y:S01]  /*8930*/  @!PT LDS RZ, [RZ] ;  /* 0x00000000fffff984 */ /* 0x000fe20000000800 */
[----:B------:R-:W-:Y:S01]  /*8940*/  @!PT LDS RZ, [RZ] ;  /* 0x00000000fffff984 */ /* 0x000fe20000000800 */
[----:B------:R2:W-:Y:S01]  /*8950*/  @!P1 LDGSTS.E.BYPASS.LTC128B.128 [R208+0x4000], desc[UR16][R6.64] ;  /* 0x0400000006d09fae */ /* 0x0005e2000b901d50 */
[C---:B---3--:R-:W-:Y:S02]  /*8960*/  @!P1 LEA R18, P3, R14.reuse, R4, 0x1 ;  /* 0x000000040e129211 */ /* 0x048fe400078608ff */
[----:B------:R-:W-:Y:S01]  /*8970*/  @!P1 IADD3.X R4, R17, UR32, RZ, P2, !PT ;  /* 0x0000002011049c10 */ /* 0x000fe200097fe4ff */
[----:B------:R2:W-:Y:S01]  /*8980*/  @P1 STS.128 [R208+0x4800], RZ ;  /* 0x004800ffd0001388 */ /* 0x0005e20000000c00 */
[C---:B----4-:R-:W-:Y:S02]  /*8990*/  @!P1 LEA R2, P2, R15.reuse, R2, 0x1 ;  /* 0x000000020f029211 */ /* 0x050fe400078408ff */
[----:B------:R-:W-:Y:S02]  /*89a0*/  @!P1 LEA.HI.X R19, R14, R5, R4, 0x1, P3 ;  /* 0x000000050e139211 */ /* 0x000fe400018f0c04 */
        /* <DEDUP_REMOVED lines=12> */
[----:B--2---:R-:W-:Y:S01]  /*8a70*/  IMAD.U32 R2, RZ, RZ, UR8 ;  /* 0x00000008ff027e24 */ /* 0x004fe2000f8e00ff */
        /* <DEDUP_REMOVED lines=10> */
.L_x_950:
[----:B------:R-:W-:Y:S05]  /*8b20*/  BSYNC B0 ;  /* 0x0000000000007941 */ /* 0x000fea0003800000 */
.L_x_949:
[----:B------:R-:W0:Y:S02]  /*8b30*/  LDGDEPBAR ;  /* 0x00000000000079af */ /* 0x000e240000000000 */
.L_x_948:
[----:B--2---:R-:W-:Y:S01]  /*8b40*/  FMNMX.FTZ R2, R136, R11, !PT ;  /* 0x0000000b88027209 */ /* 0x004fe20007810000 */
[----:B------:R-:W-:Y:S01]  /*8b50*/  IMAD.WIDE.U32 R12, R226, -0x326172a9, RZ ;  /* 0xcd9e8d57e20c7825 */ /* 0x000fe200078e00ff */
[----:B-1----:R-:W-:Y:S01]  /*8b60*/  FMNMX.FTZ R4, R135, R10, !PT ;  /* 0x0000000a87047209 */ /* 0x002fe20007810000 */
[----:B------:R-:W-:Y:S01]  /*8b70*/  USHF.L.U32 UR10, UR37, 0x1, URZ ;  /* 0x00000001250a7899 */ /* 0x000fe2000800063f */
[----:B------:R-:W-:Y:S01]  /*8b80*/  FMNMX.FTZ R2, R139, R2, !PT ;  /* 0x000000028b027209 */ /* 0x000fe20007810000 */
[----:B------:R-:W-:Y:S01]  /*8b90*/  IMAD.WIDE.U32 R14, R227, -0x326172a9, RZ ;  /* 0xcd9e8d57e30e7825 */ /* 0x000fe200078e00ff */
[----:B------:R-:W-:Y:S01]  /*8ba0*/  FMNMX.FTZ R3, R134, R9, !PT ;  /* 0x0000000986037209 */ /* 0x000fe20007810000 */
[----:B------:R-:W-:Y:S01]  /*8bb0*/  UIADD3 UR4, UR10, 0x1, URZ ;  /* 0x000000010a047890 */ /* 0x000fe2000fffe03f */
[----:B------:R-:W-:Y:S01]  /*8bc0*/  FMNMX.FTZ R2, R179, R2, !PT ;  /* 0x00000002b3027209 */ /* 0x000fe20007810000 */
[----:B------:R-:W-:Y:S01]  /*8bd0*/  IMAD.U32 R206, RZ, RZ, UR29 ;  /* 0x0000001dffce7e24 */ /* 0x000fe2000f8e00ff */
[----:B------:R-:W-:Y:S01]  /*8be0*/  FMNMX.FTZ R4, R177, R4, !PT ;  /* 0x00000004b1047209 */ /* 0x000fe20007810000 */
[----:B------:R-:W-:Y:S01]  /*8bf0*/  IMAD.WIDE.U32 R202, R224, -0x2daee0ad, RZ ;  /* 0xd2511f53e0ca7825 */ /* 0x000fe200078e00ff */
[----:B------:R-:W-:-:S02]  /*8c00*/  FMNMX.FTZ R2, R50, R2, !PT ;  /* 0x0000000232027209 */ /* 0x000fc40007810000 */
[----:B------:R-:W-:Y:S01]  /*8c10*/  FMNMX.FTZ R3, R0, R3, !PT ;  /* 0x0000000300037209 */ /* 0x000fe20007810000 */
[----:B------:R-:W-:Y:S01]  /*8c20*/  IMAD.U32 R240, RZ, RZ, UR29 ;  /* 0x0000001dfff07e24 */ /* 0x000fe2000f8e00ff */
        /* <DEDUP_REMOVED lines=29> */
[----:B------:R-:W-:-:S02]  /*8e00*/  LOP3.LUT R232, R13, R225, RZ, 0x3c, !PT ;  /* 0x000000e10de87212 */ /* 0x000fc400078e3cff */
[----:B------:R-:W-:Y:S02]  /*8e10*/  FMNMX.FTZ R4, R67, R4, !PT ;  /* 0x0000000443047209 */ /* 0x000fe40007810000 */
[----:B------:R-:W-:Y:S01]  /*8e20*/  FMNMX.FTZ R3, R164, R3, !PT ;  /* 0x00000003a4037209 */ /* 0x000fe20007810000 */
[----:B------:R-:W-:Y:S01]  /*8e30*/  IMAD.WIDE.U32 R232, R232, -0x2daee0ad, RZ ;  /* 0xd2511f53e8e87825 */ /* 0x000fe200078e00ff */
        /* <DEDUP_REMOVED lines=18> */
[----:B------:R-:W-:Y:S01]  /*8f60*/  LOP3.LUT R238, R15, R225, RZ, 0x3c, !PT ;  /* 0x000000e10fee7212 */ /* 0x000fe200078e3cff */
[----:B------:R-:W3:Y:S01]  /*8f70*/  SHFL.BFLY PT, R2, R3, 0x2, 0x1f ;  /* 0x0c401f0003027f89 */ /* 0x000ee200000e0000 */
[----:B------:R-:W-:Y:S02]  /*8f80*/  FMNMX.FTZ R13, R148, R13, !PT ;  /* 0x0000000d940d7209 */ /* 0x000fe40007810000 */
[----:B------:R-:W-:Y:S01]  /*8f90*/  LOP3.LUT R206, R203, UR10, R206, 0x96, !PT ;  /* 0x0000000acbce7c12 */ /* 0x000fe2000f8e96ce */
[----:B------:R-:W-:Y:S01]  /*8fa0*/  IMAD.WIDE.U32 R238, R238, -0x2daee0ad, RZ ;  /* 0xd2511f53eeee7825 */ /* 0x000fe200078e00ff */
[----:B------:R-:W-:Y:S02]  /*8fb0*/  FMNMX.FTZ R13, R147, R13, !PT ;  /* 0x0000000d930d7209 */ /* 0x000fe40007810000 */
[----:B------:R-:W-:Y:S01]  /*8fc0*/  LOP3.LUT R240, R203, UR4, R240, 0x96, !PT ;  /* 0x00000004cbf07c12 */ /* 0x000fe2000f8e96f0 */
[----:B------:R-:W-:Y:S01]  /*8fd0*/  IMAD.WIDE.U32 R206, R206, -0x326172a9, RZ ;  /* 0xcd9e8d57cece7825 */ /* 0x000fe200078e00ff */
[----:B------:R-:W-:-:S02]  /*8fe0*/  FMNMX.FTZ R13, R152, R13, !PT ;  /* 0x0000000d980d7209 */ /* 0x000fc40007810000 */
[----:B------:R-:W-:Y:S01]  /*8ff0*/  LOP3.LUT R172, R239, UR35, R202, 0x96, !PT ;  /* 0x00000023efac7c12 */ /* 0x000fe2000f8e96ca */
[----:B------:R-:W-:Y:S01]  /*9000*/  IMAD.WIDE.U32 R240, R240, -0x326172a9, RZ ;  /* 0xcd9e8d57f0f07825 */ /* 0x000fe200078e00ff */
[----:B------:R-:W-:Y:S02]  /*9010*/  FMNMX.FTZ R13, R149, R13, !PT ;  /* 0x0000000d950d7209 */ /* 0x000fe40007810000 */
[----:B------:R-:W-:Y:S01]  /*9020*/  LOP3.LUT R6, R207, UR36, R14, 0x96, !PT ;  /* 0x00000024cf067c12 */ /* 0x000fe2000f8e960e */
[----:B------:R-:W-:Y:S01]  /*9030*/  IMAD.WIDE.U32 R172, R172, -0x326172a9, RZ ;  /* 0xcd9e8d57acac7825 */ /* 0x000fe200078e00ff */
[----:B------:R-:W-:Y:S02]  /*9040*/  FMNMX.FTZ R13, R153, R13, !PT ;  /* 0x0000000d990d7209 */ /* 0x000fe40007810000 */
[----:B-1----:R-:W-:Y:S01]  /*9050*/  FMNMX.FTZ R200, R7, R200, !PT ;  /* 0x000000c807c87209 */ /* 0x002fe20007810000 */
[----:B------:R-:W-:Y:S01]  /*9060*/  IMAD.WIDE.U32 R6, R6, -0x2daee0ad, RZ ;  /* 0xd2511f5306067825 */ /* 0x000fe200078e00ff */
[----:B------:R-:W-:-:S02]  /*9070*/  FMNMX.FTZ R13, R154, R13, !PT ;  /* 0x0000000d9a0d7209 */ /* 0x000fc40007810000 */
[----:B------:R-:W-:Y:S01]  /*9080*/  LOP3.LUT R180, R173, UR34, R206, 0x96, !PT ;  /* 0x00000022adb47c12 */ /* 0x000fe2000f8e96ce */
[----:B------:R-:W-:Y:S01]  /*9090*/  FMUL.FTZ R57, R200, UR38 ;  /* 0x00000026c8397c20 */ /* 0x000fe20008410000 */
[----:B------:R-:W-:Y:S02]  /*90a0*/  FMNMX.FTZ R13, R162, R13, !PT ;  /* 0x0000000da20d7209 */ /* 0x000fe40007810000 */
[----:B--2---:R-:W-:Y:S01]  /*90b0*/  FMNMX.FTZ R5, R4, R5, !PT ;  /* 0x0000000504057209 */ /* 0x004fe20007810000 */
[----:B------:R-:W-:Y:S01]  /*90c0*/  IMAD.WIDE.U32 R180, R180, -0x2daee0ad, RZ ;  /* 0xd2511f53b4b47825 */ /* 0x000fe200078e00ff */
[----:B------:R-:W-:Y:S02]  /*90d0*/  FMNMX.FTZ R13, R61, R13, !PT ;  /* 0x0000000d3d0d7209 */ /* 0x000fe40007810000 */
[----:B---3--:R-:W-:Y:S02]  /*90e0*/  FMNMX.FTZ R2, R3, R2, !PT ;  /* 0x0000000203027209 */ /* 0x008fe40007810000 */
[----:B------:R-:W-:Y:S01]  /*90f0*/  FMNMX.FTZ R13, R64, R13, !PT ;  /* 0x0000000d400d7209 */ /* 0x000fe20007810000 */
[----:B------:R-:W-:Y:S01]  /*9100*/  SHFL.BFLY PT, R3, R5, 0x1, 0x1f ;  /* 0x0c201f0005037f89 */ /* 0x000fe200000e0000 */
[----:B------:R-:W-:-:S02]  /*9110*/  LOP3.LUT R182, R181, UR27, R6, 0x96, !PT ;  /* 0x0000001bb5b67c12 */ /* 0x000fc4000f8e9606 */
[----:B------:R-:W-:Y:S01]  /*9120*/  FMNMX.FTZ R13, R60, R13, !PT ;  /* 0x0000000d3c0d7209 */ /* 0x000fe20007810000 */
[----:B------:R-:W1:Y:S01]  /*9130*/  SHFL.BFLY PT, R6, R2, 0x1, 0x1f ;  /* 0x0c201f0002067f89 */ /* 0x000e6200000e0000 */
[----:B------:R-:W-:Y:S01]  /*9140*/  LOP3.LUT R202, R233, UR35, R202, 0x96, !PT ;  /* 0x00000023e9ca7c12 */ /* 0x000fe2000f8e96ca */
[----:B------:R-:W-:Y:S01]  /*9150*/  IMAD.WIDE.U32 R182, R182, -0x326172a9, RZ ;  /* 0xcd9e8d57b6b67825 */ /* 0x000fe200078e00ff */
[----:B------:R-:W-:Y:S02]  /*9160*/  FMNMX.FTZ R13, R63, R13, !PT ;  /* 0x0000000d3f0d7209 */ /* 0x000fe40007810000 */
[----:B------:R-:W-:Y:S01]  /*9170*/  LOP3.LUT R204, R207, UR36, R12, 0x96, !PT ;  /* 0x00000024cfcc7c12 */ /* 0x000fe2000f8e960c */
[----:B------:R-:W-:Y:S01]  /*9180*/  IMAD.WIDE.U32 R202, R202, -0x326172a9, RZ ;  /* 0xcd9e8d57caca7825 */ /* 0x000fe200078e00ff */
[----:B------:R-:W-:Y:S01]  /*9190*/  LOP3.LUT R158, R7, UR31, R238, 0x96, !PT ;  /* 0x0000001f079e7c12 */ /* 0x000fe2000f8e96ee */
[----:B------:R-:W2:Y:S01]  /*91a0*/  SHFL.BFLY PT, R4, R13, 0x2, 0x1f ;  /* 0x0c401f000d047f89 */ /* 0x000ea200000e0000 */
[----:B------:R-:W-:Y:S01]  /*91b0*/  FSETP.NEU.FTZ.AND P5, PT, R200, -INF , PT ;  /* 0xff800000c800780b */ /* 0x000fe20003fbd000 */
[----:B------:R-:W-:Y:S01]  /*91c0*/  IMAD.WIDE.U32 R204, R204, -0x2daee0ad, RZ ;  /* 0xd2511f53cccc7825 */ /* 0x000fe200078e00ff */
[----:B------:R-:W-:-:S02]  /*91d0*/  LOP3.LUT R206, R203, UR34, R206, 0x96, !PT ;  /* 0x00000022cbce7c12 */ /* 0x000fc4000f8e96ce */
[----:B------:R-:W-:Y:S01]  /*91e0*/  FSEL R57, R57, RZ, P5 ;  /* 0x000000ff39397208 */ /* 0x000fe20002800000 */
[----:B------:R-:W-:Y:S01]  /*91f0*/  IMAD.WIDE.U32 R158, R158, -0x326172a9, RZ ;  /* 0xcd9e8d579e9e7825 */ /* 0x000fe200078e00ff */
[----:B------:R-:W-:Y:S02]  /*9200*/  LOP3.LUT R156, R205, UR31, R232, 0x96, !PT ;  /* 0x0000001fcd9c7c12 */ /* 0x000fe4000f8e96e8 */
[----:B------:R-:W-:Y:S01]  /*9210*/  LOP3.LUT R163, R241, UR36, R14, 0x96, !PT ;  /* 0x00000024f1a37c12 */ /* 0x000fe2000f8e960e */
[----:B------:R-:W-:-:S04]  /*9220*/  IMAD.WIDE.U32 R206, R206, -0x2daee0ad, RZ ;  /* 0xd2511f53cece7825 */ /* 0x000fc800078e00ff */
[--C-:B------:R-:W-:Y:S01]  /*9230*/  FFMA.FTZ R41, R139, UR38, -R57.reuse ;  /* 0x000000268b297c23 */ /* 0x100fe20008010839 */
[----:B------:R-:W-:Y:S01]  /*9240*/  LOP3.LUT R7, R159, UR30, R172, 0x96, !PT ;  /* 0x0000001e9f077c12 */ /* 0x000fe2000f8e96ac */
[----:B------:R-:W-:Y:S01]  /*9250*/  FFMA.FTZ R39, R50, UR38, -R57 ;  /* 0x0000002632277c23 */ /* 0x000fe20008010839 */
[----:B------:R-:W-:Y:S01]  /*9260*/  IMAD.WIDE.U32 R156, R156, -0x326172a9, RZ ;  /* 0xcd9e8d579c9c7825 */ /* 0x000fe200078e00ff */
[----:B------:R-:W-:-:S03]  /*9270*/  LOP3.LUT R204, R207, UR27, R204, 0x96, !PT ;  /* 0x0000001bcfcc7c12 */ /* 0x000fc6000f8e96cc */
[----:B------:R-:W-:Y:S01]  /*9280*/  FFMA.FTZ R42, R11, UR38, -R57 ;  /* 0x000000260b2a7c23 */ /* 0x000fe20008010839 */
[----:B-1----:R-:W-:Y:S01]  /*9290*/  FMNMX.FTZ R2, R2, R6, !PT ;  /* 0x0000000602027209 */ /* 0x002fe20007810000 */
[----:B------:R-:W-:Y:S01]  /*92a0*/  IMAD.WIDE.U32 R16, R7, -0x2daee0ad, RZ ;  /* 0xd2511f5307107825 */ /* 0x000fe200078e00ff */
[----:B------:R-:W-:-:S03]  /*92b0*/  FMNMX.FTZ R3, R5, R3, !PT ;  /* 0x0000000305037209 */ /* 0x000fc60007810000 */
[----:B------:R-:W-:Y:S01]  /*92c0*/  FFMA.FTZ R40, R179, UR38, -R57 ;  /* 0x00000026b3287c23 */ /* 0x000fe20008010839 */
[C---:B------:R-:W-:Y:S01]  /*92d0*/  FSETP.NEU.FTZ.AND P3, PT, R2.reuse, -INF , PT ;  /* 0xff8000000200780b */ /* 0x040fe20003f7d000 */
[----:B------:R-:W-:Y:S01]  /*92e0*/  FMUL.FTZ R139, R2, UR38 ;  /* 0x00000026028b7c20 */ /* 0x000fe20008410000 */
[----:B------:R-:W-:Y:S01]  /*92f0*/  IMAD.WIDE.U32 R204, R204, -0x326172a9, RZ ;  /* 0xcd9e8d57cccc7825 */ /* 0x000fe200078e00ff */
[----:B--2---:R-:W-:-:S03]  /*9300*/  FMNMX.FTZ R13, R13, R4, !PT ;  /* 0x000000040d0d7209 */ /* 0x004fc60007810000 */
[----:B------:R-:W-:Y:S01]  /*9310*/  FMUL.FTZ R50, R3, UR38 ;  /* 0x0000002603327c20 */ /* 0x000fe20008410000 */
[----:B------:R-:W-:Y:S01]  /*9320*/  LOP3.LUT R158, R183, UR26, R158, 0x96, !PT ;  /* 0x0000001ab79e7c12 */ /* 0x000fe2000f8e969e */
[----:B------:R-:W-:Y:S01]  /*9330*/  MUFU.EX2 R40, R40 ;  /* 0x0000002800287308 */ /* 0x000fe20000000800 */
[----:B------:R-:W-:Y:S01]  /*9340*/  FSEL R139, R139, RZ, P3 ;  /* 0x000000ff8b8b7208 */ /* 0x000fe20001800000 */
[----:B------:R-:W1:Y:S01]  /*9350*/  SHFL.BFLY PT, R6, R13, 0x1, 0x1f ;  /* 0x0c201f000d067f89 */ /* 0x000e6200000e0000 */
[----:B------:R-:W-:Y:S01]  /*9360*/  LOP3.LUT R7, R157, UR30, R202, 0x96, !PT ;  /* 0x0000001e9d077c12 */ /* 0x000fe2000f8e96ca */
[----:B------:R-:W-:Y:S01]  /*9370*/  IMAD.WIDE.U32 R158, R158, -0x2daee0ad, RZ ;  /* 0xd2511f539e9e7825 */ /* 0x000fe200078e00ff */
[----:B------:R-:W-:-:S03]  /*9380*/  LOP3.LUT R156, R205, UR26, R156, 0x96, !PT ;  /* 0x0000001acd9c7c12 */ /* 0x000fc6000f8e969c */
[----:B------:R-:W-:Y:S01]  /*9390*/  FFMA.FTZ R35, R0, UR38, -R139 ;  /* 0x0000002600237c23 */ /* 0x000fe2000801088b */
[----:B------:R-:W-:Y:S01]  /*93a0*/  FSETP.NEU.FTZ.AND P4, PT, R3, -INF , PT ;  /* 0xff8000000300780b */ /* 0x000fe20003f9d000 */
[----:B------:R-:W-:Y:S01]  /*93b0*/  IMAD.WIDE.U32 R14, R7, -0x2daee0ad, RZ ;  /* 0xd2511f53070e7825 */ /* 0x000fe200078e00ff */
[----:B------:R-:W-:-:S03]  /*93c0*/  LOP3.LUT R180, R17, UR24, R180, 0x96, !PT ;  /* 0x0000001811b47c12 */ /* 0x000fc6000f8e96b4 */
[----:B------:R-:W-:Y:S01]  /*93d0*/  FFMA.FTZ R34, R65, UR38, -R139 ;  /* 0x0000002641227c23 */ /* 0x000fe2000801088b */
[----:B------:R-:W-:Y:S01]  /*93e0*/  FSEL R50, R50, RZ, P4 ;  /* 0x000000ff32327208 */ /* 0x000fe20002000000 */
[----:B------:R-:W-:Y:S01]  /*93f0*/  IMAD.WIDE.U32 R156, R156, -0x2daee0ad, RZ ;  /* 0xd2511f539c9c7825 */ /* 0x000fe200078e00ff */
[----:B------:R-:W-:-:S03]  /*9400*/  LOP3.LUT R5, R159, UR21, R16, 0x96, !PT ;  /* 0x000000159f057c12 */ /* 0x000fc6000f8e9610 */
[----:B------:R-:W-:Y:S01]  /*9410*/  FFMA.FTZ R36, R9, UR38, -R139 ;  /* 0x0000002609247c23 */ /* 0x000fe2000801088b */
[----:B------:R-:W-:Y:S01]  /*9420*/  LOP3.LUT R206, R15, UR24, R206, 0x96, !PT ;  /* 0x000000180fce7c12 */ /* 0x000fe2000f8e96ce */
[----:B------:R-:W-:Y:S01]  /*9430*/  FFMA.FTZ R37, R10, UR38, -R50 ;  /* 0x000000260a257c23 */ /* 0x000fe20008010832 */
[----:B------:R-:W-:Y:S01]  /*9440*/  LOP3.LUT R4, R157, UR21, R14, 0x96, !PT ;  /* 0x000000159d047c12 */ /* 0x000fe2000f8e960e */
[----:B------:R-:W-:Y:S01]  /*9450*/  IMAD.WIDE.U32 R180, R180, -0x326172a9, RZ ;  /* 0xcd9e8d57b4b47825 */ /* 0x000fe200078e00ff */
[----:B------:R-:W-:-:S03]  /*9460*/  LOP3.LUT R157, R241, UR36, R12, 0x96, !PT ;  /* 0x00000024f19d7c12 */ /* 0x000fc6000f8e960c */
[----:B------:R-:W-:Y:S01]  /*9470*/  FFMA.FTZ R33, R51, UR38, -R139 ;  /* 0x0000002633217c23 */ /* 0x000fe2000801088b */
[----:B------:R-:W2:Y:S01]  /*9480*/  MUFU.EX2 R39, R39 ;  /* 0x0000002700277308 */ /* 0x000ea20000000800 */
[----:B------:R-:W-:Y:S01]  /*9490*/  IMAD.WIDE.U32 R10, R5, -0x326172a9, RZ ;  /* 0xcd9e8d57050a7825 */ /* 0x000fe200078e00ff */
[----:B------:R-:W-:Y:S01]  /*94a0*/  PRMT R52, R217, 0x7054, R217 ;  /* 0x00007054d9347816 */ /* 0x000fe200000000d9 */
[----:B------:R-:W3:Y:S01]  /*94b0*/  LDSM.16.MT88.4 R16, [R192+0x6000] ;  /* 0x00600000c010783b */ /* 0x000ee20000004200 */
[----:B------:R-:W-:Y:S01]  /*94c0*/  FSEL R54, R3, RZ, P4 ;  /* 0x000000ff03367208 */ /* 0x000fe20002000000 */
[----:B------:R-:W-:Y:S01]  /*94d0*/  IMAD.WIDE.U32 R4, R4, -0x326172a9, RZ ;  /* 0xcd9e8d5704047825 */ /* 0x000fe200078e00ff */
[----:B-1----:R-:W-:-:S03]  /*94e0*/  FMNMX.FTZ R0, R13, R6, !PT ;  /* 0x000000060d007209 */ /* 0x002fc60007810000 */
[----:B------:R-:W-:Y:S01]  /*94f0*/  FFMA.FTZ R47, R47, UR38, -R50 ;  /* 0x000000262f2f7c23 */ /* 0x000fe20008010832 */
[----:B------:R-:W-:Y:S01]  /*9500*/  LOP3.LUT R21, R11, UR19, R180, 0x96, !PT ;  /* 0x000000130b157c12 */ /* 0x000fe2000f8e96b4 */
[----:B------:R-:W-:Y:S01]  /*9510*/  IMAD.WIDE.U32 R206, R206, -0x326172a9, RZ ;  /* 0xcd9e8d57cece7825 */ /* 0x000fe200078e00ff */
[----:B------:R-:W-:-:S03]  /*9520*/  FSETP.NEU.FTZ.AND P2, PT, R0, -INF , PT ;  /* 0xff8000000000780b */ /* 0x000fc60003f5d000 */
[----:B------:R-:W-:Y:S01]  /*9530*/  FMUL.FTZ R65, R0, UR38 ;  /* 0x0000002600417c20 */ /* 0x000fe20008410000 */
[----:B------:R-:W-:Y:S01]  /*9540*/  LOP3.LUT R14, R10, 0xffff, RZ, 0xc0, !PT ;  /* 0x0000ffff0a0e7812 */ /* 0x000fe200078ec0ff */
[----:B------:R-:W-:Y:S01]  /*9550*/  MUFU.EX2 R36, R36 ;  /* 0x0000002400247308 */ /* 0x000fe20000000800 */
[----:B------:R-:W-:Y:S01]  /*9560*/  LOP3.LUT R11, R4, 0xffff, RZ, 0xc0, !PT ;  /* 0x0000ffff040b7812 */ /* 0x000fe200078ec0ff */
[----:B------:R-:W-:Y:S01]  /*9570*/  FADD.FTZ R54, R135, -R54 ;  /* 0x8000003687367221 */ /* 0x000fe20000010000 */
[----:B------:R-:W-:Y:S01]  /*9580*/  FSEL R65, R65, RZ, P2 ;  /* 0x000000ff41417208 */ /* 0x000fe20001000000 */
[----:B------:R-:W-:Y:S01]  /*9590*/  FFMA.FTZ R132, R132, UR38, -R139 ;  /* 0x0000002684847c23 */ /* 0x000fe2000801088b */
[----:B------:R-:W-:Y:S01]  /*95a0*/  SHF.R.U32.HI R9, RZ, 0x10, R4 ;  /* 0x00000010ff097819 */ /* 0x000fe20000011604 */
[----:B------:R-:W-:Y:S01]  /*95b0*/  FMUL.FTZ R54, R54, UR38 ;  /* 0x0000002636367c20 */ /* 0x000fe20008410000 */
[----:B------:R-:W-:Y:S01]  /*95c0*/  LOP3.LUT R7, R10, 0xff, RZ, 0xc0, !PT ;  /* 0x000000ff0a077812 */ /* 0x000fe200078ec0ff */
[--C-:B------:R-:W-:Y:S01]  /*95d0*/  FFMA.FTZ R32, R8, UR38, -R65.reuse ;  /* 0x0000002608207c23 */ /* 0x100fe20008010841 */
[--C-:B------:R-:W-:Y:S01]  /*95e0*/  FFMA.FTZ R31, R44, UR38, -R65.reuse ;  /* 0x000000262c1f7c23 */ /* 0x100fe20008010841 */
[--C-:B------:R-:W-:Y:S01]  /*95f0*/  FFMA.FTZ R30, R48, UR38, -R65.reuse ;  /* 0x00000026301e7c23 */ /* 0x100fe20008010841 */
[----:B------:R-:W-:Y:S01]  /*9600*/  FFMA.FTZ R43, R49, UR38, -R65 ;  /* 0x00000026312b7c23 */ /* 0x000fe20008010841 */
[--C-:B------:R-:W-:Y:S01]  /*9610*/  SHF.R.U32.HI R12, RZ, 0x10, R10.reuse ;  /* 0x00000010ff0c7819 */ /* 0x100fe2000001160a */
[----:B------:R-:W-:Y:S01]  /*9620*/  MUFU.EX2 R35, R35 ;  /* 0x0000002300237308 */ /* 0x000fe20000000800 */
[----:B------:R-:W-:Y:S01]  /*9630*/  SHF.R.U32.HI R23, RZ, 0x18, R10 ;  /* 0x00000018ff177819 */ /* 0x000fe2000001160a */
[----:B------:R-:W-:Y:S01]  /*9640*/  FFMA.FTZ R49, R177, UR38, -R50 ;  /* 0x00000026b1317c23 */ /* 0x000fe20008010832 */
[----:B------:R-:W-:Y:S01]  /*9650*/  LOP3.LUT R10, R5, UR19, R206, 0x96, !PT ;  /* 0x00000013050a7c12 */ /* 0x000fe2000f8e96ce */
[----:B------:R-:W-:Y:S01]  /*9660*/  FFMA.FTZ R48, R53, UR38, -R50 ;  /* 0x0000002635307c23 */ /* 0x000fe20008010832 */
        /* <DEDUP_REMOVED lines=9> */
[----:B------:R-:W-:Y:S01]  /*9700*/  FFMA.FTZ R140, R140, UR38, -R50 ;  /* 0x000000268c8c7c23 */ /* 0x000fe20008010832 */
[----:B------:R-:W-:Y:S01]  /*9710*/  LOP3.LUT R20, R21, 0xff, RZ, 0xc0, !PT ;  /* 0x000000ff15147812 */ /* 0x000fe200078ec0ff */
[----:B------:R-:W1:Y:S01]  /*9720*/  MUFU.EX2 R33, R33 ;  /* 0x0000002100217308 */ /* 0x000e620000000800 */
[----:B------:R-:W-:Y:S01]  /*9730*/  SHF.R.U32.HI R6, RZ, 0x8, R6 ;  /* 0x00000008ff067819 */ /* 0x000fe20000011606 */
[----:B------:R-:W-:Y:S01]  /*9740*/  FFMA.FTZ R144, R144, UR38, -R50 ;  /* 0x0000002690907c23 */ /* 0x000fe20008010832 */
[----:B------:R-:W-:Y:S01]  /*9750*/  PRMT R8, R5, 0x5410, R11 ;  /* 0x0000541005087816 */ /* 0x000fe2000000000b */
[----:B------:R-:W-:Y:S01]  /*9760*/  FFMA.FTZ R169, R169, UR38, -R139 ;  /* 0x00000026a9a97c23 */ /* 0x000fe2000801088b */
[----:B------:R-:W-:Y:S01]  /*9770*/  PRMT R4, R9, 0x5410, R4 ;  /* 0x0000541009047816 */ /* 0x000fe20000000004 */
[--C-:B------:R-:W-:Y:S01]  /*9780*/  FFMA.FTZ R154, R154, UR38, -R65.reuse ;  /* 0x000000269a9a7c23 */ /* 0x100fe20008010841 */
[----:B------:R-:W-:Y:S01]  /*9790*/  LOP3.LUT R9, R10, 0xffff, RZ, 0xc0, !PT ;  /* 0x0000ffff0a097812 */ /* 0x000fe200078ec0ff */
[----:B------:R-:W-:Y:S01]  /*97a0*/  MUFU.EX2 R32, R32 ;  /* 0x0000002000207308 */ /* 0x000fe20000000800 */
[----:B------:R-:W-:Y:S01]  /*97b0*/  SHF.R.U32.HI R5, RZ, 0x10, R10 ;  /* 0x00000010ff057819 */ /* 0x000fe2000001160a */
[----:B------:R-:W-:Y:S01]  /*97c0*/  FFMA.FTZ R162, R162, UR38, -R65 ;  /* 0x00000026a2a27c23 */ /* 0x000fe20008010841 */
[----:B------:R-:W-:Y:S01]  /*97d0*/  PRMT R20, R20, 0x5410, R6 ;  /* 0x0000541014147816 */ /* 0x000fe20000000006 */
[----:B------:R-:W-:Y:S01]  /*97e0*/  FFMA.FTZ R171, R171, UR38, -R139 ;  /* 0x00000026abab7c23 */ /* 0x000fe2000801088b */
[----:B------:R-:W-:Y:S01]  /*97f0*/  LOP3.LUT R6, R10, 0xff, RZ, 0xc0, !PT ;  /* 0x000000ff0a067812 */ /* 0x000fe200078ec0ff */
[----:B------:R-:W-:Y:S01]  /*9800*/  FFMA.FTZ R149, R149, UR38, -R65 ;  /* 0x0000002695957c23 */ /* 0x000fe20008010841 */
[----:B------:R-:W-:Y:S01]  /*9810*/  SHF.R.U32.HI R14, RZ, 0x8, R14 ;  /* 0x00000008ff0e7819 */ /* 0x000fe2000001160e */
[----:B------:R-:W-:Y:S01]  /*9820*/  MUFU.EX2 R31, R31 ;  /* 0x0000001f001f7308 */ /* 0x000fe20000000800 */
[----:B------:R-:W-:Y:S01]  /*9830*/  SHF.R.U32.HI R9, RZ, 0x8, R9 ;  /* 0x00000008ff097819 */ /* 0x000fe20000011609 */
[----:B------:R-:W-:Y:S01]  /*9840*/  FFMA.FTZ R153, R153, UR38, -R65 ;  /* 0x0000002699997c23 */ /* 0x000fe20008010841 */
[----:B------:R-:W-:Y:S01]  /*9850*/  SHF.R.U32.HI R10, RZ, 0x18, R10 ;  /* 0x00000018ff0a7819 */ /* 0x000fe2000001160a */
[--C-:B------:R-:W-:Y:S01]  /*9860*/  FFMA.FTZ R67, R67, UR38, -R50.reuse ;  /* 0x0000002643437c23 */ /* 0x100fe20008010832 */
[----:B------:R-:W-:Y:S01]  /*9870*/  LOP3.LUT R5, R5, 0xff, RZ, 0xc0, !PT ;  /* 0x000000ff05057812 */ /* 0x000fe200078ec0ff */
[----:B------:R-:W-:Y:S01]  /*9880*/  FFMA.FTZ R137, R137, UR38, -R50 ;  /* 0x0000002689897c23 */ /* 0x000fe20008010832 */
[----:B------:R-:W-:Y:S01]  /*9890*/  PRMT R7, R7, 0x5410, R14 ;  /* 0x0000541007077816 */ /* 0x000fe2000000000e */
[----:B------:R-:W-:Y:S01]  /*98a0*/  MUFU.EX2 R30, R30 ;  /* 0x0000001e001e7308 */ /* 0x000fe20000000800 */
[----:B------:R-:W-:Y:S01]  /*98b0*/  PRMT R6, R6, 0x5410, R9 ;  /* 0x0000541006067816 */ /* 0x000fe20000000009 */
[----:B------:R-:W-:Y:S01]  /*98c0*/  FFMA.FTZ R59, R59, UR38, -R50 ;  /* 0x000000263b3b7c23 */ /* 0x000fe20008010832 */
[----:B------:R-:W-:Y:S01]  /*98d0*/  PRMT R5, R5, 0x5410, R10 ;  /* 0x0000541005057816 */ /* 0x000fe2000000000a */
[----:B------:R-:W-:Y:S01]  /*98e0*/  FFMA.FTZ R62, R62, UR38, -R50 ;  /* 0x000000263e3e7c23 */ /* 0x000fe20008010832 */
[----:B------:R-:W-:Y:S01]  /*98f0*/  SHF.R.U32.HI R11, RZ, 0x10, R21 ;  /* 0x00000010ff0b7819 */ /* 0x000fe20000011615 */
[--C-:B------:R-:W-:Y:S01]  /*9900*/  FFMA.FTZ R142, R142, UR38, -R139.reuse ;  /* 0x000000268e8e7c23 */ /* 0x100fe2000801088b */
[----:B------:R-:W-:Y:S01]  /*9910*/  LOP3.LUT R12, R12, 0xff, RZ, 0xc0, !PT ;  /* 0x000000ff0c0c7812 */ /* 0x000fe200078ec0ff */
[----:B------:R-:W4:Y:S01]  /*9920*/  MUFU.EX2 R43, R43 ;  /* 0x0000002b002b7308 */ /* 0x000f220000000800 */
[----:B------:R-:W-:Y:S01]  /*9930*/  LOP3.LUT R11, R11, 0xff, RZ, 0xc0, !PT ;  /* 0x000000ff0b0b7812 */ /* 0x000fe200078ec0ff */
[--C-:B------:R-:W-:Y:S01]  /*9940*/  FFMA.FTZ R143, R143, UR38, -R139.reuse ;  /* 0x000000268f8f7c23 */ /* 0x100fe2000801088b */
[----:B------:R-:W-:Y:S01]  /*9950*/  FSEL R9, R200, RZ, P5 ;  /* 0x000000ffc8097208 */ /* 0x000fe20002800000 */
[--C-:B------:R-:W-:Y:S01]  /*9960*/  FFMA.FTZ R141, R141, UR38, -R139.reuse ;  /* 0x000000268d8d7c23 */ /* 0x100fe2000801088b */
[--C-:B------:R-:W-:Y:S01]  /*9970*/  HSET2.LE.AND R7, R7, R52.reuse, PT ;  /* 0x0000003407077233 */ /* 0x100fe20003803000 */
[----:B------:R-:W-:Y:S01]  /*9980*/  FFMA.FTZ R138, R138, UR38, -R139 ;  /* 0x000000268a8a7c23 */ /* 0x000fe2000801088b */
[--C-:B------:R-:W-:Y:S01]  /*9990*/  HSET2.LE.AND R8, R8, R52.reuse, PT ;  /* 0x0000003408087233 */ /* 0x100fe20003803000 */
[----:B------:R-:W-:Y:S01]  /*99a0*/  FADD.FTZ R136, R136, -R9 ;  /* 0x8000000988887221 */ /* 0x000fe20000010000 */
[--C-:B------:R-:W-:Y:S01]  /*99b0*/  HSET2.LE.AND R4, R4, R52.reuse, PT ;  /* 0x0000003404047233 */ /* 0x100fe20003803000 */
[----:B------:R-:W-:Y:S01]  /*99c0*/  MUFU.EX2 R42, R42 ;  /* 0x0000002a002a7308 */ /* 0x000fe20000000800 */
[--C-:B------:R-:W-:Y:S01]  /*99d0*/  HSET2.LE.AND R6, R6, R52.reuse, PT ;  /* 0x0000003406067233 */ /* 0x100fe20003803000 */
[----:B------:R-:W-:Y:S01]  /*99e0*/  FMUL.FTZ R53, R136, UR38 ;  /* 0x0000002688357c20 */ /* 0x000fe20008410000 */
[--C-:B------:R-:W-:Y:S01]  /*99f0*/  HSET2.LE.AND R5, R5, R52.reuse, PT ;  /* 0x0000003405057233 */ /* 0x100fe20003803000 */
[----:B------:R-:W-:Y:S01]  /*9a00*/  FFMA.FTZ R136, R146, UR38, -R139 ;  /* 0x0000002692887c23 */ /* 0x000fe2000801088b */
[----:B------:R-:W-:Y:S01]  /*9a10*/  SHF.R.U32.HI R21, RZ, 0x18, R21 ;  /* 0x00000018ff157819 */ /* 0x000fe20000011615 */
[--C-:B------:R-:W-:Y:S01]  /*9a20*/  FFMA.FTZ R146, R145, UR38, -R65.reuse ;  /* 0x0000002691927c23 */ /* 0x100fe20008010841 */
[----:B--2---:R-:W-:Y:S01]  /*9a30*/  F2FP.F16.F32.PACK_AB R22, R39, R40 ;  /* 0x000000282716723e */ /* 0x004fe200000000ff */
[----:B------:R-:W2:Y:S01]  /*9a40*/  MUFU.EX2 R41, R41 ;  /* 0x0000002900297308 */ /* 0x000ea20000000800 */
[----:B-1----:R-:W-:Y:S01]  /*9a50*/  F2FP.F16.F32.PACK_AB R26, R33, R34 ;  /* 0x00000022211a723e */ /* 0x002fe200000000ff */
[--C-:B------:R-:W-:Y:S01]  /*9a60*/  FFMA.FTZ R145, R148, UR38, -R65.reuse ;  /* 0x0000002694917c23 */ /* 0x100fe20008010841 */
[----:B----4-:R-:W-:Y:S01]  /*9a70*/  F2FP.F16.F32.PACK_AB R27, R43, R30 ;  /* 0x0000001e2b1b723e */ /* 0x010fe200000000ff */
[--C-:B------:R-:W-:Y:S01]  /*9a80*/  FFMA.FTZ R148, R147, UR38, -R65.reuse ;  /* 0x0000002693947c23 */ /* 0x100fe20008010841 */
[----:B------:R-:W-:Y:S01]  /*9a90*/  F2FP.F16.F32.PACK_AB R24, R35, R36 ;  /* 0x000000242318723e */ /* 0x000fe200000000ff */
[----:B------:R-:W-:Y:S01]  /*9aa0*/  FFMA.FTZ R147, R152, UR38, -R65 ;  /* 0x0000002698937c23 */ /* 0x000fe20008010841 */
[----:B------:R-:W-:Y:S01]  /*9ab0*/  F2FP.F16.F32.PACK_AB R25, R31, R32 ;  /* 0x000000201f19723e */ /* 0x000fe200000000ff */
[----:B------:R-:W-:Y:S01]  /*9ac0*/  MUFU.EX2 R37, R37 ;  /* 0x0000002500257308 */ /* 0x000fe20000000800 */
[----:B------:R-:W-:Y:S01]  /*9ad0*/  PRMT R23, R12, 0x5410, R23 ;  /* 0x000054100c177816 */ /* 0x000fe20000000017 */
[----:B------:R-:W-:Y:S01]  /*9ae0*/  FFMA.FTZ R152, R151, UR38, -R57 ;  /* 0x0000002697987c23 */ /* 0x000fe20008010839 */
[----:B------:R-:W-:Y:S01]  /*9af0*/  PRMT R21, R11, 0x5410, R21 ;  /* 0x000054100b157816 */ /* 0x000fe20000000015 */
[----:B------:R-:W1:Y:S01]  /*9b00*/  LDSM.16.MT88.4 R12, [R190+0x6000] ;  /* 0x00600000be0c783b */ /* 0x000e620000004200 */
[----:B------:R-:W-:Y:S01]  /*9b10*/  LOP3.LUT R22, R7, R22, RZ, 0xc0, !PT ;  /* 0x0000001607167212 */ /* 0x000fe200078ec0ff */
[--C-:B------:R-:W-:Y:S01]  /*9b20*/  FFMA.FTZ R151, R150, UR38, -R57.reuse ;  /* 0x0000002696977c23 */ /* 0x100fe20008010839 */
[----:B------:R-:W-:Y:S01]  /*9b30*/  LOP3.LUT R26, R8, R26, RZ, 0xc0, !PT ;  /* 0x0000001a081a7212 */ /* 0x000fe200078ec0ff */
[----:B------:R-:W4:Y:S01]  /*9b40*/  MUFU.EX2 R49, R49 ;  /* 0x0000003100317308 */ /* 0x000f220000000800 */
[----:B------:R-:W-:Y:S01]  /*9b50*/  LOP3.LUT R27, R4, R27, RZ, 0xc0, !PT ;  /* 0x0000001b041b7212 */ /* 0x000fe200078ec0ff */
[----:B------:R-:W5:Y:S01]  /*9b60*/  LDSM.16.MT88.4 R8, [R189+0x6000] ;  /* 0x00600000bd08783b */ /* 0x000f620000004200 */
[----:B------:R-:W-:Y:S01]  /*9b70*/  LOP3.LUT R24, R6, R24, RZ, 0xc0, !PT ;  /* 0x0000001806187212 */ /* 0x000fe200078ec0ff */
[----:B------:R-:W-:Y:S01]  /*9b80*/  FFMA.FTZ R150, R155, UR38, -R57 ;  /* 0x000000269b967c23 */ /* 0x000fe20008010839 */
[----:B------:R-:W-:Y:S01]  /*9b90*/  LOP3.LUT R25, R5, R25, RZ, 0xc0, !PT ;  /* 0x0000001905197212 */ /* 0x000fe200078ec0ff */
[--C-:B------:R-:W-:Y:S01]  /*9ba0*/  FFMA.FTZ R61, R61, UR38, -R65.reuse ;  /* 0x000000263d3d7c23 */ /* 0x100fe20008010841 */
[----:B------:R-:W5:Y:S01]  /*9bb0*/  LDSM.16.MT88.4 R4, [R188+0x6000] ;  /* 0x00600000bc04783b */ /* 0x000f620000004200 */
[----:B------:R-:W-:Y:S01]  /*9bc0*/  FSEL R44, R2, RZ, P3 ;  /* 0x000000ff022c7208 */ /* 0x000fe20001800000 */
[----:B------:R-:W-:Y:S01]  /*9bd0*/  MUFU.EX2 R48, R48 ;  /* 0x0000003000307308 */ /* 0x000fe20000000800 */
[----:B------:R-:W-:Y:S01]  /*9be0*/  FSEL R51, R0, RZ, P2 ;  /* 0x000000ff00337208 */ /* 0x000fe20001000000 */
[----:B------:R-:W-:Y:S01]  /*9bf0*/  FFMA.FTZ R64, R64, UR38, -R65 ;  /* 0x0000002640407c23 */ /* 0x000fe20008010841 */
[--C-:B------:R-:W-:Y:S01]  /*9c00*/  HSET2.LE.AND R20, R20, R52.reuse, PT ;  /* 0x0000003414147233 */ /* 0x100fe20003803000 */
[----:B------:R-:W-:Y:S01]  /*9c10*/  FADD.FTZ R44, R134, -R44 ;  /* 0x8000002c862c7221 */ /* 0x000fe20000010000 */
[----:B------:R-:W-:Y:S01]  /*9c20*/  LOP3.LUT R177, R203, UR34, R240, 0x96, !PT ;  /* 0x00000022cbb17c12 */ /* 0x000fe2000f8e96f0 */
[----:B------:R-:W-:Y:S01]  /*9c30*/  FADD.FTZ R51, R133, -R51 ;  /* 0x8000003385337221 */ /* 0x000fe20000010000 */
[----:B--2---:R-:W-:Y:S01]  /*9c40*/  F2FP.F16.F32.PACK_AB R133, R41, R42 ;  /* 0x0000002a2985723e */ /* 0x004fe200000000ff */
[----:B------:R-:W-:Y:S01]  /*9c50*/  FMUL.FTZ R44, R44, UR38 ;  /* 0x000000262c2c7c20 */ /* 0x000fe20008410000 */
[----:B------:R-:W2:Y:S01]  /*9c60*/  MUFU.EX2 R47, R47 ;  /* 0x0000002f002f7308 */ /* 0x000ea20000000800 */
[----:B------:R-:W-:Y:S01]  /*9c70*/  FMUL.FTZ R51, R51, UR38 ;  /* 0x0000002633337c20 */ /* 0x000fe20008410000 */
[----:B------:R-:W-:Y:S01]  /*9c80*/  LOP3.LUT R204, R207, UR22, R204, 0x96, !PT ;  /* 0x00000016cfcc7c12 */ /* 0x000fe2000f8e96cc */
[--C-:B------:R-:W-:Y:S01]  /*9c90*/  FFMA.FTZ R60, R60, UR38, -R65.reuse ;  /* 0x000000263c3c7c23 */ /* 0x100fe20008010841 */
[--C-:B------:R-:W-:Y:S01]  /*9ca0*/  HSET2.LE.AND R23, R23, R52.reuse, PT ;  /* 0x0000003417177233 */ /* 0x100fe20003803000 */
[----:B------:R-:W-:Y:S01]  /*9cb0*/  FFMA.FTZ R63, R63, UR38, -R65 ;  /* 0x000000263f3f7c23 */ /* 0x000fe20008010841 */
[----:B------:R-:W-:Y:S01]  /*9cc0*/  HSET2.LE.AND R21, R21, R52, PT ;  /* 0x0000003415157233 */ /* 0x000fe20003803000 */
[----:B------:R-:W-:Y:S01]  /*9cd0*/  IMAD.WIDE.U32 R204, R204, -0x2daee0ad, RZ ;  /* 0xd2511f53cccc7825 */ /* 0x000fe200078e00ff */
[----:B------:R-:W3:Y:S01]  /*9ce0*/  MUFU.EX2 R44, R44 ;  /* 0x0000002c002c7308 */ /* 0x000ee20000000800 */
[----:B----4-:R-:W-:-:S02]  /*9cf0*/  F2FP.F16.F32.PACK_AB R135, R49, R37 ;  /* 0x000000253187723e */ /* 0x010fc400000000ff */
[--C-:B------:R-:W-:Y:S01]  /*9d00*/  FFMA.FTZ R55, R55, UR38, -R57.reuse ;  /* 0x0000002637377c23 */ /* 0x100fe20008010839 */
[----:B------:R-:W-:Y:S01]  /*9d10*/  LOP3.LUT R20, R20, R133, RZ, 0xc0, !PT ;  /* 0x0000008514147212 */ /* 0x000fe200078ec0ff */
[----:B------:R-:W-:Y:S01]  /*9d20*/  FFMA.FTZ R133, R176, UR38, -R57 ;  /* 0x00000026b0857c23 */ /* 0x000fe20008010839 */
[----:B------:R-:W-:Y:S01]  /*9d30*/  IMAD.WIDE.U32 R176, R177, -0x2daee0ad, RZ ;  /* 0xd2511f53b1b07825 */ /* 0x000fe200078e00ff */
[----:B------:R-:W-:-:S03]  /*9d40*/  LOP3.LUT R21, R21, R135, RZ, 0xc0, !PT ;  /* 0x0000008715157212 */ /* 0x000fc600078ec0ff */
[----:B------:R-:W-:Y:S01]  /*9d50*/  FFMA.FTZ R135, R174, UR38, -R139 ;  /* 0x00000026ae877c23 */ /* 0x000fe2000801088b */
[----:B------:R-:W4:Y:S01]  /*9d60*/  MUFU.EX2 R51, R51 ;  /* 0x0000003300337308 */ /* 0x000f220000000800 */
[----:B--2---:R-:W-:Y:S01]  /*9d70*/  F2FP.F16.F32.PACK_AB R134, R47, R48 ;  /* 0x000000302f86723e */ /* 0x004fe200000000ff */
[--C-:B------:R-:W-:Y:S01]  /*9d80*/  FFMA.FTZ R56, R56, UR38, -R57.reuse ;  /* 0x0000002638387c23 */ /* 0x100fe20008010839 */
[----:B------:R-:W-:Y:S01]  /*9d90*/  LOP3.LUT R156, R205, UR20, R156, 0x96, !PT ;  /* 0x00000014cd9c7c12 */ /* 0x000fe2000f8e969c */
[----:B------:R-:W-:Y:S01]  /*9da0*/  FFMA.FTZ R160, R160, UR38, -R57 ;  /* 0x00000026a0a07c23 */ /* 0x000fe20008010839 */
[----:B------:R-:W-:Y:S01]  /*9db0*/  LOP3.LUT R23, R23, R134, RZ, 0xc0, !PT ;  /* 0x0000008617177212 */ /* 0x000fe200078ec0ff */
[----:B------:R-:W-:Y:S01]  /*9dc0*/  FFMA.FTZ R134, R175, UR38, -R139 ;  /* 0x00000026af867c23 */ /* 0x000fe2000801088b */
[----:B------:R-:W-:Y:S01]  /*9dd0*/  LOP3.LUT R178, R173, UR34, R240, 0x96, !PT ;  /* 0x00000022adb27c12 */ /* 0x000fe2000f8e96f0 */
[----:B------:R-:W2:Y:S01]  /*9de0*/  MUFU.EX2 R53, R53 ;  /* 0x0000003500357308 */ /* 0x000ea20000000800 */
        /* <DEDUP_REMOVED lines=33> */
[C---:B------:R-:W-:Y:S01]  /*a000*/  HMMA.16816.F32 R124, R24.reuse, R16, R124 ;  /* 0x00000010187c723c */ /* 0x040fe2000000187c */
[-C--:B--2---:R-:W-:Y:S01]  /*a010*/  FMUL.FTZ R80, R80, R53.reuse ;  /* 0x0000003550507220 */ /* 0x084fe20000410000 */
[-C--:B------:R-:W-:Y:S01]  /*a020*/  FMUL.FTZ R81, R81, R53.reuse ;  /* 0x0000003551517220 */ /* 0x080fe20000410000 */
[-C--:B---3--:R-:W-:Y:S01]  /*a030*/  FMUL.FTZ R82, R82, R54.reuse ;  /* 0x0000003652527220 */ /* 0x088fe20000410000 */
[-C--:B------:R-:W-:Y:S01]  /*a040*/  FMUL.FTZ R83, R83, R54.reuse ;  /* 0x0000003653537220 */ /* 0x080fe20000410000 */
[-C--:B------:R-:W-:Y:S01]  /*a050*/  FMUL.FTZ R68, R68, R53.reuse ;  /* 0x0000003544447220 */ /* 0x080fe20000410000 */
[C---:B------:R-:W-:Y:S01]  /*a060*/  HMMA.16816.F32 R120, R24.reuse, R18, R120 ;  /* 0x000000121878723c */ /* 0x040fe20000001878 */
[-C--:B------:R-:W-:Y:S01]  /*a070*/  FMUL.FTZ R69, R69, R53.reuse ;  /* 0x0000003545457220 */ /* 0x080fe20000410000 */
[-C--:B------:R-:W-:Y:S01]  /*a080*/  FMUL.FTZ R70, R70, R54.reuse ;  /* 0x0000003646467220 */ /* 0x080fe20000410000 */
[-C--:B------:R-:W-:Y:S01]  /*a090*/  FMUL.FTZ R71, R71, R54.reuse ;  /* 0x0000003647477220 */ /* 0x080fe20000410000 */
[----:B------:R-:W-:Y:S01]  /*a0a0*/  MUFU.EX2 R132, R132 ;  /* 0x0000008400847308 */ /* 0x000fe20000000800 */
[-C--:B------:R-:W-:Y:S01]  /*a0b0*/  FMUL.FTZ R100, R100, R53.reuse ;  /* 0x0000003564647220 */ /* 0x080fe20000410000 */
[C---:B-1----:R-:W-:Y:S01]  /*a0c0*/  HMMA.16816.F32 R72, R24.reuse, R12, R72 ;  /* 0x0000000c1848723c */ /* 0x042fe20000001848 */
[-C--:B------:R-:W-:Y:S01]  /*a0d0*/  FMUL.FTZ R101, R101, R53.reuse ;  /* 0x0000003565657220 */ /* 0x080fe20000410000 */
[-C--:B------:R-:W-:Y:S01]  /*a0e0*/  FMUL.FTZ R102, R102, R54.reuse ;  /* 0x0000003666667220 */ /* 0x080fe20000410000 */
[-C--:B------:R-:W-:Y:S01]  /*a0f0*/  FMUL.FTZ R103, R103, R54.reuse ;  /* 0x0000003667677220 */ /* 0x080fe20000410000 */
[-C--:B------:R-:W-:Y:S01]  /*a100*/  FMUL.FTZ R128, R128, R53.reuse ;  /* 0x0000003580807220 */ /* 0x080fe20000410000 */
[----:B------:R-:W-:Y:S01]  /*a110*/  FMUL.FTZ R129, R129, R53 ;  /* 0x0000003581817220 */ /* 0x000fe20000410000 */
[----:B------:R-:W-:Y:S01]  /*a120*/  HMMA.16816.F32 R112, R24, R14, R112 ;  /* 0x0000000e1870723c */ /* 0x000fe20000001870 */
[----:B------:R-:W1:Y:S01]  /*a130*/  MUFU.EX2 R134, R134 ;  /* 0x0000008600867308 */ /* 0x000e620000000800 */
[-C--:B------:R-:W-:Y:S01]  /*a140*/  FMUL.FTZ R130, R130, R54.reuse ;  /* 0x0000003682827220 */ /* 0x080fe20000410000 */
[----:B------:R-:W-:Y:S01]  /*a150*/  FMUL.FTZ R131, R131, R54 ;  /* 0x0000003683837220 */ /* 0x000fe20000410000 */
[----:B------:R-:W-:-:S04]  /*a160*/  IMAD.WIDE.U32 R178, R178, -0x2daee0ad, RZ ;  /* 0xd2511f53b2b27825 */ /* 0x000fc800078e00ff */
[-C--:B------:R-:W-:Y:S01]  /*a170*/  FMUL.FTZ R116, R116, R53.reuse ;  /* 0x0000003574747220 */ /* 0x080fe20000410000 */
[C---:B-----5:R-:W-:Y:S01]  /*a180*/  HMMA.16816.F32 R108, R24.reuse, R8, R108 ;  /* 0x00000008186c723c */ /* 0x060fe2000000186c */
[-C--:B------:R-:W-:Y:S01]  /*a190*/  FMUL.FTZ R117, R117, R53.reuse ;  /* 0x0000003575757220 */ /* 0x080fe20000410000 */
[-C--:B------:R-:W-:Y:S01]  /*a1a0*/  FMUL.FTZ R118, R118, R54.reuse ;  /* 0x0000003676767220 */ /* 0x080fe20000410000 */
[----:B------:R-:W-:Y:S01]  /*a1b0*/  MUFU.EX2 R148, R148 ;  /* 0x0000009400947308 */ /* 0x000fe20000000800 */
[-C--:B------:R-:W-:Y:S01]  /*a1c0*/  FMUL.FTZ R119, R119, R54.reuse ;  /* 0x0000003677777220 */ /* 0x080fe20000410000 */
[-C--:B------:R-:W-:Y:S01]  /*a1d0*/  FMUL.FTZ R76, R76, R53.reuse ;  /* 0x000000354c4c7220 */ /* 0x080fe20000410000 */
[C---:B------:R-:W-:Y:S01]  /*a1e0*/  HMMA.16816.F32 R104, R24.reuse, R10, R104 ;  /* 0x0000000a1868723c */ /* 0x040fe20000001868 */
[-C--:B------:R-:W-:Y:S01]  /*a1f0*/  FMUL.FTZ R77, R77, R53.reuse ;  /* 0x000000354d4d7220 */ /* 0x080fe20000410000 */
[-C--:B------:R-:W-:Y:S01]  /*a200*/  FMUL.FTZ R78, R78, R54.reuse ;  /* 0x000000364e4e7220 */ /* 0x080fe20000410000 */
[-C--:B------:R-:W-:Y:S01]  /*a210*/  FMUL.FTZ R79, R79, R54.reuse ;  /* 0x000000364f4f7220 */ /* 0x080fe20000410000 */
[-C--:B------:R-:W-:Y:S01]  /*a220*/  FMUL.FTZ R84, R84, R53.reuse ;  /* 0x0000003554547220 */ /* 0x080fe20000410000 */
[----:B------:R-:W2:Y:S01]  /*a230*/  MUFU.EX2 R147, R147 ;  /* 0x0000009300937308 */ /* 0x000ea20000000800 */
[C---:B------:R-:W-:Y:S01]  /*a240*/  HMMA.16816.F32 R88, R24.reuse, R4, R88 ;  /* 0x000000041858723c */ /* 0x040fe20000001858 */
[-C--:B------:R-:W-:Y:S01]  /*a250*/  FMUL.FTZ R85, R85, R53.reuse ;  /* 0x0000003555557220 */ /* 0x080fe20000410000 */
[-C--:B------:R-:W-:Y:S01]  /*a260*/  FMUL.FTZ R86, R86, R54.reuse ;  /* 0x0000003656567220 */ /* 0x080fe20000410000 */
[-C--:B------:R-:W-:Y:S01]  /*a270*/  FMUL.FTZ R87, R87, R54.reuse ;  /* 0x0000003657577220 */ /* 0x080fe20000410000 */
[-C--:B------:R-:W-:Y:S01]  /*a280*/  FMUL.FTZ R96, R96, R53.reuse ;  /* 0x0000003560607220 */ /* 0x080fe20000410000 */
[-C--:B------:R-:W-:Y:S01]  /*a290*/  FMUL.FTZ R97, R97, R53.reuse ;  /* 0x0000003561617220 */ /* 0x080fe20000410000 */
[----:B------:R-:W-:Y:S01]  /*a2a0*/  HMMA.16816.F32 R92, R24, R6, R92 ;  /* 0x00000006185c723c */ /* 0x000fe2000000185c */
[----:B------:R-:W-:Y:S01]  /*a2b0*/  MUFU.EX2 R135, R135 ;  /* 0x0000008700877308 */ /* 0x000fe20000000800 */
[-C--:B------:R-:W-:Y:S01]  /*a2c0*/  FMUL.FTZ R98, R98, R54.reuse ;  /* 0x0000003662627220 */ /* 0x080fe20000410000 */
[----:B------:R-:W-:Y:S01]  /*a2d0*/  FMUL.FTZ R99, R99, R54 ;  /* 0x0000003663637220 */ /* 0x000fe20000410000 */
[----:B------:R-:W-:Y:S01]  /*a2e0*/  LOP3.LUT R180, R181, UR22, R182, 0x96, !PT ;  /* 0x00000016b5b47c12 */ /* 0x000fe2000f8e96b6 */
[----:B------:R-:W-:Y:S01]  /*a2f0*/  FFMA.FTZ R42, R223, R53, R42 ;  /* 0x00000035df2a7223 */ /* 0x000fe2000001002a */
[----:B------:R-:W-:Y:S01]  /*a300*/  HMMA.16816.F32 R80, R20, R8, R80 ;  /* 0x000000081450723c */ /* 0x000fe20000001850 */
[----:B------:R-:W-:-:S04]  /*a310*/  IMAD.WIDE.U32 R24, R157, -0x2daee0ad, RZ ;  /* 0xd2511f539d187825 */ /* 0x000fc800078e00ff */
[----:B------:R-:W-:Y:S01]  /*a320*/  FFMA.FTZ R37, R222, R54, R37 ;  /* 0x00000036de257223 */ /* 0x000fe20000010025 */
[----:B------:R-:W3:Y:S01]  /*a330*/  MUFU.EX2 R136, R136 ;  /* 0x0000008800887308 */ /* 0x000ee20000000800 */
[----:B------:R-:W-:Y:S01]  /*a340*/  FFMA.FTZ R36, R221, R44, R36 ;  /* 0x0000002cdd247223 */ /* 0x000fe20000010024 */
[----:B------:R-:W-:Y:S01]  /*a350*/  IMAD.WIDE.U32 R26, R163, -0x2daee0ad, RZ ;  /* 0xd2511f53a31a7825 */ /* 0x000fe200078e00ff */
[----:B------:R-:W-:Y:S01]  /*a360*/  LOP3.LUT R175, R177, UR27, R24, 0x96, !PT ;  /* 0x0000001bb1af7c12 */ /* 0x000fe2000f8e9618 */
[C---:B------:R-:W-:Y:S01]  /*a370*/  HMMA.16816.F32 R68, R20.reuse, R12, R68 ;  /* 0x0000000c1444723c */ /* 0x040fe20000001844 */
[--C-:B------:R-:W-:Y:S01]  /*a380*/  SHF.R.U32.HI R24, RZ, 0x10, R204.reuse ;  /* 0x00000010ff187819 */ /* 0x100fe200000116cc */
[----:B------:R-:W-:Y:S01]  /*a390*/  IMAD.WIDE.U32 R180, R180, -0x2daee0ad, RZ ;  /* 0xd2511f53b4b47825 */ /* 0x000fe200078e00ff */
[----:B------:R-:W-:Y:S01]  /*a3a0*/  SHF.R.U32.HI R9, RZ, 0x18, R204 ;  /* 0x00000018ff097819 */ /* 0x000fe200000116cc */
[----:B------:R-:W-:Y:S01]  /*a3b0*/  MUFU.EX2 R146, R146 ;  /* 0x0000009200927308 */ /* 0x000fe20000000800 */
[----:B------:R-:W-:Y:S01]  /*a3c0*/  LOP3.LUT R24, R24, 0xff, RZ, 0xc0, !PT ;  /* 0x000000ff18187812 */ /* 0x000fe200078ec0ff */
[----:B------:R-:W-:Y:S01]  /*a3d0*/  HMMA.16816.F32 R100, R20, R4, R100 ;  /* 0x000000041464723c */ /* 0x000fe20000001864 */
[----:B------:R-:W-:Y:S01]  /*a3e0*/  LOP3.LUT R159, R27, UR31, R238, 0x96, !PT ;  /* 0x0000001f1b9f7c12 */ /* 0x000fe2000f8e96ee */
[----:B------:R-:W-:Y:S01]  /*a3f0*/  IMAD.WIDE.U32 R174, R175, -0x326172a9, RZ ;  /* 0xcd9e8d57afae7825 */ /* 0x000fe200078e00ff */
[----:B------:R-:W-:-:S03]  /*a400*/  PRMT R24, R24, 0x5410, R9 ;  /* 0x0000541018187816 */ /* 0x000fc60000000009 */
[----:B------:R-:W-:Y:S01]  /*a410*/  FFMA.FTZ R32, R220, R51, R32 ;  /* 0x00000033dc207223 */ /* 0x000fe20000010020 */
[----:B------:R-:W-:Y:S01]  /*a420*/  LOP3.LUT R9, R156, 0xffff, RZ, 0xc0, !PT ;  /* 0x0000ffff9c097812 */ /* 0x000fe200078ec0ff */
[----:B------:R-:W4:Y:S01]  /*a430*/  MUFU.EX2 R145, R145 ;  /* 0x0000009100917308 */ /* 0x000f220000000800 */
[----:B------:R-:W-:Y:S01]  /*a440*/  SHF.R.U32.HI R27, RZ, 0x10, R156 ;  /* 0x00000010ff1b7819 */ /* 0x000fe2000001169c */
[C---:B------:R-:W-:Y:S01]  /*a450*/  HMMA.16816.F32 R128, R20.reuse, R16, R128 ;  /* 0x000000101480723c */ /* 0x040fe20000001880 */
[----:B------:R-:W-:Y:S01]  /*a460*/  LOP3.LUT R12, R204, 0xffff, RZ, 0xc0, !PT ;  /* 0x0000ffffcc0c7812 */ /* 0x000fe200078ec0ff */
[----:B------:R-:W-:Y:S01]  /*a470*/  FADD.FTZ R42, R41, R42 ;  /* 0x0000002a292a7221 */ /* 0x000fe20000010000 */
[----:B------:R-:W-:Y:S01]  /*a480*/  LOP3.LUT R232, R25, UR31, R232, 0x96, !PT ;  /* 0x0000001f19e87c12 */ /* 0x000fe2000f8e96e8 */
[----:B------:R-:W-:Y:S01]  /*a490*/  FADD.FTZ R37, R49, R37 ;  /* 0x0000002531257221 */ /* 0x000fe20000010000 */
[----:B------:R-:W-:Y:S01]  /*a4a0*/  LOP3.LUT R25, R156, 0xff, RZ, 0xc0, !PT ;  /* 0x000000ff9c197812 */ /* 0x000fe200078ec0ff */
[C---:B------:R-:W-:Y:S01]  /*a4b0*/  HMMA.16816.F32 R116, R20.reuse, R18, R116 ;  /* 0x000000121474723c */ /* 0x040fe20000001874 */
[----:B------:R-:W-:Y:S01]  /*a4c0*/  SHF.R.U32.HI R9, RZ, 0x8, R9 ;  /* 0x00000008ff097819 */ /* 0x000fe20000011609 */
[----:B------:R-:W-:Y:S01]  /*a4d0*/  IMAD.WIDE.U32 R16, R232, -0x326172a9, RZ ;  /* 0xcd9e8d57e8107825 */ /* 0x000fe200078e00ff */
[----:B------:R-:W-:Y:S01]  /*a4e0*/  SHF.R.U32.HI R156, RZ, 0x18, R156 ;  /* 0x00000018ff9c7819 */ /* 0x000fe2000001169c */
[----:B------:R-:W-:Y:S01]  /*a4f0*/  MUFU.EX2 R66, R66 ;  /* 0x0000004200427308 */ /* 0x000fe20000000800 */
[----:B------:R-:W-:Y:S01]  /*a500*/  LOP3.LUT R27, R27, 0xff, RZ, 0xc0, !PT ;  /* 0x000000ff1b1b7812 */ /* 0x000fe200078ec0ff */
[C---:B------:R-:W-:Y:S01]  /*a510*/  HMMA.16816.F32 R76, R20.reuse, R14, R76 ;  /* 0x0000000e144c723c */ /* 0x040fe2000000184c */
[----:B------:R-:W-:Y:S01]  /*a520*/  LOP3.LUT R8, R204, 0xff, RZ, 0xc0, !PT ;  /* 0x000000ffcc087812 */ /* 0x000fe200078ec0ff */
[----:B------:R-:W-:Y:S01]  /*a530*/  FADD.FTZ R36, R35, R36 ;  /* 0x0000002423247221 */ /* 0x000fe20000010000 */
[----:B------:R-:W-:Y:S01]  /*a540*/  SHF.R.U32.HI R12, RZ, 0x8, R12 ;  /* 0x00000008ff0c7819 */ /* 0x000fe2000001160c */
[----:B------:R-:W-:Y:S01]  /*a550*/  FADD.FTZ R32, R31, R32 ;  /* 0x000000201f207221 */ /* 0x000fe20000010000 */
[----:B------:R-:W-:Y:S01]  /*a560*/  PRMT R25, R25, 0x5410, R9 ;  /* 0x0000541019197816 */ /* 0x000fe20000000009 */
[C---:B------:R-:W-:Y:S01]  /*a570*/  HMMA.16816.F32 R84, R20.reuse, R10, R84 ;  /* 0x0000000a1454723c */ /* 0x040fe20000001854 */
[----:B------:R-:W-:Y:S01]  /*a580*/  PRMT R27, R27, 0x5410, R156 ;  /* 0x000054101b1b7816 */ /* 0x000fe2000000009c */
[----:B------:R-:W-:Y:S01]  /*a590*/  FFMA.FTZ R156, R168, UR38, -R50 ;  /* 0x00000026a89c7c23 */ /* 0x000fe20008010832 */
[----:B------:R-:W-:Y:S01]  /*a5a0*/  PRMT R8, R8, 0x5410, R12 ;  /* 0x0000541008087816 */ /* 0x000fe2000000000c */
[----:B------:R-:W-:Y:S01]  /*a5b0*/  MUFU.EX2 R133, R133 ;  /* 0x0000008500857308 */ /* 0x000fe20000000800 */
[--C-:B------:R-:W-:Y:S01]  /*a5c0*/  HSET2.LE.AND R4, R25, R52.reuse, PT ;  /* 0x0000003419047233 */ /* 0x100fe20003803000 */
[----:B------:R-:W-:Y:S01]  /*a5d0*/  HMMA.16816.F32 R96, R20, R6, R96 ;  /* 0x000000061460723c */ /* 0x000fe20000001860 */
[--C-:B------:R-:W-:Y:S01]  /*a5e0*/  HSET2.LE.AND R24, R24, R52.reuse, PT ;  /* 0x0000003418187233 */ /* 0x100fe20003803000 */
[----:B------:R-:W5:Y:S01]  /*a5f0*/  LDSM.16.MT88.4 R12, [R190+0x6800] ;  /* 0x00680000be0c783b */ /* 0x000f620000004200 */
[--C-:B------:R-:W-:Y:S01]  /*a600*/  HSET2.LE.AND R25, R27, R52.reuse, PT ;  /* 0x000000341b197233 */ /* 0x100fe20003803000 */
[----:B------:R-:W-:Y:S01]  /*a610*/  FADD.FTZ R42, R40, R42 ;  /* 0x0000002a282a7221 */ /* 0x000fe20000010000 */
[----:B------:R-:W-:Y:S01]  /*a620*/  LOP3.LUT R163, R179, UR27, R26, 0x96, !PT ;  /* 0x0000001bb3a37c12 */ /* 0x000fe2000f8e961a */
[----:B------:R-:W-:Y:S01]  /*a630*/  MUFU.EX2 R156, R156 ;  /* 0x0000009c009c7308 */ /* 0x000fe20000000800 */
[--C-:B------:R-:W-:Y:S01]  /*a640*/  HSET2.LE.AND R8, R8, R52.reuse, PT ;  /* 0x0000003408087233 */ /* 0x100fe20003803000 */
[----:B------:R-:W-:Y:S01]  /*a650*/  FADD.FTZ R37, R48, R37 ;  /* 0x0000002530257221 */ /* 0x000fe20000010000 */
[----:B-1----:R-:W-:Y:S01]  /*a660*/  F2FP.F16.F32.PACK_AB R5, R134, R132 ;  /* 0x000000848605723e */ /* 0x002fe200000000ff */
[----:B------:R-:W-:Y:S01]  /*a670*/  FADD.FTZ R36, R34, R36 ;  /* 0x0000002422247221 */ /* 0x000fe20000010000 */
[----:B--2---:R-:W-:Y:S01]  /*a680*/  F2FP.F16.F32.PACK_AB R27, R147, R148 ;  /* 0x00000094931b723e */ /* 0x004fe200000000ff */
[----:B------:R-:W-:Y:S01]  /*a690*/  FADD.FTZ R32, R30, R32 ;  /* 0x000000201e207221 */ /* 0x000fe20000010000 */
[----:B---3--:R-:W-:Y:S01]  /*a6a0*/  F2FP.F16.F32.PACK_AB R26, R136, R135 ;  /* 0x00000087881a723e */ /* 0x008fe200000000ff */
[----:B------:R-:W1:Y:S01]  /*a6b0*/  MUFU.EX2 R38, R38 ;  /* 0x0000002600267308 */ /* 0x000e620000000800 */
[----:B------:R-:W-:Y:S01]  /*a6c0*/  LOP3.LUT R27, R24, R27, RZ, 0xc0, !PT ;  /* 0x0000001b181b7212 */ /* 0x000fe200078ec0ff */
[----:B------:R-:W-:Y:S01]  /*a6d0*/  FADD.FTZ R42, R39, R42 ;  /* 0x0000002a272a7221 */ /* 0x000fe20000010000 */
[----:B------:R-:W-:Y:S01]  /*a6e0*/  LOP3.LUT R167, R17, UR30, R202, 0x96, !PT ;  /* 0x0000001e11a77c12 */ /* 0x000fe2000f8e96ca */
[----:B------:R-:W-:Y:S01]  /*a6f0*/  FADD.FTZ R37, R47, R37 ;  /* 0x000000252f257221 */ /* 0x000fe20000010000 */
[----:B------:R-:W-:Y:S01]  /*a700*/  LOP3.LUT R173, R175, UR26, R16, 0x96, !PT ;  /* 0x0000001aafad7c12 */ /* 0x000fe2000f8e9610 */
[----:B------:R-:W-:Y:S01]  /*a710*/  FADD.FTZ R36, R33, R36 ;  /* 0x0000002421247221 */ /* 0x000fe20000010000 */
[----:B------:R-:W-:Y:S01]  /*a720*/  LOP3.LUT R26, R8, R26, RZ, 0xc0, !PT ;  /* 0x0000001a081a7212 */ /* 0x000fe200078ec0ff */
[----:B------:R-:W2:Y:S01]  /*a730*/  LDSM.16.MT88.4 R16, [R192+0x6800] ;  /* 0x00680000c010783b */ /* 0x000ea20000004200 */
[----:B------:R-:W-:Y:S01]  /*a740*/  LOP3.LUT R24, R4, R5, RZ, 0xc0, !PT ;  /* 0x0000000504187212 */ /* 0x000fe200078ec0ff */
[----:B------:R-:W3:Y:S01]  /*a750*/  MUFU.EX2 R58, R58 ;  /* 0x0000003a003a7308 */ /* 0x000ee20000000800 */
[----:B----4-:R-:W-:Y:S01]  /*a760*/  F2FP.F16.F32.PACK_AB R155, R145, R146 ;  /* 0x00000092919b723e */ /* 0x010fe200000000ff */
[----:B------:R-:W4:Y:S01]  /*a770*/  LDSM.16.MT88.4 R8, [R189+0x6800] ;  /* 0x00680000bd08783b */ /* 0x000f220000004200 */
[----:B------:R-:W-:Y:S01]  /*a780*/  LOP3.LUT R22, R180, 0xffff, RZ, 0xc0, !PT ;  /* 0x0000ffffb4167812 */ /* 0x000fe200078ec0ff */
[----:B------:R-:W-:Y:S01]  /*a790*/  FADD.FTZ R32, R43, R32 ;  /* 0x000000202b207221 */ /* 0x000fe20000010000 */
[----:B------:R-:W-:Y:S01]  /*a7a0*/  LOP3.LUT R25, R25, R155, RZ, 0xc0, !PT ;  /* 0x0000009b19197212 */ /* 0x000fe200078ec0ff */
[----:B------:R-:W4:Y:S01]  /*a7b0*/  LDSM.16.MT88.4 R4, [R188+0x6800] ;  /* 0x00680000bc04783b */ /* 0x000f220000004200 */
[----:B------:R-:W-:Y:S01]  /*a7c0*/  FFMA.FTZ R155, R170, UR38, -R50 ;  /* 0x00000026aa9b7c23 */ /* 0x000fe20008010832 */
[----:B------:R-:W-:Y:S01]  /*a7d0*/  LOP3.LUT R158, R181, UR20, R158, 0x96, !PT ;  /* 0x00000014b59e7c12 */ /* 0x000fe2000f8e969e */
[----:B------:R-:W3:Y:S01]  /*a7e0*/  MUFU.EX2 R140, R140 ;  /* 0x0000008c008c7308 */ /* 0x000ee20000000800 */
[----:B------:R-:W-:Y:S01]  /*a7f0*/  LOP3.LUT R21, R180, 0xff, RZ, 0xc0, !PT ;  /* 0x000000ffb4157812 */ /* 0x000fe200078ec0ff */
[----:B-1----:R-:W-:Y:S01]  /*a800*/  FADD.FTZ R42, R38, R42 ;  /* 0x0000002a262a7221 */ /* 0x002fe20000010000 */
[----:B------:R-:W-:Y:S01]  /*a810*/  SHF.R.U32.HI R22, RZ, 0x8, R22 ;  /* 0x00000008ff167819 */ /* 0x000fe20000011616 */
[----:B------:R-:W-:Y:S01]  /*a820*/  FADD.FTZ R36, R132, R36 ;  /* 0x0000002484247221 */ /* 0x000fe20000010000 */
[----:B------:R-:W-:Y:S01]  /*a830*/  SHF.R.U32.HI R20, RZ, 0x10, R180 ;  /* 0x00000010ff147819 */ /* 0x000fe200000116b4 */
[----:B------:R-:W-:Y:S01]  /*a840*/  FADD.FTZ R32, R146, R32 ;  /* 0x0000002092207221 */ /* 0x000fe20000010000 */
[----:B------:R-:W-:Y:S01]  /*a850*/  LOP3.LUT R23, R158, 0xffff, RZ, 0xc0, !PT ;  /* 0x0000ffff9e177812 */ /* 0x000fe200078ec0ff */
[----:B------:R-:W1:Y:S01]  /*a860*/  MUFU.EX2 R155, R155 ;  /* 0x0000009b009b7308 */ /* 0x000e620000000800 */
[----:B------:R-:W-:Y:S01]  /*a870*/  PRMT R21, R21, 0x5410, R22 ;  /* 0x0000541015157816 */ /* 0x000fe20000000016 */
[C---:B-----5:R-:W-:Y:S01]  /*a880*/  HMMA.16816.F32 R72, R24.reuse, R12, R72 ;  /* 0x0000000c1848723c */ /* 0x060fe20000001848 */
[----:B------:R-:W-:Y:S01]  /*a890*/  SHF.R.U32.HI R180, RZ, 0x18, R180 ;  /* 0x00000018ffb47819 */ /* 0x000fe200000116b4 */
[----:B---3--:R-:W-:Y:S01]  /*a8a0*/  FADD.FTZ R42, R58, R42 ;  /* 0x0000002a3a2a7221 */ /* 0x008fe20000010000 */
[----:B------:R-:W-:Y:S01]  /*a8b0*/  LOP3.LUT R22, R20, 0xff, RZ, 0xc0, !PT ;  /* 0x000000ff14167812 */ /* 0x000fe200078ec0ff */
[----:B------:R-:W-:Y:S01]  /*a8c0*/  FADD.FTZ R36, R134, R36 ;  /* 0x0000002486247221 */ /* 0x000fe20000010000 */
[----:B------:R-:W-:Y:S01]  /*a8d0*/  LOP3.LUT R20, R158, 0xff, RZ, 0xc0, !PT ;  /* 0x000000ff9e147812 */ /* 0x000fe200078ec0ff */
[----:B------:R-:W3:Y:S01]  /*a8e0*/  MUFU.EX2 R144, R144 ;  /* 0x0000009000907308 */ /* 0x000ee20000000800 */
[----:B------:R-:W-:Y:S01]  /*a8f0*/  SHF.R.U32.HI R23, RZ, 0x8, R23 ;  /* 0x00000008ff177819 */ /* 0x000fe20000011617 */
[C---:B------:R-:W-:Y:S01]  /*a900*/  HMMA.16816.F32 R112, R24.reuse, R14, R112 ;  /* 0x0000000e1870723c */ /* 0x040fe20000001870 */
[----:B------:R-:W-:Y:S01]  /*a910*/  SHF.R.U32.HI R157, RZ, 0x10, R158 ;  /* 0x00000010ff9d7819 */ /* 0x000fe2000001169e */
[----:B------:R-:W-:Y:S01]  /*a920*/  FADD.FTZ R37, R140, R37 ;  /* 0x000000258c257221 */ /* 0x000fe20000010000 */
[----:B------:R-:W-:Y:S01]  /*a930*/  PRMT R22, R22, 0x5410, R180 ;  /* 0x0000541016167816 */ /* 0x000fe200000000b4 */
[----:B------:R-:W-:Y:S01]  /*a940*/  IMAD.WIDE.U32 R180, R159, -0x326172a9, RZ ;  /* 0xcd9e8d579fb47825 */ /* 0x000fe200078e00ff */
[----:B------:R-:W-:Y:S01]  /*a950*/  PRMT R20, R20, 0x5410, R23 ;  /* 0x0000541014147816 */ /* 0x000fe20000000017 */
[----:B------:R-:W-:Y:S01]  /*a960*/  MUFU.EX2 R154, R154 ;  /* 0x0000009a009a7308 */ /* 0x000fe20000000800 */
[----:B------:R-:W-:Y:S01]  /*a970*/  SHF.R.U32.HI R158, RZ, 0x18, R158 ;  /* 0x00000018ff9e7819 */ /* 0x000fe2000001169e */
[----:B------:R-:W-:Y:S01]  /*a980*/  FADD.FTZ R32, R145, R32 ;  /* 0x0000002091207221 */ /* 0x000fe20000010000 */
[----:B------:R-:W-:Y:S01]  /*a990*/  LOP3.LUT R23, R157, 0xff, RZ, 0xc0, !PT ;  /* 0x000000ff9d177812 */ /* 0x000fe200078ec0ff */
[----:B------:R-:W-:Y:S01]  /*a9a0*/  FFMA.FTZ R157, R166, UR38, -R57 ;  /* 0x00000026a69d7c23 */ /* 0x000fe20008010839 */
[--C-:B------:R-:W-:Y:S01]  /*a9b0*/  HSET2.LE.AND R168, R21, R52.reuse, PT ;  /* 0x0000003415a87233 */ /* 0x100fe20003803000 */
[C---:B--2---:R-:W-:Y:S01]  /*a9c0*/  HMMA.16816.F32 R124, R24.reuse, R16, R124 ;  /* 0x00000010187c723c */ /* 0x044fe2000000187c */
[--C-:B------:R-:W-:Y:S01]  /*a9d0*/  HSET2.LE.AND R21, R22, R52.reuse, PT ;  /* 0x0000003416157233 */ /* 0x100fe20003803000 */
[----:B------:R-:W-:Y:S01]  /*a9e0*/  MUFU.EX2 R162, R162 ;  /* 0x000000a200a27308 */ /* 0x000fe20000000800 */
[----:B-1----:R-:W-:Y:S01]  /*a9f0*/  F2FP.F16.F32.PACK_AB R166, R156, R155 ;  /* 0x0000009b9ca6723e */ /* 0x002fe200000000ff */
[----:B---3--:R-:W-:Y:S01]  /*aa00*/  FADD.FTZ R37, R144, R37 ;  /* 0x0000002590257221 */ /* 0x008fe20000010000 */
[----:B------:R-:W-:Y:S01]  /*aa10*/  PRMT R158, R23, 0x5410, R158 ;  /* 0x00005410179e7816 */ /* 0x000fe2000000009e */
[C---:B------:R-:W-:Y:S01]  /*aa20*/  HMMA.16816.F32 R120, R24.reuse, R18, R120 ;  /* 0x000000121878723c */ /* 0x040fe20000001878 */
[----:B------:R-:W-:Y:S01]  /*aa30*/  F2FP.F16.F32.PACK_AB R22, R133, R66 ;  /* 0x000000428516723e */ /* 0x000fe200000000ff */
[----:B------:R-:W-:Y:S01]  /*aa40*/  FFMA.FTZ R161, R161, UR38, -R57 ;  /* 0x00000026a1a17c23 */ /* 0x000fe20008010839 */
[----:B------:R-:W-:Y:S01]  /*aa50*/  LOP3.LUT R23, R21, R166, RZ, 0xc0, !PT ;  /* 0x000000a615177212 */ /* 0x000fe200078ec0ff */
[----:B------:R-:W-:Y:S01]  /*aa60*/  MUFU.EX2 R159, R171 ;  /* 0x000000ab009f7308 */ /* 0x000fe20000000800 */
[----:B------:R-:W-:Y:S01]  /*aa70*/  LOP3.LUT R22, R168, R22, RZ, 0xc0, !PT ;  /* 0x00000016a8167212 */ /* 0x000fe200078ec0ff */
[C---:B----4-:R-:W-:Y:S01]  /*aa80*/  HMMA.16816.F32 R108, R24.reuse, R8, R108 ;  /* 0x00000008186c723c */ /* 0x050fe2000000186c */
[--C-:B------:R-:W-:Y:S01]  /*aa90*/  HSET2.LE.AND R20, R20, R52.reuse, PT ;  /* 0x0000003414147233 */ /* 0x100fe20003803000 */
[--C-:B------:R-:W-:Y:S01]  /*aaa0*/  FFMA.FTZ R46, R46, UR38, -R50.reuse ;  /* 0x000000262e2e7c23 */ /* 0x100fe20008010832 */
[----:B------:R-:W-:Y:S01]  /*aab0*/  HSET2.LE.AND R21, R158, R52, PT ;  /* 0x000000349e157233 */ /* 0x000fe20003803000 */
[----:B------:R-:W-:Y:S01]  /*aac0*/  FFMA.FTZ R29, R29, UR38, -R50 ;  /* 0x000000261d1d7c23 */ /* 0x000fe20008010832 */
[----:B------:R-:W-:Y:S01]  /*aad0*/  F2FP.F16.F32.PACK_AB R166, R58, R38 ;  /* 0x000000263aa6723e */ /* 0x000fe200000000ff */
[C---:B------:R-:W-:Y:S01]  /*aae0*/  HMMA.16816.F32 R104, R24.reuse, R10, R104 ;  /* 0x0000000a1868723c */ /* 0x040fe20000001868 */
[----:B------:R-:W-:Y:S01]  /*aaf0*/  F2FP.F16.F32.PACK_AB R168, R144, R140 ;  /* 0x0000008c90a8723e */ /* 0x000fe200000000ff */
[----:B------:R-:W1:Y:S01]  /*ab00*/  MUFU.EX2 R158, R169 ;  /* 0x000000a9009e7308 */ /* 0x000e620000000800 */
[----:B------:R-:W-:Y:S01]  /*ab10*/  LOP3.LUT R20, R20, R166, RZ, 0xc0, !PT ;  /* 0x000000a614147212 */ /* 0x000fe200078ec0ff */
[----:B------:R-:W-:Y:S01]  /*ab20*/  FADD.FTZ R42, R66, R42 ;  /* 0x0000002a422a7221 */ /* 0x000fe20000010000 */
[----:B------:R-:W-:Y:S01]  /*ab30*/  LOP3.LUT R21, R21, R168, RZ, 0xc0, !PT ;  /* 0x000000a815157212 */ /* 0x000fe200078ec0ff */
[C---:B------:R-:W-:Y:S01]  /*ab40*/  HMMA.16816.F32 R88, R24.reuse, R4, R88 ;  /* 0x000000041858723c */ /* 0x040fe20000001858 */
[----:B------:R-:W-:Y:S01]  /*ab50*/  LOP3.LUT R172, R181, UR30, R172, 0x96, !PT ;  /* 0x0000001eb5ac7c12 */ /* 0x000fe2000f8e96ac */
[----:B------:R-:W-:Y:S01]  /*ab60*/  FADD.FTZ R37, R155, R37 ;  /* 0x000000259b257221 */ /* 0x000fe20000010000 */
[----:B------:R-:W-:Y:S01]  /*ab70*/  FADD.FTZ R36, R135, R36 ;  /* 0x0000002487247221 */ /* 0x000fe20000010000 */
[----:B------:R-:W2:Y:S01]  /*ab80*/  MUFU.EX2 R149, R149 ;  /* 0x0000009500957308 */ /* 0x000ea20000000800 */
[----:B------:R-:W-:Y:S01]  /*ab90*/  FADD.FTZ R32, R148, R32 ;  /* 0x0000002094207221 */ /* 0x000fe20000010000 */
[----:B------:R-:W-:Y:S01]  /*aba0*/  HMMA.16816.F32 R92, R24, R6, R92 ;  /* 0x00000006185c723c */ /* 0x000fe2000000185c */
[----:B------:R-:W-:Y:S01]  /*abb0*/  FADD.FTZ R42, R133, R42 ;  /* 0x0000002a852a7221 */ /* 0x000fe20000010000 */
[----:B------:R-:W-:Y:S01]  /*abc0*/  FADD.FTZ R37, R156, R37 ;  /* 0x000000259c257221 */ /* 0x000fe20000010000 */
[----:B------:R-:W-:Y:S01]  /*abd0*/  FADD.FTZ R36, R136, R36 ;  /* 0x0000002488247221 */ /* 0x000fe20000010000 */
[----:B------:R-:W-:Y:S01]  /*abe0*/  FADD.FTZ R32, R147, R32 ;  /* 0x0000002093207221 */ /* 0x000fe20000010000 */
[----:B------:R-:W-:Y:S01]  /*abf0*/  IMAD.MOV.U32 R135, RZ, RZ, R3 ;  /* 0x000000ffff877224 */ /* 0x000fe200078e0003 */
[C---:B------:R-:W-:Y:S01]  /*ac00*/  HMMA.16816.F32 R128, R20.reuse, R16, R128 ;  /* 0x000000101480723c */ /* 0x040fe20000001880 */
[----:B------:R-:W-:Y:S01]  /*ac10*/  IMAD.WIDE.U32 R24, R167, -0x2daee0ad, RZ ;  /* 0xd2511f53a7187825 */ /* 0x000fe200078e00ff */
[----:B------:R-:W3:Y:S03]  /*ac20*/  MUFU.EX2 R153, R153 ;  /* 0x0000009900997308 */ /* 0x000ee60000000800 */
[----:B-1----:R-:W-:Y:S01]  /*ac30*/  FADD.FTZ R36, R158, R36 ;  /* 0x000000249e247221 */ /* 0x002fe20000010000 */
[----:B------:R-:W-:Y:S01]  /*ac40*/  IMAD.WIDE.U32 R166, R173, -0x2daee0ad, RZ ;  /* 0xd2511f53ada67825 */ /* 0x000fe200078e00ff */
[----:B------:R-:W-:Y:S01]  /*ac50*/  LOP3.LUT R173, R25, UR24, R176, 0x96, !PT ;  /* 0x0000001819ad7c12 */ /* 0x000fe2000f8e96b0 */
[----:B------:R-:W-:Y:S02]  /*ac60*/  HMMA.16816.F32 R116, R20, R18, R116 ;  /* 0x000000121474723c */ /* 0x000fe40000001874 */
[----:B------:R-:W-:Y:S01]  /*ac70*/  FADD.FTZ R36, R159, R36 ;  /* 0x000000249f247221 */ /* 0x000fe20000010000 */
[----:B------:R-:W-:Y:S01]  /*ac80*/  IMAD.WIDE.U32 R168, R163, -0x326172a9, RZ ;  /* 0xcd9e8d57a3a87825 */ /* 0x000fe200078e00ff */
[----:B------:R-:W-:-:S03]  /*ac90*/  LOP3.LUT R16, R167, UR21, R24, 0x96, !PT ;  /* 0x00000015a7107c12 */ /* 0x000fc6000f8e9618 */
[--C-:B------:R-:W-:Y:S01]  /*aca0*/  FFMA.FTZ R163, R164, UR38, -R139.reuse ;  /* 0x00000026a4a37c23 */ /* 0x100fe2000801088b */
[----:B------:R-:W-:Y:S01]  /*acb0*/  FFMA.FTZ R164, R165, UR38, -R139 ;  /* 0x00000026a5a47c23 */ /* 0x000fe2000801088b */
[----:B------:R-:W-:Y:S01]  /*acc0*/  IMAD.WIDE.U32 R24, R172, -0x2daee0ad, RZ ;  /* 0xd2511f53ac187825 */ /* 0x000fe200078e00ff */
[----:B------:R-:W-:Y:S01]  /*acd0*/  LOP3.LUT R170, R169, UR26, R180, 0x96, !PT ;  /* 0x0000001aa9aa7c12 */ /* 0x000fe2000f8e96b4 */
[----:B------:R-:W-:Y:S01]  /*ace0*/  HMMA.16816.F32 R68, R20, R12, R68 ;  /* 0x0000000c1444723c */ /* 0x000fe20000001844 */
[----:B------:R-:W-:Y:S01]  /*acf0*/  MUFU.EX2 R150, R150 ;  /* 0x0000009600967308 */ /* 0x000fe20000000800 */
[----:B------:R-:W-:Y:S01]  /*ad00*/  IMAD.WIDE.U32 R18, R16, -0x326172a9, RZ ;  /* 0xcd9e8d5710127825 */ /* 0x000fe200078e00ff */
[----:B------:R-:W-:-:S03]  /*ad10*/  LOP3.LUT R176, R25, UR24, R178, 0x96, !PT ;  /* 0x0000001819b07c12 */ /* 0x000fc6000f8e96b2 */
[----:B--2---:R-:W-:Y:S01]  /*ad20*/  FADD.FTZ R32, R149, R32 ;  /* 0x0000002095207221 */ /* 0x004fe20000010000 */
[----:B------:R-:W-:Y:S01]  /*ad30*/  IMAD.WIDE.U32 R172, R173, -0x326172a9, RZ ;  /* 0xcd9e8d57adac7825 */ /* 0x000fe200078e00ff */
[----:B------:R-:W-:Y:S01]  /*ad40*/  SHF.R.U32.HI R12, RZ, 0x10, R18 ;  /* 0x00000010ff0c7819 */ /* 0x000fe20000011612 */
[----:B------:R-:W-:Y:S01]  /*ad50*/  HMMA.16816.F32 R76, R20, R14, R76 ;  /* 0x0000000e144c723c */ /* 0x000fe2000000184c */
[----:B------:R-:W1:Y:S01]  /*ad60*/  MUFU.EX2 R163, R163 ;  /* 0x000000a300a37308 */ /* 0x000e620000000800 */
[----:B------:R-:W-:Y:S01]  /*ad70*/  IMAD.WIDE.U32 R170, R170, -0x2daee0ad, RZ ;  /* 0xd2511f53aaaa7825 */ /* 0x000fe200078e00ff */
[----:B------:R-:W-:-:S03]  /*ad80*/  LOP3.LUT R13, R19, UR19, R172, 0x96, !PT ;  /* 0x00000013130d7c12 */ /* 0x000fc6000f8e96ac */
[----:B---3--:R-:W-:Y:S01]  /*ad90*/  FADD.FTZ R32, R153, R32 ;  /* 0x0000002099207221 */ /* 0x008fe20000010000 */
[----:B------:R-:W-:Y:S01]  /*ada0*/  SHF.R.U32.HI R165, RZ, 0x18, R18 ;  /* 0x00000018ffa57819 */ /* 0x000fe20000011612 */
[C---:B------:R-:W-:Y:S01]  /*adb0*/  HMMA.16816.F32 R80, R20.reuse, R8, R80 ;  /* 0x000000081450723c */ /* 0x040fe20000001850 */
[----:B------:R-:W-:Y:S01]  /*adc0*/  LOP3.LUT R25, R12, 0xff, RZ, 0xc0, !PT ;  /* 0x000000ff0c197812 */ /* 0x000fe200078ec0ff */
[----:B------:R-:W-:Y:S01]  /*add0*/  IMAD.WIDE.U32 R176, R176, -0x326172a9, RZ ;  /* 0xcd9e8d57b0b07825 */ /* 0x000fe200078e00ff */
[----:B------:R-:W2:Y:S01]  /*ade0*/  MUFU.EX2 R164, R164 ;  /* 0x000000a400a47308 */ /* 0x000ea20000000800 */
[----:B------:R-:W-:Y:S02]  /*adf0*/  LOP3.LUT R16, R18, 0xffff, RZ, 0xc0, !PT ;  /* 0x0000ffff12107812 */ /* 0x000fe400078ec0ff */
[----:B------:R-:W-:Y:S01]  /*ae00*/  FADD.FTZ R32, R154, R32 ;  /* 0x000000209a207221 */ /* 0x000fe20000010000 */
[----:B------:R-:W-:Y:S01]  /*ae10*/  LOP3.LUT R15, R13, 0xffff, RZ, 0xc0, !PT ;  /* 0x0000ffff0d0f7812 */ /* 0x000fe200078ec0ff */
[C---:B------:R-:W-:Y:S01]  /*ae20*/  HMMA.16816.F32 R100, R20.reuse, R4, R100 ;  /* 0x000000041464723c */ /* 0x040fe20000001864 */
[----:B------:R-:W-:Y:S01]  /*ae30*/  SHF.R.U32.HI R26, RZ, 0x10, R13 ;  /* 0x00000010ff1a7819 */ /* 0x000fe2000001160d */
[----:B------:R-:W-:Y:S01]  /*ae40*/  FADD.FTZ R32, R162, R32 ;  /* 0x00000020a2207221 */ /* 0x000fe20000010000 */
[----:B------:R-:W-:Y:S01]  /*ae50*/  LOP3.LUT R27, R171, UR21, R24, 0x96, !PT ;  /* 0x00000015ab1b7c12 */ /* 0x000fe2000f8e9618 */
[----:B------:R-:W-:Y:S01]  /*ae60*/  MUFU.EX2 R157, R157 ;  /* 0x0000009d009d7308 */ /* 0x000fe20000000800 */
[----:B------:R-:W-:Y:S01]  /*ae70*/  PRMT R165, R25, 0x5410, R165 ;  /* 0x0000541019a57816 */ /* 0x000fe200000000a5 */
[----:B------:R-:W-:Y:S01]  /*ae80*/  HMMA.16816.F32 R84, R20, R10, R84 ;  /* 0x0000000a1454723c */ /* 0x000fe20000001854 */
[----:B------:R-:W-:Y:S01]  /*ae90*/  LOP3.LUT R24, R18, 0xff, RZ, 0xc0, !PT ;  /* 0x000000ff12187812 */ /* 0x000fe200078ec0ff */
[----:B------:R-:W-:Y:S01]  /*aea0*/  IMAD.WIDE.U32 R178, R27, -0x326172a9, RZ ;  /* 0xcd9e8d571bb27825 */ /* 0x000fe200078e00ff */
[----:B------:R-:W-:-:S03]  /*aeb0*/  SHF.R.U32.HI R16, RZ, 0x8, R16 ;  /* 0x00000008ff107819 */ /* 0x000fc60000011610 */
[----:B-1----:R-:W-:Y:S01]  /*aec0*/  FADD.FTZ R36, R163, R36 ;  /* 0x00000024a3247221 */ /* 0x002fe20000010000 */
[----:B------:R-:W-:Y:S01]  /*aed0*/  LOP3.LUT R14, R13, 0xff, RZ, 0xc0, !PT ;  /* 0x000000ff0d0e7812 */ /* 0x000fe200078ec0ff */
[----:B------:R-:W-:Y:S01]  /*aee0*/  HMMA.16816.F32 R96, R20, R6, R96 ;  /* 0x000000061460723c */ /* 0x000fe20000001860 */
[----:B------:R-:W-:Y:S01]  /*aef0*/  SHF.R.U32.HI R15, RZ, 0x8, R15 ;  /* 0x00000008ff0f7819 */ /* 0x000fe2000001160f */
[----:B------:R-:W-:Y:S01]  /*af00*/  MUFU.EX2 R67, R67 ;  /* 0x0000004300437308 */ /* 0x000fe20000000800 */
[----:B------:R-:W-:Y:S01]  /*af10*/  SHF.R.U32.HI R13, RZ, 0x18, R13 ;  /* 0x00000018ff0d7819 */ /* 0x000fe2000001160d */
[----:B------:R-:W-:Y:S01]  /*af20*/  LDSM.16.MT88.4 R20, [R188+0x7000] ;  /* 0x00700000bc14783b */ /* 0x000fe20000004200 */
[----:B------:R-:W-:Y:S01]  /*af30*/  LOP3.LUT R12, R26, 0xff, RZ, 0xc0, !PT ;  /* 0x000000ff1a0c7812 */ /* 0x000fe200078ec0ff */
[----:B--2---:R-:W-:Y:S01]  /*af40*/  FADD.FTZ R36, R164, R36 ;  /* 0x00000024a4247221 */ /* 0x004fe20000010000 */
[----:B------:R-:W-:Y:S01]  /*af50*/  PRMT R24, R24, 0x5410, R16 ;  /* 0x0000541018187816 */ /* 0x000fe20000000010 */
[----:B------:R-:W-:Y:S01]  /*af60*/  IMAD.MOV.U32 R136, RZ, RZ, R200 ;  /* 0x000000ffff887224 */ /* 0x000fe200078e00c8 */
[--C-:B------:R-:W-:Y:S01]  /*af70*/  HSET2.LE.AND R165, R165, R52.reuse, PT ;  /* 0x00000034a5a57233 */ /* 0x100fe20003803000 */
[----:B------:R-:W1:Y:S01]  /*af80*/  LDSM.16.MT88.4 R16, [R192+0x7000] ;  /* 0x00700000c010783b */ /* 0x000e620000004200 */
[----:B------:R-:W-:Y:S01]  /*af90*/  PRMT R8, R14, 0x5410, R15 ;  /* 0x000054100e087816 */ /* 0x000fe2000000000f */
[----:B------:R-:W-:Y:S01]  /*afa0*/  MUFU.EX2 R137, R137 ;  /* 0x0000008900897308 */ /* 0x000fe20000000800 */
[----:B------:R-:W-:Y:S01]  /*afb0*/  F2FP.F16.F32.PACK_AB R4, R162, R154 ;  /* 0x0000009aa204723e */ /* 0x000fe200000000ff */
[----:B------:R-:W-:Y:S01]  /*afc0*/  IMAD.MOV.U32 R133, RZ, RZ, R0 ;  /* 0x000000ffff857224 */ /* 0x000fe200078e0000 */
[----:B------:R-:W-:Y:S01]  /*afd0*/  PRMT R9, R12, 0x5410, R13 ;  /* 0x000054100c097816 */ /* 0x000fe2000000000d */
[----:B------:R-:W-:Y:S01]  /*afe0*/  IMAD.MOV.U32 R134, RZ, RZ, R2 ;  /* 0x000000ffff867224 */ /* 0x000fe200078e0002 */
[----:B------:R-:W2:Y:S01]  /*aff0*/  LDSM.16.MT88.4 R12, [R190+0x7000] ;  /* 0x00700000be0c783b */ /* 0x000ea20000004200 */
[----:B------:R-:W-:-:S02]  /*b000*/  HSET2.LE.AND R26, R24, R52, PT ;  /* 0x00000034181a7233 */ /* 0x000fc40003803000 */
[----:B------:R-:W-:Y:S01]  /*b010*/  LOP3.LUT R27, R165, R4, RZ, 0xc0, !PT ;  /* 0x00000004a51b7212 */ /* 0x000fe200078ec0ff */
[----:B------:R-:W3:Y:S01]  /*b020*/  MUFU.EX2 R152, R152 ;  /* 0x0000009800987308 */ /* 0x000ee20000000800 */
[--C-:B------:R-:W-:Y:S02]  /*b030*/  HSET2.LE.AND R24, R8, R52.reuse, PT ;  /* 0x0000003408187233 */ /* 0x100fe40003803000 */
[----:B------:R-:W-:Y:S02]  /*b040*/  LOP3.LUT R4, R179, UR19, R176, 0x96, !PT ;  /* 0x00000013b3047c12 */ /* 0x000fe4000f8e96b0 */
[----:B------:R-:W-:Y:S02]  /*b050*/  HSET2.LE.AND R9, R9, R52, PT ;  /* 0x0000003409097233 */ /* 0x000fe40003803000 */
[----:B------:R-:W-:Y:S01]  /*b060*/  F2FP.F16.F32.PACK_AB R10, R159, R158 ;  /* 0x0000009e9f0a723e */ /* 0x000fe200000000ff */
[----:B------:R-:W4:Y:S01]  /*b070*/  MUFU.EX2 R151, R151 ;  /* 0x0000009700977308 */ /* 0x000f220000000800 */
[----:B------:R-:W-:-:S02]  /*b080*/  F2FP.F16.F32.PACK_AB R8, R164, R163 ;  /* 0x000000a3a408723e */ /* 0x000fc400000000ff */
[----:B------:R-:W-:Y:S02]  /*b090*/  F2FP.F16.F32.PACK_AB R25, R153, R149 ;  /* 0x000000959919723e */ /* 0x000fe400000000ff */
[----:B------:R-:W-:Y:S02]  /*b0a0*/  SHF.R.U32.HI R7, RZ, 0x10, R178 ;  /* 0x00000010ff077819 */ /* 0x000fe400000116b2 */
[----:B------:R-:W-:Y:S01]  /*b0b0*/  LOP3.LUT R167, R4, 0xffff, RZ, 0xc0, !PT ;  /* 0x0000ffff04a77812 */ /* 0x000fe200078ec0ff */
[----:B------:R-:W5:Y:S01]  /*b0c0*/  MUFU.EX2 R59, R59 ;  /* 0x0000003b003b7308 */ /* 0x000f620000000800 */
[----:B------:R-:W-:Y:S01]  /*b0d0*/  LOP3.LUT R24, R24, R10, RZ, 0xc0, !PT ;  /* 0x0000000a18187212 */ /* 0x000fe200078ec0ff */
[----:B---3--:R-:W-:Y:S01]  /*b0e0*/  FADD.FTZ R42, R152, R42 ;  /* 0x0000002a982a7221 */ /* 0x008fe20000010000 */
[----:B------:R-:W-:Y:S02]  /*b0f0*/  LOP3.LUT R25, R9, R25, RZ, 0xc0, !PT ;  /* 0x0000001909197212 */ /* 0x000fe400078ec0ff */
[----:B------:R-:W-:-:S02]  /*b100*/  LOP3.LUT R26, R26, R8, RZ, 0xc0, !PT ;  /* 0x000000081a1a7212 */ /* 0x000fc400078ec0ff */
[----:B------:R-:W3:Y:S01]  /*b110*/  LDSM.16.MT88.4 R8, [R189+0x7000] ;  /* 0x00700000bd08783b */ /* 0x000ee20000004200 */
[----:B------:R-:W-:Y:S01]  /*b120*/  SHF.R.U32.HI R5, RZ, 0x18, R178 ;  /* 0x00000018ff057819 */ /* 0x000fe200000116b2 */
[----:B------:R-:W2:Y:S01]  /*b130*/  MUFU.EX2 R62, R62 ;  /* 0x0000003e003e7308 */ /* 0x000ea20000000800 */
[----:B------:R-:W-:Y:S01]  /*b140*/  LOP3.LUT R7, R7, 0xff, RZ, 0xc0, !PT ;  /* 0x000000ff07077812 */ /* 0x000fe200078ec0ff */
[----:B----4-:R-:W-:Y:S01]  /*b150*/  FADD.FTZ R42, R151, R42 ;  /* 0x0000002a972a7221 */ /* 0x010fe20000010000 */
[----:B------:R-:W-:Y:S01]  /*b160*/  LOP3.LUT R169, R178, 0xffff, RZ, 0xc0, !PT ;  /* 0x0000ffffb2a97812 */ /* 0x000fe200078ec0ff */
[C---:B-1----:R-:W-:Y:S01]  /*b170*/  HMMA.16816.F32 R124, R24.reuse, R16, R124 ;  /* 0x00000010187c723c */ /* 0x042fe2000000187c */
[----:B------:R-:W-:Y:S01]  /*b180*/  LOP3.LUT R165, R4, 0xff, RZ, 0xc0, !PT ;  /* 0x000000ff04a57812 */ /* 0x000fe200078ec0ff */
[----:B------:R-:W-:Y:S01]  /*b190*/  FADD.FTZ R42, R150, R42 ;  /* 0x0000002a962a7221 */ /* 0x000fe20000010000 */
[----:B------:R-:W-:Y:S01]  /*b1a0*/  SHF.R.U32.HI R167, RZ, 0x8, R167 ;  /* 0x00000008ffa77819 */ /* 0x000fe200000116a7 */
[----:B------:R-:W1:Y:S01]  /*b1b0*/  MUFU.EX2 R142, R142 ;  /* 0x0000008e008e7308 */ /* 0x000e620000000800 */
[----:B------:R-:W-:Y:S01]  /*b1c0*/  PRMT R5, R7, 0x5410, R5 ;  /* 0x0000541007057816 */ /* 0x000fe20000000005 */
[C---:B------:R-:W-:Y:S01]  /*b1d0*/  HMMA.16816.F32 R120, R24.reuse, R18, R120 ;  /* 0x000000121878723c */ /* 0x040fe20000001878 */
[----:B------:R-:W-:Y:S01]  /*b1e0*/  LOP3.LUT R6, R178, 0xff, RZ, 0xc0, !PT ;  /* 0x000000ffb2067812 */ /* 0x000fe200078ec0ff */
[----:B-----5:R-:W-:Y:S01]  /*b1f0*/  FADD.FTZ R37, R59, R37 ;  /* 0x000000253b257221 */ /* 0x020fe20000010000 */
[----:B------:R-:W-:Y:S01]  /*b200*/  SHF.R.U32.HI R169, RZ, 0x8, R169 ;  /* 0x00000008ffa97819 */ /* 0x000fe200000116a9 */
[----:B------:R-:W-:Y:S01]  /*b210*/  FADD.FTZ R42, R157, R42 ;  /* 0x0000002a9d2a7221 */ /* 0x000fe20000010000 */
[----:B------:R-:W-:Y:S01]  /*b220*/  PRMT R7, R165, 0x5410, R167 ;  /* 0x00005410a5077816 */ /* 0x000fe200000000a7 */
[----:B------:R-:W4:Y:S01]  /*b230*/  MUFU.EX2 R143, R143 ;  /* 0x0000008f008f7308 */ /* 0x000f220000000800 */
[--C-:B------:R-:W-:Y:S01]  /*b240*/  SHF.R.U32.HI R165, RZ, 0x10, R4.reuse ;  /* 0x00000010ffa57819 */ /* 0x100fe20000011604 */
[----:B--2---:R-:W-:Y:S01]  /*b250*/  HMMA.16816.F32 R72, R24, R12, R72 ;  /* 0x0000000c1848723c */ /* 0x004fe20000001848 */
[----:B------:R-:W-:Y:S01]  /*b260*/  PRMT R6, R6, 0x5410, R169 ;  /* 0x0000541006067816 */ /* 0x000fe200000000a9 */
[----:B------:R-:W-:Y:S01]  /*b270*/  FADD.FTZ R37, R62, R37 ;  /* 0x000000253e257221 */ /* 0x000fe20000010000 */
[----:B------:R-:W-:-:S02]  /*b280*/  SHF.R.U32.HI R4, RZ, 0x18, R4 ;  /* 0x00000018ff047819 */ /* 0x000fc40000011604 */
[----:B------:R-:W-:Y:S01]  /*b290*/  LOP3.LUT R165, R165, 0xff, RZ, 0xc0, !PT ;  /* 0x000000ffa5a57812 */ /* 0x000fe200078ec0ff */
[C---:B------:R-:W-:Y:S01]  /*b2a0*/  HMMA.16816.F32 R112, R24.reuse, R14, R112 ;  /* 0x0000000e1870723c */ /* 0x040fe20000001870 */
[--C-:B------:R-:W-:Y:S01]  /*b2b0*/  HSET2.LE.AND R6, R6, R52.reuse, PT ;  /* 0x0000003406067233 */ /* 0x100fe20003803000 */
[----:B------:R-:W2:Y:S01]  /*b2c0*/  MUFU.EX2 R141, R141 ;  /* 0x0000008d008d7308 */ /* 0x000ea20000000800 */
[----:B------:R-:W-:Y:S01]  /*b2d0*/  PRMT R165, R165, 0x5410, R4 ;  /* 0x00005410a5a57816 */ /* 0x000fe20000000004 */
[----:B------:R-:W-:Y:S01]  /*b2e0*/  FADD.FTZ R37, R67, R37 ;  /* 0x0000002543257221 */ /* 0x000fe20000010000 */
[----:B------:R-:W-:Y:S01]  /*b2f0*/  F2FP.F16.F32.PACK_AB R167, R157, R150 ;  /* 0x000000969da7723e */ /* 0x000fe200000000ff */
[C---:B------:R-:W-:Y:S01]  /*b300*/  HMMA.16816.F32 R88, R24.reuse, R20, R88 ;  /* 0x000000141858723c */ /* 0x040fe20000001858 */
[--C-:B------:R-:W-:Y:S01]  /*b310*/  HSET2.LE.AND R5, R5, R52.reuse, PT ;  /* 0x0000003405057233 */ /* 0x100fe20003803000 */
[C---:B------:R-:W-:Y:S01]  /*b320*/  FADD.FTZ R37, R137.reuse, R37 ;  /* 0x0000002589257221 */ /* 0x040fe20000010000 */
[--C-:B------:R-:W-:Y:S01]  /*b330*/  HSET2.LE.AND R4, R7, R52.reuse, PT ;  /* 0x0000003407047233 */ /* 0x100fe20003803000 */
[----:B------:R-:W-:Y:S01]  /*b340*/  MUFU.EX2 R138, R138 ;  /* 0x0000008a008a7308 */ /* 0x000fe20000000800 */
[----:B------:R-:W-:Y:S01]  /*b350*/  LOP3.LUT R6, R6, R167, RZ, 0xc0, !PT ;  /* 0x000000a706067212 */ /* 0x000fe200078ec0ff */
[----:B------:R-:W-:Y:S01]  /*b360*/  HMMA.16816.F32 R92, R24, R22, R92 ;  /* 0x00000016185c723c */ /* 0x000fe2000000185c */
[----:B------:R-:W-:Y:S01]  /*b370*/  HSET2.LE.AND R165, R165, R52, PT ;  /* 0x00000034a5a57233 */ /* 0x000fe20003803000 */
[----:B-1----:R-:W-:Y:S01]  /*b380*/  FADD.FTZ R36, R142, R36 ;  /* 0x000000248e247221 */ /* 0x002fe20000010000 */
[----:B------:R-:W-:-:S02]  /*b390*/  F2FP.F16.F32.PACK_AB R7, R137, R67 ;  /* 0x000000438907723e */ /* 0x000fc400000000ff */
[----:B------:R-:W-:Y:S01]  /*b3a0*/  LOP3.LUT R172, R173, UR22, R174, 0x96, !PT ;  /* 0x00000016adac7c12 */ /* 0x000fe2000f8e96ae */
[C---:B---3--:R-:W-:Y:S01]  /*b3b0*/  HMMA.16816.F32 R108, R24.reuse, R8, R108 ;  /* 0x00000008186c723c */ /* 0x048fe2000000186c */
[----:B------:R-:W-:Y:S01]  /*b3c0*/  F2FP.F16.F32.PACK_AB R167, R151, R152 ;  /* 0x0000009897a7723e */ /* 0x000fe200000000ff */
[----:B------:R-:W1:Y:S01]  /*b3d0*/  MUFU.EX2 R61, R61 ;  /* 0x0000003d003d7308 */ /* 0x000e620000000800 */
[----:B------:R-:W-:Y:S01]  /*b3e0*/  F2FP.F16.F32.PACK_AB R169, R62, R59 ;  /* 0x0000003b3ea9723e */ /* 0x000fe200000000ff */
[----:B------:R-:W-:Y:S01]  /*b3f0*/  IMAD.WIDE.U32 R172, R172, -0x2daee0ad, RZ ;  /* 0xd2511f53acac7825 */ /* 0x000fe200078e00ff */
[----:B------:R-:W-:Y:S01]  /*b400*/  LOP3.LUT R7, R5, R7, RZ, 0xc0, !PT ;  /* 0x0000000705077212 */ /* 0x000fe200078ec0ff */
[----:B------:R-:W-:Y:S01]  /*b410*/  HMMA.16816.F32 R104, R24, R10, R104 ;  /* 0x0000000a1868723c */ /* 0x000fe20000001868 */
[----:B------:R-:W-:Y:S01]  /*b420*/  LOP3.LUT R4, R4, R167, RZ, 0xc0, !PT ;  /* 0x000000a704047212 */ /* 0x000fe200078ec0ff */
[----:B----4-:R-:W-:Y:S01]  /*b430*/  FADD.FTZ R36, R143, R36 ;  /* 0x000000248f247221 */ /* 0x010fe20000010000 */
[----:B------:R-:W-:Y:S01]  /*b440*/  LOP3.LUT R5, R165, R169, RZ, 0xc0, !PT ;  /* 0x000000a9a5057212 */ /* 0x000fe200078ec0ff */
[----:B------:R-:W3:Y:S01]  /*b450*/  MUFU.EX2 R64, R64 ;  /* 0x0000004000407308 */ /* 0x000ee20000000800 */
[----:B------:R-:W-:Y:S01]  /*b460*/  LOP3.LUT R166, R173, UR20, R166, 0x96, !PT ;  /* 0x00000014ada67c12 */ /* 0x000fe2000f8e96a6 */
[----:B--2---:R-:W-:Y:S01]  /*b470*/  FADD.FTZ R36, R141, R36 ;  /* 0x000000248d247221 */ /* 0x004fe20000010000 */
[----:B------:R-:W-:-:S02]  /*b480*/  LOP3.LUT R25, R172, 0xff, RZ, 0xc0, !PT ;  /* 0x000000ffac197812 */ /* 0x000fc400078ec0ff */
[----:B------:R-:W-:Y:S01]  /*b490*/  SHF.R.U32.HI R26, RZ, 0x18, R172 ;  /* 0x00000018ff1a7819 */ /* 0x000fe200000116ac */
[C---:B------:R-:W-:Y:S01]  /*b4a0*/  HMMA.16816.F32 R68, R4.reuse, R12, R68 ;  /* 0x0000000c0444723c */ /* 0x040fe20000001844 */
[----:B------:R-:W-:Y:S01]  /*b4b0*/  SHF.R.U32.HI R27, RZ, 0x18, R166 ;  /* 0x00000018ff1b7819 */ /* 0x000fe200000116a6 */
[----:B------:R-:W2:Y:S01]  /*b4c0*/  MUFU.EX2 R60, R60 ;  /* 0x0000003c003c7308 */ /* 0x000ea20000000800 */
[----:B------:R-:W-:Y:S01]  /*b4d0*/  LOP3.LUT R168, R177, UR22, R168, 0x96, !PT ;  /* 0x00000016b1a87c12 */ /* 0x000fe2000f8e96a8 */
[----:B-1----:R-:W-:Y:S01]  /*b4e0*/  FADD.FTZ R32, R61, R32 ;  /* 0x000000203d207221 */ /* 0x002fe20000010000 */
[----:B------:R-:W-:Y:S01]  /*b4f0*/  FADD.FTZ R221, R138, R36 ;  /* 0x000000248add7221 */ /* 0x000fe20000010000 */
[C---:B------:R-:W-:Y:S01]  /*b500*/  HMMA.16816.F32 R76, R4.reuse, R14, R76 ;  /* 0x0000000e044c723c */ /* 0x040fe2000000184c */
[----:B------:R-:W-:Y:S01]  /*b510*/  SHF.R.U32.HI R12, RZ, 0x10, R172 ;  /* 0x00000010ff0c7819 */ /* 0x000fe200000116ac */
[----:B------:R-:W-:Y:S01]  /*b520*/  IMAD.WIDE.U32 R168, R168, -0x2daee0ad, RZ ;  /* 0xd2511f53a8a87825 */ /* 0x000fe200078e00ff */
[----:B------:R-:W-:Y:S01]  /*b530*/  LOP3.LUT R13, R166, 0xffff, RZ, 0xc0, !PT ;  /* 0x0000ffffa60d7812 */ /* 0x000fe200078ec0ff */
[----:B------:R-:W1:Y:S01]  /*b540*/  MUFU.EX2 R63, R63 ;  /* 0x0000003f003f7308 */ /* 0x000e620000000800 */
[----:B---3--:R-:W-:Y:S01]  /*b550*/  F2FP.F16.F32.PACK_AB R57, R64, R61 ;  /* 0x0000003d4039723e */ /* 0x008fe200000000ff */
[----:B------:R-:W-:Y:S01]  /*b560*/  HMMA.16816.F32 R80, R4, R8, R80 ;  /* 0x000000080450723c */ /* 0x000fe20000001850 */
[----:B------:R-:W-:Y:S01]  /*b570*/  LOP3.LUT R14, R12, 0xff, RZ, 0xc0, !PT ;  /* 0x000000ff0c0e7812 */ /* 0x000fe200078ec0ff */
[----:B------:R-:W-:Y:S01]  /*b580*/  FADD.FTZ R32, R64, R32 ;  /* 0x0000002040207221 */ /* 0x000fe20000010000 */
[----:B------:R-:W-:-:S02]  /*b590*/  LOP3.LUT R12, R166, 0xff, RZ, 0xc0, !PT ;  /* 0x000000ffa60c7812 */ /* 0x000fc400078ec0ff */
[----:B------:R-:W-:Y:S01]  /*b5a0*/  SHF.R.U32.HI R13, RZ, 0x8, R13 ;  /* 0x00000008ff0d7819 */ /* 0x000fe2000001160d */
[C---:B------:R-:W-:Y:S01]  /*b5b0*/  HMMA.16816.F32 R128, R4.reuse, R16, R128 ;  /* 0x000000100480723c */ /* 0x040fe20000001880 */
[----:B------:R-:W-:Y:S01]  /*b5c0*/  SHF.R.U32.HI R8, RZ, 0x10, R166 ;  /* 0x00000010ff087819 */ /* 0x000fe200000116a6 */
[----:B------:R-:W-:Y:S01]  /*b5d0*/  MUFU.EX2 R55, R55 ;  /* 0x0000003700377308 */ /* 0x000fe20000000800 */
[----:B------:R-:W-:Y:S01]  /*b5e0*/  PRMT R12, R12, 0x5410, R13 ;  /* 0x000054100c0c7816 */ /* 0x000fe2000000000d */
[----:B--2---:R-:W-:Y:S01]  /*b5f0*/  FADD.FTZ R32, R60, R32 ;  /* 0x000000203c207221 */ /* 0x004fe20000010000 */
[----:B------:R-:W-:Y:S01]  /*b600*/  LOP3.LUT R9, R8, 0xff, RZ, 0xc0, !PT ;  /* 0x000000ff08097812 */ /* 0x000fe200078ec0ff */
[C---:B------:R-:W-:Y:S01]  /*b610*/  HMMA.16816.F32 R116, R4.reuse, R18, R116 ;  /* 0x000000120474723c */ /* 0x040fe20000001874 */
[----:B------:R-:W-:Y:S02]  /*b620*/  LOP3.LUT R16, R172, 0xffff, RZ, 0xc0, !PT ;  /* 0x0000ffffac107812 */ /* 0x000fe400078ec0ff */
[----:B------:R-:W-:Y:S01]  /*b630*/  HSET2.LE.AND R24, R12, R52, PT ;  /* 0x000000340c187233 */ /* 0x000fe20003803000 */
[----:B------:R-:W-:Y:S01]  /*b640*/  MUFU.EX2 R56, R56 ;  /* 0x0000003800387308 */ /* 0x000fe20000000800 */
[----:B------:R-:W-:Y:S01]  /*b650*/  SHF.R.U32.HI R16, RZ, 0x8, R16 ;  /* 0x00000008ff107819 */ /* 0x000fe20000011610 */
[----:B------:R-:W-:Y:S01]  /*b660*/  HMMA.16816.F32 R84, R4, R10, R84 ;  /* 0x0000000a0454723c */ /* 0x000fe20000001854 */
[----:B------:R-:W-:Y:S01]  /*b670*/  F2FP.F16.F32.PACK_AB R8, R143, R142 ;  /* 0x0000008e8f08723e */ /* 0x000fe200000000ff */
[----:B-1----:R-:W-:Y:S01]  /*b680*/  FADD.FTZ R220, R63, R32 ;  /* 0x000000203fdc7221 */ /* 0x002fe20000010000 */
[----:B------:R-:W-:-:S02]  /*b690*/  PRMT R25, R25, 0x5410, R16 ;  /* 0x0000541019197816 */ /* 0x000fc40000000010 */
[----:B------:R-:W-:Y:S01]  /*b6a0*/  PRMT R26, R14, 0x5410, R26 ;  /* 0x000054100e1a7816 */ /* 0x000fe2000000001a */
[C---:B------:R-:W-:Y:S01]  /*b6b0*/  HMMA.16816.F32 R100, R4.reuse, R20, R100 ;  /* 0x000000140464723c */ /* 0x040fe20000001864 */
[----:B------:R-:W-:Y:S01]  /*b6c0*/  PRMT R27, R9, 0x5410, R27 ;  /* 0x00005410091b7816 */ /* 0x000fe2000000001b */
[----:B------:R-:W1:Y:S01]  /*b6d0*/  LDSM.16.MT88.4 R16, [R192+0x7800] ;  /* 0x00780000c010783b */ /* 0x000e620000004200 */
[----:B------:R-:W-:Y:S01]  /*b6e0*/  LOP3.LUT R24, R24, R8, RZ, 0xc0, !PT ;  /* 0x0000000818187212 */ /* 0x000fe200078ec0ff */
[----:B------:R-:W-:Y:S01]  /*b6f0*/  MUFU.EX2 R46, R46 ;  /* 0x0000002e002e7308 */ /* 0x000fe20000000800 */
[----:B------:R-:W-:Y:S01]  /*b700*/  LOP3.LUT R170, R169, UR20, R170, 0x96, !PT ;  /* 0x00000014a9aa7c12 */ /* 0x000fe2000f8e96aa */
[----:B------:R-:W-:Y:S01]  /*b710*/  HMMA.16816.F32 R96, R4, R22, R96 ;  /* 0x000000160460723c */ /* 0x000fe20000001860 */
[----:B------:R-:W2:Y:S01]  /*b720*/  LDSM.16.MT88.4 R12, [R190+0x7800] ;  /* 0x00780000be0c783b */ /* 0x000ea20000004200 */
[--C-:B------:R-:W-:Y:S02]  /*b730*/  HSET2.LE.AND R21, R25, R52.reuse, PT ;  /* 0x0000003419157233 */ /* 0x100fe40003803000 */
[--C-:B------:R-:W-:Y:S01]  /*b740*/  HSET2.LE.AND R20, R26, R52.reuse, PT ;  /* 0x000000341a147233 */ /* 0x100fe20003803000 */
[----:B------:R-:W3:Y:S01]  /*b750*/  LDSM.16.MT88.4 R8, [R189+0x7800] ;  /* 0x00780000bd08783b */ /* 0x000ee20000004200 */
[----:B------:R-:W-:Y:S01]  /*b760*/  HSET2.LE.AND R25, R27, R52, PT ;  /* 0x000000341b197233 */ /* 0x000fe20003803000 */
[--C-:B------:R-:W-:Y:S01]  /*b770*/  FFMA.FTZ R23, R45, UR38, -R50.reuse ;  /* 0x000000262d177c23 */ /* 0x100fe20008010832 */
[----:B------:R-:W-:Y:S01]  /*b780*/  F2FP.F16.F32.PACK_AB R26, R138, R141 ;  /* 0x0000008d8a1a723e */ /* 0x000fe200000000ff */
[----:B------:R-:W4:Y:S01]  /*b790*/  LDSM.16.MT88.4 R4, [R188+0x7800] ;  /* 0x00780000bc04783b */ /* 0x000f220000004200 */
[----:B------:R-:W-:Y:S01]  /*b7a0*/  FFMA.FTZ R45, R28, UR38, -R50 ;  /* 0x000000261c2d7c23 */ /* 0x000fe20008010832 */
[----:B------:R-:W-:Y:S01]  /*b7b0*/  F2FP.F16.F32.PACK_AB R27, R63, R60 ;  /* 0x0000003c3f1b723e */ /* 0x000fe200000000ff */
[----:B------:R5:W-:Y:S01]  /*b7c0*/  MUFU.EX2 R28, R23 ;  /* 0x00000017001c7308 */ /* 0x000be20000000800 */
[----:B------:R-:W-:-:S02]  /*b7d0*/  LOP3.LUT R26, R21, R26, RZ, 0xc0, !PT ;  /* 0x0000001a151a7212 */ /* 0x000fc400078ec0ff */
[----:B------:R-:W-:Y:S02]  /*b7e0*/  LOP3.LUT R25, R25, R57, RZ, 0xc0, !PT ;  /* 0x0000003919197212 */ /* 0x000fe400078ec0ff */
[----:B------:R-:W-:Y:S02]  /*b7f0*/  SHF.R.U32.HI R21, RZ, 0x10, R168 ;  /* 0x00000010ff157819 */ /* 0x000fe400000116a8 */
[----:B------:R-:W-:Y:S01]  /*b800*/  LOP3.LUT R22, R168, 0xffff, RZ, 0xc0, !PT ;  /* 0x0000ffffa8167812 */ /* 0x000fe200078ec0ff */
[----:B------:R-:W1:Y:S01]  /*b810*/  MUFU.EX2 R160, R160 ;  /* 0x000000a000a07308 */ /* 0x000e620000000800 */
[----:B------:R-:W-:Y:S02]  /*b820*/  LOP3.LUT R50, R170, 0xffff, RZ, 0xc0, !PT ;  /* 0x0000ffffaa327812 */ /* 0x000fe400078ec0ff */
[----:B------:R-:W-:Y:S02]  /*b830*/  SHF.R.U32.HI R57, RZ, 0x10, R170 ;  /* 0x00000010ff397819 */ /* 0x000fe400000116aa */
[----:B------:R-:W-:-:S02]  /*b840*/  LOP3.LUT R27, R20, R27, RZ, 0xc0, !PT ;  /* 0x0000001b141b7212 */ /* 0x000fc400078ec0ff */
[----:B------:R-:W-:Y:S01]  /*b850*/  LOP3.LUT R20, R168, 0xff, RZ, 0xc0, !PT ;  /* 0x000000ffa8147812 */ /* 0x000fe200078ec0ff */
[----:B------:R-:W2:Y:S01]  /*b860*/  MUFU.EX2 R161, R161 ;  /* 0x000000a100a17308 */ /* 0x000ea20000000800 */
[----:B------:R-:W-:Y:S02]  /*b870*/  SHF.R.U32.HI R168, RZ, 0x18, R168 ;  /* 0x00000018ffa87819 */ /* 0x000fe400000116a8 */
[----:B------:R-:W-:Y:S02]  /*b880*/  LOP3.LUT R21, R21, 0xff, RZ, 0xc0, !PT ;  /* 0x000000ff15157812 */ /* 0x000fe400078ec0ff */
[----:B-----5:R-:W-:Y:S02]  /*b890*/  LOP3.LUT R23, R170, 0xff, RZ, 0xc0, !PT ;  /* 0x000000ffaa177812 */ /* 0x020fe400078ec0ff */
[----:B------:R-:W-:Y:S01]  /*b8a0*/  SHF.R.U32.HI R22, RZ, 0x8, R22 ;  /* 0x00000008ff167819 */ /* 0x000fe20000011616 */
[----:B------:R-:W5:Y:S01]  /*b8b0*/  MUFU.EX2 R29, R29 ;  /* 0x0000001d001d7308 */ /* 0x000f620000000800 */
[----:B------:R-:W-:Y:S01]  /*b8c0*/  SHF.R.U32.HI R170, RZ, 0x18, R170 ;  /* 0x00000018ffaa7819 */ /* 0x000fe200000116aa */
[----:B-1----:R-:W-:Y:S01]  /*b8d0*/  FADD.FTZ R42, R160, R42 ;  /* 0x0000002aa02a7221 */ /* 0x002fe20000010000 */
[----:B------:R-:W-:Y:S01]  /*b8e0*/  SHF.R.U32.HI R50, RZ, 0x8, R50 ;  /* 0x00000008ff327819 */ /* 0x000fe20000011632 */
[----:B------:R-:W-:Y:S01]  /*b8f0*/  HMMA.16816.F32 R124, R24, R16, R124 ;  /* 0x00000010187c723c */ /* 0x000fe2000000187c */
[----:B------:R-:W-:-:S02]  /*b900*/  LOP3.LUT R57, R57, 0xff, RZ, 0xc0, !PT ;  /* 0x000000ff39397812 */ /* 0x000fc400078ec0ff */
[----:B------:R-:W-:Y:S01]  /*b910*/  PRMT R21, R21, 0x5410, R168 ;  /* 0x0000541015157816 */ /* 0x000fe200000000a8 */
[----:B------:R-:W1:Y:S01]  /*b920*/  MUFU.EX2 R45, R45 ;  /* 0x0000002d002d7308 */ /* 0x000e620000000800 */
[----:B------:R-:W-:Y:S01]  /*b930*/  PRMT R22, R20, 0x5410, R22 ;  /* 0x0000541014167816 */ /* 0x000fe20000000016 */
[----:B--2---:R-:W-:Y:S01]  /*b940*/  FADD.FTZ R42, R161, R42 ;  /* 0x0000002aa12a7221 */ /* 0x004fe20000010000 */
[----:B------:R-:W-:Y:S01]  /*b950*/  PRMT R23, R23, 0x5410, R50 ;  /* 0x0000541017177816 */ /* 0x000fe20000000032 */
[C---:B------:R-:W-:Y:S01]  /*b960*/  HMMA.16816.F32 R120, R24.reuse, R18, R120 ;  /* 0x000000121878723c */ /* 0x040fe20000001878 */
[----:B------:R-:W-:Y:S01]  /*b970*/  PRMT R57, R57, 0x5410, R170 ;  /* 0x0000541039397816 */ /* 0x000fe200000000aa */
[----:B------:R-:W-:Y:S01]  /*b980*/  FADD.FTZ R42, R55, R42 ;  /* 0x0000002a372a7221 */ /* 0x000fe20000010000 */
[--C-:B------:R-:W-:Y:S02]  /*b990*/  HSET2.LE.AND R20, R21, R52.reuse, PT ;  /* 0x0000003415147233 */ /* 0x100fe40003803000 */
[--C-:B------:R-:W-:Y:S01]  /*b9a0*/  HSET2.LE.AND R22, R22, R52.reuse, PT ;  /* 0x0000003416167233 */ /* 0x100fe20003803000 */
[----:B-----5:R-:W-:Y:S01]  /*b9b0*/  FADD.FTZ R37, R29, R37 ;  /* 0x000000251d257221 */ /* 0x020fe20000010000 */
[--C-:B------:R-:W-:Y:S01]  /*b9c0*/  HSET2.LE.AND R50, R23, R52.reuse, PT ;  /* 0x0000003417327233 */ /* 0x100fe20003803000 */
[----:B------:R-:W-:Y:S01]  /*b9d0*/  HMMA.16816.F32 R72, R24, R12, R72 ;  /* 0x0000000c1848723c */ /* 0x000fe20000001848 */
[----:B------:R-:W-:Y:S01]  /*b9e0*/  HSET2.LE.AND R21, R57, R52, PT ;  /* 0x0000003439157233 */ /* 0x000fe20003803000 */
[C---:B------:R-:W-:Y:S01]  /*b9f0*/  FADD.FTZ R223, R56.reuse, R42 ;  /* 0x0000002a38df7221 */ /* 0x040fe20000010000 */
[----:B------:R-:W-:-:S02]  /*ba00*/  F2FP.F16.F32.PACK_AB R52, R56, R55 ;  /* 0x000000373834723e */ /* 0x000fc400000000ff */
[----:B------:R-:W-:Y:S01]  /*ba10*/  F2FP.F16.F32.PACK_AB R23, R28, R46 ;  /* 0x0000002e1c17723e */ /* 0x000fe200000000ff */
[----:B-1----:R-:W-:Y:S01]  /*ba20*/  FADD.FTZ R37, R45, R37 ;  /* 0x000000252d257221 */ /* 0x002fe20000010000 */
[----:B------:R-:W-:Y:S01]  /*ba30*/  LOP3.LUT R22, R22, R52, RZ, 0xc0, !PT ;  /* 0x0000003416167212 */ /* 0x000fe200078ec0ff */
[C---:B------:R-:W-:Y:S01]  /*ba40*/  HMMA.16816.F32 R112, R24.reuse, R14, R112 ;  /* 0x0000000e1870723c */ /* 0x040fe20000001870 */
[----:B------:R-:W-:Y:S01]  /*ba50*/  F2FP.F16.F32.PACK_AB R57, R161, R160 ;  /* 0x000000a0a139723e */ /* 0x000fe200000000ff */
[----:B------:R-:W-:Y:S01]  /*ba60*/  FADD.FTZ R37, R46, R37 ;  /* 0x000000252e257221 */ /* 0x000fe20000010000 */
[----:B------:R-:W-:Y:S02]  /*ba70*/  F2FP.F16.F32.PACK_AB R52, R45, R29 ;  /* 0x0000001d2d34723e */ /* 0x000fe400000000ff */
[----:B------:R-:W-:Y:S01]  /*ba80*/  LOP3.LUT R23, R20, R23, RZ, 0xc0, !PT ;  /* 0x0000001714177212 */ /* 0x000fe200078ec0ff */
[----:B---3--:R-:W-:Y:S01]  /*ba90*/  HMMA.16816.F32 R108, R24, R8, R108 ;  /* 0x00000008186c723c */ /* 0x008fe2000000186c */
[----:B------:R-:W-:Y:S01]  /*baa0*/  LOP3.LUT R20, R50, R57, RZ, 0xc0, !PT ;  /* 0x0000003932147212 */ /* 0x000fe200078ec0ff */
[----:B------:R-:W-:Y:S01]  /*bab0*/  FADD.FTZ R222, R28, R37 ;  /* 0x000000251cde7221 */ /* 0x000fe20000010000 */
[----:B------:R-:W-:-:S03]  /*bac0*/  LOP3.LUT R21, R21, R52, RZ, 0xc0, !PT ;  /* 0x0000003415157212 */ /* 0x000fc600078ec0ff */
        /* <DEDUP_REMOVED lines=13> */
[----:B------:R-:W-:Y:S01]  /*bba0*/  UIADD3 UR37, UR14, -0x3, URZ ;  /* 0xfffffffd0e257890 */ /* 0x000fe2000fffe03f */
[----:B------:R-:W1:Y:S01]  /*bbb0*/  @!P1 LDC.64 R6, c[0x0][0x220] ;  /* 0x00008800ff069b82 */ /* 0x000e620000000a00 */
[----:B------:R-:W-:-:S04]  /*bbc0*/  DEPBAR.LE SB0, 0x0 ;  /* 0x000080000000791a */ /* 0x000fc80000000000 */
[----:B------:R-:W-:-:S03]  /*bbd0*/  USHF.R.S32.HI UR4, URZ, 0x1f, UR37 ;  /* 0x0000001f3f047899 */ /* 0x000fc60008011425 */
[----:B------:R-:W-:Y:S01]  /*bbe0*/  BAR.SYNC.DEFER_BLOCKING 0x0 ;  /* 0x0000000000007b1d */ /* 0x000fe20000010000 */
[----:B------:R-:W-:Y:S01]  /*bbf0*/  UIMAD.WIDE.U32 UR10, UR37, UR6, URZ ;  /* 0x00000006250a72a5 */ /* 0x000fe2000f8e003f */
[----:B------:R-:W-:Y:S01]  /*bc00*/  IMAD.U32 R15, RZ, RZ, UR6 ;  /* 0x00000006ff0f7e24 */ /* 0x000fe2000f8e00ff */
[----:B------:R-:W-:-:S05]  /*bc10*/  UIMAD UR4, UR4, UR6, URZ ;  /* 0x00000006040472a4 */ /* 0x000fca000f8e023f */
[----:B------:R-:W2:Y:S01]  /*bc20*/  @!P1 LDC.64 R10, c[0x0][0x220] ;  /* 0x00008800ff0a9b82 */ /* 0x000ea20000000a00 */
[----:B------:R-:W-:Y:S01]  /*bc30*/  UIMAD UR4, UR37, UR7, UR4 ;  /* 0x00000007250472a4 */ /* 0x000fe2000f8e0204 */
[----:B------:R-:W-:Y:S02]  /*bc40*/  IMAD.U32 R12, RZ, RZ, UR10 ;  /* 0x0000000aff0c7e24 */ /* 0x000fe4000f8e00ff */
[----:B------:R-:W-:Y:S01]  /*bc50*/  IMAD.U32 R13, RZ, RZ, UR11 ;  /* 0x0000000bff0d7e24 */ /* 0x000fe2000f8e00ff */
[----:B------:R-:W-:Y:S01]  /*bc60*/  UIADD3 UR4, UR11, UR4, URZ ;  /* 0x000000040b047290 */ /* 0x000fe2000fffe03f */
[----:B------:R-:W-:Y:S01]  /*bc70*/  IMAD.U32 R13, RZ, RZ, UR6 ;  /* 0x00000006ff0d7e24 */ /* 0x000fe2000f8e00ff */
[----:B------:R-:W-:Y:S01]  /*bc80*/  LEA R16, P0, R12, R234, 0x6 ;  /* 0x000000ea0c107211 */ /* 0x000fe200078030ff */
[----:B------:R-:W3:Y:S03]  /*bc90*/  @!P1 LDC.64 R8, c[0x0][0x220] ;  /* 0x00008800ff089b82 */ /* 0x000ee60000000a00 */
[----:B------:R-:W-:Y:S01]  /*bca0*/  IMAD.U32 R4, RZ, RZ, UR4 ;  /* 0x00000004ff047e24 */ /* 0x000fe2000f8e00ff */
[----:B------:R-:W-:Y:S01]  /*bcb0*/  @!P1 IADD3 R14, P3, R16, UR18, RZ ;  /* 0x00000012100e9c10 */ /* 0x000fe2000ff7e0ff */
[----:B------:R-:W-:-:S02]  /*bcc0*/  @!UP0 UIMAD UR4, UR7, 0x30, URZ ;  /* 0x00000030070488a4 */ /* 0x000fc4000f8e023f */
[----:B------:R-:W-:Y:S01]  /*bcd0*/  UISETP.GE.AND UP0, UPT, UR14, 0x4, UPT ;  /* 0x000000040e00788c */ /* 0x000fe2000bf06270 */
[----:B------:R-:W-:Y:S01]  /*bce0*/  LEA.HI.X R17, R12, R237, R4, 0x6, P0 ;  /* 0x000000ed0c117211 */ /* 0x000fe200000f3404 */
[----:B------:R-:W-:Y:S01]  /*bcf0*/  IMAD.U32 R12, RZ, RZ, UR7 ;  /* 0x00000007ff0c7e24 */ /* 0x000fe2000f8e00ff */
[----:B------:R-:W4:Y:S01]  /*bd00*/  @!P1 LDC.64 R4, c[0x0][0x220] ;  /* 0x00008800ff049b82 */ /* 0x000f220000000a00 */
[----:B------:R-:W-:Y:S01]  /*bd10*/  @!P1 LEA R15, P0, R15, R16, 0x5 ;  /* 0x000000100f0f9211 */ /* 0x000fe200078028ff */
[----:B------:R-:W-:Y:S03]  /*bd20*/  @P1 STS.128 [R208+0x6000], RZ ;  /* 0x006000ffd0001388 */ /* 0x000fe60000000c00 */
[----:B------:R-:W-:Y:S01]  /*bd30*/  @!P1 LEA.HI.X R13, R13, R17, R12, 0x5, P0 ;  /* 0x000000110d0d9211 */ /* 0x000fe200000f2c0c */
[----:B------:R-:W-:Y:S01]  /*bd40*/  IMAD.U32 R12, RZ, RZ, UR6 ;  /* 0x00000006ff0c7e24 */ /* 0x000fe2000f8e00ff */
[----:B-1----:R-:W-:-:S02]  /*bd50*/  @!P1 LEA R18, P0, R15, R6, 0x1 ;  /* 0x000000060f129211 */ /* 0x002fc400078008ff */
[----:B--2---:R-:W-:Y:S01]  /*bd60*/  @!P1 LEA R10, P4, R16, R10, 0x1 ;  /* 0x0000000a100a9211 */ /* 0x004fe200078808ff */
[----:B------:R-:W-:Y:S01]  /*bd70*/  @!P1 IMAD.WIDE.U32 R20, R12, 0x30, R16 ;  /* 0x000000300c149825 */ /* 0x000fe200078e0010 */
[----:B------:R-:W-:Y:S02]  /*bd80*/  @!P1 IADD3.X R6, R17, UR15, RZ, P3, !PT ;  /* 0x0000000f11069c10 */ /* 0x000fe40009ffe4ff */
[----:B------:R-:W-:Y:S02]  /*bd90*/  @!P1 LEA.HI.X R11, R16, R11, R17, 0x1, P4 ;  /* 0x0000000b100b9211 */ /* 0x000fe400020f0c11 */
[C---:B---3--:R-:W-:Y:S02]  /*bda0*/  @!P1 LEA R8, P2, R14.reuse, R8, 0x1 ;  /* 0x000000080e089211 */ /* 0x048fe400078408ff */
[----:B------:R-:W-:Y:S01]  /*bdb0*/  @!P1 LEA.HI.X R19, R15, R7, R13, 0x1, P0 ;  /* 0x000000070f139211 */ /* 0x000fe200000f0c0d */
[----:B------:R-:W-:Y:S01]  /*bdc0*/  @!PT LDS RZ, [RZ] ;  /* 0x00000000fffff984 */ /* 0x000fe20000000800 */
[----:B------:R-:W-:Y:S01]  /*bdd0*/  @!PT LDS RZ, [RZ] ;  /* 0x00000000fffff984 */ /* 0x000fe20000000800 */
[----:B------:R-:W-:Y:S01]  /*bde0*/  @!PT LDS RZ, [RZ] ;  /* 0x00000000fffff984 */ /* 0x000fe20000000800 */
[----:B------:R-:W-:Y:S01]  /*bdf0*/  @!P1 LDGSTS.E.BYPASS.LTC128B.128 [R208+0x6000], desc[UR16][R10.64] ;  /* 0x060000000ad09fae */ /* 0x000fe2000b901d50 */
[----:B------:R-:W-:Y:S01]  /*be00*/  @!P1 LEA.HI.X R9, R14, R9, R6, 0x1, P2 ;  /* 0x000000090e099211 */ /* 0x000fe200010f0c06 */
[----:B------:R-:W-:-:S02]  /*be10*/  @!P1 VIADD R6, R21, UR4 ;  /* 0x0000000415069c36 */ /* 0x000fc40008000000 */
        /* <DEDUP_REMOVED lines=21> */
[----:B------:R-:W1:Y:S04]  /*bf70*/  LDSM.16.M88.4 R48, [R197+0x5800] ;  /* 0x00580000c530783b */ /* 0x000e680000000200 */
[----:B------:R-:W5:Y:S04]  /*bf80*/  LDSM.16.M88.4 R172, [R198+0x2000] ;  /* 0x00200000c6ac783b */ /* 0x000f680000000200 */
[----:B------:R-:W-:Y:S04]  /*bf90*/  LDSM.16.M88.4 R44, [R196] ;  /* 0x00000000c42c783b */ /* 0x000fe80000000200 */
[----:B------:R-:W5:Y:S04]  /*bfa0*/  LDSM.16.M88.4 R40, [R191+0x4000] ;  /* 0x00400000bf28783b */ /* 0x000f680000000200 */
[----:B------:R-:W5:Y:S04]  /*bfb0*/  LDSM.16.M88.4 R36, [R191+0x4800] ;  /* 0x00480000bf24783b */ /* 0x000f680000000200 */
[----:B------:R-:W5:Y:S04]  /*bfc0*/  LDSM.16.M88.4 R32, [R191+0x5000] ;  /* 0x00500000bf20783b */ /* 0x000f680000000200 */
[----:B------:R-:W5:Y:S04]  /*bfd0*/  LDSM.16.M88.4 R180, [R191+0x5800] ;  /* 0x00580000bfb4783b */ /* 0x000f680000000200 */
[----:B------:R-:W5:Y:S01]  /*bfe0*/  LDSM.16.M88.4 R176, [R196+0x2000] ;  /* 0x00200000c4b0783b */ /* 0x000f620000000200 */
[C---:B--2---:R-:W-:Y:S03]  /*bff0*/  HMMA.16816.F32 R24, R52.reuse, R142, RZ ;  /* 0x0000008e3418723c */ /* 0x044fe600000018ff */
[----:B------:R-:W-:Y:S03]  /*c000*/  LDSM.16.M88.4 R160, [R194] ;  /* 0x00000000c2a0783b */ /* 0x000fe60000000200 */
[C---:B------:R-:W-:Y:S01]  /*c010*/  HMMA.16816.F32 R28, R52.reuse, R140, RZ ;  /* 0x0000008c341c723c */ /* 0x040fe200000018ff */
[----:B------:R-:W2:Y:S04]  /*c020*/  LDSM.16.M88.4 R168, [R195] ;  /* 0x00000000c3a8783b */ /* 0x000ea80000000200 */
[----:B------:R-:W2:Y:S01]  /*c030*/  LDSM.16.M88.4 R156, [R187] ;  /* 0x00000000bb9c783b */ /* 0x000ea20000000200 */
[C---:B---3--:R-:W-:Y:S03]  /*c040*/  HMMA.16816.F32 R20, R52.reuse, R132, RZ ;  /* 0x000000843414723c */ /* 0x048fe600000018ff */
[----:B------:R-:W3:Y:S03]  /*c050*/  LDSM.16.M88.4 R152, [R186] ;  /* 0x00000000ba98783b */ /* 0x000ee60000000200 */
[C---:B----4-:R-:W-:Y:S01]  /*c060*/  HMMA.16816.F32 R12, R52.reuse, R60, RZ ;  /* 0x0000003c340c723c */ /* 0x050fe200000018ff */
[----:B------:R-:W4:Y:S04]  /*c070*/  LDSM.16.M88.4 R148, [R185] ;  /* 0x00000000b994783b */ /* 0x000f280000000200 */
[----:B------:R-:W-:Y:S01]  /*c080*/  LDSM.16.M88.4 R164, [R195+0x2000] ;  /* 0x00200000c3a4783b */ /* 0x000fe20000000200 */
[C---:B-1----:R-:W-:Y:S03]  /*c090*/  HMMA.16816.F32 R4, R52.reuse, R48, RZ ;  /* 0x000000303404723c */ /* 0x042fe600000018ff */
[----:B------:R-:W0:Y:S03]  /*c0a0*/  LDGDEPBAR ;  /* 0x00000000000079af */ /* 0x000e260000000000 */
[C---:B------:R-:W-:Y:S06]  /*c0b0*/  HMMA.16816.F32 R16, R52.reuse, R134, RZ ;  /* 0x000000863410723c */ /* 0x040fec00000018ff */
[C---:B------:R-:W-:Y:S06]  /*c0c0*/  HMMA.16816.F32 R8, R52.reuse, R62, RZ ;  /* 0x0000003e3408723c */ /* 0x040fec00000018ff */
[----:B------:R-:W-:Y:S06]  /*c0d0*/  HMMA.16816.F32 R52, R52, R50, RZ ;  /* 0x000000323434723c */ /* 0x000fec00000018ff */
[C---:B-----5:R-:W-:Y:S06]  /*c0e0*/  HMMA.16816.F32 R144, R172.reuse, R140, RZ ;  /* 0x0000008cac90723c */ /* 0x060fec00000018ff */
[----:B------:R-:W-:Y:S06]  /*c0f0*/  HMMA.16816.F32 R140, R172, R142, RZ ;  /* 0x0000008eac8c723c */ /* 0x000fec00000018ff */
[C---:B------:R-:W-:Y:S06]  /*c100*/  HMMA.16816.F32 R24, R44.reuse, R42, R24 ;  /* 0x0000002a2c18723c */ /* 0x040fec0000001818 */
[----:B------:R-:W-:Y:S06]  /*c110*/  HMMA.16816.F32 R28, R44, R40, R28 ;  /* 0x000000282c1c723c */ /* 0x000fec000000181c */
[C---:B------:R-:W-:Y:S06]  /*c120*/  HMMA.16816.F32 R136, R172.reuse, R132, RZ ;  /* 0x00000084ac88723c */ /* 0x040fec00000018ff */
[C---:B------:R-:W-:Y:S06]  /*c130*/  HMMA.16816.F32 R64, R172.reuse, R60, RZ ;  /* 0x0000003cac40723c */ /* 0x040fec00000018ff */
[C---:B------:R-:W-:Y:S06]  /*c140*/  HMMA.16816.F32 R132, R172.reuse, R134, RZ ;  /* 0x00000086ac84723c */ /* 0x040fec00000018ff */
[C---:B------:R-:W-:Y:S06]  /*c150*/  HMMA.16816.F32 R60, R172.reuse, R62, RZ ;  /* 0x0000003eac3c723c */ /* 0x040fec00000018ff */
[----:B------:R-:W-:Y:S06]  /*c160*/  HMMA.16816.F32 R56, R172, R48, RZ ;  /* 0x00000030ac38723c */ /* 0x000fec00000018ff */
[----:B------:R-:W-:Y:S06]  /*c170*/  HMMA.16816.F32 R20, R44, R36, R20 ;  /* 0x000000242c14723c */ /* 0x000fec0000001814 */
[----:B------:R-:W-:Y:S01]  /*c180*/  HMMA.16816.F32 R172, R172, R50, RZ ;  /* 0x00000032acac723c */ /* 0x000fe200000018ff */
[----:B------:R-:W-:Y:S05]  /*c190*/  LDSM.16.M88.4 R48, [R193] ;  /* 0x00000000c130783b */ /* 0x000fea0000000200 */
        /* <DEDUP_REMOVED lines=8> */
[----:B------:R-:W5:Y:S05]  /*c220*/  LDSM.16.M88.4 R40, [R184+0x800] ;  /* 0x00080000b828783b */ /* 0x000f6a0000000200 */
[C---:B--2---:R-:W-:Y:S06]  /*c230*/  HMMA.16816.F32 R24, R168.reuse, R162, R24 ;  /* 0x000000a2a818723c */ /* 0x044fec0000001818 */
[----:B------:R-:W-:Y:S06]  /*c240*/  HMMA.16816.F32 R28, R168, R160, R28 ;  /* 0x000000a0a81c723c */ /* 0x000fec000000181c */
[C---:B------:R-:W-:Y:S06]  /*c250*/  HMMA.16816.F32 R136, R176.reuse, R36, R136 ;  /* 0x00000024b088723c */ /* 0x040fec0000001888 */
[C---:B------:R-:W-:Y:S06]  /*c260*/  HMMA.16816.F32 R64, R176.reuse, R32, R64 ;  /* 0x00000020b040723c */ /* 0x040fec0000001840 */
[C---:B------:R-:W-:Y:S01]  /*c270*/  HMMA.16816.F32 R132, R176.reuse, R38, R132 ;  /* 0x00000026b084723c */ /* 0x040fe20000001884 */
[----:B------:R-:W2:Y:S05]  /*c280*/  LDSM.16.M88.4 R36, [R184+0x1000] ;  /* 0x00100000b824783b */ /* 0x000eaa0000000200 */
[----:B------:R-:W-:Y:S01]  /*c290*/  HMMA.16816.F32 R60, R176, R34, R60 ;  /* 0x00000022b03c723c */ /* 0x000fe2000000183c */
[----:B------:R-:W2:Y:S05]  /*c2a0*/  LDSM.16.M88.4 R32, [R184+0x1800] ;  /* 0x00180000b820783b */ /* 0x000eaa0000000200 */
[C---:B------:R-:W-:Y:S06]  /*c2b0*/  HMMA.16816.F32 R20, R168.reuse, R156, R20 ;  /* 0x0000009ca814723c */ /* 0x040fec0000001814 */
[C---:B------:R-:W-:Y:S06]  /*c2c0*/  HMMA.16816.F32 R16, R168.reuse, R158, R16 ;  /* 0x0000009ea810723c */ /* 0x040fec0000001810 */
[C---:B---3--:R-:W-:Y:S06]  /*c2d0*/  HMMA.16816.F32 R12, R168.reuse, R152, R12 ;  /* 0x00000098a80c723c */ /* 0x048fec000000180c */
[C---:B------:R-:W-:Y:S06]  /*c2e0*/  HMMA.16816.F32 R8, R168.reuse, R154, R8 ;  /* 0x0000009aa808723c */ /* 0x040fec0000001808 */
[C---:B----4-:R-:W-:Y:S06]  /*c2f0*/  HMMA.16816.F32 R4, R168.reuse, R148, R4 ;  /* 0x00000094a804723c */ /* 0x050fec0000001804 */
[----:B------:R-:W-:Y:S06]  /*c300*/  HMMA.16816.F32 R52, R168, R150, R52 ;  /* 0x00000096a834723c */ /* 0x000fec0000001834 */
[C---:B-1----:R-:W-:Y:S06]  /*c310*/  HMMA.16816.F32 R24, R48.reuse, R46, R24 ;  /* 0x0000002e3018723c */ /* 0x042fec0000001818 */
[----:B------:R-:W-:Y:S06]  /*c320*/  HMMA.16816.F32 R28, R48, R44, R28 ;  /* 0x0000002c301c723c */ /* 0x000fec000000181c */
[----:B------:R-:W-:Y:S06]  /*c330*/  HMMA.16816.F32 R172, R176, R182, R172 ;  /* 0x000000b6b0ac723c */ /* 0x000fec00000018ac */
[----:B-----5:R-:W-:Y:S01]  /*c340*/  HMMA.16816.F32 R20, R48, R40, R20 ;  /* 0x000000283014723c */ /* 0x020fe20000001814 */
[----:B------:R-:W-:-:S04]  /*c350*/  IMAD.U32 R182, RZ, RZ, UR37 ;  /* 0x00000025ffb67e24 */ /* 0x000fc8000f8e00ff */
[----:B------:R-:W-:Y:S01]  /*c360*/  IMAD R182, R182, 0x40, R216 ;  /* 0x00000040b6b67824 */ /* 0x000fe200078e02d8 */
[C---:B------:R-:W-:Y:S03]  /*c370*/  HMMA.16816.F32 R16, R48.reuse, R42, R16 ;  /* 0x0000002a3010723c */ /* 0x040fe60000001810 */
[C---:B------:R-:W-:Y:S01]  /*c380*/  VIADD R250, R182.reuse, 0x8 ;  /* 0x00000008b6fa7836 */ /* 0x040fe20000000000 */
[----:B------:R-:W-:Y:S01]  /*c390*/  I2FP.F32.S32 R249, R182 ;  /* 0x000000b600f97245 */ /* 0x000fe20000201400 */
[C---:B------:R-:W-:Y:S01]  /*c3a0*/  VIADD R251, R182.reuse, 0x1 ;  /* 0x00000001b6fb7836 */ /* 0x040fe20000000000 */
[C---:B--2---:R-:W-:Y:S01]  /*c3b0*/  HMMA.16816.F32 R12, R48.reuse, R36, R12 ;  /* 0x00000024300c723c */ /* 0x044fe2000000180c */
[C---:B------:R-:W-:Y:S01]  /*c3c0*/  VIADD R246, R182.reuse, 0x10 ;  /* 0x00000010b6f67836 */ /* 0x040fe20000000000 */
[----:B------:R-:W-:Y:S01]  /*c3d0*/  I2FP.F32.S32 R244, R250 ;  /* 0x000000fa00f47245 */ /* 0x000fe20000201400 */
[C---:B------:R-:W-:Y:S01]  /*c3e0*/  VIADD R239, R182.reuse, 0x19 ;  /* 0x00000019b6ef7836 */ /* 0x040fe20000000000 */
[----:B------:R-:W-:Y:S01]  /*c3f0*/  I2FP.F32.S32 R248, R251 ;  /* 0x000000fb00f87245 */ /* 0x000fe20000201400 */
[----:B------:R-:W-:Y:S01]  /*c400*/  VIADD R243, R182, 0x11 ;  /* 0x00000011b6f37836 */ /* 0x000fe20000000000 */
[C---:B------:R-:W-:Y:S01]  /*c410*/  HMMA.16816.F32 R8, R48.reuse, R38, R8 ;  /* 0x000000263008723c */ /* 0x040fe20000001808 */
[----:B------:R-:W-:Y:S01]  /*c420*/  FFMA.FTZ R24, R244, UR5, R24 ;  /* 0x00000005f4187c23 */ /* 0x000fe20008010018 */
[-C--:B------:R-:W-:Y:S01]  /*c430*/  ISETP.GE.AND P4, PT, R250, R231.reuse, PT ;  /* 0x000000e7fa00720c */ /* 0x080fe20003f86270 */
[----:B------:R-:W-:Y:S01]  /*c440*/  FFMA.FTZ R29, R248, UR5, R29 ;  /* 0x00000005f81d7c23 */ /* 0x000fe2000801001d */
[----:B------:R-:W-:Y:S01]  /*c450*/  I2FP.F32.S32 R240, R246 ;  /* 0x000000f600f07245 */ /* 0x000fe20000201400 */
[C---:B------:R-:W-:Y:S01]  /*c460*/  VIADD R204, R182.reuse, 0x28 ;  /* 0x00000028b6cc7836 */ /* 0x040fe20000000000 */
[C---:B------:R-:W-:Y:S01]  /*c470*/  HMMA.16816.F32 R4, R48.reuse, R32, R4 ;  /* 0x000000203004723c */ /* 0x040fe20000001804 */
[----:B------:R-:W-:Y:S01]  /*c480*/  ISETP.GE.AND P0, PT, R251, R231, PT ;  /* 0x000000e7fb00720c */ /* 0x000fe20003f06270 */
[C---:B------:R-:W-:Y:S01]  /*c490*/  VIADD R247, R182.reuse, 0x9 ;  /* 0x00000009b6f77836 */ /* 0x040fe20000000000 */
[----:B------:R-:W-:Y:S01]  /*c4a0*/  I2FP.F32.S32 R238, R239 ;  /* 0x000000ef00ee7245 */ /* 0x000fe20000201400 */
[----:B------:R-:W-:Y:S01]  /*c4b0*/  VIADD R232, R182, 0x20 ;  /* 0x00000020b6e87836 */ /* 0x000fe20000000000 */
[----:B------:R-:W-:Y:S01]  /*c4c0*/  I2FP.F32.S32 R242, R243 ;  /* 0x000000f300f27245 */ /* 0x000fe20000201400 */
[----:B------:R-:W-:Y:S01]  /*c4d0*/  HMMA.16816.F32 R52, R48, R34, R52 ;  /* 0x000000223034723c */ /* 0x000fe20000001834 */
[----:B------:R-:W1:Y:S01]  /*c4e0*/  LDSM.16.M88.4 R48, [R193+0x2000] ;  /* 0x00200000c130783b */ /* 0x000e620000000200 */
[----:B------:R-:W-:Y:S01]  /*c4f0*/  FFMA.FTZ R17, R238, UR5, R17 ;  /* 0x00000005ee117c23 */ /* 0x000fe20008010011 */
[----:B------:R-:W-:-:S02]  /*c500*/  VIADD R241, R182, 0x18 ;  /* 0x00000018b6f17836 */ /* 0x000fc40000000000 */
[----:B------:R-:W-:Y:S01]  /*c510*/  FFMA.FTZ R28, R249, UR5, R28 ;  /* 0x00000005f91c7c23 */ /* 0x000fe2000801001c */
[----:B------:R-:W-:Y:S01]  /*c520*/  I2FP.F32.S32 R245, R247 ;  /* 0x000000f700f57245 */ /* 0x000fe20000201400 */
[----:B------:R-:W-:Y:S01]  /*c530*/  HMMA.16816.F32 R56, R176, R180, R56 ;  /* 0x000000b4b038723c */ /* 0x000fe20000001838 */
[CC--:B------:R-:W-:Y:S01]  /*c540*/  ISETP.GE.AND P6, PT, R182.reuse, R231.reuse, PT ;  /* 0x000000e7b600720c */ /* 0x0c0fe20003fc6270 */
[C---:B------:R-:W-:Y:S01]  /*c550*/  VIADD R205, R182.reuse, 0x21 ;  /* 0x00000021b6cd7836 */ /* 0x040fe20000000000 */
[----:B------:R-:W-:Y:S01]  /*c560*/  I2FP.F32.S32 R206, R232 ;  /* 0x000000e800ce7245 */ /* 0x000fe20000201400 */
[----:B------:R-:W-:Y:S02]  /*c570*/  VIADD R201, R182, 0x31 ;  /* 0x00000031b6c97836 */ /* 0x000fe40000000000 */
[----:B------:R-:W-:Y:S01]  /*c580*/  FFMA.FTZ R25, R245, UR5, R25 ;  /* 0x00000005f5197c23 */ /* 0x000fe20008010019 */
[C---:B------:R-:W-:Y:S01]  /*c590*/  HMMA.16816.F32 R144, R164.reuse, R160, R144 ;  /* 0x000000a0a490723c */ /* 0x040fe20000001890 */
[----:B------:R-:W-:Y:S01]  /*c5a0*/  FSEL R179, R24, -INF , !P4 ;  /* 0xff80000018b37808 */ /* 0x000fe20006000000 */
[----:B------:R-:W-:Y:S01]  /*c5b0*/  FFMA.FTZ R24, R240, UR5, R20 ;  /* 0x00000005f0187c23 */ /* 0x000fe20008010014 */
[----:B------:R-:W-:Y:S01]  /*c5c0*/  FSEL R180, R29, -INF , !P0 ;  /* 0xff8000001db47808 */ /* 0x000fe20004000000 */
[----:B------:R-:W-:Y:S01]  /*c5d0*/  FFMA.FTZ R20, R242, UR5, R21 ;  /* 0x00000005f2147c23 */ /* 0x000fe20008010015 */
[-C--:B------:R-:W-:Y:S01]  /*c5e0*/  ISETP.GE.AND P0, PT, R246, R231.reuse, PT ;  /* 0x000000e7f600720c */ /* 0x080fe20003f06270 */
[C---:B------:R-:W-:Y:S01]  /*c5f0*/  HMMA.16816.F32 R140, R164.reuse, R162, R140 ;  /* 0x000000a2a48c723c */ /* 0x040fe2000000188c */
[----:B------:R-:W-:Y:S01]  /*c600*/  FSEL R181, R28, -INF , !P6 ;  /* 0xff8000001cb57808 */ /* 0x000fe20007000000 */
[----:B------:R-:W-:Y:S01]  /*c610*/  FFMA.FTZ R12, R206, UR5, R12 ;  /* 0x00000005ce0c7c23 */ /* 0x000fe2000801000c */
[----:B------:R-:W-:Y:S01]  /*c620*/  FSEL R24, R24, -INF , !P0 ;  /* 0xff80000018187808 */ /* 0x000fe20004000000 */
[C---:B------:R-:W-:Y:S01]  /*c630*/  VIADD R202, R182.reuse, 0x30 ;  /* 0x00000030b6ca7836 */ /* 0x040fe20000000000 */
[-C--:B------:R-:W-:Y:S01]  /*c640*/  ISETP.GE.AND P0, PT, R239, R231.reuse, PT ;  /* 0x000000e7ef00720c */ /* 0x080fe20003f06270 */
[C---:B------:R-:W-:Y:S01]  /*c650*/  HMMA.16816.F32 R136, R164.reuse, R156, R136 ;  /* 0x0000009ca488723c */ /* 0x040fe20000001888 */
[----:B------:R-:W-:Y:S01]  /*c660*/  ISETP.GE.AND P4, PT, R243, R231, PT ;  /* 0x000000e7f300720c */ /* 0x000fe20003f86270 */
[----:B------:R-:W-:Y:S01]  /*c670*/  VIADD R203, R182, 0x29 ;  /* 0x00000029b6cb7836 */ /* 0x000fe20000000000 */
[----:B------:R-:W-:Y:S01]  /*c680*/  FSEL R177, R17, -INF , !P0 ;  /* 0xff80000011b17808 */ /* 0x000fe20004000000 */
[----:B------:R-:W-:Y:S01]  /*c690*/  FFMA.FTZ R31, R248, UR5, R31 ;  /* 0x00000005f81f7c23 */ /* 0x000fe2000801001f */
[----:B------:R-:W-:Y:S01]  /*c6a0*/  I2FP.F32.S32 R17, R204 ;  /* 0x000000cc00117245 */ /* 0x000fe20000201400 */
[C---:B------:R-:W-:Y:S01]  /*c6b0*/  HMMA.16816.F32 R132, R164.reuse, R158, R132 ;  /* 0x0000009ea484723c */ /* 0x040fe20000001884 */
[----:B------:R-:W-:Y:S01]  /*c6c0*/  I2FP.F32.S32 R233, R241 ;  /* 0x000000f100e97245 */ /* 0x000fe20000201400 */
[----:B------:R-:W-:Y:S01]  /*c6d0*/  VIADD R183, R182, 0x38 ;  /* 0x00000038b6b77836 */ /* 0x000fe20000000000 */
[-C--:B------:R-:W-:Y:S01]  /*c6e0*/  ISETP.GE.AND P0, PT, R204, R231.reuse, PT ;  /* 0x000000e7cc00720c */ /* 0x080fe20003f06270 */
[----:B------:R-:W-:Y:S01]  /*c6f0*/  FFMA.FTZ R8, R17, UR5, R8 ;  /* 0x0000000511087c23 */ /* 0x000fe20008010008 */
[-C--:B------:R-:W-:Y:S01]  /*c700*/  ISETP.GE.AND P6, PT, R247, R231.reuse, PT ;  /* 0x000000e7f700720c */ /* 0x080fe20003fc6270 */
[----:B------:R-:W-:Y:S01]  /*c710*/  FFMA.FTZ R16, R233, UR5, R16 ;  /* 0x00000005e9107c23 */ /* 0x000fe20008010010 */
[----:B------:R-:W-:Y:S01]  /*c720*/  FSEL R20, R20, -INF , !P4 ;  /* 0xff80000014147808 */ /* 0x000fe20006000000 */
[C---:B------:R-:W-:Y:S01]  /*c730*/  HMMA.16816.F32 R60, R164.reuse, R154, R60 ;  /* 0x0000009aa43c723c */ /* 0x040fe2000000183c */
[----:B------:R-:W-:Y:S01]  /*c740*/  FSEL R169, R8, -INF , !P0 ;  /* 0xff80000008a97808 */ /* 0x000fe20004000000 */
[----:B------:R-:W-:Y:S01]  /*c750*/  FFMA.FTZ R156, R17, UR5, R10 ;  /* 0x00000005119c7c23 */ /* 0x000fe2000801000a */
[----:B------:R-:W-:Y:S01]  /*c760*/  FSEL R25, R25, -INF , !P6 ;  /* 0xff80000019197808 */ /* 0x000fe20007000000 */
[----:B------:R-:W-:Y:S01]  /*c770*/  FFMA.FTZ R22, R240, UR5, R22 ;  /* 0x00000005f0167c23 */ /* 0x000fe20008010016 */
[----:B------:R-:W-:Y:S01]  /*c780*/  ISETP.GE.AND P4, PT, R232, R231, PT ;  /* 0x000000e7e800720c */ /* 0x000fe20003f86270 */
[----:B------:R-:W-:Y:S01]  /*c790*/  HMMA.16816.F32 R56, R164, R148, R56 ;  /* 0x00000094a438723c */ /* 0x000fe20000001838 */
[----:B------:R-:W-:Y:S01]  /*c7a0*/  I2FP.F32.S32 R207, R205 ;  /* 0x000000cd00cf7245 */ /* 0x000fe20000201400 */
[----:B------:R-:W-:Y:S01]  /*c7b0*/  FFMA.FTZ R30, R249, UR5, R30 ;  /* 0x00000005f91e7c23 */ /* 0x000fe2000801001e */
[----:B------:R-:W-:Y:S01]  /*c7c0*/  I2FP.F32.S32 R8, R201 ;  /* 0x000000c900087245 */ /* 0x000fe20000201400 */
[----:B------:R-:W-:Y:S01]  /*c7d0*/  FFMA.FTZ R19, R238, UR5, R19 ;  /* 0x00000005ee137c23 */ /* 0x000fe20008010013 */
[-C--:B------:R-:W-:Y:S01]  /*c7e0*/  ISETP.GE.AND P6, PT, R241, R231.reuse, PT ;  /* 0x000000e7f100720c */ /* 0x080fe20003fc6270 */
[----:B------:R-:W-:Y:S01]  /*c7f0*/  FFMA.FTZ R13, R207, UR5, R13 ;  /* 0x00000005cf0d7c23 */ /* 0x000fe2000801000d */
[----:B------:R-:W-:Y:S01]  /*c800*/  FSEL R171, R12, -INF , !P4 ;  /* 0xff8000000cab7808 */ /* 0x000fe20006000000 */
[----:B------:R-:W-:Y:S01]  /*c810*/  FFMA.FTZ R5, R8, UR5, R5 ;  /* 0x0000000508057c23 */ /* 0x000fe20008010005 */
[----:B------:R-:W-:Y:S01]  /*c820*/  FSEL R178, R16, -INF , !P6 ;  /* 0xff80000010b27808 */ /* 0x000fe20007000000 */
[----:B-1----:R-:W-:Y:S01]  /*c830*/  HMMA.16816.F32 R144, R48, R44, R144 ;  /* 0x0000002c3090723c */ /* 0x002fe20000001890 */
[----:B------:R-:W-:Y:S01]  /*c840*/  I2FP.F32.S32 R12, R202 ;  /* 0x000000ca000c7245 */ /* 0x000fe20000201400 */
[----:B------:R-:W-:Y:S01]  /*c850*/  FFMA.FTZ R21, R245, UR5, R27 ;  /* 0x00000005f5157c23 */ /* 0x000fe2000801001b */
[-C--:B------:R-:W-:Y:S01]  /*c860*/  ISETP.GE.AND P6, PT, R205, R231.reuse, PT ;  /* 0x000000e7cd00720c */ /* 0x080fe20003fc6270 */
[----:B------:R-:W-:Y:S01]  /*c870*/  FFMA.FTZ R26, R244, UR5, R26 ;  /* 0x00000005f41a7c23 */ /* 0x000fe2000801001a */
[----:B------:R-:W-:Y:S01]  /*c880*/  ISETP.GE.AND P0, PT, R201, R231, PT ;  /* 0x000000e7c900720c */ /* 0x000fe20003f06270 */
[----:B------:R-:W-:Y:S01]  /*c890*/  FFMA.FTZ R4, R12, UR5, R4 ;  /* 0x000000050c047c23 */ /* 0x000fe20008010004 */
[----:B------:R-:W-:Y:S01]  /*c8a0*/  FSEL R168, R13, -INF , !P6 ;  /* 0xff8000000da87808 */ /* 0x000fe20007000000 */
[----:B------:R-:W-:Y:S01]  /*c8b0*/  HMMA.16816.F32 R64, R164, R152, R64 ;  /* 0x00000098a440723c */ /* 0x000fe20000001840 */
[----:B------:R-:W-:Y:S01]  /*c8c0*/  FSEL R160, R5, -INF , !P0 ;  /* 0xff80000005a07808 */ /* 0x000fe20004000000 */
[----:B------:R-:W-:Y:S01]  /*c8d0*/  FFMA.FTZ R18, R233, UR5, R18 ;  /* 0x00000005e9127c23 */ /* 0x000fe20008010012 */
[----:B------:R-:W-:Y:S01]  /*c8e0*/  I2FP.F32.S32 R16, R203 ;  /* 0x000000cb00107245 */ /* 0x000fe20000201400 */
[----:B------:R-:W-:Y:S01]  /*c8f0*/  FFMA.FTZ R162, R242, UR5, R23 ;  /* 0x00000005f2a27c23 */ /* 0x000fe20008010017 */
[----:B------:R-:W-:Y:S01]  /*c900*/  ISETP.GE.AND P6, PT, R202, R231, PT ;  /* 0x000000e7ca00720c */ /* 0x000fe20003fc6270 */
[C---:B------:R-:W-:Y:S01]  /*c910*/  HMMA.16816.F32 R140, R48.reuse, R46, R140 ;  /* 0x0000002e308c723c */ /* 0x040fe2000000188c */
[-C--:B------:R-:W-:Y:S01]  /*c920*/  ISETP.GE.AND P0, PT, R251, R230.reuse, PT ;  /* 0x000000e6fb00720c */ /* 0x080fe20003f06270 */
[----:B------:R-:W-:Y:S01]  /*c930*/  FFMA.FTZ R9, R16, UR5, R9 ;  /* 0x0000000510097c23 */ /* 0x000fe20008010009 */
[----:B------:R-:W-:Y:S01]  /*c940*/  FSEL R157, R4, -INF , !P6 ;  /* 0xff800000049d7808 */ /* 0x000fe20007000000 */
[----:B------:R-:W-:Y:S01]  /*c950*/  FFMA.FTZ R7, R8, UR5, R7 ;  /* 0x0000000508077c23 */ /* 0x000fe20008010007 */
[----:B------:R-:W-:Y:S01]  /*c960*/  FSEL R10, R31, -INF , !P0 ;  /* 0xff8000001f0a7808 */ /* 0x000fe20004000000 */
[C---:B------:R-:W-:Y:S01]  /*c970*/  HMMA.16816.F32 R136, R48.reuse, R40, R136 ;  /* 0x000000283088723c */ /* 0x040fe20000001888 */
[----:B------:R-:W-:Y:S01]  /*c980*/  I2FP.F32.S32 R4, R183 ;  /* 0x000000b700047245 */ /* 0x000fe20000201400 */
[----:B------:R-:W-:Y:S01]  /*c990*/  FFMA.FTZ R14, R206, UR5, R14 ;  /* 0x00000005ce0e7c23 */ /* 0x000fe2000801000e */
[-C--:B------:R-:W-:Y:S01]  /*c9a0*/  ISETP.GE.AND P0, PT, R246, R230.reuse, PT ;  /* 0x000000e6f600720c */ /* 0x080fe20003f06270 */
[----:B------:R-:W-:Y:S01]  /*c9b0*/  FFMA.FTZ R15, R207, UR5, R15 ;  /* 0x00000005cf0f7c23 */ /* 0x000fe2000801000f */
[-C--:B------:R-:W-:Y:S01]  /*c9c0*/  ISETP.GE.AND P4, PT, R203, R231.reuse, PT ;  /* 0x000000e7cb00720c */ /* 0x080fe20003f86270 */
[----:B------:R-:W-:Y:S01]  /*c9d0*/  FFMA.FTZ R44, R4, UR5, R52 ;  /* 0x00000005042c7c23 */ /* 0x000fe20008010034 */
[-C--:B------:R-:W-:Y:S01]  /*c9e0*/  ISETP.GE.AND P5, PT, R182, R230.reuse, PT ;  /* 0x000000e6b600720c */ /* 0x080fe20003fa6270 */
[----:B------:R-:W-:Y:S01]  /*c9f0*/  HMMA.16816.F32 R132, R48, R42, R132 ;  /* 0x0000002a3084723c */ /* 0x000fe20000001884 */
[----:B------:R-:W-:Y:S01]  /*ca00*/  FSEL R163, R22, -INF , !P0 ;  /* 0xff80000016a37808 */ /* 0x000fe20004000000 */
[----:B------:R-:W-:Y:S01]  /*ca10*/  FFMA.FTZ R52, R16, UR5, R11 ;  /* 0x0000000510347c23 */ /* 0x000fe2000801000b */
[----:B------:R-:W-:Y:S01]  /*ca20*/  FSEL R161, R9, -INF , !P4 ;  /* 0xff80000009a17808 */ /* 0x000fe20006000000 */
[----:B------:R-:W-:Y:S01]  /*ca30*/  FFMA.FTZ R6, R12, UR5, R6 ;  /* 0x000000050c067c23 */ /* 0x000fe20008010006 */
[----:B------:R-:W-:Y:S01]  /*ca40*/  ISETP.GE.AND P0, PT, R239, R230, PT ;  /* 0x000000e6ef00720c */ /* 0x000fe20003f06270 */
[----:B------:R-:W-:Y:S01]  /*ca50*/  HMMA.16816.F32 R172, R164, R150, R172 ;  /* 0x00000096a4ac723c */ /* 0x000fe200000018ac */
[----:B------:R-:W-:Y:S01]  /*ca60*/  ISETP.GE.AND P4, PT, R183, R231, PT ;  /* 0x000000e7b700720c */ /* 0x000fe20003f86270 */
[----:B------:R-:W-:Y:S01]  /*ca70*/  FFMA.FTZ R13, R249, UR5, R146 ;  /* 0x00000005f90d7c23 */ /* 0x000fe20008010092 */
[----:B------:R-:W-:Y:S01]  /*ca80*/  ISETP.GE.AND P3, PT, R182, R229, PT ;  /* 0x000000e5b600720c */ /* 0x000fe20003f66270 */
[----:B------:R-:W-:Y:S01]  /*ca90*/  FFMA.FTZ R31, R4, UR5, R54 ;  /* 0x00000005041f7c23 */ /* 0x000fe20008010036 */
[C---:B------:R-:W-:Y:S01]  /*caa0*/  ISETP.GE.AND P2, PT, R182.reuse, R228, PT ;  /* 0x000000e4b600720c */ /* 0x040fe20003f46270 */
[----:B------:R-:W-:Y:S01]  /*cab0*/  VIADD R182, R182, 0x39 ;  /* 0x00000039b6b67836 */ /* 0x000fe20000000000 */
[----:B------:R-:W-:Y:S01]  /*cac0*/  FSEL R11, R30, -INF , !P5 ;  /* 0xff8000001e0b7808 */ /* 0x000fe20006800000 */
[C---:B------:R-:W-:Y:S01]  /*cad0*/  HMMA.16816.F32 R60, R48.reuse, R38, R60 ;  /* 0x00000026303c723c */ /* 0x040fe2000000183c */
[-C--:B------:R-:W-:Y:S01]  /*cae0*/  ISETP.GE.AND P5, PT, R247, R230.reuse, PT ;  /* 0x000000e6f700720c */ /* 0x080fe20003fa6270 */
[----:B------:R-:W-:Y:S01]  /*caf0*/  FFMA.FTZ R136, R240, UR5, R136 ;  /* 0x00000005f0887c23 */ /* 0x000fe20008010088 */
[----:B------:R-:W-:Y:S01]  /*cb00*/  FSEL R170, R19, -INF , !P0 ;  /* 0xff80000013aa7808 */ /* 0x000fe20004000000 */
[----:B------:R-:W-:Y:S01]  /*cb10*/  FFMA.FTZ R137, R242, UR5, R137 ;  /* 0x00000005f2897c23 */ /* 0x000fe20008010089 */
[----:B------:R-:W-:Y:S01]  /*cb20*/  FSEL R44, R44, -INF , !P4 ;  /* 0xff8000002c2c7808 */ /* 0x000fe20006000000 */
[C---:B------:R-:W-:Y:S01]  /*cb30*/  HMMA.16816.F32 R56, R48.reuse, R32, R56 ;  /* 0x000000203038723c */ /* 0x040fe20000001838 */
[-C--:B------:R-:W-:Y:S01]  /*cb40*/  ISETP.GE.AND P0, PT, R204, R230.reuse, PT ;  /* 0x000000e6cc00720c */ /* 0x080fe20003f06270 */
[----:B------:R-:W-:Y:S01]  /*cb50*/  FFMA.FTZ R19, R244, UR5, R142 ;  /* 0x00000005f4137c23 */ /* 0x000fe2000801008e */
[----:B------:R-:W-:Y:S01]  /*cb60*/  ISETP.GE.AND P4, PT, R250, R230, PT ;  /* 0x000000e6fa00720c */ /* 0x000fe20003f86270 */
[----:B------:R-:W-:Y:S01]  /*cb70*/  FFMA.FTZ R133, R238, UR5, R133 ;  /* 0x00000005ee857c23 */ /* 0x000fe20008010085 */
[----:B------:R-:W-:Y:S01]  /*cb80*/  FSEL R21, R21, -INF , !P5 ;  /* 0xff80000015157808 */ /* 0x000fe20006800000 */
[C---:B------:R-:W-:Y:S01]  /*cb90*/  HMMA.16816.F32 R64, R48.reuse, R36, R64 ;  /* 0x000000243040723c */ /* 0x040fe20000001840 */
[----:B------:R-:W-:Y:S01]  /*cba0*/  I2FP.F32.S32 R5, R182 ;  /* 0x000000b600057245 */ /* 0x000fe20000201400 */
[----:B------:R-:W-:Y:S01]  /*cbb0*/  FFMA.FTZ R27, R245, UR5, R141 ;  /* 0x00000005f51b7c23 */ /* 0x000fe2000801008d */
[-C--:B------:R-:W-:Y:S01]  /*cbc0*/  ISETP.GE.AND P5, PT, R241, R230.reuse, PT ;  /* 0x000000e6f100720c */ /* 0x080fe20003fa6270 */
[----:B------:R-:W-:Y:S01]  /*cbd0*/  FFMA.FTZ R22, R245, UR5, R143 ;  /* 0x00000005f5167c23 */ /* 0x000fe2000801008f */
[----:B------:R-:W-:Y:S01]  /*cbe0*/  FSEL R156, R156, -INF , !P0 ;  /* 0xff8000009c9c7808 */ /* 0x000fe20004000000 */
[----:B------:R-:W-:Y:S01]  /*cbf0*/  FFMA.FTZ R45, R5, UR5, R53 ;  /* 0x00000005052d7c23 */ /* 0x000fe20008010035 */
[----:B------:R-:W-:Y:S01]  /*cc00*/  FSEL R23, R26, -INF , !P4 ;  /* 0xff8000001a177808 */ /* 0x000fe20006000000 */
[----:B------:R-:W-:Y:S01]  /*cc10*/  FFMA.FTZ R26, R244, UR5, R140 ;  /* 0x00000005f41a7c23 */ /* 0x000fe2000801008c */
[-C--:B------:R-:W-:Y:S01]  /*cc20*/  ISETP.GE.AND P0, PT, R201, R230.reuse, PT ;  /* 0x000000e6c900720c */ /* 0x080fe20003f06270 */
[----:B------:R-:W-:Y:S01]  /*cc30*/  FFMA.FTZ R30, R5, UR5, R55 ;  /* 0x00000005051e7c23 */ /* 0x000fe20008010037 */
[-C--:B------:R-:W-:Y:S01]  /*cc40*/  ISETP.GE.AND P4, PT, R243, R230.reuse, PT ;  /* 0x000000e6f300720c */ /* 0x080fe20003f86270 */
[----:B------:R-:W-:Y:S01]  /*cc50*/  HMMA.16816.F32 R172, R48, R34, R172 ;  /* 0x0000002230ac723c */ /* 0x000fe200000018ac */
[----:B------:R-:W-:Y:S01]  /*cc60*/  FSEL R176, R18, -INF , !P5 ;  /* 0xff80000012b07808 */ /* 0x000fe20006800000 */
[----:B------:R-:W-:Y:S01]  /*cc70*/  FFMA.FTZ R18, R248, UR5, R145 ;  /* 0x00000005f8127c23 */ /* 0x000fe20008010091 */
[----:B------:R-:W-:Y:S01]  /*cc80*/  ISETP.GE.AND P6, PT, R182, R231, PT ;  /* 0x000000e7b600720c */ /* 0x000fe20003fc6270 */
        /* <DEDUP_REMOVED lines=8> */
[----:B------:R-:W-:Y:S01]  /*cd10*/  FFMA.FTZ R132, R233, UR5, R132 ;  /* 0x00000005e9847c23 */ /* 0x000fe20008010084 */
[-C--:B------:R-:W-:Y:S01]  /*cd20*/  ISETP.GE.AND P5, PT, R205, R230.reuse, PT ;  /* 0x000000e6cd00720c */ /* 0x080fe20003fa6270 */
[----:B------:R-:W-:Y:S01]  /*cd30*/  FFMA.FTZ R134, R233, UR5, R134 ;  /* 0x00000005e9867c23 */ /* 0x000fe20008010086 */
[----:B------:R-:W-:Y:S01]  /*cd40*/  FSEL R45, R45, -INF , !P6 ;  /* 0xff8000002d2d7808 */ /* 0x000fe20007000000 */
[----:B------:R-:W-:Y:S01]  /*cd50*/  FFMA.FTZ R64, R206, UR5, R64 ;  /* 0x00000005ce407c23 */ /* 0x000fe20008010040 */
[-C--:B------:R-:W-:Y:S01]  /*cd60*/  ISETP.GE.AND P6, PT, R250, R229.reuse, PT ;  /* 0x000000e5fa00720c */ /* 0x080fe20003fc6270 */
[----:B------:R-:W-:Y:S01]  /*cd70*/  FFMA.FTZ R135, R238, UR5, R135 ;  /* 0x00000005ee877c23 */ /* 0x000fe20008010087 */
[----:B------:R-:W-:Y:S01]  /*cd80*/  FSEL R18, R18, -INF , !P0 ;  /* 0xff80000012127808 */ /* 0x000fe20004000000 */
        /* <DEDUP_REMOVED lines=9> */
[----:B------:R-:W-:Y:S01]  /*ce20*/  ISETP.GE.AND P5, PT, R202, R230, PT ;  /* 0x000000e6ca00720c */ /* 0x000fe20003fa6270 */
        /* <DEDUP_REMOVED lines=11> */
[----:B------:R-:W-:Y:S01]  /*cee0*/  ISETP.GE.AND P0, PT, R239, R229, PT ;  /* 0x000000e5ef00720c */ /* 0x000fe20003f06270 */
[----:B------:R-:W-:-:S04]  /*cef0*/  DEPBAR.LE SB0, 0x0 ;  /* 0x000080000000791a */ /* 0x000fc80000000000 */
[----:B------:R-:W-:Y:S01]  /*cf00*/  BAR.SYNC.DEFER_BLOCKING 0x0 ;  /* 0x0000000000007b1d */ /* 0x000fe20000010000 */
        /* <DEDUP_REMOVED lines=8> */
[-C--:B------:R-:W-:Y:S02]  /*cf90*/  ISETP.GE.AND P0, PT, R204, R229.reuse, PT ;  /* 0x000000e5cc00720c */ /* 0x080fe40003f06270 */
[-C--:B------:R-:W-:Y:S02]  /*cfa0*/  ISETP.GE.AND P4, PT, R251, R228.reuse, PT ;  /* 0x000000e4fb00720c */ /* 0x080fe40003f86270 */
[----:B------:R-:W-:Y:S02]  /*cfb0*/  ISETP.GE.AND P5, PT, R250, R228, PT ;  /* 0x000000e4fa00720c */ /* 0x000fe40003fa6270 */
[----:B------:R-:W-:-:S02]  /*cfc0*/  ISETP.GE.AND P3, PT, R247, R229, PT ;  /* 0x000000e5f700720c */ /* 0x000fc40003f66270 */
[----:B------:R-:W-:Y:S02]  /*cfd0*/  ISETP.GE.AND P2, PT, R247, R228, PT ;  /* 0x000000e4f700720c */ /* 0x000fe40003f46270 */
[----:B------:R-:W-:Y:S01]  /*cfe0*/  FSEL R167, R60, -INF , !P0 ;  /* 0xff8000003ca77808 */ /* 0x000fe20004000000 */
[----:B------:R-:W-:Y:S01]  /*cff0*/  FFMA.FTZ R60, R4, UR5, R174 ;  /* 0x00000005043c7c23 */ /* 0x000fe200080100ae */
[----:B------:R-:W-:Y:S02]  /*d000*/  FSEL R14, R14, -INF , !P4 ;  /* 0xff8000000e0e7808 */ /* 0x000fe40006000000 */
[----:B------:R-:W-:Y:S02]  /*d010*/  FSEL R19, R19, -INF , !P5 ;  /* 0xff80000013137808 */ /* 0x000fe40006800000 */
[----:B------:R-:W-:Y:S02]  /*d020*/  FSEL R27, R27, -INF , !P3 ;  /* 0xff8000001b1b7808 */ /* 0x000fe40005800000 */
[----:B------:R-:W-:-:S02]  /*d030*/  FSEL R22, R22, -INF , !P2 ;  /* 0xff80000016167808 */ /* 0x000fc40005000000 */
[-C--:B------:R-:W-:Y:S02]  /*d040*/  ISETP.GE.AND P0, PT, R201, R229.reuse, PT ;  /* 0x000000e5c900720c */ /* 0x080fe40003f06270 */
[-C--:B------:R-:W-:Y:S02]  /*d050*/  ISETP.GE.AND P4, PT, R246, R228.reuse, PT ;  /* 0x000000e4f600720c */ /* 0x080fe40003f86270 */
[-C--:B------:R-:W-:Y:S02]  /*d060*/  ISETP.GE.AND P5, PT, R243, R228.reuse, PT ;  /* 0x000000e4f300720c */ /* 0x080fe40003fa6270 */
[CC--:B------:R-:W-:Y:S02]  /*d070*/  ISETP.GE.AND P3, PT, R241.reuse, R229.reuse, PT ;  /* 0x000000e5f100720c */ /* 0x0c0fe40003f66270 */
[----:B------:R-:W-:Y:S02]  /*d080*/  ISETP.GE.AND P2, PT, R241, R228, PT ;  /* 0x000000e4f100720c */ /* 0x000fe40003f46270 */
[----:B------:R-:W-:Y:S01]  /*d090*/  FSEL R140, R57, -INF , !P0 ;  /* 0xff800000398c7808 */ /* 0x000fe20004000000 */
[----:B------:R-:W-:Y:S01]  /*d0a0*/  FFMA.FTZ R57, R5, UR5, R175 ;  /* 0x0000000505397c23 */ /* 0x000fe200080100af */
[----:B------:R-:W-:Y:S01]  /*d0b0*/  FSEL R141, R138, -INF , !P4 ;  /* 0xff8000008a8d7808 */ /* 0x000fe20006000000 */
[----:B------:R-:W-:Y:S01]  /*d0c0*/  FFMA.FTZ R138, R4, UR5, R172 ;  /* 0x00000005048a7c23 */ /* 0x000fe200080100ac */
[----:B------:R-:W-:-:S02]  /*d0d0*/  ISETP.GE.AND P6, PT, R232, R229, PT ;  /* 0x000000e5e800720c */ /* 0x000fc40003fc6270 */
[----:B------:R-:W-:Y:S02]  /*d0e0*/  FSEL R144, R139, -INF , !P5 ;  /* 0xff8000008b907808 */ /* 0x000fe40006800000 */
[----:B------:R-:W-:Y:S02]  /*d0f0*/  FSEL R132, R132, -INF , !P3 ;  /* 0xff80000084847808 */ /* 0x000fe40005800000 */
[----:B------:R-:W-:Y:S02]  /*d100*/  FSEL R145, R134, -INF , !P2 ;  /* 0xff80000086917808 */ /* 0x000fe40005000000 */
[----:B------:R-:W-:Y:S02]  /*d110*/  PLOP3.LUT P0, PT, PT, PT, UP0, 0x80, 0x0 ;  /* 0x000000000000781c */ /* 0x000fe40003f0f008 */
[-C--:B------:R-:W-:Y:S02]  /*d120*/  ISETP.GE.AND P4, PT, R239, R228.reuse, PT ;  /* 0x000000e4ef00720c */ /* 0x080fe40003f86270 */
[----:B------:R-:W-:-:S02]  /*d130*/  ISETP.GE.AND P5, PT, R232, R228, PT ;  /* 0x000000e4e800720c */ /* 0x000fc40003fa6270 */
[CC--:B------:R-:W-:Y:S02]  /*d140*/  ISETP.GE.AND P3, PT, R205.reuse, R229.reuse, PT ;  /* 0x000000e5cd00720c */ /* 0x0c0fe40003f66270 */
[----:B------:R-:W-:Y:S02]  /*d150*/  ISETP.GE.AND P2, PT, R205, R228, PT ;  /* 0x000000e4cd00720c */ /* 0x000fe40003f46270 */
[----:B------:R-:W-:Y:S02]  /*d160*/  FSEL R166, R64, -INF , !P6 ;  /* 0xff80000040a67808 */ /* 0x000fe40007000000 */
[----:B------:R-:W-:Y:S02]  /*d170*/  FSEL R143, R135, -INF , !P4 ;  /* 0xff800000878f7808 */ /* 0x000fe40006000000 */
[----:B------:R-:W-:Y:S02]  /*d180*/  ISETP.GE.AND P6, PT, R203, R229, PT ;  /* 0x000000e5cb00720c */ /* 0x000fe40003fc6270 */
[----:B------:R-:W-:Y:S01]  /*d190*/  FSEL R153, R66, -INF , !P5 ;  /* 0xff80000042997808 */ /* 0x000fe20006800000 */
[----:B------:R-:W-:Y:S01]  /*d1a0*/  FFMA.FTZ R66, R5, UR5, R173 ;  /* 0x0000000505427c23 */ /* 0x000fe200080100ad */
        /* <DEDUP_REMOVED lines=8> */
[----:B------:R-:W-:Y:S02]  /*d230*/  FSEL R152, R63, -INF , !P5 ;  /* 0xff8000003f987808 */ /* 0x000fe40006800000 */
[----:B------:R-:W-:Y:S02]  /*d240*/  FSEL R139, R56, -INF , !P3 ;  /* 0xff800000388b7808 */ /* 0x000fe40005800000 */
[----:B------:R-:W-:Y:S02]  /*d250*/  FSEL R61, R58, -INF , !P2 ;  /* 0xff8000003a3d7808 */ /* 0x000fe40005000000 */
[----:B------:R-:W-:Y:S02]  /*d260*/  ISETP.GE.AND P4, PT, R201, R228, PT ;  /* 0x000000e4c900720c */ /* 0x000fe40003f86270 */
[----:B------:R-:W-:-:S02]  /*d270*/  ISETP.GE.AND P6, PT, R183, R229, PT ;  /* 0x000000e5b700720c */ /* 0x000fc40003fc6270 */
[C---:B------:R-:W-:Y:S02]  /*d280*/  ISETP.GE.AND P5, PT, R182.reuse, R229, PT ;  /* 0x000000e5b600720c */ /* 0x040fe40003fa6270 */
[-C--:B------:R-:W-:Y:S02]  /*d290*/  ISETP.GE.AND P3, PT, R183, R228.reuse, PT ;  /* 0x000000e4b700720c */ /* 0x080fe40003f66270 */
[----:B------:R-:W-:Y:S02]  /*d2a0*/  ISETP.GE.AND P2, PT, R182, R228, PT ;  /* 0x000000e4b600720c */ /* 0x000fe40003f46270 */
[----:B------:R-:W-:Y:S02]  /*d2b0*/  FSEL R64, R59, -INF , !P4 ;  /* 0xff8000003b407808 */ /* 0x000fe40006000000 */
[----:B------:R-:W-:Y:S02]  /*d2c0*/  FSEL R138, R138, -INF , !P6 ;  /* 0xff8000008a8a7808 */ /* 0x000fe40007000000 */
[----:B------:R-:W-:-:S02]  /*d2d0*/  FSEL R66, R66, -INF , !P5 ;  /* 0xff80000042427808 */ /* 0x000fc40006800000 */
        /* <DEDUP_REMOVED lines=20> */
[----:B-1----:R-:W-:Y:S02]  /*d420*/  @!P1 LEA R8, P4, R34, R8, 0x1 ;  /* 0x0000000822089211 */ /* 0x002fe400078808ff */
        /* <DEDUP_REMOVED lines=10> */
[----:B---3--:R-:W-:Y:S02]  /*d4d0*/  @!P1 LEA R16, P3, R17, R6, 0x1 ;  /* 0x0000000611109211 */ /* 0x008fe400078608ff */
        /* <DEDUP_REMOVED lines=27> */
.L_x_953:
[----:B------:R-:W-:Y:S05]  /*d690*/  BSYNC B0 ;  /* 0x0000000000007941 */ /* 0x000fea0003800000 */
.L_x_952:
[----:B------:R-:W0:Y:S02]  /*d6a0*/  LDGDEPBAR ;  /* 0x00000000000079af */ /* 0x000e240000000000 */
.L_x_951:
[----:B-1----:R-:W-:Y:S01]  /*d6b0*/  FMNMX.FTZ R6, R200, R181, !PT ;  /* 0x000000b5c8067209 */ /* 0x002fe20007810000 */
[----:B--2---:R-:W-:Y:S01]  /*d6c0*/  IMAD.WIDE.U32 R8, R227, -0x326172a9, RZ ;  /* 0xcd9e8d57e3087825 */ /* 0x004fe200078e00ff */
[----:B------:R-:W-:Y:S01]  /*d6d0*/  FMNMX.FTZ R4, R2, R15, !PT ;  /* 0x0000000f02047209 */ /* 0x000fe20007810000 */
[----:B------:R-:W-:Y:S01]  /*d6e0*/  USHF.L.U32 UR10, UR37, 0x1, URZ ;  /* 0x00000001250a7899 */ /* 0x000fe2000800063f */
[----:B------:R-:W-:Y:S01]  /*d6f0*/  FMNMX.FTZ R6, R180, R6, !PT ;  /* 0x00000006b4067209 */ /* 0x000fe20007810000 */
[----:B------:R-:W-:Y:S01]  /*d700*/  IMAD.U32 R228, RZ, RZ, UR29 ;  /* 0x0000001dffe47e24 */ /* 0x000fe2000f8e00ff */
[----:B------:R-:W-:Y:S01]  /*d710*/  FMNMX.FTZ R5, R3, R11, !PT ;  /* 0x0000000b03057209 */ /* 0x000fe20007810000 */
[----:B------:R-:W-:Y:S01]  /*d720*/  UIADD3 UR4, UR10, 0x1, URZ ;  /* 0x000000010a047890 */ /* 0x000fe2000fffe03f */
[----:B------:R-:W-:Y:S01]  /*d730*/  FMNMX.FTZ R6, R179, R6, !PT ;  /* 0x00000006b3067209 */ /* 0x000fe20007810000 */
[----:B------:R-:W-:Y:S01]  /*d740*/  IMAD.U32 R232, RZ, RZ, UR29 ;  /* 0x0000001dffe87e24 */ /* 0x000fe2000f8e00ff */
[----:B------:R-:W-:Y:S01]  /*d750*/  FMNMX.FTZ R4, R18, R4, !PT ;  /* 0x0000000412047209 */ /* 0x000fe20007810000 */
[----:B------:R-:W-:Y:S01]  /*d760*/  IMAD.WIDE.U32 R174, R224, -0x2daee0ad, RZ ;  /* 0xd2511f53e0ae7825 */ /* 0x000fe200078e00ff */
[----:B------:R-:W-:Y:S01]  /*d770*/  FMNMX.FTZ R6, R25, R6, !PT ;  /* 0x0000000619067209 */ /* 0x000fe20007810000 */
[----:B------:R-:W-:Y:S01]  /*d780*/  @UP0 UIADD3 UR14, UR14, -0x4, URZ ;  /* 0xfffffffc0e0e0890 */ /* 0x000fe2000fffe03f */
[----:B------:R-:W-:Y:S01]  /*d790*/  FMNMX.FTZ R5, R10, R5, !PT ;  /* 0x000000050a057209 */ /* 0x000fe20007810000 */
[----:B------:R-:W-:Y:S01]  /*d7a0*/  IMAD.WIDE.U32 R62, R226, -0x326172a9, RZ ;  /* 0xcd9e8d57e23e7825 */ /* 0x000fe200078e00ff */
        /* <DEDUP_REMOVED lines=53> */
[----:B-1----:R-:W-:Y:S01]  /*db00*/  FMNMX.FTZ R7, R6, R7, !PT ;  /* 0x0000000706077209 */ /* 0x002fe20007810000 */
[----:B------:R-:W1:Y:S01]  /*db10*/  SHFL.BFLY PT, R135, R5, 0x2, 0x1f ;  /* 0x0c401f0005877f89 */ /* 0x000e6200000e0000 */
[----:B------:R-:W-:Y:S02]  /*db20*/  FMNMX.FTZ R133, R152, R133, !PT ;  /* 0x0000008598857209 */ /* 0x000fe40007810000 */
[----:B------:R-:W-:Y:S01]  /*db30*/  LOP3.LUT R230, R9, R225, RZ, 0x3c, !PT ;  /* 0x000000e109e67212 */ /* 0x000fe200078e3cff */
[----:B------:R-:W3:Y:S01]  /*db40*/  SHFL.BFLY PT, R136, R7, 0x1, 0x1f ;  /* 0x0c201f0007887f89 */ /* 0x000ee200000e0000 */
[----:B------:R-:W-:-:S02]  /*db50*/  FMNMX.FTZ R133, R61, R133, !PT ;  /* 0x000000853d857209 */ /* 0x000fc40007810000 */
[C---:B------:R-:W-:Y:S01]  /*db60*/  LOP3.LUT R228, R175.reuse, UR10, R228, 0x96, !PT ;  /* 0x0000000aafe47c12 */ /* 0x040fe2000f8e96e4 */
[----:B------:R-:W-:Y:S01]  /*db70*/  IMAD.WIDE.U32 R230, R230, -0x2daee0ad, RZ ;  /* 0xd2511f53e6e67825 */ /* 0x000fe200078e00ff */
[----:B------:R-:W-:Y:S02]  /*db80*/  FMNMX.FTZ R133, R64, R133, !PT ;  /* 0x0000008540857209 */ /* 0x000fe40007810000 */
[----:B------:R-:W-:Y:S01]  /*db90*/  LOP3.LUT R232, R175, UR4, R232, 0x96, !PT ;  /* 0x00000004afe87c12 */ /* 0x000fe2000f8e96e8 */
[----:B------:R-:W-:Y:S01]  /*dba0*/  IMAD.WIDE.U32 R228, R228, -0x326172a9, RZ ;  /* 0xcd9e8d57e4e47825 */ /* 0x000fe200078e00ff */
[----:B------:R-:W-:Y:S02]  /*dbb0*/  FMNMX.FTZ R133, R60, R133, !PT ;  /* 0x000000853c857209 */ /* 0x000fe40007810000 */
[----:B------:R-:W-:Y:S01]  /*dbc0*/  LOP3.LUT R172, R231, UR35, R174, 0x96, !PT ;  /* 0x00000023e7ac7c12 */ /* 0x000fe2000f8e96ae */
[----:B------:R-:W-:Y:S01]  /*dbd0*/  IMAD.WIDE.U32 R232, R232, -0x326172a9, RZ ;  /* 0xcd9e8d57e8e87825 */ /* 0x000fe200078e00ff */
[----:B------:R-:W-:-:S02]  /*dbe0*/  FMNMX.FTZ R133, R57, R133, !PT ;  /* 0x0000008539857209 */ /* 0x000fc40007810000 */
[----:B------:R-:W-:Y:S01]  /*dbf0*/  LOP3.LUT R182, R63, R225, RZ, 0x3c, !PT ;  /* 0x000000e13fb67212 */ /* 0x000fe200078e3cff */
[----:B------:R-:W-:Y:S01]  /*dc00*/  IMAD.WIDE.U32 R172, R172, -0x326172a9, RZ ;  /* 0xcd9e8d57acac7825 */ /* 0x000fe200078e00ff */
[----:B--2---:R-:W-:Y:S02]  /*dc10*/  FMNMX.FTZ R134, R4, R134, !PT ;  /* 0x0000008604867209 */ /* 0x004fe40007810000 */
[----:B------:R-:W2:Y:S01]  /*dc20*/  SHFL.BFLY PT, R4, R133, 0x2, 0x1f ;  /* 0x0c401f0085047f89 */ /* 0x000ea200000e0000 */
[----:B------:R-:W-:Y:S01]  /*dc30*/  IMAD.WIDE.U32 R182, R182, -0x2daee0ad, RZ ;  /* 0xd2511f53b6b67825 */ /* 0x000fe200078e00ff */
[--C-:B------:R-:W-:Y:S02]  /*dc40*/  LOP3.LUT R6, R229, UR36, R8.reuse, 0x96, !PT ;  /* 0x00000024e5067c12 */ /* 0x100fe4000f8e9608 */
[----:B------:R-:W-:Y:S02]  /*dc50*/  LOP3.LUT R59, R233, UR36, R8, 0x96, !PT ;  /* 0x00000024e93b7c12 */ /* 0x000fe4000f8e9608 */
[----:B-1----:R-:W-:-:S02]  /*dc60*/  FMNMX.FTZ R135, R5, R135, !PT ;  /* 0x0000008705877209 */ /* 0x002fc40007810000 */
[----:B------:R-:W-:Y:S01]  /*dc70*/  LOP3.LUT R8, R173, UR34, R228, 0x96, !PT ;  /* 0x00000022ad087c12 */ /* 0x000fe2000f8e96e4 */
[----:B------:R-:W1:Y:S01]  /*dc80*/  SHFL.BFLY PT, R5, R134, 0x1, 0x1f ;  /* 0x0c201f0086057f89 */ /* 0x000e6200000e0000 */
[----:B------:R-:W-:Y:S02]  /*dc90*/  LOP3.LUT R174, R183, UR35, R174, 0x96, !PT ;  /* 0x00000023b7ae7c12 */ /* 0x000fe4000f8e96ae */
[----:B---3--:R-:W-:Y:S01]  /*dca0*/  FMNMX.FTZ R136, R7, R136, !PT ;  /* 0x0000008807887209 */ /* 0x008fe20007810000 */
[----:B------:R-:W-:Y:S01]  /*dcb0*/  IMAD.WIDE.U32 R6, R6, -0x2daee0ad, RZ ;  /* 0xd2511f5306067825 */ /* 0x000fe200078e00ff */
[----:B------:R-:W-:Y:S02]  /*dcc0*/  LOP3.LUT R206, R229, UR36, R62, 0x96, !PT ;  /* 0x00000024e5ce7c12 */ /* 0x000fe4000f8e963e */
[----:B------:R-:W-:Y:S01]  /*dcd0*/  FSETP.NEU.FTZ.AND P4, PT, R136, -INF , PT ;  /* 0xff8000008800780b */ /* 0x000fe20003f9d000 */
[----:B------:R-:W-:Y:S01]  /*dce0*/  IMAD.WIDE.U32 R8, R8, -0x2daee0ad, RZ ;  /* 0xd2511f5308087825 */ /* 0x000fe200078e00ff */
[----:B------:R-:W-:-:S03]  /*dcf0*/  LOP3.LUT R202, R7, UR31, R230, 0x96, !PT ;  /* 0x0000001f07ca7c12 */ /* 0x000fc6000f8e96e6 */
[----:B------:R-:W-:Y:S01]  /*dd00*/  FMUL.FTZ R55, R136, UR38 ;  /* 0x0000002688377c20 */ /* 0x000fe20008410000 */
[----:B------:R-:W-:Y:S01]  /*dd10*/  PRMT R51, R217, 0x7054, R217 ;  /* 0x00007054d9337816 */ /* 0x000fe200000000d9 */
[----:B------:R-:W-:Y:S01]  /*dd20*/  IMAD.WIDE.U32 R174, R174, -0x326172a9, RZ ;  /* 0xcd9e8d57aeae7825 */ /* 0x000fe200078e00ff */
[----:B------:R-:W-:Y:S02]  /*dd30*/  LOP3.LUT R204, R9, UR27, R6, 0x96, !PT ;  /* 0x0000001b09cc7c12 */ /* 0x000fe4000f8e9606 */
[----:B------:R-:W3:Y:S01]  /*dd40*/  SHFL.BFLY PT, R6, R135, 0x1, 0x1f ;  /* 0x0c201f0087067f89 */ /* 0x000ee200000e0000 */
[----:B------:R-:W-:Y:S01]  /*dd50*/  IMAD.WIDE.U32 R206, R206, -0x2daee0ad, RZ ;  /* 0xd2511f53cece7825 */ /* 0x000fe200078e00ff */
[----:B------:R-:W-:Y:S02]  /*dd60*/  LOP3.LUT R228, R175, UR34, R228, 0x96, !PT ;  /* 0x00000022afe47c12 */ /* 0x000fe4000f8e96e4 */
[----:B--2---:R-:W-:Y:S01]  /*dd70*/  FMNMX.FTZ R133, R133, R4, !PT ;  /* 0x0000000485857209 */ /* 0x004fe20007810000 */
[----:B------:R-:W-:Y:S01]  /*dd80*/  IMAD.WIDE.U32 R202, R202, -0x326172a9, RZ ;  /* 0xcd9e8d57caca7825 */ /* 0x000fe200078e00ff */
[----:B------:R-:W-:-:S02]  /*dd90*/  LOP3.LUT R148, R207, UR31, R182, 0x96, !PT ;  /* 0x0000001fcf947c12 */ /* 0x000fc4000f8e96b6 */
[----:B------:R-:W-:Y:S01]  /*dda0*/  FSEL R55, R55, RZ, P4 ;  /* 0x000000ff37377208 */ /* 0x000fe20002000000 */
[----:B------:R-:W-:Y:S01]  /*ddb0*/  IMAD.WIDE.U32 R228, R228, -0x2daee0ad, RZ ;  /* 0xd2511f53e4e47825 */ /* 0x000fe200078e00ff */
[----:B-1----:R-:W-:Y:S02]  /*ddc0*/  FMNMX.FTZ R134, R134, R5, !PT ;  /* 0x0000000586867209 */ /* 0x002fe40007810000 */
[----:B------:R-:W1:Y:S01]  /*ddd0*/  SHFL.BFLY PT, R5, R133, 0x1, 0x1f ;  /* 0x0c201f0085057f89 */ /* 0x000e6200000e0000 */
[----:B------:R-:W-:Y:S01]  /*dde0*/  IMAD.WIDE.U32 R204, R204, -0x326172a9, RZ ;  /* 0xcd9e8d57cccc7825 */ /* 0x000fe200078e00ff */
[----:B------:R-:W-:-:S03]  /*ddf0*/  LOP3.LUT R206, R229, UR27, R206, 0x96, !PT ;  /* 0x0000001be5ce7c12 */ /* 0x000fc6000f8e96ce */
[----:B------:R-:W-:Y:S01]  /*de00*/  FFMA.FTZ R43, R180, UR38, -R55 ;  /* 0x00000026b42b7c23 */ /* 0x000fe20008010837 */
[----:B------:R-:W-:Y:S01]  /*de10*/  LOP3.LUT R7, R203, UR30, R172, 0x96, !PT ;  /* 0x0000001ecb077c12 */ /* 0x000fe2000f8e96ac */
[----:B------:R-:W-:Y:S01]  /*de20*/  IMAD.WIDE.U32 R148, R148, -0x326172a9, RZ ;  /* 0xcd9e8d5794947825 */ /* 0x000fe200078e00ff */
[----:B------:R-:W-:-:S03]  /*de30*/  LOP3.LUT R202, R205, UR26, R202, 0x96, !PT ;  /* 0x0000001acdca7c12 */ /* 0x000fc6000f8e96ca */
[----:B------:R-:W-:Y:S01]  /*de40*/  FFMA.FTZ R46, R181, UR38, -R55 ;  /* 0x00000026b52e7c23 */ /* 0x000fe20008010837 */
[----:B------:R-:W-:Y:S01]  /*de50*/  FMUL.FTZ R67, R134, UR38 ;  /* 0x0000002686437c20 */ /* 0x000fe20008410000 */
[----:B------:R-:W-:Y:S01]  /*de60*/  IMAD.WIDE.U32 R206, R206, -0x326172a9, RZ ;  /* 0xcd9e8d57cece7825 */ /* 0x000fe200078e00ff */
[----:B------:R-:W-:-:S03]  /*de70*/  FSETP.NEU.FTZ.AND P2, PT, R134, -INF , PT ;  /* 0xff8000008600780b */ /* 0x000fc60003f5d000 */
[----:B------:R-:W-:Y:S01]  /*de80*/  FFMA.FTZ R42, R179, UR38, -R55 ;  /* 0x00000026b32a7c23 */ /* 0x000fe20008010837 */
[----:B---3--:R-:W-:Y:S01]  /*de90*/  FMNMX.FTZ R135, R135, R6, !PT ;  /* 0x0000000687877209 */ /* 0x008fe20007810000 */
[----:B------:R-:W-:Y:S01]  /*dea0*/  IMAD.WIDE.U32 R16, R7, -0x2daee0ad, RZ ;  /* 0xd2511f5307107825 */ /* 0x000fe200078e00ff */
[----:B------:R-:W-:-:S03]  /*deb0*/  LOP3.LUT R7, R149, UR30, R174, 0x96, !PT ;  /* 0x0000001e95077c12 */ /* 0x000fc6000f8e96ae */
[----:B------:R-:W-:Y:S01]  /*dec0*/  FFMA.FTZ R41, R25, UR38, -R55 ;  /* 0x0000002619297c23 */ /* 0x000fe20008010837 */
[----:B------:R-:W-:Y:S01]  /*ded0*/  LOP3.LUT R148, R207, UR26, R148, 0x96, !PT ;  /* 0x0000001acf947c12 */ /* 0x000fe2000f8e9694 */
[----:B------:R-:W-:Y:S01]  /*dee0*/  IMAD.WIDE.U32 R202, R202, -0x2daee0ad, RZ ;  /* 0xd2511f53caca7825 */ /* 0x000fe200078e00ff */
[----:B------:R-:W-:-:S03]  /*def0*/  LOP3.LUT R180, R17, UR24, R8, 0x96, !PT ;  /* 0x0000001811b47c12 */ /* 0x000fc6000f8e9608 */
[C---:B------:R-:W-:Y:S01]  /*df00*/  FMUL.FTZ R49, R135.reuse, UR38 ;  /* 0x0000002687317c20 */ /* 0x040fe20008410000 */
[----:B------:R-:W-:Y:S01]  /*df10*/  FSETP.NEU.FTZ.AND P3, PT, R135, -INF , PT ;  /* 0xff8000008700780b */ /* 0x000fe20003f7d000 */
[----:B------:R-:W-:Y:S01]  /*df20*/  IMAD.WIDE.U32 R8, R7, -0x2daee0ad, RZ ;  /* 0xd2511f5307087825 */ /* 0x000fe200078e00ff */
[----:B------:R-:W-:Y:S01]  /*df30*/  LOP3.LUT R6, R203, UR21, R16, 0x96, !PT ;  /* 0x00000015cb067c12 */ /* 0x000fe2000f8e9610 */
[----:B------:R-:W-:Y:S01]  /*df40*/  MUFU.EX2 R42, R42 ;  /* 0x0000002a002a7308 */ /* 0x000fe20000000800 */
[----:B------:R-:W-:Y:S01]  /*df50*/  FSEL R67, R67, RZ, P2 ;  /* 0x000000ff43437208 */ /* 0x000fe20001000000 */
[----:B------:R-:W-:Y:S01]  /*df60*/  IMAD.WIDE.U32 R148, R148, -0x2daee0ad, RZ ;  /* 0xd2511f5394947825 */ /* 0x000fe200078e00ff */
[----:B------:R-:W-:-:S03]  /*df70*/  LOP3.LUT R228, R9, UR24, R228, 0x96, !PT ;  /* 0x0000001809e47c12 */ /* 0x000fc6000f8e96e4 */
[----:B------:R-:W-:Y:S01]  /*df80*/  FFMA.FTZ R40, R24, UR38, -R55 ;  /* 0x0000002618287c23 */ /* 0x000fe20008010837 */
[----:B------:R-:W-:Y:S01]  /*df90*/  FSEL R49, R49, RZ, P3 ;  /* 0x000000ff31317208 */ /* 0x000fe20001800000 */
[----:B------:R-:W-:Y:S01]  /*dfa0*/  IMAD.WIDE.U32 R180, R180, -0x326172a9, RZ ;  /* 0xcd9e8d57b4b47825 */ /* 0x000fe200078e00ff */
[----:B------:R-:W-:-:S03]  /*dfb0*/  LOP3.LUT R4, R149, UR21, R8, 0x96, !PT ;  /* 0x0000001595047c12 */ /* 0x000fc6000f8e9608 */
[----:B------:R-:W-:Y:S01]  /*dfc0*/  FFMA.FTZ R38, R15, UR38, -R67 ;  /* 0x000000260f267c23 */ /* 0x000fe20008010843 */
[----:B-1----:R-:W-:Y:S01]  /*dfd0*/  FMNMX.FTZ R133, R133, R5, !PT ;  /* 0x0000000585857209 */ /* 0x002fe20007810000 */
[----:B------:R-:W-:-:S04]  /*dfe0*/  IMAD.WIDE.U32 R6, R6, -0x326172a9, RZ ;  /* 0xcd9e8d5706067825 */ /* 0x000fc800078e00ff */
[----:B------:R-:W-:Y:S01]  /*dff0*/  FFMA.FTZ R39, R11, UR38, -R49 ;  /* 0x000000260b277c23 */ /* 0x000fe20008010831 */
[----:B------:R-:W-:Y:S01]  /*e000*/  FFMA.FTZ R37, R18, UR38, -R67 ;  /* 0x0000002612257c23 */ /* 0x000fe20008010843 */
[----:B------:R-:W-:Y:S01]  /*e010*/  FSETP.NEU.FTZ.AND P1, PT, R133, -INF , PT ;  /* 0xff8000008500780b */ /* 0x000fe20003f3d000 */
[----:B------:R-:W-:Y:S01]  /*e020*/  IMAD.WIDE.U32 R16, R4, -0x326172a9, RZ ;  /* 0xcd9e8d5704107825 */ /* 0x000fe200078e00ff */
[----:B------:R-:W-:-:S03]  /*e030*/  LOP3.LUT R63, R7, UR19, R180, 0x96, !PT ;  /* 0x00000013073f7c12 */ /* 0x000fc6000f8e96b4 */
[----:B------:R-:W-:Y:S01]  /*e040*/  FMUL.FTZ R58, R133, UR38 ;  /* 0x00000026853a7c20 */ /* 0x000fe20008410000 */
[----:B------:R-:W-:Y:S01]  /*e050*/  LOP3.LUT R15, R6, 0xffff, RZ, 0xc0, !PT ;  /* 0x0000ffff060f7812 */ /* 0x000fe200078ec0ff */
[----:B------:R-:W-:Y:S01]  /*e060*/  IMAD.WIDE.U32 R228, R228, -0x326172a9, RZ ;  /* 0xcd9e8d57e4e47825 */ /* 0x000fe200078e00ff */
[----:B------:R-:W-:-:S03]  /*e070*/  LOP3.LUT R5, R63, 0xffff, RZ, 0xc0, !PT ;  /* 0x0000ffff3f057812 */ /* 0x000fc600078ec0ff */
[--C-:B------:R-:W-:Y:S01]  /*e080*/  FFMA.FTZ R36, R26, UR38, -R67.reuse ;  /* 0x000000261a247c23 */ /* 0x100fe20008010843 */
[----:B------:R-:W-:Y:S01]  /*e090*/  LOP3.LUT R7, R6, 0xff, RZ, 0xc0, !PT ;  /* 0x000000ff06077812 */ /* 0x000fe200078ec0ff */
[----:B------:R-:W-:Y:S01]  /*e0a0*/  FFMA.FTZ R35, R27, UR38, -R67 ;  /* 0x000000261b237c23 */ /* 0x000fe20008010843 */
[--C-:B------:R-:W-:Y:S01]  /*e0b0*/  SHF.R.U32.HI R12, RZ, 0x10, R6.reuse ;  /* 0x00000010ff0c7819 */ /* 0x100fe20000011606 */
[----:B------:R-:W-:Y:S01]  /*e0c0*/  MUFU.EX2 R41, R41 ;  /* 0x0000002900297308 */ /* 0x000fe20000000800 */
[----:B------:R-:W-:Y:S01]  /*e0d0*/  SHF.R.U32.HI R47, RZ, 0x18, R6 ;  /* 0x00000018ff2f7819 */ /* 0x000fe20000011606 */
[----:B------:R-:W-:Y:S01]  /*e0e0*/  FFMA.FTZ R48, R10, UR38, -R49 ;  /* 0x000000260a307c23 */ /* 0x000fe20008010831 */
[----:B------:R-:W-:Y:S01]  /*e0f0*/  LOP3.LUT R11, R16, 0xffff, RZ, 0xc0, !PT ;  /* 0x0000ffff100b7812 */ /* 0x000fe200078ec0ff */
[----:B------:R-:W-:Y:S01]  /*e100*/  FFMA.FTZ R56, R20, UR38, -R55 ;  /* 0x0000002614387c23 */ /* 0x000fe20008010837 */
[----:B------:R-:W-:Y:S01]  /*e110*/  SHF.R.U32.HI R6, RZ, 0x10, R16 ;  /* 0x00000010ff067819 */ /* 0x000fe20000011610 */
[----:B------:R-:W-:Y:S01]  /*e120*/  FFMA.FTZ R132, R132, UR38, -R67 ;  /* 0x0000002684847c23 */ /* 0x000fe20008010843 */
[----:B------:R-:W-:Y:S01]  /*e130*/  LOP3.LUT R65, R63, 0xff, RZ, 0xc0, !PT ;  /* 0x000000ff3f417812 */ /* 0x000fe200078ec0ff */
[----:B------:R-:W-:Y:S01]  /*e140*/  MUFU.EX2 R38, R38 ;  /* 0x0000002600267308 */ /* 0x000fe20000000800 */
[----:B------:R-:W-:Y:S01]  /*e150*/  SHF.R.U32.HI R5, RZ, 0x8, R5 ;  /* 0x00000008ff057819 */ /* 0x000fe20000011605 */
[----:B------:R-:W-:Y:S01]  /*e160*/  FFMA.FTZ R137, R137, UR38, -R67 ;  /* 0x0000002689897c23 */ /* 0x000fe20008010843 */
[----:B------:R-:W-:Y:S01]  /*e170*/  LOP3.LUT R9, R17, UR19, R228, 0x96, !PT ;  /* 0x0000001311097c12 */ /* 0x000fe2000f8e96e4 */
[--C-:B------:R-:W-:Y:S01]  /*e180*/  FFMA.FTZ R149, R170, UR38, -R49.reuse ;  /* 0x00000026aa957c23 */ /* 0x100fe20008010831 */
[----:B------:R-:W-:Y:S01]  /*e190*/  LOP3.LUT R8, R16, 0xff, RZ, 0xc0, !PT ;  /* 0x000000ff10087812 */ /* 0x000fe200078ec0ff */
[----:B------:R-:W-:Y:S01]  /*e1a0*/  FFMA.FTZ R150, R163, UR38, -R49 ;  /* 0x00000026a3967c23 */ /* 0x000fe20008010831 */
[----:B------:R-:W-:Y:S01]  /*e1b0*/  SHF.R.U32.HI R4, RZ, 0x18, R16 ;  /* 0x00000018ff047819 */ /* 0x000fe20000011610 */
[----:B------:R-:W-:Y:S01]  /*e1c0*/  MUFU.EX2 R37, R37 ;  /* 0x0000002500257308 */ /* 0x000fe20000000800 */
[----:B------:R-:W-:Y:S01]  /*e1d0*/  SHF.R.U32.HI R11, RZ, 0x8, R11 ;  /* 0x00000008ff0b7819 */ /* 0x000fe2000001160b */
[----:B------:R-:W-:Y:S01]  /*e1e0*/  FFMA.FTZ R155, R162, UR38, -R49 ;  /* 0x00000026a29b7c23 */ /* 0x000fe20008010831 */
[----:B------:R-:W-:Y:S01]  /*e1f0*/  LOP3.LUT R6, R6, 0xff, RZ, 0xc0, !PT ;  /* 0x000000ff06067812 */ /* 0x000fe200078ec0ff */
[----:B------:R-:W-:Y:S01]  /*e200*/  FFMA.FTZ R165, R165, UR38, -R67 ;  /* 0x00000026a5a57c23 */ /* 0x000fe20008010843 */
[----:B------:R-:W-:Y:S01]  /*e210*/  PRMT R65, R65, 0x5410, R5 ;  /* 0x0000541041417816 */ /* 0x000fe20000000005 */
[----:B------:R-:W-:Y:S01]  /*e220*/  FFMA.FTZ R161, R161, UR38, -R55 ;  /* 0x00000026a1a17c23 */ /* 0x000fe20008010837 */
[----:B------:R-:W-:Y:S01]  /*e230*/  SHF.R.U32.HI R5, RZ, 0x10, R9 ;  /* 0x00000010ff057819 */ /* 0x000fe20000011609 */
[----:B------:R-:W-:Y:S01]  /*e240*/  MUFU.EX2 R36, R36 ;  /* 0x0000002400247308 */ /* 0x000fe20000000800 */
[----:B------:R-:W-:Y:S01]  /*e250*/  PRMT R8, R8, 0x5410, R11 ;  /* 0x0000541008087816 */ /* 0x000fe2000000000b */
[--C-:B------:R-:W-:Y:S01]  /*e260*/  FFMA.FTZ R156, R156, UR38, -R49.reuse ;  /* 0x000000269c9c7c23 */ /* 0x100fe20008010831 */
[----:B------:R-:W-:Y:S01]  /*e270*/  PRMT R4, R6, 0x5410, R4 ;  /* 0x0000541006047816 */ /* 0x000fe20000000004 */
[--C-:B------:R-:W-:Y:S01]  /*e280*/  FFMA.FTZ R52, R52, UR38, -R49.reuse ;  /* 0x0000002634347c23 */ /* 0x100fe20008010831 */
[----:B------:R-:W-:Y:S01]  /*e290*/  LOP3.LUT R11, R9, 0xffff, RZ, 0xc0, !PT ;  /* 0x0000ffff090b7812 */ /* 0x000fe200078ec0ff */
[--C-:B------:R-:W-:Y:S01]  /*e2a0*/  FFMA.FTZ R159, R159, UR38, -R49.reuse ;  /* 0x000000269f9f7c23 */ /* 0x100fe20008010831 */
[----:B------:R-:W-:Y:S01]  /*e2b0*/  LOP3.LUT R6, R9, 0xff, RZ, 0xc0, !PT ;  /* 0x000000ff09067812 */ /* 0x000fe200078ec0ff */
[----:B------:R-:W1:Y:S01]  /*e2c0*/  MUFU.EX2 R35, R35 ;  /* 0x0000002300237308 */ /* 0x000e620000000800 */
[----:B------:R-:W-:Y:S01]  /*e2d0*/  FSEL R58, R58, RZ, P1 ;  /* 0x000000ff3a3a7208 */ /* 0x000fe20000800000 */
[----:B------:R-:W-:Y:S01]  /*e2e0*/  FFMA.FTZ R158, R158, UR38, -R49 ;  /* 0x000000269e9e7c23 */ /* 0x000fe20008010831 */
[----:B------:R-:W-:Y:S01]  /*e2f0*/  SHF.R.U32.HI R9, RZ, 0x18, R9 ;  /* 0x00000018ff097819 */ /* 0x000fe20000011609 */
[----:B------:R-:W-:Y:S01]  /*e300*/  FFMA.FTZ R139, R139, UR38, -R67 ;  /* 0x000000268b8b7c23 */ /* 0x000fe20008010843 */
[----:B------:R-:W-:Y:S01]  /*e310*/  LOP3.LUT R5, R5, 0xff, RZ, 0xc0, !PT ;  /* 0x000000ff05057812 */ /* 0x000fe200078ec0ff */
[--C-:B------:R-:W-:Y:S01]  /*e320*/  FFMA.FTZ R34, R13, UR38, -R58.reuse ;  /* 0x000000260d227c23 */ /* 0x100fe2000801083a */
[--C-:B------:R-:W-:Y:S01]  /*e330*/  FFMA.FTZ R33, R14, UR38, -R58.reuse ;  /* 0x000000260e217c23 */ /* 0x100fe2000801083a */
[--C-:B------:R-:W-:Y:S01]  /*e340*/  FFMA.FTZ R32, R19, UR38, -R58.reuse ;  /* 0x0000002613207c23 */ /* 0x100fe2000801083a */
[----:B------:R-:W-:Y:S01]  /*e350*/  PRMT R5, R5, 0x5410, R9 ;  /* 0x0000541005057816 */ /* 0x000fe20000000009 */
[--C-:B------:R-:W-:Y:S01]  /*e360*/  FFMA.FTZ R22, R22, UR38, -R58.reuse ;  /* 0x0000002616167c23 */ /* 0x100fe2000801083a */
[----:B------:R-:W-:Y:S01]  /*e370*/  FSEL R9, R134, RZ, P2 ;  /* 0x000000ff86097208 */ /* 0x000fe20001000000 */
[----:B------:R-:W-:Y:S01]  /*e380*/  MUFU.EX2 R34, R34 ;  /* 0x0000002200227308 */ /* 0x000fe20000000800 */
[----:B------:R-:W-:Y:S01]  /*e390*/  SHF.R.U32.HI R15, RZ, 0x8, R15 ;  /* 0x00000008ff0f7819 */ /* 0x000fe2000001160f */
[----:B------:R-:W2:Y:S01]  /*e3a0*/  LDSM.16.MT88.4 R16, [R192+0x6000] ;  /* 0x00600000c010783b */ /* 0x000ea20000004200 */
[----:B------:R-:W-:Y:S01]  /*e3b0*/  LOP3.LUT R12, R12, 0xff, RZ, 0xc0, !PT ;  /* 0x000000ff0c0c7812 */ /* 0x000fe200078ec0ff */
[----:B------:R-:W-:Y:S01]  /*e3c0*/  FADD.FTZ R9, R2, -R9 ;  /* 0x8000000902097221 */ /* 0x000fe20000010000 */
[----:B------:R-:W-:Y:S01]  /*e3d0*/  SHF.R.U32.HI R11, RZ, 0x8, R11 ;  /* 0x00000008ff0b7819 */ /* 0x000fe2000001160b */
[--C-:B------:R-:W-:Y:S01]  /*e3e0*/  FFMA.FTZ R143, R143, UR38, -R58.reuse ;  /* 0x000000268f8f7c23 */ /* 0x100fe2000801083a */
[----:B------:R-:W-:Y:S01]  /*e3f0*/  PRMT R7, R7, 0x5410, R15 ;  /* 0x0000541007077816 */ /* 0x000fe2000000000f */
[----:B------:R-:W3:Y:S01]  /*e400*/  MUFU.EX2 R33, R33 ;  /* 0x0000002100217308 */ /* 0x000ee20000000800 */
[----:B------:R-:W-:Y:S01]  /*e410*/  PRMT R47, R12, 0x5410, R47 ;  /* 0x000054100c2f7816 */ /* 0x000fe2000000002f */
[--C-:B------:R-:W-:Y:S01]  /*e420*/  FFMA.FTZ R154, R154, UR38, -R58.reuse ;  /* 0x000000269a9a7c23 */ /* 0x100fe2000801083a */
[----:B------:R-:W-:Y:S01]  /*e430*/  PRMT R6, R6, 0x5410, R11 ;  /* 0x0000541006067816 */ /* 0x000fe2000000000b */
[--C-:B------:R-:W-:Y:S01]  /*e440*/  FFMA.FTZ R152, R152, UR38, -R58.reuse ;  /* 0x0000002698987c23 */ /* 0x100fe2000801083a */
[----:B------:R-:W-:Y:S01]  /*e450*/  SHF.R.U32.HI R12, RZ, 0x10, R63 ;  /* 0x00000010ff0c7819 */ /* 0x000fe2000001163f */
[--C-:B------:R-:W-:Y:S01]  /*e460*/  FFMA.FTZ R153, R153, UR38, -R58.reuse ;  /* 0x0000002699997c23 */ /* 0x100fe2000801083a */
[----:B------:R-:W-:Y:S01]  /*e470*/  FSEL R50, R133, RZ, P1 ;  /* 0x000000ff85327208 */ /* 0x000fe20000800000 */
[----:B------:R-:W-:Y:S01]  /*e480*/  MUFU.EX2 R32, R32 ;  /* 0x0000002000207308 */ /* 0x000fe20000000800 */
[----:B------:R-:W-:Y:S01]  /*e490*/  LOP3.LUT R12, R12, 0xff, RZ, 0xc0, !PT ;  /* 0x000000ff0c0c7812 */ /* 0x000fe200078ec0ff */
[----:B------:R-:W-:Y:S01]  /*e4a0*/  FFMA.FTZ R151, R151, UR38, -R58 ;  /* 0x0000002697977c23 */ /* 0x000fe2000801083a */
[--C-:B------:R-:W-:Y:S01]  /*e4b0*/  HSET2.LE.AND R7, R7, R51.reuse, PT ;  /* 0x0000003307077233 */ /* 0x100fe20003803000 */
[----:B------:R-:W-:Y:S01]  /*e4c0*/  FADD.FTZ R50, R0, -R50 ;  /* 0x8000003200327221 */ /* 0x000fe20000010000 */
[--C-:B------:R-:W-:Y:S01]  /*e4d0*/  HSET2.LE.AND R8, R8, R51.reuse, PT ;  /* 0x0000003308087233 */ /* 0x100fe20003803000 */
[----:B------:R-:W-:Y:S01]  /*e4e0*/  FMUL.FTZ R0, R9, UR38 ;  /* 0x0000002609007c20 */ /* 0x000fe20008410000 */
[--C-:B------:R-:W-:Y:S01]  /*e4f0*/  HSET2.LE.AND R4, R4, R51.reuse, PT ;  /* 0x0000003304047233 */ /* 0x100fe20003803000 */
[----:B------:R4:W5:Y:S01]  /*e500*/  MUFU.EX2 R2, R22 ;  /* 0x0000001600027308 */ /* 0x0009620000000800 */
[--C-:B------:R-:W-:Y:S01]  /*e510*/  HSET2.LE.AND R6, R6, R51.reuse, PT ;  /* 0x0000003306067233 */ /* 0x100fe20003803000 */
[----:B------:R-:W-:Y:S01]  /*e520*/  FMUL.FTZ R50, R50, UR38 ;  /* 0x0000002632327c20 */ /* 0x000fe20008410000 */
[--C-:B------:R-:W-:Y:S01]  /*e530*/  HSET2.LE.AND R5, R5, R51.reuse, PT ;  /* 0x0000003305057233 */ /* 0x100fe20003803000 */
[----:B------:R-:W-:Y:S01]  /*e540*/  FFMA.FTZ R140, R140, UR38, -R67 ;  /* 0x000000268c8c7c23 */ /* 0x000fe20008010843 */
[----:B------:R-:W-:Y:S01]  /*e550*/  SHF.R.U32.HI R63, RZ, 0x18, R63 ;  /* 0x00000018ff3f7819 */ /* 0x000fe2000001163f */
[--C-:B------:R-:W-:Y:S01]  /*e560*/  FFMA.FTZ R138, R138, UR38, -R67.reuse ;  /* 0x000000268a8a7c23 */ /* 0x100fe20008010843 */
[----:B-1----:R-:W-:Y:S01]  /*e570*/  F2FP.F16.F32.PACK_AB R26, R35, R36 ;  /* 0x00000024231a723e */ /* 0x002fe200000000ff */
[----:B------:R-:W1:Y:S01]  /*e580*/  MUFU.EX2 R0, R0 ;  /* 0x0000000000007308 */ /* 0x000e620000000800 */
[----:B------:R-:W-:Y:S01]  /*e590*/  F2FP.F16.F32.PACK_AB R24, R37, R38 ;  /* 0x000000262518723e */ /* 0x000fe200000000ff */
[----:B------:R-:W-:Y:S01]  /*e5a0*/  FFMA.FTZ R66, R66, UR38, -R67 ;  /* 0x0000002642427c23 */ /* 0x000fe20008010843 */
[----:B---3--:R-:W-:Y:S01]  /*e5b0*/  F2FP.F16.F32.PACK_AB R25, R33, R34 ;  /* 0x000000222119723e */ /* 0x008fe200000000ff */
[--C-:B------:R-:W-:Y:S01]  /*e5c0*/  FFMA.FTZ R61, R61, UR38, -R58.reuse ;  /* 0x000000263d3d7c23 */ /* 0x100fe2000801083a */
[----:B------:R-:W-:Y:S01]  /*e5d0*/  PRMT R63, R12, 0x5410, R63 ;  /* 0x000054100c3f7816 */ /* 0x000fe2000000003f */
[--C-:B------:R-:W-:Y:S01]  /*e5e0*/  FFMA.FTZ R64, R64, UR38, -R58.reuse ;  /* 0x0000002640407c23 */ /* 0x100fe2000801083a */
[----:B------:R-:W-:Y:S01]  /*e5f0*/  LOP3.LUT R26, R8, R26, RZ, 0xc0, !PT ;  /* 0x0000001a081a7212 */ /* 0x000fe200078ec0ff */
[----:B------:R-:W3:Y:S01]  /*e600*/  LDSM.16.MT88.4 R12, [R190+0x6000] ;  /* 0x00600000be0c783b */ /* 0x000ee20000004200 */
[----:B----4-:R-:W-:Y:S01]  /*e610*/  F2FP.F16.F32.PACK_AB R22, R41, R42 ;  /* 0x0000002a2916723e */ /* 0x010fe200000000ff */
[----:B------:R-:W4:Y:S01]  /*e620*/  MUFU.EX2 R50, R50 ;  /* 0x0000003200327308 */ /* 0x000f220000000800 */
[----:B-----5:R-:W-:Y:S01]  /*e630*/  F2FP.F16.F32.PACK_AB R27, R2, R32 ;  /* 0x00000020021b723e */ /* 0x020fe200000000ff */
[----:B------:R-:W5:Y:S01]  /*e640*/  LDSM.16.MT88.4 R8, [R189+0x6000] ;  /* 0x00600000bd08783b */ /* 0x000f620000004200 */
[----:B------:R-:W-:Y:S01]  /*e650*/  LOP3.LUT R22, R7, R22, RZ, 0xc0, !PT ;  /* 0x0000001607167212 */ /* 0x000fe200078ec0ff */
[--C-:B------:R-:W-:Y:S01]  /*e660*/  FFMA.FTZ R60, R60, UR38, -R58.reuse ;  /* 0x000000263c3c7c23 */ /* 0x100fe2000801083a */
[----:B------:R-:W-:Y:S01]  /*e670*/  LOP3.LUT R27, R4, R27, RZ, 0xc0, !PT ;  /* 0x0000001b041b7212 */ /* 0x000fe200078ec0ff */
[----:B------:R-:W-:Y:S01]  /*e680*/  FFMA.FTZ R57, R57, UR38, -R58 ;  /* 0x0000002639397c23 */ /* 0x000fe2000801083a */
[----:B------:R-:W-:Y:S01]  /*e690*/  LOP3.LUT R24, R6, R24, RZ, 0xc0, !PT ;  /* 0x0000001806187212 */ /* 0x000fe200078ec0ff */
[----:B------:R-:W-:Y:S01]  /*e6a0*/  MUFU.EX2 R46, R46 ;  /* 0x0000002e002e7308 */ /* 0x000fe20000000800 */
[----:B------:R-:W-:Y:S01]  /*e6b0*/  LOP3.LUT R25, R5, R25, RZ, 0xc0, !PT ;  /* 0x0000001905197212 */ /* 0x000fe200078ec0ff */
[-C--:B-1----:R-:W-:Y:S01]  /*e6c0*/  FMUL.FTZ R124, R124, R0.reuse ;  /* 0x000000007c7c7220 */ /* 0x082fe20000410000 */
[----:B------:R-:W1:Y:S01]  /*e6d0*/  LDSM.16.MT88.4 R4, [R188+0x6000] ;  /* 0x00600000bc04783b */ /* 0x000e620000004200 */
[----:B------:R-:W-:Y:S01]  /*e6e0*/  FSEL R54, R135, RZ, P3 ;  /* 0x000000ff87367208 */ /* 0x000fe20001800000 */
[-C--:B------:R-:W-:Y:S01]  /*e6f0*/  FMUL.FTZ R125, R125, R0.reuse ;  /* 0x000000007d7d7220 */ /* 0x080fe20000410000 */
[----:B------:R-:W-:Y:S01]  /*e700*/  FSEL R53, R136, RZ, P4 ;  /* 0x000000ff88357208 */ /* 0x000fe20002000000 */
[----:B------:R-:W-:Y:S01]  /*e710*/  FMUL.FTZ R120, R120, R0 ;  /* 0x0000000078787220 */ /* 0x000fe20000410000 */
[----:B------:R-:W-:Y:S01]  /*e720*/  MUFU.EX2 R43, R43 ;  /* 0x0000002b002b7308 */ /* 0x000fe20000000800 */
[----:B------:R-:W-:Y:S01]  /*e730*/  FADD.FTZ R54, R3, -R54 ;  /* 0x8000003603367221 */ /* 0x000fe20000010000 */
[----:B------:R-:W-:Y:S01]  /*e740*/  FFMA.FTZ R3, R23, UR38, -R49 ;  /* 0x0000002617037c23 */ /* 0x000fe20008010831 */
[----:B------:R-:W-:Y:S01]  /*e750*/  HSET2.LE.AND R23, R47, R51, PT ;  /* 0x000000332f177233 */ /* 0x000fe20003803000 */
[----:B------:R-:W-:Y:S01]  /*e760*/  FADD.FTZ R53, R200, -R53 ;  /* 0x80000035c8357221 */ /* 0x000fe20000010000 */
[----:B------:R-:W-:Y:S01]  /*e770*/  FMUL.FTZ R54, R54, UR38 ;  /* 0x0000002636367c20 */ /* 0x000fe20008410000 */
[-C--:B----4-:R-:W-:Y:S01]  /*e780*/  FMUL.FTZ R126, R126, R50.reuse ;  /* 0x000000327e7e7220 */ /* 0x090fe20000410000 */
[----:B------:R-:W-:Y:S01]  /*e790*/  FMUL.FTZ R127, R127, R50 ;  /* 0x000000327f7f7220 */ /* 0x000fe20000410000 */
[----:B------:R4:W-:Y:S01]  /*e7a0*/  MUFU.EX2 R47, R3 ;  /* 0x00000003002f7308 */ /* 0x0009e20000000800 */
[----:B------:R-:W-:Y:S01]  /*e7b0*/  FMUL.FTZ R53, R53, UR38 ;  /* 0x0000002635357c20 */ /* 0x000fe20008410000 */
[----:B------:R-:W-:Y:S01]  /*e7c0*/  FMUL.FTZ R121, R121, R0 ;  /* 0x0000000079797220 */ /* 0x000fe20000410000 */
[-C--:B------:R-:W-:Y:S01]  /*e7d0*/  FMUL.FTZ R122, R122, R50.reuse ;  /* 0x000000327a7a7220 */ /* 0x080fe20000410000 */
[----:B------:R-:W-:Y:S01]  /*e7e0*/  FMUL.FTZ R123, R123, R50 ;  /* 0x000000327b7b7220 */ /* 0x000fe20000410000 */
[-C--:B------:R-:W-:Y:S01]  /*e7f0*/  FMUL.FTZ R72, R72, R0.reuse ;  /* 0x0000000048487220 */ /* 0x080fe20000410000 */
[----:B------:R-:W-:Y:S01]  /*e800*/  FMUL.FTZ R73, R73, R0 ;  /* 0x0000000049497220 */ /* 0x000fe20000410000 */
[-C--:B------:R-:W-:Y:S01]  /*e810*/  FMUL.FTZ R74, R74, R50.reuse ;  /* 0x000000324a4a7220 */ /* 0x080fe20000410000 */
[----:B------:R-:W-:Y:S01]  /*e820*/  MUFU.EX2 R39, R39 ;  /* 0x0000002700277308 */ /* 0x000fe20000000800 */
[----:B------:R-:W-:Y:S01]  /*e830*/  FMUL.FTZ R75, R75, R50 ;  /* 0x000000324b4b7220 */ /* 0x000fe20000410000 */
[-C--:B------:R-:W-:Y:S01]  /*e840*/  FMUL.FTZ R112, R112, R0.reuse ;  /* 0x0000000070707220 */ /* 0x080fe20000410000 */
[----:B------:R-:W-:Y:S01]  /*e850*/  FMUL.FTZ R113, R113, R0 ;  /* 0x0000000071717220 */ /* 0x000fe20000410000 */
[-C--:B------:R-:W-:Y:S01]  /*e860*/  FMUL.FTZ R114, R114, R50.reuse ;  /* 0x0000003272727220 */ /* 0x080fe20000410000 */
[----:B------:R-:W-:Y:S01]  /*e870*/  FMUL.FTZ R115, R115, R50 ;  /* 0x0000003273737220 */ /* 0x000fe20000410000 */
[-C--:B------:R-:W-:Y:S01]  /*e880*/  FMUL.FTZ R108, R108, R0.reuse ;  /* 0x000000006c6c7220 */ /* 0x080fe20000410000 */
[----:B------:R-:W-:Y:S01]  /*e890*/  FMUL.FTZ R109, R109, R0 ;  /* 0x000000006d6d7220 */ /* 0x000fe20000410000 */
[----:B------:R-:W-:Y:S01]  /*e8a0*/  MUFU.EX2 R48, R48 ;  /* 0x0000003000307308 */ /* 0x000fe20000000800 */
[----:B----4-:R-:W-:Y:S01]  /*e8b0*/  FFMA.FTZ R3, R21, UR38, -R49 ;  /* 0x0000002615037c23 */ /* 0x010fe20008010831 */
[-C--:B------:R-:W-:Y:S01]  /*e8c0*/  FMUL.FTZ R110, R110, R50.reuse ;  /* 0x000000326e6e7220 */ /* 0x080fe20000410000 */
[----:B------:R-:W-:Y:S01]  /*e8d0*/  FMUL.FTZ R111, R111, R50 ;  /* 0x000000326f6f7220 */ /* 0x000fe20000410000 */
[-C--:B------:R-:W-:Y:S01]  /*e8e0*/  FMUL.FTZ R104, R104, R0.reuse ;  /* 0x0000000068687220 */ /* 0x080fe20000410000 */
[----:B------:R-:W-:Y:S01]  /*e8f0*/  FMUL.FTZ R105, R105, R0 ;  /* 0x0000000069697220 */ /* 0x000fe20000410000 */
[-C--:B------:R-:W-:Y:S01]  /*e900*/  FMUL.FTZ R106, R106, R50.reuse ;  /* 0x000000326a6a7220 */ /* 0x080fe20000410000 */
[----:B------:R-:W-:Y:S01]  /*e910*/  FMUL.FTZ R107, R107, R50 ;  /* 0x000000326b6b7220 */ /* 0x000fe20000410000 */
[----:B------:R-:W4:Y:S01]  /*e920*/  MUFU.EX2 R3, R3 ;  /* 0x0000000300037308 */ /* 0x000f220000000800 */
[-C--:B------:R-:W-:Y:S01]  /*e930*/  FMUL.FTZ R88, R88, R0.reuse ;  /* 0x0000000058587220 */ /* 0x080fe20000410000 */
[----:B------:R-:W-:Y:S01]  /*e940*/  FMUL.FTZ R89, R89, R0 ;  /* 0x0000000059597220 */ /* 0x000fe20000410000 */
[-C--:B------:R-:W-:Y:S01]  /*e950*/  FMUL.FTZ R90, R90, R50.reuse ;  /* 0x000000325a5a7220 */ /* 0x080fe20000410000 */
[----:B------:R-:W-:Y:S01]  /*e960*/  FMUL.FTZ R91, R91, R50 ;  /* 0x000000325b5b7220 */ /* 0x000fe20000410000 */
[-C--:B------:R-:W-:Y:S01]  /*e970*/  FMUL.FTZ R92, R92, R0.reuse ;  /* 0x000000005c5c7220 */ /* 0x080fe20000410000 */
[----:B------:R-:W-:Y:S01]  /*e980*/  FMUL.FTZ R93, R93, R0 ;  /* 0x000000005d5d7220 */ /* 0x000fe20000410000 */
[-C--:B------:R-:W-:Y:S01]  /*e990*/  FMUL.FTZ R94, R94, R50.reuse ;  /* 0x000000325e5e7220 */ /* 0x080fe20000410000 */
[----:B------:R-:W5:Y:S01]  /*e9a0*/  MUFU.EX2 R53, R53 ;  /* 0x0000003500357308 */ /* 0x000f620000000800 */
[----:B------:R-:W-:Y:S01]  /*e9b0*/  FMUL.FTZ R95, R95, R50 ;  /* 0x000000325f5f7220 */ /* 0x000fe20000410000 */
[----:B------:R-:W-:Y:S01]  /*e9c0*/  LOP3.LUT R62, R233, UR36, R62, 0x96, !PT ;  /* 0x00000024e93e7c12 */ /* 0x000fe2000f8e963e */
[----:B--2---:R-:W-:Y:S01]  /*e9d0*/  HMMA.16816.F32 R124, R24, R16, R124 ;  /* 0x00000010187c723c */ /* 0x004fe2000000187c */
[----:B------:R-:W-:Y:S01]  /*e9e0*/  LOP3.LUT R183, R175, UR34, R232, 0x96, !PT ;  /* 0x00000022afb77c12 */ /* 0x000fe2000f8e96e8 */
[----:B------:R-:W-:Y:S01]  /*e9f0*/  IMAD.WIDE.U32 R200, R59, -0x2daee0ad, RZ ;  /* 0xd2511f533bc87825 */ /* 0x000fe200078e00ff */
[----:B------:R-:W-:-:S03]  /*ea00*/  LOP3.LUT R206, R229, UR22, R206, 0x96, !PT ;  /* 0x00000016e5ce7c12 */ /* 0x000fc6000f8e96ce */
[----:B------:R-:W-:Y:S01]  /*ea10*/  FFMA.FTZ R0, R221, R0, R38 ;  /* 0x00000000dd007223 */ /* 0x000fe20000010026 */
[----:B------:R-:W2:Y:S01]  /*ea20*/  MUFU.EX2 R54, R54 ;  /* 0x0000003600367308 */ /* 0x000ea20000000800 */
[----:B------:R-:W-:Y:S01]  /*ea30*/  HMMA.16816.F32 R120, R24, R18, R120 ;  /* 0x000000121878723c */ /* 0x000fe20000001878 */
[--C-:B------:R-:W-:Y:S01]  /*ea40*/  HSET2.LE.AND R65, R65, R51.reuse, PT ;  /* 0x0000003341417233 */ /* 0x100fe20003803000 */
[----:B------:R-:W-:Y:S01]  /*ea50*/  IMAD.WIDE.U32 R206, R206, -0x2daee0ad, RZ ;  /* 0xd2511f53cece7825 */ /* 0x000fe200078e00ff */
[----:B------:R-:W-:-:S03]  /*ea60*/  HSET2.LE.AND R63, R63, R51, PT ;  /* 0x000000333f3f7233 */ /* 0x000fc60003803000 */
[----:B------:R-:W-:Y:S01]  /*ea70*/  FFMA.FTZ R34, R220, R50, R34 ;  /* 0x00000032dc227223 */ /* 0x000fe20000010022 */
[----:B----4-:R-:W-:Y:S01]  /*ea80*/  F2FP.F16.F32.PACK_AB R21, R3, R47 ;  /* 0x0000002f0315723e */ /* 0x010fe200000000ff */
[C---:B---3--:R-:W-:Y:S01]  /*ea90*/  HMMA.16816.F32 R72, R24.reuse, R12, R72 ;  /* 0x0000000c1848723c */ /* 0x048fe20000001848 */
[----:B------:R-:W-:Y:S01]  /*eaa0*/  F2FP.F16.F32.PACK_AB R20, R43, R46 ;  /* 0x0000002e2b14723e */ /* 0x000fe200000000ff */
[----:B-----5:R-:W-:Y:S01]  /*eab0*/  FMUL.FTZ R80, R80, R53 ;  /* 0x0000003550507220 */ /* 0x020fe20000410000 */
[----:B------:R-:W-:Y:S01]  /*eac0*/  F2FP.F16.F32.PACK_AB R147, R48, R39 ;  /* 0x000000273093723e */ /* 0x000fe200000000ff */
[----:B------:R-:W-:Y:S01]  /*ead0*/  FMUL.FTZ R81, R81, R53 ;  /* 0x0000003551517220 */ /* 0x000fe20000410000 */
[----:B------:R-:W-:Y:S01]  /*eae0*/  LOP3.LUT R23, R23, R21, RZ, 0xc0, !PT ;  /* 0x0000001517177212 */ /* 0x000fe200078ec0ff */
[C---:B------:R-:W-:Y:S01]  /*eaf0*/  HMMA.16816.F32 R112, R24.reuse, R14, R112 ;  /* 0x0000000e1870723c */ /* 0x040fe20000001870 */
[----:B------:R-:W-:Y:S01]  /*eb00*/  LOP3.LUT R20, R65, R20, RZ, 0xc0, !PT ;  /* 0x0000001441147212 */ /* 0x000fe200078ec0ff */
[----:B------:R-:W-:Y:S01]  /*eb10*/  FFMA.FTZ R65, R142, UR38, -R67 ;  /* 0x000000268e417c23 */ /* 0x000fe20008010843 */
[----:B------:R-:W-:Y:S01]  /*eb20*/  LOP3.LUT R21, R63, R147, RZ, 0xc0, !PT ;  /* 0x000000933f157212 */ /* 0x000fe200078ec0ff */
[-C--:B--2---:R-:W-:Y:S01]  /*eb30*/  FMUL.FTZ R82, R82, R54.reuse ;  /* 0x0000003652527220 */ /* 0x084fe20000410000 */
[-C--:B------:R-:W-:Y:S01]  /*eb40*/  FMUL.FTZ R83, R83, R54.reuse ;  /* 0x0000003653537220 */ /* 0x080fe20000410000 */
[C---:B------:R-:W-:Y:S01]  /*eb50*/  HMMA.16816.F32 R108, R24.reuse, R8, R108 ;  /* 0x00000008186c723c */ /* 0x040fe2000000186c */
[--C-:B------:R-:W-:Y:S01]  /*eb60*/  FFMA.FTZ R142, R141, UR38, -R58.reuse ;  /* 0x000000268d8e7c23 */ /* 0x100fe2000801083a */
[--C-:B------:R-:W-:Y:S01]  /*eb70*/  FFMA.FTZ R141, R144, UR38, -R58.reuse ;  /* 0x00000026908d7c23 */ /* 0x100fe2000801083a */
[----:B------:R-:W-:Y:S01]  /*eb80*/  FFMA.FTZ R144, R145, UR38, -R58 ;  /* 0x0000002691907c23 */ /* 0x000fe2000801083a */
        /* <DEDUP_REMOVED lines=8> */
[C---:B-1----:R-:W-:Y:S01]  /*ec10*/  HMMA.16816.F32 R88, R24.reuse, R4, R88 ;  /* 0x000000041858723c */ /* 0x042fe20000001858 */
[-C--:B------:R-:W-:Y:S01]  /*ec20*/  FMUL.FTZ R131, R131, R54.reuse ;  /* 0x0000003683837220 */ /* 0x080fe20000410000 */
[----:B------:R-:W-:Y:S01]  /*ec30*/  LOP3.LUT R148, R207, UR20, R148, 0x96, !PT ;  /* 0x00000014cf947c12 */ /* 0x000fe2000f8e9694 */
[----:B------:R-:W-:Y:S01]  /*ec40*/  MUFU.EX2 R65, R65 ;  /* 0x0000004100417308 */ /* 0x000fe20000000800 */
[-C--:B------:R-:W-:Y:S01]  /*ec50*/  FMUL.FTZ R100, R100, R53.reuse ;  /* 0x0000003564647220 */ /* 0x080fe20000410000 */
[-C--:B------:R-:W-:Y:S01]  /*ec60*/  FMUL.FTZ R101, R101, R53.reuse ;  /* 0x0000003565657220 */ /* 0x080fe20000410000 */
[----:B------:R-:W-:Y:S01]  /*ec70*/  HMMA.16816.F32 R92, R24, R6, R92 ;  /* 0x00000006185c723c */ /* 0x000fe2000000185c */
[-C--:B------:R-:W-:Y:S01]  /*ec80*/  FMUL.FTZ R102, R102, R54.reuse ;  /* 0x0000003666667220 */ /* 0x080fe20000410000 */
[----:B------:R-:W-:Y:S01]  /*ec90*/  FMUL.FTZ R103, R103, R54 ;  /* 0x0000003667677220 */ /* 0x000fe20000410000 */
[----:B------:R-:W-:Y:S01]  /*eca0*/  FFMA.FTZ R63, R177, UR38, -R55 ;  /* 0x00000026b13f7c23 */ /* 0x000fe20008010837 */
[----:B------:R-:W-:Y:S01]  /*ecb0*/  FMUL.FTZ R116, R116, R53 ;  /* 0x0000003574747220 */ /* 0x000fe20000410000 */
[----:B------:R-:W-:Y:S01]  /*ecc0*/  MUFU.EX2 R144, R144 ;  /* 0x0000009000907308 */ /* 0x000fe20000000800 */
[----:B------:R-:W-:Y:S01]  /*ecd0*/  HMMA.16816.F32 R80, R20, R8, R80 ;  /* 0x000000081450723c */ /* 0x000fe20000001850 */
[----:B------:R-:W-:-:S04]  /*ece0*/  IMAD.WIDE.U32 R24, R62, -0x2daee0ad, RZ ;  /* 0xd2511f533e187825 */ /* 0x000fc800078e00ff */
[----:B------:R-:W-:Y:S01]  /*ecf0*/  FFMA.FTZ R62, R146, UR38, -R67 ;  /* 0x00000026923e7c23 */ /* 0x000fe20008010843 */
[----:B------:R-:W-:Y:S01]  /*ed00*/  SHF.R.U32.HI R27, RZ, 0x10, R148 ;  /* 0x00000010ff1b7819 */ /* 0x000fe20000011694 */
[----:B------:R-:W-:Y:S01]  /*ed10*/  FFMA.FTZ R26, R178, UR38, -R55 ;  /* 0x00000026b21a7c23 */ /* 0x000fe20008010837 */
[----:B------:R-:W-:Y:S01]  /*ed20*/  LOP3.LUT R178, R173, UR34, R232, 0x96, !PT ;  /* 0x00000022adb27c12 */ /* 0x000fe2000f8e96e8 */
[C---:B------:R-:W-:Y:S01]  /*ed30*/  HMMA.16816.F32 R68, R20.reuse, R12, R68 ;  /* 0x0000000c1444723c */ /* 0x040fe20000001844 */
[----:B------:R-:W-:Y:S01]  /*ed40*/  LOP3.LUT R25, R25, UR31, R182, 0x96, !PT ;  /* 0x0000001f19197c12 */ /* 0x000fe2000f8e96b6 */
[----:B------:R-:W-:Y:S01]  /*ed50*/  IMAD.WIDE.U32 R182, R183, -0x2daee0ad, RZ ;  /* 0xd2511f53b7b67825 */ /* 0x000fe200078e00ff */
[----:B------:R-:W-:Y:S01]  /*ed60*/  SHF.R.U32.HI R9, RZ, 0x18, R206 ;  /* 0x00000018ff097819 */ /* 0x000fe200000116ce */
[----:B------:R-:W1:Y:S01]  /*ed70*/  MUFU.EX2 R62, R62 ;  /* 0x0000003e003e7308 */ /* 0x000e620000000800 */
[----:B------:R-:W-:Y:S01]  /*ed80*/  LOP3.LUT R27, R27, 0xff, RZ, 0xc0, !PT ;  /* 0x000000ff1b1b7812 */ /* 0x000fe200078ec0ff */
[C---:B------:R-:W-:Y:S01]  /*ed90*/  HMMA.16816.F32 R128, R20.reuse, R16, R128 ;  /* 0x000000101480723c */ /* 0x040fe20000001880 */
[----:B------:R-:W-:Y:S01]  /*eda0*/  LOP3.LUT R175, R183, UR27, R24, 0x96, !PT ;  /* 0x0000001bb7af7c12 */ /* 0x000fe2000f8e9618 */
[-C--:B------:R-:W-:Y:S01]  /*edb0*/  FMUL.FTZ R117, R117, R53.reuse ;  /* 0x0000003575757220 */ /* 0x080fe20000410000 */
[----:B------:R-:W-:Y:S01]  /*edc0*/  SHF.R.U32.HI R24, RZ, 0x10, R206 ;  /* 0x00000010ff187819 */ /* 0x000fe200000116ce */
[-C--:B------:R-:W-:Y:S01]  /*edd0*/  FMUL.FTZ R118, R118, R54.reuse ;  /* 0x0000003676767220 */ /* 0x080fe20000410000 */
[----:B------:R-:W-:Y:S01]  /*ede0*/  LOP3.LUT R12, R206, 0xffff, RZ, 0xc0, !PT ;  /* 0x0000ffffce0c7812 */ /* 0x000fe200078ec0ff */
[----:B------:R-:W2:Y:S01]  /*edf0*/  MUFU.EX2 R143, R143 ;  /* 0x0000008f008f7308 */ /* 0x000ea20000000800 */
[----:B------:R-:W-:Y:S01]  /*ee00*/  LOP3.LUT R24, R24, 0xff, RZ, 0xc0, !PT ;  /* 0x000000ff18187812 */ /* 0x000fe200078ec0ff */
[----:B------:R-:W-:Y:S01]  /*ee10*/  IMAD.WIDE.U32 R16, R25, -0x326172a9, RZ ;  /* 0xcd9e8d5719107825 */ /* 0x000fe200078e00ff */
[----:B------:R-:W-:Y:S01]  /*ee20*/  LOP3.LUT R25, R148, 0xff, RZ, 0xc0, !PT ;  /* 0x000000ff94197812 */ /* 0x000fe200078ec0ff */
[C---:B------:R-:W-:Y:S01]  /*ee30*/  HMMA.16816.F32 R100, R20.reuse, R4, R100 ;  /* 0x000000041464723c */ /* 0x040fe20000001864 */
[----:B------:R-:W-:Y:S01]  /*ee40*/  PRMT R24, R24, 0x5410, R9 ;  /* 0x0000541018187816 */ /* 0x000fe20000000009 */
[-C--:B------:R-:W-:Y:S01]  /*ee50*/  FMUL.FTZ R119, R119, R54.reuse ;  /* 0x0000003677777220 */ /* 0x080fe20000410000 */
[----:B------:R-:W-:Y:S01]  /*ee60*/  LOP3.LUT R9, R148, 0xffff, RZ, 0xc0, !PT ;  /* 0x0000ffff94097812 */ /* 0x000fe200078ec0ff */
[----:B------:R-:W-:Y:S01]  /*ee70*/  MUFU.EX2 R132, R132 ;  /* 0x0000008400847308 */ /* 0x000fe20000000800 */
[----:B------:R-:W-:Y:S01]  /*ee80*/  SHF.R.U32.HI R148, RZ, 0x18, R148 ;  /* 0x00000018ff947819 */ /* 0x000fe20000011694 */
[-C--:B------:R-:W-:Y:S01]  /*ee90*/  FMUL.FTZ R76, R76, R53.reuse ;  /* 0x000000354c4c7220 */ /* 0x080fe20000410000 */
[----:B------:R-:W-:Y:S01]  /*eea0*/  SHF.R.U32.HI R9, RZ, 0x8, R9 ;  /* 0x00000008ff097819 */ /* 0x000fe20000011609 */
[-C--:B------:R-:W-:Y:S01]  /*eeb0*/  FMUL.FTZ R77, R77, R53.reuse ;  /* 0x000000354d4d7220 */ /* 0x080fe20000410000 */
[----:B------:R-:W-:Y:S01]  /*eec0*/  LOP3.LUT R8, R206, 0xff, RZ, 0xc0, !PT ;  /* 0x000000ffce087812 */ /* 0x000fe200078ec0ff */
[-C--:B------:R-:W-:Y:S01]  /*eed0*/  FMUL.FTZ R78, R78, R54.reuse ;  /* 0x000000364e4e7220 */ /* 0x080fe20000410000 */
[----:B------:R-:W-:Y:S01]  /*eee0*/  SHF.R.U32.HI R12, RZ, 0x8, R12 ;  /* 0x00000008ff0c7819 */ /* 0x000fe2000001160c */
[----:B------:R-:W-:Y:S01]  /*eef0*/  MUFU.EX2 R137, R137 ;  /* 0x0000008900897308 */ /* 0x000fe20000000800 */
[----:B------:R-:W-:Y:S01]  /*ef00*/  PRMT R25, R25, 0x5410, R9 ;  /* 0x0000541019197816 */ /* 0x000fe20000000009 */
[-C--:B------:R-:W-:Y:S01]  /*ef10*/  FMUL.FTZ R79, R79, R54.reuse ;  /* 0x000000364f4f7220 */ /* 0x080fe20000410000 */
[----:B------:R-:W-:Y:S01]  /*ef20*/  PRMT R27, R27, 0x5410, R148 ;  /* 0x000054101b1b7816 */ /* 0x000fe20000000094 */
[-C--:B------:R-:W-:Y:S01]  /*ef30*/  FMUL.FTZ R84, R84, R53.reuse ;  /* 0x0000003554547220 */ /* 0x080fe20000410000 */
[----:B------:R-:W-:Y:S01]  /*ef40*/  PRMT R8, R8, 0x5410, R12 ;  /* 0x0000541008087816 */ /* 0x000fe2000000000c */
[-C--:B------:R-:W-:Y:S01]  /*ef50*/  FMUL.FTZ R85, R85, R53.reuse ;  /* 0x0000003555557220 */ /* 0x080fe20000410000 */
[-C--:B------:R-:W-:Y:S01]  /*ef60*/  FMUL.FTZ R86, R86, R54.reuse ;  /* 0x0000003656567220 */ /* 0x080fe20000410000 */
[----:B------:R-:W-:Y:S01]  /*ef70*/  MUFU.EX2 R142, R142 ;  /* 0x0000008e008e7308 */ /* 0x000fe20000000800 */
[-C--:B------:R-:W-:Y:S01]  /*ef80*/  FMUL.FTZ R87, R87, R54.reuse ;  /* 0x0000003657577220 */ /* 0x080fe20000410000 */
[--C-:B------:R-:W-:Y:S01]  /*ef90*/  HSET2.LE.AND R4, R25, R51.reuse, PT ;  /* 0x0000003319047233 */ /* 0x100fe20003803000 */
[-C--:B------:R-:W-:Y:S01]  /*efa0*/  FMUL.FTZ R96, R96, R53.reuse ;  /* 0x0000003560607220 */ /* 0x080fe20000410000 */
[----:B------:R-:W-:Y:S01]  /*efb0*/  FMUL.FTZ R97, R97, R53 ;  /* 0x0000003561617220 */ /* 0x000fe20000410000 */
[-C--:B------:R-:W-:Y:S01]  /*efc0*/  FMUL.FTZ R98, R98, R54.reuse ;  /* 0x0000003662627220 */ /* 0x080fe20000410000 */
[----:B------:R-:W-:Y:S01]  /*efd0*/  FMUL.FTZ R99, R99, R54 ;  /* 0x0000003663637220 */ /* 0x000fe20000410000 */
[----:B------:R-:W-:Y:S01]  /*efe0*/  IMAD.WIDE.U32 R178, R178, -0x2daee0ad, RZ ;  /* 0xd2511f53b2b27825 */ /* 0x000fe200078e00ff */
[----:B------:R-:W3:Y:S01]  /*eff0*/  MUFU.EX2 R141, R141 ;  /* 0x0000008d008d7308 */ /* 0x000ee20000000800 */
[----:B------:R-:W-:Y:S01]  /*f000*/  LOP3.LUT R177, R17, UR30, R174, 0x96, !PT ;  /* 0x0000001e11b17c12 */ /* 0x000fe2000f8e96ae */
[----:B------:R-:W-:Y:S01]  /*f010*/  HMMA.16816.F32 R116, R20, R18, R116 ;  /* 0x000000121474723c */ /* 0x000fe20000001874 */
[--C-:B------:R-:W-:Y:S01]  /*f020*/  HSET2.LE.AND R24, R24, R51.reuse, PT ;  /* 0x0000003318187233 */ /* 0x100fe20003803000 */
[----:B------:R-:W-:Y:S01]  /*f030*/  IMAD.WIDE.U32 R174, R175, -0x326172a9, RZ ;  /* 0xcd9e8d57afae7825 */ /* 0x000fe200078e00ff */
[----:B------:R-:W-:-:S03]  /*f040*/  HSET2.LE.AND R25, R27, R51, PT ;  /* 0x000000331b197233 */ /* 0x000fc60003803000 */
[--C-:B------:R-:W-:Y:S01]  /*f050*/  FFMA.FTZ R147, R168, UR38, -R55.reuse ;  /* 0x00000026a8937c23 */ /* 0x100fe20008010837 */
[----:B------:R-:W-:Y:S01]  /*f060*/  HSET2.LE.AND R8, R8, R51, PT ;  /* 0x0000003308087233 */ /* 0x000fe20003803000 */
[----:B------:R4:W-:Y:S01]  /*f070*/  MUFU.EX2 R59, R26 ;  /* 0x0000001a003b7308 */ /* 0x0009e20000000800 */
[----:B-1----:R-:W-:Y:S01]  /*f080*/  F2FP.F16.F32.PACK_AB R5, R65, R62 ;  /* 0x0000003e4105723e */ /* 0x002fe200000000ff */
[C---:B------:R-:W-:Y:S01]  /*f090*/  HMMA.16816.F32 R76, R20.reuse, R14, R76 ;  /* 0x0000000e144c723c */ /* 0x040fe2000000184c */
[----:B--2---:R-:W-:Y:S01]  /*f0a0*/  F2FP.F16.F32.PACK_AB R27, R143, R144 ;  /* 0x000000908f1b723e */ /* 0x004fe200000000ff */
[----:B------:R-:W1:Y:S01]  /*f0b0*/  LDSM.16.MT88.4 R12, [R190+0x6800] ;  /* 0x00680000be0c783b */ /* 0x000e620000004200 */
[----:B------:R-:W-:Y:S01]  /*f0c0*/  LOP3.LUT R173, R179, UR27, R200, 0x96, !PT ;  /* 0x0000001bb3ad7c12 */ /* 0x000fe2000f8e96c8 */
[--C-:B------:R-:W-:Y:S01]  /*f0d0*/  FFMA.FTZ R146, R169, UR38, -R55.reuse ;  /* 0x00000026a9927c23 */ /* 0x100fe20008010837 */
[----:B------:R-:W-:Y:S01]  /*f0e0*/  LOP3.LUT R27, R24, R27, RZ, 0xc0, !PT ;  /* 0x0000001b181b7212 */ /* 0x000fe200078ec0ff */
[C---:B------:R-:W-:Y:S01]  /*f0f0*/  HMMA.16816.F32 R84, R20.reuse, R10, R84 ;  /* 0x0000000a1454723c */ /* 0x040fe20000001854 */
[----:B------:R-:W-:Y:S01]  /*f100*/  LOP3.LUT R200, R181, UR22, R204, 0x96, !PT ;  /* 0x00000016b5c87c12 */ /* 0x000fe2000f8e96cc */
[----:B------:R-:W2:Y:S01]  /*f110*/  MUFU.EX2 R63, R63 ;  /* 0x0000003f003f7308 */ /* 0x000ea20000000800 */
[----:B------:R-:W-:Y:S01]  /*f120*/  LOP3.LUT R175, R175, UR26, R16, 0x96, !PT ;  /* 0x0000001aafaf7c12 */ /* 0x000fe2000f8e9610 */
[----:B------:R-:W-:Y:S01]  /*f130*/  IMAD.WIDE.U32 R168, R173, -0x326172a9, RZ ;  /* 0xcd9e8d57ada87825 */ /* 0x000fe200078e00ff */
[----:B------:R-:W-:Y:S01]  /*f140*/  LOP3.LUT R24, R4, R5, RZ, 0xc0, !PT ;  /* 0x0000000504187212 */ /* 0x000fe200078ec0ff */
[----:B------:R-:W-:Y:S01]  /*f150*/  HMMA.16816.F32 R96, R20, R6, R96 ;  /* 0x000000061460723c */ /* 0x000fe20000001860 */
[----:B------:R-:W5:Y:S01]  /*f160*/  LDSM.16.MT88.4 R16, [R192+0x6800] ;  /* 0x00680000c010783b */ /* 0x000f620000004200 */
[----:B---3--:R-:W-:Y:S01]  /*f170*/  F2FP.F16.F32.PACK_AB R148, R141, R142 ;  /* 0x0000008e8d94723e */ /* 0x008fe200000000ff */
[----:B------:R-:W-:Y:S01]  /*f180*/  FFMA.FTZ R145, R171, UR38, -R55 ;  /* 0x00000026ab917c23 */ /* 0x000fe20008010837 */
[----:B----4-:R-:W-:Y:S01]  /*f190*/  F2FP.F16.F32.PACK_AB R26, R137, R132 ;  /* 0x00000084891a723e */ /* 0x010fe200000000ff */
[----:B------:R-:W-:Y:S01]  /*f1a0*/  LDSM.16.MT88.4 R4, [R188+0x6800] ;  /* 0x00680000bc04783b */ /* 0x000fe20000004200 */
[----:B------:R-:W-:Y:S01]  /*f1b0*/  LOP3.LUT R180, R201, UR31, R230, 0x96, !PT ;  /* 0x0000001fc9b47c12 */ /* 0x000fe2000f8e96e6 */
[----:B------:R-:W-:Y:S01]  /*f1c0*/  IMAD.WIDE.U32 R200, R200, -0x2daee0ad, RZ ;  /* 0xd2511f53c8c87825 */ /* 0x000fe200078e00ff */
[----:B------:R-:W-:Y:S01]  /*f1d0*/  LOP3.LUT R26, R8, R26, RZ, 0xc0, !PT ;  /* 0x0000001a081a7212 */ /* 0x000fe200078ec0ff */
[----:B------:R-:W-:Y:S01]  /*f1e0*/  MUFU.EX2 R149, R149 ;  /* 0x0000009500957308 */ /* 0x000fe20000000800 */
[----:B------:R-:W3:Y:S01]  /*f1f0*/  LDSM.16.MT88.4 R8, [R189+0x6800] ;  /* 0x00680000bd08783b */ /* 0x000ee20000004200 */
[----:B------:R-:W-:Y:S01]  /*f200*/  LOP3.LUT R25, R25, R148, RZ, 0xc0, !PT ;  /* 0x0000009419197212 */ /* 0x000fe200078ec0ff */
[----:B------:R-:W-:Y:S01]  /*f210*/  FFMA.FTZ R148, R176, UR38, -R49 ;  /* 0x00000026b0947c23 */ /* 0x000fe20008010831 */
[----:B------:R-:W-:Y:S01]  /*f220*/  LOP3.LUT R22, R200, 0xffff, RZ, 0xc0, !PT ;  /* 0x0000ffffc8167812 */ /* 0x000fe200078ec0ff */
[----:B------:R-:W-:Y:S01]  /*f230*/  IMAD.WIDE.U32 R180, R180, -0x326172a9, RZ ;  /* 0xcd9e8d57b4b47825 */ /* 0x000fe200078e00ff */
[----:B------:R-:W-:-:S03]  /*f240*/  LOP3.LUT R202, R201, UR20, R202, 0x96, !PT ;  /* 0x00000014c9ca7c12 */ /* 0x000fc6000f8e96ca */
[----:B------:R-:W-:Y:S01]  /*f250*/  FFMA.FTZ R46, R223, R53, R46 ;  /* 0x00000035df2e7223 */ /* 0x000fe2000001002e */
[----:B------:R-:W-:Y:S01]  /*f260*/  LOP3.LUT R21, R200, 0xff, RZ, 0xc0, !PT ;  /* 0x000000ffc8157812 */ /* 0x000fe200078ec0ff */
[----:B------:R-:W4:Y:S01]  /*f270*/  MUFU.EX2 R148, R148 ;  /* 0x0000009400947308 */ /* 0x000f220000000800 */
[----:B------:R-:W-:Y:S01]  /*f280*/  SHF.R.U32.HI R22, RZ, 0x8, R22 ;  /* 0x00000008ff167819 */ /* 0x000fe20000011616 */
[----:B------:R-:W-:Y:S01]  /*f290*/  FFMA.FTZ R39, R222, R54, R39 ;  /* 0x00000036de277223 */ /* 0x000fe20000010027 */
[----:B------:R-:W-:Y:S01]  /*f2a0*/  SHF.R.U32.HI R20, RZ, 0x10, R200 ;  /* 0x00000010ff147819 */ /* 0x000fe200000116c8 */
[----:B------:R-:W-:Y:S01]  /*f2b0*/  FADD.FTZ R46, R43, R46 ;  /* 0x0000002e2b2e7221 */ /* 0x000fe20000010000 */
[----:B------:R-:W-:Y:S01]  /*f2c0*/  LOP3.LUT R23, R202, 0xffff, RZ, 0xc0, !PT ;  /* 0x0000ffffca177812 */ /* 0x000fe200078ec0ff */
[----:B------:R-:W-:Y:S01]  /*f2d0*/  FADD.FTZ R39, R48, R39 ;  /* 0x0000002730277221 */ /* 0x000fe20000010000 */
[----:B------:R-:W-:Y:S01]  /*f2e0*/  PRMT R21, R21, 0x5410, R22 ;  /* 0x0000541015157816 */ /* 0x000fe20000000016 */
[----:B------:R-:W-:Y:S01]  /*f2f0*/  MUFU.EX2 R40, R40 ;  /* 0x0000002800287308 */ /* 0x000fe20000000800 */
[----:B------:R-:W-:Y:S01]  /*f300*/  SHF.R.U32.HI R200, RZ, 0x18, R200 ;  /* 0x00000018ffc87819 */ /* 0x000fe200000116c8 */
[----:B------:R-:W-:Y:S01]  /*f310*/  FADD.FTZ R0, R37, R0 ;  /* 0x0000000025007221 */ /* 0x000fe20000010000 */
[----:B------:R-:W-:Y:S01]  /*f320*/  LOP3.LUT R22, R20, 0xff, RZ, 0xc0, !PT ;  /* 0x000000ff14167812 */ /* 0x000fe200078ec0ff */
[C---:B-1----:R-:W-:Y:S01]  /*f330*/  HMMA.16816.F32 R72, R24.reuse, R12, R72 ;  /* 0x0000000c1848723c */ /* 0x042fe20000001848 */
[----:B------:R-:W-:Y:S01]  /*f340*/  LOP3.LUT R20, R202, 0xff, RZ, 0xc0, !PT ;  /* 0x000000ffca147812 */ /* 0x000fe200078ec0ff */
[----:B------:R-:W-:Y:S01]  /*f350*/  FADD.FTZ R34, R33, R34 ;  /* 0x0000002221227221 */ /* 0x000fe20000010000 */
[----:B------:R-:W-:Y:S01]  /*f360*/  SHF.R.U32.HI R23, RZ, 0x8, R23 ;  /* 0x00000008ff177819 */ /* 0x000fe20000011617 */
[----:B------:R-:W1:Y:S01]  /*f370*/  MUFU.EX2 R56, R56 ;  /* 0x0000003800387308 */ /* 0x000e620000000800 */
[----:B------:R-:W-:Y:S01]  /*f380*/  SHF.R.U32.HI R163, RZ, 0x10, R202 ;  /* 0x00000010ffa37819 */ /* 0x000fe200000116ca */
[C---:B------:R-:W-:Y:S01]  /*f390*/  HMMA.16816.F32 R112, R24.reuse, R14, R112 ;  /* 0x0000000e1870723c */ /* 0x040fe20000001870 */
[----:B------:R-:W-:Y:S01]  /*f3a0*/  PRMT R22, R22, 0x5410, R200 ;  /* 0x0000541016167816 */ /* 0x000fe200000000c8 */
[----:B------:R-:W-:Y:S01]  /*f3b0*/  FADD.FTZ R46, R42, R46 ;  /* 0x0000002e2a2e7221 */ /* 0x000fe20000010000 */
[----:B------:R-:W-:Y:S01]  /*f3c0*/  PRMT R20, R20, 0x5410, R23 ;  /* 0x0000541014147816 */ /* 0x000fe20000000017 */
[----:B------:R-:W-:Y:S01]  /*f3d0*/  FADD.FTZ R39, R47, R39 ;  /* 0x000000272f277221 */ /* 0x000fe20000010000 */
[----:B------:R-:W-:Y:S01]  /*f3e0*/  SHF.R.U32.HI R202, RZ, 0x18, R202 ;  /* 0x00000018ffca7819 */ /* 0x000fe200000116ca */
[----:B------:R-:W-:Y:S01]  /*f3f0*/  MUFU.EX2 R150, R150 ;  /* 0x0000009600967308 */ /* 0x000fe20000000800 */
[----:B------:R-:W-:Y:S01]  /*f400*/  LOP3.LUT R23, R163, 0xff, RZ, 0xc0, !PT ;  /* 0x000000ffa3177812 */ /* 0x000fe200078ec0ff */
[C---:B-----5:R-:W-:Y:S01]  /*f410*/  HMMA.16816.F32 R124, R24.reuse, R16, R124 ;  /* 0x00000010187c723c */ /* 0x060fe2000000187c */
[--C-:B------:R-:W-:Y:S01]  /*f420*/  HSET2.LE.AND R162, R21, R51.reuse, PT ;  /* 0x0000003315a27233 */ /* 0x100fe20003803000 */
[----:B------:R-:W-:Y:S01]  /*f430*/  FADD.FTZ R0, R36, R0 ;  /* 0x0000000024007221 */ /* 0x000fe20000010000 */
[--C-:B------:R-:W-:Y:S01]  /*f440*/  HSET2.LE.AND R21, R22, R51.reuse, PT ;  /* 0x0000003316157233 */ /* 0x100fe20003803000 */
[----:B------:R-:W-:Y:S01]  /*f450*/  FADD.FTZ R34, R32, R34 ;  /* 0x0000002220227221 */ /* 0x000fe20000010000 */
[----:B--2---:R-:W-:Y:S01]  /*f460*/  F2FP.F16.F32.PACK_AB R22, R63, R59 ;  /* 0x0000003b3f16723e */ /* 0x004fe200000000ff */
[----:B------:R-:W2:Y:S01]  /*f470*/  MUFU.EX2 R155, R155 ;  /* 0x0000009b009b7308 */ /* 0x000ea20000000800 */
[----:B----4-:R-:W-:Y:S01]  /*f480*/  F2FP.F16.F32.PACK_AB R163, R149, R148 ;  /* 0x0000009495a3723e */ /* 0x010fe200000000ff */
[C---:B------:R-:W-:Y:S01]  /*f490*/  HMMA.16816.F32 R120, R24.reuse, R18, R120 ;  /* 0x000000121878723c */ /* 0x040fe20000001878 */
[----:B------:R-:W-:Y:S01]  /*f4a0*/  PRMT R202, R23, 0x5410, R202 ;  /* 0x0000541017ca7816 */ /* 0x000fe200000000ca */
[----:B------:R-:W-:Y:S01]  /*f4b0*/  FADD.FTZ R46, R41, R46 ;  /* 0x0000002e292e7221 */ /* 0x000fe20000010000 */
[----:B------:R-:W-:Y:S01]  /*f4c0*/  LOP3.LUT R22, R162, R22, RZ, 0xc0, !PT ;  /* 0x00000016a2167212 */ /* 0x000fe200078ec0ff */
[----:B------:R-:W-:Y:S01]  /*f4d0*/  FFMA.FTZ R162, R166, UR38, -R67 ;  /* 0x00000026a6a27c23 */ /* 0x000fe20008010843 */
[----:B------:R-:W-:Y:S01]  /*f4e0*/  LOP3.LUT R23, R21, R163, RZ, 0xc0, !PT ;  /* 0x000000a315177212 */ /* 0x000fe200078ec0ff */
[C---:B---3--:R-:W-:Y:S01]  /*f4f0*/  HMMA.16816.F32 R108, R24.reuse, R8, R108 ;  /* 0x00000008186c723c */ /* 0x048fe2000000186c */
[--C-:B------:R-:W-:Y:S01]  /*f500*/  HSET2.LE.AND R20, R20, R51.reuse, PT ;  /* 0x0000003314147233 */ /* 0x100fe20003803000 */
[----:B------:R-:W-:Y:S01]  /*f510*/  MUFU.EX2 R154, R154 ;  /* 0x0000009a009a7308 */ /* 0x000fe20000000800 */
[----:B------:R-:W-:Y:S01]  /*f520*/  HSET2.LE.AND R21, R202, R51, PT ;  /* 0x00000033ca157233 */ /* 0x000fe20003803000 */
[----:B------:R-:W-:Y:S01]  /*f530*/  FADD.FTZ R39, R3, R39 ;  /* 0x0000002703277221 */ /* 0x000fe20000010000 */
[----:B-1----:R-:W-:Y:S01]  /*f540*/  F2FP.F16.F32.PACK_AB R163, R56, R40 ;  /* 0x0000002838a3723e */ /* 0x002fe200000000ff */
[C---:B------:R-:W-:Y:S01]  /*f550*/  HMMA.16816.F32 R104, R24.reuse, R10, R104 ;  /* 0x0000000a1868723c */ /* 0x040fe20000001868 */
[----:B------:R-:W-:Y:S01]  /*f560*/  LOP3.LUT R172, R181, UR30, R172, 0x96, !PT ;  /* 0x0000001eb5ac7c12 */ /* 0x000fe2000f8e96ac */
[----:B------:R-:W-:Y:S01]  /*f570*/  FADD.FTZ R0, R35, R0 ;  /* 0x0000000023007221 */ /* 0x000fe20000010000 */
[----:B--2---:R-:W-:Y:S01]  /*f580*/  F2FP.F16.F32.PACK_AB R166, R155, R150 ;  /* 0x000000969ba6723e */ /* 0x004fe200000000ff */
[----:B------:R-:W1:Y:S01]  /*f590*/  MUFU.EX2 R152, R152 ;  /* 0x0000009800987308 */ /* 0x000e620000000800 */
[----:B------:R-:W-:Y:S01]  /*f5a0*/  LOP3.LUT R20, R20, R163, RZ, 0xc0, !PT ;  /* 0x000000a314147212 */ /* 0x000fe200078ec0ff */
[--C-:B------:R-:W-:Y:S01]  /*f5b0*/  FFMA.FTZ R163, R164, UR38, -R67.reuse ;  /* 0x00000026a4a37c23 */ /* 0x100fe20008010843 */
[----:B------:R-:W-:Y:S01]  /*f5c0*/  LOP3.LUT R21, R21, R166, RZ, 0xc0, !PT ;  /* 0x000000a615157212 */ /* 0x000fe200078ec0ff */
[C---:B------:R-:W-:Y:S01]  /*f5d0*/  HMMA.16816.F32 R88, R24.reuse, R4, R88 ;  /* 0x000000041858723c */ /* 0x040fe20000001858 */
[----:B------:R-:W-:Y:S01]  /*f5e0*/  FFMA.FTZ R164, R167, UR38, -R67 ;  /* 0x00000026a7a47c23 */ /* 0x000fe20008010843 */
[----:B------:R-:W-:Y:S01]  /*f5f0*/  IMAD.WIDE.U32 R166, R175, -0x2daee0ad, RZ ;  /* 0xd2511f53afa67825 */ /* 0x000fe200078e00ff */
[----:B------:R-:W-:Y:S01]  /*f600*/  LOP3.LUT R170, R169, UR26, R180, 0x96, !PT ;  /* 0x0000001aa9aa7c12 */ /* 0x000fe2000f8e96b4 */
[----:B------:R-:W-:Y:S02]  /*f610*/  MUFU.EX2 R162, R162 ;  /* 0x000000a200a27308 */ /* 0x000fe40000000800 */
[----:B------:R-:W-:Y:S01]  /*f620*/  FADD.FTZ R34, R2, R34 ;  /* 0x0000002202227221 */ /* 0x000fe20000010000 */
[----:B------:R-:W-:Y:S01]  /*f630*/  HMMA.16816.F32 R92, R24, R6, R92 ;  /* 0x00000006185c723c */ /* 0x000fe2000000185c */
[----:B------:R-:W-:Y:S01]  /*f640*/  FADD.FTZ R46, R40, R46 ;  /* 0x0000002e282e7221 */ /* 0x000fe20000010000 */
[----:B------:R-:W-:-:S04]  /*f650*/  IMAD.WIDE.U32 R170, R170, -0x2daee0ad, RZ ;  /* 0xd2511f53aaaa7825 */ /* 0x000fc800078e00ff */
[----:B------:R-:W-:Y:S01]  /*f660*/  FADD.FTZ R39, R150, R39 ;  /* 0x0000002796277221 */ /* 0x000fe20000010000 */
[----:B------:R-:W-:Y:S01]  /*f670*/  FADD.FTZ R0, R62, R0 ;  /* 0x000000003e007221 */ /* 0x000fe20000010000 */
[----:B------:R-:W-:Y:S01]  /*f680*/  FADD.FTZ R34, R142, R34 ;  /* 0x000000228e227221 */ /* 0x000fe20000010000 */
[C---:B------:R-:W-:Y:S01]  /*f690*/  HMMA.16816.F32 R128, R20.reuse, R16, R128 ;  /* 0x000000101480723c */ /* 0x040fe20000001880 */
[----:B------:R-:W-:Y:S01]  /*f6a0*/  IMAD.WIDE.U32 R24, R177, -0x2daee0ad, RZ ;  /* 0xd2511f53b1187825 */ /* 0x000fe200078e00ff */
[----:B------:R-:W2:Y:S03]  /*f6b0*/  MUFU.EX2 R163, R163 ;  /* 0x000000a300a37308 */ /* 0x000ea60000000800 */
[--C-:B------:R-:W-:Y:S01]  /*f6c0*/  FFMA.FTZ R44, R44, UR38, -R55.reuse ;  /* 0x000000262c2c7c23 */ /* 0x100fe20008010837 */
[----:B------:R-:W-:Y:S01]  /*f6d0*/  FFMA.FTZ R45, R45, UR38, -R55 ;  /* 0x000000262d2d7c23 */ /* 0x000fe20008010837 */
[----:B------:R-:W-:Y:S01]  /*f6e0*/  FADD.FTZ R46, R56, R46 ;  /* 0x0000002e382e7221 */ /* 0x000fe20000010000 */
[----:B------:R-:W-:Y:S01]  /*f6f0*/  LOP3.LUT R173, R25, UR24, R182, 0x96, !PT ;  /* 0x0000001819ad7c12 */ /* 0x000fe2000f8e96b6 */
[C---:B------:R-:W-:Y:S01]  /*f700*/  HMMA.16816.F32 R116, R20.reuse, R18, R116 ;  /* 0x000000121474723c */ /* 0x040fe20000001874 */
[----:B------:R-:W-:Y:S01]  /*f710*/  LOP3.LUT R16, R167, UR21, R24, 0x96, !PT ;  /* 0x00000015a7107c12 */ /* 0x000fe2000f8e9618 */
[----:B------:R-:W-:Y:S01]  /*f720*/  IMAD.WIDE.U32 R24, R172, -0x2daee0ad, RZ ;  /* 0xd2511f53ac187825 */ /* 0x000fe200078e00ff */
[----:B------:R-:W-:Y:S03]  /*f730*/  MUFU.EX2 R164, R164 ;  /* 0x000000a400a47308 */ /* 0x000fe60000000800 */
[----:B------:R-:W-:Y:S01]  /*f740*/  FADD.FTZ R39, R155, R39 ;  /* 0x000000279b277221 */ /* 0x000fe20000010000 */
[----:B------:R-:W-:Y:S01]  /*f750*/  FADD.FTZ R0, R65, R0 ;  /* 0x0000000041007221 */ /* 0x000fe20000010000 */
[----:B------:R-:W-:Y:S01]  /*f760*/  IMAD.WIDE.U32 R172, R173, -0x326172a9, RZ ;  /* 0xcd9e8d57adac7825 */ /* 0x000fe200078e00ff */
[----:B------:R-:W-:Y:S01]  /*f770*/  HMMA.16816.F32 R68, R20, R12, R68 ;  /* 0x0000000c1444723c */ /* 0x000fe20000001844 */
[----:B------:R-:W-:-:S02]  /*f780*/  LOP3.LUT R176, R25, UR24, R178, 0x96, !PT ;  /* 0x0000001819b07c12 */ /* 0x000fc4000f8e96b2 */
[----:B------:R-:W-:Y:S01]  /*f790*/  FADD.FTZ R34, R141, R34 ;  /* 0x000000228d227221 */ /* 0x000fe20000010000 */
[----:B------:R-:W-:Y:S01]  /*f7a0*/  IMAD.WIDE.U32 R18, R16, -0x326172a9, RZ ;  /* 0xcd9e8d5710127825 */ /* 0x000fe200078e00ff */
[----:B------:R-:W3:Y:S01]  /*f7b0*/  MUFU.EX2 R165, R165 ;  /* 0x000000a500a57308 */ /* 0x000ee20000000800 */
[----:B------:R-:W-:Y:S01]  /*f7c0*/  LOP3.LUT R27, R171, UR21, R24, 0x96, !PT ;  /* 0x00000015ab1b7c12 */ /* 0x000fe2000f8e9618 */
[----:B------:R-:W-:Y:S01]  /*f7d0*/  HMMA.16816.F32 R76, R20, R14, R76 ;  /* 0x0000000e144c723c */ /* 0x000fe2000000184c */
[----:B------:R-:W-:Y:S01]  /*f7e0*/  IMAD.WIDE.U32 R176, R176, -0x326172a9, RZ ;  /* 0xcd9e8d57b0b07825 */ /* 0x000fe200078e00ff */
[----:B------:R-:W-:-:S03]  /*f7f0*/  SHF.R.U32.HI R12, RZ, 0x10, R18 ;  /* 0x00000010ff0c7819 */ /* 0x000fc60000011612 */
[--C-:B------:R-:W-:Y:S01]  /*f800*/  FFMA.FTZ R157, R157, UR38, -R55.reuse ;  /* 0x000000269d9d7c23 */ /* 0x100fe20008010837 */
[----:B------:R-:W-:Y:S01]  /*f810*/  LOP3.LUT R13, R19, UR19, R172, 0x96, !PT ;  /* 0x00000013130d7c12 */ /* 0x000fe2000f8e96ac */
[----:B------:R-:W-:Y:S01]  /*f820*/  IMAD.WIDE.U32 R178, R27, -0x326172a9, RZ ;  /* 0xcd9e8d571bb27825 */ /* 0x000fe200078e00ff */
[----:B------:R-:W4:Y:S01]  /*f830*/  MUFU.EX2 R153, R153 ;  /* 0x0000009900997308 */ /* 0x000f220000000800 */
[----:B------:R-:W-:Y:S01]  /*f840*/  SHF.R.U32.HI R167, RZ, 0x18, R18 ;  /* 0x00000018ffa77819 */ /* 0x000fe20000011612 */
[C---:B------:R-:W-:Y:S01]  /*f850*/  HMMA.16816.F32 R80, R20.reuse, R8, R80 ;  /* 0x000000081450723c */ /* 0x040fe20000001850 */
[----:B------:R-:W-:Y:S01]  /*f860*/  LOP3.LUT R25, R12, 0xff, RZ, 0xc0, !PT ;  /* 0x000000ff0c197812 */ /* 0x000fe200078ec0ff */
[----:B------:R-:W-:Y:S01]  /*f870*/  FFMA.FTZ R160, R160, UR38, -R55 ;  /* 0x00000026a0a07c23 */ /* 0x000fe20008010837 */
[C---:B------:R-:W-:Y:S01]  /*f880*/  LOP3.LUT R16, R18.reuse, 0xffff, RZ, 0xc0, !PT ;  /* 0x0000ffff12107812 */ /* 0x040fe200078ec0ff */
[----:B------:R-:W-:Y:S01]  /*f890*/  FFMA.FTZ R31, R31, UR38, -R49 ;  /* 0x000000261f1f7c23 */ /* 0x000fe20008010831 */
[----:B------:R-:W-:Y:S01]  /*f8a0*/  LOP3.LUT R15, R13, 0xffff, RZ, 0xc0, !PT ;  /* 0x0000ffff0d0f7812 */ /* 0x000fe200078ec0ff */
[----:B------:R-:W5:Y:S01]  /*f8b0*/  MUFU.EX2 R151, R151 ;  /* 0x0000009700977308 */ /* 0x000f620000000800 */
[----:B------:R-:W-:Y:S01]  /*f8c0*/  SHF.R.U32.HI R26, RZ, 0x10, R13 ;  /* 0x00000010ff1a7819 */ /* 0x000fe2000001160d */
[C---:B------:R-:W-:Y:S01]  /*f8d0*/  HMMA.16816.F32 R100, R20.reuse, R4, R100 ;  /* 0x000000041464723c */ /* 0x040fe20000001864 */
[----:B------:R-:W-:Y:S01]  /*f8e0*/  PRMT R167, R25, 0x5410, R167 ;  /* 0x0000541019a77816 */ /* 0x000fe200000000a7 */
[----:B------:R-:W-:Y:S01]  /*f8f0*/  FFMA.FTZ R29, R29, UR38, -R49 ;  /* 0x000000261d1d7c23 */ /* 0x000fe20008010831 */
[----:B------:R-:W-:Y:S01]  /*f900*/  LOP3.LUT R24, R18, 0xff, RZ, 0xc0, !PT ;  /* 0x000000ff12187812 */ /* 0x000fe200078ec0ff */
[----:B------:R-:W-:Y:S01]  /*f910*/  FADD.FTZ R46, R59, R46 ;  /* 0x0000002e3b2e7221 */ /* 0x000fe20000010000 */
[----:B------:R-:W-:Y:S01]  /*f920*/  SHF.R.U32.HI R16, RZ, 0x8, R16 ;  /* 0x00000008ff107819 */ /* 0x000fe20000011610 */
[C---:B------:R-:W-:Y:S01]  /*f930*/  HMMA.16816.F32 R84, R20.reuse, R10, R84 ;  /* 0x0000000a1454723c */ /* 0x040fe20000001854 */
[----:B------:R-:W-:Y:S01]  /*f940*/  LOP3.LUT R14, R13, 0xff, RZ, 0xc0, !PT ;  /* 0x000000ff0d0e7812 */ /* 0x000fe200078ec0ff */
[----:B------:R-:W-:Y:S01]  /*f950*/  MUFU.EX2 R146, R146 ;  /* 0x0000009200927308 */ /* 0x000fe20000000800 */
[----:B------:R-:W-:Y:S01]  /*f960*/  SHF.R.U32.HI R15, RZ, 0x8, R15 ;  /* 0x00000008ff0f7819 */ /* 0x000fe2000001160f */
[----:B------:R-:W-:Y:S01]  /*f970*/  FADD.FTZ R39, R148, R39 ;  /* 0x0000002794277221 */ /* 0x000fe20000010000 */
[----:B------:R-:W-:Y:S01]  /*f980*/  SHF.R.U32.HI R13, RZ, 0x18, R13 ;  /* 0x00000018ff0d7819 */ /* 0x000fe2000001160d */
[----:B------:R-:W-:Y:S01]  /*f990*/  HMMA.16816.F32 R96, R20, R6, R96 ;  /* 0x000000061460723c */ /* 0x000fe20000001860 */
[----:B------:R-:W-:Y:S01]  /*f9a0*/  LOP3.LUT R12, R26, 0xff, RZ, 0xc0, !PT ;  /* 0x000000ff1a0c7812 */ /* 0x000fe200078ec0ff */
[----:B------:R-:W-:Y:S01]  /*f9b0*/  LDSM.16.MT88.4 R20, [R188+0x7000] ;  /* 0x00700000bc14783b */ /* 0x000fe20000004200 */
[----:B------:R-:W-:Y:S01]  /*f9c0*/  PRMT R24, R24, 0x5410, R16 ;  /* 0x0000541018187816 */ /* 0x000fe20000000010 */
[----:B------:R-:W-:Y:S01]  /*f9d0*/  MUFU.EX2 R161, R161 ;  /* 0x000000a100a17308 */ /* 0x000fe20000000800 */
[--C-:B------:R-:W-:Y:S01]  /*f9e0*/  HSET2.LE.AND R167, R167, R51.reuse, PT ;  /* 0x00000033a7a77233 */ /* 0x100fe20003803000 */
[----:B------:R-:W5:Y:S01]  /*f9f0*/  LDSM.16.MT88.4 R16, [R192+0x7000] ;  /* 0x00700000c010783b */ /* 0x000f620000004200 */
[----:B------:R-:W-:Y:S01]  /*fa00*/  PRMT R8, R14, 0x5410, R15 ;  /* 0x000054100e087816 */ /* 0x000fe2000000000f */
[----:B------:R-:W-:Y:S01]  /*fa10*/  FADD.FTZ R0, R132, R0 ;  /* 0x0000000084007221 */ /* 0x000fe20000010000 */
[----:B-1----:R-:W-:Y:S01]  /*fa20*/  F2FP.F16.F32.PACK_AB R4, R152, R154 ;  /* 0x0000009a9804723e */ /* 0x002fe200000000ff */
[----:B------:R-:W-:Y:S01]  /*fa30*/  FADD.FTZ R34, R144, R34 ;  /* 0x0000002290227221 */ /* 0x000fe20000010000 */
[----:B------:R-:W-:Y:S01]  /*fa40*/  PRMT R9, R12, 0x5410, R13 ;  /* 0x000054100c097816 */ /* 0x000fe2000000000d */
[----:B------:R-:W-:Y:S01]  /*fa50*/  MUFU.EX2 R156, R156 ;  /* 0x0000009c009c7308 */ /* 0x000fe20000000800 */
[----:B------:R-:W1:Y:S01]  /*fa60*/  LDSM.16.MT88.4 R12, [R190+0x7000] ;  /* 0x00700000be0c783b */ /* 0x000e620000004200 */
[--C-:B------:R-:W-:Y:S01]  /*fa70*/  HSET2.LE.AND R26, R24, R51.reuse, PT ;  /* 0x00000033181a7233 */ /* 0x100fe20003803000 */
[----:B------:R-:W-:Y:S01]  /*fa80*/  FADD.FTZ R46, R63, R46 ;  /* 0x0000002e3f2e7221 */ /* 0x000fe20000010000 */
[----:B------:R-:W-:Y:S01]  /*fa90*/  LOP3.LUT R27, R167, R4, RZ, 0xc0, !PT ;  /* 0x00000004a71b7212 */ /* 0x000fe200078ec0ff */
[----:B------:R-:W-:Y:S01]  /*faa0*/  FADD.FTZ R39, R149, R39 ;  /* 0x0000002795277221 */ /* 0x000fe20000010000 */
[--C-:B------:R-:W-:Y:S01]  /*fab0*/  HSET2.LE.AND R24, R8, R51.reuse, PT ;  /* 0x0000003308187233 */ /* 0x100fe20003803000 */
[----:B------:R-:W-:Y:S01]  /*fac0*/  FADD.FTZ R0, R137, R0 ;  /* 0x0000000089007221 */ /* 0x000fe20000010000 */
[----:B------:R-:W-:Y:S01]  /*fad0*/  LOP3.LUT R4, R179, UR19, R176, 0x96, !PT ;  /* 0x00000013b3047c12 */ /* 0x000fe2000f8e96b0 */
[----:B------:R-:W-:Y:S01]  /*fae0*/  MUFU.EX2 R52, R52 ;  /* 0x0000003400347308 */ /* 0x000fe20000000800 */
[----:B------:R-:W-:Y:S01]  /*faf0*/  HSET2.LE.AND R9, R9, R51, PT ;  /* 0x0000003309097233 */ /* 0x000fe20003803000 */
[----:B------:R-:W-:Y:S01]  /*fb00*/  FADD.FTZ R34, R143, R34 ;  /* 0x000000228f227221 */ /* 0x000fe20000010000 */
[----:B--2---:R-:W-:Y:S01]  /*fb10*/  F2FP.F16.F32.PACK_AB R10, R163, R162 ;  /* 0x000000a2a30a723e */ /* 0x004fe200000000ff */
[----:B------:R-:W-:Y:S01]  /*fb20*/  FADD.FTZ R0, R162, R0 ;  /* 0x00000000a2007221 */ /* 0x000fe20000010000 */
[----:B---3--:R-:W-:Y:S01]  /*fb30*/  F2FP.F16.F32.PACK_AB R8, R165, R164 ;  /* 0x000000a4a508723e */ /* 0x008fe200000000ff */
[----:B----4-:R-:W-:Y:S01]  /*fb40*/  FADD.FTZ R34, R153, R34 ;  /* 0x0000002299227221 */ /* 0x010fe20000010000 */
[----:B-----5:R-:W-:Y:S01]  /*fb50*/  F2FP.F16.F32.PACK_AB R25, R151, R153 ;  /* 0x000000999719723e */ /* 0x020fe200000000ff */
[----:B------:R-:W2:Y:S01]  /*fb60*/  MUFU.EX2 R145, R145 ;  /* 0x0000009100917308 */ /* 0x000ea20000000800 */
[----:B------:R-:W-:Y:S01]  /*fb70*/  SHF.R.U32.HI R7, RZ, 0x10, R178 ;  /* 0x00000010ff077819 */ /* 0x000fe200000116b2 */
[----:B------:R-:W-:Y:S01]  /*fb80*/  FADD.FTZ R0, R163, R0 ;  /* 0x00000000a3007221 */ /* 0x000fe20000010000 */
[----:B------:R-:W-:Y:S01]  /*fb90*/  LOP3.LUT R169, R4, 0xffff, RZ, 0xc0, !PT ;  /* 0x0000ffff04a97812 */ /* 0x000fe200078ec0ff */
[----:B------:R-:W-:Y:S01]  /*fba0*/  FADD.FTZ R34, R151, R34 ;  /* 0x0000002297227221 */ /* 0x000fe20000010000 */
[----:B------:R-:W-:Y:S01]  /*fbb0*/  LOP3.LUT R24, R24, R10, RZ, 0xc0, !PT ;  /* 0x0000000a18187212 */ /* 0x000fe200078ec0ff */
[----:B------:R-:W-:Y:S01]  /*fbc0*/  FADD.FTZ R0, R164, R0 ;  /* 0x00000000a4007221 */ /* 0x000fe20000010000 */
[----:B------:R-:W-:Y:S01]  /*fbd0*/  LOP3.LUT R25, R9, R25, RZ, 0xc0, !PT ;  /* 0x0000001909197212 */ /* 0x000fe200078ec0ff */
[----:B------:R-:W3:Y:S01]  /*fbe0*/  MUFU.EX2 R147, R147 ;  /* 0x0000009300937308 */ /* 0x000ee20000000800 */
[----:B------:R-:W-:Y:S01]  /*fbf0*/  LOP3.LUT R26, R26, R8, RZ, 0xc0, !PT ;  /* 0x000000081a1a7212 */ /* 0x000fe200078ec0ff */
[----:B------:R-:W-:Y:S01]  /*fc00*/  FADD.FTZ R34, R154, R34 ;  /* 0x000000229a227221 */ /* 0x000fe20000010000 */
[----:B------:R-:W4:Y:S01]  /*fc10*/  LDSM.16.MT88.4 R8, [R189+0x7000] ;  /* 0x00700000bd08783b */ /* 0x000f220000004200 */
[----:B------:R-:W-:Y:S01]  /*fc20*/  SHF.R.U32.HI R5, RZ, 0x18, R178 ;  /* 0x00000018ff057819 */ /* 0x000fe200000116b2 */
[----:B------:R-:W-:Y:S01]  /*fc30*/  FADD.FTZ R0, R165, R0 ;  /* 0x00000000a5007221 */ /* 0x000fe20000010000 */
[----:B------:R-:W-:Y:S01]  /*fc40*/  LOP3.LUT R7, R7, 0xff, RZ, 0xc0, !PT ;  /* 0x000000ff07077812 */ /* 0x000fe200078ec0ff */
[----:B------:R-:W-:Y:S01]  /*fc50*/  FADD.FTZ R34, R152, R34 ;  /* 0x0000002298227221 */ /* 0x000fe20000010000 */
[----:B------:R-:W-:Y:S01]  /*fc60*/  LOP3.LUT R171, R178, 0xffff, RZ, 0xc0, !PT ;  /* 0x0000ffffb2ab7812 */ /* 0x000fe200078ec0ff */
[----:B------:R-:W5:Y:S01]  /*fc70*/  MUFU.EX2 R159, R159 ;  /* 0x0000009f009f7308 */ /* 0x000f620000000800 */
[----:B------:R-:W-:Y:S01]  /*fc80*/  LOP3.LUT R167, R4, 0xff, RZ, 0xc0, !PT ;  /* 0x000000ff04a77812 */ /* 0x000fe200078ec0ff */
[----:B------:R-:W-:Y:S01]  /*fc90*/  HMMA.16816.F32 R124, R24, R16, R124 ;  /* 0x00000010187c723c */ /* 0x000fe2000000187c */
[----:B------:R-:W-:Y:S01]  /*fca0*/  SHF.R.U32.HI R169, RZ, 0x8, R169 ;  /* 0x00000008ffa97819 */ /* 0x000fe200000116a9 */
[----:B--2---:R-:W-:Y:S01]  /*fcb0*/  FADD.FTZ R46, R145, R46 ;  /* 0x0000002e912e7221 */ /* 0x004fe20000010000 */
[----:B------:R-:W-:-:S02]  /*fcc0*/  PRMT R5, R7, 0x5410, R5 ;  /* 0x0000541007057816 */ /* 0x000fc40000000005 */
[----:B------:R-:W-:Y:S01]  /*fcd0*/  LOP3.LUT R6, R178, 0xff, RZ, 0xc0, !PT ;  /* 0x000000ffb2067812 */ /* 0x000fe200078ec0ff */
[----:B------:R-:W2:Y:S01]  /*fce0*/  MUFU.EX2 R158, R158 ;  /* 0x0000009e009e7308 */ /* 0x000ea20000000800 */
[----:B------:R-:W-:Y:S01]  /*fcf0*/  SHF.R.U32.HI R171, RZ, 0x8, R171 ;  /* 0x00000008ffab7819 */ /* 0x000fe200000116ab */
[C---:B-1----:R-:W-:Y:S01]  /*fd00*/  HMMA.16816.F32 R72, R24.reuse, R12, R72 ;  /* 0x0000000c1848723c */ /* 0x042fe20000001848 */
[----:B------:R-:W-:Y:S01]  /*fd10*/  PRMT R7, R167, 0x5410, R169 ;  /* 0x00005410a7077816 */ /* 0x000fe200000000a9 */
[----:B---3--:R-:W-:Y:S01]  /*fd20*/  FADD.FTZ R46, R147, R46 ;  /* 0x0000002e932e7221 */ /* 0x008fe20000010000 */
[--C-:B------:R-:W-:Y:S02]  /*fd30*/  SHF.R.U32.HI R167, RZ, 0x10, R4.reuse ;  /* 0x00000010ffa77819 */ /* 0x100fe40000011604 */
[----:B------:R-:W-:Y:S01]  /*fd40*/  PRMT R6, R6, 0x5410, R171 ;  /* 0x0000541006067816 */ /* 0x000fe200000000ab */
[----:B------:R-:W1:Y:S01]  /*fd50*/  MUFU.EX2 R139, R139 ;  /* 0x0000008b008b7308 */ /* 0x000e620000000800 */
[----:B------:R-:W-:Y:S01]  /*fd60*/  SHF.R.U32.HI R4, RZ, 0x18, R4 ;  /* 0x00000018ff047819 */ /* 0x000fe20000011604 */
[C---:B------:R-:W-:Y:S01]  /*fd70*/  HMMA.16816.F32 R112, R24.reuse, R14, R112 ;  /* 0x0000000e1870723c */ /* 0x040fe20000001870 */
[----:B------:R-:W-:Y:S01]  /*fd80*/  LOP3.LUT R167, R167, 0xff, RZ, 0xc0, !PT ;  /* 0x000000ffa7a77812 */ /* 0x000fe200078ec0ff */
[----:B-----5:R-:W-:Y:S01]  /*fd90*/  FADD.FTZ R39, R159, R39 ;  /* 0x000000279f277221 */ /* 0x020fe20000010000 */
[--C-:B------:R-:W-:Y:S01]  /*fda0*/  HSET2.LE.AND R6, R6, R51.reuse, PT ;  /* 0x0000003306067233 */ /* 0x100fe20003803000 */
[----:B------:R-:W-:Y:S01]  /*fdb0*/  FADD.FTZ R46, R146, R46 ;  /* 0x0000002e922e7221 */ /* 0x000fe20000010000 */
[----:B------:R-:W-:Y:S01]  /*fdc0*/  PRMT R167, R167, 0x5410, R4 ;  /* 0x00005410a7a77816 */ /* 0x000fe20000000004 */
[----:B------:R-:W3:Y:S01]  /*fdd0*/  MUFU.EX2 R140, R140 ;  /* 0x0000008c008c7308 */ /* 0x000ee20000000800 */
[C---:B------:R-:W-:Y:S01]  /*fde0*/  F2FP.F16.F32.PACK_AB R169, R161.reuse, R146 ;  /* 0x00000092a1a9723e */ /* 0x040fe200000000ff */
[C---:B------:R-:W-:Y:S01]  /*fdf0*/  HMMA.16816.F32 R120, R24.reuse, R18, R120 ;  /* 0x000000121878723c */ /* 0x040fe20000001878 */
[--C-:B------:R-:W-:Y:S01]  /*fe00*/  HSET2.LE.AND R5, R5, R51.reuse, PT ;  /* 0x0000003305057233 */ /* 0x100fe20003803000 */
[----:B--2---:R-:W-:Y:S01]  /*fe10*/  FADD.FTZ R39, R158, R39 ;  /* 0x000000279e277221 */ /* 0x004fe20000010000 */
[--C-:B------:R-:W-:Y:S01]  /*fe20*/  HSET2.LE.AND R4, R7, R51.reuse, PT ;  /* 0x0000003307047233 */ /* 0x100fe20003803000 */
[----:B------:R-:W-:Y:S01]  /*fe30*/  FADD.FTZ R46, R161, R46 ;  /* 0x0000002ea12e7221 */ /* 0x000fe20000010000 */
[----:B------:R-:W-:Y:S01]  /*fe40*/  LOP3.LUT R6, R6, R169, RZ, 0xc0, !PT ;  /* 0x000000a906067212 */ /* 0x000fe200078ec0ff */
[----:B------:R-:W2:Y:S01]  /*fe50*/  MUFU.EX2 R138, R138 ;  /* 0x0000008a008a7308 */ /* 0x000ea20000000800 */
[----:B------:R-:W-:Y:S01]  /*fe60*/  HSET2.LE.AND R167, R167, R51, PT ;  /* 0x00000033a7a77233 */ /* 0x000fe20003803000 */
[C---:B----4-:R-:W-:Y:S01]  /*fe70*/  HMMA.16816.F32 R108, R24.reuse, R8, R108 ;  /* 0x00000008186c723c */ /* 0x050fe2000000186c */
[----:B------:R-:W-:Y:S01]  /*fe80*/  F2FP.F16.F32.PACK_AB R7, R52, R156 ;  /* 0x0000009c3407723e */ /* 0x000fe200000000ff */
[----:B------:R-:W-:Y:S01]  /*fe90*/  FADD.FTZ R39, R156, R39 ;  /* 0x000000279c277221 */ /* 0x000fe20000010000 */
[----:B------:R-:W-:Y:S01]  /*fea0*/  LOP3.LUT R172, R173, UR22, R174, 0x96, !PT ;  /* 0x00000016adac7c12 */ /* 0x000fe2000f8e96ae */
[----:B-1----:R-:W-:Y:S01]  /*feb0*/  FADD.FTZ R0, R139, R0 ;  /* 0x000000008b007221 */ /* 0x002fe20000010000 */
[----:B------:R-:W-:Y:S01]  /*fec0*/  F2FP.F16.F32.PACK_AB R169, R147, R145 ;  /* 0x0000009193a9723e */ /* 0x000fe200000000ff */
[----:B------:R-:W1:Y:S01]  /*fed0*/  MUFU.EX2 R66, R66 ;  /* 0x0000004200427308 */ /* 0x000e620000000800 */
[----:B------:R-:W-:Y:S01]  /*fee0*/  F2FP.F16.F32.PACK_AB R171, R158, R159 ;  /* 0x0000009f9eab723e */ /* 0x000fe200000000ff */
[----:B------:R-:W-:Y:S01]  /*fef0*/  IMAD.WIDE.U32 R172, R172, -0x2daee0ad, RZ ;  /* 0xd2511f53acac7825 */ /* 0x000fe200078e00ff */
[----:B------:R-:W-:Y:S01]  /*ff00*/  LOP3.LUT R7, R5, R7, RZ, 0xc0, !PT ;  /* 0x0000000705077212 */ /* 0x000fe200078ec0ff */
[C---:B------:R-:W-:Y:S01]  /*ff10*/  HMMA.16816.F32 R104, R24.reuse, R10, R104 ;  /* 0x0000000a1868723c */ /* 0x040fe20000001868 */
[----:B------:R-:W-:Y:S01]  /*ff20*/  LOP3.LUT R4, R4, R169, RZ, 0xc0, !PT ;  /* 0x000000a904047212 */ /* 0x000fe200078ec0ff */
[----:B------:R-:W-:Y:S01]  /*ff30*/  FADD.FTZ R39, R52, R39 ;  /* 0x0000002734277221 */ /* 0x000fe20000010000 */
[----:B------:R-:W-:Y:S01]  /*ff40*/  LOP3.LUT R5, R167, R171, RZ, 0xc0, !PT ;  /* 0x000000aba7057212 */ /* 0x000fe200078ec0ff */
[----:B------:R-:W4:Y:S01]  /*ff50*/  MUFU.EX2 R61, R61 ;  /* 0x0000003d003d7308 */ /* 0x000f220000000800 */
[----:B------:R-:W-:Y:S01]  /*ff60*/  LOP3.LUT R166, R173, UR20, R166, 0x96, !PT ;  /* 0x00000014ada67c12 */ /* 0x000fe2000f8e96a6 */
[----:B------:R-:W-:Y:S01]  /*ff70*/  HMMA.16816.F32 R88, R24, R20, R88 ;  /* 0x000000141858723c */ /* 0x000fe20000001858 */
[----:B------:R-:W-:Y:S01]  /*ff80*/  LOP3.LUT R168, R177, UR22, R168, 0x96, !PT ;  /* 0x00000016b1a87c12 */ /* 0x000fe2000f8e96a8 */
[----:B---3--:R-:W-:-:S04]  /*ff90*/  FADD.FTZ R0, R140, R0 ;  /* 0x000000008c007221 */ /* 0x008fc80000010000 */
[----:B------:R-:W-:Y:S01]  /*ffa0*/  HMMA.16816.F32 R68, R4, R12, R68 ;  /* 0x0000000c0444723c */ /* 0x000fe20000001844 */
[----:B------:R-:W3:Y:S01]  /*ffb0*/  MUFU.EX2 R64, R64 ;  /* 0x0000004000407308 */ /* 0x000ee20000000800 */
[----:B------:R-:W-:-:S04]  /*ffc0*/  IMAD.WIDE.U32 R168, R168, -0x2daee0ad, RZ ;  /* 0xd2511f53a8a87825 */ /* 0x000fc800078e00ff */
[----:B--2---:R-:W-:Y:S01]  /*ffd0*/  FADD.FTZ R0, R138, R0 ;  /* 0x000000008a007221 */ /* 0x004fe20000010000 */
[C---:B------:R-:W-:Y:S01]  /*ffe0*/  HMMA.16816.F32 R76, R4.reuse, R14, R76 ;  /* 0x0000000e044c723c */ /* 0x040fe2000000184c */
[----:B------:R-:W-:Y:S02]  /*fff0*/  SHF.R.U32.HI R12, RZ, 0x10, R172 ;  /* 0x00000010ff0c7819 */ /* 0x000fe400000116ac */
[----:B-1----:R-:W-:Y:S01]  /*10000*/  FADD.FTZ R221, R66, R0 ;  /* 0x0000000042dd7221 */ /* 0x002fe20000010000 */
[----:B------:R-:W-:Y:S01]  /*10010*/  LOP3.LUT R13, R166, 0xffff, RZ, 0xc0, !PT ;  /* 0x0000ffffa60d7812 */ /* 0x000fe200078ec0ff */
[----:B------:R-:W1:Y:S01]  /*10020*/  MUFU.EX2 R60, R60 ;  /* 0x0000003c003c7308 */ /* 0x000e620000000800 */
[----:B------:R-:W-:Y:S01]  /*10030*/  LOP3.LUT R170, R169, UR20, R170, 0x96, !PT ;  /* 0x00000014a9aa7c12 */ /* 0x000fe2000f8e96aa */
[----:B------:R-:W-:Y:S01]  /*10040*/  HMMA.16816.F32 R80, R4, R8, R80 ;  /* 0x000000080450723c */ /* 0x000fe20000001850 */
[----:B------:R-:W-:Y:S01]  /*10050*/  LOP3.LUT R14, R12, 0xff, RZ, 0xc0, !PT ;  /* 0x000000ff0c0e7812 */ /* 0x000fe200078ec0ff */
[----:B----4-:R-:W-:Y:S01]  /*10060*/  FADD.FTZ R34, R61, R34 ;  /* 0x000000223d227221 */ /* 0x010fe20000010000 */
[----:B------:R-:W-:-:S02]  /*10070*/  LOP3.LUT R12, R166, 0xff, RZ, 0xc0, !PT ;  /* 0x000000ffa60c7812 */ /* 0x000fc400078ec0ff */
[----:B------:R-:W-:Y:S01]  /*10080*/  SHF.R.U32.HI R13, RZ, 0x8, R13 ;  /* 0x00000008ff0d7819 */ /* 0x000fe2000001160d */
[----:B------:R-:W-:Y:S01]  /*10090*/  HMMA.16816.F32 R128, R4, R16, R128 ;  /* 0x000000100480723c */ /* 0x000fe20000001880 */
[----:B------:R-:W-:Y:S01]  /*100a0*/  SHF.R.U32.HI R8, RZ, 0x10, R166 ;  /* 0x00000010ff087819 */ /* 0x000fe200000116a6 */
[----:B------:R-:W2:Y:S01]  /*100b0*/  MUFU.EX2 R57, R57 ;  /* 0x0000003900397308 */ /* 0x000ea20000000800 */
[----:B------:R-:W-:Y:S01]  /*100c0*/  PRMT R12, R12, 0x5410, R13 ;  /* 0x000054100c0c7816 */ /* 0x000fe2000000000d */
[----:B---3--:R-:W-:Y:S01]  /*100d0*/  FADD.FTZ R34, R64, R34 ;  /* 0x0000002240227221 */ /* 0x008fe20000010000 */
[----:B------:R-:W-:Y:S01]  /*100e0*/  LOP3.LUT R9, R8, 0xff, RZ, 0xc0, !PT ;  /* 0x000000ff08097812 */ /* 0x000fe200078ec0ff */
[----:B------:R-:W-:Y:S01]  /*100f0*/  HMMA.16816.F32 R92, R24, R22, R92 ;  /* 0x00000016185c723c */ /* 0x000fe2000000185c */
[----:B------:R-:W-:Y:S02]  /*10100*/  LOP3.LUT R16, R172, 0xffff, RZ, 0xc0, !PT ;  /* 0x0000ffffac107812 */ /* 0x000fe400078ec0ff */
[----:B------:R-:W-:Y:S01]  /*10110*/  F2FP.F16.F32.PACK_AB R8, R140, R139 ;  /* 0x0000008b8c08723e */ /* 0x000fe200000000ff */
[----:B------:R-:W-:Y:S01]  /*10120*/  MUFU.EX2 R44, R44 ;  /* 0x0000002c002c7308 */ /* 0x000fe20000000800 */
[----:B------:R-:W-:Y:S01]  /*10130*/  SHF.R.U32.HI R16, RZ, 0x8, R16 ;  /* 0x00000008ff107819 */ /* 0x000fe20000011610 */
[----:B------:R-:W-:Y:S01]  /*10140*/  HMMA.16816.F32 R116, R4, R18, R116 ;  /* 0x000000120474723c */ /* 0x000fe20000001874 */
[----:B------:R-:W-:Y:S01]  /*10150*/  LOP3.LUT R25, R172, 0xff, RZ, 0xc0, !PT ;  /* 0x000000ffac197812 */ /* 0x000fe200078ec0ff */
[----:B-1----:R-:W-:Y:S01]  /*10160*/  FADD.FTZ R34, R60, R34 ;  /* 0x000000223c227221 */ /* 0x002fe20000010000 */
[----:B------:R-:W-:-:S02]  /*10170*/  SHF.R.U32.HI R26, RZ, 0x18, R172 ;  /* 0x00000018ff1a7819 */ /* 0x000fc400000116ac */
[--C-:B------:R-:W-:Y:S01]  /*10180*/  HSET2.LE.AND R24, R12, R51.reuse, PT ;  /* 0x000000330c187233 */ /* 0x100fe20003803000 */
[C---:B------:R-:W-:Y:S01]  /*10190*/  HMMA.16816.F32 R84, R4.reuse, R10, R84 ;  /* 0x0000000a0454723c */ /* 0x040fe20000001854 */
[----:B------:R-:W-:Y:S01]  /*101a0*/  SHF.R.U32.HI R27, RZ, 0x18, R166 ;  /* 0x00000018ff1b7819 */ /* 0x000fe200000116a6 */
[----:B------:R-:W-:Y:S01]  /*101b0*/  MUFU.EX2 R45, R45 ;  /* 0x0000002d002d7308 */ /* 0x000fe20000000800 */
[----:B------:R-:W-:Y:S01]  /*101c0*/  PRMT R25, R25, 0x5410, R16 ;  /* 0x0000541019197816 */ /* 0x000fe20000000010 */
[----:B--2---:R-:W-:Y:S01]  /*101d0*/  FADD.FTZ R220, R57, R34 ;  /* 0x0000002239dc7221 */ /* 0x004fe20000010000 */
[----:B------:R-:W-:Y:S01]  /*101e0*/  PRMT R26, R14, 0x5410, R26 ;  /* 0x000054100e1a7816 */ /* 0x000fe2000000001a */
[C---:B------:R-:W-:Y:S01]  /*101f0*/  HMMA.16816.F32 R100, R4.reuse, R20, R100 ;  /* 0x000000140464723c */ /* 0x040fe20000001864 */
[----:B------:R-:W-:Y:S01]  /*10200*/  PRMT R27, R9, 0x5410, R27 ;  /* 0x00005410091b7816 */ /* 0x000fe2000000001b */
[----:B------:R-:W1:Y:S01]  /*10210*/  LDSM.16.MT88.4 R16, [R192+0x7800] ;  /* 0x00780000c010783b */ /* 0x000e620000004200 */
[----:B------:R-:W-:Y:S01]  /*10220*/  LOP3.LUT R24, R24, R8, RZ, 0xc0, !PT ;  /* 0x0000000818187212 */ /* 0x000fe200078ec0ff */
[----:B------:R-:W-:Y:S01]  /*10230*/  MUFU.EX2 R31, R31 ;  /* 0x0000001f001f7308 */ /* 0x000fe20000000800 */
[----:B------:R-:W-:Y:S01]  /*10240*/  F2FP.F16.F32.PACK_AB R55, R64, R61 ;  /* 0x0000003d4037723e */ /* 0x000fe200000000ff */
[----:B------:R-:W-:Y:S01]  /*10250*/  HMMA.16816.F32 R96, R4, R22, R96 ;  /* 0x000000160460723c */ /* 0x000fe20000001860 */
[----:B------:R-:W2:Y:S01]  /*10260*/  LDSM.16.MT88.4 R12, [R190+0x7800] ;  /* 0x00780000be0c783b */ /* 0x000ea20000004200 */
[----:B------:R-:W-:-:S02]  /*10270*/  HSET2.LE.AND R21, R25, R51, PT ;  /* 0x0000003319157233 */ /* 0x000fc40003803000 */
        /* <DEDUP_REMOVED lines=9> */
[----:B------:R-:W-:Y:S02]  /*10310*/  LOP3.LUT R26, R21, R26, RZ, 0xc0, !PT ;  /* 0x0000001a151a7212 */ /* 0x000fe400078ec0ff */
[----:B------:R-:W-:-:S02]  /*10320*/  LOP3.LUT R25, R25, R55, RZ, 0xc0, !PT ;  /* 0x0000003719197212 */ /* 0x000fc400078ec0ff */
[----:B------:R-:W-:Y:S02]  /*10330*/  SHF.R.U32.HI R21, RZ, 0x10, R168 ;  /* 0x00000010ff157819 */ /* 0x000fe400000116a8 */
[----:B------:R-:W-:Y:S01]  /*10340*/  LOP3.LUT R22, R168, 0xffff, RZ, 0xc0, !PT ;  /* 0x0000ffffa8167812 */ /* 0x000fe200078ec0ff */
[----:B------:R-:W1:Y:S01]  /*10350*/  MUFU.EX2 R157, R157 ;  /* 0x0000009d009d7308 */ /* 0x000e620000000800 */
[----:B------:R-:W-:Y:S02]  /*10360*/  LOP3.LUT R49, R170, 0xffff, RZ, 0xc0, !PT ;  /* 0x0000ffffaa317812 */ /* 0x000fe400078ec0ff */
[----:B------:R-:W-:Y:S02]  /*10370*/  SHF.R.U32.HI R55, RZ, 0x10, R170 ;  /* 0x00000010ff377819 */ /* 0x000fe400000116aa */
[----:B------:R-:W-:Y:S02]  /*10380*/  LOP3.LUT R27, R20, R27, RZ, 0xc0, !PT ;  /* 0x0000001b141b7212 */ /* 0x000fe400078ec0ff */
[----:B------:R-:W-:Y:S01]  /*10390*/  LOP3.LUT R20, R168, 0xff, RZ, 0xc0, !PT ;  /* 0x000000ffa8147812 */ /* 0x000fe200078ec0ff */
[----:B------:R-:W2:Y:S01]  /*103a0*/  MUFU.EX2 R160, R160 ;  /* 0x000000a000a07308 */ /* 0x000ea20000000800 */
[----:B------:R-:W-:-:S02]  /*103b0*/  SHF.R.U32.HI R168, RZ, 0x18, R168 ;  /* 0x00000018ffa87819 */ /* 0x000fc400000116a8 */
        /* <DEDUP_REMOVED lines=50> */
.L_x_947:
[----:B------:R-:W-:-:S12]  /*106e0*/  UIADD3 UR14, UR37, -0x1, URZ ;  /* 0xffffffff250e7890 */ /* 0x000fd8000fffe03f */
.L_x_954:
[----:B------:R-:W-:-:S13]  /*106f0*/  ISETP.LE.AND P0, PT, RZ, UR14, PT ;  /* 0x0000000eff007c0c */ /* 0x000fda000bf03270 */
[----:B------:R-:W-:Y:S05]  /*10700*/  @!P0 BRA `(.L_x_955) ;  /* 0x0000004000dc8947 */ /* 0x000fea0003800000 */
[----:B------:R-:W-:Y:S01]  /*10710*/  ULDC UR4, c[0x0][0x2d0] ;  /* 0x0000b40000047ab9 */ /* 0x000fe20000000800 */
[----:B------:R-:W-:Y:S01]  /*10720*/  IMAD.WIDE.U32 R230, R227, -0x326172a9, RZ ;  /* 0xcd9e8d57e3e67825 */ /* 0x000fe200078e00ff */
[----:B------:R-:W-:Y:S01]  /*10730*/  ISETP.GE.AND P0, PT, R214, UR4, PT ;  /* 0x00000004d6007c0c */ /* 0x000fe2000bf06270 */
[----:B------:R-:W-:Y:S01]  /*10740*/  USHF.L.U64.HI UR10, UR6, 0x5, UR7 ;  /* 0x00000005060a7899 */ /* 0x000fe20008010207 */
[----:B------:R-:W-:Y:S01]  /*10750*/  PRMT R217, R217, 0x7054, R217 ;  /* 0x00007054d9d97816 */ /* 0x000fe200000000d9 */
[----:B------:R-:W-:Y:S01]  /*10760*/  IMAD.WIDE.U32 R226, R226, -0x326172a9, RZ ;  /* 0xcd9e8d57e2e27825 */ /* 0x000fe200078e00ff */
[----:B------:R-:W-:Y:S01]  /*10770*/  LOP3.LUT R228, R231, R225, RZ, 0x3c, !PT ;  /* 0x000000e1e7e47212 */ /* 0x000fe200078e3cff */
[----:B------:R-:W-:Y:S01]  /*10780*/  UIMAD UR7, UR7, 0x30, URZ ;  /* 0x00000030070778a4 */ /* 0x000fe2000f8e023f */
[----:B------:R-:W-:Y:S01]  /*10790*/  MOV R132, R135 ;  /* 0x0000008700847202 */ /* 0x000fe20000000f00 */
[----:B------:R-:W-:Y:S01]  /*107a0*/  UIMAD.WIDE.U32 UR40, UR6, 0x30, URZ ;  /* 0x00000030062878a5 */ /* 0x000fe2000f8e003f */
[----:B------:R-:W-:Y:S01]  /*107b0*/  LOP3.LUT R225, R227, R225, RZ, 0x3c, !PT ;  /* 0x000000e1e3e17212 */ /* 0x000fe200078e3cff */
[----:B------:R-:W-:Y:S01]  /*107c0*/  UIMAD.WIDE.U32 UR44, UR8, 0x30, URZ ;  /* 0x00000030082c78a5 */ /* 0x000fe2000f8e003f */
[----:B------:R-:W-:Y:S01]  /*107d0*/  IMAD.WIDE.U32 R232, R224, -0x2daee0ad, RZ ;  /* 0xd2511f53e0e87825 */ /* 0x000fe200078e00ff */
[----:B------:R-:W-:Y:S01]  /*107e0*/  UIMAD UR39, UR9, 0x30, URZ ;  /* 0x00000030092778a4 */ /* 0x000fe2000f8e023f */
[----:B------:R-:W-:Y:S01]  /*107f0*/  MOV R3, R136 ;  /* 0x0000008800037202 */ /* 0x000fe20000000f00 */
[----:B------:R-:W1:Y:S01]  /*10800*/  @!P0 LDC.64 R206, c[0x0][0x220] ;  /* 0x00008800ffce8b82 */ /* 0x000e620000000a00 */
[----:B------:R-:W-:Y:S01]  /*10810*/  IMAD.MOV.U32 R0, RZ, RZ, R133 ;  /* 0x000000ffff007224 */ /* 0x000fe200078e0085 */
[----:B------:R-:W-:Y:S01]  /*10820*/  MOV R2, R134 ;  /* 0x0000008600027202 */ /* 0x000fe20000000f00 */
[----:B------:R-:W-:Y:S01]  /*10830*/  IMAD.WIDE.U32 R228, R228, -0x2daee0ad, RZ ;  /* 0xd2511f53e4e47825 */ /* 0x000fe200078e00ff */
[----:B------:R-:W-:-:S02]  /*10840*/  USHF.L.U64.HI UR37, UR8, 0x5, UR9 ;  /* 0x0000000508257899 */ /* 0x000fc40008010209 */
[----:B------:R-:W-:Y:S01]  /*10850*/  USHF.L.U32 UR11, UR6, 0x5, URZ ;  /* 0x00000005060b7899 */ /* 0x000fe2000800063f */
[----:B------:R-:W-:Y:S01]  /*10860*/  IMAD.WIDE.U32 R224, R225, -0x2daee0ad, RZ ;  /* 0xd2511f53e1e07825 */ /* 0x000fe200078e00ff */
[----:B------:R-:W2:Y:S01]  /*10870*/  @!P0 LDC.64 R204, c[0x0][0x220] ;  /* 0x00008800ffcc8b82 */ /* 0x000ea20000000a00 */
[----:B------:R-:W-:Y:S02]  /*10880*/  UIADD3 UR9, UR7, UR41, URZ ;  /* 0x0000002907097290 */ /* 0x000fe4000fffe03f */
[----:B------:R-:W-:Y:S01]  /*10890*/  IMAD.MOV.U32 R235, RZ, RZ, R237 ;  /* 0x000000ffffeb7224 */ /* 0x000fe200078e00ed */
[----:B------:R-:W-:Y:S02]  /*108a0*/  USHF.L.U32 UR38, UR8, 0x5, URZ ;  /* 0x0000000508267899 */ /* 0x000fe4000800063f */
[----:B------:R-:W-:Y:S02]  /*108b0*/  UIADD3 UR39, UR39, UR45, URZ ;  /* 0x0000002d27277290 */ /* 0x000fe4000fffe03f */
[----:B------:R-:W3:Y:S01]  /*108c0*/  @!P0 LDC.64 R202, c[0x0][0x220] ;  /* 0x00008800ffca8b82 */ /* 0x000ee20000000a00 */
[----:B------:R-:W-:Y:S01]  /*108d0*/  ULDC UR4, c[0x0][0x2ec] ;  /* 0x0000bb0000047ab9 */ /* 0x000fe20000000800 */
[----:B------:R-:W-:-:S06]  /*108e0*/  ULDC.64 UR6, c[0x0][0x248] ;  /* 0x0000920000067ab9 */ /* 0x000fcc0000000a00 */
[----:B------:R-:W4:Y:S01]  /*108f0*/  @!P0 LDC.64 R200, c[0x0][0x220] ;  /* 0x00008800ffc88b82 */ /* 0x000f220000000a00 */
[----:B------:R-:W-:Y:S05]  /*10900*/  BRA `(.L_x_956) ;  /* 0x0000000000cc7947 */ /* 0x000fea0003800000 */
.L_x_958:
[----:B------:R1:W-:Y:S01]  /*10910*/  @P0 STS.128 [R208+0x4000], RZ ;  /* 0x004000ffd0000388 */ /* 0x0003e20000000c00 */
[----:B------:R-:W2:Y:S01]  /*10920*/  @!P0 LDC.64 R140, c[0x0][0x218] ;  /* 0x00008600ff8c8b82 */ /* 0x000ea20000000a00 */
[----:B------:R-:W-:Y:S04]  /*10930*/  UIADD3 UR42, UR14, -0x1, URZ ;  /* 0xffffffff0e2a7890 */ /* 0x000fe8000fffe03f */
[----:B------:R-:W-:Y:S02]  /*10940*/  USHF.R.S32.HI UR8, URZ, 0x1f, UR42 ;  /* 0x0000001f3f087899 */ /* 0x000fe4000801142a */
[----:B------:R-:W-:Y:S01]  /*10950*/  UIMAD.WIDE.U32 UR46, UR42, UR6, URZ ;  /* 0x000000062a2e72a5 */ /* 0x000fe2000f8e003f */
[----:B------:R-:W3:Y:S01]  /*10960*/  @!P0 LDC.64 R138, c[0x0][0x218] ;  /* 0x00008600ff8a8b82 */ /* 0x000ee20000000a00 */
[----:B------:R-:W-:Y:S04]  /*10970*/  UIMAD UR8, UR8, UR6, URZ ;  /* 0x00000006080872a4 */ /* 0x000fe8000f8e023f */
[----:B------:R-:W-:Y:S01]  /*10980*/  UIMAD UR8, UR42, UR7, UR8 ;  /* 0x000000072a0872a4 */ /* 0x000fe2000f8e0208 */
[----:B------:R-:W-:Y:S02]  /*10990*/  IMAD.U32 R160, RZ, RZ, UR46 ;  /* 0x0000002effa07e24 */ /* 0x000fe4000f8e00ff */
[----:B------:R-:W4:Y:S01]  /*109a0*/  @!P0 LDC.64 R136, c[0x0][0x218] ;  /* 0x00008600ff888b82 */ /* 0x000f220000000a00 */
[----:B------:R-:W-:Y:S01]  /*109b0*/  UIADD3 UR8, UR47, UR8, URZ ;  /* 0x000000082f087290 */ /* 0x000fe2000fffe03f */
[----:B------:R-:W-:Y:S01]  /*109c0*/  IMAD.U32 R161, RZ, RZ, UR46 ;  /* 0x0000002effa17e24 */ /* 0x000fe2000f8e00ff */
[----:B------:R-:W-:Y:S04]  /*109d0*/  LEA R160, P2, R160, R210, 0x6 ;  /* 0x000000d2a0a07211 */ /* 0x000fe800078430ff */
[----:B------:R-:W-:Y:S01]  /*109e0*/  IMAD.U32 R159, RZ, RZ, UR8 ;  /* 0x00000008ff9f7e24 */ /* 0x000fe2000f8e00ff */
[----:B------:R-:W5:Y:S01]  /*109f0*/  @!P0 LDC.64 R134, c[0x0][0x218] ;  /* 0x00008600ff868b82 */ /* 0x000f620000000a00 */
[C---:B------:R-:W-:Y:S03]  /*10a00*/  @!P0 IADD3 R163, P3, R160.reuse, UR44, RZ ;  /* 0x0000002ca0a38c10 */ /* 0x040fe6000ff7e0ff */
[----:B------:R-:W-:Y:S02]  /*10a10*/  LEA.HI.X R159, R161, R213, R159, 0x6, P2 ;  /* 0x000000d5a19f7211 */ /* 0x000fe400010f349f */
[C---:B------:R-:W-:Y:S02]  /*10a20*/  @!P0 IADD3 R161, P4, R160.reuse, UR33, RZ ;  /* 0x00000021a0a18c10 */ /* 0x040fe4000ff9e0ff */
[C---:B------:R-:W-:Y:S02]  /*10a30*/  @!P0 IADD3 R162, P2, R160.reuse, UR38, RZ ;  /* 0x00000026a0a28c10 */ /* 0x040fe4000ff5e0ff */
[C---:B--2---:R-:W-:Y:S02]  /*10a40*/  @!P0 LEA R140, P6, R160.reuse, R140, 0x1 ;  /* 0x0000008ca08c8211 */ /* 0x044fe400078c08ff */
[----:B---3--:R-:W-:Y:S02]  /*10a50*/  @!P0 LEA R166, P5, R161, R138, 0x1 ;  /* 0x0000008aa1a68211 */ /* 0x008fe400078a08ff */
[----:B------:R-:W-:Y:S02]  /*10a60*/  @!P0 LEA.HI.X R141, R160, R141, R159, 0x1, P6 ;  /* 0x0000008da08d8211 */ /* 0x000fe400030f0c9f */
[----:B------:R-:W-:Y:S02]  /*10a70*/  @!P0 IADD3.X R138, R159, UR32, RZ, P4, !PT ;  /* 0x000000209f8a8c10 */ /* 0x000fe4000a7fe4ff */
[C---:B----4-:R-:W-:Y:S01]  /*10a80*/  @!P0 LEA R168, P4, R162.reuse, R136, 0x1 ;  /* 0x00000088a2a88211 */ /* 0x050fe200078808ff */
[----:B------:R-:W-:Y:S01]  /*10a90*/  @!PT LDS RZ, [RZ] ;  /* 0x00000000fffff984 */ /* 0x000fe20000000800 */
[----:B------:R-:W-:Y:S01]  /*10aa0*/  @!PT LDS RZ, [RZ] ;  /* 0x00000000fffff984 */ /* 0x000fe20000000800 */
[----:B------:R-:W-:Y:S01]  /*10ab0*/  @!PT LDS RZ, [RZ] ;  /* 0x00000000fffff984 */ /* 0x000fe20000000800 */
[----:B------:R1:W-:Y:S01]  /*10ac0*/  @!P0 LDGSTS.E.BYPASS.LTC128B.128 [R208+0x4000], desc[UR16][R140.64] ;  /* 0x040000008cd08fae */ /* 0x0003e2000b901d50 */
[----:B------:R-:W-:Y:S02]  /*10ad0*/  @!P0 LEA.HI.X R167, R161, R139, R138, 0x1, P5 ;  /* 0x0000008ba1a78211 */ /* 0x000fe400028f0c8a */
[----:B------:R-:W-:Y:S01]  /*10ae0*/  @!P0 IADD3.X R136, R159, UR37, RZ, P2, !PT ;  /* 0x000000259f888c10 */ /* 0x000fe200097fe4ff */
[----:B------:R1:W-:Y:S01]  /*10af0*/  @P0 STS.128 [R208+0x4800], RZ ;  /* 0x004800ffd0000388 */ /* 0x0003e20000000c00 */
[----:B-----5:R-:W-:Y:S02]  /*10b00*/  @!P0 LEA R170, P2, R163, R134, 0x1 ;  /* 0x00000086a3aa8211 */ /* 0x020fe400078408ff */
[----:B------:R-:W-:Y:S01]  /*10b10*/  @!P0 LEA.HI.X R169, R162, R137, R136, 0x1, P4 ;  /* 0x00000089a2a98211 */ /* 0x000fe200020f0c88 */
        /* <DEDUP_REMOVED lines=18> */
.L_x_956:
[----:B------:R-:W-:Y:S04]  /*10c40*/  DEPBAR.LE SB0, 0x0 ;  /* 0x000080000000791a */ /* 0x000fe80000000000 */
[----:B------:R-:W-:Y:S01]  /*10c50*/  BAR.SYNC.DEFER_BLOCKING 0x0 ;  /* 0x0000000000007b1d */ /* 0x000fe20000010000 */
[----:B------:R-:W-:Y:S01]  /*10c60*/  USHF.R.S32.HI UR42, URZ, 0x1f, UR14 ;  /* 0x0000001f3f2a7899 */ /* 0x000fe2000801140e */
[----:B------:R-:W-:Y:S01]  /*10c70*/  IMAD.U32 R12, RZ, RZ, UR14 ;  /* 0x0000000eff0c7e24 */ /* 0x000fe2000f8e00ff */
[----:B------:R-:W-:Y:S01]  /*10c80*/  UIMAD UR8, UR23, UR14, URZ ;  /* 0x0000000e170872a4 */ /* 0x000fe2000f8e023f */
[----:B------:R-:W-:Y:S02]  /*10c90*/  IMAD.U32 R133, RZ, RZ, UR14 ;  /* 0x0000000eff857e24 */ /* 0x000fe4000f8e00ff */
[----:B------:R-:W-:Y:S01]  /*10ca0*/  IMAD.WIDE.U32 R12, R12, UR25, R234 ;  /* 0x000000190c0c7c25 */ /* 0x000fe2000f8e00ea */
[----:B------:R-:W-:Y:S03]  /*10cb0*/  UIMAD UR8, UR42, UR25, UR8 ;  /* 0x000000192a0872a4 */ /* 0x000fe6000f8e0208 */
[----:B------:R-:W-:Y:S01]  /*10cc0*/  IMAD R133, R133, 0x40, R216 ;  /* 0x0000004085857824 */ /* 0x000fe200078e02d8 */
[C---:B-1----:R-:W-:Y:S02]  /*10cd0*/  @!P0 LEA R20, P4, R12.reuse, R206, 0x1 ;  /* 0x000000ce0c148211 */ /* 0x042fe400078808ff */
[----:B------:R-:W-:Y:S01]  /*10ce0*/  VIADD R4, R13, UR8 ;  /* 0x000000080d047c36 */ /* 0x000fe20008000000 */
[C---:B------:R-:W-:Y:S02]  /*10cf0*/  @!P0 IADD3 R6, P3, R12.reuse, UR18, RZ ;  /* 0x000000120c068c10 */ /* 0x040fe4000ff7e0ff */
[C---:B------:R-:W-:Y:S02]  /*10d00*/  @!P0 IADD3 R8, P2, R12.reuse, UR11, RZ ;  /* 0x0000000b0c088c10 */ /* 0x040fe4000ff5e0ff */
[----:B------:R-:W-:Y:S02]  /*10d10*/  @!P0 LEA.HI.X R21, R12, R207, R4, 0x1, P4 ;  /* 0x000000cf0c158211 */ /* 0x000fe400020f0c04 */
[----:B------:R-:W-:Y:S02]  /*10d20*/  @!P0 IADD3.X R5, R4, UR15, RZ, P3, !PT ;  /* 0x0000000f04058c10 */ /* 0x000fe40009ffe4ff */
[----:B--2---:R-:W-:Y:S01]  /*10d30*/  @!P0 LEA R18, P3, R6, R204, 0x1 ;  /* 0x000000cc06128211 */ /* 0x004fe200078608ff */
[----:B------:R-:W-:Y:S01]  /*10d40*/  @P0 STS.128 [R208+0x6000], RZ ;  /* 0x006000ffd0000388 */ /* 0x000fe20000000c00 */
[----:B------:R-:W-:Y:S02]  /*10d50*/  @!P0 IADD3.X R7, R4, UR10, RZ, P2, !PT ;  /* 0x0000000a04078c10 */ /* 0x000fe400097fe4ff */
[----:B------:R-:W-:Y:S02]  /*10d60*/  @!P0 LEA.HI.X R19, R6, R205, R5, 0x1, P3 ;  /* 0x000000cd06138211 */ /* 0x000fe400018f0c05 */
[----:B---3--:R-:W-:Y:S02]  /*10d70*/  @!P0 LEA R16, P2, R8, R202, 0x1 ;  /* 0x000000ca08108211 */ /* 0x008fe400078408ff */
[----:B------:R-:W-:Y:S01]  /*10d80*/  @!P0 IADD3 R10, P1, R12, UR40, RZ ;  /* 0x000000280c0a8c10 */ /* 0x000fe2000ff3e0ff */
[----:B------:R-:W-:Y:S01]  /*10d90*/  @!PT LDS RZ, [RZ] ;  /* 0x00000000fffff984 */ /* 0x000fe20000000800 */
[----:B------:R-:W-:Y:S01]  /*10da0*/  @!PT LDS RZ, [RZ] ;  /* 0x00000000fffff984 */ /* 0x000fe20000000800 */
[----:B------:R-:W-:Y:S01]  /*10db0*/  @!PT LDS RZ, [RZ] ;  /* 0x00000000fffff984 */ /* 0x000fe20000000800 */
[----:B------:R-:W-:Y:S01]  /*10dc0*/  @!P0 LDGSTS.E.BYPASS.LTC128B.128 [R208+0x6000], desc[UR16][R20.64] ;  /* 0x0600000014d08fae */ /* 0x000fe2000b901d50 */
[----:B------:R-:W-:Y:S02]  /*10dd0*/  @!P0 LEA.HI.X R17, R8, R203, R7, 0x1, P2 ;  /* 0x000000cb08118211 */ /* 0x000fe400010f0c07 */
[----:B------:R-:W-:Y:S02]  /*10de0*/  @!P0 IADD3.X R9, R4, UR9, RZ, P1, !PT ;  /* 0x0000000904098c10 */ /* 0x000fe40008ffe4ff */
[C---:B----4-:R-:W-:Y:S03]  /*10df0*/  @!P0 LEA R14, P1, R10.reuse, R200, 0x1 ;  /* 0x000000c80a0e8211 */ /* 0x050fe600078208ff */
[----:B------:R-:W-:Y:S01]  /*10e00*/  @P0 STS.128 [R208+0x6800], RZ ;  /* 0x006800ffd0000388 */ /* 0x000fe20000000c00 */
[----:B------:R-:W-:Y:S02]  /*10e10*/  @!P0 LEA.HI.X R15, R10, R201, R9, 0x1, P1 ;  /* 0x000000c90a0f8211 */ /* 0x000fe400008f0c09 */
[----:B------:R-:W-:Y:S05]  /*10e20*/  ISETP.LT.AND P1, PT, RZ, UR14, PT ;  /* 0x0000000eff007c0c */ /* 0x000fea000bf21270 */
        /* <DEDUP_REMOVED lines=15> */
[----:B-1----:R-:W1:Y:S08]  /*10f20*/  LDSM.16.M88.4 R16, [R197+0x4000] ;  /* 0x00400000c510783b */ /* 0x002e700000000200 */
[----:B------:R-:W3:Y:S08]  /*10f30*/  LDSM.16.M88.4 R60, [R198+0x2000] ;  /* 0x00200000c63c783b */ /* 0x000ef00000000200 */
[----:B------:R-:W4:Y:S08]  /*10f40*/  LDSM.16.M88.4 R32, [R197+0x4800] ;  /* 0x00480000c520783b */ /* 0x000f300000000200 */
[----:B------:R-:W0:Y:S08]  /*10f50*/  LDGDEPBAR ;  /* 0x00000000000079af */ /* 0x000e300000000000 */
[----:B------:R-:W5:Y:S08]  /*10f60*/  LDSM.16.M88.4 R48, [R197+0x5000] ;  /* 0x00500000c530783b */ /* 0x000f700000000200 */
[----:B------:R-:W5:Y:S01]  /*10f70*/  LDSM.16.M88.4 R136, [R197+0x5800] ;  /* 0x00580000c588783b */ /* 0x000f620000000200 */
[-C--:B-1----:R-:W-:Y:S07]  /*10f80*/  HMMA.16816.F32 R4, R64, R16.reuse, RZ ;  /* 0x000000104004723c */ /* 0x082fee00000018ff */
[----:B------:R-:W-:Y:S01]  /*10f90*/  LDSM.16.M88.4 R140, [R196] ;  /* 0x00000000c48c783b */ /* 0x000fe20000000200 */
[C---:B---3--:R-:W-:Y:S07]  /*10fa0*/  HMMA.16816.F32 R8, R60.reuse, R16, RZ ;  /* 0x000000103c08723c */ /* 0x048fee00000018ff */
[----:B------:R-:W1:Y:S01]  /*10fb0*/  LDSM.16.M88.4 R144, [R191+0x4000] ;  /* 0x00400000bf90783b */ /* 0x000e620000000200 */
[-C--:B--2---:R-:W-:Y:S06]  /*10fc0*/  HMMA.16816.F32 R12, R60, R18.reuse, RZ ;  /* 0x000000123c0c723c */ /* 0x084fec00000018ff */
[C---:B------:R-:W-:Y:S01]  /*10fd0*/  HMMA.16816.F32 R16, R64.reuse, R18, RZ ;  /* 0x000000124010723c */ /* 0x040fe200000018ff */
[----:B------:R-:W2:Y:S05]  /*10fe0*/  LDSM.16.M88.4 R148, [R196+0x2000] ;  /* 0x00200000c494783b */ /* 0x000eaa0000000200 */
[-C--:B----4-:R-:W-:Y:S03]  /*10ff0*/  HMMA.16816.F32 R20, R64, R32.reuse, RZ ;  /* 0x000000204014723c */ /* 0x090fe600000018ff */
[----:B------:R-:W3:Y:S03]  /*11000*/  LDSM.16.M88.4 R152, [R191+0x4800] ;  /* 0x00480000bf98783b */ /* 0x000ee60000000200 */
[C---:B------:R-:W-:Y:S05]  /*11010*/  HMMA.16816.F32 R24, R60.reuse, R32, RZ ;  /* 0x000000203c18723c */ /* 0x040fea00000018ff */
[----:B------:R-:W4:Y:S01]  /*11020*/  LDSM.16.M88.4 R156, [R191+0x5000] ;  /* 0x00500000bf9c783b */ /* 0x000f220000000200 */
[-C--:B------:R-:W-:Y:S06]  /*11030*/  HMMA.16816.F32 R28, R60, R34.reuse, RZ ;  /* 0x000000223c1c723c */ /* 0x080fec00000018ff */
[C---:B------:R-:W-:Y:S01]  /*11040*/  HMMA.16816.F32 R32, R64.reuse, R34, RZ ;  /* 0x000000224020723c */ /* 0x040fe200000018ff */
[----:B------:R-:W4:Y:S05]  /*11050*/  LDSM.16.M88.4 R160, [R191+0x5800] ;  /* 0x00580000bfa0783b */ /* 0x000f2a0000000200 */
[-C--:B-----5:R-:W-:Y:S03]  /*11060*/  HMMA.16816.F32 R36, R64, R48.reuse, RZ ;  /* 0x000000304024723c */ /* 0x0a0fe600000018ff */
[----:B------:R-:W-:Y:S03]  /*11070*/  LDSM.16.M88.4 R164, [R194] ;  /* 0x00000000c2a4783b */ /* 0x000fe60000000200 */
[C---:B------:R-:W-:Y:S05]  /*11080*/  HMMA.16816.F32 R40, R60.reuse, R48, RZ ;  /* 0x000000303c28723c */ /* 0x040fea00000018ff */
[----:B------:R-:W-:Y:S01]  /*11090*/  LDSM.16.M88.4 R168, [R195+0x2000] ;  /* 0x00200000c3a8783b */ /* 0x000fe20000000200 */
[-C--:B------:R-:W-:Y:S06]  /*110a0*/  HMMA.16816.F32 R44, R60, R50.reuse, RZ ;  /* 0x000000323c2c723c */ /* 0x080fec00000018ff */
[C---:B------:R-:W-:Y:S01]  /*110b0*/  HMMA.16816.F32 R48, R64.reuse, R50, RZ ;  /* 0x000000324030723c */ /* 0x040fe200000018ff */
[----:B------:R-:W-:Y:S05]  /*110c0*/  LDSM.16.M88.4 R172, [R193] ;  /* 0x00000000c1ac783b */ /* 0x000fea0000000200 */
[-C--:B------:R-:W-:Y:S03]  /*110d0*/  HMMA.16816.F32 R52, R64, R136.reuse, RZ ;  /* 0x000000884034723c */ /* 0x080fe600000018ff */
[----:B------:R-:W-:Y:S03]  /*110e0*/  LDSM.16.M88.4 R176, [R184] ;  /* 0x00000000b8b0783b */ /* 0x000fe60000000200 */
[C---:B------:R-:W-:Y:S05]  /*110f0*/  HMMA.16816.F32 R56, R60.reuse, R136, RZ ;  /* 0x000000883c38723c */ /* 0x040fea00000018ff */
[----:B------:R-:W-:Y:S01]  /*11100*/  LDSM.16.M88.4 R180, [R193+0x2000] ;  /* 0x00200000c1b4783b */ /* 0x000fe20000000200 */
[-C--:B------:R-:W-:Y:S06]  /*11110*/  HMMA.16816.F32 R60, R60, R138.reuse, RZ ;  /* 0x0000008a3c3c723c */ /* 0x080fec00000018ff */
[----:B------:R-:W-:Y:S01]  /*11120*/  HMMA.16816.F32 R64, R64, R138, RZ ;  /* 0x0000008a4040723c */ /* 0x000fe200000018ff */
[----:B------:R-:W5:Y:S05]  /*11130*/  LDSM.16.M88.4 R136, [R195] ;  /* 0x00000000c388783b */ /* 0x000f6a0000000200 */
        /* <DEDUP_REMOVED lines=15> */
[-C--:B------:R-:W-:Y:S06]  /*11230*/  HMMA.16816.F32 R52, R140, R160.reuse, R52 ;  /* 0x000000a08c34723c */ /* 0x080fec0000001834 */
[C---:B------:R-:W-:Y:S06]  /*11240*/  HMMA.16816.F32 R56, R148.reuse, R160, R56 ;  /* 0x000000a09438723c */ /* 0x040fec0000001838 */
[-C--:B------:R-:W-:Y:S01]  /*11250*/  HMMA.16816.F32 R60, R148, R162.reuse, R60 ;  /* 0x000000a2943c723c */ /* 0x080fe2000000183c */
[----:B------:R-:W-:Y:S05]  /*11260*/  LDSM.16.M88.4 R148, [R184+0x1000] ;  /* 0x00100000b894783b */ /* 0x000fea0000000200 */
[----:B------:R-:W-:Y:S03]  /*11270*/  HMMA.16816.F32 R64, R140, R162, R64 ;  /* 0x000000a28c40723c */ /* 0x000fe60000001840 */
[----:B------:R-:W4:Y:S03]  /*11280*/  LDSM.16.M88.4 R140, [R184+0x800] ;  /* 0x00080000b88c783b */ /* 0x000f260000000200 */
[-C--:B-----5:R-:W-:Y:S06]  /*11290*/  HMMA.16816.F32 R4, R136, R164.reuse, R4 ;  /* 0x000000a48804723c */ /* 0x0a0fec0000001804 */
[C---:B------:R-:W-:Y:S06]  /*112a0*/  HMMA.16816.F32 R8, R168.reuse, R164, R8 ;  /* 0x000000a4a808723c */ /* 0x040fec0000001808 */
[-C--:B------:R-:W-:Y:S06]  /*112b0*/  HMMA.16816.F32 R12, R168, R166.reuse, R12 ;  /* 0x000000a6a80c723c */ /* 0x080fec000000180c */
[C---:B------:R-:W-:Y:S06]  /*112c0*/  HMMA.16816.F32 R16, R136.reuse, R166, R16 ;  /* 0x000000a68810723c */ /* 0x040fec0000001810 */
[-C--:B-1----:R-:W-:Y:S06]  /*112d0*/  HMMA.16816.F32 R20, R136, R144.reuse, R20 ;  /* 0x000000908814723c */ /* 0x082fec0000001814 */
[C---:B------:R-:W-:Y:S06]  /*112e0*/  HMMA.16816.F32 R24, R168.reuse, R144, R24 ;  /* 0x00000090a818723c */ /* 0x040fec0000001818 */
[-C--:B------:R-:W-:Y:S05]  /*112f0*/  HMMA.16816.F32 R28, R168, R146.reuse, R28 ;  /* 0x00000092a81c723c */ /* 0x080fea000000181c */
[C---:B------:R-:W-:Y:S01]  /*11300*/  VIADD R144, R133.reuse, 0x8 ;  /* 0x0000000885907836 */ /* 0x040fe20000000000 */
[C---:B------:R-:W-:Y:S05]  /*11310*/  HMMA.16816.F32 R32, R136.reuse, R146, R32 ;  /* 0x000000928820723c */ /* 0x040fea0000001820 */
[----:B------:R-:W-:Y:S01]  /*11320*/  I2FP.F32.S32 R144, R144 ;  /* 0x0000009000907245 */ /* 0x000fe20000201400 */
[-C--:B--2---:R-:W-:Y:S05]  /*11330*/  HMMA.16816.F32 R36, R136, R152.reuse, R36 ;  /* 0x000000988824723c */ /* 0x084fea0000001824 */
[C---:B------:R-:W-:Y:S01]  /*11340*/  VIADD R147, R133.reuse, 0x9 ;  /* 0x0000000985937836 */ /* 0x040fe20000000000 */
[C---:B------:R-:W-:Y:S05]  /*11350*/  HMMA.16816.F32 R40, R168.reuse, R152, R40 ;  /* 0x00000098a828723c */ /* 0x040fea0000001828 */
[C---:B------:R-:W-:Y:S01]  /*11360*/  VIADD R146, R133.reuse, 0x10 ;  /* 0x0000001085927836 */ /* 0x040fe20000000000 */
[-C--:B------:R-:W-:Y:S05]  /*11370*/  HMMA.16816.F32 R44, R168, R154.reuse, R44 ;  /* 0x0000009aa82c723c */ /* 0x080fea000000182c */
[----:B------:R-:W-:Y:S01]  /*11380*/  I2FP.F32.S32 R147, R147 ;  /* 0x0000009300937245 */ /* 0x000fe20000201400 */
[C---:B------:R-:W-:Y:S05]  /*11390*/  HMMA.16816.F32 R48, R136.reuse, R154, R48 ;  /* 0x0000009a8830723c */ /* 0x040fea0000001830 */
[----:B------:R-:W-:Y:S01]  /*113a0*/  I2FP.F32.S32 R146, R146 ;  /* 0x0000009200927245 */ /* 0x000fe20000201400 */
[-C--:B---3--:R-:W-:Y:S05]  /*113b0*/  HMMA.16816.F32 R52, R136, R156.reuse, R52 ;  /* 0x0000009c8834723c */ /* 0x088fea0000001834 */
[C---:B------:R-:W-:Y:S01]  /*113c0*/  VIADD R145, R133.reuse, 0x11 ;  /* 0x0000001185917836 */ /* 0x040fe20000000000 */
[C---:B------:R-:W-:Y:S05]  /*113d0*/  HMMA.16816.F32 R56, R168.reuse, R156, R56 ;  /* 0x0000009ca838723c */ /* 0x040fea0000001838 */
[----:B------:R-:W-:Y:S01]  /*113e0*/  I2FP.F32.S32 R145, R145 ;  /* 0x0000009100917245 */ /* 0x000fe20000201400 */
[-C--:B------:R-:W-:Y:S05]  /*113f0*/  HMMA.16816.F32 R60, R168, R158.reuse, R60 ;  /* 0x0000009ea83c723c */ /* 0x080fea000000183c */
[C---:B------:R-:W-:Y:S01]  /*11400*/  VIADD R154, R133.reuse, 0x28 ;  /* 0x00000028859a7836 */ /* 0x040fe20000000000 */
[----:B------:R-:W-:Y:S01]  /*11410*/  HMMA.16816.F32 R64, R136, R158, R64 ;  /* 0x0000009e8840723c */ /* 0x000fe20000001840 */
[----:B------:R-:W1:Y:S01]  /*11420*/  LDSM.16.M88.4 R136, [R184+0x1800] ;  /* 0x00180000b888783b */ /* 0x000e620000000200 */
[----:B------:R-:W-:Y:S04]  /*11430*/  DEPBAR.LE SB0, 0x0 ;  /* 0x000080000000791a */ /* 0x000fe80000000000 */
[----:B------:R-:W-:Y:S01]  /*11440*/  I2FP.F32.S32 R154, R154 ;  /* 0x0000009a009a7245 */ /* 0x000fe20000201400 */
[-C--:B------:R-:W-:Y:S01]  /*11450*/  HMMA.16816.F32 R4, R172, R176.reuse, R4 ;  /* 0x000000b0ac04723c */ /* 0x080fe20000001804 */
[----:B------:R-:W-:Y:S04]  /*11460*/  BAR.SYNC.DEFER_BLOCKING 0x0 ;  /* 0x0000000000007b1d */ /* 0x000fe80000010000 */
[C---:B------:R-:W-:Y:S01]  /*11470*/  VIADD R153, R133.reuse, 0x29 ;  /* 0x0000002985997836 */ /* 0x040fe20000000000 */
[C---:B------:R-:W-:Y:S05]  /*11480*/  HMMA.16816.F32 R8, R180.reuse, R176, R8 ;  /* 0x000000b0b408723c */ /* 0x040fea0000001808 */
[----:B------:R-:W-:Y:S01]  /*11490*/  I2FP.F32.S32 R153, R153 ;  /* 0x0000009900997245 */ /* 0x000fe20000201400 */
[-C--:B------:R-:W-:Y:S05]  /*114a0*/  HMMA.16816.F32 R12, R180, R178.reuse, R12 ;  /* 0x000000b2b40c723c */ /* 0x080fea000000180c */
[C---:B------:R-:W-:Y:S01]  /*114b0*/  VIADD R152, R133.reuse, 0x30 ;  /* 0x0000003085987836 */ /* 0x040fe20000000000 */
[C---:B------:R-:W-:Y:S05]  /*114c0*/  HMMA.16816.F32 R16, R172.reuse, R178, R16 ;  /* 0x000000b2ac10723c */ /* 0x040fea0000001810 */
[----:B------:R-:W-:Y:S01]  /*114d0*/  I2FP.F32.S32 R152, R152 ;  /* 0x0000009800987245 */ /* 0x000fe20000201400 */
[-C--:B----4-:R-:W-:Y:S05]  /*114e0*/  HMMA.16816.F32 R20, R172, R140.reuse, R20 ;  /* 0x0000008cac14723c */ /* 0x090fea0000001814 */
[C---:B------:R-:W-:Y:S01]  /*114f0*/  VIADD R156, R133.reuse, 0x31 ;  /* 0x00000031859c7836 */ /* 0x040fe20000000000 */
[C---:B------:R-:W-:Y:S05]  /*11500*/  HMMA.16816.F32 R24, R180.reuse, R140, R24 ;  /* 0x0000008cb418723c */ /* 0x040fea0000001818 */
[----:B------:R-:W-:Y:S01]  /*11510*/  I2FP.F32.S32 R156, R156 ;  /* 0x0000009c009c7245 */ /* 0x000fe20000201400 */
[-C--:B------:R-:W-:Y:S05]  /*11520*/  HMMA.16816.F32 R28, R180, R142.reuse, R28 ;  /* 0x0000008eb41c723c */ /* 0x080fea000000181c */
[C---:B------:R-:W-:Y:S01]  /*11530*/  FFMA.FTZ R12, R144.reuse, UR5, R12 ;  /* 0x00000005900c7c23 */ /* 0x040fe2000801000c */
[C---:B------:R-:W-:Y:S05]  /*11540*/  HMMA.16816.F32 R32, R172.reuse, R142, R32 ;  /* 0x0000008eac20723c */ /* 0x040fea0000001820 */
[----:B------:R-:W-:Y:S01]  /*11550*/  FFMA.FTZ R16, R144, UR5, R16 ;  /* 0x0000000590107c23 */ /* 0x000fe20008010010 */
[-C--:B------:R-:W-:Y:S05]  /*11560*/  HMMA.16816.F32 R36, R172, R148.reuse, R36 ;  /* 0x00000094ac24723c */ /* 0x080fea0000001824 */
[----:B------:R-:W-:Y:S01]  /*11570*/  I2FP.F32.S32 R143, R133 ;  /* 0x00000085008f7245 */ /* 0x000fe20000201400 */
[C---:B------:R-:W-:Y:S05]  /*11580*/  HMMA.16816.F32 R40, R180.reuse, R148, R40 ;  /* 0x00000094b428723c */ /* 0x040fea0000001828 */
[----:B------:R-:W-:Y:S01]  /*11590*/  VIADD R142, R133, 0x1 ;  /* 0x00000001858e7836 */ /* 0x000fe20000000000 */
[-C--:B------:R-:W-:Y:S05]  /*115a0*/  HMMA.16816.F32 R44, R180, R150.reuse, R44 ;  /* 0x00000096b42c723c */ /* 0x080fea000000182c */
[----:B------:R-:W-:Y:S01]  /*115b0*/  I2FP.F32.S32 R142, R142 ;  /* 0x0000008e008e7245 */ /* 0x000fe20000201400 */
[C---:B------:R-:W-:Y:S05]  /*115c0*/  HMMA.16816.F32 R48, R172.reuse, R150, R48 ;  /* 0x00000096ac30723c */ /* 0x040fea0000001830 */
[C---:B------:R-:W-:Y:S01]  /*115d0*/  FFMA.FTZ R4, R143.reuse, UR5, R4 ;  /* 0x000000058f047c23 */ /* 0x040fe20008010004 */
[-C--:B-1----:R-:W-:Y:S05]  /*115e0*/  HMMA.16816.F32 R52, R172, R136.reuse, R52 ;  /* 0x00000088ac34723c */ /* 0x082fea0000001834 */
[C---:B------:R-:W-:Y:S01]  /*115f0*/  FFMA.FTZ R6, R143.reuse, UR5, R6 ;  /* 0x000000058f067c23 */ /* 0x040fe20008010006 */
[C---:B------:R-:W-:Y:S05]  /*11600*/  HMMA.16816.F32 R56, R180.reuse, R136, R56 ;  /* 0x00000088b438723c */ /* 0x040fea0000001838 */
[----:B------:R-:W-:Y:S01]  /*11610*/  FMNMX.FTZ R134, R6, R132, !PT ;  /* 0x0000008406867209 */ /* 0x000fe20007810000 */
[----:B------:R-:W-:Y:S01]  /*11620*/  FFMA.FTZ R8, R143, UR5, R8 ;  /* 0x000000058f087c23 */ /* 0x000fe20008010008 */
[----:B------:R-:W-:Y:S01]  /*11630*/  FMNMX.FTZ R136, R4, R3, !PT ;  /* 0x0000000304887209 */ /* 0x000fe20007810000 */
[----:B------:R-:W-:Y:S01]  /*11640*/  FFMA.FTZ R5, R142, UR5, R5 ;  /* 0x000000058e057c23 */ /* 0x000fe20008010005 */
[-C--:B------:R-:W-:Y:S03]  /*11650*/  HMMA.16816.F32 R60, R180, R138.reuse, R60 ;  /* 0x0000008ab43c723c */ /* 0x080fe6000000183c */
[----:B------:R-:W-:Y:S01]  /*11660*/  FMNMX.FTZ R135, R8, R2, !PT ;  /* 0x0000000208877209 */ /* 0x000fe20007810000 */
[C---:B------:R-:W-:Y:S01]  /*11670*/  FFMA.FTZ R7, R142.reuse, UR5, R7 ;  /* 0x000000058e077c23 */ /* 0x040fe20008010007 */
[----:B------:R-:W-:Y:S01]  /*11680*/  FMNMX.FTZ R136, R5, R136, !PT ;  /* 0x0000008805887209 */ /* 0x000fe20007810000 */
[----:B------:R-:W-:Y:S01]  /*11690*/  FFMA.FTZ R9, R142, UR5, R9 ;  /* 0x000000058e097c23 */ /* 0x000fe20008010009 */
[----:B------:R-:W-:Y:S01]  /*116a0*/  FFMA.FTZ R18, R144, UR5, R18 ;  /* 0x0000000590127c23 */ /* 0x000fe20008010012 */
[----:B------:R-:W-:Y:S01]  /*116b0*/  FFMA.FTZ R17, R147, UR5, R17 ;  /* 0x0000000593117c23 */ /* 0x000fe20008010011 */
[----:B------:R-:W-:Y:S04]  /*116c0*/  HMMA.16816.F32 R64, R172, R138, R64 ;  /* 0x0000008aac40723c */ /* 0x000fe80000001840 */
[----:B------:R-:W-:Y:S01]  /*116d0*/  FMNMX.FTZ R134, R7, R134, !PT ;  /* 0x0000008607867209 */ /* 0x000fe20007810000 */
[----:B------:R-:W-:Y:S01]  /*116e0*/  FFMA.FTZ R19, R147, UR5, R19 ;  /* 0x0000000593137c23 */ /* 0x000fe20008010013 */
[----:B------:R-:W-:Y:S01]  /*116f0*/  FMNMX.FTZ R135, R9, R135, !PT ;  /* 0x0000008709877209 */ /* 0x000fe20007810000 */
[----:B------:R-:W-:Y:S01]  /*11700*/  FFMA.FTZ R13, R147, UR5, R13 ;  /* 0x00000005930d7c23 */ /* 0x000fe2000801000d */
[----:B------:R-:W-:Y:S03]  /*11710*/  FMNMX.FTZ R136, R16, R136, !PT ;  /* 0x0000008810887209 */ /* 0x000fe60007810000 */
[----:B------:R-:W-:Y:S01]  /*11720*/  FMNMX.FTZ R134, R18, R134, !PT ;  /* 0x0000008612867209 */ /* 0x000fe20007810000 */
[----:B------:R-:W-:Y:S01]  /*11730*/  VIADD R148, R133, 0x18 ;  /* 0x0000001885947836 */ /* 0x000fe20000000000 */
[----:B------:R-:W-:Y:S01]  /*11740*/  FMNMX.FTZ R135, R12, R135, !PT ;  /* 0x000000870c877209 */ /* 0x000fe20007810000 */
[C---:B------:R-:W-:Y:S01]  /*11750*/  FFMA.FTZ R20, R146.reuse, UR5, R20 ;  /* 0x0000000592147c23 */ /* 0x040fe20008010014 */
[----:B------:R-:W-:Y:S01]  /*11760*/  FMNMX.FTZ R136, R17, R136, !PT ;  /* 0x0000008811887209 */ /* 0x000fe20007810000 */
[C---:B------:R-:W-:Y:S01]  /*11770*/  FFMA.FTZ R22, R146.reuse, UR5, R22 ;  /* 0x0000000592167c23 */ /* 0x040fe20008010016 */
[----:B------:R-:W-:Y:S01]  /*11780*/  FMNMX.FTZ R134, R19, R134, !PT ;  /* 0x0000008613867209 */ /* 0x000fe20007810000 */
[----:B------:R-:W-:Y:S01]  /*11790*/  FFMA.FTZ R24, R146, UR5, R24 ;  /* 0x0000000592187c23 */ /* 0x000fe20008010018 */
[----:B------:R-:W-:Y:S01]  /*117a0*/  FMNMX.FTZ R135, R13, R135, !PT ;  /* 0x000000870d877209 */ /* 0x000fe20007810000 */
[----:B------:R-:W-:Y:S01]  /*117b0*/  VIADD R151, R133, 0x19 ;  /* 0x0000001985977836 */ /* 0x000fe20000000000 */
[----:B------:R-:W-:Y:S01]  /*117c0*/  I2FP.F32.S32 R148, R148 ;  /* 0x0000009400947245 */ /* 0x000fe20000201400 */
        /* <DEDUP_REMOVED lines=22> */
[C---:B------:R-:W-:Y:S01]  /*11930*/  FFMA.FTZ R36, R150.reuse, UR5, R36 ;  /* 0x0000000596247c23 */ /* 0x040fe20008010024 */
[----:B------:R-:W-:Y:S01]  /*11940*/  I2FP.F32.S32 R149, R149 ;  /* 0x0000009500957245 */ /* 0x000fe20000201400 */
[C---:B------:R-:W-:Y:S01]  /*11950*/  FFMA.FTZ R38, R150.reuse, UR5, R38 ;  /* 0x0000000596267c23 */ /* 0x040fe20008010026 */
[----:B------:R-:W-:Y:S01]  /*11960*/  FMNMX.FTZ R136, R33, R136, !PT ;  /* 0x0000008821887209 */ /* 0x000fe20007810000 */
[----:B------:R-:W-:Y:S01]  /*11970*/  FFMA.FTZ R40, R150, UR5, R40 ;  /* 0x0000000596287c23 */ /* 0x000fe20008010028 */
[----:B------:R-:W-:Y:S01]  /*11980*/  FMNMX.FTZ R134, R35, R134, !PT ;  /* 0x0000008623867209 */ /* 0x000fe20007810000 */
[----:B------:R-:W-:Y:S01]  /*11990*/  FFMA.FTZ R37, R149, UR5, R37 ;  /* 0x0000000595257c23 */ /* 0x000fe20008010025 */
[----:B------:R-:W-:Y:S01]  /*119a0*/  FMNMX.FTZ R135, R29, R135, !PT ;  /* 0x000000871d877209 */ /* 0x000fe20007810000 */
        /* <DEDUP_REMOVED lines=26> */
[----:B------:R-:W-:Y:S01]  /*11b50*/  FFMA.FTZ R53, R156, UR5, R53 ;  /* 0x000000059c357c23 */ /* 0x000fe20008010035 */
[----:B------:R-:W-:Y:S01]  /*11b60*/  FMNMX.FTZ R136, R52, R136, !PT ;  /* 0x0000008834887209 */ /* 0x000fe20007810000 */
[----:B------:R-:W-:Y:S01]  /*11b70*/  FFMA.FTZ R55, R156, UR5, R55 ;  /* 0x000000059c377c23 */ /* 0x000fe20008010037 */
[----:B------:R-:W-:Y:S01]  /*11b80*/  FMNMX.FTZ R134, R54, R134, !PT ;  /* 0x0000008636867209 */ /* 0x000fe20007810000 */
[----:B------:R-:W-:Y:S01]  /*11b90*/  FFMA.FTZ R57, R156, UR5, R57 ;  /* 0x000000059c397c23 */ /* 0x000fe20008010039 */
[----:B------:R-:W-:Y:S01]  /*11ba0*/  FMNMX.FTZ R135, R56, R135, !PT ;  /* 0x0000008738877209 */ /* 0x000fe20007810000 */
[C---:B------:R-:W-:Y:S01]  /*11bb0*/  FFMA.FTZ R64, R155.reuse, UR5, R64 ;  /* 0x000000059b407c23 */ /* 0x040fe20008010040 */
        /* <DEDUP_REMOVED lines=14> */
[----:B------:R-:W-:Y:S01]  /*11ca0*/  FMNMX.FTZ R157, R61, R135, !PT ;  /* 0x000000873d9d7209 */ /* 0x000fe20007810000 */
[----:B------:R-:W-:Y:S06]  /*11cb0*/  @P1 BRA `(.L_x_958) ;  /* 0xffffffec00141947 */ /* 0x000fec000383ffff */
.L_x_957:
[--C-:B------:R-:W-:Y:S01]  /*11cc0*/  LOP3.LUT R238, R229, UR35, R232.reuse, 0x96, !PT ;  /* 0x00000023e5ee7c12 */ /* 0x100fe2000f8e96e8 */
[----:B------:R-:W2:Y:S01]  /*11cd0*/  SHFL.BFLY PT, R136, R164, 0x2, 0x1f ;  /* 0x0c401f00a4887f89 */ /* 0x000ea200000e0000 */
[----:B------:R-:W-:Y:S01]  /*11ce0*/  LOP3.LUT R236, R225, UR35, R232, 0x96, !PT ;  /* 0x00000023e1ec7c12 */ /* 0x000fe2000f8e96e8 */
[----:B------:R-:W-:Y:S01]  /*11cf0*/  FFMA.FTZ R15, R147, UR5, R15 ;  /* 0x00000005930f7c23 */ /* 0x000fe2000801000f */
[----:B------:R-:W-:Y:S05]  /*11d00*/  FFMA.FTZ R26, R146, UR5, R26 ;  /* 0x00000005921a7c23 */ /* 0x000fea000801001a */
[----:B------:R-:W3:Y:S01]  /*11d10*/  SHFL.BFLY PT, R135, R158, 0x2, 0x1f ;  /* 0x0c401f009e877f89 */ /* 0x000ee200000e0000 */
[----:B------:R-:W-:Y:S01]  /*11d20*/  FFMA.FTZ R63, R133, UR5, R63 ;  /* 0x00000005853f7c23 */ /* 0x000fe2000801003f */
        /* <DEDUP_REMOVED lines=8> */
[----:B-1----:R-:W-:Y:S01]  /*11db0*/  FMNMX.FTZ R140, R10, R0, !PT ;  /* 0x000000000a8c7209 */ /* 0x002fe20007810000 */
[----:B------:R-:W1:Y:S01]  /*11dc0*/  SHFL.BFLY PT, R134, R157, 0x2, 0x1f ;  /* 0x0c401f009d867f89 */ /* 0x000e6200000e0000 */
[----:B------:R-:W-:Y:S01]  /*11dd0*/  FFMA.FTZ R14, R144, UR5, R14 ;  /* 0x00000005900e7c23 */ /* 0x000fe2000801000e */
[----:B------:R-:W-:Y:S01]  /*11de0*/  FFMA.FTZ R27, R145, UR5, R27 ;  /* 0x00000005911b7c23 */ /* 0x000fe2000801001b */
[----:B------:R-:W-:Y:S01]  /*11df0*/  FMNMX.FTZ R140, R11, R140, !PT ;  /* 0x0000008c0b8c7209 */ /* 0x000fe20007810000 */
[----:B------:R-:W-:Y:S01]  /*11e00*/  FFMA.FTZ R30, R148, UR5, R30 ;  /* 0x00000005941e7c23 */ /* 0x000fe2000801001e */
[----:B------:R-:W-:Y:S01]  /*11e10*/  FFMA.FTZ R46, R154, UR5, R46 ;  /* 0x000000059a2e7c23 */ /* 0x000fe2000801002e */
[----:B------:R-:W-:Y:S01]  /*11e20*/  FFMA.FTZ R58, R152, UR5, R58 ;  /* 0x00000005983a7c23 */ /* 0x000fe2000801003a */
[----:B------:R-:W-:Y:S01]  /*11e30*/  FMNMX.FTZ R140, R14, R140, !PT ;  /* 0x0000008c0e8c7209 */ /* 0x000fe20007810000 */
[----:B------:R-:W-:Y:S01]  /*11e40*/  IMAD.WIDE.U32 R238, R238, -0x326172a9, RZ ;  /* 0xcd9e8d57eeee7825 */ /* 0x000fe200078e00ff */
[----:B--2---:R-:W-:Y:S01]  /*11e50*/  FMNMX.FTZ R136, R164, R136, !PT ;  /* 0x00000088a4887209 */ /* 0x004fe20007810000 */
[----:B------:R-:W-:Y:S01]  /*11e60*/  USHF.L.U32 UR8, UR14, 0x1, URZ ;  /* 0x000000010e087899 */ /* 0x000fe2000800063f */
[----:B------:R-:W-:Y:S01]  /*11e70*/  FMNMX.FTZ R140, R15, R140, !PT ;  /* 0x0000008c0f8c7209 */ /* 0x000fe20007810000 */
[----:B------:R-:W-:Y:S01]  /*11e80*/  IMAD.WIDE.U32 R236, R236, -0x326172a9, RZ ;  /* 0xcd9e8d57ecec7825 */ /* 0x000fe200078e00ff */
[----:B---3--:R-:W-:Y:S01]  /*11e90*/  FMNMX.FTZ R135, R158, R135, !PT ;  /* 0x000000879e877209 */ /* 0x008fe20007810000 */
[----:B------:R-:W2:Y:S01]  /*11ea0*/  SHFL.BFLY PT, R139, R136, 0x1, 0x1f ;  /* 0x0c201f00888b7f89 */ /* 0x000ea200000e0000 */
[----:B------:R-:W-:Y:S01]  /*11eb0*/  FMNMX.FTZ R140, R26, R140, !PT ;  /* 0x0000008c1a8c7209 */ /* 0x000fe20007810000 */
[----:B------:R-:W-:Y:S06]  /*11ec0*/  UIADD3 UR14, UR14, -0x1, URZ ;  /* 0xffffffff0e0e7890 */ /* 0x000fec000fffe03f */
[----:B------:R-:W3:Y:S01]  /*11ed0*/  SHFL.BFLY PT, R138, R135, 0x1, 0x1f ;  /* 0x0c201f00878a7f89 */ /* 0x000ee200000e0000 */
[----:B------:R-:W-:Y:S04]  /*11ee0*/  FMNMX.FTZ R140, R27, R140, !PT ;  /* 0x0000008c1b8c7209 */ /* 0x000fe80007810000 */
[----:B------:R-:W-:Y:S02]  /*11ef0*/  FMNMX.FTZ R140, R30, R140, !PT ;  /* 0x0000008c1e8c7209 */ /* 0x000fe40007810000 */
[----:B-1----:R-:W-:Y:S05]  /*11f00*/  FMNMX.FTZ R134, R157, R134, !PT ;  /* 0x000000869d867209 */ /* 0x002fea0007810000 */
[----:B------:R-:W1:Y:S01]  /*11f10*/  SHFL.BFLY PT, R137, R134, 0x1, 0x1f ;  /* 0x0c201f0086897f89 */ /* 0x000e6200000e0000 */
[----:B--2---:R-:W-:Y:S02]  /*11f20*/  FMNMX.FTZ R136, R136, R139, !PT ;  /* 0x0000008b88887209 */ /* 0x004fe40007810000 */
[----:B---3--:R-:W-:Y:S03]  /*11f30*/  FMNMX.FTZ R135, R135, R138, !PT ;  /* 0x0000008a87877209 */ /* 0x008fe60007810000 */
[C---:B------:R-:W-:Y:S01]  /*11f40*/  FADD.FTZ R133, -R136.reuse, R3 ;  /* 0x0000000388857221 */ /* 0x040fe20000010100 */
[----:B------:R-:W-:Y:S01]  /*11f50*/  FMNMX.FTZ R138, R31, R140, !PT ;  /* 0x0000008c1f8a7209 */ /* 0x000fe20007810000 */
[C---:B------:R-:W-:Y:S01]  /*11f60*/  FMUL.FTZ R183, R136.reuse, UR4 ;  /* 0x0000000488b77c20 */ /* 0x040fe20008410000 */
[----:B------:R-:W-:Y:S01]  /*11f70*/  FSETP.NEU.FTZ.AND P2, PT, R136, -INF , PT ;  /* 0xff8000008800780b */ /* 0x000fe20003f5d000 */
[----:B------:R-:W-:Y:S01]  /*11f80*/  FMUL.FTZ R133, R133, UR4 ;  /* 0x0000000485857c20 */ /* 0x000fe20008410000 */
[----:B------:R-:W-:Y:S01]  /*11f90*/  FMNMX.FTZ R138, R42, R138, !PT ;  /* 0x0000008a2a8a7209 */ /* 0x000fe20007810000 */
[----:B------:R-:W-:Y:S01]  /*11fa0*/  FADD.FTZ R3, -R135, R132 ;  /* 0x0000008487037221 */ /* 0x000fe20000010100 */
[----:B------:R-:W-:Y:S01]  /*11fb0*/  FSEL R183, R183, RZ, P2 ;  /* 0x000000ffb7b77208 */ /* 0x000fe20001000000 */
[----:B------:R2:W3:Y:S01]  /*11fc0*/  MUFU.EX2 R132, R133 ;  /* 0x0000008500847308 */ /* 0x0004e20000000800 */
[----:B------:R-:W-:Y:S01]  /*11fd0*/  FMNMX.FTZ R138, R43, R138, !PT ;  /* 0x0000008a2b8a7209 */ /* 0x000fe20007810000 */
[C---:B------:R-:W-:Y:S01]  /*11fe0*/  FMUL.FTZ R181, R135.reuse, UR4 ;  /* 0x0000000487b57c20 */ /* 0x040fe20008410000 */
[----:B-1----:R-:W-:Y:S01]  /*11ff0*/  FMNMX.FTZ R134, R134, R137, !PT ;  /* 0x0000008986867209 */ /* 0x002fe20007810000 */
[----:B------:R-:W-:Y:S01]  /*12000*/  IMAD.U32 R137, RZ, RZ, UR29 ;  /* 0x0000001dff897e24 */ /* 0x000fe2000f8e00ff */
[----:B------:R-:W-:Y:S01]  /*12010*/  FSETP.NEU.FTZ.AND P2, PT, R135, -INF , PT ;  /* 0xff8000008700780b */ /* 0x000fe20003f5d000 */
[--C-:B------:R-:W-:Y:S01]  /*12020*/  FFMA.FTZ R242, R65, UR4, -R183.reuse ;  /* 0x0000000441f27c23 */ /* 0x100fe200080108b7 */
[--C-:B------:R-:W-:Y:S01]  /*12030*/  FFMA.FTZ R167, R21, UR4, -R183.reuse ;  /* 0x0000000415a77c23 */ /* 0x100fe200080108b7 */
[----:B------:R-:W-:Y:S01]  /*12040*/  FFMA.FTZ R161, R4, UR4, -R183 ;  /* 0x0000000404a17c23 */ /* 0x000fe200080108b7 */
[----:B------:R-:W-:Y:S01]  /*12050*/  FSEL R181, R181, RZ, P2 ;  /* 0x000000ffb5b57208 */ /* 0x000fe20001000000 */
[----:B------:R-:W-:Y:S01]  /*12060*/  FMUL.FTZ R3, R3, UR4 ;  /* 0x0000000403037c20 */ /* 0x000fe20008410000 */
[C---:B------:R-:W-:Y:S01]  /*12070*/  FSETP.NEU.FTZ.AND P2, PT, R134.reuse, -INF , PT ;  /* 0xff8000008600780b */ /* 0x040fe20003f5d000 */
[----:B------:R-:W-:Y:S01]  /*12080*/  FMUL.FTZ R170, R134, UR4 ;  /* 0x0000000486aa7c20 */ /* 0x000fe20008410000 */
[----:B------:R-:W-:Y:S01]  /*12090*/  MUFU.EX2 R167, R167 ;  /* 0x000000a700a77308 */ /* 0x000fe20000000800 */
[--C-:B------:R-:W-:Y:S01]  /*120a0*/  FFMA.FTZ R243, R66, UR4, -R181.reuse ;  /* 0x0000000442f37c23 */ /* 0x100fe200080108b5 */
[--C-:B------:R-:W-:Y:S01]  /*120b0*/  FFMA.FTZ R244, R67, UR4, -R181.reuse ;  /* 0x0000000443f47c23 */ /* 0x100fe200080108b5 */
[----:B------:R-:W-:Y:S01]  /*120c0*/  FFMA.FTZ R246, R54, UR4, -R181 ;  /* 0x0000000436f67c23 */ /* 0x000fe200080108b5 */
[----:B--2---:R-:W-:Y:S01]  /*120d0*/  LOP3.LUT R133, R233, UR8, R137, 0x96, !PT ;  /* 0x00000008e9857c12 */ /* 0x004fe2000f8e9689 */
[--C-:B------:R-:W-:Y:S01]  /*120e0*/  FFMA.FTZ R153, R7, UR4, -R181.reuse ;  /* 0x0000000407997c23 */ /* 0x100fe200080108b5 */
[----:B------:R-:W-:Y:S01]  /*120f0*/  FMNMX.FTZ R137, R46, R138, !PT ;  /* 0x0000008a2e897209 */ /* 0x000fe20007810000 */
[--C-:B------:R-:W-:Y:S01]  /*12100*/  FFMA.FTZ R159, R6, UR4, -R181.reuse ;  /* 0x00000004069f7c23 */ /* 0x100fe200080108b5 */
[----:B------:R-:W-:Y:S02]  /*12110*/  FSEL R170, R170, RZ, P2 ;  /* 0x000000ffaaaa7208 */ /* 0x000fe40001000000 */
[----:B------:R-:W1:Y:S01]  /*12120*/  MUFU.EX2 R3, R3 ;  /* 0x0000000300037308 */ /* 0x000e620000000800 */
[----:B------:R-:W-:Y:S01]  /*12130*/  FMNMX.FTZ R137, R47, R137, !PT ;  /* 0x000000892f897209 */ /* 0x000fe20007810000 */
[C---:B---3--:R-:W-:Y:S01]  /*12140*/  FMUL.FTZ R84, R132.reuse, R84 ;  /* 0x0000005484547220 */ /* 0x048fe20000410000 */
[----:B------:R-:W-:Y:S01]  /*12150*/  FMUL.FTZ R85, R132, R85 ;  /* 0x0000005584557220 */ /* 0x000fe20000410000 */
[--C-:B------:R-:W-:Y:S01]  /*12160*/  FFMA.FTZ R163, R8, UR4, -R170.reuse ;  /* 0x0000000408a37c23 */ /* 0x100fe200080108aa */
[----:B------:R-:W-:Y:S01]  /*12170*/  FMNMX.FTZ R137, R58, R137, !PT ;  /* 0x000000893a897209 */ /* 0x000fe20007810000 */
[----:B------:R-:W-:Y:S04]  /*12180*/  IMAD.WIDE.U32 R164, R133, -0x326172a9, RZ ;  /* 0xcd9e8d5785a47825 */ /* 0x000fe800078e00ff */
[----:B------:R-:W-:Y:S01]  /*12190*/  FFMA.FTZ R157, R9, UR4, -R170 ;  /* 0x00000004099d7c23 */ /* 0x000fe200080108aa */
[----:B------:R-:W-:Y:S01]  /*121a0*/  MUFU.EX2 R246, R246 ;  /* 0x000000f600f67308 */ /* 0x000fe20000000800 */
[----:B------:R-:W-:Y:S01]  /*121b0*/  FMNMX.FTZ R133, R59, R137, !PT ;  /* 0x000000893b857209 */ /* 0x000fe20007810000 */
[----:B------:R-:W-:Y:S01]  /*121c0*/  FFMA.FTZ R182, R50, UR4, -R181 ;  /* 0x0000000432b67c23 */ /* 0x000fe200080108b5 */
[----:B------:R-:W-:Y:S01]  /*121d0*/  LOP3.LUT R142, R239, UR34, R164, 0x96, !PT ;  /* 0x00000022ef8e7c12 */ /* 0x000fe2000f8e96a4 */
[----:B------:R-:W-:Y:S01]  /*121e0*/  FMUL.FTZ R68, R132, R68 ;  /* 0x0000004484447220 */ /* 0x000fe20000410000 */
[----:B------:R-:W-:Y:S01]  /*121f0*/  FMNMX.FTZ R133, R62, R133, !PT ;  /* 0x000000853e857209 */ /* 0x000fe20007810000 */
[C---:B------:R-:W-:Y:S01]  /*12200*/  FMUL.FTZ R69, R132.reuse, R69 ;  /* 0x0000004584457220 */ /* 0x040fe20000410000 */
[----:B------:R-:W-:Y:S01]  /*12210*/  LOP3.LUT R138, R165, UR36, R226, 0x96, !PT ;  /* 0x00000024a58a7c12 */ /* 0x000fe2000f8e96e2 */
[----:B------:R-:W-:Y:S01]  /*12220*/  FMUL.FTZ R76, R132, R76 ;  /* 0x0000004c844c7220 */ /* 0x000fe20000410000 */
[----:B------:R-:W-:Y:S01]  /*12230*/  FMNMX.FTZ R133, R63, R133, !PT ;  /* 0x000000853f857209 */ /* 0x000fe20007810000 */
[----:B------:R-:W-:Y:S01]  /*12240*/  FFMA.FTZ R137, R16, UR4, -R183 ;  /* 0x0000000410897c23 */ /* 0x000fe200080108b7 */
[----:B------:R-:W-:Y:S01]  /*12250*/  LOP3.LUT R164, R237, UR34, R164, 0x96, !PT ;  /* 0x00000022eda47c12 */ /* 0x000fe2000f8e96a4 */
[----:B-1----:R-:W-:Y:S01]  /*12260*/  FMUL.FTZ R86, R3, R86 ;  /* 0x0000005603567220 */ /* 0x002fe20000410000 */
[----:B------:R-:W-:Y:S01]  /*12270*/  LOP3.LUT R139, R165, UR36, R230, 0x96, !PT ;  /* 0x00000024a58b7c12 */ /* 0x000fe2000f8e96e6 */
[----:B------:R-:W1:Y:S01]  /*12280*/  SHFL.BFLY PT, R16, R133, 0x2, 0x1f ;  /* 0x0c401f0085107f89 */ /* 0x000e6200000e0000 */
[C---:B------:R-:W-:Y:S01]  /*12290*/  FMUL.FTZ R87, R3.reuse, R87 ;  /* 0x0000005703577220 */ /* 0x040fe20000410000 */
[----:B------:R-:W-:Y:S04]  /*122a0*/  IMAD.WIDE.U32 R164, R164, -0x2daee0ad, RZ ;  /* 0xd2511f53a4a47825 */ /* 0x000fe800078e00ff */
[C---:B------:R-:W-:Y:S01]  /*122b0*/  FMUL.FTZ R70, R3.reuse, R70 ;  /* 0x0000004603467220 */ /* 0x040fe20000410000 */
[----:B------:R-:W-:Y:S01]  /*122c0*/  UIADD3 UR8, UR8, 0x1, URZ ;  /* 0x0000000108087890 */ /* 0x000fe2000fffe03f */
[----:B------:R-:W-:Y:S01]  /*122d0*/  FMUL.FTZ R71, R3, R71 ;  /* 0x0000004703477220 */ /* 0x000fe20000410000 */
[----:B------:R-:W-:Y:S04]  /*122e0*/  IMAD.WIDE.U32 R140, R139, -0x2daee0ad, RZ ;  /* 0xd2511f538b8c7825 */ /* 0x000fe800078e00ff */
[----:B------:R-:W-:Y:S01]  /*122f0*/  FFMA.FTZ R139, R18, UR4, -R181 ;  /* 0x00000004128b7c23 */ /* 0x000fe200080108b5 */
[----:B------:R-:W-:Y:S01]  /*12300*/  MUFU.EX2 R137, R137 ;  /* 0x0000008900897308 */ /* 0x000fe20000000800 */
[C---:B------:R-:W-:Y:S01]  /*12310*/  FMUL.FTZ R77, R132.reuse, R77 ;  /* 0x0000004d844d7220 */ /* 0x040fe20000410000 */
[C---:B------:R-:W-:Y:S01]  /*12320*/  FMUL.FTZ R78, R3.reuse, R78 ;  /* 0x0000004e034e7220 */ /* 0x040fe20000410000 */
[C---:B------:R-:W-:Y:S01]  /*12330*/  FMUL.FTZ R79, R3.reuse, R79 ;  /* 0x0000004f034f7220 */ /* 0x040fe20000410000 */
[C---:B------:R-:W-:Y:S01]  /*12340*/  FMUL.FTZ R80, R132.reuse, R80 ;  /* 0x0000005084507220 */ /* 0x040fe20000410000 */
[----:B------:R-:W-:Y:S01]  /*12350*/  FMUL.FTZ R81, R132, R81 ;  /* 0x0000005184517220 */ /* 0x000fe20000410000 */
[C---:B------:R-:W-:Y:S01]  /*12360*/  FMUL.FTZ R82, R3.reuse, R82 ;  /* 0x0000005203527220 */ /* 0x040fe20000410000 */
[C---:B------:R-:W-:Y:S01]  /*12370*/  FMUL.FTZ R83, R3.reuse, R83 ;  /* 0x0000005303537220 */ /* 0x040fe20000410000 */
[----:B------:R-:W-:Y:S01]  /*12380*/  FMUL.FTZ R50, R3, R98 ;  /* 0x0000006203327220 */ /* 0x000fe20000410000 */
[--C-:B------:R-:W-:Y:S01]  /*12390*/  FFMA.FTZ R247, R56, UR4, -R170.reuse ;  /* 0x0000000438f77c23 */ /* 0x100fe200080108aa */
[----:B------:R-:W-:Y:S01]  /*123a0*/  FFMA.FTZ R248, R57, UR4, -R170 ;  /* 0x0000000439f87c23 */ /* 0x000fe200080108aa */
[----:B------:R-:W-:Y:S01]  /*123b0*/  IMAD.WIDE.U32 R172, R138, -0x2daee0ad, RZ ;  /* 0xd2511f538aac7825 */ /* 0x000fe200078e00ff */
[----:B------:R-:W-:Y:S01]  /*123c0*/  LOP3.LUT R138, R141, UR31, R228, 0x96, !PT ;  /* 0x0000001f8d8a7c12 */ /* 0x000fe2000f8e96e4 */
[----:B------:R-:W-:Y:S02]  /*123d0*/  MUFU.EX2 R139, R139 ;  /* 0x0000008b008b7308 */ /* 0x000fe40000000800 */
[----:B------:R-:W-:Y:S01]  /*123e0*/  FADD.FTZ R2, -R134, R2 ;  /* 0x0000000286027221 */ /* 0x000fe20000010100 */
[----:B------:R-:W-:Y:S01]  /*123f0*/  IMAD.WIDE.U32 R142, R142, -0x2daee0ad, RZ ;  /* 0xd2511f538e8e7825 */ /* 0x000fe200078e00ff */
[----:B-1----:R-:W-:Y:S02]  /*12400*/  FMNMX.FTZ R4, R133, R16, !PT ;  /* 0x0000001085047209 */ /* 0x002fe40007810000 */
[----:B------:R-:W-:Y:S01]  /*12410*/  LOP3.LUT R172, R165, UR27, R172, 0x96, !PT ;  /* 0x0000001ba5ac7c12 */ /* 0x000fe2000f8e96ac */
[----:B------:R-:W-:Y:S01]  /*12420*/  IMAD.WIDE.U32 R174, R138, -0x326172a9, RZ ;  /* 0xcd9e8d578aae7825 */ /* 0x000fe200078e00ff */
[----:B------:R-:W-:Y:S01]  /*12430*/  LOP3.LUT R18, R143, UR27, R140, 0x96, !PT ;  /* 0x0000001b8f127c12 */ /* 0x000fe2000f8e968c */
[----:B------:R-:W1:Y:S02]  /*12440*/  SHFL.BFLY PT, R133, R4, 0x1, 0x1f ;  /* 0x0c201f0004857f89 */ /* 0x000e6400000e0000 */
[----:B------:R-:W-:Y:S01]  /*12450*/  FFMA.FTZ R152, R17, UR4, -R183 ;  /* 0x0000000411987c23 */ /* 0x000fe200080108b7 */
[----:B------:R-:W-:Y:S01]  /*12460*/  LOP3.LUT R17, R173, UR31, R224, 0x96, !PT ;  /* 0x0000001fad117c12 */ /* 0x000fe2000f8e96e0 */
[----:B------:R-:W-:Y:S01]  /*12470*/  FFMA.FTZ R138, R19, UR4, -R181 ;  /* 0x00000004138a7c23 */ /* 0x000fe200080108b5 */
[----:B------:R-:W-:Y:S01]  /*12480*/  LOP3.LUT R140, R175, UR30, R238, 0x96, !PT ;  /* 0x0000001eaf8c7c12 */ /* 0x000fe2000f8e96ee */
[----:B------:R-:W-:Y:S01]  /*12490*/  IMAD.WIDE.U32 R18, R18, -0x326172a9, RZ ;  /* 0xcd9e8d5712127825 */ /* 0x000fe200078e00ff */
[----:B------:R-:W-:Y:S03]  /*124a0*/  MUFU.EX2 R247, R247 ;  /* 0x000000f700f77308 */ /* 0x000fe60000000800 */
[----:B------:R-:W-:Y:S01]  /*124b0*/  FMUL.FTZ R2, R2, UR4 ;  /* 0x0000000402027c20 */ /* 0x000fe20008410000 */
[----:B------:R-:W-:Y:S01]  /*124c0*/  IMAD.WIDE.U32 R168, R17, -0x326172a9, RZ ;  /* 0xcd9e8d5711a87825 */ /* 0x000fe200078e00ff */
[----:B------:R-:W-:Y:S03]  /*124d0*/  LOP3.LUT R174, R19, UR26, R174, 0x96, !PT ;  /* 0x0000001a13ae7c12 */ /* 0x000fe6000f8e96ae */
[----:B------:R-:W-:Y:S01]  /*124e0*/  FMUL.FTZ R19, R3, R119 ;  /* 0x0000007703137220 */ /* 0x000fe20000410000 */
[----:B------:R-:W-:Y:S01]  /*124f0*/  IMAD.WIDE.U32 R172, R172, -0x326172a9, RZ ;  /* 0xcd9e8d57acac7825 */ /* 0x000fe200078e00ff */
[----:B------:R-:W-:Y:S01]  /*12500*/  LOP3.LUT R17, R169, UR30, R236, 0x96, !PT ;  /* 0x0000001ea9117c12 */ /* 0x000fe2000f8e96ec */
[----:B------:R-:W2:Y:S02]  /*12510*/  MUFU.EX2 R2, R2 ;  /* 0x0000000200027308 */ /* 0x000ea40000000800 */
[----:B------:R-:W-:Y:S01]  /*12520*/  FFMA.FTZ R156, R12, UR4, -R170 ;  /* 0x000000040c9c7c23 */ /* 0x000fe200080108aa */
[----:B------:R-:W-:Y:S01]  /*12530*/  IMAD.WIDE.U32 R140, R140, -0x2daee0ad, RZ ;  /* 0xd2511f538c8c7825 */ /* 0x000fe200078e00ff */
[----:B------:R-:W-:Y:S03]  /*12540*/  LOP3.LUT R168, R173, UR26, R168, 0x96, !PT ;  /* 0x0000001aada87c12 */ /* 0x000fe6000f8e96a8 */
[----:B------:R-:W-:Y:S01]  /*12550*/  FFMA.FTZ R173, R29, UR4, -R170 ;  /* 0x000000041dad7c23 */ /* 0x000fe200080108aa */
[----:B------:R-:W-:Y:S01]  /*12560*/  IMAD.WIDE.U32 R144, R17, -0x2daee0ad, RZ ;  /* 0xd2511f5311907825 */ /* 0x000fe200078e00ff */
[----:B------:R-:W-:Y:S01]  /*12570*/  LOP3.LUT R16, R141, UR24, R142, 0x96, !PT ;  /* 0x000000188d107c12 */ /* 0x000fe2000f8e968e */
[----:B------:R-:W-:Y:S01]  /*12580*/  MUFU.EX2 R248, R248 ;  /* 0x000000f800f87308 */ /* 0x000fe20000000800 */
[----:B-1----:R-:W-:Y:S01]  /*12590*/  FMNMX.FTZ R133, R4, R133, !PT ;  /* 0x0000008504857209 */ /* 0x002fe20007810000 */
[----:B------:R-:W-:Y:S01]  /*125a0*/  IMAD.WIDE.U32 R168, R168, -0x2daee0ad, RZ ;  /* 0xd2511f53a8a87825 */ /* 0x000fe200078e00ff */
[----:B------:R-:W-:Y:S02]  /*125b0*/  LOP3.LUT R164, R145, UR24, R164, 0x96, !PT ;  /* 0x0000001891a47c12 */ /* 0x000fe4000f8e96a4 */
[----:B------:R-:W-:Y:S01]  /*125c0*/  FSETP.NEU.FTZ.AND P2, PT, R133, -INF , PT ;  /* 0xff8000008500780b */ /* 0x000fe20003f5d000 */
[----:B------:R-:W-:Y:S01]  /*125d0*/  IMAD.WIDE.U32 R16, R16, -0x326172a9, RZ ;  /* 0xcd9e8d5710107825 */ /* 0x000fe200078e00ff */
[----:B------:R-:W-:Y:S03]  /*125e0*/  LOP3.LUT R144, R169, UR21, R144, 0x96, !PT ;  /* 0x00000015a9907c12 */ /* 0x000fe6000f8e9690 */
[----:B------:R-:W-:Y:S01]  /*125f0*/  MUFU.EX2 R138, R138 ;  /* 0x0000008a008a7308 */ /* 0x000fe20000000800 */
[C---:B--2---:R-:W-:Y:S01]  /*12600*/  FMUL.FTZ R9, R2.reuse, R125 ;  /* 0x0000007d02097220 */ /* 0x044fe20000410000 */
[----:B------:R-:W-:Y:S01]  /*12610*/  FMUL.FTZ R21, R2, R109 ;  /* 0x0000006d02157220 */ /* 0x000fe20000410000 */
[----:B------:R-:W-:Y:S01]  /*12620*/  LOP3.LUT R176, R17, UR22, R18, 0x96, !PT ;  /* 0x0000001611b07c12 */ /* 0x000fe2000f8e9612 */
[----:B------:R-:W-:Y:S01]  /*12630*/  FMUL.FTZ R166, R133, UR4 ;  /* 0x0000000485a67c20 */ /* 0x000fe20008410000 */
[----:B------:R-:W-:Y:S04]  /*12640*/  IMAD.WIDE.U32 R144, R144, -0x326172a9, RZ ;  /* 0xcd9e8d5790907825 */ /* 0x000fe800078e00ff */
[----:B------:R-:W-:Y:S01]  /*12650*/  FMUL.FTZ R17, R132, R117 ;  /* 0x0000007584117220 */ /* 0x000fe20000410000 */
[----:B------:R-:W-:Y:S01]  /*12660*/  FMUL.FTZ R18, R3, R118 ;  /* 0x0000007603127220 */ /* 0x000fe20000410000 */
[----:B------:R-:W-:Y:S01]  /*12670*/  FSEL R166, R166, RZ, P2 ;  /* 0x000000ffa6a67208 */ /* 0x000fe20001000000 */
[----:B------:R-:W-:Y:S01]  /*12680*/  IMAD.WIDE.U32 R164, R164, -0x326172a9, RZ ;  /* 0xcd9e8d57a4a47825 */ /* 0x000fe200078e00ff */
[----:B------:R-:W-:Y:S01]  /*12690*/  SHF.R.U32.HI R8, RZ, 0x10, R144 ;  /* 0x00000010ff087819 */ /* 0x000fe20000011690 */
[----:B------:R-:W-:Y:S01]  /*126a0*/  MUFU.EX2 R152, R152 ;  /* 0x0000009800987308 */ /* 0x000fe20000000800 */
[----:B------:R-:W-:Y:S01]  /*126b0*/  LOP3.LUT R7, R144, 0xffff, RZ, 0xc0, !PT ;  /* 0x0000ffff90077812 */ /* 0x000fe200078ec0ff */
[----:B------:R-:W-:Y:S01]  /*126c0*/  IMAD.WIDE.U32 R174, R174, -0x2daee0ad, RZ ;  /* 0xd2511f53aeae7825 */ /* 0x000fe200078e00ff */
[----:B------:R-:W-:Y:S02]  /*126d0*/  LOP3.LUT R4, R145, UR19, R164, 0x96, !PT ;  /* 0x0000001391047c12 */ /* 0x000fe4000f8e96a4 */
[----:B------:R-:W-:Y:S01]  /*126e0*/  LOP3.LUT R150, R144, 0xff, RZ, 0xc0, !PT ;  /* 0x000000ff90967812 */ /* 0x000fe200078ec0ff */
[----:B------:R-:W-:Y:S01]  /*126f0*/  FFMA.FTZ R160, R5, UR4, -R183 ;  /* 0x0000000405a07c23 */ /* 0x000fe200080108b7 */
[----:B------:R-:W-:Y:S01]  /*12700*/  LOP3.LUT R5, R175, UR21, R140, 0x96, !PT ;  /* 0x00000015af057c12 */ /* 0x000fe2000f8e968c */
[----:B------:R-:W-:Y:S01]  /*12710*/  FFMA.FTZ R158, R14, UR4, -R166 ;  /* 0x000000040e9e7c23 */ /* 0x000fe200080108a6 */
[----:B------:R-:W-:Y:S01]  /*12720*/  SHF.R.U32.HI R151, RZ, 0x18, R144 ;  /* 0x00000018ff977819 */ /* 0x000fe20000011690 */
[----:B------:R-:W-:Y:S01]  /*12730*/  FFMA.FTZ R164, R15, UR4, -R166 ;  /* 0x000000040fa47c23 */ /* 0x000fe200080108a6 */
[----:B------:R-:W-:Y:S01]  /*12740*/  LOP3.LUT R8, R8, 0xff, RZ, 0xc0, !PT ;  /* 0x000000ff08087812 */ /* 0x000fe200078ec0ff */
[----:B------:R-:W-:Y:S01]  /*12750*/  FADD.FTZ R0, -R133, R0 ;  /* 0x0000000085007221 */ /* 0x000fe20000010100 */
[----:B------:R-:W-:Y:S01]  /*12760*/  SHF.R.U32.HI R7, RZ, 0x8, R7 ;  /* 0x00000008ff077819 */ /* 0x000fe20000011607 */
[----:B------:R-:W-:Y:S01]  /*12770*/  IMAD.WIDE.U32 R140, R5, -0x326172a9, RZ ;  /* 0xcd9e8d57058c7825 */ /* 0x000fe200078e00ff */
[----:B------:R-:W-:Y:S01]  /*12780*/  PRMT R151, R8, 0x5410, R151 ;  /* 0x0000541008977816 */ /* 0x000fe20000000097 */
[----:B------:R-:W1:Y:S01]  /*12790*/  LDSM.16.MT88.4 R144, [R192+0x6000] ;  /* 0x00600000c090783b */ /* 0x000e620000004200 */
[----:B------:R-:W-:Y:S01]  /*127a0*/  PRMT R150, R150, 0x5410, R7 ;  /* 0x0000541096967816 */ /* 0x000fe20000000007 */
[----:B------:R-:W-:Y:S01]  /*127b0*/  FMUL.FTZ R0, R0, UR4 ;  /* 0x0000000400007c20 */ /* 0x000fe20008410000 */
        /* <DEDUP_REMOVED lines=8> */
[----:B------:R-:W-:Y:S03]  /*12840*/  SHF.R.U32.HI R5, RZ, 0x8, R5 ;  /* 0x00000008ff057819 */ /* 0x000fe60000011605 */
[----:B------:R-:W-:Y:S01]  /*12850*/  MUFU.EX2 R164, R164 ;  /* 0x000000a400a47308 */ /* 0x000fe20000000800 */
[----:B------:R-:W-:Y:S01]  /*12860*/  SHF.R.U32.HI R143, RZ, 0x18, R140 ;  /* 0x00000018ff8f7819 */ /* 0x000fe2000001168c */
[----:B------:R-:W-:Y:S01]  /*12870*/  FFMA.FTZ R155, R13, UR4, -R170 ;  /* 0x000000040d9b7c23 */ /* 0x000fe200080108aa */
[----:B------:R-:W-:Y:S01]  /*12880*/  LOP3.LUT R6, R6, 0xff, RZ, 0xc0, !PT ;  /* 0x000000ff06067812 */ /* 0x000fe200078ec0ff */
[----:B------:R-:W-:Y:S01]  /*12890*/  IMAD.U32 R8, RZ, RZ, UR29 ;  /* 0x0000001dff087e24 */ /* 0x000fe2000f8e00ff */
[----:B------:R-:W-:Y:S01]  /*128a0*/  LOP3.LUT R7, R141, 0xffff, RZ, 0xc0, !PT ;  /* 0x0000ffff8d077812 */ /* 0x000fe200078ec0ff */
[----:B------:R-:W-:Y:S01]  /*128b0*/  FFMA.FTZ R249, R62, UR4, -R166 ;  /* 0x000000043ef97c23 */ /* 0x000fe200080108a6 */
[----:B------:R-:W-:Y:S03]  /*128c0*/  SHF.R.U32.HI R149, RZ, 0x10, R4 ;  /* 0x00000010ff957819 */ /* 0x000fe60000011604 */
[----:B------:R-:W2:Y:S01]  /*128d0*/  MUFU.EX2 R0, R0 ;  /* 0x0000000000007308 */ /* 0x000ea20000000800 */
[----:B------:R-:W-:Y:S01]  /*128e0*/  PRMT R142, R142, 0x5410, R5 ;  /* 0x000054108e8e7816 */ /* 0x000fe20000000005 */
[----:B------:R-:W-:Y:S01]  /*128f0*/  FMUL.FTZ R29, R2, R105 ;  /* 0x00000069021d7220 */ /* 0x000fe20000410000 */
[----:B------:R-:W-:Y:S01]  /*12900*/  LOP3.LUT R8, R233, UR8, R8, 0x96, !PT ;  /* 0x00000008e9087c12 */ /* 0x000fe2000f8e9608 */
[--C-:B------:R-:W-:Y:S01]  /*12910*/  FFMA.FTZ R178, R27, UR4, -R166.reuse ;  /* 0x000000041bb27c23 */ /* 0x100fe200080108a6 */
[----:B------:R-:W-:Y:S01]  /*12920*/  PRMT R143, R6, 0x5410, R143 ;  /* 0x00005410068f7816 */ /* 0x000fe2000000008f */
[--C-:B------:R-:W-:Y:S01]  /*12930*/  FFMA.FTZ R240, R46, UR4, -R166.reuse ;  /* 0x000000042ef07c23 */ /* 0x100fe200080108a6 */
[C---:B------:R-:W-:Y:S03]  /*12940*/  LOP3.LUT R5, R4.reuse, 0xffff, RZ, 0xc0, !PT ;  /* 0x0000ffff04057812 */ /* 0x040fe600078ec0ff */
[----:B------:R-:W-:Y:S01]  /*12950*/  MUFU.EX2 R161, R161 ;  /* 0x000000a100a17308 */ /* 0x000fe20000000800 */
[----:B------:R-:W-:Y:S01]  /*12960*/  LOP3.LUT R148, R4, 0xff, RZ, 0xc0, !PT ;  /* 0x000000ff04947812 */ /* 0x000fe200078ec0ff */
[----:B------:R-:W-:Y:S01]  /*12970*/  FFMA.FTZ R241, R47, UR4, -R166 ;  /* 0x000000042ff17c23 */ /* 0x000fe200080108a6 */
[----:B------:R-:W-:Y:S01]  /*12980*/  LOP3.LUT R140, R141, 0xff, RZ, 0xc0, !PT ;  /* 0x000000ff8d8c7812 */ /* 0x000fe200078ec0ff */
[----:B------:R-:W-:Y:S01]  /*12990*/  IMAD.WIDE.U32 R14, R8, -0x326172a9, RZ ;  /* 0xcd9e8d57080e7825 */ /* 0x000fe200078e00ff */
[----:B------:R-:W-:Y:S02]  /*129a0*/  SHF.R.U32.HI R4, RZ, 0x18, R4 ;  /* 0x00000018ff047819 */ /* 0x000fe40000011604 */
[----:B------:R-:W-:Y:S03]  /*129b0*/  SHF.R.U32.HI R7, RZ, 0x8, R7 ;  /* 0x00000008ff077819 */ /* 0x000fe60000011607 */
[----:B------:R-:W3:Y:S01]  /*129c0*/  MUFU.EX2 R160, R160 ;  /* 0x000000a000a07308 */ /* 0x000ee20000000800 */
[----:B------:R-:W-:Y:S01]  /*129d0*/  LOP3.LUT R149, R149, 0xff, RZ, 0xc0, !PT ;  /* 0x000000ff95957812 */ /* 0x000fe200078ec0ff */
[C---:B--2---:R-:W-:Y:S01]  /*129e0*/  FMUL.FTZ R10, R0.reuse, R126 ;  /* 0x0000007e000a7220 */ /* 0x044fe20000410000 */
[----:B------:R-:W-:Y:S01]  /*129f0*/  SHF.R.U32.HI R6, RZ, 0x10, R141 ;  /* 0x00000010ff067819 */ /* 0x000fe2000001168d */
[----:B------:R-:W-:Y:S01]  /*12a00*/  FMUL.FTZ R11, R0, R127 ;  /* 0x0000007f000b7220 */ /* 0x000fe20000410000 */
[--C-:B------:R-:W-:Y:S01]  /*12a10*/  HSET2.LE.AND R151, R151, R217.reuse, PT ;  /* 0x000000d997977233 */ /* 0x100fe20003803000 */
[----:B------:R-:W-:Y:S01]  /*12a20*/  FMUL.FTZ R13, R2, R121 ;  /* 0x00000079020d7220 */ /* 0x000fe20000410000 */
[----:B------:R-:W-:Y:S03]  /*12a30*/  PRMT R140, R140, 0x5410, R7 ;  /* 0x000054108c8c7816 */ /* 0x000fe60000000007 */
[----:B------:R-:W-:Y:S01]  /*12a40*/  MUFU.EX2 R159, R159 ;  /* 0x0000009f009f7308 */ /* 0x000fe20000000800 */
[----:B------:R-:W-:Y:S01]  /*12a50*/  PRMT R149, R149, 0x5410, R4 ;  /* 0x0000541095957816 */ /* 0x000fe20000000004 */
[C---:B------:R-:W-:Y:S01]  /*12a60*/  FMUL.FTZ R72, R2.reuse, R72 ;  /* 0x0000004802487220 */ /* 0x040fe20000410000 */
[--C-:B------:R-:W-:Y:S01]  /*12a70*/  HSET2.LE.AND R143, R143, R217.reuse, PT ;  /* 0x000000d98f8f7233 */ /* 0x100fe20003803000 */
[----:B------:R-:W-:Y:S01]  /*12a80*/  FMUL.FTZ R73, R2, R73 ;  /* 0x0000004902497220 */ /* 0x000fe20000410000 */
[----:B------:R-:W-:Y:S01]  /*12a90*/  F2FP.F16.F32.PACK_AB R8, R164, R158 ;  /* 0x0000009ea408723e */ /* 0x000fe200000000ff */
[----:B------:R-:W-:Y:S01]  /*12aa0*/  FMUL.FTZ R74, R0, R74 ;  /* 0x0000004a004a7220 */ /* 0x000fe20000410000 */
[----:B------:R-:W-:Y:S03]  /*12ab0*/  SHF.R.U32.HI R141, RZ, 0x18, R141 ;  /* 0x00000018ff8d7819 */ /* 0x000fe6000001168d */
[----:B------:R-:W2:Y:S01]  /*12ac0*/  MUFU.EX2 R153, R153 ;  /* 0x0000009900997308 */ /* 0x000ea20000000800 */
[----:B------:R-:W-:Y:S01]  /*12ad0*/  LOP3.LUT R6, R6, 0xff, RZ, 0xc0, !PT ;  /* 0x000000ff06067812 */ /* 0x000fe200078ec0ff */
[----:B------:R-:W-:Y:S01]  /*12ae0*/  FMUL.FTZ R75, R0, R75 ;  /* 0x0000004b004b7220 */ /* 0x000fe20000410000 */
[----:B------:R-:W-:Y:S01]  /*12af0*/  SHF.R.U32.HI R5, RZ, 0x8, R5 ;  /* 0x00000008ff057819 */ /* 0x000fe20000011605 */
[----:B------:R-:W-:Y:S01]  /*12b00*/  IMAD.WIDE.U32 R176, R176, -0x2daee0ad, RZ ;  /* 0xd2511f53b0b07825 */ /* 0x000fe200078e00ff */
[----:B------:R-:W-:Y:S02]  /*12b10*/  F2FP.F16.F32.PACK_AB R4, R138, R139 ;  /* 0x0000008b8a04723e */ /* 0x000fe400000000ff */
[----:B------:R-:W-:Y:S03]  /*12b20*/  LOP3.LUT R151, R151, R8, RZ, 0xc0, !PT ;  /* 0x0000000897977212 */ /* 0x000fe600078ec0ff */
[----:B------:R-:W-:Y:S01]  /*12b30*/  MUFU.EX2 R163, R163 ;  /* 0x000000a300a37308 */ /* 0x000fe20000000800 */
[----:B------:R-:W-:Y:S01]  /*12b40*/  PRMT R141, R6, 0x5410, R141 ;  /* 0x00005410068d7816 */ /* 0x000fe2000000008d */
[----:B------:R-:W-:Y:S01]  /*12b50*/  FMUL.FTZ R8, R2, R124 ;  /* 0x0000007c02087220 */ /* 0x000fe20000410000 */
[----:B------:R-:W-:Y:S01]  /*12b60*/  PRMT R148, R148, 0x5410, R5 ;  /* 0x0000541094947816 */ /* 0x000fe20000000005 */
[----:B------:R-:W4:Y:S01]  /*12b70*/  LDSM.16.MT88.4 R124, [R190+0x6000] ;  /* 0x00600000be7c783b */ /* 0x000f220000004200 */
[--C-:B------:R-:W-:Y:S01]  /*12b80*/  HSET2.LE.AND R142, R142, R217.reuse, PT ;  /* 0x000000d98e8e7233 */ /* 0x100fe20003803000 */
[----:B------:R-:W-:Y:S01]  /*12b90*/  FMUL.FTZ R27, R3, R103 ;  /* 0x00000067031b7220 */ /* 0x000fe20000410000 */
[----:B------:R-:W-:Y:S03]  /*12ba0*/  LOP3.LUT R143, R143, R4, RZ, 0xc0, !PT ;  /* 0x000000048f8f7212 */ /* 0x000fe600078ec0ff */
[----:B------:R-:W5:Y:S01]  /*12bb0*/  MUFU.EX2 R157, R157 ;  /* 0x0000009d009d7308 */ /* 0x000f620000000800 */
[--C-:B------:R-:W-:Y:S01]  /*12bc0*/  HSET2.LE.AND R140, R140, R217.reuse, PT ;  /* 0x000000d98c8c7233 */ /* 0x100fe20003803000 */
[----:B------:R-:W-:Y:S01]  /*12bd0*/  FMUL.FTZ R88, R2, R88 ;  /* 0x0000005802587220 */ /* 0x000fe20000410000 */
[----:B------:R-:W-:Y:S01]  /*12be0*/  F2FP.F16.F32.PACK_AB R5, R152, R137 ;  /* 0x000000899805723e */ /* 0x000fe200000000ff */
[----:B------:R-:W-:Y:S01]  /*12bf0*/  FMUL.FTZ R89, R2, R89 ;  /* 0x0000005902597220 */ /* 0x000fe20000410000 */
[----:B---3--:R-:W-:Y:S01]  /*12c00*/  F2FP.F16.F32.PACK_AB R4, R160, R161 ;  /* 0x000000a1a004723e */ /* 0x008fe200000000ff */
[----:B------:R-:W-:Y:S01]  /*12c10*/  FMUL.FTZ R90, R0, R90 ;  /* 0x0000005a005a7220 */ /* 0x000fe20000410000 */
[----:B------:R-:W-:Y:S03]  /*12c20*/  LOP3.LUT R142, R142, R5, RZ, 0xc0, !PT ;  /* 0x000000058e8e7212 */ /* 0x000fe600078ec0ff */
[----:B------:R-:W-:Y:S01]  /*12c30*/  MUFU.EX2 R162, R162 ;  /* 0x000000a200a27308 */ /* 0x000fe20000000800 */
[----:B------:R-:W-:Y:S01]  /*12c40*/  LOP3.LUT R140, R140, R4, RZ, 0xc0, !PT ;  /* 0x000000048c8c7212 */ /* 0x000fe200078ec0ff */
[----:B------:R-:W-:Y:S01]  /*12c50*/  FMUL.FTZ R91, R0, R91 ;  /* 0x0000005b005b7220 */ /* 0x000fe20000410000 */
[--C-:B------:R-:W-:Y:S01]  /*12c60*/  HSET2.LE.AND R150, R150, R217.reuse, PT ;  /* 0x000000d996967233 */ /* 0x100fe20003803000 */
[C---:B------:R-:W-:Y:S01]  /*12c70*/  FMUL.FTZ R92, R2.reuse, R92 ;  /* 0x0000005c025c7220 */ /* 0x040fe20000410000 */
[--C-:B------:R-:W-:Y:S01]  /*12c80*/  HSET2.LE.AND R141, R141, R217.reuse, PT ;  /* 0x000000d98d8d7233 */ /* 0x100fe20003803000 */
[----:B------:R-:W-:Y:S01]  /*12c90*/  FMUL.FTZ R93, R2, R93 ;  /* 0x0000005d025d7220 */ /* 0x000fe20000410000 */
[--C-:B------:R-:W-:Y:S03]  /*12ca0*/  HSET2.LE.AND R148, R148, R217.reuse, PT ;  /* 0x000000d994947233 */ /* 0x100fe60003803000 */
[----:B------:R-:W3:Y:S01]  /*12cb0*/  MUFU.EX2 R154, R154 ;  /* 0x0000009a009a7308 */ /* 0x000ee20000000800 */
[--C-:B------:R-:W-:Y:S01]  /*12cc0*/  HSET2.LE.AND R149, R149, R217.reuse, PT ;  /* 0x000000d995957233 */ /* 0x100fe20003803000 */
[C---:B------:R-:W-:Y:S01]  /*12cd0*/  FMUL.FTZ R94, R0.reuse, R94 ;  /* 0x0000005e005e7220 */ /* 0x040fe20000410000 */
[----:B--2---:R-:W-:Y:S01]  /*12ce0*/  F2FP.F16.F32.PACK_AB R7, R153, R159 ;  /* 0x0000009f9907723e */ /* 0x004fe200000000ff */
[----:B------:R-:W-:Y:S01]  /*12cf0*/  FMUL.FTZ R95, R0, R95 ;  /* 0x0000005f005f7220 */ /* 0x000fe20000410000 */
[----:B-----5:R-:W-:Y:S01]  /*12d00*/  F2FP.F16.F32.PACK_AB R6, R157, R163 ;  /* 0x000000a39d06723e */ /* 0x020fe200000000ff */
[--C-:B------:R-:W-:Y:S01]  /*12d10*/  FFMA.FTZ R180, R48, UR4, -R183.reuse ;  /* 0x0000000430b47c23 */ /* 0x100fe200080108b7 */
[----:B------:R-:W-:Y:S03]  /*12d20*/  LOP3.LUT R141, R141, R7, RZ, 0xc0, !PT ;  /* 0x000000078d8d7212 */ /* 0x000fe600078ec0ff */
[----:B------:R-:W-:Y:S01]  /*12d30*/  MUFU.EX2 R156, R156 ;  /* 0x0000009c009c7308 */ /* 0x000fe20000000800 */
[----:B------:R-:W-:Y:S01]  /*12d40*/  LOP3.LUT R148, R148, R6, RZ, 0xc0, !PT ;  /* 0x0000000694947212 */ /* 0x000fe200078ec0ff */
[----:B------:R-:W-:Y:S01]  /*12d50*/  FMUL.FTZ R6, R3, R130 ;  /* 0x0000008203067220 */ /* 0x000fe20000410000 */
[----:B------:R-:W-:Y:S01]  /*12d60*/  LOP3.LUT R12, R15, UR36, R230, 0x96, !PT ;  /* 0x000000240f0c7c12 */ /* 0x000fe2000f8e96e6 */
[----:B------:R-:W-:Y:S01]  /*12d70*/  FMUL.FTZ R7, R3, R131 ;  /* 0x0000008303077220 */ /* 0x000fe20000410000 */
[----:B------:R-:W-:Y:S01]  /*12d80*/  LOP3.LUT R16, R239, UR34, R14, 0x96, !PT ;  /* 0x00000022ef107c12 */ /* 0x000fe2000f8e960e */
[--C-:B------:R-:W-:Y:S01]  /*12d90*/  FFMA.FTZ R179, R49, UR4, -R183.reuse ;  /* 0x0000000431b37c23 */ /* 0x100fe200080108b7 */
[----:B------:R-:W-:Y:S03]  /*12da0*/  LOP3.LUT R175, R165, UR22, R172, 0x96, !PT ;  /* 0x00000016a5af7c12 */ /* 0x000fe6000f8e96ac */
[----:B------:R-:W2:Y:S01]  /*12db0*/  MUFU.EX2 R155, R155 ;  /* 0x0000009b009b7308 */ /* 0x000ea20000000800 */
[----:B---3--:R-:W-:Y:S01]  /*12dc0*/  F2FP.F16.F32.PACK_AB R5, R154, R162 ;  /* 0x000000a29a05723e */ /* 0x008fe200000000ff */
[----:B------:R-:W-:Y:S01]  /*12dd0*/  FFMA.FTZ R165, R20, UR4, -R183 ;  /* 0x0000000414a57c23 */ /* 0x000fe200080108b7 */
[----:B------:R-:W-:Y:S01]  /*12de0*/  LOP3.LUT R169, R176, 0xffff, RZ, 0xc0, !PT ;  /* 0x0000ffffb0a97812 */ /* 0x000fe200078ec0ff */
[----:B------:R-:W-:Y:S01]  /*12df0*/  IMAD.WIDE.U32 R130, R12, -0x2daee0ad, RZ ;  /* 0xd2511f530c827825 */ /* 0x000fe200078e00ff */
[----:B------:R-:W-:Y:S03]  /*12e00*/  LOP3.LUT R149, R149, R5, RZ, 0xc0, !PT ;  /* 0x0000000595957212 */ /* 0x000fe600078ec0ff */
[----:B------:R-:W-:Y:S01]  /*12e10*/  FMUL.FTZ R5, R132, R129 ;  /* 0x0000008184057220 */ /* 0x000fe20000410000 */
[----:B------:R-:W-:Y:S01]  /*12e20*/  LOP3.LUT R129, R15, UR36, R226, 0x96, !PT ;  /* 0x000000240f817c12 */ /* 0x000fe2000f8e96e2 */
[----:B------:R-:W-:Y:S01]  /*12e30*/  FMUL.FTZ R12, R2, R120 ;  /* 0x00000078020c7220 */ /* 0x000fe20000410000 */
[----:B------:R-:W-:Y:S04]  /*12e40*/  IMAD.WIDE.U32 R120, R16, -0x2daee0ad, RZ ;  /* 0xd2511f5310787825 */ /* 0x000fe800078e00ff */
[----:B------:R-:W-:Y:S01]  /*12e50*/  FMUL.FTZ R15, R0, R123 ;  /* 0x0000007b000f7220 */ /* 0x000fe20000410000 */
[----:B------:R-:W-:Y:S01]  /*12e60*/  MUFU.EX2 R165, R165 ;  /* 0x000000a500a57308 */ /* 0x000fe20000000800 */
[----:B------:R-:W-:Y:S01]  /*12e70*/  FMUL.FTZ R16, R132, R116 ;  /* 0x0000007484107220 */ /* 0x000fe20000410000 */
[----:B------:R-:W-:Y:S01]  /*12e80*/  LOP3.LUT R123, R177, UR20, R174, 0x96, !PT ;  /* 0x00000014b17b7c12 */ /* 0x000fe2000f8e96ae */
[----:B------:R-:W3:Y:S01]  /*12e90*/  LDSM.16.MT88.4 R116, [R189+0x6000] ;  /* 0x00600000bd74783b */ /* 0x000ee20000004200 */
[----:B------:R-:W-:Y:S01]  /*12ea0*/  IMAD.WIDE.U32 R174, R175, -0x2daee0ad, RZ ;  /* 0xd2511f53afae7825 */ /* 0x000fe200078e00ff */
[----:B--2---:R-:W-:Y:S03]  /*12eb0*/  F2FP.F16.F32.PACK_AB R4, R155, R156 ;  /* 0x0000009c9b04723e */ /* 0x004fe600000000ff */
[----:B------:R-:W-:Y:S01]  /*12ec0*/  FMUL.FTZ R20, R2, R108 ;  /* 0x0000006c02147220 */ /* 0x000fe20000410000 */
[----:B------:R-:W-:Y:S01]  /*12ed0*/  SHF.R.U32.HI R172, RZ, 0x10, R176 ;  /* 0x00000010ffac7819 */ /* 0x000fe200000116b0 */
[----:B------:R-:W-:Y:S01]  /*12ee0*/  FFMA.FTZ R177, R26, UR4, -R166 ;  /* 0x000000041ab17c23 */ /* 0x000fe200080108a6 */
[----:B------:R-:W-:Y:S01]  /*12ef0*/  LOP3.LUT R150, R150, R4, RZ, 0xc0, !PT ;  /* 0x0000000496967212 */ /* 0x000fe200078ec0ff */
[----:B------:R-:W-:Y:S01]  /*12f00*/  FMUL.FTZ R4, R132, R128 ;  /* 0x0000008084047220 */ /* 0x000fe20000410000 */
[----:B------:R-:W-:Y:S01]  /*12f10*/  LOP3.LUT R128, R237, UR34, R14, 0x96, !PT ;  /* 0x00000022ed807c12 */ /* 0x000fe2000f8e960e */
[----:B------:R-:W-:Y:S01]  /*12f20*/  FMUL.FTZ R14, R0, R122 ;  /* 0x0000007a000e7220 */ /* 0x000fe20000410000 */
[----:B------:R-:W-:Y:S01]  /*12f30*/  LOP3.LUT R122, R131, UR31, R228, 0x96, !PT ;  /* 0x0000001f837a7c12 */ /* 0x000fe2000f8e96e4 */
[----:B------:R-:W-:Y:S01]  /*12f40*/  FMUL.FTZ R26, R3, R102 ;  /* 0x00000066031a7220 */ /* 0x000fe20000410000 */
[----:B------:R-:W-:Y:S01]  /*12f50*/  LOP3.LUT R131, R175, UR20, R168, 0x96, !PT ;  /* 0x00000014af837c12 */ /* 0x000fe2000f8e96a8 */
[--C-:B------:R-:W-:Y:S01]  /*12f60*/  FFMA.FTZ R168, R22, UR4, -R181.reuse ;  /* 0x0000000416a87c23 */ /* 0x100fe200080108b5 */
[-C--:B-1----:R-:W-:Y:S01]  /*12f70*/  HMMA.16816.F32 R4, R140, R144.reuse, R4 ;  /* 0x000000908c04723c */ /* 0x082fe20000001804 */
[----:B------:R-:W-:Y:S04]  /*12f80*/  MUFU.EX2 R177, R177 ;  /* 0x000000b100b17308 */ /* 0x000fe80000000800 */
[----:B------:R-:W-:Y:S01]  /*12f90*/  FMUL.FTZ R22, R0, R110 ;  /* 0x0000006e00167220 */ /* 0x000fe20000410000 */
[C---:B------:R-:W-:Y:S05]  /*12fa0*/  HMMA.16816.F32 R8, R148.reuse, R144, R8 ;  /* 0x000000909408723c */ /* 0x040fea0000001808 */
[----:B------:R-:W-:Y:S01]  /*12fb0*/  MUFU.EX2 R178, R178 ;  /* 0x000000b200b27308 */ /* 0x000fe20000000800 */
[----:B------:R-:W-:Y:S01]  /*12fc0*/  SHF.R.U32.HI R171, RZ, 0x18, R176 ;  /* 0x00000018ffab7819 */ /* 0x000fe200000116b0 */
[-C--:B------:R-:W-:Y:S04]  /*12fd0*/  HMMA.16816.F32 R12, R148, R146.reuse, R12 ;  /* 0x00000092940c723c */ /* 0x080fe8000000180c */
[----:B------:R-:W-:Y:S02]  /*12fe0*/  LOP3.LUT R121, R121, UR27, R130, 0x96, !PT ;  /* 0x0000001b79797c12 */ /* 0x000fe4000f8e9682 */
[C---:B------:R-:W-:Y:S02]  /*12ff0*/  HMMA.16816.F32 R16, R140.reuse, R146, R16 ;  /* 0x000000928c10723c */ /* 0x040fe40000001810 */
[----:B------:R-:W-:Y:S03]  /*13000*/  MUFU.EX2 R240, R240 ;  /* 0x000000f000f07308 */ /* 0x000fe60000000800 */
[----:B------:R-:W-:Y:S01]  /*13010*/  LOP3.LUT R130, R176, 0xff, RZ, 0xc0, !PT ;  /* 0x000000ffb0827812 */ /* 0x000fe200078ec0ff */
[-C--:B----4-:R-:W-:Y:S06]  /*13020*/  HMMA.16816.F32 R68, R140, R124.reuse, R68 ;  /* 0x0000007c8c44723c */ /* 0x090fec0000001844 */
[----:B------:R-:W-:Y:S01]  /*13030*/  MUFU.EX2 R173, R173 ;  /* 0x000000ad00ad7308 */ /* 0x000fe20000000800 */
[--C-:B------:R-:W-:Y:S01]  /*13040*/  FFMA.FTZ R146, R34, UR4, -R181.reuse ;  /* 0x0000000422927c23 */ /* 0x100fe200080108b5 */
[----:B------:R-:W-:Y:S03]  /*13050*/  FFMA.FTZ R147, R35, UR4, -R181 ;  /* 0x0000000423937c23 */ /* 0x000fe600080108b5 */
[--C-:B------:R-:W-:Y:S01]  /*13060*/  FFMA.FTZ R145, R32, UR4, -R183.reuse ;  /* 0x0000000420917c23 */ /* 0x100fe200080108b7 */
[----:B------:R-:W-:Y:S01]  /*13070*/  FFMA.FTZ R144, R33, UR4, -R183 ;  /* 0x0000000421907c23 */ /* 0x000fe200080108b7 */
[C---:B------:R-:W-:Y:S03]  /*13080*/  HMMA.16816.F32 R72, R148.reuse, R124, R72 ;  /* 0x0000007c9448723c */ /* 0x040fe60000001848 */
[----:B------:R-:W-:Y:S01]  /*13090*/  MUFU.EX2 R146, R146 ;  /* 0x0000009200927308 */ /* 0x000fe20000000800 */
[C---:B------:R-:W-:Y:S01]  /*130a0*/  FMUL.FTZ R32, R2.reuse, R112 ;  /* 0x0000007002207220 */ /* 0x040fe20000410000 */
[--C-:B------:R-:W-:Y:S01]  /*130b0*/  SHF.R.U32.HI R112, RZ, 0x10, R174.reuse ;  /* 0x00000010ff707819 */ /* 0x100fe200000116ae */
[----:B------:R-:W-:Y:S01]  /*130c0*/  FMUL.FTZ R33, R2, R113 ;  /* 0x0000007102217220 */ /* 0x000fe20000410000 */
[----:B------:R-:W-:Y:S01]  /*130d0*/  SHF.R.U32.HI R125, RZ, 0x8, R169 ;  /* 0x00000008ff7d7819 */ /* 0x000fe200000116a9 */
[----:B------:R-:W-:Y:S05]  /*130e0*/  FMUL.FTZ R34, R0, R114 ;  /* 0x0000007200227220 */ /* 0x000fea0000410000 */
[----:B------:R-:W-:Y:S01]  /*130f0*/  MUFU.EX2 R145, R145 ;  /* 0x0000009100917308 */ /* 0x000fe20000000800 */
[----:B------:R-:W-:Y:S01]  /*13100*/  LOP3.LUT R124, R172, 0xff, RZ, 0xc0, !PT ;  /* 0x000000ffac7c7812 */ /* 0x000fe200078ec0ff */
[----:B------:R-:W-:Y:S01]  /*13110*/  FMUL.FTZ R35, R0, R115 ;  /* 0x0000007300237220 */ /* 0x000fe20000410000 */
[C---:B------:R-:W-:Y:S01]  /*13120*/  LOP3.LUT R113, R174.reuse, 0xffff, RZ, 0xc0, !PT ;  /* 0x0000ffffae717812 */ /* 0x040fe200078ec0ff */
[----:B------:R-:W-:Y:S01]  /*13130*/  FFMA.FTZ R169, R23, UR4, -R181 ;  /* 0x0000000417a97c23 */ /* 0x000fe200080108b5 */
[----:B------:R-:W-:Y:S01]  /*13140*/  LOP3.LUT R114, R174, 0xff, RZ, 0xc0, !PT ;  /* 0x000000ffae727812 */ /* 0x000fe200078ec0ff */
[----:B------:R-:W-:Y:S01]  /*13150*/  FMUL.FTZ R23, R0, R111 ;  /* 0x0000006f00177220 */ /* 0x000fe20000410000 */
[----:B------:R-:W-:Y:S01]  /*13160*/  SHF.R.U32.HI R115, RZ, 0x18, R174 ;  /* 0x00000018ff737819 */ /* 0x000fe200000116ae */
[----:B------:R-:W1:Y:S01]  /*13170*/  LDSM.16.MT88.4 R108, [R188+0x6000] ;  /* 0x00600000bc6c783b */ /* 0x000e620000004200 */
[-C--:B------:R-:W-:Y:S01]  /*13180*/  HMMA.16816.F32 R32, R148, R126.reuse, R32 ;  /* 0x0000007e9420723c */ /* 0x080fe20000001820 */
[----:B------:R-:W2:Y:S02]  /*13190*/  MUFU.EX2 R144, R144 ;  /* 0x0000009000907308 */ /* 0x000ea40000000800 */
[----:B------:R-:W-:Y:S01]  /*131a0*/  PRMT R124, R124, 0x5410, R171 ;  /* 0x000054107c7c7816 */ /* 0x000fe200000000ab */
[----:B------:R-:W-:Y:S01]  /*131b0*/  FFMA.FTZ R174, R28, UR4, -R170 ;  /* 0x000000041cae7c23 */ /* 0x000fe200080108aa */
[----:B------:R-:W-:Y:S01]  /*131c0*/  PRMT R130, R130, 0x5410, R125 ;  /* 0x0000541082827816 */ /* 0x000fe2000000007d */
[C---:B------:R-:W-:Y:S05]  /*131d0*/  HMMA.16816.F32 R76, R140.reuse, R126, R76 ;  /* 0x0000007e8c4c723c */ /* 0x040fea000000184c */
[----:B------:R-:W4:Y:S01]  /*131e0*/  MUFU.EX2 R147, R147 ;  /* 0x0000009300937308 */ /* 0x000f220000000800 */
[--C-:B------:R-:W-:Y:S01]  /*131f0*/  HSET2.LE.AND R105, R124, R217.reuse, PT ;  /* 0x000000d97c697233 */ /* 0x100fe20003803000 */
[-C--:B---3--:R-:W-:Y:S04]  /*13200*/  HMMA.16816.F32 R80, R140, R116.reuse, R80 ;  /* 0x000000748c50723c */ /* 0x088fe80000001850 */
[C---:B------:R-:W-:Y:S02]  /*13210*/  LOP3.LUT R126, R123.reuse, 0xffff, RZ, 0xc0, !PT ;  /* 0x0000ffff7b7e7812 */ /* 0x040fe400078ec0ff */
[C---:B------:R-:W-:Y:S02]  /*13220*/  HMMA.16816.F32 R20, R148.reuse, R116, R20 ;  /* 0x000000749414723c */ /* 0x040fe40000001814 */
[----:B------:R-:W-:Y:S03]  /*13230*/  MUFU.EX2 R241, R241 ;  /* 0x000000f100f17308 */ /* 0x000fe60000000800 */
[----:B------:R-:W-:Y:S01]  /*13240*/  SHF.R.U32.HI R126, RZ, 0x8, R126 ;  /* 0x00000008ff7e7819 */ /* 0x000fe2000001167e */
[--C-:B------:R-:W-:Y:S01]  /*13250*/  FFMA.FTZ R172, R30, UR4, -R166.reuse ;  /* 0x000000041eac7c23 */ /* 0x100fe200080108a6 */
[----:B------:R-:W-:Y:S01]  /*13260*/  LOP3.LUT R116, R123, 0xff, RZ, 0xc0, !PT ;  /* 0x000000ff7b747812 */ /* 0x000fe200078ec0ff */
[----:B------:R-:W-:Y:S04]  /*13270*/  FFMA.FTZ R171, R31, UR4, -R166 ;  /* 0x000000041fab7c23 */ /* 0x000fe800080108a6 */
[----:B------:R-:W3:Y:S01]  /*13280*/  MUFU.EX2 R174, R174 ;  /* 0x000000ae00ae7308 */ /* 0x000ee20000000800 */
[----:B--2---:R-:W-:Y:S01]  /*13290*/  F2FP.F16.F32.PACK_AB R102, R144, R145 ;  /* 0x000000919066723e */ /* 0x004fe200000000ff */
[----:B------:R-:W-:Y:S01]  /*132a0*/  FMUL.FTZ R28, R2, R104 ;  /* 0x00000068021c7220 */ /* 0x000fe20000410000 */
[----:B------:R-:W-:Y:S01]  /*132b0*/  PRMT R104, R116, 0x5410, R126 ;  /* 0x0000541074687816 */ /* 0x000fe2000000007e */
[C---:B------:R-:W-:Y:S01]  /*132c0*/  FMUL.FTZ R31, R0.reuse, R107 ;  /* 0x0000006b001f7220 */ /* 0x040fe20000410000 */
[----:B----4-:R-:W-:Y:S01]  /*132d0*/  F2FP.F16.F32.PACK_AB R103, R147, R146 ;  /* 0x000000929367723e */ /* 0x010fe200000000ff */
[----:B------:R-:W-:Y:S01]  /*132e0*/  FMUL.FTZ R30, R0, R106 ;  /* 0x0000006a001e7220 */ /* 0x000fe20000410000 */
[--C-:B------:R-:W-:Y:S01]  /*132f0*/  HSET2.LE.AND R106, R130, R217.reuse, PT ;  /* 0x000000d9826a7233 */ /* 0x100fe20003803000 */
[--C-:B------:R-:W-:Y:S01]  /*13300*/  FFMA.FTZ R175, R24, UR4, -R170.reuse ;  /* 0x0000000418af7c23 */ /* 0x100fe200080108aa */
[--C-:B------:R-:W-:Y:S01]  /*13310*/  HSET2.LE.AND R104, R104, R217.reuse, PT ;  /* 0x000000d968687233 */ /* 0x100fe20003803000 */
[----:B------:R-:W-:Y:S01]  /*13320*/  FMUL.FTZ R24, R132, R100 ;  /* 0x0000006484187220 */ /* 0x000fe20000410000 */
[----:B------:R-:W-:Y:S01]  /*13330*/  F2FP.F16.F32.PACK_AB R100, R167, R165 ;  /* 0x000000a5a764723e */ /* 0x000fe200000000ff */
[----:B------:R-:W-:Y:S01]  /*13340*/  FFMA.FTZ R176, R25, UR4, -R170 ;  /* 0x0000000419b07c23 */ /* 0x000fe200080108aa */
[-C--:B------:R-:W-:Y:S01]  /*13350*/  HMMA.16816.F32 R28, R148, R118.reuse, R28 ;  /* 0x00000076941c723c */ /* 0x080fe2000000181c */
[----:B------:R-:W-:Y:S02]  /*13360*/  MUFU.EX2 R172, R172 ;  /* 0x000000ac00ac7308 */ /* 0x000fe40000000800 */
[----:B------:R-:W-:Y:S01]  /*13370*/  LOP3.LUT R102, R106, R102, RZ, 0xc0, !PT ;  /* 0x000000666a667212 */ /* 0x000fe200078ec0ff */
[----:B------:R-:W-:Y:S01]  /*13380*/  FMUL.FTZ R25, R132, R101 ;  /* 0x0000006584197220 */ /* 0x000fe20000410000 */
[----:B------:R-:W-:Y:S01]  /*13390*/  LOP3.LUT R103, R105, R103, RZ, 0xc0, !PT ;  /* 0x0000006769677212 */ /* 0x000fe200078ec0ff */
[C---:B------:R-:W-:Y:S05]  /*133a0*/  HMMA.16816.F32 R84, R140.reuse, R118, R84 ;  /* 0x000000768c54723c */ /* 0x040fea0000001854 */
[----:B------:R-:W2:Y:S01]  /*133b0*/  MUFU.EX2 R171, R171 ;  /* 0x000000ab00ab7308 */ /* 0x000ea20000000800 */
[----:B------:R-:W-:Y:S01]  /*133c0*/  LOP3.LUT R100, R104, R100, RZ, 0xc0, !PT ;  /* 0x0000006468647212 */ /* 0x000fe200078ec0ff */
[-C--:B-1----:R-:W-:Y:S01]  /*133d0*/  HMMA.16816.F32 R24, R140, R108.reuse, R24 ;  /* 0x0000006c8c18723c */ /* 0x082fe20000001818 */
[----:B------:R-:W1:Y:S03]  /*133e0*/  LDSM.16.MT88.4 R104, [R192+0x6800] ;  /* 0x00680000c068783b */ /* 0x000e660000004200 */
[----:B------:R-:W-:Y:S02]  /*133f0*/  SHF.R.U32.HI R113, RZ, 0x8, R113 ;  /* 0x00000008ff717819 */ /* 0x000fe40000011671 */
[C---:B------:R-:W-:Y:S02]  /*13400*/  HMMA.16816.F32 R88, R148.reuse, R108, R88 ;  /* 0x0000006c9458723c */ /* 0x040fe40000001858 */
[----:B------:R-:W-:Y:S03]  /*13410*/  MUFU.EX2 R168, R168 ;  /* 0x000000a800a87308 */ /* 0x000fe60000000800 */
[----:B------:R-:W-:Y:S01]  /*13420*/  LOP3.LUT R112, R112, 0xff, RZ, 0xc0, !PT ;  /* 0x000000ff70707812 */ /* 0x000fe200078ec0ff */
[-C--:B------:R-:W-:Y:S06]  /*13430*/  HMMA.16816.F32 R92, R148, R110.reuse, R92 ;  /* 0x0000006e945c723c */ /* 0x080fec000000185c */
[----:B------:R-:W4:Y:S01]  /*13440*/  MUFU.EX2 R169, R169 ;  /* 0x000000a900a97308 */ /* 0x000f220000000800 */
[----:B------:R-:W-:Y:S01]  /*13450*/  SHF.R.U32.HI R127, RZ, 0x10, R123 ;  /* 0x00000010ff7f7819 */ /* 0x000fe2000001167b */
[----:B------:R-:W-:Y:S03]  /*13460*/  FFMA.FTZ R245, R52, UR4, -R183 ;  /* 0x0000000434f57c23 */ /* 0x000fe600080108b7 */
[----:B------:R-:W-:Y:S01]  /*13470*/  PRMT R114, R114, 0x5410, R113 ;  /* 0x0000541072727816 */ /* 0x000fe20000000071 */
[----:B------:R-:W-:Y:S01]  /*13480*/  FFMA.FTZ R151, R42, UR4, -R166 ;  /* 0x000000042a977c23 */ /* 0x000fe200080108a6 */
[----:B------:R-:W-:Y:S03]  /*13490*/  PRMT R115, R112, 0x5410, R115 ;  /* 0x0000541070737816 */ /* 0x000fe60000000073 */
[----:B------:R-:W-:Y:S01]  /*134a0*/  MUFU.EX2 R175, R175 ;  /* 0x000000af00af7308 */ /* 0x000fe20000000800 */
[----:B------:R-:W-:Y:S01]  /*134b0*/  SHF.R.U32.HI R125, RZ, 0x18, R123 ;  /* 0x00000018ff7d7819 */ /* 0x000fe2000001167b */
[----:B------:R-:W-:Y:S01]  /*134c0*/  FFMA.FTZ R148, R51, UR4, -R181 ;  /* 0x0000000433947c23 */ /* 0x000fe200080108b5 */
[----:B------:R-:W-:Y:S01]  /*134d0*/  LOP3.LUT R127, R127, 0xff, RZ, 0xc0, !PT ;  /* 0x000000ff7f7f7812 */ /* 0x000fe200078ec0ff */
[----:B------:R-:W-:Y:S01]  /*134e0*/  FFMA.FTZ R150, R41, UR4, -R170 ;  /* 0x0000000429967c23 */ /* 0x000fe200080108aa */
[----:B------:R-:W-:Y:S01]  /*134f0*/  LOP3.LUT R123, R131, 0xffff, RZ, 0xc0, !PT ;  /* 0x0000ffff837b7812 */ /* 0x000fe200078ec0ff */
[----:B------:R-:W-:Y:S01]  /*13500*/  FMUL.FTZ R51, R3, R99 ;  /* 0x0000006303337220 */ /* 0x000fe20000410000 */
[----:B------:R-:W-:Y:S03]  /*13510*/  SHF.R.U32.HI R117, RZ, 0x10, R131 ;  /* 0x00000010ff757819 */ /* 0x000fe60000011683 */
[----:B------:R-:W5:Y:S01]  /*13520*/  MUFU.EX2 R176, R176 ;  /* 0x000000b000b07308 */ /* 0x000f620000000800 */
[--C-:B------:R-:W-:Y:S01]  /*13530*/  HSET2.LE.AND R114, R114, R217.reuse, PT ;  /* 0x000000d972727233 */ /* 0x100fe20003803000 */
[----:B------:R-:W-:Y:S01]  /*13540*/  IMAD.WIDE.U32 R98, R129, -0x2daee0ad, RZ ;  /* 0xd2511f5381627825 */ /* 0x000fe200078e00ff */
[--C-:B------:R-:W-:Y:S02]  /*13550*/  HSET2.LE.AND R115, R115, R217.reuse, PT ;  /* 0x000000d973737233 */ /* 0x100fe40003803000 */
[----:B---3--:R-:W-:Y:S01]  /*13560*/  F2FP.F16.F32.PACK_AB R49, R173, R174 ;  /* 0x000000aead31723e */ /* 0x008fe200000000ff */
[----:B------:R-:W-:Y:S01]  /*13570*/  FFMA.FTZ R149, R36, UR4, -R183 ;  /* 0x0000000424957c23 */ /* 0x000fe200080108b7 */
[----:B--2---:R-:W-:Y:S01]  /*13580*/  F2FP.F16.F32.PACK_AB R48, R171, R172 ;  /* 0x000000acab30723e */ /* 0x004fe200000000ff */
[----:B------:R-:W-:Y:S01]  /*13590*/  IMAD.WIDE.U32 R128, R128, -0x2daee0ad, RZ ;  /* 0xd2511f5380807825 */ /* 0x000fe200078e00ff */
[----:B------:R-:W-:Y:S01]  /*135a0*/  PRMT R116, R127, 0x5410, R125 ;  /* 0x000054107f747816 */ /* 0x000fe2000000007d */
[----:B------:R-:W-:Y:S01]  /*135b0*/  MUFU.EX2 R151, R151 ;  /* 0x0000009700977308 */ /* 0x000fe20000000800 */
[----:B------:R-:W-:Y:S01]  /*135c0*/  LOP3.LUT R117, R117, 0xff, RZ, 0xc0, !PT ;  /* 0x000000ff75757812 */ /* 0x000fe200078ec0ff */
[----:B------:R-:W-:Y:S01]  /*135d0*/  FFMA.FTZ R161, R132, R223, R161 ;  /* 0x000000df84a17223 */ /* 0x000fe200000100a1 */
[----:B------:R-:W-:Y:S01]  /*135e0*/  LOP3.LUT R112, R131, 0xff, RZ, 0xc0, !PT ;  /* 0x000000ff83707812 */ /* 0x000fe200078ec0ff */
[----:B------:R-:W-:Y:S01]  /*135f0*/  FFMA.FTZ R159, R3, R222, R159 ;  /* 0x000000de039f7223 */ /* 0x000fe2000001009f */
[----:B------:R-:W-:Y:S01]  /*13600*/  SHF.R.U32.HI R113, RZ, 0x18, R131 ;  /* 0x00000018ff717819 */ /* 0x000fe20000011683 */
[----:B------:R-:W-:Y:S01]  /*13610*/  IMAD.MOV.U32 R3, RZ, RZ, R136 ;  /* 0x000000ffff037224 */ /* 0x000fe200078e0088 */
[----:B------:R-:W-:Y:S03]  /*13620*/  SHF.R.U32.HI R123, RZ, 0x8, R123 ;  /* 0x00000008ff7b7819 */ /* 0x000fe6000001167b */
[----:B------:R-:W-:Y:S01]  /*13630*/  MUFU.EX2 R180, R180 ;  /* 0x000000b400b47308 */ /* 0x000fe20000000800 */
[----:B------:R-:W-:Y:S01]  /*13640*/  LOP3.LUT R114, R114, R49, RZ, 0xc0, !PT ;  /* 0x0000003172727212 */ /* 0x000fe200078ec0ff */
[C---:B------:R-:W-:Y:S01]  /*13650*/  FMUL.FTZ R49, R132.reuse, R97 ;  /* 0x0000006184317220 */ /* 0x040fe20000410000 */
[----:B------:R-:W-:Y:S01]  /*13660*/  LOP3.LUT R115, R115, R48, RZ, 0xc0, !PT ;  /* 0x0000003073737212 */ /* 0x000fe200078ec0ff */
[----:B------:R-:W-:Y:S01]  /*13670*/  FMUL.FTZ R48, R132, R96 ;  /* 0x0000006084307220 */ /* 0x000fe20000410000 */
[--C-:B------:R-:W-:Y:S01]  /*13680*/  HSET2.LE.AND R101, R116, R217.reuse, PT ;  /* 0x000000d974657233 */ /* 0x100fe20003803000 */
[----:B------:R-:W-:Y:S01]  /*13690*/  FFMA.FTZ R163, R2, R221, R163 ;  /* 0x000000dd02a37223 */ /* 0x000fe200000100a3 */
[----:B------:R-:W-:Y:S03]  /*136a0*/  PRMT R113, R117, 0x5410, R113 ;  /* 0x0000541075717816 */ /* 0x000fe60000000071 */
[----:B------:R-:W2:Y:S01]  /*136b0*/  MUFU.EX2 R179, R179 ;  /* 0x000000b300b37308 */ /* 0x000ea20000000800 */
[----:B----4-:R-:W-:Y:S01]  /*136c0*/  F2FP.F16.F32.PACK_AB R108, R169, R168 ;  /* 0x000000a8a96c723e */ /* 0x010fe200000000ff */
[----:B------:R-:W3:Y:S01]  /*136d0*/  LDSM.16.MT88.4 R116, [R190+0x6800] ;  /* 0x00680000be74783b */ /* 0x000ee20000004200 */
[----:B------:R-:W-:Y:S04]  /*136e0*/  HMMA.16816.F32 R48, R140, R110, R48 ;  /* 0x0000006e8c30723c */ /* 0x000fe80000001830 */
[----:B------:R-:W-:Y:S01]  /*136f0*/  PRMT R112, R112, 0x5410, R123 ;  /* 0x0000541070707816 */ /* 0x000fe2000000007b */
[----:B------:R-:W-:Y:S01]  /*13700*/  IMAD.WIDE.U32 R122, R122, -0x326172a9, RZ ;  /* 0xcd9e8d577a7a7825 */ /* 0x000fe200078e00ff */
[----:B------:R-:W-:Y:S01]  /*13710*/  LOP3.LUT R101, R101, R108, RZ, 0xc0, !PT ;  /* 0x0000006c65657212 */ /* 0x000fe200078ec0ff */
[----:B------:R-:W-:Y:S01]  /*13720*/  MUFU.EX2 R182, R182 ;  /* 0x000000b600b67308 */ /* 0x000fe20000000800 */
[--C-:B------:R-:W-:Y:S03]  /*13730*/  HSET2.LE.AND R113, R113, R217.reuse, PT ;  /* 0x000000d971717233 */ /* 0x100fe60003803000 */
[--C-:B------:R-:W-:Y:S01]  /*13740*/  HSET2.LE.AND R112, R112, R217.reuse, PT ;  /* 0x000000d970707233 */ /* 0x100fe20003803000 */
[----:B------:R-:W-:Y:S01]  /*13750*/  FFMA.FTZ R141, R38, UR4, -R181 ;  /* 0x00000004268d7c23 */ /* 0x000fe200080108b5 */
[-C--:B-1----:R-:W-:Y:S04]  /*13760*/  HMMA.16816.F32 R4, R100, R104.reuse, R4 ;  /* 0x000000686404723c */ /* 0x082fe80000001804 */
[----:B------:R-:W1:Y:S01]  /*13770*/  MUFU.EX2 R148, R148 ;  /* 0x0000009400947308 */ /* 0x000e620000000800 */
[----:B------:R-:W-:Y:S01]  /*13780*/  F2FP.F16.F32.PACK_AB R36, R178, R177 ;  /* 0x000000b1b224723e */ /* 0x000fe200000000ff */
[----:B------:R-:W-:Y:S01]  /*13790*/  FFMA.FTZ R140, R37, UR4, -R183 ;  /* 0x00000004258c7c23 */ /* 0x000fe200080108b7 */
[----:B-----5:R-:W-:Y:S01]  /*137a0*/  F2FP.F16.F32.PACK_AB R96, R176, R175 ;  /* 0x000000afb060723e */ /* 0x020fe200000000ff */
[--C-:B------:R-:W-:Y:S06]  /*137b0*/  FFMA.FTZ R142, R39, UR4, -R181.reuse ;  /* 0x00000004278e7c23 */ /* 0x100fec00080108b5 */
[----:B------:R-:W-:Y:S01]  /*137c0*/  MUFU.EX2 R149, R149 ;  /* 0x0000009500957308 */ /* 0x000fe20000000800 */
[----:B------:R-:W-:Y:S01]  /*137d0*/  LOP3.LUT R112, R112, R96, RZ, 0xc0, !PT ;  /* 0x0000006070707212 */ /* 0x000fe200078ec0ff */
[----:B------:R-:W-:Y:S01]  /*137e0*/  IMAD.WIDE.U32 R96, R121, -0x326172a9, RZ ;  /* 0xcd9e8d5779607825 */ /* 0x000fe200078e00ff */
[----:B------:R-:W-:Y:S02]  /*137f0*/  LOP3.LUT R113, R113, R36, RZ, 0xc0, !PT ;  /* 0x0000002471717212 */ /* 0x000fe400078ec0ff */
[----:B------:R-:W-:Y:S01]  /*13800*/  LOP3.LUT R36, R99, UR31, R224, 0x96, !PT ;  /* 0x0000001f63247c12 */ /* 0x000fe2000f8e96e0 */
[----:B------:R-:W-:Y:S01]  /*13810*/  FFMA.FTZ R181, R55, UR4, -R181 ;  /* 0x0000000437b57c23 */ /* 0x000fe200080108b5 */
[----:B------:R-:W-:Y:S01]  /*13820*/  LOP3.LUT R37, R129, UR27, R98, 0x96, !PT ;  /* 0x0000001b81257c12 */ /* 0x000fe2000f8e9662 */
[----:B------:R-:W-:Y:S01]  /*13830*/  FFMA.FTZ R143, R40, UR4, -R170 ;  /* 0x00000004288f7c23 */ /* 0x000fe200080108aa */
[----:B------:R-:W-:Y:S01]  /*13840*/  LOP3.LUT R108, R97, UR26, R122, 0x96, !PT ;  /* 0x0000001a616c7c12 */ /* 0x000fe2000f8e967a */
[C---:B------:R-:W-:Y:S01]  /*13850*/  HMMA.16816.F32 R8, R112.reuse, R104, R8 ;  /* 0x000000687008723c */ /* 0x040fe20000001808 */
[----:B------:R-:W4:Y:S03]  /*13860*/  MUFU.EX2 R140, R140 ;  /* 0x0000008c008c7308 */ /* 0x000f260000000800 */
[----:B------:R-:W-:Y:S01]  /*13870*/  IMAD.WIDE.U32 R98, R36, -0x326172a9, RZ ;  /* 0xcd9e8d5724627825 */ /* 0x000fe200078e00ff */
[----:B------:R-:W-:Y:S01]  /*13880*/  LOP3.LUT R238, R123, UR30, R238, 0x96, !PT ;  /* 0x0000001e7bee7c12 */ /* 0x000fe2000f8e96ee */
[-C--:B------:R-:W-:Y:S05]  /*13890*/  HMMA.16816.F32 R12, R112, R106.reuse, R12 ;  /* 0x0000006a700c723c */ /* 0x080fea000000180c */
[----:B------:R-:W-:Y:S01]  /*138a0*/  MUFU.EX2 R181, R181 ;  /* 0x000000b500b57308 */ /* 0x000fe20000000800 */
[----:B------:R-:W-:Y:S01]  /*138b0*/  IMAD.WIDE.U32 R104, R37, -0x326172a9, RZ ;  /* 0xcd9e8d5725687825 */ /* 0x000fe200078e00ff */
[C---:B------:R-:W-:Y:S01]  /*138c0*/  HMMA.16816.F32 R16, R100.reuse, R106, R16 ;  /* 0x0000006a6410723c */ /* 0x040fe20000001810 */
[----:B------:R-:W5:Y:S03]  /*138d0*/  LDSM.16.MT88.4 R36, [R189+0x6800] ;  /* 0x00680000bd24783b */ /* 0x000f660000004200 */
[----:B------:R-:W-:Y:S02]  /*138e0*/  IMAD.WIDE.U32 R238, R238, -0x2daee0ad, RZ ;  /* 0xd2511f53eeee7825 */ /* 0x000fe400078e00ff */
[-C--:B---3--:R-:W-:Y:S02]  /*138f0*/  HMMA.16816.F32 R68, R100, R116.reuse, R68 ;  /* 0x000000746444723c */ /* 0x088fe40000001844 */
[----:B------:R-:W-:Y:S03]  /*13900*/  MUFU.EX2 R141, R141 ;  /* 0x0000008d008d7308 */ /* 0x000fe60000000800 */
[----:B------:R-:W-:Y:S01]  /*13910*/  IMAD.WIDE.U32 R108, R108, -0x2daee0ad, RZ ;  /* 0xd2511f536c6c7825 */ /* 0x000fe200078e00ff */
[C---:B------:R-:W-:Y:S06]  /*13920*/  HMMA.16816.F32 R72, R112.reuse, R116, R72 ;  /* 0x000000747048723c */ /* 0x040fec0000001848 */
[----:B------:R-:W3:Y:S01]  /*13930*/  MUFU.EX2 R142, R142 ;  /* 0x0000008e008e7308 */ /* 0x000ee20000000800 */
[----:B------:R-:W-:Y:S01]  /*13940*/  LOP3.LUT R236, R99, UR30, R236, 0x96, !PT ;  /* 0x0000001e63ec7c12 */ /* 0x000fe2000f8e96ec */
[-C--:B------:R-:W-:Y:S03]  /*13950*/  HMMA.16816.F32 R32, R112, R118.reuse, R32 ;  /* 0x000000767020723c */ /* 0x080fe60000001820 */
[----:B------:R-:W-:Y:S03]  /*13960*/  LOP3.LUT R97, R105, UR26, R98, 0x96, !PT ;  /* 0x0000001a69617c12 */ /* 0x000fe6000f8e9662 */
[C---:B------:R-:W-:Y:S02]  /*13970*/  HMMA.16816.F32 R76, R100.reuse, R118, R76 ;  /* 0x00000076644c723c */ /* 0x040fe4000000184c */
[----:B------:R-:W-:Y:S03]  /*13980*/  MUFU.EX2 R242, R242 ;  /* 0x000000f200f27308 */ /* 0x000fe60000000800 */
[----:B------:R-:W-:Y:S01]  /*13990*/  LOP3.LUT R120, R239, UR24, R120, 0x96, !PT ;  /* 0x00000018ef787c12 */ /* 0x000fe2000f8e9678 */
[----:B------:R-:W-:Y:S01]  /*139a0*/  IMAD.WIDE.U32 R236, R236, -0x2daee0ad, RZ ;  /* 0xd2511f53ecec7825 */ /* 0x000fe200078e00ff */
[----:B------:R-:W-:Y:S05]  /*139b0*/  LOP3.LUT R98, R109, UR21, R238, 0x96, !PT ;  /* 0x000000156d627c12 */ /* 0x000fea000f8e96ee */
[----:B------:R-:W-:Y:S01]  /*139c0*/  MUFU.EX2 R243, R243 ;  /* 0x000000f300f37308 */ /* 0x000fe20000000800 */
[----:B------:R-:W-:Y:S01]  /*139d0*/  IMAD.WIDE.U32 R106, R97, -0x2daee0ad, RZ ;  /* 0xd2511f53616a7825 */ /* 0x000fe200078e00ff */
[----:B------:R-:W-:Y:S03]  /*139e0*/  LOP3.LUT R110, R237, UR24, R128, 0x96, !PT ;  /* 0x00000018ed6e7c12 */ /* 0x000fe6000f8e9680 */
[----:B------:R-:W-:Y:S01]  /*139f0*/  FFMA.FTZ R237, R44, UR4, -R170 ;  /* 0x000000042ced7c23 */ /* 0x000fe200080108aa */
[----:B------:R-:W-:Y:S01]  /*13a00*/  IMAD.WIDE.U32 R122, R120, -0x326172a9, RZ ;  /* 0xcd9e8d57787a7825 */ /* 0x000fe200078e00ff */
[----:B------:R-:W-:Y:S01]  /*13a10*/  LOP3.LUT R40, R107, UR21, R236, 0x96, !PT ;  /* 0x000000156b287c12 */ /* 0x000fe2000f8e96ec */
[-C--:B-----5:R-:W-:Y:S02]  /*13a20*/  HMMA.16816.F32 R80, R100, R36.reuse, R80 ;  /* 0x000000246450723c */ /* 0x0a0fe40000001850 */
[----:B------:R-:W-:Y:S01]  /*13a30*/  MUFU.EX2 R244, R244 ;  /* 0x000000f400f47308 */ /* 0x000fe20000000800 */
[----:B------:R-:W-:Y:S01]  /*13a40*/  LOP3.LUT R99, R123, UR22, R96, 0x96, !PT ;  /* 0x000000167b637c12 */ /* 0x000fe2000f8e9660 */
[----:B------:R-:W-:Y:S04]  /*13a50*/  IMAD.WIDE.U32 R120, R98, -0x326172a9, RZ ;  /* 0xcd9e8d5762787825 */ /* 0x000fe800078e00ff */
[----:B------:R-:W-:Y:S01]  /*13a60*/  FFMA.FTZ R236, R43, UR4, -R166 ;  /* 0x000000042bec7c23 */ /* 0x000fe200080108a6 */
[C---:B------:R-:W-:Y:S03]  /*13a70*/  HMMA.16816.F32 R20, R112.reuse, R36, R20 ;  /* 0x000000247014723c */ /* 0x040fe60000001814 */
[----:B------:R-:W-:Y:S01]  /*13a80*/  MUFU.EX2 R237, R237 ;  /* 0x000000ed00ed7308 */ /* 0x000fe20000000800 */
[----:B------:R-:W-:Y:S01]  /*13a90*/  LOP3.LUT R98, R121, UR19, R122, 0x96, !PT ;  /* 0x0000001379627c12 */ /* 0x000fe2000f8e967a */
[----:B------:R-:W-:Y:S01]  /*13aa0*/  IMAD.WIDE.U32 R122, R40, -0x326172a9, RZ ;  /* 0xcd9e8d57287a7825 */ /* 0x000fe200078e00ff */
[----:B------:R-:W-:Y:S01]  /*13ab0*/  LOP3.LUT R40, R120, 0xffff, RZ, 0xc0, !PT ;  /* 0x0000ffff78287812 */ /* 0x000fe200078ec0ff */
[-C--:B------:R-:W-:Y:S04]  /*13ac0*/  HMMA.16816.F32 R28, R112, R38.reuse, R28 ;  /* 0x00000026701c723c */ /* 0x080fe8000000181c */
[----:B------:R-:W-:Y:S01]  /*13ad0*/  SHF.R.U32.HI R41, RZ, 0x10, R122 ;  /* 0x00000010ff297819 */ /* 0x000fe2000001167a */
[----:B------:R-:W-:Y:S01]  /*13ae0*/  IMAD.WIDE.U32 R110, R110, -0x326172a9, RZ ;  /* 0xcd9e8d576e6e7825 */ /* 0x000fe200078e00ff */
[----:B------:R-:W-:Y:S01]  /*13af0*/  SHF.R.U32.HI R44, RZ, 0x8, R40 ;  /* 0x00000008ff2c7819 */ /* 0x000fe20000011628 */
[C---:B------:R-:W-:Y:S01]  /*13b00*/  HMMA.16816.F32 R84, R100.reuse, R38, R84 ;  /* 0x000000266454723c */ /* 0x040fe20000001854 */
[----:B------:R-:W-:Y:S03]  /*13b10*/  MUFU.EX2 R236, R236 ;  /* 0x000000ec00ec7308 */ /* 0x000fe60000000800 */
[----:B------:R-:W-:Y:S01]  /*13b20*/  LOP3.LUT R105, R123, UR19, R110, 0x96, !PT ;  /* 0x000000137b697c12 */ /* 0x000fe2000f8e966e */
[----:B------:R-:W-:Y:S01]  /*13b30*/  FFMA.FTZ R238, R45, UR4, -R170 ;  /* 0x000000042dee7c23 */ /* 0x000fe200080108aa */
[----:B------:R-:W-:Y:S01]  /*13b40*/  LOP3.LUT R110, R41, 0xff, RZ, 0xc0, !PT ;  /* 0x000000ff296e7812 */ /* 0x000fe200078ec0ff */
[--C-:B------:R-:W-:Y:S01]  /*13b50*/  FFMA.FTZ R239, R64, UR4, -R183.reuse ;  /* 0x0000000440ef7c23 */ /* 0x100fe200080108b7 */
[----:B------:R-:W5:Y:S03]  /*13b60*/  LDSM.16.MT88.4 R40, [R188+0x6800] ;  /* 0x00680000bc28783b */ /* 0x000f660000004200 */
[----:B------:R-:W-:Y:S01]  /*13b70*/  MUFU.EX2 R245, R245 ;  /* 0x000000f500f57308 */ /* 0x000fe20000000800 */
[----:B------:R-:W-:Y:S01]  /*13b80*/  LOP3.LUT R116, R122, 0xffff, RZ, 0xc0, !PT ;  /* 0x0000ffff7a747812 */ /* 0x000fe200078ec0ff */
[----:B------:R-:W-:Y:S01]  /*13b90*/  FFMA.FTZ R183, R53, UR4, -R183 ;  /* 0x0000000435b77c23 */ /* 0x000fe200080108b7 */
[----:B------:R-:W-:Y:S01]  /*13ba0*/  LOP3.LUT R96, R120, 0xff, RZ, 0xc0, !PT ;  /* 0x000000ff78607812 */ /* 0x000fe200078ec0ff */
[----:B------:R-:W-:Y:S01]  /*13bb0*/  FFMA.FTZ R162, R0, R220, R162 ;  /* 0x000000dc00a27223 */ /* 0x000fe200000100a2 */
[----:B------:R-:W-:Y:S01]  /*13bc0*/  LOP3.LUT R107, R122, 0xff, RZ, 0xc0, !PT ;  /* 0x000000ff7a6b7812 */ /* 0x000fe200078ec0ff */
[----:B------:R-:W-:Y:S01]  /*13bd0*/  IMAD.MOV.U32 R0, RZ, RZ, R133 ;  /* 0x000000ffff007224 */ /* 0x000fe200078e0085 */
[----:B------:R-:W-:Y:S03]  /*13be0*/  SHF.R.U32.HI R116, RZ, 0x8, R116 ;  /* 0x00000008ff747819 */ /* 0x000fe60000011674 */
[----:B------:R-:W-:Y:S01]  /*13bf0*/  MUFU.EX2 R238, R238 ;  /* 0x000000ee00ee7308 */ /* 0x000fe20000000800 */
[----:B------:R-:W-:Y:S01]  /*13c00*/  SHF.R.U32.HI R97, RZ, 0x18, R122 ;  /* 0x00000018ff617819 */ /* 0x000fe2000001167a */
[----:B------:R-:W-:Y:S01]  /*13c10*/  FADD.FTZ R161, R160, R161 ;  /* 0x000000a1a0a17221 */ /* 0x000fe20000010000 */
[----:B------:R-:W-:Y:S01]  /*13c20*/  PRMT R44, R96, 0x5410, R44 ;  /* 0x00005410602c7816 */ /* 0x000fe2000000002c */
[----:B------:R-:W-:Y:S01]  /*13c30*/  FADD.FTZ R159, R153, R159 ;  /* 0x0000009f999f7221 */ /* 0x000fe20000010000 */
[----:B------:R-:W-:Y:S01]  /*13c40*/  PRMT R96, R107, 0x5410, R116 ;  /* 0x000054106b607816 */ /* 0x000fe20000000074 */
[----:B------:R-:W-:Y:S01]  /*13c50*/  FADD.FTZ R163, R157, R163 ;  /* 0x000000a39da37221 */ /* 0x000fe20000010000 */
[----:B------:R-:W-:Y:S03]  /*13c60*/  PRMT R97, R110, 0x5410, R97 ;  /* 0x000054106e617816 */ /* 0x000fe60000000061 */
[----:B------:R-:W-:Y:S01]  /*13c70*/  MUFU.EX2 R239, R239 ;  /* 0x000000ef00ef7308 */ /* 0x000fe20000000800 */
[----:B------:R-:W-:Y:S01]  /*13c80*/  SHF.R.U32.HI R116, RZ, 0x10, R98 ;  /* 0x00000010ff747819 */ /* 0x000fe20000011662 */
[----:B------:R-:W-:Y:S01]  /*13c90*/  FADD.FTZ R162, R154, R162 ;  /* 0x000000a29aa27221 */ /* 0x000fe20000010000 */
[C---:B------:R-:W-:Y:S01]  /*13ca0*/  LOP3.LUT R110, R98.reuse, 0xffff, RZ, 0xc0, !PT ;  /* 0x0000ffff626e7812 */ /* 0x040fe200078ec0ff */
        /* <DEDUP_REMOVED lines=13> */
[----:B------:R-:W-:Y:S01]  /*13d80*/  SHF.R.U32.HI R47, RZ, 0x8, R110 ;  /* 0x00000008ff2f7819 */ /* 0x000fe2000001166e */
[----:B------:R-:W-:Y:S01]  /*13d90*/  FADD.FTZ R159, R138, R159 ;  /* 0x0000009f8a9f7221 */ /* 0x000fe20000010000 */
[----:B------:R-:W-:Y:S01]  /*13da0*/  LOP3.LUT R105, R116, 0xff, RZ, 0xc0, !PT ;  /* 0x000000ff74697812 */ /* 0x000fe200078ec0ff */
[----:B------:R-:W-:Y:S01]  /*13db0*/  FADD.FTZ R163, R155, R163 ;  /* 0x000000a39ba37221 */ /* 0x000fe20000010000 */
[----:B------:R-:W-:Y:S01]  /*13dc0*/  SHF.R.U32.HI R46, RZ, 0x8, R46 ;  /* 0x00000008ff2e7819 */ /* 0x000fe2000001162e */
[----:B------:R-:W-:Y:S01]  /*13dd0*/  FADD.FTZ R162, R164, R162 ;  /* 0x000000a2a4a27221 */ /* 0x000fe20000010000 */
[-C--:B-----5:R-:W-:Y:S03]  /*13de0*/  HMMA.16816.F32 R24, R100, R40.reuse, R24 ;  /* 0x000000286418723c */ /* 0x0a0fe60000001818 */
[----:B------:R-:W5:Y:S01]  /*13df0*/  MUFU.EX2 R150, R150 ;  /* 0x0000009600967308 */ /* 0x000f620000000800 */
[----:B------:R-:W-:Y:S01]  /*13e00*/  PRMT R107, R107, 0x5410, R47 ;  /* 0x000054106b6b7816 */ /* 0x000fe2000000002f */
[----:B------:R-:W-:Y:S01]  /*13e10*/  FADD.FTZ R161, R165, R161 ;  /* 0x000000a1a5a17221 */ /* 0x000fe20000010000 */
[----:B------:R-:W-:Y:S01]  /*13e20*/  PRMT R105, R105, 0x5410, R45 ;  /* 0x0000541069697816 */ /* 0x000fe2000000002d */
[C---:B------:R-:W-:Y:S06]  /*13e30*/  HMMA.16816.F32 R88, R112.reuse, R40, R88 ;  /* 0x000000287058723c */ /* 0x040fec0000001858 */
[----:B------:R-:W-:Y:S01]  /*13e40*/  MUFU.EX2 R249, R249 ;  /* 0x000000f900f97308 */ /* 0x000fe20000000800 */
[----:B------:R-:W-:Y:S01]  /*13e50*/  PRMT R64, R37, 0x5410, R46 ;  /* 0x0000541025407816 */ /* 0x000fe2000000002e */
[-C--:B------:R-:W-:Y:S03]  /*13e60*/  HMMA.16816.F32 R92, R112, R42.reuse, R92 ;  /* 0x0000002a705c723c */ /* 0x080fe6000000185c */
[--C-:B------:R-:W-:Y:S03]  /*13e70*/  HSET2.LE.AND R38, R44, R217.reuse, PT ;  /* 0x000000d92c267233 */ /* 0x100fe60003803000 */
[----:B------:R-:W-:Y:S01]  /*13e80*/  HMMA.16816.F32 R48, R100, R42, R48 ;  /* 0x0000002a6430723c */ /* 0x000fe20000001830 */
[----:B------:R-:W5:Y:S04]  /*13e90*/  LDSM.16.MT88.4 R44, [R192+0x7000] ;  /* 0x00700000c02c783b */ /* 0x000f680000004200 */
[--C-:B------:R-:W-:Y:S01]  /*13ea0*/  SHF.R.U32.HI R117, RZ, 0x10, R120.reuse ;  /* 0x00000010ff757819 */ /* 0x100fe20000011678 */
[----:B------:R-:W-:Y:S01]  /*13eb0*/  FADD.FTZ R159, R168, R159 ;  /* 0x0000009fa89f7221 */ /* 0x000fe20000010000 */
[----:B------:R-:W-:Y:S01]  /*13ec0*/  SHF.R.U32.HI R109, RZ, 0x18, R120 ;  /* 0x00000018ff6d7819 */ /* 0x000fe20000011678 */
[----:B------:R-:W-:Y:S03]  /*13ed0*/  FADD.FTZ R163, R175, R163 ;  /* 0x000000a3afa37221 */ /* 0x000fe60000010000 */
[----:B------:R-:W-:Y:S01]  /*13ee0*/  LOP3.LUT R117, R117, 0xff, RZ, 0xc0, !PT ;  /* 0x000000ff75757812 */ /* 0x000fe200078ec0ff */
[----:B------:R-:W-:Y:S01]  /*13ef0*/  FADD.FTZ R162, R177, R162 ;  /* 0x000000a2b1a27221 */ /* 0x000fe20000010000 */
[----:B------:R-:W-:Y:S01]  /*13f00*/  LOP3.LUT R98, R98, 0xff, RZ, 0xc0, !PT ;  /* 0x000000ff62627812 */ /* 0x000fe200078ec0ff */
[----:B------:R-:W-:Y:S01]  /*13f10*/  FADD.FTZ R161, R167, R161 ;  /* 0x000000a1a7a17221 */ /* 0x000fe20000010000 */
[----:B------:R-:W-:Y:S01]  /*13f20*/  PRMT R109, R117, 0x5410, R109 ;  /* 0x00005410756d7816 */ /* 0x000fe2000000006d */
[----:B------:R-:W-:Y:S01]  /*13f30*/  FADD.FTZ R159, R169, R159 ;  /* 0x0000009fa99f7221 */ /* 0x000fe20000010000 */
[--C-:B------:R-:W-:Y:S01]  /*13f40*/  HSET2.LE.AND R40, R64, R217.reuse, PT ;  /* 0x000000d940287233 */ /* 0x100fe20003803000 */
[----:B------:R-:W-:Y:S01]  /*13f50*/  LDSM.16.MT88.4 R116, [R192+0x7800] ;  /* 0x00780000c074783b */ /* 0x000fe20000004200 */
[----:B------:R-:W-:Y:S01]  /*13f60*/  PRMT R98, R98, 0x5410, R36 ;  /* 0x0000541062627816 */ /* 0x000fe20000000024 */
[----:B------:R-:W-:Y:S01]  /*13f70*/  FADD.FTZ R163, R176, R163 ;  /* 0x000000a3b0a37221 */ /* 0x000fe20000010000 */
[--C-:B------:R-:W-:Y:S01]  /*13f80*/  HSET2.LE.AND R39, R109, R217.reuse, PT ;  /* 0x000000d96d277233 */ /* 0x100fe20003803000 */
[----:B------:R-:W-:Y:S01]  /*13f90*/  FADD.FTZ R162, R178, R162 ;  /* 0x000000a2b2a27221 */ /* 0x000fe20000010000 */
[----:B--2---:R-:W-:Y:S01]  /*13fa0*/  F2FP.F16.F32.PACK_AB R36, R179, R180 ;  /* 0x000000b4b324723e */ /* 0x004fe200000000ff */
[----:B------:R-:W-:Y:S01]  /*13fb0*/  FADD.FTZ R161, R145, R161 ;  /* 0x000000a191a17221 */ /* 0x000fe20000010000 */
[----:B-1----:R-:W-:Y:S01]  /*13fc0*/  F2FP.F16.F32.PACK_AB R37, R148, R182 ;  /* 0x000000b69425723e */ /* 0x002fe200000000ff */
[----:B------:R-:W1:Y:S01]  /*13fd0*/  LDSM.16.MT88.4 R64, [R190+0x7000] ;  /* 0x00700000be40783b */ /* 0x000e620000004200 */
[----:B------:R-:W-:Y:S01]  /*13fe0*/  LOP3.LUT R38, R38, R36, RZ, 0xc0, !PT ;  /* 0x0000002426267212 */ /* 0x000fe200078ec0ff */
[----:B------:R-:W-:Y:S01]  /*13ff0*/  FADD.FTZ R159, R146, R159 ;  /* 0x0000009f929f7221 */ /* 0x000fe20000010000 */
[----:B------:R-:W-:Y:S01]  /*14000*/  LOP3.LUT R39, R39, R37, RZ, 0xc0, !PT ;  /* 0x0000002527277212 */ /* 0x000fe200078ec0ff */
[----:B------:R-:W-:Y:S01]  /*14010*/  FADD.FTZ R163, R174, R163 ;  /* 0x000000a3aea37221 */ /* 0x000fe20000010000 */
[--C-:B------:R-:W-:Y:S01]  /*14020*/  HSET2.LE.AND R36, R107, R217.reuse, PT ;  /* 0x000000d96b247233 */ /* 0x100fe20003803000 */
[----:B------:R-:W-:Y:S01]  /*14030*/  FADD.FTZ R162, R172, R162 ;  /* 0x000000a2aca27221 */ /* 0x000fe20000010000 */
[--C-:B------:R-:W-:Y:S01]  /*14040*/  HSET2.LE.AND R37, R105, R217.reuse, PT ;  /* 0x000000d969257233 */ /* 0x100fe20003803000 */
[----:B------:R-:W-:Y:S01]  /*14050*/  FADD.FTZ R161, R144, R161 ;  /* 0x000000a190a17221 */ /* 0x000fe20000010000 */
[----:B----4-:R-:W-:Y:S01]  /*14060*/  F2FP.F16.F32.PACK_AB R53, R140, R149 ;  /* 0x000000958c35723e */ /* 0x010fe200000000ff */
[----:B------:R-:W-:Y:S01]  /*14070*/  FADD.FTZ R159, R147, R159 ;  /* 0x0000009f939f7221 */ /* 0x000fe20000010000 */
[----:B---3--:R-:W-:Y:S01]  /*14080*/  F2FP.F16.F32.PACK_AB R52, R142, R141 ;  /* 0x0000008d8e34723e */ /* 0x008fe200000000ff */
[----:B------:R-:W-:Y:S01]  /*14090*/  FADD.FTZ R163, R173, R163 ;  /* 0x000000a3ada37221 */ /* 0x000fe20000010000 */
[----:B-----5:R-:W-:Y:S01]  /*140a0*/  F2FP.F16.F32.PACK_AB R41, R150, R143 ;  /* 0x0000008f9629723e */ /* 0x020fe200000000ff */
[----:B------:R-:W-:Y:S01]  /*140b0*/  FADD.FTZ R162, R171, R162 ;  /* 0x000000a2aba27221 */ /* 0x000fe20000010000 */
[----:B------:R-:W-:Y:S01]  /*140c0*/  LOP3.LUT R36, R36, R53, RZ, 0xc0, !PT ;  /* 0x0000003524247212 */ /* 0x000fe200078ec0ff */
[----:B------:R-:W-:Y:S01]  /*140d0*/  FADD.FTZ R161, R149, R161 ;  /* 0x000000a195a17221 */ /* 0x000fe20000010000 */
[----:B------:R-:W-:Y:S01]  /*140e0*/  LOP3.LUT R37, R37, R52, RZ, 0xc0, !PT ;  /* 0x0000003425257212 */ /* 0x000fe200078ec0ff */
[----:B------:R-:W-:Y:S01]  /*140f0*/  FADD.FTZ R159, R141, R159 ;  /* 0x0000009f8d9f7221 */ /* 0x000fe20000010000 */
[----:B------:R-:W-:Y:S01]  /*14100*/  LOP3.LUT R40, R40, R41, RZ, 0xc0, !PT ;  /* 0x0000002928287212 */ /* 0x000fe200078ec0ff */
[----:B------:R-:W-:Y:S01]  /*14110*/  FADD.FTZ R163, R143, R163 ;  /* 0x000000a38fa37221 */ /* 0x000fe20000010000 */
[--C-:B------:R-:W-:Y:S01]  /*14120*/  HSET2.LE.AND R96, R96, R217.reuse, PT ;  /* 0x000000d960607233 */ /* 0x100fe20003803000 */
[----:B------:R-:W-:Y:S01]  /*14130*/  FADD.FTZ R162, R151, R162 ;  /* 0x000000a297a27221 */ /* 0x000fe20000010000 */
[--C-:B------:R-:W-:Y:S01]  /*14140*/  HSET2.LE.AND R52, R97, R217.reuse, PT ;  /* 0x000000d961347233 */ /* 0x100fe20003803000 */
[-C--:B------:R-:W-:Y:S05]  /*14150*/  HMMA.16816.F32 R4, R36, R44.reuse, R4 ;  /* 0x0000002c2404723c */ /* 0x080fea0000001804 */
[--C-:B------:R-:W-:Y:S01]  /*14160*/  HSET2.LE.AND R41, R98, R217.reuse, PT ;  /* 0x000000d962297233 */ /* 0x100fe20003803000 */
[----:B------:R-:W-:Y:S01]  /*14170*/  FADD.FTZ R161, R140, R161 ;  /* 0x000000a18ca17221 */ /* 0x000fe20000010000 */
[----:B------:R-:W-:Y:S01]  /*14180*/  F2FP.F16.F32.PACK_AB R98, R236, R151 ;  /* 0x00000097ec62723e */ /* 0x000fe200000000ff */
[----:B------:R-:W-:Y:S03]  /*14190*/  FADD.FTZ R159, R142, R159 ;  /* 0x0000009f8e9f7221 */ /* 0x000fe60000010000 */
[----:B------:R-:W-:Y:S01]  /*141a0*/  F2FP.F16.F32.PACK_AB R53, R241, R240 ;  /* 0x000000f0f135723e */ /* 0x000fe200000000ff */
[----:B------:R-:W-:Y:S01]  /*141b0*/  FADD.FTZ R163, R150, R163 ;  /* 0x000000a396a37221 */ /* 0x000fe20000010000 */
[----:B------:R-:W-:Y:S01]  /*141c0*/  F2FP.F16.F32.PACK_AB R97, R238, R237 ;  /* 0x000000edee61723e */ /* 0x000fe200000000ff */
[----:B------:R-:W-:Y:S01]  /*141d0*/  FADD.FTZ R162, R236, R162 ;  /* 0x000000a2eca27221 */ /* 0x000fe20000010000 */
[----:B------:R-:W-:Y:S01]  /*141e0*/  LOP3.LUT R41, R41, R98, RZ, 0xc0, !PT ;  /* 0x0000006229297212 */ /* 0x000fe200078ec0ff */
[----:B------:R-:W-:Y:S01]  /*141f0*/  FADD.FTZ R161, R180, R161 ;  /* 0x000000a1b4a17221 */ /* 0x000fe20000010000 */
[----:B------:R-:W-:Y:S01]  /*14200*/  LOP3.LUT R42, R96, R97, RZ, 0xc0, !PT ;  /* 0x00000061602a7212 */ /* 0x000fe200078ec0ff */
[----:B------:R-:W-:Y:S01]  /*14210*/  FADD.FTZ R159, R182, R159 ;  /* 0x0000009fb69f7221 */ /* 0x000fe20000010000 */
[----:B------:R-:W-:Y:S01]  /*14220*/  LOP3.LUT R43, R52, R53, RZ, 0xc0, !PT ;  /* 0x00000035342b7212 */ /* 0x000fe200078ec0ff */
[----:B------:R-:W-:Y:S01]  /*14230*/  IMAD.WIDE.U32 R52, R99, -0x2daee0ad, RZ ;  /* 0xd2511f5363347825 */ /* 0x000fe200078e00ff */
[----:B------:R-:W-:Y:S03]  /*14240*/  LOP3.LUT R100, R111, UR22, R104, 0x96, !PT ;  /* 0x000000166f647c12 */ /* 0x000fe6000f8e9668 */
[----:B------:R-:W-:Y:S01]  /*14250*/  FADD.FTZ R163, R237, R163 ;  /* 0x000000a3eda37221 */ /* 0x000fe20000010000 */
[----:B------:R-:W-:Y:S01]  /*14260*/  IMAD.MOV.U32 R132, RZ, RZ, R135 ;  /* 0x000000ffff847224 */ /* 0x000fe200078e0087 */
[----:B------:R-:W-:Y:S01]  /*14270*/  LOP3.LUT R108, R53, UR20, R108, 0x96, !PT ;  /* 0x00000014356c7c12 */ /* 0x000fe2000f8e966c */
[C---:B------:R-:W-:Y:S04]  /*14280*/  HMMA.16816.F32 R8, R40.reuse, R44, R8 ;  /* 0x0000002c2808723c */ /* 0x040fe80000001808 */
[--C-:B------:R-:W-:Y:S01]  /*14290*/  SHF.R.U32.HI R96, RZ, 0x10, R52.reuse ;  /* 0x00000010ff607819 */ /* 0x100fe20000011634 */
[----:B------:R-:W-:Y:S01]  /*142a0*/  IMAD.WIDE.U32 R100, R100, -0x2daee0ad, RZ ;  /* 0xd2511f5364647825 */ /* 0x000fe200078e00ff */
[-C--:B------:R-:W-:Y:S05]  /*142b0*/  HMMA.16816.F32 R12, R40, R46.reuse, R12 ;  /* 0x0000002e280c723c */ /* 0x080fea000000180c */
[C---:B------:R-:W-:Y:S01]  /*142c0*/  LOP3.LUT R45, R52.reuse, 0xffff, RZ, 0xc0, !PT ;  /* 0x0000ffff342d7812 */ /* 0x040fe200078ec0ff */
[C---:B------:R-:W-:Y:S05]  /*142d0*/  HMMA.16816.F32 R16, R36.reuse, R46, R16 ;  /* 0x0000002e2410723c */ /* 0x040fea0000001810 */
[----:B------:R-:W-:Y:S01]  /*142e0*/  LOP3.LUT R98, R52, 0xff, RZ, 0xc0, !PT ;  /* 0x000000ff34627812 */ /* 0x000fe200078ec0ff */
[-C--:B-1----:R-:W-:Y:S05]  /*142f0*/  HMMA.16816.F32 R68, R36, R64.reuse, R68 ;  /* 0x000000402444723c */ /* 0x082fea0000001844 */
[----:B------:R-:W-:Y:S01]  /*14300*/  SHF.R.U32.HI R99, RZ, 0x18, R52 ;  /* 0x00000018ff637819 */ /* 0x000fe20000011634 */
[C---:B------:R-:W-:Y:S01]  /*14310*/  HMMA.16816.F32 R72, R40.reuse, R64, R72 ;  /* 0x000000402848723c */ /* 0x040fe20000001848 */
[----:B------:R-:W1:Y:S04]  /*14320*/  LDSM.16.MT88.4 R52, [R189+0x7000] ;  /* 0x00700000bd34783b */ /* 0x000e680000004200 */
[C---:B------:R-:W-:Y:S01]  /*14330*/  LOP3.LUT R46, R100.reuse, 0xffff, RZ, 0xc0, !PT ;  /* 0x0000ffff642e7812 */ /* 0x040fe200078ec0ff */
[-C--:B------:R-:W-:Y:S05]  /*14340*/  HMMA.16816.F32 R32, R40, R66.reuse, R32 ;  /* 0x000000422820723c */ /* 0x080fea0000001820 */
[----:B------:R-:W-:Y:S01]  /*14350*/  SHF.R.U32.HI R47, RZ, 0x10, R100 ;  /* 0x00000010ff2f7819 */ /* 0x000fe20000011664 */
[C---:B------:R-:W-:Y:S01]  /*14360*/  HMMA.16816.F32 R76, R36.reuse, R66, R76 ;  /* 0x00000042244c723c */ /* 0x040fe2000000184c */
[----:B------:R-:W-:Y:S04]  /*14370*/  MUFU.EX2 R66, R59 ;  /* 0x0000003b00427308 */ /* 0x000fe80000000800 */
[----:B------:R-:W-:Y:S01]  /*14380*/  LOP3.LUT R44, R100, 0xff, RZ, 0xc0, !PT ;  /* 0x000000ff642c7812 */ /* 0x000fe200078ec0ff */
[--C-:B------:R-:W-:Y:S01]  /*14390*/  FFMA.FTZ R65, R58, UR4, -R166.reuse ;  /* 0x000000043a417c23 */ /* 0x100fe200080108a6 */
[----:B------:R-:W-:Y:S01]  /*143a0*/  SHF.R.U32.HI R45, RZ, 0x8, R45 ;  /* 0x00000008ff2d7819 */ /* 0x000fe2000001162d */
[----:B------:R-:W-:Y:S03]  /*143b0*/  FFMA.FTZ R166, R63, UR4, -R166 ;  /* 0x000000043fa67c23 */ /* 0x000fe600080108a6 */
[----:B------:R-:W-:Y:S01]  /*143c0*/  SHF.R.U32.HI R46, RZ, 0x8, R46 ;  /* 0x00000008ff2e7819 */ /* 0x000fe2000001162e */
[--C-:B------:R-:W-:Y:S01]  /*143d0*/  FFMA.FTZ R67, R60, UR4, -R170.reuse ;  /* 0x000000043c437c23 */ /* 0x100fe200080108aa */
[----:B------:R-:W-:Y:S01]  /*143e0*/  LOP3.LUT R47, R47, 0xff, RZ, 0xc0, !PT ;  /* 0x000000ff2f2f7812 */ /* 0x000fe200078ec0ff */
[----:B------:R-:W-:Y:S01]  /*143f0*/  FFMA.FTZ R170, R61, UR4, -R170 ;  /* 0x000000043daa7c23 */ /* 0x000fe200080108aa */
[----:B------:R-:W-:Y:S01]  /*14400*/  SHF.R.U32.HI R100, RZ, 0x18, R100 ;  /* 0x00000018ff647819 */ /* 0x000fe20000011664 */
[----:B------:R-:W2:Y:S01]  /*14410*/  MUFU.EX2 R65, R65 ;  /* 0x0000004100417308 */ /* 0x000ea20000000800 */
[----:B------:R-:W-:Y:S01]  /*14420*/  PRMT R98, R98, 0x5410, R45 ;  /* 0x0000541062627816 */ /* 0x000fe2000000002d */
[----:B------:R-:W-:Y:S01]  /*14430*/  FADD.FTZ R162, R240, R162 ;  /* 0x000000a2f0a27221 */ /* 0x000fe20000010000 */
[----:B------:R-:W-:Y:S01]  /*14440*/  PRMT R64, R44, 0x5410, R46 ;  /* 0x000054102c407816 */ /* 0x000fe2000000002e */
[----:B------:R-:W-:Y:S01]  /*14450*/  IMAD.MOV.U32 R2, RZ, RZ, R134 ;  /* 0x000000ffff027224 */ /* 0x000fe200078e0086 */
[----:B------:R-:W-:Y:S01]  /*14460*/  PRMT R100, R47, 0x5410, R100 ;  /* 0x000054102f647816 */ /* 0x000fe20000000064 */
[----:B------:R-:W-:Y:S01]  /*14470*/  FADD.FTZ R161, R179, R161 ;  /* 0x000000a1b3a17221 */ /* 0x000fe20000010000 */
[----:B------:R-:W3:Y:S01]  /*14480*/  LDSM.16.MT88.4 R44, [R188+0x7000] ;  /* 0x00700000bc2c783b */ /* 0x000ee20000004200 */
[--C-:B------:R-:W-:Y:S02]  /*14490*/  SHF.R.U32.HI R58, RZ, 0x10, R108.reuse ;  /* 0x00000010ff3a7819 */ /* 0x100fe4000001166c */
[----:B------:R-:W4:Y:S01]  /*144a0*/  MUFU.EX2 R67, R67 ;  /* 0x0000004300437308 */ /* 0x000f220000000800 */
[----:B------:R-:W-:Y:S01]  /*144b0*/  SHF.R.U32.HI R97, RZ, 0x18, R108 ;  /* 0x00000018ff617819 */ /* 0x000fe2000001166c */
[----:B------:R-:W-:Y:S01]  /*144c0*/  FADD.FTZ R159, R148, R159 ;  /* 0x0000009f949f7221 */ /* 0x000fe20000010000 */
[----:B------:R-:W-:Y:S01]  /*144d0*/  LOP3.LUT R58, R58, 0xff, RZ, 0xc0, !PT ;  /* 0x000000ff3a3a7812 */ /* 0x000fe200078ec0ff */
[-C--:B-1----:R-:W-:Y:S03]  /*144e0*/  HMMA.16816.F32 R80, R36, R52.reuse, R80 ;  /* 0x000000342450723c */ /* 0x082fe60000001850 */
[----:B------:R-:W-:Y:S03]  /*144f0*/  PRMT R97, R58, 0x5410, R97 ;  /* 0x000054103a617816 */ /* 0x000fe60000000061 */
[----:B------:R-:W1:Y:S01]  /*14500*/  MUFU.EX2 R170, R170 ;  /* 0x000000aa00aa7308 */ /* 0x000e620000000800 */
[----:B------:R-:W-:Y:S01]  /*14510*/  LOP3.LUT R106, R101, UR20, R106, 0x96, !PT ;  /* 0x00000014656a7c12 */ /* 0x000fe2000f8e966a */
[C---:B------:R-:W-:Y:S04]  /*14520*/  HMMA.16816.F32 R20, R40.reuse, R52, R20 ;  /* 0x000000342814723c */ /* 0x040fe80000001814 */
[----:B------:R-:W-:Y:S02]  /*14530*/  LOP3.LUT R57, R106, 0xffff, RZ, 0xc0, !PT ;  /* 0x0000ffff6a397812 */ /* 0x000fe400078ec0ff */
[-C--:B------:R-:W-:Y:S02]  /*14540*/  HMMA.16816.F32 R28, R40, R54.reuse, R28 ;  /* 0x00000036281c723c */ /* 0x080fe4000000181c */
[----:B------:R-:W5:Y:S03]  /*14550*/  MUFU.EX2 R166, R166 ;  /* 0x000000a600a67308 */ /* 0x000f660000000800 */
[----:B------:R-:W-:Y:S01]  /*14560*/  LOP3.LUT R96, R96, 0xff, RZ, 0xc0, !PT ;  /* 0x000000ff60607812 */ /* 0x000fe200078ec0ff */
[C---:B------:R-:W-:Y:S05]  /*14570*/  HMMA.16816.F32 R84, R36.reuse, R54, R84 ;  /* 0x000000362454723c */ /* 0x040fea0000001854 */
[----:B------:R-:W-:Y:S01]  /*14580*/  LOP3.LUT R56, R108, 0xffff, RZ, 0xc0, !PT ;  /* 0x0000ffff6c387812 */ /* 0x000fe200078ec0ff */
[----:B------:R-:W-:Y:S01]  /*14590*/  FADD.FTZ R163, R238, R163 ;  /* 0x000000a3eea37221 */ /* 0x000fe20000010000 */
[----:B------:R-:W-:Y:S01]  /*145a0*/  PRMT R99, R96, 0x5410, R99 ;  /* 0x0000541060637816 */ /* 0x000fe20000000063 */
[----:B------:R-:W-:Y:S03]  /*145b0*/  FADD.FTZ R162, R241, R162 ;  /* 0x000000a2f1a27221 */ /* 0x000fe60000010000 */
[----:B------:R-:W-:Y:S01]  /*145c0*/  SHF.R.U32.HI R56, RZ, 0x8, R56 ;  /* 0x00000008ff387819 */ /* 0x000fe20000011638 */
[----:B------:R-:W-:Y:S01]  /*145d0*/  FADD.FTZ R161, R245, R161 ;  /* 0x000000a1f5a17221 */ /* 0x000fe20000010000 */
[----:B------:R-:W-:Y:S01]  /*145e0*/  LOP3.LUT R96, R108, 0xff, RZ, 0xc0, !PT ;  /* 0x000000ff6c607812 */ /* 0x000fe200078ec0ff */
[----:B------:R-:W-:Y:S01]  /*145f0*/  FADD.FTZ R159, R246, R159 ;  /* 0x0000009ff69f7221 */ /* 0x000fe20000010000 */
[----:B------:R-:W-:Y:S01]  /*14600*/  SHF.R.U32.HI R57, RZ, 0x8, R57 ;  /* 0x00000008ff397819 */ /* 0x000fe20000011639 */
[-C--:B---3--:R-:W-:Y:S03]  /*14610*/  HMMA.16816.F32 R24, R36, R44.reuse, R24 ;  /* 0x0000002c2418723c */ /* 0x088fe60000001818 */
[----:B------:R-:W-:Y:S01]  /*14620*/  PRMT R96, R96, 0x5410, R56 ;  /* 0x0000541060607816 */ /* 0x000fe20000000038 */
[----:B------:R-:W-:Y:S01]  /*14630*/  FADD.FTZ R163, R247, R163 ;  /* 0x000000a3f7a37221 */ /* 0x000fe20000010000 */
[--C-:B------:R-:W-:Y:S01]  /*14640*/  SHF.R.U32.HI R56, RZ, 0x10, R106.reuse ;  /* 0x00000010ff387819 */ /* 0x100fe2000001166a */
[C---:B------:R-:W-:Y:S05]  /*14650*/  HMMA.16816.F32 R88, R40.reuse, R44, R88 ;  /* 0x0000002c2858723c */ /* 0x040fea0000001858 */
[----:B------:R-:W-:Y:S01]  /*14660*/  LOP3.LUT R56, R56, 0xff, RZ, 0xc0, !PT ;  /* 0x000000ff38387812 */ /* 0x000fe200078ec0ff */
[-C--:B------:R-:W-:Y:S05]  /*14670*/  HMMA.16816.F32 R92, R40, R46.reuse, R92 ;  /* 0x0000002e285c723c */ /* 0x080fea000000185c */
[----:B------:R-:W-:Y:S01]  /*14680*/  LOP3.LUT R60, R106, 0xff, RZ, 0xc0, !PT ;  /* 0x000000ff6a3c7812 */ /* 0x000fe200078ec0ff */
[----:B------:R-:W-:Y:S05]  /*14690*/  HMMA.16816.F32 R48, R36, R46, R48 ;  /* 0x0000002e2430723c */ /* 0x000fea0000001830 */
[----:B------:R-:W-:Y:S01]  /*146a0*/  SHF.R.U32.HI R61, RZ, 0x18, R106 ;  /* 0x00000018ff3d7819 */ /* 0x000fe2000001166a */
[----:B--2---:R-:W-:Y:S01]  /*146b0*/  FADD.FTZ R162, R65, R162 ;  /* 0x000000a241a27221 */ /* 0x004fe20000010000 */
[----:B------:R-:W-:Y:S01]  /*146c0*/  PRMT R60, R60, 0x5410, R57 ;  /* 0x000054103c3c7816 */ /* 0x000fe20000000039 */
[----:B------:R-:W-:Y:S03]  /*146d0*/  FADD.FTZ R161, R183, R161 ;  /* 0x000000a1b7a17221 */ /* 0x000fe60000010000 */
[----:B------:R-:W-:Y:S01]  /*146e0*/  PRMT R61, R56, 0x5410, R61 ;  /* 0x00005410383d7816 */ /* 0x000fe2000000003d */
[----:B------:R-:W-:Y:S01]  /*146f0*/  FADD.FTZ R159, R181, R159 ;  /* 0x0000009fb59f7221 */ /* 0x000fe20000010000 */
[----:B------:R-:W2:Y:S01]  /*14700*/  LDSM.16.MT88.4 R56, [R190+0x7800] ;  /* 0x00780000be38783b */ /* 0x000ea20000004200 */
[--C-:B------:R-:W-:Y:S01]  /*14710*/  HSET2.LE.AND R98, R98, R217.reuse, PT ;  /* 0x000000d962627233 */ /* 0x100fe20003803000 */
[----:B------:R-:W-:Y:S01]  /*14720*/  FADD.FTZ R163, R248, R163 ;  /* 0x000000a3f8a37221 */ /* 0x000fe20000010000 */
[--C-:B------:R-:W-:Y:S01]  /*14730*/  HSET2.LE.AND R99, R99, R217.reuse, PT ;  /* 0x000000d963637233 */ /* 0x100fe20003803000 */
[----:B------:R-:W-:Y:S01]  /*14740*/  FADD.FTZ R162, R66, R162 ;  /* 0x000000a242a27221 */ /* 0x000fe20000010000 */
[--C-:B------:R-:W-:Y:S01]  /*14750*/  HSET2.LE.AND R96, R96, R217.reuse, PT ;  /* 0x000000d960607233 */ /* 0x100fe20003803000 */
[----:B------:R-:W-:Y:S01]  /*14760*/  FADD.FTZ R161, R239, R161 ;  /* 0x000000a1efa17221 */ /* 0x000fe20000010000 */
[--C-:B------:R-:W-:Y:S01]  /*14770*/  HSET2.LE.AND R97, R97, R217.reuse, PT ;  /* 0x000000d961617233 */ /* 0x100fe20003803000 */
[----:B------:R-:W-:Y:S01]  /*14780*/  FADD.FTZ R159, R243, R159 ;  /* 0x0000009ff39f7221 */ /* 0x000fe20000010000 */
[----:B------:R-:W-:Y:S01]  /*14790*/  F2FP.F16.F32.PACK_AB R53, R181, R246 ;  /* 0x000000f6b535723e */ /* 0x000fe200000000ff */
[----:B----4-:R-:W-:Y:S01]  /*147a0*/  FADD.FTZ R163, R67, R163 ;  /* 0x000000a343a37221 */ /* 0x010fe20000010000 */
[----:B------:R-:W-:Y:S01]  /*147b0*/  F2FP.F16.F32.PACK_AB R52, R242, R239 ;  /* 0x000000eff234723e */ /* 0x000fe200000000ff */
[----:B------:R-:W-:Y:S01]  /*147c0*/  FADD.FTZ R162, R249, R162 ;  /* 0x000000a2f9a27221 */ /* 0x000fe20000010000 */
[----:B------:R-:W-:Y:S01]  /*147d0*/  F2FP.F16.F32.PACK_AB R55, R244, R243 ;  /* 0x000000f3f437723e */ /* 0x000fe200000000ff */
[----:B------:R-:W-:Y:S01]  /*147e0*/  FADD.FTZ R223, R242, R161 ;  /* 0x000000a1f2df7221 */ /* 0x000fe20000010000 */
[----:B------:R-:W-:Y:S01]  /*147f0*/  F2FP.F16.F32.PACK_AB R54, R183, R245 ;  /* 0x000000f5b736723e */ /* 0x000fe200000000ff */
[----:B------:R-:W-:Y:S01]  /*14800*/  FADD.FTZ R222, R244, R159 ;  /* 0x0000009ff4de7221 */ /* 0x000fe20000010000 */
[----:B------:R-:W-:Y:S01]  /*14810*/  LOP3.LUT R98, R98, R52, RZ, 0xc0, !PT ;  /* 0x0000003462627212 */ /* 0x000fe200078ec0ff */
[----:B-1----:R-:W-:Y:S01]  /*14820*/  FADD.FTZ R221, R170, R163 ;  /* 0x000000a3aadd7221 */ /* 0x002fe20000010000 */
[----:B------:R-:W-:Y:S01]  /*14830*/  LOP3.LUT R99, R99, R55, RZ, 0xc0, !PT ;  /* 0x0000003763637212 */ /* 0x000fe200078ec0ff */
[----:B-----5:R-:W-:Y:S01]  /*14840*/  FADD.FTZ R220, R166, R162 ;  /* 0x000000a2a6dc7221 */ /* 0x020fe20000010000 */
[----:B------:R-:W-:Y:S02]  /*14850*/  LOP3.LUT R96, R96, R54, RZ, 0xc0, !PT ;  /* 0x0000003660607212 */ /* 0x000fe400078ec0ff */
        /* <DEDUP_REMOVED lines=34> */
.L_x_955:
[----:B------:R-:W1:Y:S01]  /*14a80*/  SHFL.BFLY PT, R0, R222, 0x2, 0x1f ;  /* 0x0c401f00de007f89 */ /* 0x000e6200000e0000 */
[----:B------:R-:W-:Y:S01]  /*14a90*/  MOV R10, 0x3f800000 ;  /* 0x3f800000000a7802 */ /* 0x000fe20000000f00 */
[----:B------:R-:W-:Y:S01]  /*14aa0*/  ULDC UR4, c[0x0][0x38c] ;  /* 0x0000e30000047ab9 */ /* 0x000fe20000000800 */
[----:B------:R-:W-:Y:S01]  /*14ab0*/  MOV R11, 0x3f800000 ;  /* 0x3f800000000b7802 */ /* 0x000fe20000000f00 */
[----:B------:R-:W2:Y:S01]  /*14ac0*/  SHFL.BFLY PT, R2, R223, 0x2, 0x1f ;  /* 0x0c401f00df027f89 */ /* 0x000ea200000e0000 */
[----:B------:R-:W-:Y:S01]  /*14ad0*/  UMOV UR5, 0x400 ;  /* 0x0000040000057882 */ /* 0x000fe20000000000 */
[----:B------:R-:W-:Y:S01]  /*14ae0*/  MOV R14, 0x20 ;  /* 0x00000020000e7802 */ /* 0x000fe20000000f00 */
[----:B------:R-:W-:Y:S01]  /*14af0*/  UISETP.NE.AND UP0, UPT, UR13, -0x1, UPT ;  /* 0xffffffff0d00788c */ /* 0x000fe2000bf05270 */
[----:B------:R-:W3:Y:S04]  /*14b00*/  SHFL.BFLY PT, R4, R221, 0x2, 0x1f ;  /* 0x0c401f00dd047f89 */ /* 0x000ee800000e0000 */
[----:B------:R-:W4:Y:S01]  /*14b10*/  SHFL.BFLY PT, R3, R220, 0x2, 0x1f ;  /* 0x0c401f00dc037f89 */ /* 0x000f2200000e0000 */
        /* <DEDUP_REMOVED lines=16> */
[--C-:B------:R-:W-:Y:S01]  /*14c20*/  SHF.R.S32.HI R9, RZ, 0x2, R7.reuse ;  /* 0x00000002ff097819 */ /* 0x100fe20000011407 */
[----:B-----5:R-:W-:Y:S01]  /*14c30*/  FADD.FTZ R12, R220, R12 ;  /* 0x0000000cdc0c7221 */ /* 0x020fe20000010000 */
[----:B------:R-:W-:Y:S02]  /*14c40*/  SHF.R.S32.HI R8, RZ, 0x1f, R7 ;  /* 0x0000001fff087819 */ /* 0x000fe40000011407 */
[----:B------:R-:W-:-:S02]  /*14c50*/  LOP3.LUT R7, R7, 0x3ffffffc, RZ, 0xc0, !PT ;  /* 0x3ffffffc07077812 */ /* 0x000fc400078ec0ff */
[----:B------:R-:W-:Y:S01]  /*14c60*/  LEA.HI R8, R8, R9, RZ, 0x3 ;  /* 0x0000000908087211 */ /* 0x000fe200078f18ff */
[----:B------:R-:W1:Y:S01]  /*14c70*/  @P5 MUFU.RCP R11, R6 ;  /* 0x00000006000b5308 */ /* 0x000e620000001000 */
[----:B------:R-:W-:Y:S02]  /*14c80*/  FSETP.NE.FTZ.AND P6, PT, R2, RZ, PT ;  /* 0x000000ff0200720b */ /* 0x000fe40003fd5000 */
[----:B------:R-:W-:Y:S02]  /*14c90*/  FSETP.NE.FTZ.AND P4, PT, R5, RZ, PT ;  /* 0x000000ff0500720b */ /* 0x000fe40003f95000 */
[----:B------:R-:W-:Y:S02]  /*14ca0*/  FSETP.NE.FTZ.AND P3, PT, R12, RZ, PT ;  /* 0x000000ff0c00720b */ /* 0x000fe40003f75000 */
[----:B------:R-:W-:Y:S02]  /*14cb0*/  SHF.R.S32.HI R3, RZ, 0x5, R4 ;  /* 0x00000005ff037819 */ /* 0x000fe40000011404 */
[----:B------:R-:W-:-:S02]  /*14cc0*/  IADD3 R7, -R7, R0, RZ ;  /* 0x0000000007077210 */ /* 0x000fc40007ffe1ff */
[----:B------:R-:W-:Y:S02]  /*14cd0*/  LOP3.LUT R8, R8, 0xfffffff8, RZ, 0xc0, !PT ;  /* 0xfffffff808087812 */ /* 0x000fe400078ec0ff */
[----:B------:R-:W-:Y:S01]  /*14ce0*/  LEA R3, R3, R7, 0x9 ;  /* 0x0000000703037211 */ /* 0x000fe200078e48ff */
[----:B------:R-:W2:Y:S01]  /*14cf0*/  @P6 MUFU.RCP R10, R2 ;  /* 0x00000002000a6308 */ /* 0x000ea20000001000 */
[----:B------:R-:W-:Y:S02]  /*14d00*/  IADD3 R8, R9, -R8, RZ ;  /* 0x8000000809087210 */ /* 0x000fe40007ffe0ff */
[----:B------:R-:W-:Y:S01]  /*14d10*/  MOV R7, 0x3f800000 ;  /* 0x3f80000000077802 */ /* 0x000fe20000000f00 */
[----:B-1----:R-:W-:Y:S01]  /*14d20*/  FMUL.FTZ R11, R11, UR4 ;  /* 0x000000040b0b7c20 */ /* 0x002fe20008410000 */
[----:B------:R-:W-:Y:S02]  /*14d30*/  MOV R9, 0x3f800000 ;  /* 0x3f80000000097802 */ /* 0x000fe40000000f00 */
[C---:B------:R-:W-:Y:S01]  /*14d40*/  SHF.L.U32 R13, R8.reuse, 0x6, RZ ;  /* 0x00000006080d7819 */ /* 0x040fe200000006ff */
[C---:B------:R-:W-:Y:S01]  /*14d50*/  FMUL.FTZ R130, R11.reuse, R130 ;  /* 0x000000820b827220 */ /* 0x040fe20000410000 */
[----:B------:R-:W1:Y:S01]  /*14d60*/  @P4 MUFU.RCP R7, R5 ;  /* 0x0000000500074308 */ /* 0x000e620000001000 */
[C---:B------:R-:W-:Y:S01]  /*14d70*/  R2P PR, R8.reuse, 0x6 ;  /* 0x0000000608007804 */ /* 0x040fe20000000000 */
[----:B------:R-:W-:Y:S01]  /*14d80*/  FMUL.FTZ R131, R11, R131 ;  /* 0x000000830b837220 */ /* 0x000fe20000410000 */
[----:B------:R-:W-:Y:S01]  /*14d90*/  LOP3.LUT R13, R13, 0x1c0, RZ, 0xc0, !PT ;  /* 0x000001c00d0d7812 */ /* 0x000fe200078ec0ff */
[C---:B------:R-:W-:Y:S01]  /*14da0*/  FMUL.FTZ R118, R11.reuse, R118 ;  /* 0x000000760b767220 */ /* 0x040fe20000410000 */
[----:B------:R-:W-:Y:S01]  /*14db0*/  LOP3.LUT R8, R8, 0x1, RZ, 0xc0, !PT ;  /* 0x0000000108087812 */ /* 0x000fe200078ec0ff */
[----:B------:R-:W-:Y:S01]  /*14dc0*/  FMUL.FTZ R119, R11, R119 ;  /* 0x000000770b777220 */ /* 0x000fe20000410000 */
[----:B------:R-:W-:Y:S01]  /*14dd0*/  LEA.HI R13, R13, R13, RZ, 0x1d ;  /* 0x0000000d0d0d7211 */ /* 0x000fe200078fe8ff */
[----:B------:R-:W3:Y:S01]  /*14de0*/  @P3 MUFU.RCP R9, R12 ;  /* 0x0000000c00093308 */ /* 0x000ee20000001000 */
[----:B--2---:R-:W-:Y:S01]  /*14df0*/  FMUL.FTZ R10, R10, UR4 ;  /* 0x000000040a0a7c20 */ /* 0x004fe20008410000 */
[----:B------:R-:W-:Y:S01]  /*14e00*/  ISETP.NE.U32.AND P0, PT, R8, 0x1, PT ;  /* 0x000000010800780c */ /* 0x000fe20003f05070 */
[----:B------:R-:W-:Y:S01]  /*14e10*/  FMUL.FTZ R70, R11, R70 ;  /* 0x000000460b467220 */ /* 0x000fe20000410000 */
[----:B------:R-:W-:Y:S01]  /*14e20*/  MOV R8, 0x10 ;  /* 0x0000001000087802 */ /* 0x000fe20000000f00 */
[C---:B------:R-:W-:Y:S01]  /*14e30*/  FMUL.FTZ R128, R10.reuse, R128 ;  /* 0x000000800a807220 */ /* 0x040fe20000410000 */
[----:B------:R-:W-:Y:S01]  /*14e40*/  LEA R3, R3, R13, 0x1 ;  /* 0x0000000d03037211 */ /* 0x000fe200078e08ff */
[C---:B------:R-:W-:Y:S01]  /*14e50*/  FMUL.FTZ R129, R10.reuse, R129 ;  /* 0x000000810a817220 */ /* 0x040fe20000410000 */
[C---:B------:R-:W-:Y:S01]  /*14e60*/  FMUL.FTZ R116, R10.reuse, R116 ;  /* 0x000000740a747220 */ /* 0x040fe20000410000 */
[----:B-1----:R-:W-:Y:S01]  /*14e70*/  FMUL.FTZ R7, R7, UR4 ;  /* 0x0000000407077c20 */ /* 0x002fe20008410000 */
[----:B------:R-:W-:Y:S01]  /*14e80*/  FMUL.FTZ R117, R10, R117 ;  /* 0x000000750a757220 */ /* 0x000fe20000410000 */
[----:B------:R-:W-:Y:S01]  /*14e90*/  SEL R8, R8, 0xfffffff0, P0 ;  /* 0xfffffff008087807 */ /* 0x000fe20000000000 */
[C---:B------:R-:W-:Y:S01]  /*14ea0*/  FMUL.FTZ R68, R10.reuse, R68 ;  /* 0x000000440a447220 */ /* 0x040fe20000410000 */
[C---:B------:R-:W-:Y:S01]  /*14eb0*/  FMUL.FTZ R124, R7.reuse, R124 ;  /* 0x0000007c077c7220 */ /* 0x040fe20000410000 */
[----:B------:R-:W-:Y:S01]  /*14ec0*/  FMUL.FTZ R125, R7, R125 ;  /* 0x0000007d077d7220 */ /* 0x000fe20000410000 */
[----:B------:R-:W-:Y:S01]  /*14ed0*/  F2FP.F16.F32.PACK_AB R128, R129, R128 ;  /* 0x000000808180723e */ /* 0x000fe200000000ff */
[----:B------:R-:W-:Y:S01]  /*14ee0*/  FMUL.FTZ R120, R7, R120 ;  /* 0x0000007807787220 */ /* 0x000fe20000410000 */
[----:B---3--:R-:W-:Y:S01]  /*14ef0*/  FMUL.FTZ R9, R9, UR4 ;  /* 0x0000000409097c20 */ /* 0x008fe20008410000 */
[----:B------:R-:W1:Y:S01]  /*14f00*/  S2UR UR4, SR_CgaCtaId ;  /* 0x00000000000479c3 */ /* 0x000e620000008800 */
[----:B------:R-:W-:Y:S01]  /*14f10*/  F2FP.F16.F32.PACK_AB R130, R131, R130 ;  /* 0x000000828382723e */ /* 0x000fe200000000ff */
[----:B------:R-:W-:Y:S01]  /*14f20*/  FMUL.FTZ R121, R7, R121 ;  /* 0x0000007907797220 */ /* 0x000fe20000410000 */
[C---:B------:R-:W-:Y:S01]  /*14f30*/  FMUL.FTZ R126, R9.reuse, R126 ;  /* 0x0000007e097e7220 */ /* 0x040fe20000410000 */
[C---:B------:R-:W-:Y:S01]  /*14f40*/  FMUL.FTZ R127, R9.reuse, R127 ;  /* 0x0000007f097f7220 */ /* 0x040fe20000410000 */
[C---:B------:R-:W-:Y:S01]  /*14f50*/  FMUL.FTZ R122, R9.reuse, R122 ;  /* 0x0000007a097a7220 */ /* 0x040fe20000410000 */
[----:B------:R-:W-:Y:S01]  /*14f60*/  FMUL.FTZ R123, R9, R123 ;  /* 0x0000007b097b7220 */ /* 0x000fe20000410000 */
[----:B------:R-:W-:Y:S01]  /*14f70*/  F2FP.F16.F32.PACK_AB R116, R117, R116 ;  /* 0x000000747574723e */ /* 0x000fe200000000ff */
[C---:B------:R-:W-:Y:S01]  /*14f80*/  FMUL.FTZ R69, R10.reuse, R69 ;  /* 0x000000450a457220 */ /* 0x040fe20000410000 */
[----:B------:R-:W-:Y:S01]  /*14f90*/  F2FP.F16.F32.PACK_AB R118, R119, R118 ;  /* 0x000000767776723e */ /* 0x000fe200000000ff */
[----:B------:R-:W-:Y:S01]  /*14fa0*/  FMUL.FTZ R71, R11, R71 ;  /* 0x000000470b477220 */ /* 0x000fe20000410000 */
[----:B------:R-:W-:Y:S01]  /*14fb0*/  F2FP.F16.F32.PACK_AB R124, R125, R124 ;  /* 0x0000007c7d7c723e */ /* 0x000fe200000000ff */
[C---:B------:R-:W-:Y:S01]  /*14fc0*/  FMUL.FTZ R76, R10.reuse, R76 ;  /* 0x0000004c0a4c7220 */ /* 0x040fe20000410000 */
[----:B------:R-:W-:Y:S01]  /*14fd0*/  F2FP.F16.F32.PACK_AB R126, R127, R126 ;  /* 0x0000007e7f7e723e */ /* 0x000fe200000000ff */
[----:B------:R-:W-:Y:S01]  /*14fe0*/  FMUL.FTZ R77, R10, R77 ;  /* 0x0000004d0a4d7220 */ /* 0x000fe20000410000 */
[C---:B------:R-:W-:Y:S01]  /*14ff0*/  FMUL.FTZ R78, R11.reuse, R78 ;  /* 0x0000004e0b4e7220 */ /* 0x040fe20000410000 */
[----:B------:R-:W-:Y:S01]  /*15000*/  FMUL.FTZ R79, R11, R79 ;  /* 0x0000004f0b4f7220 */ /* 0x000fe20000410000 */
[----:B------:R-:W-:Y:S01]  /*15010*/  SEL R15, R14, 0xffffffe0, !P1 ;  /* 0xffffffe00e0f7807 */ /* 0x000fe20004800000 */
[C---:B------:R-:W-:Y:S01]  /*15020*/  FMUL.FTZ R72, R7.reuse, R72 ;  /* 0x0000004807487220 */ /* 0x040fe20000410000 */
[----:B------:R-:W-:Y:S01]  /*15030*/  FMUL.FTZ R73, R7, R73 ;  /* 0x0000004907497220 */ /* 0x000fe20000410000 */
[C---:B------:R-:W-:Y:S01]  /*15040*/  FMUL.FTZ R74, R9.reuse, R74 ;  /* 0x0000004a094a7220 */ /* 0x040fe20000410000 */
[----:B------:R-:W-:Y:S01]  /*15050*/  FMUL.FTZ R75, R9, R75 ;  /* 0x0000004b094b7220 */ /* 0x000fe20000410000 */
[C---:B------:R-:W-:Y:S01]  /*15060*/  FMUL.FTZ R112, R7.reuse, R112 ;  /* 0x0000007007707220 */ /* 0x040fe20000410000 */
[----:B------:R-:W-:Y:S01]  /*15070*/  FMUL.FTZ R113, R7, R113 ;  /* 0x0000007107717220 */ /* 0x000fe20000410000 */
[----:B-1----:R-:W-:Y:S01]  /*15080*/  ULEA UR4, UR4, UR5, 0x18 ;  /* 0x0000000504047291 */ /* 0x002fe2000f8ec03f */
[C---:B------:R-:W-:Y:S01]  /*15090*/  FMUL.FTZ R114, R9.reuse, R114 ;  /* 0x0000007209727220 */ /* 0x040fe20000410000 */
[----:B------:R-:W-:Y:S01]  /*150a0*/  FMUL.FTZ R115, R9, R115 ;  /* 0x0000007309737220 */ /* 0x000fe20000410000 */
[C---:B------:R-:W-:Y:S01]  /*150b0*/  FMUL.FTZ R80, R10.reuse, R80 ;  /* 0x000000500a507220 */ /* 0x040fe20000410000 */
[C---:B------:R-:W-:Y:S01]  /*150c0*/  FMUL.FTZ R81, R10.reuse, R81 ;  /* 0x000000510a517220 */ /* 0x040fe20000410000 */
[----:B------:R-:W-:Y:S01]  /*150d0*/  FMUL.FTZ R82, R11, R82 ;  /* 0x000000520b527220 */ /* 0x000fe20000410000 */
[----:B------:R-:W-:Y:S01]  /*150e0*/  LEA R3, R3, UR4, 0x1 ;  /* 0x0000000403037c11 */ /* 0x000fe2000f8e08ff */
[----:B------:R-:W-:Y:S01]  /*150f0*/  FMUL.FTZ R83, R11, R83 ;  /* 0x000000530b537220 */ /* 0x000fe20000410000 */
[----:B------:R-:W-:Y:S01]  /*15100*/  F2FP.F16.F32.PACK_AB R120, R121, R120 ;  /* 0x000000787978723e */ /* 0x000fe200000000ff */
[C---:B------:R-:W-:Y:S01]  /*15110*/  FMUL.FTZ R84, R10.reuse, R84 ;  /* 0x000000540a547220 */ /* 0x040fe20000410000 */
[----:B------:R-:W-:Y:S01]  /*15120*/  IADD3 R13, R3, R8, RZ ;  /* 0x00000008030d7210 */ /* 0x000fe20007ffe0ff */
[----:B------:R-:W-:Y:S01]  /*15130*/  STS [R3], R128 ;  /* 0x0000008003007388 */ /* 0x000fe20000000800 */
[----:B------:R-:W-:Y:S01]  /*15140*/  F2FP.F16.F32.PACK_AB R122, R123, R122 ;  /* 0x0000007a7b7a723e */ /* 0x000fe200000000ff */
[C---:B------:R-:W-:Y:S01]  /*15150*/  FMUL.FTZ R85, R10.reuse, R85 ;  /* 0x000000550a557220 */ /* 0x040fe20000410000 */
[----:B------:R-:W-:Y:S01]  /*15160*/  IADD3 R14, R3, 0x40, RZ ;  /* 0x00000040030e7810 */ /* 0x000fe20007ffe0ff */
[----:B------:R-:W-:Y:S01]  /*15170*/  STS [R3+0x400], R130 ;  /* 0x0004008203007388 */ /* 0x000fe20000000800 */
[C---:B------:R-:W-:Y:S01]  /*15180*/  FMUL.FTZ R86, R11.reuse, R86 ;  /* 0x000000560b567220 */ /* 0x040fe20000410000 */
[----:B------:R-:W-:Y:S01]  /*15190*/  FMUL.FTZ R87, R11, R87 ;  /* 0x000000570b577220 */ /* 0x000fe20000410000 */
[----:B------:R-:W-:Y:S01]  /*151a0*/  F2FP.F16.F32.PACK_AB R68, R69, R68 ;  /* 0x000000444544723e */ /* 0x000fe200000000ff */
[----:B------:R-:W-:Y:S01]  /*151b0*/  STS [R13], R116 ;  /* 0x000000740d007388 */ /* 0x000fe20000000800 */
[----:B------:R-:W-:Y:S01]  /*151c0*/  F2FP.F16.F32.PACK_AB R70, R71, R70 ;  /* 0x000000464746723e */ /* 0x000fe200000000ff */
[----:B------:R-:W-:Y:S01]  /*151d0*/  FMUL.FTZ R108, R7, R108 ;  /* 0x0000006c076c7220 */ /* 0x000fe20000410000 */
[C---:B------:R-:W-:Y:S01]  /*151e0*/  IADD3 R16, R3.reuse, R15, RZ ;  /* 0x0000000f03107210 */ /* 0x040fe20007ffe0ff */
[----:B------:R-:W-:Y:S01]  /*151f0*/  STS [R13+0x400], R118 ;  /* 0x000400760d007388 */ /* 0x000fe20000000800 */
[----:B------:R-:W-:Y:S01]  /*15200*/  @P2 IADD3 R14, R3, -0x40, RZ ;  /* 0xffffffc0030e2810 */ /* 0x000fe20007ffe0ff */
[----:B------:R-:W-:Y:S01]  /*15210*/  FMUL.FTZ R109, R7, R109 ;  /* 0x0000006d076d7220 */ /* 0x000fe20000410000 */
[C---:B------:R-:W-:Y:S01]  /*15220*/  FMUL.FTZ R110, R9.reuse, R110 ;  /* 0x0000006e096e7220 */ /* 0x040fe20000410000 */
[----:B------:R-:W-:Y:S01]  /*15230*/  STS [R3+0x2000], R124 ;  /* 0x0020007c03007388 */ /* 0x000fe20000000800 */
[----:B------:R-:W-:Y:S01]  /*15240*/  FMUL.FTZ R111, R9, R111 ;  /* 0x0000006f096f7220 */ /* 0x000fe20000410000 */
[----:B------:R-:W-:Y:S01]  /*15250*/  F2FP.F16.F32.PACK_AB R76, R77, R76 ;  /* 0x0000004c4d4c723e */ /* 0x000fe200000000ff */
[----:B------:R-:W-:Y:S01]  /*15260*/  @UP0 ULDC.64 UR4, c[0x0][0x298] ;  /* 0x0000a60000040ab9 */ /* 0x000fe20000000a00 */
[----:B------:R1:W-:Y:S01]  /*15270*/  STS [R3+0x2400], R126 ;  /* 0x0024007e03007388 */ /* 0x0003e20000000800 */
[----:B------:R-:W-:Y:S01]  /*15280*/  F2FP.F16.F32.PACK_AB R78, R79, R78 ;  /* 0x0000004e4f4e723e */ /* 0x000fe200000000ff */
[----:B------:R-:W-:Y:S01]  /*15290*/  @UP0 UIMAD.WIDE.U32 UR8, UR13, UR4, URZ ;  /* 0x000000040d0802a5 */ /* 0x000fe2000f8e003f */
[----:B------:R-:W-:Y:S01]  /*152a0*/  F2FP.F16.F32.PACK_AB R72, R73, R72 ;  /* 0x000000484948723e */ /* 0x000fe200000000ff */
[----:B------:R-:W-:Y:S01]  /*152b0*/  STS [R13+0x2000], R120 ;  /* 0x002000780d007388 */ /* 0x000fe20000000800 */
[----:B------:R-:W-:Y:S01]  /*152c0*/  F2FP.F16.F32.PACK_AB R74, R75, R74 ;  /* 0x0000004a4b4a723e */ /* 0x000fe200000000ff */
[C---:B------:R-:W-:Y:S01]  /*152d0*/  FMUL.FTZ R100, R10.reuse, R100 ;  /* 0x000000640a647220 */ /* 0x040fe20000410000 */
[----:B------:R-:W-:Y:S01]  /*152e0*/  F2FP.F16.F32.PACK_AB R112, R113, R112 ;  /* 0x000000707170723e */ /* 0x000fe200000000ff */
[----:B------:R2:W-:Y:S01]  /*152f0*/  STS [R13+0x2400], R122 ;  /* 0x0024007a0d007388 */ /* 0x0005e20000000800 */
[----:B------:R-:W-:Y:S01]  /*15300*/  F2FP.F16.F32.PACK_AB R114, R115, R114 ;  /* 0x000000727372723e */ /* 0x000fe200000000ff */
[C---:B------:R-:W-:Y:S01]  /*15310*/  FMUL.FTZ R101, R10.reuse, R101 ;  /* 0x000000650a657220 */ /* 0x040fe20000410000 */
        /* <DEDUP_REMOVED lines=9> */
[----:B------:R-:W-:Y:S01]  /*153b0*/  FMUL.FTZ R103, R11, R103 ;  /* 0x000000670b677220 */ /* 0x000fe20000410000 */
[----:B------:R-:W-:Y:S01]  /*153c0*/  F2FP.F16.F32.PACK_AB R110, R111, R110 ;  /* 0x0000006e6f6e723e */ /* 0x000fe200000000ff */
[----:B------:R-:W-:Y:S01]  /*153d0*/  FMUL.FTZ R98, R11, R98 ;  /* 0x000000620b627220 */ /* 0x000fe20000410000 */
[----:B------:R-:W-:Y:S01]  /*153e0*/  PLOP3.LUT P0, PT, PT, PT, UP0, 0x80, 0x0 ;  /* 0x000000000000781c */ /* 0x000fe20003f0f008 */
[----:B------:R-:W-:Y:S01]  /*153f0*/  FMUL.FTZ R104, R7, R104 ;  /* 0x0000006807687220 */ /* 0x000fe20000410000 */
[----:B-1----:R-:W-:Y:S01]  /*15400*/  IADD3 R3, R13, R15, RZ ;  /* 0x0000000f0d037210 */ /* 0x002fe20007ffe0ff */
[C---:B------:R-:W-:Y:S01]  /*15410*/  FMUL.FTZ R105, R7.reuse, R105 ;  /* 0x0000006907697220 */ /* 0x040fe20000410000 */
[C---:B------:R-:W-:Y:S01]  /*15420*/  FMUL.FTZ R88, R7.reuse, R88 ;  /* 0x0000005807587220 */ /* 0x040fe20000410000 */
[C---:B------:R-:W-:Y:S01]  /*15430*/  FMUL.FTZ R89, R7.reuse, R89 ;  /* 0x0000005907597220 */ /* 0x040fe20000410000 */
[----:B------:R-:W-:Y:S01]  /*15440*/  FMUL.FTZ R92, R7, R92 ;  /* 0x0000005c075c7220 */ /* 0x000fe20000410000 */
[----:B------:R-:W-:Y:S01]  /*15450*/  STS [R3], R76 ;  /* 0x0000004c03007388 */ /* 0x000fe20000000800 */
[C---:B------:R-:W-:Y:S01]  /*15460*/  FMUL.FTZ R106, R9.reuse, R106 ;  /* 0x0000006a096a7220 */ /* 0x040fe20000410000 */
[C---:B------:R-:W-:Y:S01]  /*15470*/  FMUL.FTZ R107, R9.reuse, R107 ;  /* 0x0000006b096b7220 */ /* 0x040fe20000410000 */
[----:B--2---:R-:W-:Y:S01]  /*15480*/  IADD3 R13, R8, R14, RZ ;  /* 0x0000000e080d7210 */ /* 0x004fe20007ffe0ff */
[----:B------:R-:W-:Y:S01]  /*15490*/  STS [R3+0x400], R78 ;  /* 0x0004004e03007388 */ /* 0x000fe20000000800 */
[C---:B------:R-:W-:Y:S01]  /*154a0*/  FMUL.FTZ R90, R9.reuse, R90 ;  /* 0x0000005a095a7220 */ /* 0x040fe20000410000 */
[C---:B------:R-:W-:Y:S01]  /*154b0*/  FMUL.FTZ R91, R9.reuse, R91 ;  /* 0x0000005b095b7220 */ /* 0x040fe20000410000 */
[----:B------:R-:W-:Y:S01]  /*154c0*/  FMUL.FTZ R94, R9, R94 ;  /* 0x0000005e095e7220 */ /* 0x000fe20000410000 */
[----:B------:R-:W-:Y:S01]  /*154d0*/  STS [R16+0x2000], R72 ;  /* 0x0020004810007388 */ /* 0x000fe20000000800 */
[----:B------:R-:W-:Y:S01]  /*154e0*/  FMUL.FTZ R10, R10, R97 ;  /* 0x000000610a0a7220 */ /* 0x000fe20000410000 */
[----:B------:R-:W-:Y:S01]  /*154f0*/  FMUL.FTZ R11, R11, R99 ;  /* 0x000000630b0b7220 */ /* 0x000fe20000410000 */
[----:B------:R-:W-:Y:S01]  /*15500*/  FMUL.FTZ R7, R7, R93 ;  /* 0x0000005d07077220 */ /* 0x000fe20000410000 */
[----:B------:R-:W-:Y:S01]  /*15510*/  STS [R16+0x2400], R74 ;  /* 0x0024004a10007388 */ /* 0x000fe20000000800 */
[----:B------:R-:W-:Y:S01]  /*15520*/  FMUL.FTZ R9, R9, R95 ;  /* 0x0000005f09097220 */ /* 0x000fe20000410000 */
[----:B------:R-:W-:Y:S01]  /*15530*/  @UP0 UIMAD UR6, UR13, UR5, UR9 ;  /* 0x000000050d0602a4 */ /* 0x000fe2000f8e0209 */
[----:B------:R-:W-:Y:S01]  /*15540*/  F2FP.F16.F32.PACK_AB R104, R105, R104 ;  /* 0x000000686968723e */ /* 0x000fe200000000ff */
[----:B------:R-:W-:Y:S01]  /*15550*/  STS [R3+0x2000], R112 ;  /* 0x0020007003007388 */ /* 0x000fe20000000800 */
        /* <DEDUP_REMOVED lines=11> */
[----:B------:R2:W-:Y:S01]  /*15610*/  STS [R13], R84 ;  /* 0x000000540d007388 */ /* 0x0005e20000000800 */
[----:B------:R-:W-:-:S03]  /*15620*/  F2FP.F16.F32.PACK_AB R94, R9, R94 ;  /* 0x0000005e095e723e */ /* 0x000fc600000000ff */
[----:B------:R2:W-:Y:S04]  /*15630*/  STS [R13+0x400], R86 ;  /* 0x000400560d007388 */ /* 0x0005e80000000800 */
[----:B------:R2:W-:Y:S04]  /*15640*/  STS [R14+0x2000], R108 ;  /* 0x0020006c0e007388 */ /* 0x0005e80000000800 */
[----:B------:R2:W-:Y:S01]  /*15650*/  STS [R14+0x2400], R110 ;  /* 0x0024006e0e007388 */ /* 0x0005e20000000800 */
[----:B-1----:R-:W-:-:S04]  /*15660*/  IADD3 R3, R15, 0x400, R14 ;  /* 0x000004000f037810 */ /* 0x002fc80007ffe00e */
[----:B------:R-:W-:Y:S01]  /*15670*/  IADD3 R3, R8, R3, RZ ;  /* 0x0000000308037210 */ /* 0x000fe20007ffe0ff */
[----:B------:R-:W-:Y:S06]  /*15680*/  @P0 BRA `(.L_x_959) ;  /* 0x00000000001c0947 */ /* 0x000fec0003800000 */
[----:B------:R-:W1:Y:S01]  /*15690*/  S2UR UR7, SR_CTAID.Y ;  /* 0x00000000000779c3 */ /* 0x000e620000002600 */
[----:B------:R-:W-:Y:S01]  /*156a0*/  ULDC.64 UR4, c[0x0][0x290] ;  /* 0x0000a40000047ab9 */ /* 0x000fe20000000a00 */
[----:B-1----:R-:W-:Y:S02]  /*156b0*/  USHF.R.S32.HI UR6, URZ, 0x1f, UR7 ;  /* 0x0000001f3f067899 */ /* 0x002fe40008011407 */
[----:B------:R-:W-:Y:S02]  /*156c0*/  UIMAD.WIDE.U32 UR8, UR7, UR4, URZ ;  /* 0x00000004070872a5 */ /* 0x000fe4000f8e003f */
[----:B------:R-:W-:-:S04]  /*156d0*/  UIMAD UR6, UR6, UR4, URZ ;  /* 0x00000004060672a4 */ /* 0x000fc8000f8e023f */
[----:B------:R-:W-:-:S04]  /*156e0*/  UIMAD UR6, UR7, UR5, UR6 ;  /* 0x00000005070672a4 */ /* 0x000fc8000f8e0206 */
[----:B------:R-:W-:-:S12]  /*156f0*/  UIADD3 UR6, UR9, UR6, URZ ;  /* 0x0000000609067290 */ /* 0x000fd8000fffe03f */
.L_x_959:
[----:B------:R-:W-:Y:S01]  /*15700*/  ULDC.U8 UR4, c[0x0][0x3d9] ;  /* 0x0000f64000047ab9 */ /* 0x000fe20000000000 */
[C---:B--2---:R-:W-:Y:S01]  /*15710*/  IMAD.IADD R14, R15.reuse, 0x1, R14 ;  /* 0x000000010f0e7824 */ /* 0x044fe200078e020e */
[----:B------:R-:W-:Y:S01]  /*15720*/  ISETP.NE.AND P0, PT, RZ, UR4, PT ;  /* 0x00000004ff007c0c */ /* 0x000fe2000bf05270 */
[----:B------:R-:W-:Y:S01]  /*15730*/  IMAD.IADD R15, R15, 0x1, R13 ;  /* 0x000000010f0f7824 */ /* 0x000fe200078e020d */
[----:B------:R-:W-:Y:S01]  /*15740*/  STS [R13+0x2000], R104 ;  /* 0x002000680d007388 */ /* 0x000fe20000000800 */
[----:B------:R-:W-:Y:S01]  /*15750*/  ULDC.U8 UR7, c[0x0][0x3d8] ;  /* 0x0000f60000077ab9 */ /* 0x000fe20000000000 */
[----:B------:R-:W1:Y:S01]  /*15760*/  @P5 MUFU.LG2 R6, R6 ;  /* 0x0000000600065308 */ /* 0x000e620000000c00 */
[----:B------:R-:W-:Y:S01]  /*15770*/  ISETP.NE.AND P2, PT, RZ, UR7, PT ;  /* 0x00000007ff007c0c */ /* 0x000fe2000bf45270 */
[----:B------:R2:W-:Y:S03]  /*15780*/  STS [R13+0x2400], R106 ;  /* 0x0024006a0d007388 */ /* 0x0005e60000000800 */
[----:B------:R-:W-:Y:S01]  /*15790*/  ISETP.EQ.AND P2, PT, RZ, UR4, P2 ;  /* 0x00000004ff007c0c */ /* 0x000fe20009742270 */
[----:B------:R-:W-:Y:S03]  /*157a0*/  STS [R14], R100 ;  /* 0x000000640e007388 */ /* 0x000fe60000000800 */
[----:B------:R-:W3:Y:S01]  /*157b0*/  @P0 LDC.64 R8, c[0x0][0x2c0] ;  /* 0x0000b000ff080b82 */ /* 0x000ee20000000a00 */
[----:B------:R-:W-:Y:S01]  /*157c0*/  STS [R14+0x400], R102 ;  /* 0x000400660e007388 */ /* 0x000fe20000000800 */
[----:B------:R-:W-:-:S03]  /*157d0*/  @P0 IMAD.MOV.U32 R20, RZ, RZ, 0x1 ;  /* 0x00000001ff140424 */ /* 0x000fc600078e00ff */
[----:B------:R-:W-:Y:S04]  /*157e0*/  STS [R15], R10 ;  /* 0x0000000a0f007388 */ /* 0x000fe80000000800 */
[----:B------:R-:W-:Y:S01]  /*157f0*/  STS [R3], R11 ;  /* 0x0000000b03007388 */ /* 0x000fe20000000800 */
[----:B------:R-:W-:Y:S02]  /*15800*/  @!P2 PLOP3.LUT P1, PT, PT, PT, PT, 0x8, 0x0 ;  /* 0x000000000000a81c */ /* 0x000fe40003f2e170 */
[----:B------:R-:W-:Y:S01]  /*15810*/  @!P2 CS2R R24, SRZ ;  /* 0x000000000018a805 */ /* 0x000fe2000001ff00 */
[----:B------:R-:W-:Y:S04]  /*15820*/  STS [R14+0x2000], R88 ;  /* 0x002000580e007388 */ /* 0x000fe80000000800 */
[----:B------:R4:W-:Y:S04]  /*15830*/  STS [R14+0x2400], R90 ;  /* 0x0024005a0e007388 */ /* 0x0009e80000000800 */
[----:B------:R5:W-:Y:S01]  /*15840*/  STS [R15+0x2000], R7 ;  /* 0x002000070f007388 */ /* 0x000be20000000800 */
[----:B---3--:R-:W-:-:S03]  /*15850*/  @P0 IMAD R18, R9, R8, RZ ;  /* 0x0000000809120224 */ /* 0x008fc600078e02ff */
[----:B------:R3:W-:Y:S01]  /*15860*/  STS [R3+0x2000], R94 ;  /* 0x0020005e03007388 */ /* 0x0007e20000000800 */
[----:B------:R-:W1:Y:S01]  /*15870*/  S2R R17, SR_CTAID.Y ;  /* 0x0000000000117919 */ /* 0x000e620000002600 */
[----:B------:R-:W1:Y:S01]  /*15880*/  S2R R16, SR_CTAID.X ;  /* 0x0000000000107919 */ /* 0x000e620000002500 */
[----:B--2---:R-:W2:Y:S01]  /*15890*/  S2R R13, SR_TID.X ;  /* 0x00000000000d7919 */ /* 0x004ea20000002100 */
[----:B----4-:R-:W4:Y:S01]  /*158a0*/  S2R R14, SR_CTAID.Z ;  /* 0x00000000000e7919 */ /* 0x010f220000002700 */
[----:B-----5:R5:W1:Y:S01]  /*158b0*/  @P6 MUFU.LG2 R7, R2 ;  /* 0x0000000200076308 */ /* 0x020a620000000c00 */
[----:B------:R-:W1:Y:S08]  /*158c0*/  @P0 LDC R15, c[0x0][0x2c0] ;  /* 0x0000b000ff0f0b82 */ /* 0x000e700000000800 */
[----:B---3--:R-:W3:Y:S08]  /*158d0*/  @P6 LDC R3, c[0x0][0x2e8] ;  /* 0x0000ba00ff036b82 */ /* 0x008ef00000000800 */
[----:B-----5:R-:W1:Y:S01]  /*158e0*/  @P5 LDC R2, c[0x0][0x2e8] ;  /* 0x0000ba00ff025b82 */ /* 0x020e620000000800 */
[----:B------:R-:W-:Y:S05]  /*158f0*/  @!P2 BRA `(.L_x_960) ;  /* 0x000000000020a947 */ /* 0x000fea0003800000 */
[----:B------:R-:W5:Y:S01]  /*15900*/  S2UR UR4, SR_CTAID.Y ;  /* 0x00000000000479c3 */ /* 0x000f620000002600 */
[----:B------:R-:W-:Y:S01]  /*15910*/  ULDC UR5, c[0x0][0x2c4] ;  /* 0x0000b10000057ab9 */ /* 0x000fe20000000800 */
[----:B------:R-:W-:Y:S01]  /*15920*/  PLOP3.LUT P1, PT, PT, PT, PT, 0x80, 0x0 ;  /* 0x000000000000781c */ /* 0x000fe20003f2f070 */
[----:B-----5:R-:W-:-:S04]  /*15930*/  UIMAD UR4, UR4, UR5, URZ ;  /* 0x00000005040472a4 */ /* 0x020fc8000f8e023f */
[----:B------:R-:W-:-:S04]  /*15940*/  USEL UR13, UR4, UR13, !UP0 ;  /* 0x0000000d040d7287 */ /* 0x000fc8000c000000 */
[----:B------:R-:W-:Y:S02]  /*15950*/  USHF.R.S32.HI UR4, URZ, 0x1f, UR13 ;  /* 0x0000001f3f047899 */ /* 0x000fe4000801140d */
[----:B------:R-:W-:-:S04]  /*15960*/  IMAD.U32 R24, RZ, RZ, UR13 ;  /* 0x0000000dff187e24 */ /* 0x000fc8000f8e00ff */
[----:B------:R-:W-:Y:S02]  /*15970*/  MOV R25, UR4 ;  /* 0x0000000400197c02 */ /* 0x000fe40008000f00 */
.L_x_960:
[----:B------:R-:W-:Y:S05]  /*15980*/  @P0 BRA `(.L_x_961) ;  /* 0x0000000000180947 */ /* 0x000fea0003800000 */
[----:B------:R-:W5:Y:S01]  /*15990*/  LDC R18, c[0x0][0x2c4] ;  /* 0x0000b100ff127b82 */ /* 0x000f620000000800 */
[----:B------:R-:W-:Y:S02]  /*159a0*/  ISETP.NE.AND P0, PT, RZ, UR7, PT ;  /* 0x00000007ff007c0c */ /* 0x000fe4000bf05270 */
[----:B-1----:R-:W-:-:S05]  /*159b0*/  MOV R15, 0x1 ;  /* 0x00000001000f7802 */ /* 0x002fca0000000f00 */
[----:B------:R-:W1:Y:S08]  /*159c0*/  LDC R20, c[0x0][0x270] ;  /* 0x00009c00ff147b82 */ /* 0x000e700000000800 */
[----:B-----5:R-:W1:Y:S02]  /*159d0*/  @P0 LDC R18, c[0x0][0x2e4] ;  /* 0x0000b900ff120b82 */ /* 0x020e640000000800 */
[----:B-1----:R-:W-:-:S07]  /*159e0*/  IMAD R20, R18, R20, RZ ;  /* 0x0000001412147224 */ /* 0x002fce00078e02ff */
.L_x_961:
[----:B------:R-:W-:Y:S01]  /*159f0*/  BAR.SYNC.DEFER_BLOCKING 0x0 ;  /* 0x0000000000007b1d */ /* 0x000fe20000010000 */
[----:B------:R-:W-:Y:S01]  /*15a00*/  LOP3.LUT R22, R4, 0xffffffe0, RZ, 0xc0, !PT ;  /* 0xffffffe004167812 */ /* 0x000fe200078ec0ff */
[----:B-1----:R-:W-:Y:S02]  /*15a10*/  IMAD R20, R17, R20, RZ ;  /* 0x0000001411147224 */ /* 0x002fe400078e02ff */
[----:B------:R-:W-:Y:S01]  /*15a20*/  @P5 FMUL.FTZ R6, R6, 0.69314718246459960938 ;  /* 0x3f31721806065820 */ /* 0x000fe20000410000 */
[----:B------:R-:W-:Y:S01]  /*15a30*/  IMAD R16, R16, R15, RZ ;  /* 0x0000000f10107224 */ /* 0x000fe200078e02ff */
[----:B------:R-:W-:Y:S02]  /*15a40*/  IADD3 R22, -R22, R0, RZ ;  /* 0x0000000016167210 */ /* 0x000fe40007ffe1ff */
[----:B------:R-:W1:Y:S01]  /*15a50*/  @P4 LDC R19, c[0x0][0x2e8] ;  /* 0x0000ba00ff134b82 */ /* 0x000e620000000800 */
[----:B------:R-:W5:Y:S01]  /*15a60*/  @P4 MUFU.LG2 R5, R5 ;  /* 0x0000000500054308 */ /* 0x000f620000000c00 */
[----:B------:R-:W-:Y:S01]  /*15a70*/  SEL R20, R20, RZ, !P1 ;  /* 0x000000ff14147207 */ /* 0x000fe20004800000 */
[----:B------:R-:W-:Y:S01]  /*15a80*/  @P6 FMUL.FTZ R7, R7, 0.69314718246459960938 ;  /* 0x3f31721807076820 */ /* 0x000fe20000410000 */
[----:B------:R-:W-:Y:S01]  /*15a90*/  LOP3.LUT P0, RZ, R22, 0x3, RZ, 0xc0, !PT ;  /* 0x0000000316ff7812 */ /* 0x000fe2000780c0ff */
[----:B------:R-:W-:Y:S01]  /*15aa0*/  BSSY B0, `(.L_x_962) ;  /* 0x000003c000007945 */ /* 0x000fe20003800000 */
[----:B------:R-:W-:Y:S01]  /*15ab0*/  MOV R17, 0x7f800000 ;  /* 0x7f80000000117802 */ /* 0x000fe20000000f00 */
[----:B------:R-:W-:Y:S01]  /*15ac0*/  @P5 FFMA.FTZ R17, R135, R2, R6 ;  /* 0x0000000287115223 */ /* 0x000fe20000010006 */
[----:B------:R-:W1:Y:S01]  /*15ad0*/  @P3 LDC R4, c[0x0][0x2e8] ;  /* 0x0000ba00ff043b82 */ /* 0x000e620000000800 */
[----:B------:R-:W1:Y:S01]  /*15ae0*/  @P3 MUFU.LG2 R12, R12 ;  /* 0x0000000c000c3308 */ /* 0x000e620000000c00 */
[----:B----4-:R-:W-:Y:S01]  /*15af0*/  IMAD R2, R14, R18, R20 ;  /* 0x000000120e027224 */ /* 0x010fe200078e0214 */
[----:B------:R-:W-:Y:S01]  /*15b00*/  SHF.L.U32 R20, R16, 0x7, RZ ;  /* 0x0000000710147819 */ /* 0x000fe200000006ff */
[----:B------:R-:W-:Y:S01]  /*15b10*/  IMAD.MOV.U32 R18, RZ, RZ, 0x7f800000 ;  /* 0x7f800000ff127424 */ /* 0x000fe200078e00ff */
[----:B--2---:R-:W-:Y:S01]  /*15b20*/  SHF.R.S32.HI R21, RZ, 0x1f, R13 ;  /* 0x0000001fff157819 */ /* 0x004fe2000001140d */
[----:B------:R-:W-:Y:S01]  /*15b30*/  IMAD.MOV.U32 R16, RZ, RZ, 0x7f800000 ;  /* 0x7f800000ff107424 */ /* 0x000fe200078e00ff */
[----:B------:R-:W-:Y:S01]  /*15b40*/  MOV R0, 0x7f800000 ;  /* 0x7f80000000007802 */ /* 0x000fe20000000f00 */
[----:B---3--:R-:W-:Y:S01]  /*15b50*/  @P6 FFMA.FTZ R0, R136, R3, R7 ;  /* 0x0000000388006223 */ /* 0x008fe20000010007 */
[----:B------:R-:W-:Y:S01]  /*15b60*/  SHF.R.S32.HI R3, RZ, 0x1f, R20 ;  /* 0x0000001fff037819 */ /* 0x000fe20000011414 */
[----:B------:R2:W3:Y:S01]  /*15b70*/  LDS.128 R8, [R208+0x3800] ;  /* 0x00380000d0087984 */ /* 0x0004e20000000c00 */
[----:B-----5:R-:W-:Y:S01]  /*15b80*/  @P4 FMUL.FTZ R5, R5, 0.69314718246459960938 ;  /* 0x3f31721805054820 */ /* 0x020fe20000410000 */
[----:B------:R-:W-:-:S02]  /*15b90*/  IADD3 R20, P2, P1, R20, R24, R2 ;  /* 0x0000001814147210 */ /* 0x000fc4000795e002 */
[----:B------:R-:W-:Y:S02]  /*15ba0*/  LEA.HI R13, R21, R13, RZ, 0x3 ;  /* 0x0000000d150d7211 */ /* 0x000fe400078f18ff */
[----:B------:R-:W-:Y:S01]  /*15bb0*/  SHF.R.S32.HI R24, RZ, 0x1f, R2 ;  /* 0x0000001fff187819 */ /* 0x000fe20000011402 */
[----:B-1----:R-:W-:Y:S01]  /*15bc0*/  @P4 FFMA.FTZ R18, R134, R19, R5 ;  /* 0x0000001386124223 */ /* 0x002fe20000010005 */
[----:B------:R-:W-:Y:S01]  /*15bd0*/  @P3 FMUL.FTZ R12, R12, 0.69314718246459960938 ;  /* 0x3f3172180c0c3820 */ /* 0x000fe20000410000 */
[----:B------:R-:W-:Y:S02]  /*15be0*/  SHF.R.S32.HI R19, RZ, 0x3, R13 ;  /* 0x00000003ff137819 */ /* 0x000fe4000001140d */
[----:B------:R-:W-:Y:S01]  /*15bf0*/  IADD3.X R24, R3, R25, R24, P2, P1 ;  /* 0x0000001903187210 */ /* 0x000fe200017e2418 */
[----:B------:R-:W-:Y:S01]  /*15c00*/  @P3 FFMA.FTZ R16, R133, R4, R12 ;  /* 0x0000000485103223 */ /* 0x000fe2000001000c */
[----:B--2---:R-:W-:Y:S06]  /*15c10*/  @P0 BRA `(.L_x_963) ;  /* 0x0000000000900947 */ /* 0x004fec0003800000 */
        /* <DEDUP_REMOVED lines=11> */
[-C--:B------:R-:W-:Y:S01]  /*15cd0*/  @!P4 IMAD R22, R22, R15.reuse, RZ ;  /* 0x0000000f1616c224 */ /* 0x080fe200078e02ff */
[CC--:B------:R-:W-:Y:S01]  /*15ce0*/  @!P6 IADD3 R21, P0, R26.reuse, R20.reuse, RZ ;  /* 0x000000141a15e210 */ /* 0x0c0fe20007f1e0ff */
[----:B------:R-:W2:Y:S01]  /*15cf0*/  @!P5 LDC.64 R6, c[0x0][0x2b0] ;  /* 0x0000ac00ff06db82 */ /* 0x000ea20000000a00 */
[----:B------:R-:W-:Y:S01]  /*15d00*/  @!P3 IMAD R27, R27, R15, RZ ;  /* 0x0000000f1b1bb224 */ /* 0x000fe200078e02ff */
[----:B------:R-:W-:Y:S02]  /*15d10*/  @!P5 IADD3 R25, P2, R23, R20, RZ ;  /* 0x000000141719d210 */ /* 0x000fe40007f5e0ff */
[----:B------:R-:W-:Y:S02]  /*15d20*/  @!P6 LEA.HI.X.SX32 R15, R26, R24, 0x1, P0 ;  /* 0x000000181a0fe211 */ /* 0x000fe400000f0eff */
[----:B------:R-:W-:-:S02]  /*15d30*/  @!P4 IADD3 R26, P1, R22, R20, RZ ;  /* 0x00000014161ac210 */ /* 0x000fc40007f3e0ff */
[----:B------:R-:W4:Y:S01]  /*15d40*/  @!P4 LDC.64 R4, c[0x0][0x2b0] ;  /* 0x0000ac00ff04cb82 */ /* 0x000f220000000a00 */
[-C--:B------:R-:W-:Y:S02]  /*15d50*/  @!P5 LEA.HI.X.SX32 R23, R23, R24.reuse, 0x1, P2 ;  /* 0x000000181717d211 */ /* 0x080fe400010f0eff */
[----:B------:R-:W-:Y:S02]  /*15d60*/  @!P4 LEA.HI.X.SX32 R22, R22, R24, 0x1, P1 ;  /* 0x000000181616c211 */ /* 0x000fe400008f0eff */
[----:B------:R-:W-:-:S03]  /*15d70*/  @!P3 IADD3 R20, P0, R27, R20, RZ ;  /* 0x000000141b14b210 */ /* 0x000fc60007f1e0ff */
[----:B------:R-:W5:Y:S01]  /*15d80*/  @!P3 LDC.64 R2, c[0x0][0x2b0] ;  /* 0x0000ac00ff02bb82 */ /* 0x000f620000000a00 */
[----:B-1----:R-:W-:Y:S02]  /*15d90*/  @!P6 LEA R12, P2, R21, R12, 0x2 ;  /* 0x0000000c150ce211 */ /* 0x002fe400078410ff */
[----:B------:R-:W-:Y:S02]  /*15da0*/  @!P3 LEA.HI.X.SX32 R24, R27, R24, 0x1, P0 ;  /* 0x000000181b18b211 */ /* 0x000fe400000f0eff */
[----:B------:R-:W-:Y:S02]  /*15db0*/  @!P6 LEA.HI.X R13, R21, R13, R15, 0x2, P2 ;  /* 0x0000000d150de211 */ /* 0x000fe400010f140f */
[----:B--2---:R-:W-:-:S03]  /*15dc0*/  @!P5 LEA R6, P1, R25, R6, 0x2 ;  /* 0x000000061906d211 */ /* 0x004fc600078210ff */
[----:B------:R1:W-:Y:S01]  /*15dd0*/  @!P6 STG.E desc[UR16][R12.64], R0 ;  /* 0x000000000c00e986 */ /* 0x0003e2000c101910 */
[----:B------:R-:W-:Y:S02]  /*15de0*/  @!P5 LEA.HI.X R7, R25, R7, R23, 0x2, P1 ;  /* 0x000000071907d211 */ /* 0x000fe400008f1417 */
[----:B----4-:R-:W-:-:S03]  /*15df0*/  @!P4 LEA R4, P1, R26, R4, 0x2 ;  /* 0x000000041a04c211 */ /* 0x010fc600078210ff */
[----:B------:R1:W-:Y:S01]  /*15e00*/  @!P5 STG.E desc[UR16][R6.64], R17 ;  /* 0x000000110600d986 */ /* 0x0003e2000c101910 */
[----:B------:R-:W-:Y:S02]  /*15e10*/  @!P4 LEA.HI.X R5, R26, R5, R22, 0x2, P1 ;  /* 0x000000051a05c211 */ /* 0x000fe400008f1416 */
[----:B-----5:R-:W-:-:S03]  /*15e20*/  @!P3 LEA R2, P0, R20, R2, 0x2 ;  /* 0x000000021402b211 */ /* 0x020fc600078010ff */
[----:B------:R1:W-:Y:S01]  /*15e30*/  @!P4 STG.E desc[UR16][R4.64], R18 ;  /* 0x000000120400c986 */ /* 0x0003e2000c101910 */
[----:B------:R-:W-:-:S05]  /*15e40*/  @!P3 LEA.HI.X R3, R20, R3, R24, 0x2, P0 ;  /* 0x000000031403b211 */ /* 0x000fca00000f1418 */
[----:B------:R1:W-:Y:S04]  /*15e50*/  @!P3 STG.E desc[UR16][R2.64], R16 ;  /* 0x000000100200b986 */ /* 0x0003e8000c101910 */
.L_x_963:
[----:B------:R-:W-:Y:S05]  /*15e60*/  BSYNC B0 ;  /* 0x0000000000007941 */ /* 0x000fea0003800000 */
.L_x_962:
[----:B------:R-:W-:Y:S01]  /*15e70*/  ULDC UR4, c[0x0][0x2d0] ;  /* 0x0000b40000047ab9 */ /* 0x000fe20000000800 */
[C---:B-1----:R-:W-:Y:S01]  /*15e80*/  VIADD R3, R19.reuse, 0x10 ;  /* 0x0000001013037836 */ /* 0x042fe20000000000 */
[C---:B------:R-:W-:Y:S01]  /*15e90*/  ISETP.GE.AND P1, PT, R214.reuse, UR4, PT ;  /* 0x00000004d6007c0c */ /* 0x040fe2000bf26270 */
[----:B------:R-:W-:Y:S01]  /*15ea0*/  VIADD R0, R19, 0x30 ;  /* 0x0000003013007836 */ /* 0x000fe20000000000 */
[----:B------:R-:W-:Y:S01]  /*15eb0*/  IADD3 R4, P2, R214, UR8, RZ ;  /* 0x00000008d6047c10 */ /* 0x000fe2000ff5e0ff */
[----:B------:R-:W-:Y:S01]  /*15ec0*/  ULDC.64 UR4, c[0x0][0x2a0] ;  /* 0x0000a80000047ab9 */ /* 0x000fe20000000a00 */
[----:B------:R-:W-:Y:S01]  /*15ed0*/  ISETP.GE.OR P0, PT, R3, UR12, P1 ;  /* 0x0000000c03007c0c */ /* 0x000fe20008f06670 */
[----:B------:R-:W-:Y:S01]  /*15ee0*/  VIADD R2, R19, 0x20 ;  /* 0x0000002013027836 */ /* 0x000fe20000000000 */
[----:B------:R-:W-:Y:S01]  /*15ef0*/  SHF.R.S32.HI R3, RZ, 0x1f, R14 ;  /* 0x0000001fff037819 */ /* 0x000fe2000001140e */
[----:B------:R-:W-:Y:S01]  /*15f00*/  BSSY B0, `(.L_x_964) ;  /* 0x000001b000007945 */ /* 0x000fe20003800000 */
[----:B------:R-:W-:-:S02]  /*15f10*/  ISETP.GE.OR P5, PT, R0, UR12, P1 ;  /* 0x0000000c00007c0c */ /* 0x000fc40008fa6670 */
[----:B------:R-:W-:Y:S01]  /*15f20*/  IADD3 R0, R19, 0x50, RZ ;  /* 0x0000005013007810 */ /* 0x000fe20007ffe0ff */
[----:B------:R-:W-:Y:S01]  /*15f30*/  IMAD R3, R3, UR4, RZ ;  /* 0x0000000403037c24 */ /* 0x000fe2000f8e02ff */
[----:B------:R-:W-:Y:S02]  /*15f40*/  IADD3.X R5, R215, UR6, RZ, P2, !PT ;  /* 0x00000006d7057c10 */ /* 0x000fe400097fe4ff */
[----:B------:R-:W-:Y:S01]  /*15f50*/  ISETP.GE.OR P3, PT, R0, UR12, P1 ;  /* 0x0000000c00007c0c */ /* 0x000fe20008f66670 */
[C---:B------:R-:W-:Y:S01]  /*15f60*/  IMAD R0, R14.reuse, UR5, R3 ;  /* 0x000000050e007c24 */ /* 0x040fe2000f8e0203 */
[C---:B------:R-:W-:Y:S01]  /*15f70*/  ISETP.GE.OR P2, PT, R19.reuse, UR12, P1 ;  /* 0x0000000c13007c0c */ /* 0x040fe20008f46670 */
[----:B------:R-:W-:Y:S01]  /*15f80*/  IMAD.WIDE.U32 R14, R14, UR4, R4 ;  /* 0x000000040e0e7c25 */ /* 0x000fe2000f8e0004 */
[----:B------:R-:W-:Y:S01]  /*15f90*/  ISETP.GE.OR P6, PT, R2, UR12, P1 ;  /* 0x0000000c02007c0c */ /* 0x000fe20008fc6670 */
[----:B------:R1:W2:Y:S02]  /*15fa0*/  LDS.128 R4, [R208] ;  /* 0x00000000d0047984 */ /* 0x0002a40000000c00 */
[----:B------:R-:W-:Y:S01]  /*15fb0*/  VIADD R2, R19, 0x40 ;  /* 0x0000004013027836 */ /* 0x000fe20000000000 */
[----:B------:R-:W-:-:S04]  /*15fc0*/  IADD3 R13, R15, R0, RZ ;  /* 0x000000000f0d7210 */ /* 0x000fc80007ffe0ff */
[----:B------:R-:W-:Y:S01]  /*15fd0*/  ISETP.GE.OR P4, PT, R2, UR12, P1 ;  /* 0x0000000c02007c0c */ /* 0x000fe20008f86670 */
[C---:B------:R-:W-:Y:S02]  /*15fe0*/  VIADD R2, R19.reuse, 0x60 ;  /* 0x0000006013027836 */ /* 0x040fe40000000000 */
[----:B------:R-:W-:Y:S01]  /*15ff0*/  VIADD R19, R19, 0x70 ;  /* 0x0000007013137836 */ /* 0x000fe20000000000 */
        /* <DEDUP_REMOVED lines=11> */
.L_x_965:
[----:B------:R-:W-:Y:S05]  /*160b0*/  BSYNC B0 ;  /* 0x0000000000007941 */ /* 0x000fea0003800000 */
.L_x_964:
[----:B--2-4-:R2:W4:Y:S01]  /*160c0*/  LDS.128 R4, [R208+0x800] ;  /* 0x00080000d0047984 */ /* 0x0145220000000c00 */
[----:B------:R-:W-:Y:S01]  /*160d0*/  BSSY B0, `(.L_x_966) ;  /* 0x0000011000007945 */ /* 0x000fe20003800000 */
[----:B------:R-:W-:Y:S02]  /*160e0*/  ISETP.GE.OR P2, PT, R2, UR12, P1 ;  /* 0x0000000c02007c0c */ /* 0x000fe40008f46670 */
[----:B------:R-:W-:Y:S01]  /*160f0*/  ISETP.GE.OR P1, PT, R19, UR12, P1 ;  /* 0x0000000c13007c0c */ /* 0x000fe20008f26670 */
[----:B------:R-:W-:-:S12]  /*16100*/  @P0 BRA `(.L_x_967) ;  /* 0x0000000000340947 */ /* 0x000fd80003800000 */
        /* <DEDUP_REMOVED lines=12> */
[----:B----4-:R4:W-:Y:S02]  /*161d0*/  STG.E.128 desc[UR16][R2.64], R4 ;  /* 0x0000000402007986 */ /* 0x0109e4000c101d10 */
.L_x_967:
[----:B------:R-:W-:Y:S05]  /*161e0*/  BSYNC B0 ;  /* 0x0000000000007941 */ /* 0x000fea0003800000 */
.L_x_966:
[----:B----4-:R4:W1:Y:S01]  /*161f0*/  LDS.128 R4, [R208+0x1000] ;  /* 0x00100000d0047984 */ /* 0x0108620000000c00 */
        /* <DEDUP_REMOVED lines=15> */
.L_x_969:
[----:B------:R-:W-:Y:S05]  /*162f0*/  BSYNC B0 ;  /* 0x0000000000007941 */ /* 0x000fea0003800000 */
.L_x_968:
        /* <DEDUP_REMOVED lines=16> */
.L_x_971:
[----:B------:R-:W-:Y:S05]  /*16400*/  BSYNC B0 ;  /* 0x0000000000007941 */ /* 0x000fea0003800000 */
.L_x_970:
        /* <DEDUP_REMOVED lines=16> */
.L_x_973:
[----:B------:R-:W-:Y:S05]  /*16510*/  BSYNC B0 ;  /* 0x0000000000007941 */ /* 0x000fea0003800000 */
.L_x_972:
        /* <DEDUP_REMOVED lines=16> */
.L_x_975:
[----:B------:R-:W-:Y:S05]  /*16620*/  BSYNC B0 ;  /* 0x0000000000007941 */ /* 0x000fea0003800000 */
.L_x_974:
[----:B-12-4-:R-:W1:Y:S01]  /*16630*/  LDS.128 R208, [R208+0x3000] ;  /* 0x00300000d0d07984 */ /* 0x016e620000000c00 */
        /* <DEDUP_REMOVED lines=15> */
.L_x_977:
[----:B------:R-:W-:Y:S05]  /*16730*/  BSYNC B0 ;  /* 0x0000000000007941 */ /* 0x000fea0003800000 */
.L_x_976:
[----:B------:R-:W-:Y:S05]  /*16740*/  @P1 EXIT ;  /* 0x000000000000194d */ /* 0x000fea0003800000 */
[----:B------:R-:W-:Y:S01]  /*16750*/  IADD3 R0, P0, R218, 0x70, RZ ;  /* 0x00000070da007810 */ /* 0x000fe20007f1e0ff */
[----:B------:R-:W-:Y:S01]  /*16760*/  ULDC.64 UR4, c[0x0][0x298] ;  /* 0x0000a60000047ab9 */ /* 0x000fe20000000a00 */
[----:B--2---:R-:W-:Y:S01]  /*16770*/  MOV R3, R13 ;  /* 0x0000000d00037202 */ /* 0x004fe20000000f00 */
        /* <DEDUP_REMOVED lines=9> */
[----:B---3--:R-:W-:Y:S01]  /*16810*/  STG.E.128 desc[UR16][R4.64], R8 ;  /* 0x0000000804007986 */ /* 0x008fe2000c101d10 */
[----:B------:R-:W-:Y:S05]  /*16820*/  EXIT ;  /* 0x000000000000794d */ /* 0x000fea0003800000 */
.L_x_909:
[----:B------:R-:W-:Y:S01]  /*16830*/  UISETP.NE.AND UP3, UPT, UR13, -0x1, UPT ;  /* 0xffffffff0d00788c */ /* 0x000fe2000bf65270 */
[----:B------:R-:W-:Y:S01]  /*16840*/  LEA.HI R10, R10, R127, RZ, 0x3 ;  /* 0x0000007f0a0a7211 */ /* 0x000fe200078f18ff */
[----:B------:R-:W-:Y:S01]  /*16850*/  ULDC.U8 UR10, c[0x0][0x3d9] ;  /* 0x0000f640000a7ab9 */ /* 0x000fe20000000000 */
[----:B------:R-:W1:Y:S01]  /*16860*/  S2R R12, SR_CTAID.X ;  /* 0x00000000000c7919 */ /* 0x000e620000002500 */
[----:B------:R-:W-:Y:S01]  /*16870*/  UISETP.NE.AND UP2, UPT, UR10, URZ, UPT ;  /* 0x0000003f0a00728c */ /* 0x000fe2000bf45270 */
[----:B------:R-:W-:Y:S01]  /*16880*/  LOP3.LUT R0, R10, 0xfffffff8, RZ, 0xc0, !PT ;  /* 0xfffffff80a007812 */ /* 0x000fe200078ec0ff */
[----:B------:R-:W-:Y:S01]  /*16890*/  UIADD3 UR20, -UR18, UR20, URZ ;  /* 0x0000001412147290 */ /* 0x000fe2000fffe13f */
[----:B------:R-:W-:Y:S01]  /*168a0*/  SHF.R.S32.HI R14, RZ, 0x3, R10 ;  /* 0x00000003ff0e7819 */ /* 0x000fe2000001140a */
[----:B------:R-:W-:Y:S02]  /*168b0*/  BSSY B0, `(.L_x_978) ;  /* 0x000004e000007945 */ /* 0x000fe40003800000 */
[----:B------:R-:W-:Y:S01]  /*168c0*/  IMAD.IADD R127, R127, 0x1, -R0 ;  /* 0x000000017f7f7824 */ /* 0x000fe200078e0a00 */
[----:B------:R-:W-:Y:S01]  /*168d0*/  @!UP3 USHF.R.S32.HI UR12, URZ, 0x1f, UR25 ;  /* 0x0000001f3f0cb899 */ /* 0x000fe20008011419 */
[--C-:B------:R-:W-:Y:S01]  /*168e0*/  SHF.R.S32.HI R15, RZ, 0x1f, R14.reuse ;  /* 0x0000001fff0f7819 */ /* 0x100fe2000001140e */
[----:B------:R-:W-:Y:S01]  /*168f0*/  @!UP3 ULDC.64 UR6, c[0x0][0x290] ;  /* 0x0000a4000006bab9 */ /* 0x000fe20000000a00 */
[----:B------:R-:W-:Y:S01]  /*16900*/  @UP3 ULDC.64 UR8, c[0x0][0x298] ;  /* 0x0000a60000083ab9 */ /* 0x000fe20000000a00 */
[----:B------:R-:W-:Y:S01]  /*16910*/  @!UP3 UIMAD UR12, UR12, UR6, URZ ;  /* 0x000000060c0cb2a4 */ /* 0x000fe2000f8e023f */
[----:B------:R-:W-:Y:S01]  /*16920*/  IMAD.SHL.U32 R0, R127, 0x8, RZ ;  /* 0x000000087f007824 */ /* 0x000fe200078e00ff */
[----:B------:R-:W-:Y:S01]  /*16930*/  @UP3 UIMAD.WIDE.U32 UR14, UR13, UR8, URZ ;  /* 0x000000080d0e32a5 */ /* 0x000fe2000f8e003f */
[C---:B------:R-:W-:Y:S01]  /*16940*/  VIADD R9, R14.reuse, 0x10 ;  /* 0x000000100e097836 */ /* 0x040fe20000000000 */
[----:B------:R-:W-:Y:S01]  /*16950*/  @UP2 ULDC.64 UR4, c[0x0][0x2c0] ;  /* 0x0000b00000042ab9 */ /* 0x000fe20000000a00 */
[----:B------:R-:W-:Y:S01]  /*16960*/  @!UP3 UIMAD.WIDE.U32 UR22, UR25, UR6, URZ ;  /* 0x000000061916b2a5 */ /* 0x000fe2000f8e003f */
[C---:B------:R-:W-:Y:S01]  /*16970*/  VIADD R8, R14.reuse, 0x20 ;  /* 0x000000200e087836 */ /* 0x040fe20000000000 */
[----:B------:R-:W-:Y:S01]  /*16980*/  @UP3 UIMAD UR9, UR13, UR9, UR15 ;  /* 0x000000090d0932a4 */ /* 0x000fe2000f8e020f */
[C---:B------:R-:W-:Y:S01]  /*16990*/  VIADD R6, R14.reuse, 0x40 ;  /* 0x000000400e067836 */ /* 0x040fe20000000000 */
[----:B------:R-:W-:Y:S01]  /*169a0*/  @!UP3 UIMAD UR15, UR25, UR7, UR12 ;  /* 0x00000007190fb2a4 */ /* 0x000fe2000f8e020c */
[C---:B------:R-:W-:Y:S01]  /*169b0*/  VIADD R7, R14.reuse, 0x30 ;  /* 0x000000300e077836 */ /* 0x040fe20000000000 */
[----:B------:R-:W-:Y:S01]  /*169c0*/  USHF.R.S32.HI UR6, URZ, 0x1f, UR26 ;  /* 0x0000001f3f067899 */ /* 0x000fe2000801141a */
[----:B------:R-:W-:Y:S01]  /*169d0*/  VIADD R5, R14, 0x50 ;  /* 0x000000500e057836 */ /* 0x000fe20000000000 */
[----:B------:R-:W-:Y:S01]  /*169e0*/  ULDC.U8 UR12, c[0x0][0x3d8] ;  /* 0x0000f600000c7ab9 */ /* 0x000fe20000000000 */
[----:B------:R-:W-:Y:S01]  /*169f0*/  @UP2 UIMAD UR8, UR5, UR4, URZ ;  /* 0x00000004050822a4 */ /* 0x000fe2000f8e023f */
[----:B------:R-:W-:Y:S01]  /*16a00*/  ISETP.GE.AND P4, PT, R6, UR20, PT ;  /* 0x0000001406007c0c */ /* 0x000fe2000bf86270 */
[----:B------:R-:W-:Y:S01]  /*16a10*/  UISETP.NE.AND UP0, UPT, UR12, URZ, !UP2 ;  /* 0x0000003f0c00728c */ /* 0x000fe2000d705270 */
[----:B------:R-:W-:Y:S01]  /*16a20*/  VIADD R4, R14, 0x60 ;  /* 0x000000600e047836 */ /* 0x000fe20000000000 */
[----:B------:R-:W-:Y:S01]  /*16a30*/  UISETP.NE.AND UP1, UPT, UR12, URZ, UPT ;  /* 0x0000003f0c00728c */ /* 0x000fe2000bf25270 */
[----:B------:R-:W-:Y:S01]  /*16a40*/  ULDC.64 UR4, c[0x0][0x2a0] ;  /* 0x0000a80000047ab9 */ /* 0x000fe20000000a00 */
[----:B------:R-:W-:Y:S01]  /*16a50*/  @!UP3 UIADD3 UR9, UR23, UR15, URZ ;  /* 0x0000000f1709b290 */ /* 0x000fe2000fffe03f */
[----:B------:R-:W-:Y:S01]  /*16a60*/  IMAD.U32 R16, RZ, RZ, UR4 ;  /* 0x00000004ff107e24 */ /* 0x000fe2000f8e00ff */
[----:B------:R-:W-:Y:S01]  /*16a70*/  UISETP.EQ.AND UP1, UPT, UR10, URZ, UP1 ;  /* 0x0000003f0a00728c */ /* 0x000fe20008f22270 */
[----:B-1----:R-:W-:Y:S01]  /*16a80*/  IMAD.WIDE R12, R12, 0x80, R14 ;  /* 0x000000800c0c7825 */ /* 0x002fe200078e020e */
[----:B------:R-:W-:Y:S01]  /*16a90*/  UIMAD UR6, UR6, UR4, URZ ;  /* 0x00000004060672a4 */ /* 0x000fe2000f8e023f */
[----:B------:R-:W-:-:S02]  /*16aa0*/  @!UP3 UMOV UR14, UR22 ;  /* 0x00000016000ebc82 */ /* 0x000fc40008000000 */
[----:B------:R-:W-:Y:S01]  /*16ab0*/  @!UP2 ULDC UR4, c[0x0][0x2c4] ;  /* 0x0000b1000004aab9 */ /* 0x000fe20000000800 */
[----:B------:R-:W-:Y:S01]  /*16ac0*/  @UP0 ULDC UR4, c[0x0][0x2e4] ;  /* 0x0000b90000040ab9 */ /* 0x000fe20000000800 */
[----:B------:R-:W-:Y:S01]  /*16ad0*/  UISETP.NE.OR UP0, UPT, UR13, -0x1, !UP1 ;  /* 0xffffffff0d00788c */ /* 0x000fe2000cf05670 */
[C---:B------:R-:W-:Y:S01]  /*16ae0*/  IADD3 R2, P1, R0.reuse, UR14, RZ ;  /* 0x0000000e00027c10 */ /* 0x040fe2000ff3e0ff */
[----:B------:R-:W-:Y:S01]  /*16af0*/  @UP2 UMOV UR10, 0x1 ;  /* 0x00000001000a2882 */ /* 0x000fe20000000000 */
[----:B------:R-:W-:Y:S01]  /*16b00*/  @!UP2 UIMAD UR10, UR4, UR11, URZ ;  /* 0x0000000b040aa2a4 */ /* 0x000fe2000f8e023f */
[----:B------:R-:W-:Y:S01]  /*16b10*/  ULDC UR7, c[0x0][0x2d0] ;  /* 0x0000b40000077ab9 */ /* 0x000fe20000000800 */
[C---:B------:R-:W-:Y:S02]  /*16b20*/  LEA.HI.X.SX32 R3, R0.reuse, UR9, 0x1, P1 ;  /* 0x0000000900037c11 */ /* 0x040fe400088f0eff */
[----:B------:R-:W-:Y:S01]  /*16b30*/  UIMAD UR9, UR25, UR10, URZ ;  /* 0x0000000a190972a4 */ /* 0x000fe2000f8e023f */
[----:B------:R-:W-:Y:S01]  /*16b40*/  ISETP.GE.AND P0, PT, R0, UR7, PT ;  /* 0x0000000700007c0c */ /* 0x000fe2000bf06270 */
[----:B------:R-:W-:Y:S01]  /*16b50*/  @UP1 ULDC UR12, c[0x0][0x2c4] ;  /* 0x0000b100000c1ab9 */ /* 0x000fe20000000800 */
[----:B------:R-:W-:Y:S01]  /*16b60*/  UIMAD UR5, UR26, UR5, UR6 ;  /* 0x000000051a0572a4 */ /* 0x000fe2000f8e0206 */
[----:B------:R-:W-:Y:S01]  /*16b70*/  IMAD.WIDE.U32 R16, R16, UR26, R2 ;  /* 0x0000001a10107c25 */ /* 0x000fe2000f8e0002 */
[----:B------:R-:W-:Y:S01]  /*16b80*/  @!UP0 UIMAD UR13, UR25, UR12, URZ ;  /* 0x0000000c190d82a4 */ /* 0x000fe2000f8e023f */
[----:B------:R-:W-:Y:S01]  /*16b90*/  ISETP.GE.OR P2, PT, R14, UR20, P0 ;  /* 0x000000140e007c0c */ /* 0x000fe20008746670 */
[----:B------:R-:W-:Y:S01]  /*16ba0*/  @UP2 ULDC UR6, c[0x0][0x2c0] ;  /* 0x0000b00000062ab9 */ /* 0x000fe20000000800 */
[----:B------:R-:W-:Y:S01]  /*16bb0*/  USEL UR9, UR9, URZ, !UP1 ;  /* 0x0000003f09097287 */ /* 0x000fe2000c800000 */
[----:B------:R-:W-:Y:S01]  /*16bc0*/  VIADD R19, R17, UR5 ;  /* 0x0000000511137c36 */ /* 0x000fe20008000000 */
[----:B------:R-:W-:Y:S01]  /*16bd0*/  @!UP2 UMOV UR6, 0x1 ;  /* 0x000000010006a882 */ /* 0x000fe20000000000 */
[----:B------:R-:W-:Y:S01]  /*16be0*/  @!UP2 UMOV UR8, UR4 ;  /* 0x000000040008ac82 */ /* 0x000fe20008000000 */
[----:B------:R-:W-:Y:S01]  /*16bf0*/  UIMAD UR7, UR18, UR6, URZ ;  /* 0x00000006120772a4 */ /* 0x000fe2000f8e023f */
[----:B------:R-:W-:Y:S01]  /*16c00*/  ISETP.GE.OR P1, PT, R9, UR20, P0 ;  /* 0x0000001409007c0c */ /* 0x000fe20008726670 */
[----:B------:R-:W-:Y:S01]  /*16c10*/  UIMAD UR9, UR26, UR8, UR9 ;  /* 0x000000081a0972a4 */ /* 0x000fe2000f8e0209 */
[----:B------:R-:W-:Y:S01]  /*16c20*/  ISETP.GE.OR P6, PT, R8, UR20, P0 ;  /* 0x0000001408007c0c */ /* 0x000fe200087c6670 */
[----:B------:R-:W-:Y:S01]  /*16c30*/  @!UP1 UMOV UR14, URZ ;  /* 0x0000003f000e9c82 */ /* 0x000fe20008000000 */
[----:B------:R-:W-:Y:S01]  /*16c40*/  @!UP1 UMOV UR15, URZ ;  /* 0x0000003f000f9c82 */ /* 0x000fe20008000000 */
[----:B------:R-:W-:Y:S01]  /*16c50*/  @UP1 UMOV UR14, UR13 ;  /* 0x0000000d000e1c82 */ /* 0x000fe20008000000 */
[----:B------:R-:W-:Y:S01]  /*16c60*/  @UP1 USHF.R.S32.HI UR15, URZ, 0x1f, UR13 ;  /* 0x0000001f3f0f1899 */ /* 0x000fe2000801140d */
[----:B------:R-:W-:Y:S01]  /*16c70*/  ISETP.GE.OR P5, PT, R7, UR20, P0 ;  /* 0x0000001407007c0c */ /* 0x000fe200087a6670 */
[----:B------:R-:W-:Y:S01]  /*16c80*/  USHF.R.S32.HI UR4, URZ, 0x1f, UR7 ;  /* 0x0000001f3f047899 */ /* 0x000fe20008011407 */
[----:B------:R-:W-:Y:S01]  /*16c90*/  ISETP.GE.OR P3, PT, R6, UR20, P0 ;  /* 0x0000001406007c0c */ /* 0x000fe20008766670 */
[----:B------:R-:W-:Y:S01]  /*16ca0*/  USHF.R.S32.HI UR8, URZ, 0x1f, UR9 ;  /* 0x0000001f3f087899 */ /* 0x000fe20008011409 */
[----:B------:R-:W-:Y:S01]  /*16cb0*/  VIADD R0, R14, 0x70 ;  /* 0x000000700e007836 */ /* 0x000fe20000000000 */
        /* <DEDUP_REMOVED lines=13> */
.L_x_979:
[----:B------:R-:W-:Y:S05]  /*16d90*/  BSYNC B0 ;  /* 0x0000000000007941 */ /* 0x000fea0003800000 */
.L_x_978:
[----:B------:R-:W-:Y:S01]  /*16da0*/  BSSY B0, `(.L_x_980) ;  /* 0x0000010000007945 */ /* 0x000fe20003800000 */
[----:B------:R-:W-:-:S03]  /*16db0*/  ISETP.GE.AND P2, PT, R14, UR20, PT ;  /* 0x000000140e007c0c */ /* 0x000fc6000bf46270 */
        /* <DEDUP_REMOVED lines=10> */
[----:B-1----:R-:W-:Y:S02]  /*16e60*/  LEA R20, P1, R10, UR4, 0x1 ;  /* 0x000000040a147c11 */ /* 0x002fe4000f8208ff */
[----:B------:R-:W-:-:S04]  /*16e70*/  IADD3 R2, R2, R11, RZ ;  /* 0x0000000b02027210 */ /* 0x000fc80007ffe0ff */
[----:B------:R-:W-:-:S05]  /*16e80*/  LEA.HI.X R21, R10, UR5, R2, 0x1, P1 ;  /* 0x000000050a157c11 */ /* 0x000fca00088f0c02 */
[----:B------:R2:W-:Y:S02]  /*16e90*/  STG.E.128 desc[UR16][R20.64], RZ ;  /* 0x000000ff14007986 */ /* 0x0005e4000c101d10 */
.L_x_981:
[----:B------:R-:W-:Y:S05]  /*16ea0*/  BSYNC B0 ;  /* 0x0000000000007941 */ /* 0x000fea0003800000 */
.L_x_980:
        /* <DEDUP_REMOVED lines=12> */
[----:B-12---:R-:W-:Y:S02]  /*16f70*/  LEA R20, P6, R10, UR4, 0x1 ;  /* 0x000000040a147c11 */ /* 0x006fe4000f8c08ff */
[----:B------:R-:W-:-:S04]  /*16f80*/  IADD3 R2, R2, R11, RZ ;  /* 0x0000000b02027210 */ /* 0x000fc80007ffe0ff */
[----:B------:R-:W-:-:S05]  /*16f90*/  LEA.HI.X R21, R10, UR5, R2, 0x1, P6 ;  /* 0x000000050a157c11 */ /* 0x000fca000b0f0c02 */
[----:B------:R3:W-:Y:S02]  /*16fa0*/  STG.E.128 desc[UR16][R20.64], RZ ;  /* 0x000000ff14007986 */ /* 0x0007e4000c101d10 */
.L_x_983:
[----:B------:R-:W-:Y:S05]  /*16fb0*/  BSYNC B0 ;  /* 0x0000000000007941 */ /* 0x000fea0003800000 */
.L_x_982:
        /* <DEDUP_REMOVED lines=12> */
[----:B-123--:R-:W-:Y:S02]  /*17080*/  LEA R20, P5, R10, UR4, 0x1 ;  /* 0x000000040a147c11 */ /* 0x00efe4000f8a08ff */
[----:B------:R-:W-:-:S04]  /*17090*/  IADD3 R2, R2, R11, RZ ;  /* 0x0000000b02027210 */ /* 0x000fc80007ffe0ff */
[----:B------:R-:W-:-:S05]  /*170a0*/  LEA.HI.X R21, R10, UR5, R2, 0x1, P5 ;  /* 0x000000050a157c11 */ /* 0x000fca000a8f0c02 */
[----:B------:R4:W-:Y:S02]  /*170b0*/  STG.E.128 desc[UR16][R20.64], RZ ;  /* 0x000000ff14007986 */ /* 0x0009e4000c101d10 */
.L_x_985:
[----:B------:R-:W-:Y:S05]  /*170c0*/  BSYNC B0 ;  /* 0x0000000000007941 */ /* 0x000fea0003800000 */
.L_x_984:
        /* <DEDUP_REMOVED lines=12> */
[----:B-1234-:R-:W-:Y:S02]  /*17190*/  LEA R20, P3, R10, UR4, 0x1 ;  /* 0x000000040a147c11 */ /* 0x01efe4000f8608ff */
[----:B------:R-:W-:-:S04]  /*171a0*/  IADD3 R2, R2, R11, RZ ;  /* 0x0000000b02027210 */ /* 0x000fc80007ffe0ff */
[----:B------:R-:W-:-:S05]  /*171b0*/  LEA.HI.X R21, R10, UR5, R2, 0x1, P3 ;  /* 0x000000050a157c11 */ /* 0x000fca00098f0c02 */
[----:B------:R1:W-:Y:S02]  /*171c0*/  STG.E.128 desc[UR16][R20.64], RZ ;  /* 0x000000ff14007986 */ /* 0x0003e4000c101d10 */
.L_x_987:
[----:B------:R-:W-:Y:S05]  /*171d0*/  BSYNC B0 ;  /* 0x0000000000007941 */ /* 0x000fea0003800000 */
.L_x_986:
[----:B------:R-:W-:Y:S01]  /*171e0*/  ISETP.NE.OR P1, PT, R127, RZ, P1 ;  /* 0x000000ff7f00720c */ /* 0x000fe20000f25670 */
        /* <DEDUP_REMOVED lines=13> */
[----:B-1234-:R-:W-:Y:S01]  /*172c0*/  MOV R21, R19 ;  /* 0x0000001300157202 */ /* 0x01efe20000000f00 */
        /* <DEDUP_REMOVED lines=10> */
.L_x_989:
[----:B------:R-:W-:Y:S05]  /*17370*/  BSYNC B0 ;  /* 0x0000000000007941 */ /* 0x000fea0003800000 */
.L_x_988:
        /* <DEDUP_REMOVED lines=19> */
.L_x_991:
[----:B------:R-:W-:Y:S05]  /*174b0*/  BSYNC B0 ;  /* 0x0000000000007941 */ /* 0x000fea0003800000 */
.L_x_990:
[----:B------:R-:W-:Y:S01]  /*174c0*/  ISETP.GE.AND P1, PT, R0, UR20, PT ;  /* 0x0000001400007c0c */ /* 0x000fe2000bf26270 */
[----:B------:R-:W-:Y:S03]  /*174d0*/  BSSY B0, `(.L_x_992) ;  /* 0x0000010000007945 */ /* 0x000fe60003800000 */
[----:B------:R-:W-:Y:S01]  /*174e0*/  ISETP.NE.OR P1, PT, R127, RZ, P1 ;  /* 0x000000ff7f00720c */ /* 0x000fe20000f25670 */
[----:B------:R-:W-:-:S12]  /*174f0*/  @P0 BRA `(.L_x_993) ;  /* 0x0000000000340947 */ /* 0x000fd80003800000 */
[----:B------:R-:W-:Y:S01]  /*17500*/  IADD3 R2, P0, R12, 0x70, RZ ;  /* 0x000000700c027810 */ /* 0x000fe20007f1e0ff */
[----:B------:R-:W-:Y:S01]  /*17510*/  ULDC.64 UR4, c[0x0][0x298] ;  /* 0x0000a60000047ab9 */ /* 0x000fe20000000a00 */
[----:B------:R-:W-:-:S03]  /*17520*/  IMAD.MOV.U32 R12, RZ, RZ, R16 ;  /* 0x000000ffff0c7224 */ /* 0x000fc600078e0010 */
[----:B------:R-:W-:Y:S01]  /*17530*/  IMAD.X R3, RZ, RZ, R13, P0 ;  /* 0x000000ffff037224 */ /* 0x000fe200000e060d */
[----:B------:R-:W-:-:S03]  /*17540*/  MOV R13, R19 ;  /* 0x00000013000d7202 */ /* 0x000fc60000000f00 */
[----:B------:R-:W-:Y:S02]  /*17550*/  IMAD R3, R3, UR4, RZ ;  /* 0x0000000403037c24 */ /* 0x000fe4000f8e02ff */
[----:B------:R-:W-:-:S04]  /*17560*/  IMAD.WIDE.U32 R12, R2, UR4, R12 ;  /* 0x00000004020c7c25 */ /* 0x000fc8000f8e000c */
[----:B------:R-:W-:Y:S01]  /*17570*/  IMAD R3, R2, UR5, R3 ;  /* 0x0000000502037c24 */ /* 0x000fe2000f8e0203 */
[----:B------:R-:W-:Y:S02]  /*17580*/  ULDC.64 UR4, c[0x0][0x280] ;  /* 0x0000a00000047ab9 */ /* 0x000fe40000000a00 */
[----:B------:R-:W-:Y:S02]  /*17590*/  LEA R2, P0, R12, UR4, 0x1 ;  /* 0x000000040c027c11 */ /* 0x000fe4000f8008ff */
[----:B------:R-:W-:-:S04]  /*175a0*/  IADD3 R3, R3, R13, RZ ;  /* 0x0000000d03037210 */ /* 0x000fc80007ffe0ff */
[----:B------:R-:W-:-:S05]  /*175b0*/  LEA.HI.X R3, R12, UR5, R3, 0x1, P0 ;  /* 0x000000050c037c11 */ /* 0x000fca00080f0c03 */
[----:B------:R1:W-:Y:S02]  /*175c0*/  STG.E.128 desc[UR16][R2.64], RZ ;  /* 0x000000ff02007986 */ /* 0x0003e4000c101d10 */
.L_x_993:
[----:B------:R-:W-:Y:S05]  /*175d0*/  BSYNC B0 ;  /* 0x0000000000007941 */ /* 0x000fea0003800000 */
.L_x_992:
        /* <DEDUP_REMOVED lines=11> */
.L_x_995:
[----:B------:R-:W-:Y:S05]  /*17690*/  BSYNC B0 ;  /* 0x0000000000007941 */ /* 0x000fea0003800000 */
.L_x_994:
        /* <DEDUP_REMOVED lines=11> */
.L_x_997:
[----:B------:R-:W-:Y:S05]  /*17750*/  BSYNC B0 ;  /* 0x0000000000007941 */ /* 0x000fea0003800000 */
.L_x_996:
        /* <DEDUP_REMOVED lines=10> */
.L_x_999:
[----:B------:R-:W-:Y:S05]  /*17800*/  BSYNC B0 ;  /* 0x0000000000007941 */ /* 0x000fea0003800000 */
.L_x_998:
        /* <DEDUP_REMOVED lines=10> */
.L_x_1001:
[----:B------:R-:W-:Y:S05]  /*178b0*/  BSYNC B0 ;  /* 0x0000000000007941 */ /* 0x000fea0003800000 */
.L_x_1000:
        /* <DEDUP_REMOVED lines=10> */
.L_x_1003:
[----:B------:R-:W-:Y:S05]  /*17960*/  BSYNC B0 ;  /* 0x0000000000007941 */ /* 0x000fea0003800000 */
.L_x_1002:
        /* <DEDUP_REMOVED lines=10> */
.L_x_1005:
[----:B------:R-:W-:Y:S05]  /*17a10*/  BSYNC B0 ;  /* 0x0000000000007941 */ /* 0x000fea0003800000 */
.L_x_1004:
        /* <DEDUP_REMOVED lines=10> */
.L_x_1007:
[----:B------:R-:W-:Y:S05]  /*17ac0*/  BSYNC B0 ;  /* 0x0000000000007941 */ /* 0x000fea0003800000 */
.L_x_1006:
[----:B------:R-:W-:Y:S05]  /*17ad0*/  @P1 EXIT ;  /* 0x000000000000194d */ /* 0x000fea0003800000 */
[----:B------:R-:W-:Y:S01]  /*17ae0*/  IMAD R0, R0, UR6, RZ ;  /* 0x0000000600007c24 */ /* 0x000fe2000f8e02ff */
[----:B------:R-:W-:-:S04]  /*17af0*/  ULDC.64 UR4, c[0x0][0x2b0] ;  /* 0x0000ac0000047ab9 */ /* 0x000fc80000000a00 */
[----:B-1----:R-:W-:-:S04]  /*17b00*/  IADD3 R2, P0, R0, UR7, RZ ;  /* 0x0000000700027c10 */ /* 0x002fc8000ff1e0ff */
[----:B------:R-:W-:Y:S02]  /*17b10*/  LEA.HI.X.SX32 R0, R0, UR14, 0x1, P0 ;  /* 0x0000000e00007c11 */ /* 0x000fe400080f0eff */
[----:B------:R-:W-:-:S04]  /*17b20*/  LEA R4, P0, R2, UR4, 0x2 ;  /* 0x0000000402047c11 */ /* 0x000fc8000f8010ff */
[----:B------:R-:W-:Y:S01]  /*17b30*/  LEA.HI.X R5, R2, UR5, R0, 0x2, P0 ;  /* 0x0000000502057c11 */ /* 0x000fe200080f1400 */
[----:B------:R-:W-:-:S05]  /*17b40*/  IMAD.MOV.U32 R0, RZ, RZ, 0x7f800000 ;  /* 0x7f800000ff007424 */ /* 0x000fca00078e00ff */
[----:B------:R-:W-:Y:S01]  /*17b50*/  STG.E desc[UR16][R4.64], R0 ;  /* 0x0000000004007986 */ /* 0x000fe2000c101910 */
[----:B------:R-:W-:Y:S05]  /*17b60*/  EXIT ;  /* 0x000000000000794d */ /* 0x000fea0003800000 */
.L_x_1008:
        /* <DEDUP_REMOVED lines=9> */
.L_x_1428:


//--------------------- .text._ZN5flash16flash_fwd_kernelI23Flash_fwd_kernel_traitsILi64ELi128ELi64ELi4ELb0ELb0EN7cutlass6half_tE19Flash_kernel_traitsILi64ELi128ELi64ELi4ES3_EELb1ELb1ELb0ELb0ELb0ELb0ELb0ELb1EEEvNS_16Flash_fwd_paramsE --------------------------
	.section	.text._ZN5flash16flash_fwd_kernelI23Flash_fwd_kernel_traitsILi64ELi128ELi64ELi4ELb0ELb0EN7cutlass6half_tE19Flash_kernel_traitsILi64ELi128ELi64ELi4ES3_EELb1ELb1ELb0ELb0ELb0ELb0ELb0ELb1EEEvNS_16Flash_fwd_paramsE,"ax",@progbits
	.align	128
        .global         _ZN5flash16flash_fwd_kernelI23Flash_fwd_kernel_traitsILi64ELi128ELi64ELi4ELb0ELb0EN7cutlass6half_tE19Flash_kernel_traitsILi64ELi128ELi64ELi4ES3_EELb1ELb1ELb0ELb0ELb0ELb0ELb0ELb1EEEvNS_16Flash_fwd_paramsE
        .type           _ZN5flash16flash_fwd_kernelI23Flash_fwd_kernel_traitsILi64ELi128ELi64ELi4ELb0ELb0EN7cutlass6half_tE19Flash_kernel_traitsILi64ELi128ELi64ELi4ES3_EELb1ELb1ELb0ELb0ELb0ELb0ELb0ELb1EEEvNS_16Flash_fwd_paramsE,@function
        .size           _ZN5flash16flash_fwd_kernelI23Flash_fwd_kernel_traitsILi64ELi128ELi64ELi4ELb0ELb0EN7cutlass6half_tE19Flash_kernel_traitsILi64ELi128ELi64ELi4ES3_EELb1ELb1ELb0ELb0ELb0ELb0ELb0ELb1EEEvNS_16Flash_fwd_paramsE,(.L_x_1429 - _ZN5flash16flash_fwd_kernelI23Flash_fwd_kernel_traitsILi64ELi128ELi64ELi4ELb0ELb0EN7cutlass6half_tE19Flash_kernel_traitsILi64ELi128ELi64ELi4ES3_EELb1ELb1ELb0ELb0ELb0ELb0ELb0ELb1EEEvNS_16Flash_fwd_paramsE)
        .other          _ZN5flash16flash_fwd_kernelI23Flash_fwd_kernel_traitsILi64ELi128ELi64ELi4ELb0ELb0EN7cutlass6half_tE19Flash_kernel_traitsILi64ELi128ELi64ELi4ES3_EELb1ELb1ELb0ELb0ELb0ELb0ELb0ELb1EEEvNS_16Flash_fwd_paramsE,@"STO_CUDA_ENTRY STV_DEFAULT"
_ZN5flash16flash_fwd_kernelI23Flash_fwd_kernel_traitsILi64ELi128ELi64ELi4ELb0ELb0EN7cutlass6half_tE19Flash_kernel_traitsILi64ELi128ELi64ELi4ES3_EELb1ELb1ELb0ELb0ELb0ELb0ELb0ELb1EEEvNS_16Flash_fwd_paramsE:
.text._ZN5flash16flash_fwd_kernelI23Flash_fwd_kernel_traitsILi64ELi128ELi64ELi4ELb0ELb0EN7cutlass6half_tE19Flash_kernel_traitsILi64ELi128ELi64ELi4ES3_EELb1ELb1ELb0ELb0ELb0ELb0ELb0ELb1EEEvNS_16Flash_fwd_paramsE:
        /* <DEDUP_REMOVED lines=9> */
[----:B------:R-:W4:Y:S01]  /*0090*/  S2R R164, SR_TID.X ;  /* 0x0000000000a47919 */ /* 0x000f220000002100 */
[----:B------:R-:W-:Y:S01]  /*00a0*/  ULDC.64 UR6, c[0x0][0x2f0] ;  /* 0x0000bc0000067ab9 */ /* 0x000fe20000000a00 */
[----:B------:R-:W-:Y:S01]  /*00b0*/  ULDC.64 UR8, c[0x0][0x2f0] ;  /* 0x0000bc0000087ab9 */ /* 0x000fe20000000a00 */
[----:B-1----:R-:W-:-:S04]  /*00c0*/  VIADD R1, R1, 0xfffffe18 ;  /* 0xfffffe1801017836 */ /* 0x002fc80000000000 */
[----:B------:R-:W-:Y:S01]  /*00d0*/  S2UR UR14, SR_CTAID.X ;  /* 0x00000000000e79c3 */ /* 0x000fe20000002500 */
[----:B------:R2:W5:Y:S07]  /*00e0*/  @P2 LDG.E.64 R4, desc[UR26][R2.64] ;  /* 0x0000001a02042981 */ /* 0x00056e000c1e1b00 */
[----:B------:R-:W1:Y:S08]  /*00f0*/  S2UR UR17, SR_CTAID.Y ;  /* 0x00000000001179c3 */ /* 0x000e700000002600 */
[----:B------:R-:W4:Y:S01]  /*0100*/  S2UR UR16, SR_CTAID.Z ;  /* 0x00000000001079c3 */ /* 0x000f220000002700 */
[----:B------:R-:W-:Y:S01]  /*0110*/  UMOV UR13, 0xffffffff ;  /* 0xffffffff000d7882 */ /* 0x000fe20000000000 */
[----:B------:R-:W-:Y:S01]  /*0120*/  UMOV UR33, URZ ;  /* 0x0000003f00217c82 */ /* 0x000fe20008000000 */
[----:B------:R-:W-:-:S05]  /*0130*/  ULDC.U8 UR12, c[0x0][0x388] ;  /* 0x0000e200000c7ab9 */ /* 0x000fca0000000000 */
[----:B------:R-:W5:Y:S01]  /*0140*/  @P2 LDC R0, c[0x0][0x3b0] ;  /* 0x0000ec00ff002b82 */ /* 0x000f620000000800 */
[----:B--2---:R-:W-:Y:S02]  /*0150*/  @P2 IMAD.MOV.U32 R2, RZ, RZ, R8 ;  /* 0x000000ffff022224 */ /* 0x004fe400078e0008 */
[----:B---3--:R-:W-:-:S06]  /*0160*/  @P2 IMAD.MOV.U32 R3, RZ, RZ, R9 ;  /* 0x000000ffff032224 */ /* 0x008fcc00078e0009 */
[----:B------:R-:W2:Y:S01]  /*0170*/  @P2 LDG.E.64 R2, desc[UR26][R2.64] ;  /* 0x0000001a02022981 */ /* 0x000ea2000c1e1b00 */
[----:B------:R-:W-:Y:S02]  /*0180*/  UISETP.NE.U32.AND UP2, UPT, UR6, URZ, UPT ;  /* 0x0000003f0600728c */ /* 0x000fe4000bf45070 */
[----:B-1----:R-:W-:Y:S02]  /*0190*/  UIMAD.WIDE UR8, UR17, 0x4, UR8 ;  /* 0x00000004110878a5 */ /* 0x002fe4000f8e0208 */
[----:B------:R-:W-:Y:S02]  /*01a0*/  UISETP.NE.AND.EX UP2, UPT, UR7, URZ, UPT, UP2 ;  /* 0x0000003f0700728c */ /* 0x000fe4000bf45320 */
[----:B----4-:R-:W-:Y:S01]  /*01b0*/  ULOP3.LUT UR4, UR16, UR14, UR17, 0xfe, !UPT ;  /* 0x0000000e10047292 */ /* 0x010fe2000f8efe11 */
[----:B------:R-:W-:-:S03]  /*01c0*/  ULDC.U8 UR6, c[0x0][0x3c2] ;  /* 0x0000f08000067ab9 */ /* 0x000fc60000000000 */
[----:B------:R-:W-:Y:S01]  /*01d0*/  PLOP3.LUT P0, PT, PT, PT, UP2, 0x80, 0x0 ;  /* 0x000000000000781c */ /* 0x000fe20003f0f028 */
[----:B------:R-:W-:Y:S01]  /*01e0*/  UISETP.NE.AND UP3, UPT, UR6, URZ, UPT ;  /* 0x0000003f0600728c */ /* 0x000fe2000bf65270 */
[----:B------:R-:W-:Y:S01]  /*01f0*/  LOP3.LUT P3, RZ, R164, UR4, RZ, 0xfc, !PT ;  /* 0x00000004a4ff7c12 */ /* 0x000fe2000f86fcff */
[----:B------:R-:W-:Y:S01]  /*0200*/  ULDC.64 UR4, c[0x0][0x300] ;  /* 0x0000c00000047ab9 */ /* 0x000fe20000000a00 */
[----:B------:R-:W-:Y:S01]  /*0210*/  ULDC.64 UR6, c[0x0][0x2f8] ;  /* 0x0000be0000067ab9 */ /* 0x000fe20000000a00 */
[----:B------:R-:W-:-:S04]  /*0220*/  UISETP.NE.U32.AND UP1, UPT, UR4, URZ, UPT ;  /* 0x0000003f0400728c */ /* 0x000fc8000bf25070 */
[----:B------:R-:W-:-:S03]  /*0230*/  UISETP.NE.AND.EX UP1, UPT, UR5, URZ, UPT, UP1 ;  /* 0x0000003f0500728c */ /* 0x000fc6000bf25310 */
[----:B------:R-:W-:Y:S02]  /*0240*/  ULDC.64 UR4, c[0x0][0x2f8] ;  /* 0x0000be0000047ab9 */ /* 0x000fe40000000a00 */
[----:B------:R-:W-:Y:S01]  /*0250*/  UISETP.EQ.U32.AND UP0, UPT, UR4, URZ, UPT ;  /* 0x0000003f0400728c */ /* 0x000fe2000bf02070 */
[----:B------:R-:W1:Y:S03]  /*0260*/  @!P3 LDC.64 R6, c[0x0][0x3b8] ;  /* 0x0000ee00ff06bb82 */ /* 0x000e660000000a00 */
[----:B------:R-:W-:Y:S02]  /*0270*/  UISETP.EQ.OR.EX UP0, UPT, UR5, URZ, !UP3, UP0 ;  /* 0x0000003f0500728c */ /* 0x000fe4000df02700 */
[----:B------:R-:W-:Y:S01]  /*0280*/  UIMAD.WIDE UR6, UR17, 0x4, UR6 ;  /* 0x00000004110678a5 */ /* 0x000fe2000f8e0206 */
[----:B-----5:R-:W-:Y:S02]  /*0290*/  @P2 R2UR UR30, R4 ;  /* 0x00000000041e22ca */ /* 0x020fe400000e0000 */
[----:B------:R-:W-:-:S11]  /*02a0*/  @P2 R2UR UR31, R5 ;  /* 0x00000000051f22ca */ /* 0x000fd600000e0000 */
[----:B------:R-:W-:Y:S02]  /*02b0*/  IMAD.U32 R4, RZ, RZ, UR30 ;  /* 0x0000001eff047e24 */ /* 0x000fe4000f8e00ff */
[----:B------:R-:W-:-:S05]  /*02c0*/  IMAD.U32 R5, RZ, RZ, UR31 ;  /* 0x0000001fff057e24 */ /* 0x000fca000f8e00ff */
[----:B-1----:R1:W-:Y:S01]  /*02d0*/  @!P3 STG.E.64 desc[UR26][R6.64], R4 ;  /* 0x000000040600b986 */ /* 0x0023e2000c101b1a */
[----:B--2---:R-:W-:Y:S01]  /*02e0*/  @P2 IADD3 R8, P1, R2, R0, RZ ;  /* 0x0000000002082210 */ /* 0x004fe20007f3e0ff */
[----:B------:R-:W-:-:S04]  /*02f0*/  IMAD.U32 R2, RZ, RZ, UR8 ;  /* 0x00000008ff027e24 */ /* 0x000fc8000f8e00ff */
[----:B------:R-:W-:Y:S01]  /*0300*/  @P2 IMAD.X R9, RZ, RZ, R3, P1 ;  /* 0x000000ffff092224 */ /* 0x000fe200008e0603 */
[----:B------:R-:W-:Y:S01]  /*0310*/  PLOP3.LUT P1, PT, PT, PT, UP1, 0x80, 0x0 ;  /* 0x000000000000781c */ /* 0x000fe20003f2f018 */
[----:B------:R-:W-:Y:S01]  /*0320*/  IMAD.U32 R3, RZ, RZ, UR9 ;  /* 0x00000009ff037e24 */ /* 0x000fe2000f8e00ff */
[----:B------:R-:W-:Y:S02]  /*0330*/  @UP1 ULDC.64 UR8, c[0x0][0x300] ;  /* 0x0000c00000081ab9 */ /* 0x000fe40000000a00 */
[----:B------:R-:W-:Y:S01]  /*0340*/  @UP1 UIMAD.WIDE UR8, UR17, 0x4, UR8 ;  /* 0x00000004110818a5 */ /* 0x000fe2000f8e0208 */
[----:B-1----:R-:W-:Y:S02]  /*0350*/  @!P3 IMAD.MOV.U32 R4, RZ, RZ, R8 ;  /* 0x000000ffff04b224 */ /* 0x002fe400078e0008 */
[----:B------:R-:W-:-:S05]  /*0360*/  @!P3 IMAD.MOV.U32 R5, RZ, RZ, R9 ;  /* 0x000000ffff05b224 */ /* 0x000fca00078e0009 */
[----:B------:R1:W-:Y:S01]  /*0370*/  @!P3 STG.E.64 desc[UR26][R6.64+0x8], R4 ;  /* 0x000008040600b986 */ /* 0x0003e2000c101b1a */
[----:B------:R-:W-:-:S03]  /*0380*/  PLOP3.LUT P2, PT, PT, PT, UP0, 0x80, 0x0 ;  /* 0x000000000000781c */ /* 0x000fc60003f4f008 */
[----:B-1----:R-:W2:Y:S04]  /*0390*/  @P0 LDG.E R6, desc[UR26][R2.64] ;  /* 0x0000001a02060981 */ /* 0x002ea8000c1e1900 */
[----:B------:R1:W3:Y:S02]  /*03a0*/  @P0 LDG.E R5, desc[UR26][R2.64+0x4] ;  /* 0x0000041a02050981 */ /* 0x0002e4000c1e1900 */
[----:B-1----:R-:W-:Y:S02]  /*03b0*/  IMAD.U32 R2, RZ, RZ, UR8 ;  /* 0x00000008ff027e24 */ /* 0x002fe4000f8e00ff */
[----:B------:R-:W-:-:S05]  /*03c0*/  IMAD.U32 R3, RZ, RZ, UR9 ;  /* 0x00000009ff037e24 */ /* 0x000fca000f8e00ff */
[----:B------:R1:W4:Y:S02]  /*03d0*/  @P1 LDG.E R0, desc[UR26][R2.64] ;  /* 0x0000001a02001981 */ /* 0x000324000c1e1900 */
[----:B-1----:R-:W-:Y:S02]  /*03e0*/  IMAD.U32 R2, RZ, RZ, UR6 ;  /* 0x00000006ff027e24 */ /* 0x002fe4000f8e00ff */
[----:B------:R-:W-:-:S05]  /*03f0*/  IMAD.U32 R3, RZ, RZ, UR7 ;  /* 0x00000007ff037e24 */ /* 0x000fca000f8e00ff */
[----:B------:R-:W5:Y:S01]  /*0400*/  @!P2 LDG.E R4, desc[UR26][R2.64] ;  /* 0x0000001a0204a981 */ /* 0x000f62000c1e1900 */
[----:B------:R-:W-:Y:S01]  /*0410*/  SHF.R.S32.HI R15, RZ, 0x1f, R164 ;  /* 0x0000001fff0f7819 */ /* 0x000fe200000114a4 */
[----:B------:R-:W-:-:S03]  /*0420*/  UMOV UR8, 0xffffffff ;  /* 0xffffffff00087882 */ /* 0x000fc60000000000 */
[----:B------:R-:W-:Y:S02]  /*0430*/  LEA.HI R163, R15, R164, RZ, 0x5 ;  /* 0x000000a40fa37211 */ /* 0x000fe400078f28ff */
[----:B--2---:R-:W-:Y:S02]  /*0440*/  @P0 R2UR UR13, R6 ;  /* 0x00000000060d02ca */ /* 0x004fe400000e0000 */
[----:B---3--:R-:W-:Y:S02]  /*0450*/  @P0 R2UR UR15, R5 ;  /* 0x00000000050f02ca */ /* 0x008fe400000e0000 */
[----:B------:R-:W-:-:S04]  /*0460*/  ISETP.NE.U32.AND P0, PT, RZ, UR4, PT ;  /* 0x00000004ff007c0c */ /* 0x000fc8000bf05070 */
[----:B------:R-:W-:-:S07]  /*0470*/  ISETP.NE.AND.EX P0, PT, RZ, UR5, PT, P0 ;  /* 0x00000005ff007c0c */ /* 0x000fce000bf05300 */
[----:B------:R-:W-:-:S07]  /*0480*/  @UP2 UIADD3 UR15, UR15, -UR13, URZ ;  /* 0x8000000d0f0f2290 */ /* 0x000fce000fffe03f */
[----:B------:R-:W-:Y:S01]  /*0490*/  @!UP2 ULDC UR15, c[0x0][0x2c4] ;  /* 0x0000b100000faab9 */ /* 0x000fe20000000800 */
[----:B----4-:R-:W-:Y:S02]  /*04a0*/  @P1 R2UR UR33, R0 ;  /* 0x00000000002112ca */ /* 0x010fe400000e0000 */
[----:B------:R-:W-:-:S05]  /*04b0*/  LOP3.LUT R0, R163, 0xffffffe0, RZ, 0xc0, !PT ;  /* 0xffffffe0a3007812 */ /* 0x000fca00078ec0ff */
[----:B------:R-:W-:Y:S01]  /*04c0*/  IMAD.IADD R74, R164, 0x1, -R0 ;  /* 0x00000001a44a7824 */ /* 0x000fe200078e0a00 */
[----:B-----5:R-:W-:Y:S01]  /*04d0*/  @!P2 R2UR UR8, R4 ;  /* 0x000000000408a2ca */ /* 0x020fe200000e0000 */
[----:B------:R-:W-:-:S14]  /*04e0*/  @!P0 BRA `(.L_x_1009) ;  /* 0x00000000001c8947 */ /* 0x000fdc0003800000 */
[----:B------:R-:W-:-:S13]  /*04f0*/  PLOP3.LUT P0, PT, PT, PT, UP3, 0x80, 0x0 ;  /* 0x000000000000781c */ /* 0x000fda0003f0f038 */
[----:B------:R-:W2:Y:S04]  /*0500*/  @P0 LDG.E R0, desc[UR26][R2.64+0x4] ;  /* 0x0000041a02000981 */ /* 0x000ea8000c1e1900 */
[----:B------:R-:W3:Y:S01]  /*0510*/  @!P0 LDG.E R2, desc[UR26][R2.64] ;  /* 0x0000001a02028981 */ /* 0x000ee2000c1e1900 */
[----:B--2---:R-:W-:-:S13]  /*0520*/  @P0 R2UR UR6, R0 ;  /* 0x00000000000602ca */ /* 0x004fda00000e0000 */
[----:B------:R-:W-:-:S07]  /*0530*/  @UP3 UIADD3 UR6, UR6, -UR8, URZ ;  /* 0x8000000806063290 */ /* 0x000fce000fffe03f */
[----:B---3--:R-:W-:Y:S01]  /*0540*/  @!P0 R2UR UR6, R2 ;  /* 0x00000000020682ca */ /* 0x008fe200000e0000 */
[----:B------:R-:W-:-:S14]  /*0550*/  BRA `(.L_x_1010) ;  /* 0x0000000000047947 */ /* 0x000fdc0003800000 */
.L_x_1009:
[----:B------:R-:W-:-:S05]  /*0560*/  ULDC UR6, c[0x0][0x2c8] ;  /* 0x0000b20000067ab9 */ /* 0x000fca0000000800 */
.L_x_1010:
        /* <DEDUP_REMOVED lines=37> */
[----:B------:R-:W-:Y:S01]  /*07c0*/  UISETP.NE.AND UP1, UPT, UR13, -0x1, UPT ;  /* 0xffffffff0d00788c */ /* 0x000fe2000bf25270 */
[----:B------:R-:W-:Y:S01]  /*07d0*/  LEA.HI R7, R15, R164, RZ, 0x3 ;  /* 0x000000a40f077211 */ /* 0x000fe200078f18ff */
[----:B------:R-:W-:Y:S01]  /*07e0*/  ULDC UR9, c[0x0][0x270] ;  /* 0x00009c0000097ab9 */ /* 0x000fe20000000800 */
[----:B------:R-:W2:Y:S01]  /*07f0*/  S2R R17, SR_CTAID.Z ;  /* 0x0000000000117919 */ /* 0x000ea20000002700 */
[----:B------:R-:W-:Y:S01]  /*0800*/  UIMAD UR9, UR17, UR9, UR16 ;  /* 0x00000009110972a4 */ /* 0x000fe2000f8e0210 */
[----:B------:R-:W-:Y:S01]  /*0810*/  SHF.R.S32.HI R6, RZ, 0x3, R7 ;  /* 0x00000003ff067819 */ /* 0x000fe20000011407 */
[----:B------:R-:W-:Y:S01]  /*0820*/  UISETP.NE.AND UP0, UPT, UR8, -0x1, UPT ;  /* 0xffffffff0800788c */ /* 0x000fe2000bf05270 */
[----:B------:R-:W-:Y:S01]  /*0830*/  SHF.R.S32.HI R4, RZ, 0x1f, R74 ;  /* 0x0000001fff047819 */ /* 0x000fe2000001144a */
[----:B------:R-:W-:-:S03]  /*0840*/  USHF.L.U32 UR19, UR9, 0x5, URZ ;  /* 0x0000000509137899 */ /* 0x000fc6000800063f */
[----:B------:R-:W-:Y:S01]  /*0850*/  @UP1 ULDC.64 UR4, c[0x0][0x240] ;  /* 0x0000900000041ab9 */ /* 0x000fe20000000a00 */
[----:B------:R-:W-:Y:S02]  /*0860*/  @!UP1 USHF.R.S32.HI UR10, URZ, 0x1f, UR17 ;  /* 0x0000001f3f0a9899 */ /* 0x000fe40008011411 */
[----:B------:R-:W-:Y:S01]  /*0870*/  @UP1 UIMAD.WIDE.U32 UR22, UR13, UR4, URZ ;  /* 0x000000040d1612a5 */ /* 0x000fe2000f8e003f */
[----:B------:R-:W-:Y:S01]  /*0880*/  IADD3 R168, P2, P0, R8, UR19, R74 ;  /* 0x0000001308a87c10 */ /* 0x000fe2000f85e04a */
[----:B------:R-:W-:Y:S02]  /*0890*/  USHF.R.S32.HI UR11, URZ, 0x1f, UR19 ;  /* 0x0000001f3f0b7899 */ /* 0x000fe40008011413 */
[----:B------:R-:W-:Y:S02]  /*08a0*/  @UP1 UIMAD UR4, UR13, UR5, UR23 ;  /* 0x000000050d0412a4 */ /* 0x000fe4000f8e0217 */
[----:B------:R-:W-:Y:S01]  /*08b0*/  UIADD3 UR5, -UR28, UR15, URZ ;  /* 0x0000000f1c057290 */ /* 0x000fe2000fffe13f */
[----:B------:R3:W-:Y:S01]  /*08c0*/  STL [R1+0x110], R168 ;  /* 0x000110a801007387 */ /* 0x0007e20000100800 */
[----:B------:R-:W-:Y:S01]  /*08d0*/  @!UP1 ULDC.64 UR6, c[0x0][0x228] ;  /* 0x00008a0000069ab9 */ /* 0x000fe20000000a00 */
[----:B-1----:R-:W-:Y:S01]  /*08e0*/  IABS R0, R23 ;  /* 0x0000001700007213 */ /* 0x002fe20000000000 */
[----:B------:R-:W-:Y:S01]  /*08f0*/  @!UP1 UIMAD UR10, UR10, UR6, URZ ;  /* 0x000000060a0a92a4 */ /* 0x000fe2000f8e023f */
[----:B------:R-:W-:Y:S01]  /*0900*/  IADD3.X R166, R9, UR11, R4, P2, P0 ;  /* 0x0000000b09a67c10 */ /* 0x000fe200097e0404 */
[----:B------:R-:W-:Y:S01]  /*0910*/  @UP0 UIADD3 UR21, UR33, UR8, URZ ;  /* 0x0000000821150290 */ /* 0x000fe2000fffe03f */
[----:B------:R-:W-:Y:S01]  /*0920*/  PLOP3.LUT P0, PT, PT, PT, UP0, 0x80, 0x0 ;  /* 0x000000000000781c */ /* 0x000fe20003f0f008 */
[----:B------:R-:W-:Y:S01]  /*0930*/  IMAD.MOV.U32 R22, RZ, RZ, R0 ;  /* 0x000000ffff167224 */ /* 0x000fe200078e0000 */
[----:B------:R-:W-:Y:S01]  /*0940*/  @!UP1 UIMAD UR7, UR17, UR7, UR10 ;  /* 0x00000007110792a4 */ /* 0x000fe2000f8e020a */
[----:B------:R-:W-:Y:S01]  /*0950*/  VIADD R0, R6, 0x40 ;  /* 0x0000004006007836 */ /* 0x000fe20000000000 */
[----:B------:R-:W-:Y:S01]  /*0960*/  @!UP1 UIMAD.WIDE.U32 UR34, UR17, UR6, URZ ;  /* 0x00000006112292a5 */ /* 0x000fe2000f8e003f */
[----:B------:R-:W1:Y:S01]  /*0970*/  I2F.RP R2, R22 ;  /* 0x0000001600027306 */ /* 0x000e620000209400 */
[----:B------:R-:W-:Y:S01]  /*0980*/  @UP0 ULDC.64 UR10, c[0x0][0x248] ;  /* 0x00009200000a0ab9 */ /* 0x000fe20000000a00 */
[----:B------:R-:W-:Y:S01]  /*0990*/  ULDC UR6, c[0x0][0x2d4] ;  /* 0x0000b50000067ab9 */ /* 0x000fe20000000800 */
[----:B------:R-:W-:Y:S01]  /*09a0*/  ISETP.GE.AND P6, PT, R0, UR5, PT ;  /* 0x0000000500007c0c */ /* 0x000fe2000bfc6270 */
[----:B------:R-:W-:Y:S01]  /*09b0*/  @UP0 UIMAD.WIDE.U32 UR36, UR21, UR10, URZ ;  /* 0x0000000a152402a5 */ /* 0x000fe2000f8e003f */
[----:B--2---:R-:W-:Y:S01]  /*09c0*/  IABS R17, R17 ;  /* 0x0000001100117213 */ /* 0x004fe20000000000 */
[----:B------:R-:W-:-:S02]  /*09d0*/  UIMAD UR6, UR9, UR6, UR28 ;  /* 0x00000006090672a4 */ /* 0x000fc4000f8e021c */
[----:B------:R-:W-:Y:S01]  /*09e0*/  @UP0 UIMAD UR21, UR21, UR11, URZ ;  /* 0x0000000b151502a4 */ /* 0x000fe2000f8e023f */
[----:B------:R-:W-:Y:S01]  /*09f0*/  ULDC UR19, c[0x0][0x2d8] ;  /* 0x0000b60000137ab9 */ /* 0x000fe20000000800 */
[----:B------:R-:W-:Y:S01]  /*0a00*/  @UP1 UMOV UR32, UR22 ;  /* 0x0000001600201c82 */ /* 0x000fe20008000000 */
[----:B------:R-:W-:Y:S02]  /*0a10*/  UIMAD UR25, UR6, UR19, URZ ;  /* 0x00000013061972a4 */ /* 0x000fe4000f8e023f */
[----:B------:R-:W-:Y:S01]  /*0a20*/  @UP0 UIADD3 UR21, UR37, UR21, URZ ;  /* 0x0000001525150290 */ /* 0x000fe2000fffe03f */
[----:B-1----:R-:W1:Y:S01]  /*0a30*/  MUFU.RCP R2, R2 ;  /* 0x0000000200027308 */ /* 0x002e620000001000 */
[----:B------:R-:W-:Y:S01]  /*0a40*/  @UP0 UMOV UR22, UR36 ;  /* 0x0000002400160c82 */ /* 0x000fe20008000000 */
[----:B------:R-:W-:Y:S01]  /*0a50*/  @!UP1 UIADD3 UR4, UR35, UR7, URZ ;  /* 0x0000000723049290 */ /* 0x000fe2000fffe03f */
[----:B------:R-:W-:Y:S01]  /*0a60*/  @!UP1 UMOV UR32, UR34 ;  /* 0x0000002200209c82 */ /* 0x000fe20008000000 */
[----:B-1----:R-:W-:-:S04]  /*0a70*/  VIADD R2, R2, 0xffffffe ;  /* 0x0ffffffe02027836 */ /* 0x002fc80000000000 */
[----:B------:R1:W2:Y:S02]  /*0a80*/  F2I.FTZ.U32.TRUNC.NTZ R3, R2 ;  /* 0x0000000200037305 */ /* 0x0002a4000021f000 */
[----:B-1----:R-:W-:Y:S02]  /*0a90*/  VIADD R2, R6, 0x50 ;  /* 0x0000005006027836 */ /* 0x002fe40000000000 */
[----:B--2---:R-:W-:-:S03]  /*0aa0*/  IMAD.MOV R0, RZ, RZ, -R3 ;  /* 0x000000ffff007224 */ /* 0x004fc600078e0a03 */
[----:B------:R-:W-:Y:S01]  /*0ab0*/  ISETP.GE.AND P1, PT, R2, UR5, PT ;  /* 0x0000000502007c0c */ /* 0x000fe2000bf26270 */
[----:B------:R-:W-:Y:S02]  /*0ac0*/  IMAD R0, R0, R22, RZ ;  /* 0x0000001600007224 */ /* 0x000fe400078e02ff */
[----:B------:R-:W-:-:S04]  /*0ad0*/  IMAD.MOV.U32 R2, RZ, RZ, RZ ;  /* 0x000000ffff027224 */ /* 0x000fc800078e00ff */
[----:B------:R-:W-:Y:S01]  /*0ae0*/  IMAD.HI.U32 R5, R3, R0, R2 ;  /* 0x0000000003057227 */ /* 0x000fe200078e0002 */
[----:B------:R-:W-:-:S03]  /*0af0*/  LOP3.LUT R2, R7, 0xfffffff8, RZ, 0xc0, !PT ;  /* 0xfffffff807027812 */ /* 0x000fc600078ec0ff */
[----:B------:R-:W-:Y:S02]  /*0b00*/  IMAD.SHL.U32 R0, R6, 0x40, RZ ;  /* 0x0000004006007824 */ /* 0x000fe400078e00ff */
[----:B------:R-:W-:Y:S02]  /*0b10*/  IMAD.IADD R73, R164, 0x1, -R2 ;  /* 0x00000001a4497824 */ /* 0x000fe400078e0a02 */
[----:B------:R-:W-:Y:S01]  /*0b20*/  VIADD R3, R6, 0x60 ;  /* 0x0000006006037836 */ /* 0x000fe20000000000 */
[----:B------:R-:W-:Y:S01]  /*0b30*/  LOP3.LUT R0, R0, 0x1c0, RZ, 0xc0, !PT ;  /* 0x000001c000007812 */ /* 0x000fe200078ec0ff */
[----:B------:R-:W-:Y:S02]  /*0b40*/  IMAD.SHL.U32 R240, R73, 0x8, RZ ;  /* 0x0000000849f07824 */ /* 0x000fe400078e00ff */
[----:B------:R-:W-:Y:S01]  /*0b50*/  IMAD.HI.U32 R18, R5, R17, RZ ;  /* 0x0000001105127227 */ /* 0x000fe200078e00ff */
[----:B------:R-:W-:Y:S02]  /*0b60*/  SHF.R.U32.HI R4, RZ, 0x3, R0 ;  /* 0x00000003ff047819 */ /* 0x000fe40000011600 */
[----:B------:R-:W-:Y:S01]  /*0b70*/  LOP3.LUT R2, R0, 0x38, R240, 0xf8, !PT ;  /* 0x0000003800027812 */ /* 0x000fe200078ef8f0 */
[----:B---3--:R-:W-:Y:S06]  /*0b80*/  @P0 BRA `(.L_x_1012) ;  /* 0x0000000000300947 */ /* 0x008fec0003800000 */
        /* <DEDUP_REMOVED lines=12> */
.L_x_1012:
[----:B------:R-:W-:Y:S01]  /*0c50*/  @UP0 UIADD3 UR23, UR33, UR8, URZ ;  /* 0x0000000821170290 */ /* 0x000fe2000fffe03f */
[----:B------:R-:W-:Y:S01]  /*0c60*/  IMAD.MOV R0, RZ, RZ, -R18 ;  /* 0x000000ffff007224 */ /* 0x000fe200078e0a12 */
[----:B------:R-:W-:Y:S01]  /*0c70*/  USHF.R.S32.HI UR34, URZ, 0x1f, UR16 ;  /* 0x0000001f3f227899 */ /* 0x000fe20008011410 */
[----:B------:R-:W-:Y:S01]  /*0c80*/  LOP3.LUT R16, R23, UR16, RZ, 0x3c, !PT ;  /* 0x0000001017107c12 */ /* 0x000fe2000f8e3cff */
[----:B------:R-:W-:Y:S01]  /*0c90*/  @UP0 ULDC.64 UR8, c[0x0][0x250] ;  /* 0x0000940000080ab9 */ /* 0x000fe20000000a00 */
[----:B------:R-:W-:Y:S01]  /*0ca0*/  ISETP.GE.AND P4, PT, R3, UR5, PT ;  /* 0x0000000503007c0c */ /* 0x000fe2000bf86270 */
[----:B------:R-:W-:Y:S01]  /*0cb0*/  @UP0 UIMAD.WIDE.U32 UR6, UR23, UR8, URZ ;  /* 0x00000008170602a5 */ /* 0x000fe2000f8e003f */
[----:B------:R-:W-:Y:S01]  /*0cc0*/  LOP3.LUT R2, R2, R4, RZ, 0x3c, !PT ;  /* 0x0000000402027212 */ /* 0x000fe200078e3cff */
[----:B------:R-:W-:Y:S01]  /*0cd0*/  @UP0 UIMAD UR23, UR23, UR9, URZ ;  /* 0x00000009171702a4 */ /* 0x000fe2000f8e023f */
[----:B------:R-:W-:Y:S01]  /*0ce0*/  IMAD R17, R22, R0, R17 ;  /* 0x0000000016117224 */ /* 0x000fe200078e0211 */
[----:B------:R-:W-:-:S02]  /*0cf0*/  LEA.HI R3, R15, R164, RZ, 0x6 ;  /* 0x000000a40f037211 */ /* 0x000fc400078f30ff */
        /* <DEDUP_REMOVED lines=16> */
.L_x_1013:
[----:B------:R-:W1:Y:S01]  /*0e00*/  S2UR UR33, SR_CgaCtaId ;  /* 0x00000000002179c3 */ /* 0x000e620000008800 */
[----:B------:R-:W-:Y:S01]  /*0e10*/  VIADD R0, R6, 0x70 ;  /* 0x0000007006007836 */ /* 0x000fe20000000000 */
[----:B------:R-:W-:Y:S01]  /*0e20*/  SHF.R.S32.HI R241, RZ, 0x1f, R240 ;  /* 0x0000001ffff17819 */ /* 0x000fe200000114f0 */
[----:B------:R-:W-:Y:S01]  /*0e30*/  ULDC.64 UR6, c[0x0][0x258] ;  /* 0x0000960000067ab9 */ /* 0x000fe20000000a00 */
[----:B------:R-:W-:Y:S01]  /*0e40*/  IADD3 R8, P0, R240, UR32, RZ ;  /* 0x00000020f0087c10 */ /* 0x000fe2000ff1e0ff */
[----:B------:R-:W-:Y:S01]  /*0e50*/  UIMAD UR34, UR34, UR6, URZ ;  /* 0x00000006222272a4 */ /* 0x000fe2000f8e023f */
[----:B------:R-:W-:Y:S01]  /*0e60*/  ISETP.GE.AND P5, PT, R6, UR5, PT ;  /* 0x0000000506007c0c */ /* 0x000fe2000bfa6270 */
[----:B------:R-:W-:Y:S01]  /*0e70*/  IMAD.SHL.U32 R3, R3, 0x8, RZ ;  /* 0x0000000803037824 */ /* 0x000fe200078e00ff */
[----:B------:R-:W-:Y:S01]  /*0e80*/  ISETP.GT.U32.AND P3, PT, R22, R17, PT ;  /* 0x000000111600720c */ /* 0x000fe20003f64070 */
[----:B------:R-:W-:Y:S01]  /*0e90*/  UIMAD UR7, UR16, UR7, UR34 ;  /* 0x00000007100772a4 */ /* 0x000fe2000f8e0222 */
[----:B------:R-:W-:Y:S01]  /*0ea0*/  ISETP.GE.AND P2, PT, R0, UR5, PT ;  /* 0x0000000500007c0c */ /* 0x000fe2000bf46270 */
[----:B------:R-:W-:Y:S01]  /*0eb0*/  IMAD.U32 R0, RZ, RZ, UR6 ;  /* 0x00000006ff007e24 */ /* 0x000fe2000f8e00ff */
[----:B------:R-:W-:Y:S01]  /*0ec0*/  IADD3.X R9, R241, UR4, RZ, P0, !PT ;  /* 0x00000004f1097c10 */ /* 0x000fe200087fe4ff */
[----:B------:R-:W-:Y:S01]  /*0ed0*/  UMOV UR4, 0x400 ;  /* 0x0000040000047882 */ /* 0x000fe20000000000 */
[----:B------:R-:W-:Y:S01]  /*0ee0*/  LOP3.LUT R4, R2, 0xfffffe00, R3, 0xf8, !PT ;  /* 0xfffffe0002047812 */ /* 0x000fe200078ef803 */
[----:B------:R-:W-:Y:S01]  /*0ef0*/  VIADD R14, R6, 0x10 ;  /* 0x00000010060e7836 */ /* 0x000fe20000000000 */
[----:B------:R-:W-:Y:S01]  /*0f00*/  SHF.R.S32.HI R7, RZ, 0x1f, R6 ;  /* 0x0000001fff077819 */ /* 0x000fe20000011406 */
[----:B------:R-:W-:Y:S01]  /*0f10*/  IMAD.WIDE.U32 R8, R0, UR16, R8 ;  /* 0x0000001000087c25 */ /* 0x000fe2000f8e0008 */
[C---:B------:R-:W-:Y:S01]  /*0f20*/  IADD3 R19, R6.reuse, 0x20, RZ ;  /* 0x0000002006137810 */ /* 0x040fe20007ffe0ff */
[----:B------:R-:W-:Y:S01]  /*0f30*/  UIADD3 UR17, UR18, -0x1, URZ ;  /* 0xffffffff12117890 */ /* 0x000fe2000fffe03f */
[----:B------:R-:W-:Y:S01]  /*0f40*/  BSSY B0, `(.L_x_1014) ;  /* 0x000001d000007945 */ /* 0x000fe20003800000 */
[----:B------:R-:W-:Y:S01]  /*0f50*/  IMAD.U32 R2, RZ, RZ, UR14 ;  /* 0x0000000eff027e24 */ /* 0x000fe2000f8e00ff */
[----:B------:R-:W-:Y:S01]  /*0f60*/  ISETP.GE.AND P0, PT, R19, UR5, PT ;  /* 0x0000000513007c0c */ /* 0x000fe2000bf06270 */
[----:B------:R-:W-:Y:S01]  /*0f70*/  VIADD R5, R9, UR7 ;  /* 0x0000000709057c36 */ /* 0x000fe20008000000 */
[----:B-1----:R-:W-:Y:S01]  /*0f80*/  ULEA UR4, UR33, UR4, 0x18 ;  /* 0x0000000421047291 */ /* 0x002fe2000f8ec03f */
[----:B------:R-:W-:Y:S01]  /*0f90*/  @!P3 IMAD.IADD R17, R17, 0x1, -R22 ;  /* 0x000000011111b824 */ /* 0x000fe200078e0a16 */
[----:B------:R-:W-:Y:S01]  /*0fa0*/  IADD3 R21, R6, 0x30, RZ ;  /* 0x0000003006157810 */ /* 0x000fe20007ffe0ff */
[----:B------:R-:W-:Y:S01]  /*0fb0*/  @!P3 VIADD R18, R18, 0x1 ;  /* 0x000000011212b836 */ /* 0x000fe20000000000 */
[----:B------:R-:W-:Y:S01]  /*0fc0*/  ISETP.GE.AND P3, PT, R14, UR5, PT ;  /* 0x000000050e007c0c */ /* 0x000fe2000bf66270 */
[----:B------:R-:W-:Y:S01]  /*0fd0*/  IMAD.WIDE R2, R2, 0x80, R6 ;  /* 0x0000008002027825 */ /* 0x000fe200078e0206 */
[----:B------:R-:W-:Y:S01]  /*0fe0*/  LEA R191, R4, UR4, 0x1 ;  /* 0x0000000404bf7c11 */ /* 0x000fe2000f8e08ff */
        /* <DEDUP_REMOVED lines=18> */
.L_x_1015:
[----:B------:R-:W-:Y:S05]  /*1110*/  BSYNC B0 ;  /* 0x0000000000007941 */ /* 0x000fea0003800000 */
.L_x_1014:
[----:B------:R-:W-:Y:S01]  /*1120*/  UIMAD UR16, UR17, -0x40, UR29 ;  /* 0xffffffc0111078a4 */ /* 0x000fe2000f8e021d */
        /* <DEDUP_REMOVED lines=23> */
.L_x_1017:
[----:B------:R-:W-:Y:S05]  /*12a0*/  BSYNC B0 ;  /* 0x0000000000007941 */ /* 0x000fea0003800000 */
.L_x_1016:
        /* <DEDUP_REMOVED lines=24> */
.L_x_1019:
[----:B------:R-:W-:Y:S05]  /*1430*/  BSYNC B0 ;  /* 0x0000000000007941 */ /* 0x000fea0003800000 */
.L_x_1018:
[----:B------:R-:W-:Y:S01]  /*1440*/  ISETP.GE.AND P0, PT, R14, UR16, PT ;  /* 0x000000100e007c0c */ /* 0x000fe2000bf06270 */
[----:B------:R-:W-:Y:S01]  /*1450*/  BSSY B0, `(.L_x_1020) ;  /* 0x0000018000007945 */ /* 0x000fe20003800000 */
[----:B------:R-:W-:-:S05]  /*1460*/  LOP3.LUT R14, R15, 0xfffffff0, RZ, 0xc0, !PT ;  /* 0xfffffff00f0e7812 */ /* 0x000fca00078ec0ff */
[----:B------:R-:W-:Y:S01]  /*1470*/  IMAD.IADD R14, R164, 0x1, -R14 ;  /* 0x00000001a40e7824 */ /* 0x000fe200078e0a0e */
        /* <DEDUP_REMOVED lines=21> */
.L_x_1021:
[----:B------:R-:W-:Y:S05]  /*15d0*/  BSYNC B0 ;  /* 0x0000000000007941 */ /* 0x000fea0003800000 */
.L_x_1020:
[----:B------:R-:W-:Y:S01]  /*15e0*/  ISETP.GE.AND P5, PT, R16, RZ, PT ;  /* 0x000000ff1000720c */ /* 0x000fe20003fa6270 */
[----:B------:R-:W-:Y:S01]  /*15f0*/  BSSY B0, `(.L_x_1022) ;  /* 0x000001a000007945 */ /* 0x000fe20003800000 */
[----:B------:R-:W-:Y:S02]  /*1600*/  SHF.R.S32.HI R16, RZ, 0x4, R15 ;  /* 0x00000004ff107819 */ /* 0x000fe4000001140f */
[----:B------:R-:W-:Y:S02]  /*1610*/  SHF.R.S32.HI R0, RZ, 0x1f, R14 ;  /* 0x0000001fff007819 */ /* 0x000fe4000001140e */
[----:B------:R-:W-:Y:S02]  /*1620*/  LEA.HI R15, R15, R16, RZ, 0x1 ;  /* 0x000000100f0f7211 */ /* 0x000fe400078f08ff */
        /* <DEDUP_REMOVED lines=22> */
.L_x_1023:
[----:B------:R-:W-:Y:S05]  /*1790*/  BSYNC B0 ;  /* 0x0000000000007941 */ /* 0x000fea0003800000 */
.L_x_1022:
[----:B------:R-:W-:Y:S01]  /*17a0*/  LOP3.LUT R15, R15, 0xfffffffe, RZ, 0xc0, !PT ;  /* 0xfffffffe0f0f7812 */ /* 0x000fe200078ec0ff */
[----:B------:R-:W-:Y:S01]  /*17b0*/  BSSY B0, `(.L_x_1024) ;  /* 0x000001a000007945 */ /* 0x000fe20003800000 */
[----:B------:R-:W-:Y:S02]  /*17c0*/  LOP3.LUT R0, R20, 0xfffffff8, RZ, 0xc0, !PT ;  /* 0xfffffff814007812 */ /* 0x000fe400078ec0ff */
[----:B------:R-:W-:Y:S01]  /*17d0*/  ISETP.GE.U32.AND P6, PT, R17, R22, PT ;  /* 0x000000161100720c */ /* 0x000fe20003fc6070 */
[----:B------:R-:W-:Y:S02]  /*17e0*/  IMAD.IADD R17, R16, 0x1, -R15 ;  /* 0x0000000110117824 */ /* 0x000fe400078e0a0f */
        /* <DEDUP_REMOVED lines=22> */
.L_x_1025:
[----:B------:R-:W-:Y:S05]  /*1950*/  BSYNC B0 ;  /* 0x0000000000007941 */ /* 0x000fea0003800000 */
.L_x_1024:
        /* <DEDUP_REMOVED lines=22> */
.L_x_1027:
[----:B------:R-:W-:Y:S05]  /*1ac0*/  BSYNC B0 ;  /* 0x0000000000007941 */ /* 0x000fea0003800000 */
.L_x_1026:
        /* <DEDUP_REMOVED lines=21> */
.L_x_1029:
[----:B------:R-:W-:Y:S05]  /*1c20*/  BSYNC B0 ;  /* 0x0000000000007941 */ /* 0x000fea0003800000 */
.L_x_1028:
[----:B------:R-:W-:Y:S01]  /*1c30*/  ISETP.NE.AND P1, PT, R23, RZ, PT ;  /* 0x000000ff1700720c */ /* 0x000fe20003f25270 */
[----:B------:R-:W-:Y:S01]  /*1c40*/  @P6 VIADD R18, R18, 0x1 ;  /* 0x0000000112126836 */ /* 0x000fe20000000000 */
[----:B------:R-:W-:Y:S01]  /*1c50*/  SHF.L.U32 R8, R17, 0x3, RZ ;  /* 0x0000000311087819 */ /* 0x000fe200000006ff */
[----:B------:R-:W-:Y:S01]  /*1c60*/  IMAD.SHL.U32 R9, R14, 0x40, RZ ;  /* 0x000000400e097824 */ /* 0x000fe200078e00ff */
[----:B------:R-:W-:Y:S01]  /*1c70*/  ULDC.64 UR6, c[0x0][0x260] ;  /* 0x0000980000067ab9 */ /* 0x000fe20000000a00 */
[----:B------:R-:W-:Y:S01]  /*1c80*/  IMAD.MOV.U32 R0, RZ, RZ, R18 ;  /* 0x000000ffff007224 */ /* 0x000fe200078e0012 */
[----:B------:R-:W-:Y:S01]  /*1c90*/  ISETP.GE.AND P4, PT, R19, UR16, PT ;  /* 0x0000001013007c0c */ /* 0x000fe2000bf86270 */
[----:B------:R-:W-:Y:S01]  /*1ca0*/  IMAD R4, R7, UR10, RZ ;  /* 0x0000000a07047c24 */ /* 0x000fe2000f8e02ff */
[----:B------:R-:W-:Y:S01]  /*1cb0*/  LOP3.LUT R9, R9, 0x1c0, RZ, 0xc0, !PT ;  /* 0x000001c009097812 */ /* 0x000fe200078ec0ff */
[C---:B-1----:R-:W-:Y:S01]  /*1cc0*/  IMAD.WIDE.U32 R2, R6.reuse, UR10, R240 ;  /* 0x0000000a06027c25 */ /* 0x042fe2000f8e00f0 */
[----:B------:R-:W-:Y:S01]  /*1cd0*/  ISETP.GE.AND P6, PT, R19, UR16, PT ;  /* 0x0000001013007c0c */ /* 0x000fe2000bfc6270 */
[----:B------:R-:W-:Y:S01]  /*1ce0*/  USHF.R.S32.HI UR34, URZ, 0x1f, UR17 ;  /* 0x0000001f3f227899 */ /* 0x000fe20008011411 */
[----:B--2-4-:R-:W-:Y:S01]  /*1cf0*/  LOP3.LUT R12, R9, 0x8, R8, 0xf8, !PT ;  /* 0x00000008090c7812 */ /* 0x014fe200078ef808 */
[----:B------:R-:W-:Y:S01]  /*1d00*/  @!P5 IMAD.MOV R0, RZ, RZ, -R0 ;  /* 0x000000ffff00d224 */ /* 0x000fe200078e0a00 */
[----:B------:R-:W-:Y:S01]  /*1d10*/  @!P1 LOP3.LUT R0, RZ, R23, RZ, 0x33, !PT ;  /* 0x00000017ff009212 */ /* 0x000fe200078e33ff */
[----:B------:R-:W-:Y:S01]  /*1d20*/  IMAD R5, R6, UR11, R4 ;  /* 0x0000000b06057c24 */ /* 0x000fe2000f8e0204 */
[----:B------:R-:W-:Y:S01]  /*1d30*/  IADD3 R4, P2, R2, UR22, RZ ;  /* 0x0000001602047c10 */ /* 0x000fe2000ff5e0ff */
[----:B------:R-:W-:Y:S01]  /*1d40*/  IMAD R10, R7, UR8, RZ ;  /* 0x00000008070a7c24 */ /* 0x000fe2000f8e02ff */
[----:B------:R-:W-:Y:S01]  /*1d50*/  SHF.R.S32.HI R8, RZ, 0x1f, R0 ;  /* 0x0000001fff087819 */ /* 0x000fe20000011400 */
[----:B------:R-:W-:Y:S01]  /*1d60*/  USHF.L.U32 UR22, UR10, 0x6, URZ ;  /* 0x000000060a167899 */ /* 0x000fe2000800063f */
[----:B------:R-:W-:Y:S01]  /*1d70*/  IADD3.X R5, R3, UR21, R5, P2, !PT ;  /* 0x0000001503057c10 */ /* 0x000fe200097fe405 */
[C---:B------:R-:W-:Y:S01]  /*1d80*/  IMAD.WIDE.U32 R2, R6.reuse, UR8, R240 ;  /* 0x0000000806027c25 */ /* 0x040fe2000f8e00f0 */
[----:B------:R-:W-:Y:S01]  /*1d90*/  SHF.R.U32.HI R11, RZ, 0x3, R9 ;  /* 0x00000003ff0b7819 */ /* 0x000fe20000011609 */
[----:B------:R-:W-:Y:S01]  /*1da0*/  USHF.L.U64.HI UR21, UR10, 0x6, UR11 ;  /* 0x000000060a157899 */ /* 0x000fe2000801020b */
[----:B------:R-:W-:Y:S01]  /*1db0*/  BSSY B0, `(.L_x_1030) ;  /* 0x000002a000007945 */ /* 0x000fe20003800000 */
[----:B------:R-:W-:Y:S01]  /*1dc0*/  IMAD R10, R6, UR9, R10 ;  /* 0x00000009060a7c24 */ /* 0x000fe2000f8e020a */
[----:B------:R-:W-:Y:S01]  /*1dd0*/  IADD3 R2, P5, R2, UR24, RZ ;  /* 0x0000001802027c10 */ /* 0x000fe2000ffbe0ff */
[----:B------:R-:W-:Y:S01]  /*1de0*/  IMAD R9, R8, UR6, RZ ;  /* 0x0000000608097c24 */ /* 0x000fe2000f8e02ff */
[----:B------:R-:W-:Y:S01]  /*1df0*/  LOP3.LUT R161, R12, R11, RZ, 0x3c, !PT ;  /* 0x0000000b0ca17212 */ /* 0x000fe200078e3cff */
[----:B------:R-:W-:Y:S01]  /*1e00*/  IMAD.WIDE.U32 R24, R0, UR6, R4 ;  /* 0x0000000600187c25 */ /* 0x000fe2000f8e0004 */
[----:B------:R-:W-:Y:S01]  /*1e10*/  IADD3.X R3, R3, UR23, R10, P5, !PT ;  /* 0x0000001703037c10 */ /* 0x000fe2000affe40a */
[----:B------:R-:W-:Y:S01]  /*1e20*/  UIMAD UR23, UR21, UR17, URZ ;  /* 0x00000011151772a4 */ /* 0x000fe2000f8e023f */
[----:B------:R-:W-:Y:S01]  /*1e30*/  R2P PR, R14, 0x6 ;  /* 0x000000060e007804 */ /* 0x000fe20000000000 */
[C---:B------:R-:W-:Y:S01]  /*1e40*/  IMAD R9, R0.reuse, UR7, R9 ;  /* 0x0000000700097c24 */ /* 0x040fe2000f8e0209 */
[----:B------:R-:W-:Y:S01]  /*1e50*/  ULDC.64 UR6, c[0x0][0x268] ;  /* 0x00009a0000067ab9 */ /* 0x000fe20000000a00 */
[----:B------:R-:W-:Y:S01]  /*1e60*/  IMAD.MOV.U32 R172, RZ, RZ, R24 ;  /* 0x000000ffffac7224 */ /* 0x000fe200078e0018 */
[----:B------:R1:W-:Y:S01]  /*1e70*/  STL.64 [R1+0x158], R24 ;  /* 0x0001581801007387 */ /* 0x0003e20000100a00 */
[----:B------:R-:W-:Y:S01]  /*1e80*/  IMAD.WIDE.U32 R22, R0, UR6, R2 ;  /* 0x0000000600167c25 */ /* 0x000fe2000f8e0002 */
[----:B------:R-:W-:Y:S01]  /*1e90*/  IADD3 R173, R25, R9, RZ ;  /* 0x0000000919ad7210 */ /* 0x000fe20007ffe0ff */
[----:B------:R-:W-:Y:S01]  /*1ea0*/  UIMAD UR23, UR34, UR22, UR23 ;  /* 0x00000016221772a4 */ /* 0x000fe2000f8e0217 */
[----:B------:R-:W-:Y:S01]  /*1eb0*/  ISETP.GE.AND P5, PT, R6, UR16, PT ;  /* 0x0000001006007c0c */ /* 0x000fe2000bfa6270 */
[----:B------:R-:W-:Y:S01]  /*1ec0*/  IMAD R8, R8, UR6, RZ ;  /* 0x0000000608087c24 */ /* 0x000fe2000f8e02ff */
[----:B------:R-:W-:Y:S01]  /*1ed0*/  MOV R4, 0x20 ;  /* 0x0000002000047802 */ /* 0x000fe20000000f00 */
[----:B------:R1:W-:Y:S01]  /*1ee0*/  STL.64 [R1+0x150], R172 ;  /* 0x000150ac01007387 */ /* 0x0003e20000100a00 */
[----:B------:R-:W-:Y:S01]  /*1ef0*/  IMAD.U32 R14, RZ, RZ, UR17 ;  /* 0x00000011ff0e7e24 */ /* 0x000fe2000f8e00ff */
[----:B------:R-:W-:Y:S01]  /*1f00*/  SHF.R.S32.HI R165, RZ, 0x5, R163 ;  /* 0x00000005ffa57819 */ /* 0x000fe200000114a3 */
[----:B------:R-:W-:Y:S01]  /*1f10*/  IMAD R15, R0, UR7, R8 ;  /* 0x00000007000f7c24 */ /* 0x000fe2000f8e0208 */
[----:B------:R1:W-:Y:S01]  /*1f20*/  STL.64 [R1+0x108], R22 ;  /* 0x0001081601007387 */ /* 0x0003e20000100a00 */
[----:B------:R-:W-:Y:S01]  /*1f30*/  IMAD.WIDE.U32 R8, R14, UR22, R172 ;  /* 0x000000160e087c25 */ /* 0x000fe2000f8e00ac */
[----:B------:R-:W-:-:S02]  /*1f40*/  SEL R4, R4, 0xffffffe0, !P2 ;  /* 0xffffffe004047807 */ /* 0x000fc40005000000 */
[----:B------:R-:W-:Y:S01]  /*1f50*/  ISETP.GE.AND P2, PT, R21, UR16, PT ;  /* 0x0000001015007c0c */ /* 0x000fe2000bf46270 */
[----:B------:R-:W-:Y:S01]  /*1f60*/  IMAD.MOV.U32 R18, RZ, RZ, 0x10 ;  /* 0x00000010ff127424 */ /* 0x000fe200078e00ff */
[----:B------:R-:W-:-:S04]  /*1f70*/  IADD3 R11, R9, UR23, RZ ;  /* 0x00000017090b7c10 */ /* 0x000fc8000fffe0ff */
        /* <DEDUP_REMOVED lines=13> */
.L_x_1031:
[----:B------:R-:W-:Y:S05]  /*2050*/  BSYNC B0 ;  /* 0x0000000000007941 */ /* 0x000fea0003800000 */
.L_x_1030:
[----:B------:R-:W-:Y:S01]  /*2060*/  USHF.L.U64.HI UR32, UR10, 0x4, UR11 ;  /* 0x000000040a207899 */ /* 0x000fe2000801020b */
[----:B------:R-:W-:Y:S01]  /*2070*/  BSSY B0, `(.L_x_1032) ;  /* 0x0000011000007945 */ /* 0x000fe20003800000 */
[----:B------:R-:W-:Y:S01]  /*2080*/  USHF.L.U32 UR33, UR10, 0x4, URZ ;  /* 0x000000040a217899 */ /* 0x000fe2000800063f */
[----:B------:R-:W-:Y:S02]  /*2090*/  SHF.R.S32.HI R16, RZ, 0x1f, R74 ;  /* 0x0000001fff107819 */ /* 0x000fe4000001144a */
        /* <DEDUP_REMOVED lines=8> */
[----:B----4-:R-:W-:-:S04]  /*2120*/  LEA R12, P1, R0, UR6, 0x1 ;  /* 0x00000006000c7c11 */ /* 0x010fc8000f8208ff */
[----:B------:R-:W-:-:S05]  /*2130*/  LEA.HI.X R13, R0, UR7, R2, 0x1, P1 ;  /* 0x00000007000d7c11 */ /* 0x000fca00088f0c02 */
[----:B------:R-:W-:Y:S01]  /*2140*/  @!PT LDS RZ, [RZ] ;  /* 0x00000000fffff984 */ /* 0x000fe20000000800 */
[----:B------:R-:W-:Y:S01]  /*2150*/  @!PT LDS RZ, [RZ] ;  /* 0x00000000fffff984 */ /* 0x000fe20000000800 */
[----:B------:R-:W-:Y:S01]  /*2160*/  @!PT LDS RZ, [RZ] ;  /* 0x00000000fffff984 */ /* 0x000fe20000000800 */
[----:B------:R4:W-:Y:S04]  /*2170*/  LDGSTS.E.BYPASS.LTC128B.128 [R191+0x4800], desc[UR26][R12.64] ;  /* 0x048000000cbf7fae */ /* 0x0009e8000b901d5a */
.L_x_1033:
[----:B------:R-:W-:Y:S05]  /*2180*/  BSYNC B0 ;  /* 0x0000000000007941 */ /* 0x000fea0003800000 */
.L_x_1032:
        /* <DEDUP_REMOVED lines=12> */
[----:B----4-:R-:W-:-:S04]  /*2250*/  LEA R12, P1, R0, UR6, 0x1 ;  /* 0x00000006000c7c11 */ /* 0x010fc8000f8208ff */
[----:B------:R-:W-:-:S05]  /*2260*/  LEA.HI.X R13, R0, UR7, R2, 0x1, P1 ;  /* 0x00000007000d7c11 */ /* 0x000fca00088f0c02 */
[----:B------:R-:W-:Y:S01]  /*2270*/  @!PT LDS RZ, [RZ] ;  /* 0x00000000fffff984 */ /* 0x000fe20000000800 */
[----:B------:R-:W-:Y:S01]  /*2280*/  @!PT LDS RZ, [RZ] ;  /* 0x00000000fffff984 */ /* 0x000fe20000000800 */
[----:B------:R-:W-:Y:S01]  /*2290*/  @!PT LDS RZ, [RZ] ;  /* 0x00000000fffff984 */ /* 0x000fe20000000800 */
[----:B------:R4:W-:Y:S04]  /*22a0*/  LDGSTS.E.BYPASS.LTC128B.128 [R191+0x5000], desc[UR26][R12.64] ;  /* 0x050000000cbf7fae */ /* 0x0009e8000b901d5a */
.L_x_1035:
[----:B------:R-:W-:Y:S05]  /*22b0*/  BSYNC B0 ;  /* 0x0000000000007941 */ /* 0x000fea0003800000 */
.L_x_1034:
        /* <DEDUP_REMOVED lines=18> */
.L_x_1037:
[----:B------:R-:W-:Y:S05]  /*23e0*/  BSYNC B0 ;  /* 0x0000000000007941 */ /* 0x000fea0003800000 */
.L_x_1036:
[----:B------:R-:W0:Y:S01]  /*23f0*/  LDGDEPBAR ;  /* 0x00000000000079af */ /* 0x000e220000000000 */
[----:B------:R-:W-:Y:S01]  /*2400*/  ISETP.GE.AND P1, PT, R6, UR16, PT ;  /* 0x0000001006007c0c */ /* 0x000fe2000bf26270 */
[----:B------:R-:W-:Y:S01]  /*2410*/  IMAD.IADD R11, R23, 0x1, R15 ;  /* 0x00000001170b7824 */ /* 0x000fe200078e020f */
[----:B------:R-:W-:Y:S01]  /*2420*/  LEA.HI R162, R16, R74, RZ, 0x2 ;  /* 0x0000004a10a27211 */ /* 0x000fe200078f10ff */
[----:B------:R-:W-:Y:S01]  /*2430*/  IMAD.MOV.U32 R10, RZ, RZ, R22 ;  /* 0x000000ffff0a7224 */ /* 0x000fe200078e0016 */
[----:B------:R-:W-:Y:S01]  /*2440*/  USHF.L.U64.HI UR23, UR8, 0x6, UR9 ;  /* 0x0000000608177899 */ /* 0x000fe20008010209 */
[----:B------:R-:W-:Y:S01]  /*2450*/  IMAD.SHL.U32 R0, R73, 0x40, RZ ;  /* 0x0000004049007824 */ /* 0x000fe200078e00ff */
[----:B------:R-:W-:Y:S01]  /*2460*/  LEA R5, R165, UR28, 0x4 ;  /* 0x0000001ca5057c11 */ /* 0x000fe2000f8e20ff */
[----:B------:R-:W-:Y:S01]  /*2470*/  IMAD.SHL.U32 R2, R20, 0x40, RZ ;  /* 0x0000004014027824 */ /* 0x000fe200078e00ff */
[----:B------:R1:W-:Y:S01]  /*2480*/  STL.64 [R1+0x100], R10 ;  /* 0x0001000a01007387 */ /* 0x0003e20000100a00 */
[----:B------:R-:W-:Y:S01]  /*2490*/  IMAD.SHL.U32 R6, R6, 0x8, RZ ;  /* 0x0000000806067824 */ /* 0x000fe200078e00ff */
[----:B------:R-:W-:Y:S01]  /*24a0*/  LOP3.LUT R0, R0, 0x1c0, RZ, 0xc0, !PT ;  /* 0x000001c000007812 */ /* 0x000fe200078ec0ff */
[----:B------:R-:W-:Y:S01]  /*24b0*/  IMAD.U32 R7, RZ, RZ, UR29 ;  /* 0x0000001dff077e24 */ /* 0x000fe2000f8e00ff */
[----:B------:R-:W-:Y:S01]  /*24c0*/  SHF.R.S32.HI R160, RZ, 0x2, R162 ;  /* 0x00000002ffa07819 */ /* 0x000fe200000114a2 */
[----:B------:R-:W-:Y:S01]  /*24d0*/  USHF.L.U32 UR24, UR8, 0x6, URZ ;  /* 0x0000000608187899 */ /* 0x000fe2000800063f */
[----:B------:R-:W-:Y:S01]  /*24e0*/  LOP3.LUT R75, R2, 0xfffffe00, RZ, 0xc0, !PT ;  /* 0xfffffe00024b7812 */ /* 0x000fe200078ec0ff */
[----:B------:R-:W-:Y:S01]  /*24f0*/  UIMAD UR6, UR23, UR17, URZ ;  /* 0x00000011170672a4 */ /* 0x000fe2000f8e023f */
[----:B------:R-:W-:Y:S01]  /*2500*/  LOP3.LUT R6, R0, 0x8, R6, 0xf8, !PT ;  /* 0x0000000800067812 */ /* 0x000fe200078ef806 */
[----:B------:R-:W-:Y:S01]  /*2510*/  BSSY B0, `(.L_x_1038) ;  /* 0x000001d000007945 */ /* 0x000fe20003800000 */
[----:B------:R-:W-:Y:S01]  /*2520*/  IADD3 R5, R5, 0x1, R160 ;  /* 0x0000000105057810 */ /* 0x000fe20007ffe0a0 */
[----:B------:R-:W-:Y:S01]  /*2530*/  IMAD R2, R165, 0x400, R75 ;  /* 0x00000400a5027824 */ /* 0x000fe200078e024b */
[----:B------:R-:W-:Y:S01]  /*2540*/  SHF.R.U32.HI R0, RZ, 0x3, R0 ;  /* 0x00000003ff007819 */ /* 0x000fe20000011600 */
[----:B------:R-:W-:Y:S01]  /*2550*/  UIMAD UR6, UR34, UR24, UR6 ;  /* 0x00000018220672a4 */ /* 0x000fe2000f8e0206 */
[----:B------:R-:W-:Y:S01]  /*2560*/  IADD3 R5, R7, -UR15, R5 ;  /* 0x8000000f07057c10 */ /* 0x000fe2000fffe005 */
[----:B------:R-:W-:-:S04]  /*2570*/  DEPBAR.LE SB0, 0x0 ;  /* 0x000080000000791a */ /* 0x000fc80000000000 */
[----:B------:R-:W-:Y:S01]  /*2580*/  BAR.SYNC.DEFER_BLOCKING 0x0 ;  /* 0x0000000000007b1d */ /* 0x000fe20000010000 */
[----:B------:R-:W-:Y:S01]  /*2590*/  LOP3.LUT R0, R6, R0, RZ, 0x3c, !PT ;  /* 0x0000000006007212 */ /* 0x000fe200078e3cff */
[----:B------:R-:W-:Y:S01]  /*25a0*/  IMAD.WIDE.U32 R6, R14, UR24, R10 ;  /* 0x000000180e067c25 */ /* 0x000fe2000f8e000a */
[----:B------:R-:W-:-:S03]  /*25b0*/  ISETP.GE.AND P2, PT, R21, UR16, PT ;  /* 0x0000001015007c0c */ /* 0x000fc6000bf46270 */
[----:B------:R-:W-:Y:S02]  /*25c0*/  IMAD.IADD R2, R161, 0x1, R2 ;  /* 0x00000001a1027824 */ /* 0x000fe400078e0202 */
[----:B-1----:R-:W-:Y:S02]  /*25d0*/  VIADD R9, R7, UR6 ;  /* 0x0000000607097c36 */ /* 0x002fe40008000000 */
[----:B------:R-:W-:Y:S01]  /*25e0*/  IMAD R0, R17, 0x200, R0 ;  /* 0x0000020011007824 */ /* 0x000fe200078e0200 */
[----:B------:R-:W-:Y:S01]  /*25f0*/  LEA R183, R2, UR4, 0x1 ;  /* 0x0000000402b77c11 */ /* 0x000fe2000f8e08ff */
[----:B------:R-:W-:Y:S01]  /*2600*/  VIADD R72, R5, UR20 ;  /* 0x0000001405487c36 */ /* 0x000fe20008000000 */
        /* <DEDUP_REMOVED lines=13> */
.L_x_1039:
[----:B------:R-:W-:Y:S05]  /*26e0*/  BSYNC B0 ;  /* 0x0000000000007941 */ /* 0x000fea0003800000 */
.L_x_1038:
        /* <DEDUP_REMOVED lines=19> */
.L_x_1041:
[----:B------:R-:W-:Y:S05]  /*2820*/  BSYNC B0 ;  /* 0x0000000000007941 */ /* 0x000fea0003800000 */
.L_x_1040:
        /* <DEDUP_REMOVED lines=19> */
.L_x_1043:
[----:B------:R-:W-:Y:S05]  /*2960*/  BSYNC B0 ;  /* 0x0000000000007941 */ /* 0x000fea0003800000 */
.L_x_1042:
        /* <DEDUP_REMOVED lines=19> */
.L_x_1045:
[----:B------:R-:W-:Y:S05]  /*2aa0*/  BSYNC B0 ;  /* 0x0000000000007941 */ /* 0x000fea0003800000 */
.L_x_1044:
[----:B----4-:R-:W-:Y:S01]  /*2ab0*/  LDSM.16.M88.4 R12, [R183] ;  /* 0x00000000b70c783b */ /* 0x010fe20000000200 */
[----:B------:R-:W-:Y:S01]  /*2ac0*/  LOP3.LUT P0, RZ, R73, 0x2, RZ, 0xc0, !PT ;  /* 0x0000000249ff7812 */ /* 0x000fe2000780c0ff */
[----:B------:R-:W-:Y:S01]  /*2ad0*/  IMAD R186, R3, 0x2, R183 ;  /* 0x0000000203ba7824 */ /* 0x000fe200078e02b7 */
[----:B------:R-:W-:Y:S01]  /*2ae0*/  LEA R184, R4, R183, 0x1 ;  /* 0x000000b704b87211 */ /* 0x000fe200078e08ff */
[----:B------:R-:W4:Y:S01]  /*2af0*/  LDSM.16.M88.4 R20, [R176+0x4000] ;  /* 0x00400000b014783b */ /* 0x000f220000000200 */
[----:B------:R-:W-:Y:S01]  /*2b00*/  SEL R0, R18, 0xfffffff0, !P0 ;  /* 0xfffffff012007807 */ /* 0x000fe20004000000 */
[C---:B------:R-:W-:Y:S01]  /*2b10*/  VIADD R2, R176.reuse, 0x4000 ;  /* 0x00004000b0027836 */ /* 0x040fe20000000000 */
[----:B------:R-:W-:Y:S01]  /*2b20*/  LOP3.LUT P0, RZ, R73, 0x4, RZ, 0xc0, !PT ;  /* 0x0000000449ff7812 */ /* 0x000fe2000780c0ff */
[----:B-1----:R-:W1:Y:S01]  /*2b30*/  LDSM.16.M88.4 R8, [R183+0x2000] ;  /* 0x00200000b708783b */ /* 0x002e620000000200 */
[----:B------:R-:W-:Y:S01]  /*2b40*/  VIADD R187, R176, 0x4040 ;  /* 0x00004040b0bb7836 */ /* 0x000fe20000000000 */
[----:B------:R-:W-:Y:S01]  /*2b50*/  UISETP.GE.AND UP0, UPT, UR18, 0x2, UPT ;  /* 0x000000021200788c */ /* 0x000fe2000bf06270 */
[----:B------:R-:W-:Y:S01]  /*2b60*/  IMAD R182, R0, 0x2, R176 ;  /* 0x0000000200b67824 */ /* 0x000fe200078e02b0 */
[----:B------:R-:W5:Y:S01]  /*2b70*/  LDSM.16.M88.4 R28, [R176+0x4800] ;  /* 0x00480000b01c783b */ /* 0x000f620000000200 */
[----:B------:R-:W-:Y:S01]  /*2b80*/  IMAD R185, R3, 0x2, R184 ;  /* 0x0000000203b97824 */ /* 0x000fe200078e02b8 */
[----:B------:R-:W-:Y:S01]  /*2b90*/  UIADD3 UR34, UR31, 0x646e171e, URZ ;  /* 0x646e171e1f227890 */ /* 0x000fe2000fffe03f */
[----:B------:R-:W-:Y:S01]  /*2ba0*/  IMAD.SHL.U32 R164, R164, 0x2, RZ ;  /* 0x00000002a4a47824 */ /* 0x000fe200078e00ff */
[----:B------:R-:W2:Y:S01]  /*2bb0*/  LDSM.16.M88.4 R36, [R176+0x5000] ;  /* 0x00500000b024783b */ /* 0x000ea20000000200 */
[----:B------:R-:W-:-:S03]  /*2bc0*/  UIADD3 UR16, UR30, -0x4ab325aa, URZ ;  /* 0xb54cda561e107890 */ /* 0x000fc6000fffe03f */
[----:B------:R-:W3:Y:S01]  /*2bd0*/  LDSM.16.M88.4 R32, [R176+0x5800] ;  /* 0x00580000b020783b */ /* 0x000ee20000000200 */
[----:B------:R-:W-:Y:S01]  /*2be0*/  @P0 VIADD R187, R2, 0xffffffc0 ;  /* 0xffffffc002bb0836 */ /* 0x000fe20000000000 */
[----:B------:R-:W-:Y:S02]  /*2bf0*/  MOV R2, UR14 ;  /* 0x0000000e00027c02 */ /* 0x000fe40008000f00 */
[----:B------:R-:W-:Y:S01]  /*2c00*/  LDSM.16.M88.4 R48, [R182+0x4000] ;  /* 0x00400000b630783b */ /* 0x000fe20000000200 */
[----:B------:R-:W-:Y:S01]  /*2c10*/  IMAD R181, R0, 0x2, R187 ;  /* 0x0000000200b57824 */ /* 0x000fe200078e02bb */
[----:B------:R-:W-:Y:S01]  /*2c20*/  SHF.R.S32.HI R0, RZ, 0x1f, R163 ;  /* 0x0000001fff007819 */ /* 0x000fe200000114a3 */
[----:B------:R-:W-:Y:S01]  /*2c30*/  IMAD R169, R2, 0x8, R165 ;  /* 0x0000000802a97824 */ /* 0x000fe200078e02a5 */
[----:B------:R-:W3:Y:S01]  /*2c40*/  LDSM.16.M88.4 R16, [R186+0x2000] ;  /* 0x00200000ba10783b */ /* 0x000ee20000000200 */
[----:B------:R-:W-:Y:S01]  /*2c50*/  PLOP3.LUT P0, PT, PT, PT, UP0, 0x80, 0x0 ;  /* 0x000000000000781c */ /* 0x000fe20003f0f008 */
[----:B------:R-:W-:Y:S01]  /*2c60*/  IMAD.U32 R2, RZ, RZ, UR29 ;  /* 0x0000001dff027e24 */ /* 0x000fe2000f8e00ff */
[----:B------:R-:W-:Y:S01]  /*2c70*/  LEA.HI R0, R0, R165, RZ, 0x2 ;  /* 0x000000a500007211 */ /* 0x000fe200078f10ff */
[----:B------:R-:W3:Y:S01]  /*2c80*/  LDSM.16.M88.4 R44, [R182+0x4800] ;  /* 0x00480000b62c783b */ /* 0x000ee20000000200 */
[----:B------:R-:W-:Y:S01]  /*2c90*/  LOP3.LUT R170, R164, 0x6, RZ, 0xc0, !PT ;  /* 0x00000006a4aa7812 */ /* 0x000fe200078ec0ff */
[C---:B------:R-:W-:Y:S01]  /*2ca0*/  VIADD R190, R187.reuse, 0x800 ;  /* 0x00000800bbbe7836 */ /* 0x040fe20000000000 */
[----:B------:R-:W-:Y:S01]  /*2cb0*/  LOP3.LUT R0, R0, 0xffffffc, RZ, 0xc0, !PT ;  /* 0x0ffffffc00007812 */ /* 0x000fe200078ec0ff */
[----:B------:R-:W3:Y:S01]  /*2cc0*/  LDSM.16.M88.4 R60, [R182+0x5000] ;  /* 0x00500000b63c783b */ /* 0x000ee20000000200 */
[C---:B------:R-:W-:Y:S01]  /*2cd0*/  IADD3 R189, R187.reuse, 0x1000, RZ ;  /* 0x00001000bbbd7810 */ /* 0x040fe20007ffe0ff */
[----:B------:R-:W-:-:S02]  /*2ce0*/  VIADD R188, R187, 0x1800 ;  /* 0x00001800bbbc7836 */ /* 0x000fc40000000000 */
[----:B------:R-:W3:Y:S01]  /*2cf0*/  LDSM.16.M88.4 R80, [R182+0x5800] ;  /* 0x00580000b650783b */ /* 0x000ee20000000200 */
[----:B------:R-:W-:Y:S01]  /*2d00*/  IMAD.IADD R0, R165, 0x1, -R0 ;  /* 0x00000001a5007824 */ /* 0x000fe200078e0a00 */
[-C--:B----4-:R-:W-:Y:S02]  /*2d10*/  HMMA.16816.F32 R104, R12, R20.reuse, RZ ;  /* 0x000000140c68723c */ /* 0x090fe400000018ff */
[----:B------:R-:W4:Y:S04]  /*2d20*/  LDSM.16.M88.4 R24, [R186] ;  /* 0x00000000ba18783b */ /* 0x000f280000000200 */
[----:B------:R-:W0:Y:S01]  /*2d30*/  LDGDEPBAR ;  /* 0x00000000000079af */ /* 0x000e220000000000 */
[C---:B-1----:R-:W-:Y:S03]  /*2d40*/  HMMA.16816.F32 R76, R8.reuse, R20, RZ ;  /* 0x00000014084c723c */ /* 0x042fe600000018ff */
[----:B------:R-:W-:Y:S03]  /*2d50*/  STL [R1+0xc8], R169 ;  /* 0x0000c8a901007387 */ /* 0x000fe60000100800 */
[-C--:B------:R-:W-:Y:S06]  /*2d60*/  HMMA.16816.F32 R68, R8, R22.reuse, RZ ;  /* 0x000000160844723c */ /* 0x080fec00000018ff */
[----:B------:R-:W-:Y:S06]  /*2d70*/  HMMA.16816.F32 R100, R12, R22, RZ ;  /* 0x000000160c64723c */ /* 0x000fec00000018ff */
[C---:B-----5:R-:W-:Y:S06]  /*2d80*/  HMMA.16816.F32 R56, R8.reuse, R28, RZ ;  /* 0x0000001c0838723c */ /* 0x060fec00000018ff */
[C---:B--2---:R-:W-:Y:S06]  /*2d90*/  HMMA.16816.F32 R40, R8.reuse, R36, RZ ;  /* 0x000000240828723c */ /* 0x044fec00000018ff */
[C---:B---3--:R-:W-:Y:S06]  /*2da0*/  HMMA.16816.F32 R20, R8.reuse, R32, RZ ;  /* 0x000000200814723c */ /* 0x048fec00000018ff */
[C---:B------:R-:W-:Y:S06]  /*2db0*/  HMMA.16816.F32 R52, R8.reuse, R30, RZ ;  /* 0x0000001e0834723c */ /* 0x040fec00000018ff */
[C---:B------:R-:W-:Y:S06]  /*2dc0*/  HMMA.16816.F32 R64, R8.reuse, R38, RZ ;  /* 0x000000260840723c */ /* 0x040fec00000018ff */
[----:B------:R-:W-:Y:S06]  /*2dd0*/  HMMA.16816.F32 R8, R8, R34, RZ ;  /* 0x000000220808723c */ /* 0x000fec00000018ff */
[C---:B------:R-:W-:Y:S06]  /*2de0*/  HMMA.16816.F32 R92, R12.reuse, R28, RZ ;  /* 0x0000001c0c5c723c */ /* 0x040fec00000018ff */
[C---:B------:R-:W-:Y:S06]  /*2df0*/  HMMA.16816.F32 R88, R12.reuse, R36, RZ ;  /* 0x000000240c58723c */ /* 0x040fec00000018ff */
[C---:B------:R-:W-:Y:S01]  /*2e00*/  HMMA.16816.F32 R96, R12.reuse, R30, RZ ;  /* 0x0000001e0c60723c */ /* 0x040fe200000018ff */
[----:B------:R-:W-:Y:S05]  /*2e10*/  LDSM.16.M88.4 R28, [R187+0x1800] ;  /* 0x00180000bb1c783b */ /* 0x000fea0000000200 */
[C---:B------:R-:W-:Y:S01]  /*2e20*/  HMMA.16816.F32 R108, R12.reuse, R38, RZ ;  /* 0x000000260c6c723c */ /* 0x040fe200000018ff */
[----:B------:R-:W-:Y:S05]  /*2e30*/  LDSM.16.M88.4 R36, [R187+0x800] ;  /* 0x00080000bb24783b */ /* 0x000fea0000000200 */
[C---:B------:R-:W-:Y:S06]  /*2e40*/  HMMA.16816.F32 R84, R12.reuse, R32, RZ ;  /* 0x000000200c54723c */ /* 0x040fec00000018ff */
[----:B------:R-:W-:Y:S01]  /*2e50*/  HMMA.16816.F32 R12, R12, R34, RZ ;  /* 0x000000220c0c723c */ /* 0x000fe200000018ff */
[----:B------:R-:W-:Y:S05]  /*2e60*/  LDSM.16.M88.4 R32, [R187+0x1000] ;  /* 0x00100000bb20783b */ /* 0x000fea0000000200 */
[C---:B------:R-:W-:Y:S06]  /*2e70*/  HMMA.16816.F32 R112, R16.reuse, R48, R76 ;  /* 0x000000301070723c */ /* 0x040fec000000184c */
[C---:B------:R-:W-:Y:S01]  /*2e80*/  HMMA.16816.F32 R156, R16.reuse, R44, R56 ;  /* 0x0000002c109c723c */ /* 0x040fe20000001838 */
[----:B------:R-:W-:Y:S05]  /*2e90*/  LDSM.16.M88.4 R56, [R181+0x1800] ;  /* 0x00180000b538783b */ /* 0x000fea0000000200 */
[C---:B------:R-:W-:Y:S01]  /*2ea0*/  HMMA.16816.F32 R152, R16.reuse, R60, R40 ;  /* 0x0000003c1098723c */ /* 0x040fe20000001828 */
[----:B------:R-:W-:Y:S05]  /*2eb0*/  LDSM.16.M88.4 R40, [R187] ;  /* 0x00000000bb28783b */ /* 0x000fea0000000200 */
[C---:B------:R-:W-:Y:S01]  /*2ec0*/  HMMA.16816.F32 R136, R16.reuse, R80, R20 ;  /* 0x000000501088723c */ /* 0x040fe20000001814 */
[----:B------:R-:W-:Y:S05]  /*2ed0*/  LDSM.16.M88.4 R20, [R184] ;  /* 0x00000000b814783b */ /* 0x000fea0000000200 */
[C---:B------:R-:W-:Y:S06]  /*2ee0*/  HMMA.16816.F32 R148, R16.reuse, R50, R68 ;  /* 0x000000321094723c */ /* 0x040fec0000001844 */
[C---:B------:R-:W-:Y:S01]  /*2ef0*/  HMMA.16816.F32 R144, R16.reuse, R46, R52 ;  /* 0x0000002e1090723c */ /* 0x040fe20000001834 */
[----:B------:R-:W-:Y:S05]  /*2f00*/  LDSM.16.M88.4 R52, [R181] ;  /* 0x00000000b534783b */ /* 0x000fea0000000200 */
[C---:B------:R-:W-:Y:S06]  /*2f10*/  HMMA.16816.F32 R140, R16.reuse, R62, R64 ;  /* 0x0000003e108c723c */ /* 0x040fec0000001840 */
[----:B------:R-:W-:Y:S01]  /*2f20*/  HMMA.16816.F32 R120, R16, R82, R8 ;  /* 0x000000521078723c */ /* 0x000fe20000001808 */
[----:B------:R-:W1:Y:S04]  /*2f30*/  LDSM.16.M88.4 R16, [R184+0x2000] ;  /* 0x00200000b810783b */ /* 0x000e680000000200 */
[----:B------:R-:W2:Y:S01]  /*2f40*/  LDSM.16.M88.4 R8, [R185+0x2000] ;  /* 0x00200000b908783b */ /* 0x000ea20000000200 */
[C---:B----4-:R-:W-:Y:S06]  /*2f50*/  HMMA.16816.F32 R116, R24.reuse, R48, R104 ;  /* 0x000000301874723c */ /* 0x050fec0000001868 */
[C---:B------:R-:W-:Y:S01]  /*2f60*/  HMMA.16816.F32 R64, R24.reuse, R50, R100 ;  /* 0x000000321840723c */ /* 0x040fe20000001864 */
[----:B------:R-:W-:Y:S05]  /*2f70*/  LDSM.16.M88.4 R48, [R181+0x800] ;  /* 0x00080000b530783b */ /* 0x000fea0000000200 */
[C---:B------:R-:W-:Y:S06]  /*2f80*/  HMMA.16816.F32 R124, R24.reuse, R44, R92 ;  /* 0x0000002c187c723c */ /* 0x040fec000000185c */
[C---:B------:R-:W-:Y:S06]  /*2f90*/  HMMA.16816.F32 R128, R24.reuse, R60, R88 ;  /* 0x0000003c1880723c */ /* 0x040fec0000001858 */
[C---:B------:R-:W-:Y:S06]  /*2fa0*/  HMMA.16816.F32 R132, R24.reuse, R80, R84 ;  /* 0x000000501884723c */ /* 0x040fec0000001854 */
[C---:B------:R-:W-:Y:S01]  /*2fb0*/  HMMA.16816.F32 R68, R24.reuse, R46, R96 ;  /* 0x0000002e1844723c */ /* 0x040fe20000001860 */
[----:B------:R-:W-:Y:S05]  /*2fc0*/  LDSM.16.M88.4 R44, [R181+0x1000] ;  /* 0x00100000b52c783b */ /* 0x000fea0000000200 */
[C---:B------:R-:W-:Y:S06]  /*2fd0*/  HMMA.16816.F32 R76, R24.reuse, R62, R108 ;  /* 0x0000003e184c723c */ /* 0x040fec000000186c */
[----:B------:R-:W-:Y:S01]  /*2fe0*/  HMMA.16816.F32 R84, R24, R82, R12 ;  /* 0x000000521854723c */ /* 0x000fe2000000180c */
[----:B------:R-:W3:Y:S01]  /*2ff0*/  LDSM.16.M88.4 R12, [R185] ;  /* 0x00000000b90c783b */ /* 0x000ee20000000200 */
[----:B------:R-:W-:-:S04]  /*3000*/  DEPBAR.LE SB0, 0x0 ;  /* 0x000080000000791a */ /* 0x000fc80000000000 */
[C---:B-1----:R-:W-:Y:S06]  /*3010*/  HMMA.16816.F32 R112, R16.reuse, R40, R112 ;  /* 0x000000281070723c */ /* 0x042fec0000001870 */
[----:B------:R-:W-:Y:S06]  /*3020*/  HMMA.16816.F32 R108, R16, R42, R148 ;  /* 0x0000002a106c723c */ /* 0x000fec0000001894 */
[C---:B------:R-:W-:Y:S06]  /*3030*/  HMMA.16816.F32 R60, R20.reuse, R40, R116 ;  /* 0x00000028143c723c */ /* 0x040fec0000001874 */
[----:B------:R-:W-:Y:S06]  /*3040*/  HMMA.16816.F32 R64, R20, R42, R64 ;  /* 0x0000002a1440723c */ /* 0x000fec0000001840 */
        /* <DEDUP_REMOVED lines=12> */
[C---:B--2---:R-:W-:Y:S06]  /*3110*/  HMMA.16816.F32 R112, R8.reuse, R52, R112 ;  /* 0x000000340870723c */ /* 0x044fec0000001870 */
[----:B------:R-:W-:Y:S06]  /*3120*/  HMMA.16816.F32 R108, R8, R54, R108 ;  /* 0x00000036086c723c */ /* 0x000fec000000186c */
[C---:B---3--:R-:W-:Y:S06]  /*3130*/  HMMA.16816.F32 R60, R12.reuse, R52, R60 ;  /* 0x000000340c3c723c */ /* 0x048fec000000183c */
[----:B------:R-:W-:Y:S06]  /*3140*/  HMMA.16816.F32 R64, R12, R54, R64 ;  /* 0x000000360c40723c */ /* 0x000fec0000001840 */
[C---:B------:R-:W-:Y:S06]  /*3150*/  HMMA.16816.F32 R104, R8.reuse, R48, R104 ;  /* 0x000000300868723c */ /* 0x040fec0000001868 */
[----:B------:R-:W-:Y:S06]  /*3160*/  HMMA.16816.F32 R100, R8, R50, R100 ;  /* 0x000000320864723c */ /* 0x000fec0000001864 */
[----:B------:R-:W-:Y:S06]  /*3170*/  HMMA.16816.F32 R52, R12, R48, R40 ;  /* 0x000000300c34723c */ /* 0x000fec0000001828 */
[----:B------:R-:W-:Y:S01]  /*3180*/  HMMA.16816.F32 R88, R8, R56, R88 ;  /* 0x000000380858723c */ /* 0x000fe20000001858 */
[----:B------:R-:W-:-:S02]  /*3190*/  VIADDMNMX R41, R72, 0x8, R2, PT ;  /* 0x0000000848297846 */ /* 0x000fc40003800102 */
[C-C-:B------:R-:W-:Y:S02]  /*31a0*/  VIADDMNMX R42, R72.reuse, 0x40, R2.reuse, PT ;  /* 0x00000040482a7846 */ /* 0x140fe40003800102 */
[C---:B------:R-:W-:Y:S01]  /*31b0*/  VIADDMNMX R43, R72.reuse, 0x48, R2, PT ;  /* 0x00000048482b7846 */ /* 0x040fe20003800102 */
[----:B------:R-:W-:Y:S01]  /*31c0*/  HMMA.16816.F32 R84, R8, R58, R80 ;  /* 0x0000003a0854723c */ /* 0x000fe20000001850 */
[----:B------:R-:W-:-:S05]  /*31d0*/  VIMNMX R40, R72, UR29, PT ;  /* 0x0000001d48287c48 */ /* 0x000fca000bfe0100 */
[C---:B------:R-:W-:Y:S06]  /*31e0*/  HMMA.16816.F32 R48, R12.reuse, R50, R36 ;  /* 0x000000320c30723c */ /* 0x040fec0000001824 */
[----:B------:R-:W-:Y:S06]  /*31f0*/  HMMA.16816.F32 R28, R12, R56, R16 ;  /* 0x000000380c1c723c */ /* 0x000fec0000001810 */
[----:B------:R-:W-:Y:S01]  /*3200*/  HMMA.16816.F32 R96, R8, R44, R96 ;  /* 0x0000002c0860723c */ /* 0x000fe20000001860 */
[----:B------:R-:W-:Y:S01]  /*3210*/  IMAD R17, R0, 0x10, R160 ;  /* 0x0000001000117824 */ /* 0x000fe200078e02a0 */
[----:B------:R-:W-:-:S04]  /*3220*/  IADD3 R0, R75, R161, RZ ;  /* 0x000000a14b007210 */ /* 0x000fc80007ffe0ff */
[----:B------:R-:W-:Y:S06]  /*3230*/  HMMA.16816.F32 R92, R8, R46, R92 ;  /* 0x0000002e085c723c */ /* 0x000fec000000185c */
[C---:B------:R-:W-:Y:S06]  /*3240*/  HMMA.16816.F32 R36, R12.reuse, R44, R24 ;  /* 0x0000002c0c24723c */ /* 0x040fec0000001818 */
[C---:B------:R-:W-:Y:S06]  /*3250*/  HMMA.16816.F32 R32, R12.reuse, R46, R32 ;  /* 0x0000002e0c20723c */ /* 0x040fec0000001820 */
[----:B------:R-:W-:Y:S01]  /*3260*/  HMMA.16816.F32 R56, R12, R58, R20 ;  /* 0x0000003a0c38723c */ /* 0x000fe20000001814 */
[----:B------:R-:W-:Y:S06]  /*3270*/  BAR.SYNC.DEFER_BLOCKING 0x0 ;  /* 0x0000000000007b1d */ /* 0x000fec0000010000 */
[----:B------:R-:W-:-:S02]  /*3280*/  NOP ;  /* 0x0000000000007918 */ /* 0x000fc40000000000 */
[----:B------:R-:W-:-:S15]  /*3290*/  @!P0 BRA `(.L_x_1046) ;  /* 0x0000000000e48947 */ /* 0x000fde0003800000 */
[----:B------:R-:W-:Y:S01]  /*32a0*/  ULDC UR6, c[0x0][0x2d0] ;  /* 0x0000b40000067ab9 */ /* 0x000fe20000000800 */
[----:B------:R-:W-:Y:S01]  /*32b0*/  IMAD.U32 R10, RZ, RZ, UR10 ;  /* 0x0000000aff0a7e24 */ /* 0x000fe2000f8e00ff */
[----:B------:R-:W-:Y:S01]  /*32c0*/  ISETP.GE.AND P1, PT, R240, UR6, PT ;  /* 0x00000006f0007c0c */ /* 0x000fe2000bf26270 */
[----:B------:R-:W-:Y:S01]  /*32d0*/  UIADD3 UR6, UR18, -0x2, URZ ;  /* 0xfffffffe12067890 */ /* 0x000fe2000fffe03f */
[----:B------:R-:W-:Y:S01]  /*32e0*/  IMAD.U32 R8, RZ, RZ, UR11 ;  /* 0x0000000bff087e24 */ /* 0x000fe2000f8e00ff */
[----:B------:R-:W-:Y:S02]  /*32f0*/  BSSY B0, `(.L_x_1047) ;  /* 0x0000032000007945 */ /* 0x000fe40003800000 */
[----:B------:R-:W-:Y:S02]  /*3300*/  USHF.R.S32.HI UR7, URZ, 0x1f, UR6 ;  /* 0x0000001f3f077899 */ /* 0x000fe40008011406 */
[----:B------:R-:W-:Y:S01]  /*3310*/  IMAD.U32 R2, RZ, RZ, UR6 ;  /* 0x00000006ff027e24 */ /* 0x000fe2000f8e00ff */
[----:B------:R-:W-:-:S03]  /*3320*/  UIMAD UR6, UR21, UR6, URZ ;  /* 0x00000006150672a4 */ /* 0x000fc6000f8e023f */
[----:B------:R-:W-:Y:S01]  /*3330*/  IMAD.WIDE.U32 R6, R2, UR22, R172 ;  /* 0x0000001602067c25 */ /* 0x000fe2000f8e00ac */
[----:B------:R-:W-:Y:S01]  /*3340*/  UIMAD UR6, UR7, UR22, UR6 ;  /* 0x00000016070672a4 */ /* 0x000fe2000f8e0206 */
[----:B------:R-:W1:Y:S01]  /*3350*/  @!P1 LDC.64 R14, c[0x0][0x218] ;  /* 0x00008600ff0e9b82 */ /* 0x000e620000000a00 */
[----:B------:R2:W-:Y:S01]  /*3360*/  @P1 STS.128 [R191+0x4000], RZ ;  /* 0x004000ffbf001388 */ /* 0x0005e20000000c00 */
[----:B------:R-:W-:-:S03]  /*3370*/  IMAD.U32 R2, RZ, RZ, UR10 ;  /* 0x0000000aff027e24 */ /* 0x000fc6000f8e00ff */
[----:B------:R-:W-:Y:S02]  /*3380*/  VIADD R9, R7, UR6 ;  /* 0x0000000607097c36 */ /* 0x000fe40008000000 */
[----:B------:R-:W-:Y:S01]  /*3390*/  @!P1 LEA R5, P3, R2, R6, 0x5 ;  /* 0x0000000602059211 */ /* 0x000fe200078628ff */
[----:B------:R-:W3:Y:S01]  /*33a0*/  @!P1 LDC.64 R12, c[0x0][0x218] ;  /* 0x00008600ff0c9b82 */ /* 0x000ee20000000a00 */
[----:B------:R-:W-:Y:S02]  /*33b0*/  @!P1 IADD3 R2, P2, R6, UR33, RZ ;  /* 0x0000002106029c10 */ /* 0x000fe4000ff5e0ff */
[----:B------:R-:W-:Y:S02]  /*33c0*/  @!P1 LEA.HI.X R16, R10, R9, R8, 0x5, P3 ;  /* 0x000000090a109211 */ /* 0x000fe400018f2c08 */
[----:B------:R-:W-:-:S03]  /*33d0*/  @!P1 IADD3.X R11, R9, UR32, RZ, P2, !PT ;  /* 0x00000020090b9c10 */ /* 0x000fc600097fe4ff */
        /* <DEDUP_REMOVED lines=35> */
.L_x_1048:
[----:B------:R-:W-:Y:S05]  /*3610*/  BSYNC B0 ;  /* 0x0000000000007941 */ /* 0x000fea0003800000 */
.L_x_1047:
[----:B------:R-:W0:Y:S02]  /*3620*/  LDGDEPBAR ;  /* 0x00000000000079af */ /* 0x000e240000000000 */
.L_x_1046:
[----:B------:R-:W-:Y:S01]  /*3630*/  IMAD.U32 R2, RZ, RZ, UR17 ;  /* 0x00000011ff027e24 */ /* 0x000fe2000f8e00ff */
[----:B------:R-:W-:Y:S01]  /*3640*/  LOP3.LUT R6, R162, 0x7ffffffc, RZ, 0xc0, !PT ;  /* 0x7ffffffca2067812 */ /* 0x000fe200078ec0ff */
[----:B------:R-:W-:Y:S01]  /*3650*/  STL [R1+0x16c], R183 ;  /* 0x00016cb701007387 */ /* 0x000fe20000100800 */
[C---:B------:R-:W-:Y:S01]  /*3660*/  IMAD.WIDE.U32 R24, R169.reuse, -0x326172a9, RZ ;  /* 0xcd9e8d57a9187825 */ /* 0x040fe200078e00ff */
[----:B--2---:R-:W-:Y:S01]  /*3670*/  LOP3.LUT R10, R166, UR30, RZ, 0x3c, !PT ;  /* 0x0000001ea60a7c12 */ /* 0x004fe2000f8e3cff */
[----:B------:R-:W-:Y:S01]  /*3680*/  USHF.L.U32 UR6, UR17, 0x1, URZ ;  /* 0x0000000111067899 */ /* 0x000fe2000800063f */
[----:B------:R-:W-:Y:S01]  /*3690*/  STL [R1+0x168], R182 ;  /* 0x000168b601007387 */ /* 0x000fe20000100800 */
[----:B------:R-:W-:Y:S01]  /*36a0*/  IMAD R2, R2, 0x40, R170 ;  /* 0x0000004002027824 */ /* 0x000fe200078e02aa */
[----:B------:R-:W-:Y:S01]  /*36b0*/  UIADD3 UR40, UR31, -0x4498517b, URZ ;  /* 0xbb67ae851f287890 */ /* 0x000fe2000fffe03f */
[----:B------:R-:W-:Y:S01]  /*36c0*/  IMAD.IADD R7, R74, 0x1, -R6 ;  /* 0x000000014a077824 */ /* 0x000fe200078e0a06 */
[----:B------:R2:W-:Y:S01]  /*36d0*/  STL [R1+0x164], R181 ;  /* 0x000164b501007387 */ /* 0x0005e20000100800 */
[C---:B------:R-:W-:Y:S01]  /*36e0*/  VIADD R5, R2.reuse, 0x1 ;  /* 0x0000000102057836 */ /* 0x040fe20000000000 */
[CC--:B------:R-:W-:Y:S01]  /*36f0*/  ISETP.GE.AND P3, PT, R2.reuse, R41.reuse, PT ;  /* 0x000000290200720c */ /* 0x0c0fe20003f66270 */
[C---:B------:R-:W-:Y:S01]  /*3700*/  VIADD R6, R2.reuse, 0x8 ;  /* 0x0000000802067836 */ /* 0x040fe20000000000 */
[CC--:B------:R-:W-:Y:S01]  /*3710*/  ISETP.GE.AND P6, PT, R2.reuse, R40.reuse, PT ;  /* 0x000000280200720c */ /* 0x0c0fe20003fc6270 */
[----:B-1----:R-:W-:Y:S01]  /*3720*/  VIADD R9, R169, 0x4 ;  /* 0x00000004a9097836 */ /* 0x002fe20000000000 */
[C---:B------:R-:W-:Y:S01]  /*3730*/  ISETP.GE.AND P1, PT, R5.reuse, R41, PT ;  /* 0x000000290500720c */ /* 0x040fe20003f26270 */
[----:B------:R-:W-:Y:S01]  /*3740*/  ULOP3.LUT UR7, UR6, UR31, URZ, 0x3c, !UPT ;  /* 0x0000001f06077292 */ /* 0x000fe2000f8e3c3f */
[----:B------:R-:W-:Y:S01]  /*3750*/  ISETP.GE.AND P5, PT, R5, R40, PT ;  /* 0x000000280500720c */ /* 0x000fe20003fa6270 */
[----:B------:R-:W-:Y:S01]  /*3760*/  IMAD.WIDE.U32 R12, R9, -0x326172a9, RZ ;  /* 0xcd9e8d57090c7825 */ /* 0x000fe200078e00ff */
[CC--:B------:R-:W-:Y:S01]  /*3770*/  ISETP.GE.AND P2, PT, R5.reuse, R42.reuse, PT ;  /* 0x0000002a0500720c */ /* 0x0c0fe20003f46270 */
[----:B------:R-:W-:Y:S01]  /*3780*/  STL [R1+0x160], R176 ;  /* 0x000160b001007387 */ /* 0x000fe20000100800 */
[-C--:B------:R-:W-:Y:S01]  /*3790*/  ISETP.GE.AND P4, PT, R5, R43.reuse, PT ;  /* 0x0000002b0500720c */ /* 0x080fe20003f86270 */
[----:B------:R-:W-:Y:S01]  /*37a0*/  VIADD R5, R2, 0x9 ;  /* 0x0000000902057836 */ /* 0x000fe20000000000 */
[----:B------:R-:W-:Y:S01]  /*37b0*/  FSEL R45, R62, -INF , !P3 ;  /* 0xff8000003e2d7808 */ /* 0x000fe20005800000 */
[----:B------:R-:W-:Y:S01]  /*37c0*/  IMAD.WIDE.U32 R14, R9, -0x326172a9, RZ ;  /* 0xcd9e8d57090e7825 */ /* 0x000fe200078e00ff */
[----:B------:R-:W-:Y:S01]  /*37d0*/  FSEL R46, R63, -INF , !P1 ;  /* 0xff8000003f2e7808 */ /* 0x000fe20004800000 */
[----:B------:R-:W-:Y:S01]  /*37e0*/  UIADD3 UR6, UR6, 0x1, URZ ;  /* 0x0000000106067890 */ /* 0x000fe2000fffe03f */
[----:B------:R-:W-:Y:S01]  /*37f0*/  FSEL R20, R61, -INF , !P5 ;  /* 0xff8000003d147808 */ /* 0x000fe20006800000 */
[----:B------:R-:W-:Y:S01]  /*3800*/  STL [R1+0xe8], R10 ;  /* 0x0000e80a01007387 */ /* 0x000fe20000100800 */
[C---:B------:R-:W-:Y:S01]  /*3810*/  ISETP.GE.AND P3, PT, R2.reuse, R42, PT ;  /* 0x0000002a0200720c */ /* 0x040fe20003f66270 */
[----:B------:R-:W-:Y:S01]  /*3820*/  ULOP3.LUT UR6, UR6, UR31, URZ, 0x3c, !UPT ;  /* 0x0000001f06067292 */ /* 0x000fe2000f8e3c3f */
[----:B------:R-:W-:Y:S01]  /*3830*/  ISETP.GE.AND P1, PT, R2, R43, PT ;  /* 0x0000002b0200720c */ /* 0x000fe20003f26270 */
[----:B------:R1:W-:Y:S01]  /*3840*/  STL [R1+0xfc], R9 ;  /* 0x0000fc0901007387 */ /* 0x0003e20000100800 */
[-C--:B------:R-:W-:Y:S01]  /*3850*/  ISETP.GE.AND P5, PT, R6, R40.reuse, PT ;  /* 0x000000280600720c */ /* 0x080fe20003fa6270 */
[----:B------:R-:W-:Y:S01]  /*3860*/  UIADD3 UR39, UR30, 0x3c6ef372, URZ ;  /* 0x3c6ef3721e277890 */ /* 0x000fe2000fffe03f */
[----:B------:R-:W-:Y:S01]  /*3870*/  FSEL R62, R113, -INF , !P2 ;  /* 0xff800000713e7808 */ /* 0x000fe20005000000 */
[----:B------:R-:W-:Y:S01]  /*3880*/  ULDC UR42, c[0x0][0x2ec] ;  /* 0x0000bb00002a7ab9 */ /* 0x000fe20000000800 */
[C---:B------:R-:W-:Y:S01]  /*3890*/  ISETP.GE.AND P2, PT, R5.reuse, R40, PT ;  /* 0x000000280500720c */ /* 0x040fe20003f46270 */
[----:B------:R-:W-:Y:S01]  /*38a0*/  UIADD3 UR41, UR30, -0x61c88647, URZ ;  /* 0x9e3779b91e297890 */ /* 0x000fe2000fffe03f */
[----:B------:R-:W-:Y:S01]  /*38b0*/  FSEL R18, R60, -INF , !P6 ;  /* 0xff8000003c127808 */ /* 0x000fe20007000000 */
[----:B------:R-:W-:Y:S01]  /*38c0*/  UIADD3 UR38, UR31, 0x76cf5d0a, URZ ;  /* 0x76cf5d0a1f267890 */ /* 0x000fe2000fffe03f */
[----:B------:R-:W-:Y:S01]  /*38d0*/  FSEL R61, R112, -INF , !P3 ;  /* 0xff800000703d7808 */ /* 0x000fe20005800000 */
[----:B------:R-:W-:Y:S01]  /*38e0*/  UIADD3 UR36, UR31, 0x32370b8f, URZ ;  /* 0x32370b8f1f247890 */ /* 0x000fe2000fffe03f */
[----:B------:R-:W-:Y:S01]  /*38f0*/  FSEL R72, R114, -INF , !P1 ;  /* 0xff80000072487808 */ /* 0x000fe20004800000 */
[----:B------:R-:W-:Y:S01]  /*3900*/  UIADD3 UR35, UR30, 0x78dde6e4, URZ ;  /* 0x78dde6e41e237890 */ /* 0x000fe2000fffe03f */
[C---:B------:R-:W-:Y:S01]  /*3910*/  ISETP.GE.AND P6, PT, R6.reuse, R41, PT ;  /* 0x000000290600720c */ /* 0x040fe20003fc6270 */
[----:B------:R-:W-:Y:S01]  /*3920*/  UIADD3 UR37, UR30, -0x255992d5, URZ ;  /* 0xdaa66d2b1e257890 */ /* 0x000fe2000fffe03f */
[C---:B------:R-:W-:Y:S01]  /*3930*/  ISETP.GE.AND P3, PT, R6.reuse, R42, PT ;  /* 0x0000002a0600720c */ /* 0x040fe20003f66270 */
[----:B------:R-:W-:Y:S01]  /*3940*/  UIADD3 UR29, UR31, -0x56f99767, URZ ;  /* 0xa90668991f1d7890 */ /* 0x000fe2000fffe03f */
[----:B------:R-:W-:Y:S01]  /*3950*/  ISETP.GE.AND P1, PT, R6, R43, PT ;  /* 0x0000002b0600720c */ /* 0x000fe20003f26270 */
[----:B------:R-:W-:Y:S01]  /*3960*/  VIADD R6, R2, 0x10 ;  /* 0x0000001002067836 */ /* 0x000fe20000000000 */
[----:B------:R-:W-:Y:S01]  /*3970*/  FSEL R21, R64, -INF , !P5 ;  /* 0xff80000040157808 */ /* 0x000fe20006800000 */
[----:B------:R-:W-:Y:S01]  /*3980*/  UIADD3 UR33, UR31, -0x126145ec, URZ ;  /* 0xed9eba141f217890 */ /* 0x000fe2000fffe03f */
[----:B------:R-:W-:Y:S01]  /*3990*/  ISETP.GE.AND P5, PT, R5, R41, PT ;  /* 0x000000290500720c */ /* 0x000fe20003fa6270 */
[----:B------:R-:W-:Y:S01]  /*39a0*/  UIADD3 UR32, UR30, 0x1715609d, URZ ;  /* 0x1715609d1e207890 */ /* 0x000fe2000fffe03f */
[----:B------:R-:W-:-:S02]  /*39b0*/  FSEL R73, R115, -INF , !P4 ;  /* 0xff80000073497808 */ /* 0x000fc40006000000 */
[----:B------:R-:W-:Y:S02]  /*39c0*/  FSEL R22, R65, -INF , !P2 ;  /* 0xff80000041167808 */ /* 0x000fe40005000000 */
[C---:B------:R-:W-:Y:S02]  /*39d0*/  ISETP.GE.AND P2, PT, R5.reuse, R42, PT ;  /* 0x0000002a0500720c */ /* 0x040fe40003f46270 */
[----:B------:R-:W-:Y:S01]  /*39e0*/  ISETP.GE.AND P4, PT, R5, R43, PT ;  /* 0x0000002b0500720c */ /* 0x000fe20003f86270 */
[----:B------:R-:W-:Y:S01]  /*39f0*/  VIADD R5, R2, 0x11 ;  /* 0x0000001102057836 */ /* 0x000fe20000000000 */
[----:B------:R-:W-:Y:S02]  /*3a00*/  FSEL R60, R67, -INF , !P5 ;  /* 0xff800000433c7808 */ /* 0x000fe40006800000 */
[----:B------:R-:W-:Y:S02]  /*3a10*/  ISETP.GE.AND P5, PT, R6, R40, PT ;  /* 0x000000280600720c */ /* 0x000fe40003fa6270 */
[----:B------:R-:W-:-:S02]  /*3a20*/  FSEL R64, R109, -INF , !P2 ;  /* 0xff8000006d407808 */ /* 0x000fc40005000000 */
[----:B------:R-:W-:Y:S02]  /*3a30*/  FSEL R47, R66, -INF , !P6 ;  /* 0xff800000422f7808 */ /* 0x000fe40007000000 */
[----:B------:R-:W-:Y:S02]  /*3a40*/  FSEL R63, R108, -INF , !P3 ;  /* 0xff8000006c3f7808 */ /* 0x000fe40005800000 */
[----:B------:R-:W-:Y:S02]  /*3a50*/  FSEL R65, R110, -INF , !P1 ;  /* 0xff8000006e417808 */ /* 0x000fe40004800000 */
[----:B------:R-:W-:Y:S02]  /*3a60*/  ISETP.GE.AND P2, PT, R5, R40, PT ;  /* 0x000000280500720c */ /* 0x000fe40003f46270 */
[C---:B------:R-:W-:Y:S02]  /*3a70*/  ISETP.GE.AND P6, PT, R6.reuse, R41, PT ;  /* 0x000000290600720c */ /* 0x040fe40003fc6270 */
[----:B------:R-:W-:-:S02]  /*3a80*/  ISETP.GE.AND P3, PT, R6, R42, PT ;  /* 0x0000002a0600720c */ /* 0x000fc40003f66270 */
[----:B------:R-:W-:Y:S01]  /*3a90*/  ISETP.GE.AND P1, PT, R6, R43, PT ;  /* 0x0000002b0600720c */ /* 0x000fe20003f26270 */
[----:B------:R-:W-:Y:S01]  /*3aa0*/  VIADD R6, R2, 0x18 ;  /* 0x0000001802067836 */ /* 0x000fe20000000000 */
[----:B------:R-:W-:Y:S02]  /*3ab0*/  FSEL R23, R52, -INF , !P5 ;  /* 0xff80000034177808 */ /* 0x000fe40006800000 */
[----:B------:R-:W-:Y:S02]  /*3ac0*/  ISETP.GE.AND P5, PT, R5, R41, PT ;  /* 0x000000290500720c */ /* 0x000fe40003fa6270 */
[----:B------:R-:W-:Y:S02]  /*3ad0*/  FSEL R82, R111, -INF , !P4 ;  /* 0xff8000006f527808 */ /* 0x000fe40006000000 */
[----:B------:R-:W-:Y:S02]  /*3ae0*/  FSEL R26, R53, -INF , !P2 ;  /* 0xff800000351a7808 */ /* 0x000fe40005000000 */
[----:B------:R-:W-:-:S02]  /*3af0*/  ISETP.GE.AND P2, PT, R5, R42, PT ;  /* 0x0000002a0500720c */ /* 0x000fc40003f46270 */
[----:B------:R-:W-:Y:S01]  /*3b00*/  ISETP.GE.AND P4, PT, R5, R43, PT ;  /* 0x0000002b0500720c */ /* 0x000fe20003f86270 */
[----:B------:R-:W-:Y:S01]  /*3b10*/  VIADD R5, R2, 0x19 ;  /* 0x0000001902057836 */ /* 0x000fe20000000000 */
[----:B------:R-:W-:Y:S02]  /*3b20*/  FSEL R55, R55, -INF , !P5 ;  /* 0xff80000037377808 */ /* 0x000fe40006800000 */
[----:B------:R-:W-:Y:S02]  /*3b30*/  ISETP.GE.AND P5, PT, R6, R40, PT ;  /* 0x000000280600720c */ /* 0x000fe40003fa6270 */
[----:B------:R-:W-:Y:S02]  /*3b40*/  FSEL R54, R54, -INF , !P6 ;  /* 0xff80000036367808 */ /* 0x000fe40007000000 */
[----:B------:R-:W-:Y:S02]  /*3b50*/  FSEL R52, R104, -INF , !P3 ;  /* 0xff80000068347808 */ /* 0x000fe40005800000 */
[----:B------:R-:W-:-:S02]  /*3b60*/  FSEL R67, R106, -INF , !P1 ;  /* 0xff8000006a437808 */ /* 0x000fc40004800000 */
[----:B------:R-:W-:Y:S02]  /*3b70*/  FSEL R53, R105, -INF , !P2 ;  /* 0xff80000069357808 */ /* 0x000fe40005000000 */
[C---:B------:R-:W-:Y:S02]  /*3b80*/  ISETP.GE.AND P6, PT, R6.reuse, R41, PT ;  /* 0x000000290600720c */ /* 0x040fe40003fc6270 */
[C---:B------:R-:W-:Y:S02]  /*3b90*/  ISETP.GE.AND P3, PT, R6.reuse, R42, PT ;  /* 0x0000002a0600720c */ /* 0x040fe40003f66270 */
[----:B------:R-:W-:Y:S01]  /*3ba0*/  ISETP.GE.AND P1, PT, R6, R43, PT ;  /* 0x0000002b0600720c */ /* 0x000fe20003f26270 */
[----:B------:R-:W-:Y:S01]  /*3bb0*/  VIADD R6, R2, 0x20 ;  /* 0x0000002002067836 */ /* 0x000fe20000000000 */
[----:B------:R-:W-:Y:S02]  /*3bc0*/  ISETP.GE.AND P2, PT, R5, R40, PT ;  /* 0x000000280500720c */ /* 0x000fe40003f46270 */
[----:B------:R-:W-:-:S02]  /*3bd0*/  FSEL R27, R48, -INF , !P5 ;  /* 0xff800000301b7808 */ /* 0x000fc40006800000 */
[----:B------:R-:W-:Y:S02]  /*3be0*/  ISETP.GE.AND P5, PT, R5, R41, PT ;  /* 0x000000290500720c */ /* 0x000fe40003fa6270 */
[----:B------:R-:W-:Y:S02]  /*3bf0*/  FSEL R75, R107, -INF , !P4 ;  /* 0xff8000006b4b7808 */ /* 0x000fe40006000000 */
[----:B------:R-:W-:Y:S02]  /*3c00*/  FSEL R44, R49, -INF , !P2 ;  /* 0xff800000312c7808 */ /* 0x000fe40005000000 */
        /* <DEDUP_REMOVED lines=9> */
[----:B------:R-:W-:-:S02]  /*3ca0*/  ISETP.GE.AND P6, PT, R6, R41, PT ;  /* 0x000000290600720c */ /* 0x000fc40003fc6270 */
[C---:B------:R-:W-:Y:S02]  /*3cb0*/  ISETP.GE.AND P3, PT, R6.reuse, R42, PT ;  /* 0x0000002a0600720c */ /* 0x040fe40003f66270 */
[----:B------:R-:W-:Y:S01]  /*3cc0*/  ISETP.GE.AND P1, PT, R6, R43, PT ;  /* 0x0000002b0600720c */ /* 0x000fe20003f26270 */
[----:B------:R-:W-:Y:S01]  /*3cd0*/  VIADD R6, R2, 0x28 ;  /* 0x0000002802067836 */ /* 0x000fe20000000000 */
[----:B------:R-:W-:Y:S02]  /*3ce0*/  FSEL R101, R36, -INF , !P5 ;  /* 0xff80000024657808 */ /* 0x000fe40006800000 */
[C---:B------:R-:W-:Y:S02]  /*3cf0*/  ISETP.GE.AND P5, PT, R5.reuse, R41, PT ;  /* 0x000000290500720c */ /* 0x040fe40003fa6270 */
[----:B------:R-:W-:Y:S02]  /*3d00*/  ISETP.GE.AND P2, PT, R5, R40, PT ;  /* 0x000000280500720c */ /* 0x000fe40003f46270 */
[----:B------:R-:W-:-:S02]  /*3d10*/  FSEL R74, R103, -INF , !P4 ;  /* 0xff800000674a7808 */ /* 0x000fc40006000000 */
[----:B------:R-:W-:Y:S02]  /*3d20*/  FSEL R102, R38, -INF , !P6 ;  /* 0xff80000026667808 */ /* 0x000fe40007000000 */
[----:B------:R-:W-:Y:S02]  /*3d30*/  FSEL R103, R39, -INF , !P5 ;  /* 0xff80000027677808 */ /* 0x000fe40006800000 */
[----:B------:R-:W-:Y:S02]  /*3d40*/  FSEL R147, R96, -INF , !P3 ;  /* 0xff80000060937808 */ /* 0x000fe40005800000 */
[----:B------:R-:W-:Y:S02]  /*3d50*/  FSEL R149, R98, -INF , !P1 ;  /* 0xff80000062957808 */ /* 0x000fe40004800000 */
[C---:B------:R-:W-:Y:S02]  /*3d60*/  ISETP.GE.AND P5, PT, R6.reuse, R40, PT ;  /* 0x000000280600720c */ /* 0x040fe40003fa6270 */
[----:B------:R-:W-:-:S02]  /*3d70*/  ISETP.GE.AND P6, PT, R6, R41, PT ;  /* 0x000000290600720c */ /* 0x000fc40003fc6270 */
[C---:B------:R-:W-:Y:S02]  /*3d80*/  ISETP.GE.AND P3, PT, R6.reuse, R42, PT ;  /* 0x0000002a0600720c */ /* 0x040fe40003f66270 */
[-C--:B------:R-:W-:Y:S02]  /*3d90*/  ISETP.GE.AND P1, PT, R6, R43.reuse, PT ;  /* 0x0000002b0600720c */ /* 0x080fe40003f26270 */
[----:B------:R-:W-:Y:S02]  /*3da0*/  FSEL R100, R37, -INF , !P2 ;  /* 0xff80000025647808 */ /* 0x000fe40005000000 */
[----:B------:R-:W-:Y:S02]  /*3db0*/  FMNMX.FTZ R6, R18, R20, !PT ;  /* 0x0000001412067209 */ /* 0x000fe40007810000 */
[C---:B------:R-:W-:Y:S02]  /*3dc0*/  ISETP.GE.AND P2, PT, R5.reuse, R42, PT ;  /* 0x0000002a0500720c */ /* 0x040fe40003f46270 */
[----:B------:R-:W-:Y:S01]  /*3dd0*/  ISETP.GE.AND P4, PT, R5, R43, PT ;  /* 0x0000002b0500720c */ /* 0x000fe20003f86270 */
[----:B------:R-:W-:Y:S01]  /*3de0*/  VIADD R5, R2, 0x29 ;  /* 0x0000002902057836 */ /* 0x000fe20000000000 */
[----:B------:R-:W-:-:S02]  /*3df0*/  FMNMX.FTZ R6, R21, R6, !PT ;  /* 0x0000000615067209 */ /* 0x000fc40007810000 */
[----:B------:R-:W-:Y:S02]  /*3e00*/  FSEL R146, R97, -INF , !P2 ;  /* 0xff80000061927808 */ /* 0x000fe40005000000 */
[----:B------:R-:W-:Y:S02]  /*3e10*/  ISETP.GE.AND P2, PT, R5, R40, PT ;  /* 0x000000280500720c */ /* 0x000fe40003f46270 */
[----:B------:R-:W-:Y:S02]  /*3e20*/  FMNMX.FTZ R6, R22, R6, !PT ;  /* 0x0000000616067209 */ /* 0x000fe40007810000 */
[----:B------:R-:W-:Y:S02]  /*3e30*/  FSEL R148, R99, -INF , !P4 ;  /* 0xff80000063947808 */ /* 0x000fe40006000000 */
[----:B------:R-:W-:Y:S02]  /*3e40*/  FSEL R111, R32, -INF , !P5 ;  /* 0xff800000206f7808 */ /* 0x000fe40006800000 */
[----:B------:R-:W-:-:S02]  /*3e50*/  FSEL R114, R33, -INF , !P2 ;  /* 0xff80000021727808 */ /* 0x000fc40005000000 */
[C---:B------:R-:W-:Y:S02]  /*3e60*/  ISETP.GE.AND P5, PT, R5.reuse, R41, PT ;  /* 0x000000290500720c */ /* 0x040fe40003fa6270 */
[C---:B------:R-:W-:Y:S02]  /*3e70*/  ISETP.GE.AND P4, PT, R5.reuse, R42, PT ;  /* 0x0000002a0500720c */ /* 0x040fe40003f86270 */
[----:B------:R-:W-:Y:S01]  /*3e80*/  ISETP.GE.AND P2, PT, R5, R43, PT ;  /* 0x0000002b0500720c */ /* 0x000fe20003f46270 */
[----:B------:R-:W-:Y:S01]  /*3e90*/  VIADD R5, R2, 0x30 ;  /* 0x0000003002057836 */ /* 0x000fe20000000000 */
[----:B------:R-:W-:Y:S02]  /*3ea0*/  FMNMX.FTZ R6, R23, R6, !PT ;  /* 0x0000000617067209 */ /* 0x000fe40007810000 */
[----:B------:R-:W-:Y:S02]  /*3eb0*/  FSEL R117, R34, -INF , !P6 ;  /* 0xff80000022757808 */ /* 0x000fe40007000000 */
[----:B------:R-:W-:-:S02]  /*3ec0*/  FMNMX.FTZ R6, R26, R6, !PT ;  /* 0x000000061a067209 */ /* 0x000fc40007810000 */
        /* <DEDUP_REMOVED lines=10> */
[----:B------:R-:W-:Y:S02]  /*3f70*/  ISETP.GE.AND P2, PT, R5, R40, PT ;  /* 0x000000280500720c */ /* 0x000fe40003f46270 */
[----:B------:R-:W-:Y:S02]  /*3f80*/  FMNMX.FTZ R6, R44, R6, !PT ;  /* 0x000000062c067209 */ /* 0x000fe40007810000 */
[----:B------:R-:W-:-:S02]  /*3f90*/  FSEL R170, R93, -INF , !P4 ;  /* 0xff8000005daa7808 */ /* 0x000fc40006000000 */
[----:B------:R-:W-:Y:S02]  /*3fa0*/  FSEL R113, R28, -INF , !P6 ;  /* 0xff8000001c717808 */ /* 0x000fe40007000000 */
[----:B------:R-:W-:Y:S02]  /*3fb0*/  FSEL R112, R29, -INF , !P2 ;  /* 0xff8000001d707808 */ /* 0x000fe40005000000 */
[----:B------:R-:W-:Y:S02]  /*3fc0*/  FMNMX.FTZ R6, R101, R6, !PT ;  /* 0x0000000665067209 */ /* 0x000fe40007810000 */
[C---:B------:R-:W-:Y:S02]  /*3fd0*/  ISETP.GE.AND P6, PT, R5.reuse, R41, PT ;  /* 0x000000290500720c */ /* 0x040fe40003fc6270 */
[C---:B------:R-:W-:Y:S02]  /*3fe0*/  ISETP.GE.AND P4, PT, R5.reuse, R42, PT ;  /* 0x0000002a0500720c */ /* 0x040fe40003f86270 */
[----:B------:R-:W-:Y:S01]  /*3ff0*/  ISETP.GE.AND P2, PT, R5, R43, PT ;  /* 0x0000002b0500720c */ /* 0x000fe20003f46270 */
[----:B------:R-:W-:Y:S01]  /*4000*/  VIADD R5, R2, 0x38 ;  /* 0x0000003802057836 */ /* 0x000fe20000000000 */
[----:B------:R-:W-:Y:S01]  /*4010*/  FMNMX.FTZ R6, R100, R6, !PT ;  /* 0x0000000664067209 */ /* 0x000fe20007810000 */
        /* <DEDUP_REMOVED lines=9> */
[----:B------:R-:W-:Y:S01]  /*40b0*/  FMNMX.FTZ R5, R111, R6, !PT ;  /* 0x000000066f057209 */ /* 0x000fe20007810000 */
[----:B------:R-:W-:Y:S01]  /*40c0*/  IMAD.SHL.U32 R6, R7, 0x2, RZ ;  /* 0x0000000207067824 */ /* 0x000fe200078e00ff */
[----:B--2---:R-:W-:Y:S02]  /*40d0*/  FSEL R181, R91, -INF , !P2 ;  /* 0xff8000005bb57808 */ /* 0x004fe40005000000 */
[----:B------:R-:W-:Y:S01]  /*40e0*/  FMNMX.FTZ R5, R114, R5, !PT ;  /* 0x0000000572057209 */ /* 0x000fe20007810000 */
[----:B------:R-:W-:Y:S01]  /*40f0*/  IMAD R124, R17, UR19, R6 ;  /* 0x00000013117c7c24 */ /* 0x000fe2000f8e0206 */
[----:B------:R-:W-:Y:S01]  /*4100*/  ISETP.GE.AND P2, PT, R2, R40, PT ;  /* 0x000000280200720c */ /* 0x000fe20003f46270 */
[----:B------:R-:W-:Y:S01]  /*4110*/  IMAD.WIDE.U32 R6, R168, -0x2daee0ad, RZ ;  /* 0xd2511f53a8067825 */ /* 0x000fe200078e00ff */
[----:B------:R-:W-:-:S02]  /*4120*/  FMNMX.FTZ R5, R113, R5, !PT ;  /* 0x0000000571057209 */ /* 0x000fc40007810000 */
[----:B------:R-:W-:Y:S02]  /*4130*/  FSEL R116, R56, -INF , !P6 ;  /* 0xff80000038747808 */ /* 0x000fe40007000000 */
[----:B------:R-:W-:Y:S02]  /*4140*/  FMNMX.FTZ R5, R112, R5, !PT ;  /* 0x0000000570057209 */ /* 0x000fe40007810000 */
[----:B------:R-:W-:Y:S02]  /*4150*/  FSEL R175, R89, -INF , !P4 ;  /* 0xff80000059af7808 */ /* 0x000fe40006000000 */
[----:B------:R-:W-:Y:S02]  /*4160*/  FSEL R115, R57, -INF , !P2 ;  /* 0xff80000039737808 */ /* 0x000fe40005000000 */
[C---:B------:R-:W-:Y:S02]  /*4170*/  ISETP.GE.AND P6, PT, R2.reuse, R41, PT ;  /* 0x000000290200720c */ /* 0x040fe40003fc6270 */
[----:B------:R-:W-:-:S02]  /*4180*/  ISETP.GE.AND P4, PT, R2, R42, PT ;  /* 0x0000002a0200720c */ /* 0x000fc40003f86270 */
[----:B------:R-:W-:Y:S02]  /*4190*/  ISETP.GE.AND P2, PT, R2, R43, PT ;  /* 0x0000002b0200720c */ /* 0x000fe40003f46270 */
[----:B------:R-:W-:Y:S02]  /*41a0*/  FMNMX.FTZ R2, R116, R5, !PT ;  /* 0x0000000574027209 */ /* 0x000fe40007810000 */
[----:B------:R-:W-:Y:S02]  /*41b0*/  LOP3.LUT R5, R25, R10, RZ, 0x3c, !PT ;  /* 0x0000000a19057212 */ /* 0x000fe400078e3cff */
[----:B------:R-:W-:Y:S02]  /*41c0*/  FMNMX.FTZ R2, R115, R2, !PT ;  /* 0x0000000273027209 */ /* 0x000fe40007810000 */
[----:B------:R-:W-:Y:S01]  /*41d0*/  FMNMX.FTZ R8, R45, R46, !PT ;  /* 0x0000002e2d087209 */ /* 0x000fe20007810000 */
[----:B------:R-:W-:Y:S01]  /*41e0*/  IMAD.WIDE.U32 R242, R5, -0x2daee0ad, RZ ;  /* 0xd2511f5305f27825 */ /* 0x000fe200078e00ff */
[----:B-1----:R-:W-:Y:S01]  /*41f0*/  LOP3.LUT R9, R15, R10, RZ, 0x3c, !PT ;  /* 0x0000000a0f097212 */ /* 0x002fe200078e3cff */
[----:B------:R-:W1:Y:S01]  /*4200*/  SHFL.BFLY PT, R11, R2, 0x2, 0x1f ;  /* 0x0c401f00020b7f89 */ /* 0x000e6200000e0000 */
[----:B------:R-:W-:-:S02]  /*4210*/  FMNMX.FTZ R5, R47, R8, !PT ;  /* 0x000000082f057209 */ /* 0x000fc40007810000 */
[----:B------:R-:W-:Y:S01]  /*4220*/  LOP3.LUT R8, R13, R10, RZ, 0x3c, !PT ;  /* 0x0000000a0d087212 */ /* 0x000fe200078e3cff */
[----:B------:R-:W-:Y:S01]  /*4230*/  IMAD.WIDE.U32 R76, R9, -0x2daee0ad, RZ ;  /* 0xd2511f53094c7825 */ /* 0x000fe200078e00ff */
[----:B------:R-:W-:Y:S02]  /*4240*/  FMNMX.FTZ R5, R60, R5, !PT ;  /* 0x000000053c057209 */ /* 0x000fe40007810000 */
[----:B------:R-:W-:Y:S01]  /*4250*/  FSEL R109, R58, -INF , !P5 ;  /* 0xff8000003a6d7808 */ /* 0x000fe20006800000 */
[----:B------:R-:W-:Y:S01]  /*4260*/  IMAD.WIDE.U32 R80, R8, -0x2daee0ad, RZ ;  /* 0xd2511f5308507825 */ /* 0x000fe200078e00ff */
[----:B------:R-:W-:Y:S02]  /*4270*/  FMNMX.FTZ R5, R54, R5, !PT ;  /* 0x0000000536057209 */ /* 0x000fe40007810000 */
[----:B------:R-:W-:Y:S02]  /*4280*/  LOP3.LUT R10, R7, UR7, RZ, 0x3c, !PT ;  /* 0x00000007070a7c12 */ /* 0x000fe4000f8e3cff */
[----:B------:R-:W-:-:S02]  /*4290*/  FMNMX.FTZ R5, R55, R5, !PT ;  /* 0x0000000537057209 */ /* 0x000fc40007810000 */
[--C-:B------:R-:W-:Y:S02]  /*42a0*/  LOP3.LUT R16, R243, UR40, R6.reuse, 0x96, !PT ;  /* 0x00000028f3107c12 */ /* 0x100fe4000f8e9606 */
[----:B------:R-:W-:Y:S02]  /*42b0*/  FMNMX.FTZ R5, R50, R5, !PT ;  /* 0x0000000532057209 */ /* 0x000fe40007810000 */
[----:B------:R-:W-:Y:S01]  /*42c0*/  LOP3.LUT R13, R7, UR6, RZ, 0x3c, !PT ;  /* 0x00000006070d7c12 */ /* 0x000fe2000f8e3cff */
[----:B------:R-:W-:Y:S01]  /*42d0*/  IMAD.WIDE.U32 R92, R16, -0x326172a9, RZ ;  /* 0xcd9e8d57105c7825 */ /* 0x000fe200078e00ff */
[----:B------:R-:W-:Y:S02]  /*42e0*/  FMNMX.FTZ R5, R51, R5, !PT ;  /* 0x0000000533057209 */ /* 0x000fe40007810000 */
[----:B------:R-:W-:Y:S02]  /*42f0*/  LOP3.LUT R17, R81, UR40, R6, 0x96, !PT ;  /* 0x0000002851117c12 */ /* 0x000fe4000f8e9606 */
[----:B-1----:R-:W-:-:S02]  /*4300*/  FMNMX.FTZ R2, R2, R11, !PT ;  /* 0x0000000b02027209 */ /* 0x002fc40007810000 */
[----:B------:R-:W-:Y:S01]  /*4310*/  FMNMX.FTZ R5, R102, R5, !PT ;  /* 0x0000000566057209 */ /* 0x000fe20007810000 */
[----:B------:R-:W-:Y:S01]  /*4320*/  IMAD.WIDE.U32 R78, R17, -0x326172a9, RZ ;  /* 0xcd9e8d57114e7825 */ /* 0x000fe200078e00ff */
[----:B------:R-:W-:Y:S01]  /*4330*/  FSEL R108, R59, -INF , !P6 ;  /* 0xff8000003b6c7808 */ /* 0x000fe20007000000 */
[----:B------:R-:W1:Y:S01]  /*4340*/  SHFL.BFLY PT, R71, R2, 0x1, 0x1f ;  /* 0x0c201f0002477f89 */ /* 0x000e6200000e0000 */
[----:B------:R-:W-:Y:S02]  /*4350*/  FMNMX.FTZ R5, R103, R5, !PT ;  /* 0x0000000567057209 */ /* 0x000fe40007810000 */
[----:B------:R-:W-:Y:S01]  /*4360*/  LOP3.LUT R8, R7, UR6, RZ, 0x3c, !PT ;  /* 0x0000000607087c12 */ /* 0x000fe2000f8e3cff */
[----:B------:R-:W-:Y:S01]  /*4370*/  ULDC.64 UR6, c[0x0][0x2a8] ;  /* 0x0000aa0000067ab9 */ /* 0x000fe20000000a00 */
[----:B------:R-:W-:Y:S02]  /*4380*/  FMNMX.FTZ R5, R117, R5, !PT ;  /* 0x0000000575057209 */ /* 0x000fe40007810000 */
[----:B------:R-:W-:Y:S01]  /*4390*/  LOP3.LUT R15, R77, UR40, R6, 0x96, !PT ;  /* 0x000000284d0f7c12 */ /* 0x000fe2000f8e9606 */
[----:B------:R-:W-:Y:S01]  /*43a0*/  IMAD.WIDE.U32 R6, R10, -0x326172a9, RZ ;  /* 0xcd9e8d570a067825 */ /* 0x000fe200078e00ff */
[----:B------:R-:W-:-:S02]  /*43b0*/  FMNMX.FTZ R5, R119, R5, !PT ;  /* 0x0000000577057209 */ /* 0x000fc40007810000 */
[----:B------:R-:W-:Y:S01]  /*43c0*/  FSEL R176, R86, -INF , !P1 ;  /* 0xff80000056b07808 */ /* 0x000fe20004800000 */
        /* <DEDUP_REMOVED lines=8> */
[----:B------:R-:W-:Y:S02]  /*4450*/  LOP3.LUT R79, R79, UR39, R10, 0x96, !PT ;  /* 0x000000274f4f7c12 */ /* 0x000fe4000f8e960a */
[----:B-1----:R-:W-:Y:S02]  /*4460*/  FMNMX.FTZ R71, R2, R71, !PT ;  /* 0x0000004702477209 */ /* 0x002fe40007810000 */
[----:B------:R-:W-:Y:S02]  /*4470*/  FMNMX.FTZ R2, R108, R5, !PT ;  /* 0x000000056c027209 */ /* 0x000fe40007810000 */
[C---:B------:R-:W-:Y:S01]  /*4480*/  FSETP.NEU.FTZ.AND P1, PT, R71.reuse, -INF , PT ;  /* 0xff8000004700780b */ /* 0x040fe20003f3d000 */
[----:B------:R-:W-:Y:S01]  /*4490*/  FMUL.FTZ R5, R71, UR42 ;  /* 0x0000002a47057c20 */ /* 0x000fe20008410000 */
[----:B------:R-:W-:Y:S01]  /*44a0*/  FMNMX.FTZ R10, R61, R62, !PT ;  /* 0x0000003e3d0a7209 */ /* 0x000fe20007810000 */
[----:B------:R-:W1:Y:S01]  /*44b0*/  SHFL.BFLY PT, R70, R2, 0x2, 0x1f ;  /* 0x0c401f0002467f89 */ /* 0x000e6200000e0000 */
[----:B------:R-:W-:-:S02]  /*44c0*/  LOP3.LUT R81, R7, UR41, R14, 0x96, !PT ;  /* 0x0000002907517c12 */ /* 0x000fc4000f8e960e */
[----:B------:R-:W-:Y:S02]  /*44d0*/  FSEL R19, R5, RZ, P1 ;  /* 0x000000ff05137208 */ /* 0x000fe40000800000 */
[----:B------:R-:W-:Y:S02]  /*44e0*/  FMNMX.FTZ R5, R63, R10, !PT ;  /* 0x0000000a3f057209 */ /* 0x000fe40007810000 */
[C---:B------:R-:W-:Y:S02]  /*44f0*/  LOP3.LUT R134, R9.reuse, UR41, R14, 0x96, !PT ;  /* 0x0000002909867c12 */ /* 0x040fe4000f8e960e */
[----:B------:R-:W-:Y:S02]  /*4500*/  FMNMX.FTZ R5, R64, R5, !PT ;  /* 0x0000000540057209 */ /* 0x000fe40007810000 */
[----:B------:R-:W-:Y:S02]  /*4510*/  LOP3.LUT R94, R9, UR41, R24, 0x96, !PT ;  /* 0x00000029095e7c12 */ /* 0x000fe4000f8e9618 */
[----:B------:R-:W-:-:S02]  /*4520*/  FMNMX.FTZ R5, R52, R5, !PT ;  /* 0x0000000534057209 */ /* 0x000fc40007810000 */
[C---:B------:R-:W-:Y:S02]  /*4530*/  LOP3.LUT R95, R11.reuse, UR41, R24, 0x96, !PT ;  /* 0x000000290b5f7c12 */ /* 0x040fe4000f8e9618 */
[--C-:B------:R-:W-:Y:S02]  /*4540*/  LOP3.LUT R152, R11, UR41, R12.reuse, 0x96, !PT ;  /* 0x000000290b987c12 */ /* 0x100fe4000f8e960c */
[----:B------:R-:W-:Y:S02]  /*4550*/  FMNMX.FTZ R5, R53, R5, !PT ;  /* 0x0000000535057209 */ /* 0x000fe40007810000 */
[----:B------:R-:W-:Y:S02]  /*4560*/  LOP3.LUT R9, R7, UR41, R12, 0x96, !PT ;  /* 0x0000002907097c12 */ /* 0x000fe4000f8e960c */
[--C-:B------:R-:W-:Y:S02]  /*4570*/  LOP3.LUT R11, R93, UR39, R6.reuse, 0x96, !PT ;  /* 0x000000275d0b7c12 */ /* 0x100fe4000f8e9606 */
[----:B------:R-:W-:Y:S01]  /*4580*/  LOP3.LUT R14, R39, UR39, R6, 0x96, !PT ;  /* 0x00000027270e7c12 */ /* 0x000fe2000f8e9606 */
[----:B------:R-:W-:Y:S01]  /*4590*/  IMAD.WIDE.U32 R6, R13, -0x2daee0ad, RZ ;  /* 0xd2511f530d067825 */ /* 0x000fe200078e00ff */
[----:B------:R-:W-:-:S02]  /*45a0*/  FMNMX.FTZ R5, R48, R5, !PT ;  /* 0x0000000530057209 */ /* 0x000fc40007810000 */
[--C-:B------:R-:W-:Y:S01]  /*45b0*/  LOP3.LUT R77, R93, UR39, R8.reuse, 0x96, !PT ;  /* 0x000000275d4d7c12 */ /* 0x100fe2000f8e9608 */
[----:B------:R-:W-:Y:S01]  /*45c0*/  IMAD.WIDE.U32 R36, R14, -0x2daee0ad, RZ ;  /* 0xd2511f530e247825 */ /* 0x000fe200078e00ff */
[----:B------:R-:W-:Y:S02]  /*45d0*/  LOP3.LUT R128, R39, UR39, R8, 0x96, !PT ;  /* 0x0000002727807c12 */ /* 0x000fe4000f8e9608 */
[----:B-1----:R-:W-:Y:S01]  /*45e0*/  FMNMX.FTZ R70, R2, R70, !PT ;  /* 0x0000004602467209 */ /* 0x002fe20007810000 */
[----:B------:R-:W-:Y:S01]  /*45f0*/  IMAD.WIDE.U32 R8, R9, -0x2daee0ad, RZ ;  /* 0xd2511f5309087825 */ /* 0x000fe200078e00ff */
[----:B------:R-:W-:-:S03]  /*4600*/  LOP3.LUT R10, R7, UR38, R242, 0x96, !PT ;  /* 0x00000026070a7c12 */ /* 0x000fc6000f8e96f2 */
[--C-:B------:R-:W-:Y:S01]  /*4610*/  FFMA.FTZ R2, R21, UR42, -R19.reuse ;  /* 0x0000002a15027c23 */ /* 0x100fe20008010813 */
[----:B------:R-:W-:Y:S01]  /*4620*/  FMNMX.FTZ R5, R49, R5, !PT ;  /* 0x0000000531057209 */ /* 0x000fe20007810000 */
[----:B------:R-:W-:Y:S01]  /*4630*/  IMAD.WIDE.U32 R16, R11, -0x2daee0ad, RZ ;  /* 0xd2511f530b107825 */ /* 0x000fe200078e00ff */
[----:B------:R-:W-:Y:S01]  /*4640*/  LOP3.LUT R14, R9, UR38, R80, 0x96, !PT ;  /* 0x00000026090e7c12 */ /* 0x000fe2000f8e9650 */
[----:B------:R1:W-:Y:S01]  /*4650*/  MUFU.EX2 R173, R2 ;  /* 0x0000000200ad7308 */ /* 0x0003e20000000800 */
[----:B------:R-:W-:Y:S01]  /*4660*/  LOP3.LUT R15, R37, UR36, R8, 0x96, !PT ;  /* 0x00000024250f7c12 */ /* 0x000fe2000f8e9608 */
[----:B------:R-:W-:Y:S01]  /*4670*/  IMAD.WIDE.U32 R8, R10, -0x326172a9, RZ ;  /* 0xcd9e8d570a087825 */ /* 0x000fe200078e00ff */
[----:B------:R-:W-:Y:S01]  /*4680*/  LOP3.LUT R12, R7, UR38, R242, 0x96, !PT ;  /* 0x00000026070c7c12 */ /* 0x000fe2000f8e96f2 */
[----:B------:R-:W2:Y:S01]  /*4690*/  SHFL.BFLY PT, R10, R70, 0x1, 0x1f ;  /* 0x0c201f00460a7f89 */ /* 0x000ea200000e0000 */
[C-C-:B------:R-:W-:Y:S01]  /*46a0*/  LOP3.LUT R11, R17.reuse, UR36, R6.reuse, 0x96, !PT ;  /* 0x00000024110b7c12 */ /* 0x140fe2000f8e9606 */
[--C-:B------:R-:W-:Y:S01]  /*46b0*/  FFMA.FTZ R7, R18, UR42, -R19.reuse ;  /* 0x0000002a12077c23 */ /* 0x100fe20008010813 */
[----:B------:R-:W-:Y:S01]  /*46c0*/  LOP3.LUT R13, R17, UR36, R6, 0x96, !PT ;  /* 0x00000024110d7c12 */ /* 0x000fe2000f8e9606 */
[----:B------:R-:W-:Y:S01]  /*46d0*/  FFMA.FTZ R6, R20, UR42, -R19 ;  /* 0x0000002a14067c23 */ /* 0x000fe20008010813 */
[----:B------:R-:W-:Y:S01]  /*46e0*/  FSEL R252, R84, -INF , !P3 ;  /* 0xff80000054fc7808 */ /* 0x000fe20005800000 */
[----:B------:R-:W-:Y:S01]  /*46f0*/  MUFU.EX2 R179, R7 ;  /* 0x0000000700b37308 */ /* 0x000fe20000000800 */
[----:B------:R-:W-:Y:S01]  /*4700*/  FSEL R234, R85, -INF , !P4 ;  /* 0xff80000055ea7808 */ /* 0x000fe20006000000 */
[----:B------:R-:W-:Y:S01]  /*4710*/  IMAD.WIDE.U32 R24, R13, -0x326172a9, RZ ;  /* 0xcd9e8d570d187825 */ /* 0x000fe200078e00ff */
[----:B------:R-:W-:-:S02]  /*4720*/  LOP3.LUT R9, R9, UR37, R92, 0x96, !PT ;  /* 0x0000002509097c12 */ /* 0x000fc4000f8e965c */
[----:B------:R-:W-:Y:S01]  /*4730*/  FSEL R244, R87, -INF , !P2 ;  /* 0xff80000057f47808 */ /* 0x000fe20005000000 */
[----:B------:R-:W-:Y:S01]  /*4740*/  IMAD.WIDE.U32 R84, R11, -0x326172a9, RZ ;  /* 0xcd9e8d570b547825 */ /* 0x000fe200078e00ff */
[----:B-1----:R-:W-:-:S03]  /*4750*/  FMNMX.FTZ R2, R147, R5, !PT ;  /* 0x0000000593027209 */ /* 0x002fc60007810000 */
[----:B------:R-:W-:Y:S01]  /*4760*/  FFMA.FTZ R5, R22, UR42, -R19 ;  /* 0x0000002a16057c23 */ /* 0x000fe20008010813 */
[----:B------:R1:W-:Y:S01]  /*4770*/  MUFU.EX2 R172, R6 ;  /* 0x0000000600ac7308 */ /* 0x0003e20000000800 */
[----:B------:R-:W-:Y:S02]  /*4780*/  LEA R177, R0, UR4, 0x1 ;  /* 0x0000000400b17c11 */ /* 0x000fe4000f8e08ff */
[----:B------:R-:W-:Y:S02]  /*4790*/  FMNMX.FTZ R2, R146, R2, !PT ;  /* 0x0000000292027209 */ /* 0x000fe40007810000 */
[----:B------:R-:W-:Y:S01]  /*47a0*/  LOP3.LUT R20, R85, UR35, R8, 0x96, !PT ;  /* 0x0000002355147c12 */ /* 0x000fe2000f8e9608 */
[----:B------:R-:W-:Y:S01]  /*47b0*/  IMAD.WIDE.U32 R8, R9, -0x2daee0ad, RZ ;  /* 0xd2511f5309087825 */ /* 0x000fe200078e00ff */
[----:B------:R-:W-:Y:S01]  /*47c0*/  LDSM.16.MT88.4 R96, [R177+0x6000] ;  /* 0x00600000b160783b */ /* 0x000fe20000004200 */
[----:B------:R3:W-:Y:S01]  /*47d0*/  MUFU.EX2 R232, R5 ;  /* 0x0000000500e87308 */ /* 0x0007e20000000800 */
[----:B--2---:R-:W-:Y:S01]  /*47e0*/  FMNMX.FTZ R70, R70, R10, !PT ;  /* 0x0000000a46467209 */ /* 0x004fe20007810000 */
[----:B------:R-:W-:Y:S01]  /*47f0*/  IMAD.WIDE.U32 R86, R20, -0x2daee0ad, RZ ;  /* 0xd2511f5314567825 */ /* 0x000fe200078e00ff */
[----:B------:R-:W-:-:S03]  /*4800*/  LOP3.LUT R39, R9, UR33, R16, 0x96, !PT ;  /* 0x0000002109277c12 */ /* 0x000fc6000f8e9610 */
[----:B------:R-:W-:Y:S01]  /*4810*/  FFMA.FTZ R9, R44, UR42, -R19 ;  /* 0x0000002a2c097c23 */ /* 0x000fe20008010813 */
[----:B------:R-:W-:Y:S01]  /*4820*/  FSETP.NEU.FTZ.AND P1, PT, R70, -INF , PT ;  /* 0xff8000004600780b */ /* 0x000fe20003f3d000 */
[----:B------:R-:W-:Y:S01]  /*4830*/  LDSM.16.MT88.4 R88, [R177+0x6800] ;  /* 0x00680000b158783b */ /* 0x000fe20000004200 */
[----:B------:R-:W-:Y:S01]  /*4840*/  LOP3.LUT R35, R87, UR29, R8, 0x96, !PT ;  /* 0x0000001d57237c12 */ /* 0x000fe2000f8e9608 */
[----:B------:R2:W-:Y:S01]  /*4850*/  MUFU.EX2 R183, R9 ;  /* 0x0000000900b77308 */ /* 0x0005e20000000800 */
[----:B-1----:R-:W-:-:S04]  /*4860*/  IMAD.WIDE.U32 R6, R12, -0x326172a9, RZ ;  /* 0xcd9e8d570c067825 */ /* 0x002fc800078e00ff */
[----:B------:R-:W-:Y:S01]  /*4870*/  IMAD.MOV.U32 R87, RZ, RZ, R124 ;  /* 0x000000ffff577224 */ /* 0x000fe200078e007c */
[----:B------:R-:W-:Y:S02]  /*4880*/  LOP3.LUT R11, R25, UR35, R6, 0x96, !PT ;  /* 0x00000023190b7c12 */ /* 0x000fe4000f8e9606 */
[----:B------:R-:W-:Y:S02]  /*4890*/  FMNMX.FTZ R6, R72, R73, !PT ;  /* 0x0000004948067209 */ /* 0x000fe40007810000 */
[----:B---3--:R-:W-:Y:S01]  /*48a0*/  FMNMX.FTZ R5, R171, R2, !PT ;  /* 0x00000002ab057209 */ /* 0x008fe20007810000 */
[----:B------:R-:W-:Y:S01]  /*48b0*/  FFMA.FTZ R2, R23, UR42, -R19 ;  /* 0x0000002a17027c23 */ /* 0x000fe20008010813 */
[----:B------:R-:W-:Y:S01]  /*48c0*/  FMNMX.FTZ R10, R65, R6, !PT ;  /* 0x00000006410a7209 */ /* 0x000fe20007810000 */
[----:B------:R-:W-:Y:S01]  /*48d0*/  IMAD.WIDE.U32 R22, R11, -0x2daee0ad, RZ ;  /* 0xd2511f530b167825 */ /* 0x000fe200078e00ff */
[----:B------:R-:W-:Y:S01]  /*48e0*/  FMNMX.FTZ R5, R170, R5, !PT ;  /* 0x00000005aa057209 */ /* 0x000fe20007810000 */
[----:B------:R1:W-:Y:S01]  /*48f0*/  MUFU.EX2 R239, R2 ;  /* 0x0000000200ef7308 */ /* 0x0003e20000000800 */
[----:B------:R-:W-:Y:S01]  /*4900*/  LOP3.LUT R12, R7, UR37, R92, 0x96, !PT ;  /* 0x00000025070c7c12 */ /* 0x000fe2000f8e965c */
[----:B------:R-:W-:Y:S01]  /*4910*/  IMAD.WIDE.U32 R6, R14, -0x326172a9, RZ ;  /* 0xcd9e8d570e067825 */ /* 0x000fe200078e00ff */
[----:B------:R-:W-:-:S03]  /*4920*/  FMNMX.FTZ R5, R233, R5, !PT ;  /* 0x00000005e9057209 */ /* 0x000fc60007810000 */
[----:B------:R-:W-:Y:S01]  /*4930*/  IMAD.WIDE.U32 R12, R12, -0x2daee0ad, RZ ;  /* 0xd2511f530c0c7825 */ /* 0x000fe200078e00ff */
[----:B------:R-:W-:Y:S02]  /*4940*/  FMNMX.FTZ R5, R175, R5, !PT ;  /* 0x00000005af057209 */ /* 0x000fe40007810000 */
[----:B--2---:R-:W-:Y:S01]  /*4950*/  LOP3.LUT R9, R7, UR37, R78, 0x96, !PT ;  /* 0x0000002507097c12 */ /* 0x004fe2000f8e964e */
[----:B------:R-:W-:Y:S01]  /*4960*/  IMAD.WIDE.U32 R14, R15, -0x326172a9, RZ ;  /* 0xcd9e8d570f0e7825 */ /* 0x000fe200078e00ff */
[----:B------:R-:W-:-:S04]  /*4970*/  LOP3.LUT R13, R13, UR33, R16, 0x96, !PT ;  /* 0x000000210d0d7c12 */ /* 0x000fc8000f8e9610 */
[----:B------:R-:W-:Y:S01]  /*4980*/  LOP3.LUT R16, R15, UR35, R6, 0x96, !PT ;  /* 0x000000230f107c12 */ /* 0x000fe2000f8e9606 */
[----:B-1----:R-:W-:Y:S01]  /*4990*/  FFMA.FTZ R2, R26, UR42, -R19 ;  /* 0x0000002a1a027c23 */ /* 0x002fe20008010813 */
[----:B------:R-:W-:-:S03]  /*49a0*/  LOP3.LUT R15, R23, UR29, R12, 0x96, !PT ;  /* 0x0000001d170f7c12 */ /* 0x000fc6000f8e960c */
[----:B------:R1:W-:Y:S02]  /*49b0*/  MUFU.EX2 R238, R2 ;  /* 0x0000000200ee7308 */ /* 0x0003e40000000800 */
[----:B-1----:R-:W-:Y:S01]  /*49c0*/  FMNMX.FTZ R2, R252, R5, !PT ;  /* 0x00000005fc027209 */ /* 0x002fe20007810000 */
[----:B------:R-:W-:-:S03]  /*49d0*/  FFMA.FTZ R5, R27, UR42, -R19 ;  /* 0x0000002a1b057c23 */ /* 0x000fc60008010813 */
[----:B------:R-:W-:Y:S02]  /*49e0*/  FMNMX.FTZ R2, R234, R2, !PT ;  /* 0x00000002ea027209 */ /* 0x000fe40007810000 */
[----:B------:R1:W2:Y:S03]  /*49f0*/  MUFU.EX2 R29, R5 ;  /* 0x00000005001d7308 */ /* 0x0002a60000000800 */
[----:B------:R-:W3:Y:S01]  /*4a00*/  SHFL.BFLY PT, R17, R2, 0x2, 0x1f ;  /* 0x0c401f0002117f89 */ /* 0x000ee200000e0000 */
[----:B-1----:R-:W-:-:S05]  /*4a10*/  FMUL.FTZ R5, R70, UR42 ;  /* 0x0000002a46057c20 */ /* 0x002fca0008410000 */
[----:B------:R-:W-:Y:S02]  /*4a20*/  FSEL R18, R5, RZ, P1 ;  /* 0x000000ff05127208 */ /* 0x000fe40000800000 */
[----:B------:R-:W-:Y:S01]  /*4a30*/  FMNMX.FTZ R5, R82, R10, !PT ;  /* 0x0000000a52057209 */ /* 0x000fe20007810000 */
[----:B------:R-:W-:-:S04]  /*4a40*/  IMAD.WIDE.U32 R10, R13, -0x326172a9, RZ ;  /* 0xcd9e8d570d0a7825 */ /* 0x000fc800078e00ff */
[--C-:B------:R-:W-:Y:S01]  /*4a50*/  FFMA.FTZ R7, R45, UR42, -R18.reuse ;  /* 0x0000002a2d077c23 */ /* 0x100fe20008010812 */
[----:B------:R-:W-:Y:S01]  /*4a60*/  FMNMX.FTZ R5, R67, R5, !PT ;  /* 0x0000000543057209 */ /* 0x000fe20007810000 */
[----:B------:R-:W-:Y:S01]  /*4a70*/  FFMA.FTZ R6, R46, UR42, -R18 ;  /* 0x0000002a2e067c23 */ /* 0x000fe20008010812 */
[----:B---3--:R-:W-:Y:S01]  /*4a80*/  FMNMX.FTZ R2, R2, R17, !PT ;  /* 0x0000001102027209 */ /* 0x008fe20007810000 */
[----:B------:R-:W-:Y:S01]  /*4a90*/  MUFU.EX2 R168, R7 ;  /* 0x0000000700a87308 */ /* 0x000fe20000000800 */
[----:B------:R-:W-:Y:S01]  /*4aa0*/  FMNMX.FTZ R5, R75, R5, !PT ;  /* 0x000000054b057209 */ /* 0x000fe20007810000 */
[----:B------:R-:W-:Y:S01]  /*4ab0*/  IMAD.WIDE.U32 R16, R16, -0x2daee0ad, RZ ;  /* 0xd2511f5310107825 */ /* 0x000fe200078e00ff */
[----:B------:R-:W-:Y:S01]  /*4ac0*/  LOP3.LUT R20, R11, UR32, R24, 0x96, !PT ;  /* 0x000000200b147c12 */ /* 0x000fe2000f8e9618 */
[----:B------:R-:W1:Y:S01]  /*4ad0*/  SHFL.BFLY PT, R69, R2, 0x1, 0x1f ;  /* 0x0c201f0002457f89 */ /* 0x000e6200000e0000 */
[----:B------:R-:W-:Y:S01]  /*4ae0*/  FMNMX.FTZ R5, R66, R5, !PT ;  /* 0x0000000542057209 */ /* 0x000fe20007810000 */
[----:B--2---:R-:W-:-:S02]  /*4af0*/  IMAD.MOV.U32 R45, RZ, RZ, R29 ;  /* 0x000000ffff2d7224 */ /* 0x004fc400078e001d */
[----:B------:R2:W-:Y:S01]  /*4b00*/  MUFU.EX2 R141, R6 ;  /* 0x00000006008d7308 */ /* 0x0005e20000000800 */
[----:B------:R-:W-:Y:S01]  /*4b10*/  FMNMX.FTZ R8, R74, R5, !PT ;  /* 0x000000054a087209 */ /* 0x000fe20007810000 */
[----:B------:R-:W-:-:S03]  /*4b20*/  FFMA.FTZ R5, R47, UR42, -R18 ;  /* 0x0000002a2f057c23 */ /* 0x000fc60008010812 */
[----:B------:R-:W-:-:S03]  /*4b30*/  FMNMX.FTZ R8, R149, R8, !PT ;  /* 0x0000000895087209 */ /* 0x000fc60007810000 */
[----:B------:R3:W-:Y:S01]  /*4b40*/  MUFU.EX2 R139, R5 ;  /* 0x00000005008b7308 */ /* 0x0007e20000000800 */
[----:B------:R-:W-:-:S04]  /*4b50*/  FMNMX.FTZ R68, R148, R8, !PT ;  /* 0x0000000894447209 */ /* 0x000fc80007810000 */
[----:B------:R-:W-:-:S04]  /*4b60*/  FMNMX.FTZ R68, R178, R68, !PT ;  /* 0x00000044b2447209 */ /* 0x000fc80007810000 */
[----:B------:R-:W-:Y:S01]  /*4b70*/  FMNMX.FTZ R68, R174, R68, !PT ;  /* 0x00000044ae447209 */ /* 0x000fe20007810000 */
[----:B--2---:R-:W-:Y:S01]  /*4b80*/  IMAD.WIDE.U32 R6, R9, -0x2daee0ad, RZ ;  /* 0xd2511f5309067825 */ /* 0x004fe200078e00ff */
[----:B-1----:R-:W-:-:S03]  /*4b90*/  FMNMX.FTZ R69, R2, R69, !PT ;  /* 0x0000004502457209 */ /* 0x002fc60007810000 */
[----:B------:R-:W-:Y:S01]  /*4ba0*/  FFMA.FTZ R2, R50, UR42, -R18 ;  /* 0x0000002a32027c23 */ /* 0x000fe20008010812 */
[----:B------:R-:W-:Y:S01]  /*4bb0*/  FMNMX.FTZ R68, R236, R68, !PT ;  /* 0x00000044ec447209 */ /* 0x000fe20007810000 */
[----:B------:R-:W-:Y:S01]  /*4bc0*/  IMAD.WIDE.U32 R8, R15, -0x326172a9, RZ ;  /* 0xcd9e8d570f087825 */ /* 0x000fe200078e00ff */
[----:B------:R-:W-:-:S03]  /*4bd0*/  LOP3.LUT R12, R7, UR33, R36, 0x96, !PT ;  /* 0x00000021070c7c12 */ /* 0x000fc6000f8e9624 */
[----:B---3--:R-:W-:Y:S01]  /*4be0*/  FFMA.FTZ R5, R60, UR42, -R18 ;  /* 0x0000002a3c057c23 */ /* 0x008fe20008010812 */
[----:B------:R-:W-:Y:S01]  /*4bf0*/  FMNMX.FTZ R68, R181, R68, !PT ;  /* 0x00000044b5447209 */ /* 0x000fe20007810000 */
[----:B------:R1:W-:Y:S01]  /*4c00*/  MUFU.EX2 R237, R2 ;  /* 0x0000000200ed7308 */ /* 0x0003e20000000800 */
[----:B------:R-:W-:Y:S01]  /*4c10*/  FSETP.NEU.FTZ.AND P1, PT, R69, -INF , PT ;  /* 0xff8000004500780b */ /* 0x000fe20003f3d000 */
[----:B------:R-:W-:Y:S01]  /*4c20*/  IMAD.WIDE.U32 R12, R12, -0x326172a9, RZ ;  /* 0xcd9e8d570c0c7825 */ /* 0x000fe200078e00ff */
[----:B------:R-:W-:Y:S02]  /*4c30*/  FMNMX.FTZ R68, R176, R68, !PT ;  /* 0x00000044b0447209 */ /* 0x000fe40007810000 */
[----:B------:R-:W-:Y:S01]  /*4c40*/  LOP3.LUT R15, R17, UR29, R6, 0x96, !PT ;  /* 0x0000001d110f7c12 */ /* 0x000fe2000f8e9606 */
[----:B------:R-:W-:Y:S01]  /*4c50*/  IMAD.WIDE.U32 R6, R20, -0x2daee0ad, RZ ;  /* 0xd2511f5314067825 */ /* 0x000fe200078e00ff */
[----:B------:R-:W-:Y:S01]  /*4c60*/  FMNMX.FTZ R68, R244, R68, !PT ;  /* 0x00000044f4447209 */ /* 0x000fe20007810000 */
[----:B------:R2:W-:Y:S01]  /*4c70*/  MUFU.EX2 R140, R5 ;  /* 0x00000005008c7308 */ /* 0x0005e20000000800 */
[----:B------:R-:W-:-:S02]  /*4c80*/  LOP3.LUT R14, R13, UR32, R14, 0x96, !PT ;  /* 0x000000200d0e7c12 */ /* 0x000fc4000f8e960e */
[----:B------:R-:W-:Y:S01]  /*4c90*/  LOP3.LUT R11, R9, UR16, R10, 0x96, !PT ;  /* 0x00000010090b7c12 */ /* 0x000fe2000f8e960a */
[----:B------:R-:W3:Y:S01]  /*4ca0*/  SHFL.BFLY PT, R13, R68, 0x2, 0x1f ;  /* 0x0c401f00440d7f89 */ /* 0x000ee200000e0000 */
[C---:B------:R-:W-:Y:S02]  /*4cb0*/  LOP3.LUT R17, R8.reuse, 0xffff, RZ, 0xc0, !PT ;  /* 0x0000ffff08117812 */ /* 0x040fe400078ec0ff */
[----:B------:R-:W-:Y:S01]  /*4cc0*/  LOP3.LUT R31, R8, 0xff, RZ, 0xc0, !PT ;  /* 0x000000ff081f7812 */ /* 0x000fe200078ec0ff */
[----:B-1----:R-:W-:Y:S01]  /*4cd0*/  FMUL.FTZ R2, R69, UR42 ;  /* 0x0000002a45027c20 */ /* 0x002fe20008410000 */
[--C-:B------:R-:W-:Y:S02]  /*4ce0*/  SHF.R.U32.HI R32, RZ, 0x10, R8.reuse ;  /* 0x00000010ff207819 */ /* 0x100fe40000011608 */
[----:B------:R-:W-:Y:S01]  /*4cf0*/  SHF.R.U32.HI R33, RZ, 0x18, R8 ;  /* 0x00000018ff217819 */ /* 0x000fe20000011608 */
[----:B------:R-:W-:Y:S01]  /*4d00*/  IMAD.WIDE.U32 R8, R15, -0x326172a9, RZ ;  /* 0xcd9e8d570f087825 */ /* 0x000fe200078e00ff */
[----:B------:R-:W-:-:S02]  /*4d10*/  FSEL R24, R2, RZ, P1 ;  /* 0x000000ff02187208 */ /* 0x000fc40000800000 */
[----:B------:R-:W-:Y:S01]  /*4d20*/  LOP3.LUT R10, R7, UR34, R22, 0x96, !PT ;  /* 0x00000022070a7c12 */ /* 0x000fe2000f8e9616 */
[----:B--2---:R-:W-:Y:S01]  /*4d30*/  FFMA.FTZ R5, R54, UR42, -R18 ;  /* 0x0000002a36057c23 */ /* 0x004fe20008010812 */
[C---:B------:R-:W-:Y:S01]  /*4d40*/  LOP3.LUT R25, R6.reuse, 0xffff, RZ, 0xc0, !PT ;  /* 0x0000ffff06197812 */ /* 0x040fe200078ec0ff */
[----:B------:R-:W-:Y:S01]  /*4d50*/  FFMA.FTZ R2, R61, UR42, -R24 ;  /* 0x0000002a3d027c23 */ /* 0x000fe20008010818 */
[----:B------:R-:W-:Y:S01]  /*4d60*/  LOP3.LUT R28, R6, 0xff, RZ, 0xc0, !PT ;  /* 0x000000ff061c7812 */ /* 0x000fe200078ec0ff */
[----:B------:R1:W-:Y:S01]  /*4d70*/  MUFU.EX2 R169, R5 ;  /* 0x0000000500a97308 */ /* 0x0003e20000000800 */
[--C-:B------:R-:W-:Y:S02]  /*4d80*/  SHF.R.U32.HI R27, RZ, 0x10, R6.reuse ;  /* 0x00000010ff1b7819 */ /* 0x100fe40000011606 */
[----:B------:R-:W-:Y:S01]  /*4d90*/  SHF.R.U32.HI R29, RZ, 0x18, R6 ;  /* 0x00000018ff1d7819 */ /* 0x000fe20000011606 */
[----:B------:R-:W-:Y:S01]  /*4da0*/  IMAD.WIDE.U32 R6, R14, -0x2daee0ad, RZ ;  /* 0xd2511f530e067825 */ /* 0x000fe200078e00ff */
[----:B------:R-:W-:-:S02]  /*4db0*/  LOP3.LUT R20, R8, 0xffff, RZ, 0xc0, !PT ;  /* 0x0000ffff08147812 */ /* 0x000fc400078ec0ff */
[----:B---3--:R-:W-:Y:S01]  /*4dc0*/  FMNMX.FTZ R68, R68, R13, !PT ;  /* 0x0000000d44447209 */ /* 0x008fe20007810000 */
[----:B------:R2:W-:Y:S01]  /*4dd0*/  MUFU.EX2 R127, R2 ;  /* 0x00000002007f7308 */ /* 0x0005e20000000800 */
[----:B------:R-:W-:Y:S02]  /*4de0*/  LOP3.LUT R23, R8, 0xff, RZ, 0xc0, !PT ;  /* 0x000000ff08177812 */ /* 0x000fe400078ec0ff */
[--C-:B------:R-:W-:Y:S01]  /*4df0*/  SHF.R.U32.HI R21, RZ, 0x10, R8.reuse ;  /* 0x00000010ff157819 */ /* 0x100fe20000011608 */
[----:B------:R-:W3:Y:S01]  /*4e00*/  SHFL.BFLY PT, R15, R68, 0x1, 0x1f ;  /* 0x0c201f00440f7f89 */ /* 0x000ee200000e0000 */
[----:B------:R-:W-:Y:S02]  /*4e10*/  SHF.R.U32.HI R22, RZ, 0x18, R8 ;  /* 0x00000018ff167819 */ /* 0x000fe40000011608 */
[----:B------:R-:W-:Y:S01]  /*4e20*/  SHF.R.U32.HI R8, RZ, 0x8, R17 ;  /* 0x00000008ff087819 */ /* 0x000fe20000011611 */
[----:B-1----:R-:W-:Y:S01]  /*4e30*/  FFMA.FTZ R5, R55, UR42, -R18 ;  /* 0x0000002a37057c23 */ /* 0x002fe20008010812 */
[----:B------:R-:W-:-:S02]  /*4e40*/  LOP3.LUT R17, R6, 0xff, RZ, 0xc0, !PT ;  /* 0x000000ff06117812 */ /* 0x000fc400078ec0ff */
[----:B------:R-:W-:Y:S01]  /*4e50*/  SHF.R.U32.HI R26, RZ, 0x10, R6 ;  /* 0x00000010ff1a7819 */ /* 0x000fe20000011606 */
[----:B------:R1:W4:Y:S01]  /*4e60*/  MUFU.EX2 R30, R5 ;  /* 0x00000005001e7308 */ /* 0x0003220000000800 */
[----:B------:R-:W-:Y:S02]  /*4e70*/  PRMT R34, R31, 0x5410, R8 ;  /* 0x000054101f227816 */ /* 0x000fe40000000008 */
[----:B------:R-:W-:Y:S02]  /*4e80*/  LOP3.LUT R14, R32, 0xff, RZ, 0xc0, !PT ;  /* 0x000000ff200e7812 */ /* 0x000fe400078ec0ff */
[----:B--2---:R-:W-:Y:S02]  /*4e90*/  LOP3.LUT R2, R7, UR34, R16, 0x96, !PT ;  /* 0x0000002207027c12 */ /* 0x004fe4000f8e9610 */
[----:B------:R-:W-:Y:S01]  /*4ea0*/  LOP3.LUT R16, R6, 0xffff, RZ, 0xc0, !PT ;  /* 0x0000ffff06107812 */ /* 0x000fe200078ec0ff */
[----:B------:R-:W-:Y:S01]  /*4eb0*/  FFMA.FTZ R7, R62, UR42, -R24 ;  /* 0x0000002a3e077c23 */ /* 0x000fe20008010818 */
[----:B------:R-:W-:-:S02]  /*4ec0*/  LOP3.LUT R13, R11, 0xff, RZ, 0xc0, !PT ;  /* 0x000000ff0b0d7812 */ /* 0x000fc400078ec0ff */
[----:B------:R-:W-:Y:S01]  /*4ed0*/  PRMT R33, R14, 0x5410, R33 ;  /* 0x000054100e217816 */ /* 0x000fe20000000021 */
[----:B------:R2:W-:Y:S01]  /*4ee0*/  MUFU.EX2 R124, R7 ;  /* 0x00000007007c7308 */ /* 0x0005e20000000800 */
[----:B------:R-:W-:Y:S02]  /*4ef0*/  SHF.R.U32.HI R14, RZ, 0x18, R10 ;  /* 0x00000018ff0e7819 */ /* 0x000fe4000001160a */
[----:B---3--:R-:W-:Y:S01]  /*4f00*/  FMNMX.FTZ R68, R68, R15, !PT ;  /* 0x0000000f44447209 */ /* 0x008fe20007810000 */
[----:B-1----:R-:W-:Y:S01]  /*4f10*/  FFMA.FTZ R5, R51, UR42, -R18 ;  /* 0x0000002a33057c23 */ /* 0x002fe20008010812 */
[----:B----4-:R-:W-:Y:S01]  /*4f20*/  IMAD.MOV.U32 R51, RZ, RZ, R30 ;  /* 0x000000ffff337224 */ /* 0x010fe200078e001e */
[----:B------:R-:W-:Y:S02]  /*4f30*/  SHF.R.U32.HI R30, RZ, 0x18, R6 ;  /* 0x00000018ff1e7819 */ /* 0x000fe40000011606 */
[----:B------:R-:W-:Y:S01]  /*4f40*/  LOP3.LUT R6, R11, 0xffff, RZ, 0xc0, !PT ;  /* 0x0000ffff0b067812 */ /* 0x000fe200078ec0ff */
[----:B------:R1:W-:Y:S01]  /*4f50*/  MUFU.EX2 R251, R5 ;  /* 0x0000000500fb7308 */ /* 0x0003e20000000800 */
[----:B------:R-:W-:-:S02]  /*4f60*/  FSETP.NEU.FTZ.AND P1, PT, R68, -INF , PT ;  /* 0xff8000004400780b */ /* 0x000fc40003f3d000 */
[----:B------:R-:W-:Y:S02]  /*4f70*/  SHF.R.U32.HI R8, RZ, 0x8, R6 ;  /* 0x00000008ff087819 */ /* 0x000fe40000011606 */
[----:B------:R-:W-:Y:S01]  /*4f80*/  SHF.R.U32.HI R6, RZ, 0x8, R25 ;  /* 0x00000008ff067819 */ /* 0x000fe20000011619 */
[----:B--2---:R-:W-:Y:S01]  /*4f90*/  FFMA.FTZ R7, R63, UR42, -R24 ;  /* 0x0000002a3f077c23 */ /* 0x004fe20008010818 */
[----:B------:R-:W-:Y:S02]  /*4fa0*/  PRMT R31, R13, 0x5410, R8 ;  /* 0x000054100d1f7816 */ /* 0x000fe40000000008 */
[----:B------:R-:W-:Y:S01]  /*4fb0*/  PRMT R32, R28, 0x5410, R6 ;  /* 0x000054101c207816 */ /* 0x000fe20000000006 */
[----:B------:R-:W-:Y:S01]  /*4fc0*/  FFMA.FTZ R6, R52, UR42, -R24 ;  /* 0x0000002a34067c23 */ /* 0x000fe20008010818 */
[----:B------:R2:W-:Y:S01]  /*4fd0*/  MUFU.EX2 R126, R7 ;  /* 0x00000007007e7308 */ /* 0x0005e20000000800 */
[----:B------:R-:W-:Y:S02]  /*4fe0*/  LOP3.LUT R8, R27, 0xff, RZ, 0xc0, !PT ;  /* 0x000000ff1b087812 */ /* 0x000fe400078ec0ff */
[----:B------:R-:W-:-:S02]  /*4ff0*/  LOP3.LUT R15, R10, 0xff, RZ, 0xc0, !PT ;  /* 0x000000ff0a0f7812 */ /* 0x000fc400078ec0ff */
[----:B-1----:R-:W-:Y:S01]  /*5000*/  LOP3.LUT R5, R9, UR16, R12, 0x96, !PT ;  /* 0x0000001009057c12 */ /* 0x002fe2000f8e960c */
[----:B------:R-:W-:Y:S01]  /*5010*/  FFMA.FTZ R9, R64, UR42, -R24 ;  /* 0x0000002a40097c23 */ /* 0x000fe20008010818 */
[--C-:B------:R-:W-:Y:S01]  /*5020*/  SHF.R.U32.HI R12, RZ, 0x10, R11.reuse ;  /* 0x00000010ff0c7819 */ /* 0x100fe2000001160b */
[----:B------:R1:W-:Y:S01]  /*5030*/  MUFU.EX2 R132, R6 ;  /* 0x0000000600847308 */ /* 0x0003e20000000800 */
[----:B------:R-:W-:Y:S02]  /*5040*/  SHF.R.U32.HI R11, RZ, 0x18, R11 ;  /* 0x00000018ff0b7819 */ /* 0x000fe4000001160b */
[----:B------:R-:W-:Y:S02]  /*5050*/  PRMT R27, R8, 0x5410, R29 ;  /* 0x00005410081b7816 */ /* 0x000fe4000000001d */
[C---:B------:R-:W-:Y:S02]  /*5060*/  LOP3.LUT R8, R5.reuse, 0xffff, RZ, 0xc0, !PT ;  /* 0x0000ffff05087812 */ /* 0x040fe400078ec0ff */
[----:B------:R-:W-:Y:S01]  /*5070*/  LOP3.LUT R13, R5, 0xff, RZ, 0xc0, !PT ;  /* 0x000000ff050d7812 */ /* 0x000fe200078ec0ff */
[----:B------:R3:W-:Y:S01]  /*5080*/  MUFU.EX2 R125, R9 ;  /* 0x00000009007d7308 */ /* 0x0007e20000000800 */
[----:B--2---:R-:W-:-:S02]  /*5090*/  LOP3.LUT R7, R12, 0xff, RZ, 0xc0, !PT ;  /* 0x000000ff0c077812 */ /* 0x004fc400078ec0ff */
[----:B------:R-:W-:Y:S02]  /*50a0*/  LOP3.LUT R12, R26, 0xff, RZ, 0xc0, !PT ;  /* 0x000000ff1a0c7812 */ /* 0x000fe400078ec0ff */
[----:B------:R-:W-:Y:S02]  /*50b0*/  PRMT R25, R7, 0x5410, R11 ;  /* 0x0000541007197816 */ /* 0x000fe4000000000b */
[----:B------:R-:W-:Y:S02]  /*50c0*/  SHF.R.U32.HI R7, RZ, 0x8, R20 ;  /* 0x00000008ff077819 */ /* 0x000fe40000011614 */
[----:B-1----:R-:W-:Y:S02]  /*50d0*/  SHF.R.U32.HI R6, RZ, 0x8, R16 ;  /* 0x00000008ff067819 */ /* 0x002fe40000011610 */
[----:B------:R-:W-:Y:S01]  /*50e0*/  PRMT R16, R23, 0x5410, R7 ;  /* 0x0000541017107816 */ /* 0x000fe20000000007 */
[----:B------:R-:W-:Y:S01]  /*50f0*/  FFMA.FTZ R7, R53, UR42, -R24 ;  /* 0x0000002a35077c23 */ /* 0x000fe20008010818 */
[----:B------:R-:W-:Y:S01]  /*5100*/  PRMT R28, R17, 0x5410, R6 ;  /* 0x00005410111c7816 */ /* 0x000fe20000000006 */
[----:B------:R-:W-:Y:S01]  /*5110*/  FFMA.FTZ R6, R48, UR42, -R24 ;  /* 0x0000002a30067c23 */ /* 0x000fe20008010818 */
[----:B------:R-:W-:Y:S01]  /*5120*/  SHF.R.U32.HI R11, RZ, 0x10, R10 ;  /* 0x00000010ff0b7819 */ /* 0x000fe2000001160a */
[----:B------:R1:W2:Y:S01]  /*5130*/  MUFU.EX2 R50, R7 ;  /* 0x0000000700327308 */ /* 0x0002a20000000800 */
[----:B---3--:R-:W-:-:S02]  /*5140*/  LOP3.LUT R9, R21, 0xff, RZ, 0xc0, !PT ;  /* 0x000000ff15097812 */ /* 0x008fc400078ec0ff */
[----:B------:R-:W-:Y:S02]  /*5150*/  PRMT R26, R12, 0x5410, R30 ;  /* 0x000054100c1a7816 */ /* 0x000fe4000000001e */
[----:B------:R-:W-:Y:S02]  /*5160*/  PRMT R22, R9, 0x5410, R22 ;  /* 0x0000541009167816 */ /* 0x000fe40000000016 */
[----:B------:R-:W-:Y:S01]  /*5170*/  LOP3.LUT R9, R10, 0xffff, RZ, 0xc0, !PT ;  /* 0x0000ffff0a097812 */ /* 0x000fe200078ec0ff */
[----:B------:R3:W-:Y:S01]  /*5180*/  MUFU.EX2 R247, R6 ;  /* 0x0000000600f77308 */ /* 0x0007e20000000800 */
[----:B------:R-:W-:Y:S02]  /*5190*/  LOP3.LUT R10, R11, 0xff, RZ, 0xc0, !PT ;  /* 0x000000ff0b0a7812 */ /* 0x000fe400078ec0ff */
[----:B------:R-:W-:Y:S02]  /*51a0*/  SHF.R.U32.HI R9, RZ, 0x8, R9 ;  /* 0x00000008ff097819 */ /* 0x000fe40000011609 */
[----:B------:R-:W-:-:S02]  /*51b0*/  PRMT R14, R10, 0x5410, R14 ;  /* 0x000054100a0e7816 */ /* 0x000fc4000000000e */
[----:B------:R-:W-:Y:S01]  /*51c0*/  SHF.R.U32.HI R10, RZ, 0x18, R5 ;  /* 0x00000018ff0a7819 */ /* 0x000fe20000011605 */
[----:B-1----:R-:W-:Y:S01]  /*51d0*/  FFMA.FTZ R7, R49, UR42, -R24 ;  /* 0x0000002a31077c23 */ /* 0x002fe20008010818 */
[----:B------:R-:W-:Y:S02]  /*51e0*/  PRMT R15, R15, 0x5410, R9 ;  /* 0x000054100f0f7816 */ /* 0x000fe40000000009 */
[----:B------:R-:W-:Y:S01]  /*51f0*/  LOP3.LUT R11, R2, 0xff, RZ, 0xc0, !PT ;  /* 0x000000ff020b7812 */ /* 0x000fe200078ec0ff */
[----:B------:R1:W4:Y:S01]  /*5200*/  MUFU.EX2 R44, R7 ;  /* 0x00000007002c7308 */ /* 0x0003220000000800 */
[----:B--2---:R-:W-:Y:S01]  /*5210*/  F2FP.F16.F32.PACK_AB R0, R50, R132 ;  /* 0x000000843200723e */ /* 0x004fe200000000ff */
[----:B---3--:R-:W-:-:S03]  /*5220*/  FMUL.FTZ R6, R68, UR42 ;  /* 0x0000002a44067c20 */ /* 0x008fc60008410000 */
[C---:B------:R-:W-:Y:S02]  /*5230*/  PRMT R209, R0.reuse, 0x7610, R209 ;  /* 0x0000761000d17816 */ /* 0x040fe400000000d1 */
[----:B------:R-:W-:Y:S02]  /*5240*/  PRMT R208, R0, 0x7632, R208 ;  /* 0x0000763200d07816 */ /* 0x000fe400000000d0 */
[----:B------:R-:W-:Y:S02]  /*5250*/  FSEL R17, R6, RZ, P1 ;  /* 0x000000ff06117208 */ /* 0x000fe40000800000 */
[----:B------:R-:W-:Y:S02]  /*5260*/  SHF.R.U32.HI R6, RZ, 0x8, R8 ;  /* 0x00000008ff067819 */ /* 0x000fe40000011608 */
[----:B------:R-:W-:Y:S02]  /*5270*/  SHF.R.U32.HI R8, RZ, 0x10, R5 ;  /* 0x00000010ff087819 */ /* 0x000fe40000011605 */
[----:B------:R-:W-:Y:S01]  /*5280*/  LOP3.LUT R5, R2, 0xffff, RZ, 0xc0, !PT ;  /* 0x0000ffff02057812 */ /* 0x000fe200078ec0ff */
[----:B-1----:R-:W-:Y:S01]  /*5290*/  FFMA.FTZ R7, R72, UR42, -R17 ;  /* 0x0000002a48077c23 */ /* 0x002fe20008010811 */
[----:B------:R-:W-:Y:S01]  /*52a0*/  LOP3.LUT R9, R8, 0xff, RZ, 0xc0, !PT ;  /* 0x000000ff08097812 */ /* 0x000fe200078ec0ff */
[----:B----4-:R-:W-:Y:S01]  /*52b0*/  IMAD.MOV.U32 R93, RZ, RZ, R44 ;  /* 0x000000ffff5d7224 */ /* 0x010fe200078e002c */
[----:B------:R-:W-:Y:S01]  /*52c0*/  SHF.R.U32.HI R8, RZ, 0x8, R5 ;  /* 0x00000008ff087819 */ /* 0x000fe20000011605 */
[----:B------:R1:W-:Y:S01]  /*52d0*/  MUFU.EX2 R107, R7 ;  /* 0x00000007006b7308 */ /* 0x0003e20000000800 */
[----:B------:R-:W-:-:S02]  /*52e0*/  SHF.R.U32.HI R5, RZ, 0x18, R2 ;  /* 0x00000018ff057819 */ /* 0x000fc40000011602 */
[----:B------:R-:W-:Y:S01]  /*52f0*/  PRMT R13, R13, 0x5410, R6 ;  /* 0x000054100d0d7816 */ /* 0x000fe20000000006 */
[----:B------:R-:W-:Y:S01]  /*5300*/  FFMA.FTZ R6, R73, UR42, -R17 ;  /* 0x0000002a49067c23 */ /* 0x000fe20008010811 */
[----:B------:R-:W-:Y:S02]  /*5310*/  PRMT R9, R9, 0x5410, R10 ;  /* 0x0000541009097816 */ /* 0x000fe4000000000a */
[----:B------:R-:W-:Y:S01]  /*5320*/  PRMT R8, R11, 0x5410, R8 ;  /* 0x000054100b087816 */ /* 0x000fe20000000008 */
[----:B------:R2:W3:Y:S01]  /*5330*/  MUFU.EX2 R106, R6 ;  /* 0x00000006006a7308 */ /* 0x0004e20000000800 */
[----:B-1----:R-:W-:-:S04]  /*5340*/  SHF.R.U32.HI R7, RZ, 0x10, R2 ;  /* 0x00000010ff077819 */ /* 0x002fc80000011602 */
[----:B------:R-:W-:Y:S02]  /*5350*/  LOP3.LUT R2, R7, 0xff, RZ, 0xc0, !PT ;  /* 0x000000ff07027812 */ /* 0x000fe400078ec0ff */
[----:B------:R-:W-:Y:S02]  /*5360*/  F2FP.F16.F32.PACK_AB R7, R172, R179 ;  /* 0x000000b3ac07723e */ /* 0x000fe400000000ff */
[----:B------:R-:W-:Y:S01]  /*5370*/  PRMT R10, R2, 0x5410, R5 ;  /* 0x00005410020a7816 */ /* 0x000fe20000000005 */
[--C-:B------:R-:W-:Y:S01]  /*5380*/  FFMA.FTZ R5, R82, UR42, -R17.reuse ;  /* 0x0000002a52057c23 */ /* 0x100fe20008010811 */
[----:B------:R-:W-:Y:S01]  /*5390*/  F2FP.F16.F32.PACK_AB R2, R141, R168 ;  /* 0x000000a88d02723e */ /* 0x000fe200000000ff */
[----:B--2---:R-:W-:Y:S01]  /*53a0*/  FFMA.FTZ R6, R65, UR42, -R17 ;  /* 0x0000002a41067c23 */ /* 0x004fe20008010811 */
[----:B------:R-:W-:Y:S01]  /*53b0*/  PRMT R195, R7, 0x7610, R195 ;  /* 0x0000761007c37816 */ /* 0x000fe200000000c3 */
[----:B------:R1:W-:Y:S01]  /*53c0*/  MUFU.EX2 R110, R5 ;  /* 0x00000005006e7308 */ /* 0x0003e20000000800 */
[----:B------:R-:W-:-:S02]  /*53d0*/  PRMT R207, R2, 0x7632, R207 ;  /* 0x0000763202cf7816 */ /* 0x000fc400000000cf */
[----:B------:R-:W-:Y:S02]  /*53e0*/  PRMT R200, R2, 0x7610, R200 ;  /* 0x0000761002c87816 */ /* 0x000fe400000000c8 */
[----:B------:R-:W-:Y:S02]  /*53f0*/  F2FP.F16.F32.PACK_AB R2, R140, R139 ;  /* 0x0000008b8c02723e */ /* 0x000fe400000000ff */
[----:B------:R-:W-:Y:S01]  /*5400*/  PRMT R194, R7, 0x7632, R194 ;  /* 0x0000763207c27816 */ /* 0x000fe200000000c2 */
[----:B------:R2:W4:Y:S01]  /*5410*/  MUFU.EX2 R105, R6 ;  /* 0x0000000600697308 */ /* 0x0005220000000800 */
[C---:B------:R-:W-:Y:S02]  /*5420*/  PRMT R224, R2.reuse, 0x7632, R224 ;  /* 0x0000763202e07816 */ /* 0x040fe400000000e0 */
[----:B------:R-:W-:Y:S02]  /*5430*/  PRMT R222, R2, 0x7610, R222 ;  /* 0x0000761002de7816 */ /* 0x000fe400000000de */
[----:B------:R-:W-:Y:S01]  /*5440*/  F2FP.F16.F32.PACK_AB R2, R51, R169 ;  /* 0x000000a93302723e */ /* 0x000fe200000000ff */
[----:B-1----:R-:W-:-:S03]  /*5450*/  FFMA.FTZ R5, R67, UR42, -R17 ;  /* 0x0000002a43057c23 */ /* 0x002fc60008010811 */
[C---:B------:R-:W-:Y:S02]  /*5460*/  PRMT R220, R2.reuse, 0x7632, R220 ;  /* 0x0000763202dc7816 */ /* 0x040fe400000000dc */
[----:B------:R-:W-:Y:S01]  /*5470*/  PRMT R218, R2, 0x7610, R218 ;  /* 0x0000761002da7816 */ /* 0x000fe200000000da */
[----:B------:R1:W-:Y:S01]  /*5480*/  MUFU.EX2 R249, R5 ;  /* 0x0000000500f97308 */ /* 0x0003e20000000800 */
[----:B------:R-:W-:Y:S02]  /*5490*/  F2FP.F16.F32.PACK_AB R2, R251, R237 ;  /* 0x000000edfb02723e */ /* 0x000fe400000000ff */
[----:B--2---:R-:W-:Y:S02]  /*54a0*/  F2FP.F16.F32.PACK_AB R6, R232, R173 ;  /* 0x000000ade806723e */ /* 0x004fe400000000ff */
[C---:B------:R-:W-:Y:S02]  /*54b0*/  PRMT R215, R2.reuse, 0x7632, R215 ;  /* 0x0000763202d77816 */ /* 0x040fe400000000d7 */
[----:B------:R-:W-:-:S02]  /*54c0*/  PRMT R214, R2, 0x7610, R214 ;  /* 0x0000761002d67816 */ /* 0x000fc400000000d6 */
[----:B---3--:R-:W-:Y:S02]  /*54d0*/  F2FP.F16.F32.PACK_AB R2, R106, R107 ;  /* 0x0000006b6a02723e */ /* 0x008fe400000000ff */
[C---:B------:R-:W-:Y:S02]  /*54e0*/  PRMT R221, R6.reuse, 0x7610, R221 ;  /* 0x0000761006dd7816 */ /* 0x040fe400000000dd */
[----:B------:R-:W-:Y:S02]  /*54f0*/  PRMT R219, R6, 0x7632, R219 ;  /* 0x0000763206db7816 */ /* 0x000fe400000000db */
[----:B------:R-:W-:Y:S01]  /*5500*/  F2FP.F16.F32.PACK_AB R6, R238, R239 ;  /* 0x000000efee06723e */ /* 0x000fe200000000ff */
[----:B-1----:R-:W-:Y:S01]  /*5510*/  FFMA.FTZ R5, R75, UR42, -R17 ;  /* 0x0000002a4b057c23 */ /* 0x002fe20008010811 */
[C---:B------:R-:W-:Y:S02]  /*5520*/  PRMT R204, R2.reuse, 0x7610, R204 ;  /* 0x0000761002cc7816 */ /* 0x040fe400000000cc */
[----:B------:R-:W-:Y:S01]  /*5530*/  PRMT R202, R2, 0x7632, R202 ;  /* 0x0000763202ca7816 */ /* 0x000fe200000000ca */
[----:B------:R1:W2:Y:S01]  /*5540*/  MUFU.EX2 R250, R5 ;  /* 0x0000000500fa7308 */ /* 0x0002a20000000800 */
[----:B----4-:R-:W-:-:S02]  /*5550*/  F2FP.F16.F32.PACK_AB R2, R110, R105 ;  /* 0x000000696e02723e */ /* 0x010fc400000000ff */
[C---:B------:R-:W-:Y:S02]  /*5560*/  PRMT R226, R6.reuse, 0x7610, R226 ;  /* 0x0000761006e27816 */ /* 0x040fe400000000e2 */
[----:B------:R-:W-:Y:S02]  /*5570*/  PRMT R225, R6, 0x7632, R225 ;  /* 0x0000763206e17816 */ /* 0x000fe400000000e1 */
[----:B------:R-:W-:Y:S02]  /*5580*/  F2FP.F16.F32.PACK_AB R6, R183, R45 ;  /* 0x0000002db706723e */ /* 0x000fe400000000ff */
[C---:B------:R-:W-:Y:S02]  /*5590*/  PRMT R211, R2.reuse, 0x7610, R211 ;  /* 0x0000761002d37816 */ /* 0x040fe400000000d3 */
[----:B------:R-:W-:Y:S01]  /*55a0*/  PRMT R210, R2, 0x7632, R210 ;  /* 0x0000763202d27816 */ /* 0x000fe200000000d2 */
[----:B------:R-:W-:Y:S01]  /*55b0*/  IMAD.U32 R2, RZ, RZ, UR12 ;  /* 0x0000000cff027e24 */ /* 0x000fe2000f8e00ff */
[----:B------:R-:W-:-:S02]  /*55c0*/  PRMT R217, R6, 0x7610, R217 ;  /* 0x0000761006d97816 */ /* 0x000fc400000000d9 */
[----:B------:R-:W-:Y:S01]  /*55d0*/  PRMT R216, R6, 0x7632, R216 ;  /* 0x0000763206d87816 */ /* 0x000fe200000000d8 */
[----:B-1----:R-:W-:Y:S01]  /*55e0*/  FFMA.FTZ R5, R66, UR42, -R17 ;  /* 0x0000002a42057c23 */ /* 0x002fe20008010811 */
[----:B------:R-:W-:Y:S02]  /*55f0*/  F2FP.F16.F32.PACK_AB R6, R124, R127 ;  /* 0x0000007f7c06723e */ /* 0x000fe400000000ff */
[----:B------:R-:W-:Y:S01]  /*5600*/  LEA R0, R2, UR12, 0x10 ;  /* 0x0000000c02007c11 */ /* 0x000fe2000f8e80ff */
[----:B------:R1:W-:Y:S01]  /*5610*/  MUFU.EX2 R235, R5 ;  /* 0x0000000500eb7308 */ /* 0x0003e20000000800 */
[C---:B------:R-:W-:Y:S02]  /*5620*/  PRMT R197, R6.reuse, 0x7610, R197 ;  /* 0x0000761006c57816 */ /* 0x040fe400000000c5 */
[----:B------:R-:W-:Y:S02]  /*5630*/  PRMT R196, R6, 0x7632, R196 ;  /* 0x0000763206c47816 */ /* 0x000fe400000000c4 */
[----:B------:R-:W-:-:S02]  /*5640*/  F2FP.F16.F32.PACK_AB R2, R44, R247 ;  /* 0x000000f72c02723e */ /* 0x000fc400000000ff */
[----:B------:R-:W-:Y:S02]  /*5650*/  F2FP.F16.F32.PACK_AB R6, R125, R126 ;  /* 0x0000007e7d06723e */ /* 0x000fe400000000ff */
[C---:B------:R-:W-:Y:S02]  /*5660*/  PRMT R203, R2.reuse, 0x7610, R203 ;  /* 0x0000761002cb7816 */ /* 0x040fe400000000cb */
[----:B------:R-:W-:Y:S02]  /*5670*/  PRMT R201, R2, 0x7632, R201 ;  /* 0x0000763202c97816 */ /* 0x000fe400000000c9 */
[C---:B------:R-:W-:Y:S02]  /*5680*/  PRMT R213, R6.reuse, 0x7610, R213 ;  /* 0x0000761006d57816 */ /* 0x040fe400000000d5 */
[----:B------:R-:W-:Y:S01]  /*5690*/  PRMT R212, R6, 0x7632, R212 ;  /* 0x0000763206d47816 */ /* 0x000fe200000000d4 */
[----:B-1----:R-:W-:Y:S01]  /*56a0*/  FFMA.FTZ R5, R74, UR42, -R17 ;  /* 0x0000002a4a057c23 */ /* 0x002fe20008010811 */
[----:B------:R-:W-:-:S02]  /*56b0*/  HSET2.LE.AND R2, R31, R0, PT ;  /* 0x000000001f027233 */ /* 0x000fc40003803000 */
[----:B------:R-:W-:Y:S01]  /*56c0*/  PRMT R6, R195, 0x5410, R194 ;  /* 0x00005410c3067816 */ /* 0x000fe200000000c2 */
[----:B------:R2:W1:Y:S03]  /*56d0*/  MUFU.EX2 R248, R5 ;  /* 0x0000000500f87308 */ /* 0x0004660000000800 */
[----:B------:R-:W-:Y:S02]  /*56e0*/  LOP3.LUT R72, R2, R6, RZ, 0xc0, !PT ;  /* 0x0000000602487212 */ /* 0x000fe400078ec0ff */
[----:B------:R-:W-:Y:S02]  /*56f0*/  PRMT R6, R200, 0x5410, R207 ;  /* 0x00005410c8067816 */ /* 0x000fe400000000cf */
[----:B------:R-:W-:Y:S02]  /*5700*/  HSET2.LE.AND R2, R34, R0, PT ;  /* 0x0000000022027233 */ /* 0x000fe40003803000 */
[----:B--2---:R-:W-:-:S04]  /*5710*/  F2FP.F16.F32.PACK_AB R5, R250, R249 ;  /* 0x000000f9fa05723e */ /* 0x004fc800000000ff */
[C---:B------:R-:W-:Y:S02]  /*5720*/  PRMT R206, R5.reuse, 0x7610, R206 ;  /* 0x0000761005ce7816 */ /* 0x040fe400000000ce */
[----:B------:R-:W-:Y:S02]  /*5730*/  PRMT R205, R5, 0x7632, R205 ;  /* 0x0000763205cd7816 */ /* 0x000fe400000000cd */
[----:B-1----:R-:W-:-:S04]  /*5740*/  F2FP.F16.F32.PACK_AB R5, R248, R235 ;  /* 0x000000ebf805723e */ /* 0x002fc800000000ff */
[C---:B------:R-:W-:Y:S02]  /*5750*/  PRMT R199, R5.reuse, 0x7610, R199 ;  /* 0x0000761005c77816 */ /* 0x040fe400000000c7 */
[----:B------:R-:W-:Y:S02]  /*5760*/  PRMT R198, R5, 0x7632, R198 ;  /* 0x0000763205c67816 */ /* 0x000fe400000000c6 */
[----:B------:R-:W-:-:S05]  /*5770*/  HSET2.LE.AND R5, R25, R0, PT ;  /* 0x0000000019057233 */ /* 0x000fca0003803000 */
[----:B------:R-:W-:Y:S02]  /*5780*/  LOP3.LUT R73, R5, R6, RZ, 0xc0, !PT ;  /* 0x0000000605497212 */ /* 0x000fe400078ec0ff */
[----:B------:R-:W-:Y:S02]  /*5790*/  PRMT R6, R221, 0x5410, R219 ;  /* 0x00005410dd067816 */ /* 0x000fe400000000db */
[--C-:B------:R-:W-:Y:S02]  /*57a0*/  HSET2.LE.AND R5, R33, R0.reuse, PT ;  /* 0x0000000021057233 */ /* 0x100fe40003803000 */
[----:B------:R-:W-:Y:S02]  /*57b0*/  LOP3.LUT R74, R2, R6, RZ, 0xc0, !PT ;  /* 0x00000006024a7212 */ /* 0x000fe400078ec0ff */
[----:B------:R-:W-:Y:S02]  /*57c0*/  PRMT R6, R222, 0x5410, R224 ;  /* 0x00005410de067816 */ /* 0x000fe400000000e0 */
[----:B------:R-:W-:-:S02]  /*57d0*/  HSET2.LE.AND R2, R15, R0, PT ;  /* 0x000000000f027233 */ /* 0x000fc40003803000 */
[----:B------:R-:W-:Y:S02]  /*57e0*/  LOP3.LUT R75, R5, R6, RZ, 0xc0, !PT ;  /* 0x00000006054b7212 */ /* 0x000fe400078ec0ff */
[----:B------:R-:W-:Y:S02]  /*57f0*/  PRMT R6, R226, 0x5410, R225 ;  /* 0x00005410e2067816 */ /* 0x000fe400000000e1 */
[--C-:B------:R-:W-:Y:S02]  /*5800*/  HSET2.LE.AND R5, R16, R0.reuse, PT ;  /* 0x0000000010057233 */ /* 0x100fe40003803000 */
[----:B------:R-:W-:Y:S02]  /*5810*/  LOP3.LUT R64, R2, R6, RZ, 0xc0, !PT ;  /* 0x0000000602407212 */ /* 0x000fe400078ec0ff */
[----:B------:R-:W-:Y:S02]  /*5820*/  PRMT R6, R213, 0x5410, R212 ;  /* 0x00005410d5067816 */ /* 0x000fe400000000d4 */
[----:B------:R-:W-:-:S02]  /*5830*/  HSET2.LE.AND R2, R22, R0, PT ;  /* 0x0000000016027233 */ /* 0x000fc40003803000 */
[----:B------:R-:W-:Y:S01]  /*5840*/  LOP3.LUT R58, R5, R6, RZ, 0xc0, !PT ;  /* 0x00000006053a7212 */ /* 0x000fe200078ec0ff */
[----:B------:R-:W-:Y:S01]  /*5850*/  HMMA.16816.F32 R20, R72, R96, RZ ;  /* 0x000000604814723c */ /* 0x000fe200000018ff */
        /* <DEDUP_REMOVED lines=21> */
[----:B------:R-:W-:Y:S01]  /*59b0*/  LOP3.LUT R54, R5, R6, RZ, 0xc0, !PT ;  /* 0x0000000605367212 */ /* 0x000fe200078ec0ff */
[----:B------:R-:W-:Y:S01]  /*59c0*/  HMMA.16816.F32 R20, R64, R88, R20 ;  /* 0x000000584014723c */ /* 0x000fe20000001814 */
[----:B------:R-:W-:Y:S02]  /*59d0*/  PRMT R6, R199, 0x5410, R198 ;  /* 0x00005410c7067816 */ /* 0x000fe400000000c6 */
[----:B------:R-:W-:Y:S01]  /*59e0*/  HSET2.LE.AND R5, R8, R0, PT ;  /* 0x0000000008057233 */ /* 0x000fe20003803000 */
[----:B------:R-:W-:Y:S01]  /*59f0*/  IMAD.WIDE.U32 R8, R39, -0x326172a9, RZ ;  /* 0xcd9e8d5727087825 */ /* 0x000fe200078e00ff */
[----:B------:R-:W-:-:S02]  /*5a00*/  LOP3.LUT R55, R2, R6, RZ, 0xc0, !PT ;  /* 0x0000000602377212 */ /* 0x000fc400078ec0ff */
[----:B------:R-:W-:Y:S02]  /*5a10*/  PRMT R6, R209, 0x5410, R208 ;  /* 0x00005410d1067816 */ /* 0x000fe400000000d0 */
[----:B------:R-:W-:Y:S01]  /*5a20*/  HSET2.LE.AND R2, R10, R0, PT ;  /* 0x000000000a027233 */ /* 0x000fe20003803000 */
[----:B------:R-:W-:Y:S01]  /*5a30*/  IMAD.WIDE.U32 R10, R81, -0x2daee0ad, RZ ;  /* 0xd2511f53510a7825 */ /* 0x000fe200078e00ff */
[----:B------:R-:W-:Y:S02]  /*5a40*/  LOP3.LUT R52, R5, R6, RZ, 0xc0, !PT ;  /* 0x0000000605347212 */ /* 0x000fe400078ec0ff */
[----:B------:R-:W-:Y:S01]  /*5a50*/  PRMT R5, R206, 0x5410, R205 ;  /* 0x00005410ce057816 */ /* 0x000fe200000000cd */
[----:B------:R-:W-:Y:S01]  /*5a60*/  IMAD.WIDE.U32 R6, R35, -0x326172a9, RZ ;  /* 0xcd9e8d5723067825 */ /* 0x000fe200078e00ff */
[----:B------:R-:W-:Y:S02]  /*5a70*/  LOP3.LUT R27, R9, UR32, R84, 0x96, !PT ;  /* 0x00000020091b7c12 */ /* 0x000fe4000f8e9654 */
[----:B------:R-:W-:-:S02]  /*5a80*/  LOP3.LUT R53, R2, R5, RZ, 0xc0, !PT ;  /* 0x0000000502357212 */ /* 0x000fc400078ec0ff */
[----:B------:R-:W-:Y:S01]  /*5a90*/  LOP3.LUT R16, R7, UR16, R8, 0x96, !PT ;  /* 0x0000001007107c12 */ /* 0x000fe2000f8e9608 */
[----:B------:R-:W-:Y:S01]  /*5aa0*/  IMAD.WIDE.U32 R8, R94, -0x2daee0ad, RZ ;  /* 0xd2511f535e087825 */ /* 0x000fe200078e00ff */
[C---:B------:R-:W-:Y:S02]  /*5ab0*/  LOP3.LUT R26, R6.reuse, 0xff, RZ, 0xc0, !PT ;  /* 0x000000ff061a7812 */ /* 0x040fe400078ec0ff */
[----:B------:R-:W-:Y:S01]  /*5ac0*/  LOP3.LUT R39, R6, 0xffff, RZ, 0xc0, !PT ;  /* 0x0000ffff06277812 */ /* 0x000fe200078ec0ff */
[----:B------:R-:W-:Y:S01]  /*5ad0*/  HMMA.16816.F32 R12, R52, R88, R12 ;  /* 0x00000058340c723c */ /* 0x000fe2000000180c */
[----:B------:R-:W-:Y:S01]  /*5ae0*/  IMAD.MOV.U32 R62, RZ, RZ, R22 ;  /* 0x000000ffff3e7224 */ /* 0x000fe200078e0016 */
[----:B------:R-:W-:Y:S01]  /*5af0*/  LOP3.LUT R22, R37, UR36, R10, 0x96, !PT ;  /* 0x0000002425167c12 */ /* 0x000fe2000f8e960a */
[----:B------:R-:W-:Y:S01]  /*5b00*/  IMAD.MOV.U32 R61, RZ, RZ, R23 ;  /* 0x000000ffff3d7224 */ /* 0x000fe200078e0017 */
[----:B------:R-:W-:Y:S01]  /*5b10*/  LOP3.LUT R23, R11, UR38, R76, 0x96, !PT ;  /* 0x000000260b177c12 */ /* 0x000fe2000f8e964c */
[----:B------:R-:W-:Y:S01]  /*5b20*/  IMAD.WIDE.U32 R10, R77, -0x2daee0ad, RZ ;  /* 0xd2511f534d0a7825 */ /* 0x000fe200078e00ff */
[----:B------:R-:W-:-:S02]  /*5b30*/  SHF.R.U32.HI R46, RZ, 0x10, R6 ;  /* 0x00000010ff2e7819 */ /* 0x000fc40000011606 */
[----:B------:R-:W-:Y:S01]  /*5b40*/  SHF.R.U32.HI R25, RZ, 0x18, R6 ;  /* 0x00000018ff197819 */ /* 0x000fe20000011606 */
[----:B------:R-:W-:Y:S01]  /*5b50*/  IMAD.MOV.U32 R63, RZ, RZ, R21 ;  /* 0x000000ffff3f7224 */ /* 0x000fe200078e0015 */
[----:B------:R-:W-:Y:S01]  /*5b60*/  LOP3.LUT R9, R9, UR38, R242, 0x96, !PT ;  /* 0x0000002609097c12 */ /* 0x000fe2000f8e96f2 */
[----:B------:R-:W-:Y:S01]  /*5b70*/  IMAD.MOV.U32 R182, RZ, RZ, R20 ;  /* 0x000000ffffb67224 */ /* 0x000fe200078e0014 */
[----:B------:R-:W-:Y:S01]  /*5b80*/  LOP3.LUT R8, R11, UR36, R8, 0x96, !PT ;  /* 0x000000240b087c12 */ /* 0x000fe2000f8e9608 */
[----:B------:R-:W-:Y:S01]  /*5b90*/  IMAD.WIDE.U32 R6, R95, -0x2daee0ad, RZ ;  /* 0xd2511f535f067825 */ /* 0x000fe200078e00ff */
[----:B------:R-:W-:Y:S02]  /*5ba0*/  ISETP.LE.U32.AND P3, PT, R25, UR12, PT ;  /* 0x0000000c19007c0c */ /* 0x000fe4000bf63070 */
[----:B------:R-:W-:Y:S01]  /*5bb0*/  ISETP.LE.U32.AND P5, PT, R26, UR12, PT ;  /* 0x0000000c1a007c0c */ /* 0x000fe2000bfa3070 */
[----:B------:R-:W-:Y:S01]  /*5bc0*/  IMAD.WIDE.U32 R20, R83, -0x2daee0ad, RZ ;  /* 0xd2511f5353147825 */ /* 0x000fe200078e00ff */
[----:B------:R-:W-:-:S03]  /*5bd0*/  LOP3.LUT R5, R7, UR38, R242, 0x96, !PT ;  /* 0x0000002607057c12 */ /* 0x000fc6000f8e96f2 */
[----:B------:R-:W-:Y:S01]  /*5be0*/  IMAD.MOV.U32 R83, RZ, RZ, R45 ;  /* 0x000000ffff537224 */ /* 0x000fe200078e002d */
[----:B------:R-:W-:Y:S01]  /*5bf0*/  LOP3.LUT R2, R21, UR36, R6, 0x96, !PT ;  /* 0x0000002415027c12 */ /* 0x000fe2000f8e9606 */
[----:B------:R-:W-:-:S04]  /*5c00*/  IMAD.WIDE.U32 R6, R9, -0x326172a9, RZ ;  /* 0xcd9e8d5709067825 */ /* 0x000fc800078e00ff */
[----:B------:R-:W-:Y:S01]  /*5c10*/  IMAD.MOV.U32 R246, RZ, RZ, R15 ;  /* 0x000000fffff67224 */ /* 0x000fe200078e000f */
[----:B------:R-:W-:Y:S01]  /*5c20*/  LOP3.LUT R9, R7, UR37, R92, 0x96, !PT ;  /* 0x0000002507097c12 */ /* 0x000fe2000f8e965c */
[----:B------:R-:W-:Y:S02]  /*5c30*/  IMAD.MOV.U32 R82, RZ, RZ, R14 ;  /* 0x000000ffff527224 */ /* 0x000fe400078e000e */
[----:B------:R-:W-:Y:S02]  /*5c40*/  @!P5 HADD2 R130, -R221.H0_H0, -RZ.H0_H0 ;  /* 0xa00000ffdd82d230 */ /* 0x000fe40000000900 */
[----:B------:R-:W-:-:S04]  /*5c50*/  IMAD.WIDE.U32 R14, R8, -0x326172a9, RZ ;  /* 0xcd9e8d57080e7825 */ /* 0x000fc800078e00ff */
[----:B------:R-:W-:Y:S02]  /*5c60*/  @!P3 HADD2 R131, -R224.H0_H0, -RZ.H0_H0 ;  /* 0xa00000ffe083b230 */ /* 0x000fe40000000900 */
[----:B------:R-:W-:Y:S01]  /*5c70*/  IMAD.MOV.U32 R245, RZ, RZ, R12 ;  /* 0x000000fffff57224 */ /* 0x000fe200078e000c */
[----:B------:R-:W-:Y:S01]  /*5c80*/  LOP3.LUT R8, R15, UR35, R6, 0x96, !PT ;  /* 0x000000230f087c12 */ /* 0x000fe2000f8e9606 */
[----:B------:R-:W-:Y:S01]  /*5c90*/  IMAD.MOV.U32 R97, RZ, RZ, R13 ;  /* 0x000000ffff617224 */ /* 0x000fe200078e000d */
[----:B------:R-:W-:Y:S01]  /*5ca0*/  @!P5 PRMT R221, R130, 0x5410, RZ ;  /* 0x0000541082ddd816 */ /* 0x000fe200000000ff */
[----:B------:R-:W-:Y:S01]  /*5cb0*/  IMAD.WIDE.U32 R6, R5, -0x326172a9, RZ ;  /* 0xcd9e8d5705067825 */ /* 0x000fe200078e00ff */
[----:B------:R-:W-:-:S03]  /*5cc0*/  @!P3 PRMT R224, R131, 0x5410, RZ ;  /* 0x0000541083e0b816 */ /* 0x000fc600000000ff */
[----:B------:R-:W-:Y:S01]  /*5cd0*/  IMAD.WIDE.U32 R12, R2, -0x326172a9, RZ ;  /* 0xcd9e8d57020c7825 */ /* 0x000fe200078e00ff */
[----:B------:R-:W-:-:S03]  /*5ce0*/  LOP3.LUT R5, R7, UR37, R92, 0x96, !PT ;  /* 0x0000002507057c12 */ /* 0x000fc6000f8e965c */
[----:B------:R-:W-:Y:S01]  /*5cf0*/  IMAD.WIDE.U32 R34, R8, -0x2daee0ad, RZ ;  /* 0xd2511f5308227825 */ /* 0x000fe200078e00ff */
[----:B------:R-:W-:-:S03]  /*5d00*/  LOP3.LUT R2, R13, UR35, R6, 0x96, !PT ;  /* 0x000000230d027c12 */ /* 0x000fc6000f8e9606 */
[----:B------:R-:W-:-:S04]  /*5d10*/  IMAD.WIDE.U32 R6, R9, -0x2daee0ad, RZ ;  /* 0xd2511f5309067825 */ /* 0x000fc800078e00ff */
[----:B------:R-:W-:Y:S01]  /*5d20*/  IMAD.WIDE.U32 R84, R2, -0x2daee0ad, RZ ;  /* 0xd2511f5302547825 */ /* 0x000fe200078e00ff */
[----:B------:R-:W-:Y:S02]  /*5d30*/  LOP3.LUT R8, R7, UR33, R10, 0x96, !PT ;  /* 0x0000002107087c12 */ /* 0x000fe4000f8e960a */
[----:B------:R-:W-:Y:S01]  /*5d40*/  LOP3.LUT R10, R35, UR29, R6, 0x96, !PT ;  /* 0x0000001d230a7c12 */ /* 0x000fe2000f8e9606 */
[----:B------:R-:W-:-:S04]  /*5d50*/  IMAD.WIDE.U32 R6, R5, -0x2daee0ad, RZ ;  /* 0xd2511f5305067825 */ /* 0x000fc800078e00ff */
[----:B------:R-:W-:Y:S01]  /*5d60*/  IMAD.WIDE.U32 R8, R8, -0x326172a9, RZ ;  /* 0xcd9e8d5708087825 */ /* 0x000fe200078e00ff */
[----:B------:R-:W-:Y:S02]  /*5d70*/  LOP3.LUT R5, R7, UR33, R20, 0x96, !PT ;  /* 0x0000002107057c12 */ /* 0x000fe4000f8e9614 */
[----:B------:R-:W-:Y:S01]  /*5d80*/  LOP3.LUT R2, R85, UR29, R6, 0x96, !PT ;  /* 0x0000001d55027c12 */ /* 0x000fe2000f8e9606 */
[----:B------:R-:W-:Y:S01]  /*5d90*/  IMAD.WIDE.U32 R6, R10, -0x326172a9, RZ ;  /* 0xcd9e8d570a067825 */ /* 0x000fe200078e00ff */
[----:B------:R-:W-:-:S03]  /*5da0*/  LOP3.LUT R37, R9, UR32, R14, 0x96, !PT ;  /* 0x0000002009257c12 */ /* 0x000fc6000f8e960e */
[----:B------:R-:W-:Y:S01]  /*5db0*/  IMAD.MOV.U32 R94, RZ, RZ, R87 ;  /* 0x000000ffff5e7224 */ /* 0x000fe200078e0057 */
[----:B------:R-:W-:Y:S01]  /*5dc0*/  LOP3.LUT R20, R7, UR16, R8, 0x96, !PT ;  /* 0x0000001007147c12 */ /* 0x000fe2000f8e9608 */
[----:B------:R-:W-:Y:S01]  /*5dd0*/  IMAD.WIDE.U32 R8, R5, -0x326172a9, RZ ;  /* 0xcd9e8d5705087825 */ /* 0x000fe200078e00ff */
[C---:B------:R-:W-:Y:S02]  /*5de0*/  LOP3.LUT R21, R6.reuse, 0xff, RZ, 0xc0, !PT ;  /* 0x000000ff06157812 */ /* 0x040fe400078ec0ff */
[----:B------:R-:W-:Y:S01]  /*5df0*/  LOP3.LUT R60, R6, 0xffff, RZ, 0xc0, !PT ;  /* 0x0000ffff063c7812 */ /* 0x000fe200078ec0ff */
[----:B------:R-:W-:Y:S01]  /*5e00*/  IMAD.WIDE.U32 R10, R22, -0x326172a9, RZ ;  /* 0xcd9e8d57160a7825 */ /* 0x000fe200078e00ff */
[--C-:B------:R-:W-:Y:S02]  /*5e10*/  SHF.R.U32.HI R45, RZ, 0x10, R6.reuse ;  /* 0x00000010ff2d7819 */ /* 0x100fe40000011606 */
[----:B------:R-:W-:Y:S01]  /*5e20*/  SHF.R.U32.HI R13, RZ, 0x18, R6 ;  /* 0x00000018ff0d7819 */ /* 0x000fe20000011606 */
[----:B------:R-:W-:Y:S01]  /*5e30*/  IMAD.WIDE.U32 R6, R2, -0x326172a9, RZ ;  /* 0xcd9e8d5702067825 */ /* 0x000fe200078e00ff */
[----:B------:R-:W-:-:S02]  /*5e40*/  LOP3.LUT R92, R9, UR32, R12, 0x96, !PT ;  /* 0x00000020095c7c12 */ /* 0x000fc4000f8e960c */
[----:B------:R-:W-:Y:S01]  /*5e50*/  ISETP.LE.U32.AND P1, PT, R21, UR12, PT ;  /* 0x0000000c15007c0c */ /* 0x000fe2000bf23070 */
[----:B------:R-:W-:Y:S01]  /*5e60*/  IMAD.MOV.U32 R130, RZ, RZ, R239 ;  /* 0x000000ffff827224 */ /* 0x000fe200078e00ef */
[----:B------:R-:W-:Y:S02]  /*5e70*/  LOP3.LUT R30, R7, UR16, R8, 0x96, !PT ;  /* 0x00000010071e7c12 */ /* 0x000fe4000f8e9608 */
[C---:B------:R-:W-:Y:S02]  /*5e80*/  LOP3.LUT R87, R6.reuse, 0xffff, RZ, 0xc0, !PT ;  /* 0x0000ffff06577812 */ /* 0x040fe400078ec0ff */
[----:B------:R-:W-:Y:S02]  /*5e90*/  LOP3.LUT R96, R6, 0xff, RZ, 0xc0, !PT ;  /* 0x000000ff06607812 */ /* 0x000fe400078ec0ff */
[--C-:B------:R-:W-:Y:S02]  /*5ea0*/  SHF.R.U32.HI R88, RZ, 0x10, R6.reuse ;  /* 0x00000010ff587819 */ /* 0x100fe40000011606 */
[----:B------:R-:W-:Y:S01]  /*5eb0*/  SHF.R.U32.HI R95, RZ, 0x18, R6 ;  /* 0x00000018ff5f7819 */ /* 0x000fe20000011606 */
[----:B------:R-:W-:Y:S01]  /*5ec0*/  IMAD.WIDE.U32 R6, R23, -0x326172a9, RZ ;  /* 0xcd9e8d5717067825 */ /* 0x000fe200078e00ff */
[----:B------:R-:W-:-:S03]  /*5ed0*/  ISETP.LE.U32.AND P2, PT, R13, UR12, PT ;  /* 0x0000000c0d007c0c */ /* 0x000fc6000bf43070 */
[----:B------:R-:W-:Y:S01]  /*5ee0*/  IMAD.WIDE.U32 R12, R128, -0x2daee0ad, RZ ;  /* 0xd2511f53800c7825 */ /* 0x000fe200078e00ff */
[----:B------:R-:W-:Y:S02]  /*5ef0*/  LOP3.LUT R5, R7, UR37, R38, 0x96, !PT ;  /* 0x0000002507057c12 */ /* 0x000fe4000f8e9626 */
[----:B------:R-:W-:Y:S01]  /*5f00*/  LOP3.LUT R2, R11, UR35, R6, 0x96, !PT ;  /* 0x000000230b027c12 */ /* 0x000fe2000f8e9606 */
[----:B------:R-:W-:-:S04]  /*5f10*/  IMAD.WIDE.U32 R6, R27, -0x2daee0ad, RZ ;  /* 0xd2511f531b067825 */ /* 0x000fc800078e00ff */
[----:B------:R-:W-:Y:S01]  /*5f20*/  IMAD.WIDE.U32 R8, R5, -0x2daee0ad, RZ ;  /* 0xd2511f5305087825 */ /* 0x000fe200078e00ff */
[C---:B------:R-:W-:Y:S02]  /*5f30*/  LOP3.LUT R31, R6.reuse, 0xff, RZ, 0xc0, !PT ;  /* 0x000000ff061f7812 */ /* 0x040fe400078ec0ff */
[----:B------:R-:W-:Y:S01]  /*5f40*/  LOP3.LUT R32, R6, 0xffff, RZ, 0xc0, !PT ;  /* 0x0000ffff06207812 */ /* 0x000fe200078ec0ff */
[----:B------:R-:W-:Y:S01]  /*5f50*/  IMAD.WIDE.U32 R14, R2, -0x2daee0ad, RZ ;  /* 0xd2511f53020e7825 */ /* 0x000fe200078e00ff */
[----:B------:R-:W-:Y:S02]  /*5f60*/  LOP3.LUT R5, R9, UR33, R36, 0x96, !PT ;  /* 0x0000002109057c12 */ /* 0x000fe4000f8e9624 */
[----:B------:R-:W-:Y:S01]  /*5f70*/  SHF.R.U32.HI R33, RZ, 0x10, R6 ;  /* 0x00000010ff217819 */ /* 0x000fe20000011606 */
[----:B------:R-:W-:Y:S01]  /*5f80*/  IMAD.MOV.U32 R128, RZ, RZ, R236 ;  /* 0x000000ffff807224 */ /* 0x000fe200078e00ec */
[----:B------:R-:W-:Y:S01]  /*5f90*/  LOP3.LUT R2, R15, UR29, R8, 0x96, !PT ;  /* 0x0000001d0f027c12 */ /* 0x000fe2000f8e9608 */
[----:B------:R-:W-:Y:S01]  /*5fa0*/  IMAD.WIDE.U32 R8, R5, -0x326172a9, RZ ;  /* 0xcd9e8d5705087825 */ /* 0x000fe200078e00ff */
[----:B------:R-:W-:-:S02]  /*5fb0*/  LOP3.LUT R15, R7, UR34, R86, 0x96, !PT ;  /* 0x00000022070f7c12 */ /* 0x000fc4000f8e9656 */
[----:B------:R-:W-:Y:S01]  /*5fc0*/  SHF.R.U32.HI R25, RZ, 0x18, R6 ;  /* 0x00000018ff197819 */ /* 0x000fe20000011606 */
[----:B------:R-:W-:Y:S01]  /*5fd0*/  IMAD.WIDE.U32 R6, R2, -0x326172a9, RZ ;  /* 0xcd9e8d5702067825 */ /* 0x000fe200078e00ff */
[----:B------:R-:W-:Y:S02]  /*5fe0*/  LOP3.LUT R2, R16, 0xff, RZ, 0xc0, !PT ;  /* 0x000000ff10027812 */ /* 0x000fe400078ec0ff */
[----:B------:R-:W-:Y:S02]  /*5ff0*/  LOP3.LUT R11, R9, UR32, R10, 0x96, !PT ;  /* 0x00000020090b7c12 */ /* 0x000fe4000f8e960a */
[----:B------:R-:W-:Y:S02]  /*6000*/  LOP3.LUT R21, R7, UR16, R8, 0x96, !PT ;  /* 0x0000001007157c12 */ /* 0x000fe4000f8e9608 */
[C---:B------:R-:W-:Y:S02]  /*6010*/  LOP3.LUT R36, R6.reuse, 0xff, RZ, 0xc0, !PT ;  /* 0x000000ff06247812 */ /* 0x040fe400078ec0ff */
[----:B------:R-:W-:-:S02]  /*6020*/  LOP3.LUT R49, R6, 0xffff, RZ, 0xc0, !PT ;  /* 0x0000ffff06317812 */ /* 0x000fc400078ec0ff */
[--C-:B------:R-:W-:Y:S02]  /*6030*/  SHF.R.U32.HI R77, RZ, 0x10, R6.reuse ;  /* 0x00000010ff4d7819 */ /* 0x100fe40000011606 */
[----:B------:R-:W-:Y:S01]  /*6040*/  SHF.R.U32.HI R35, RZ, 0x18, R6 ;  /* 0x00000018ff237819 */ /* 0x000fe20000011606 */
[----:B------:R-:W-:Y:S01]  /*6050*/  IMAD.WIDE.U32 R6, R134, -0x2daee0ad, RZ ;  /* 0xd2511f5386067825 */ /* 0x000fe200078e00ff */
[----:B------:R-:W-:Y:S02]  /*6060*/  ISETP.LE.U32.AND P4, PT, R2, UR12, PT ;  /* 0x0000000c02007c0c */ /* 0x000fe4000bf83070 */
[----:B------:R-:W-:Y:S01]  /*6070*/  LOP3.LUT R2, R16, 0xffff, RZ, 0xc0, !PT ;  /* 0x0000ffff10027812 */ /* 0x000fe200078ec0ff */
[----:B------:R-:W-:Y:S01]  /*6080*/  IMAD.MOV.U32 R134, RZ, RZ, R249 ;  /* 0x000000ffff867224 */ /* 0x000fe200078e00f9 */
[----:B------:R-:W-:Y:S02]  /*6090*/  LOP3.LUT R5, R7, UR38, R76, 0x96, !PT ;  /* 0x0000002607057c12 */ /* 0x000fe4000f8e964c */
[----:B------:R-:W-:Y:S01]  /*60a0*/  LOP3.LUT R10, R13, UR36, R6, 0x96, !PT ;  /* 0x000000240d0a7c12 */ /* 0x000fe2000f8e9606 */
[----:B------:R-:W-:Y:S01]  /*60b0*/  IMAD.WIDE.U32 R6, R11, -0x2daee0ad, RZ ;  /* 0xd2511f530b067825 */ /* 0x000fe200078e00ff */
[----:B------:R-:W-:-:S03]  /*60c0*/  SHF.R.U32.HI R2, RZ, 0x8, R2 ;  /* 0x00000008ff027819 */ /* 0x000fc60000011602 */
[----:B------:R-:W-:Y:S01]  /*60d0*/  IMAD.WIDE.U32 R8, R5, -0x326172a9, RZ ;  /* 0xcd9e8d5705087825 */ /* 0x000fe200078e00ff */
[----:B------:R-:W-:-:S03]  /*60e0*/  LOP3.LUT R2, R2, 0xffff, RZ, 0xc0, !PT ;  /* 0x0000ffff02027812 */ /* 0x000fc600078ec0ff */
[----:B------:R-:W-:Y:S01]  /*60f0*/  @!P4 HADD2 R104, -R195.H0_H0, -RZ.H0_H0 ;  /* 0xa00000ffc368c230 */ /* 0x000fe20000000900 */
[----:B------:R-:W-:Y:S01]  /*6100*/  LOP3.LUT R23, R7, UR34, R14, 0x96, !PT ;  /* 0x0000002207177c12 */ /* 0x000fe2000f8e960e */
[----:B------:R-:W-:Y:S01]  /*6110*/  IMAD.WIDE.U32 R10, R10, -0x326172a9, RZ ;  /* 0xcd9e8d570a0a7825 */ /* 0x000fe200078e00ff */
[----:B------:R-:W-:Y:S02]  /*6120*/  LOP3.LUT R5, R9, UR37, R38, 0x96, !PT ;  /* 0x0000002509057c12 */ /* 0x000fe4000f8e9626 */
[C---:B------:R-:W-:Y:S02]  /*6130*/  LOP3.LUT R48, R6.reuse, 0xff, RZ, 0xc0, !PT ;  /* 0x000000ff06307812 */ /* 0x040fe400078ec0ff */
[----:B------:R-:W-:Y:S02]  /*6140*/  LOP3.LUT R76, R6, 0xffff, RZ, 0xc0, !PT ;  /* 0x0000ffff064c7812 */ /* 0x000fe400078ec0ff */
[--C-:B------:R-:W-:Y:S02]  /*6150*/  SHF.R.U32.HI R86, RZ, 0x10, R6.reuse ;  /* 0x00000010ff567819 */ /* 0x100fe40000011606 */
[----:B------:R-:W-:Y:S01]  /*6160*/  SHF.R.U32.HI R47, RZ, 0x18, R6 ;  /* 0x00000018ff2f7819 */ /* 0x000fe20000011606 */
[----:B------:R-:W-:Y:S01]  /*6170*/  IMAD.WIDE.U32 R6, R5, -0x2daee0ad, RZ ;  /* 0xd2511f5305067825 */ /* 0x000fe200078e00ff */
[----:B------:R-:W-:-:S02]  /*6180*/  ISETP.LE.U32.AND P6, PT, R2, UR12, PT ;  /* 0x0000000c02007c0c */ /* 0x000fc4000bfc3070 */
[----:B------:R-:W-:Y:S02]  /*6190*/  LOP3.LUT R5, R11, UR35, R8, 0x96, !PT ;  /* 0x000000230b057c12 */ /* 0x000fe4000f8e9608 */
[----:B------:R-:W-:Y:S02]  /*61a0*/  SHF.R.U32.HI R2, RZ, 0x18, R16 ;  /* 0x00000018ff027819 */ /* 0x000fe40000011610 */
[----:B------:R-:W-:Y:S01]  /*61b0*/  @!P4 PRMT R195, R104, 0x5410, RZ ;  /* 0x0000541068c3c816 */ /* 0x000fe200000000ff */
[----:B------:R-:W-:Y:S01]  /*61c0*/  IMAD.WIDE.U32 R28, R5, -0x2daee0ad, RZ ;  /* 0xd2511f53051c7825 */ /* 0x000fe200078e00ff */
[----:B------:R-:W-:Y:S02]  /*61d0*/  LOP3.LUT R7, R7, UR33, R12, 0x96, !PT ;  /* 0x0000002107077c12 */ /* 0x000fe4000f8e960c */
[----:B------:R-:W-:Y:S02]  /*61e0*/  ISETP.LE.U32.AND P4, PT, R2, UR12, PT ;  /* 0x0000000c02007c0c */ /* 0x000fe4000bf83070 */
[----:B------:R-:W-:Y:S01]  /*61f0*/  SHF.R.U32.HI R2, RZ, 0x10, R16 ;  /* 0x00000010ff027819 */ /* 0x000fe20000011610 */
[----:B------:R-:W-:Y:S01]  /*6200*/  @!P6 HADD2 R121, -R194.H0_H0, -RZ.H0_H0 ;  /* 0xa00000ffc279e230 */ /* 0x000fe20000000900 */
[----:B------:R-:W-:Y:S01]  /*6210*/  LOP3.LUT R6, R29, UR29, R6, 0x96, !PT ;  /* 0x0000001d1d067c12 */ /* 0x000fe2000f8e9606 */
[----:B------:R-:W-:Y:S01]  /*6220*/  IMAD.WIDE.U32 R8, R7, -0x326172a9, RZ ;  /* 0xcd9e8d5707087825 */ /* 0x000fe200078e00ff */
[----:B------:R-:W-:-:S02]  /*6230*/  LOP3.LUT R2, R2, 0xff, RZ, 0xc0, !PT ;  /* 0x000000ff02027812 */ /* 0x000fc400078ec0ff */
[----:B------:R-:W-:Y:S01]  /*6240*/  @!P6 PRMT R194, R121, 0x5410, RZ ;  /* 0x0000541079c2e816 */ /* 0x000fe200000000ff */
[----:B------:R-:W-:Y:S01]  /*6250*/  IMAD.WIDE.U32 R6, R6, -0x326172a9, RZ ;  /* 0xcd9e8d5706067825 */ /* 0x000fe200078e00ff */
[----:B------:R-:W-:Y:S02]  /*6260*/  ISETP.LE.U32.AND P6, PT, R2, UR12, PT ;  /* 0x0000000c02007c0c */ /* 0x000fe4000bfc3070 */
[----:B------:R-:W-:Y:S01]  /*6270*/  SHF.R.U32.HI R2, RZ, 0x8, R39 ;  /* 0x00000008ff027819 */ /* 0x000fe20000011627 */
[----:B------:R-:W-:Y:S01]  /*6280*/  @!P4 HADD2 R122, -R207.H0_H0, -RZ.H0_H0 ;  /* 0xa00000ffcf7ac230 */ /* 0x000fe20000000900 */
[----:B------:R-:W-:Y:S01]  /*6290*/  LOP3.LUT R22, R7, UR16, R8, 0x96, !PT ;  /* 0x0000001007167c12 */ /* 0x000fe2000f8e9608 */
[----:B------:R-:W-:Y:S01]  /*62a0*/  IMAD.MOV.U32 R121, RZ, RZ, R61 ;  /* 0x000000ffff797224 */ /* 0x000fe200078e003d */
[C---:B------:R-:W-:Y:S02]  /*62b0*/  LOP3.LUT R39, R6.reuse, 0xff, RZ, 0xc0, !PT ;  /* 0x000000ff06277812 */ /* 0x040fe400078ec0ff */
[----:B------:R-:W-:-:S02]  /*62c0*/  LOP3.LUT R89, R6, 0xffff, RZ, 0xc0, !PT ;  /* 0x0000ffff06597812 */ /* 0x000fc400078ec0ff */
[--C-:B------:R-:W-:Y:S02]  /*62d0*/  SHF.R.U32.HI R85, RZ, 0x10, R6.reuse ;  /* 0x00000010ff557819 */ /* 0x100fe40000011606 */
[----:B------:R-:W-:Y:S01]  /*62e0*/  SHF.R.U32.HI R38, RZ, 0x18, R6 ;  /* 0x00000018ff267819 */ /* 0x000fe20000011606 */
[----:B------:R-:W-:Y:S01]  /*62f0*/  IMAD.WIDE.U32 R6, R152, -0x2daee0ad, RZ ;  /* 0xd2511f5398067825 */ /* 0x000fe200078e00ff */
[----:B------:R-:W-:-:S03]  /*6300*/  LOP3.LUT R2, R2, 0xffff, RZ, 0xc0, !PT ;  /* 0x0000ffff02027812 */ /* 0x000fc600078ec0ff */
[----:B------:R-:W-:Y:S01]  /*6310*/  @!P6 HADD2 R123, -R200.H0_H0, -RZ.H0_H0 ;  /* 0xa00000ffc87be230 */ /* 0x000fe20000000900 */
[----:B------:R-:W-:Y:S01]  /*6320*/  @!P4 PRMT R207, R122, 0x5410, RZ ;  /* 0x000054107acfc816 */ /* 0x000fe200000000ff */
[----:B------:R-:W-:Y:S01]  /*6330*/  IMAD.MOV.U32 R122, RZ, RZ, R62 ;  /* 0x000000ffff7a7224 */ /* 0x000fe200078e003e */
[----:B------:R-:W-:Y:S02]  /*6340*/  LOP3.LUT R5, R7, UR38, R80, 0x96, !PT ;  /* 0x0000002607057c12 */ /* 0x000fe4000f8e9650 */
[----:B------:R1:W2:Y:S01]  /*6350*/  LDL.LU.S16 R80, [R1] ;  /* 0x0000000001507983 */ /* 0x0002a20000300600 */
[----:B------:R-:W-:Y:S02]  /*6360*/  ISETP.LE.U32.AND P4, PT, R2, UR12, PT ;  /* 0x0000000c02007c0c */ /* 0x000fe4000bf83070 */
[----:B------:R-:W-:Y:S02]  /*6370*/  LOP3.LUT R2, R46, 0xff, RZ, 0xc0, !PT ;  /* 0x000000ff2e027812 */ /* 0x000fe400078ec0ff */
[----:B------:R-:W-:Y:S01]  /*6380*/  @!P6 PRMT R200, R123, 0x5410, RZ ;  /* 0x000054107bc8e816 */ /* 0x000fe200000000ff */
[----:B------:R-:W-:Y:S01]  /*6390*/  IMAD.MOV.U32 R123, RZ, RZ, R63 ;  /* 0x000000ffff7b7224 */ /* 0x000fe200078e003f */
[----:B------:R-:W-:-:S02]  /*63a0*/  ISETP.LE.U32.AND P6, PT, R2, UR12, PT ;  /* 0x0000000c02007c0c */ /* 0x000fc4000bfc3070 */
[----:B------:R-:W-:Y:S02]  /*63b0*/  LOP3.LUT R2, R15, 0xffff, RZ, 0xc0, !PT ;  /* 0x0000ffff0f027812 */ /* 0x000fe400078ec0ff */
[----:B------:R-:W-:Y:S01]  /*63c0*/  LOP3.LUT R44, R9, UR32, R10, 0x96, !PT ;  /* 0x00000020092c7c12 */ /* 0x000fe2000f8e960a */
[----:B------:R-:W-:Y:S01]  /*63d0*/  IMAD.WIDE.U32 R10, R79, -0x2daee0ad, RZ ;  /* 0xd2511f534f0a7825 */ /* 0x000fe200078e00ff */
[----:B------:R-:W-:-:S03]  /*63e0*/  SHF.R.U32.HI R2, RZ, 0x8, R2 ;  /* 0x00000008ff027819 */ /* 0x000fc60000011602 */
[----:B------:R-:W-:Y:S02]  /*63f0*/  @!P4 HADD2 R129, -R219.H0_H0, -RZ.H0_H0 ;  /* 0xa00000ffdb81c230 */ /* 0x000fe40000000900 */
[----:B------:R-:W-:Y:S01]  /*6400*/  IMAD.WIDE.U32 R8, R5, -0x326172a9, RZ ;  /* 0xcd9e8d5705087825 */ /* 0x000fe200078e00ff */
[----:B------:R-:W-:Y:S02]  /*6410*/  LOP3.LUT R2, R2, 0xffff, RZ, 0xc0, !PT ;  /* 0x0000ffff02027812 */ /* 0x000fe400078ec0ff */
[----:B------:R-:W-:Y:S01]  /*6420*/  @!P4 PRMT R219, R129, 0x5410, RZ ;  /* 0x0000541081dbc816 */ /* 0x000fe200000000ff */
[----:B------:R-:W-:Y:S01]  /*6430*/  @!P6 HADD2 R133, -R222.H0_H0, -RZ.H0_H0 ;  /* 0xa00000ffde85e230 */ /* 0x000fe20000000900 */
[----:B------:R-:W-:Y:S01]  /*6440*/  ISETP.LE.U32.AND P5, PT, R2, UR12, PT ;  /* 0x0000000c02007c0c */ /* 0x000fe2000bfa3070 */
[----:B------:R-:W-:Y:S01]  /*6450*/  IMAD.MOV.U32 R129, RZ, RZ, R244 ;  /* 0x000000ffff817224 */ /* 0x000fe200078e00f4 */
[----:B------:R-:W-:Y:S02]  /*6460*/  LOP3.LUT R2, R15, 0xff, RZ, 0xc0, !PT ;  /* 0x000000ff0f027812 */ /* 0x000fe400078ec0ff */
[----:B------:R-:W-:Y:S01]  /*6470*/  LOP3.LUT R7, R11, UR36, R6, 0x96, !PT ;  /* 0x000000240b077c12 */ /* 0x000fe2000f8e9606 */
[----:B------:R-:W-:Y:S01]  /*6480*/  IMAD.MOV.U32 R11, RZ, RZ, R93 ;  /* 0x000000ffff0b7224 */ /* 0x000fe200078e005d */
[----:B------:R-:W-:-:S02]  /*6490*/  ISETP.LE.U32.AND P4, PT, R2, UR12, PT ;  /* 0x0000000c02007c0c */ /* 0x000fc4000bf83070 */
[--C-:B------:R-:W-:Y:S01]  /*64a0*/  SHF.R.U32.HI R2, RZ, 0x18, R15.reuse ;  /* 0x00000018ff027819 */ /* 0x100fe2000001160f */
[----:B------:R-:W-:Y:S01]  /*64b0*/  IMAD.WIDE.U32 R12, R7, -0x326172a9, RZ ;  /* 0xcd9e8d57070c7825 */ /* 0x000fe200078e00ff */
[----:B------:R-:W-:Y:S02]  /*64c0*/  @!P6 PRMT R222, R133, 0x5410, RZ ;  /* 0x0000541085dee816 */ /* 0x000fe400000000ff */
[----:B------:R-:W-:Y:S01]  /*64d0*/  ISETP.LE.U32.AND P3, PT, R2, UR12, PT ;  /* 0x0000000c02007c0c */ /* 0x000fe2000bf63070 */
[----:B------:R-:W-:Y:S01]  /*64e0*/  @!P5 HADD2 R135, -R225.H0_H0, -RZ.H0_H0 ;  /* 0xa00000ffe187d230 */ /* 0x000fe20000000900 */
[----:B------:R-:W-:Y:S01]  /*64f0*/  SHF.R.U32.HI R2, RZ, 0x10, R15 ;  /* 0x00000010ff027819 */ /* 0x000fe2000001160f */
[----:B------:R-:W-:Y:S01]  /*6500*/  IMAD.MOV.U32 R133, RZ, RZ, R238 ;  /* 0x000000ffff857224 */ /* 0x000fe200078e00ee */
[----:B------:R-:W-:Y:S01]  /*6510*/  LOP3.LUT R6, R9, UR37, R78, 0x96, !PT ;  /* 0x0000002509067c12 */ /* 0x000fe2000f8e964e */
[----:B------:R-:W-:Y:S01]  /*6520*/  IMAD.MOV.U32 R78, RZ, RZ, R235 ;  /* 0x000000ffff4e7224 */ /* 0x000fe200078e00eb */
[----:B------:R-:W-:Y:S01]  /*6530*/  LOP3.LUT R2, R2, 0xff, RZ, 0xc0, !PT ;  /* 0x000000ff02027812 */ /* 0x000fe200078ec0ff */
[----:B------:R-:W-:Y:S01]  /*6540*/  @!P4 HADD2 R136, -R226.H0_H0, -RZ.H0_H0 ;  /* 0xa00000ffe288c230 */ /* 0x000fe20000000900 */
[----:B------:R-:W-:Y:S01]  /*6550*/  LOP3.LUT R5, R13, UR35, R8, 0x96, !PT ;  /* 0x000000230d057c12 */ /* 0x000fe2000f8e9608 */
[----:B------:R-:W-:Y:S01]  /*6560*/  IMAD.WIDE.U32 R6, R6, -0x2daee0ad, RZ ;  /* 0xd2511f5306067825 */ /* 0x000fe200078e00ff */
[----:B------:R-:W-:-:S02]  /*6570*/  ISETP.LE.U32.AND P6, PT, R2, UR12, PT ;  /* 0x0000000c02007c0c */ /* 0x000fc4000bfc3070 */
[----:B------:R-:W-:Y:S01]  /*6580*/  LOP3.LUT R2, R45, 0xff, RZ, 0xc0, !PT ;  /* 0x000000ff2d027812 */ /* 0x000fe200078ec0ff */
[----:B------:R-:W-:Y:S01]  /*6590*/  @!P3 HADD2 R138, -R220.H0_H0, -RZ.H0_H0 ;  /* 0xa00000ffdc8ab230 */ /* 0x000fe20000000900 */
[----:B------:R-:W-:Y:S01]  /*65a0*/  @!P4 PRMT R226, R136, 0x5410, RZ ;  /* 0x0000541088e2c816 */ /* 0x000fe200000000ff */
[----:B------:R-:W-:Y:S01]  /*65b0*/  IMAD.WIDE.U32 R26, R5, -0x2daee0ad, RZ ;  /* 0xd2511f53051a7825 */ /* 0x000fe200078e00ff */
[----:B------:R-:W-:Y:S02]  /*65c0*/  ISETP.LE.U32.AND P4, PT, R31, UR12, PT ;  /* 0x0000000c1f007c0c */ /* 0x000fe4000bf83070 */
[----:B------:R-:W-:Y:S01]  /*65d0*/  @!P3 PRMT R220, R138, 0x5410, RZ ;  /* 0x000054108adcb816 */ /* 0x000fe200000000ff */
[----:B------:R-:W-:Y:S01]  /*65e0*/  IMAD.MOV.U32 R13, RZ, RZ, R51 ;  /* 0x000000ffff0d7224 */ /* 0x000fe200078e0033 */
[----:B------:R-:W-:Y:S01]  /*65f0*/  ISETP.LE.U32.AND P3, PT, R2, UR12, PT ;  /* 0x0000000c02007c0c */ /* 0x000fe2000bf63070 */
[----:B------:R-:W-:Y:S01]  /*6600*/  IMAD.MOV.U32 R31, RZ, RZ, R251 ;  /* 0x000000ffff1f7224 */ /* 0x000fe200078e00fb */
[----:B------:R-:W-:Y:S01]  /*6610*/  SHF.R.U32.HI R2, RZ, 0x8, R32 ;  /* 0x00000008ff027819 */ /* 0x000fe20000011620 */
[----:B------:R-:W-:Y:S01]  /*6620*/  @!P6 HADD2 R137, -R218.H0_H0, -RZ.H0_H0 ;  /* 0xa00000ffda89e230 */ /* 0x000fe20000000900 */
[----:B------:R-:W-:Y:S01]  /*6630*/  LOP3.LUT R7, R7, UR33, R10, 0x96, !PT ;  /* 0x0000002107077c12 */ /* 0x000fe2000f8e960a */
[----:B------:R-:W-:Y:S01]  /*6640*/  IMAD.MOV.U32 R138, RZ, RZ, R250 ;  /* 0x000000ffff8a7224 */ /* 0x000fe200078e00fa */
[----:B------:R-:W-:Y:S01]  /*6650*/  LOP3.LUT R2, R2, 0xffff, RZ, 0xc0, !PT ;  /* 0x0000ffff02027812 */ /* 0x000fe200078ec0ff */
[----:B------:R-:W-:Y:S01]  /*6660*/  IMAD.MOV.U32 R45, RZ, RZ, R247 ;  /* 0x000000ffff2d7224 */ /* 0x000fe200078e00f7 */
[----:B------:R-:W-:Y:S01]  /*6670*/  LOP3.LUT R6, R27, UR29, R6, 0x96, !PT ;  /* 0x0000001d1b067c12 */ /* 0x000fe2000f8e9606 */
[----:B------:R-:W-:Y:S01]  /*6680*/  IMAD.WIDE.U32 R8, R7, -0x326172a9, RZ ;  /* 0xcd9e8d5707087825 */ /* 0x000fe200078e00ff */
[----:B------:R-:W-:-:S02]  /*6690*/  @!P6 PRMT R218, R137, 0x5410, RZ ;  /* 0x0000541089dae816 */ /* 0x000fc400000000ff */
[----:B------:R-:W-:Y:S01]  /*66a0*/  ISETP.LE.U32.AND P6, PT, R2, UR12, PT ;  /* 0x0000000c02007c0c */ /* 0x000fe2000bfc3070 */
[----:B------:R-:W-:-:S04]  /*66b0*/  IMAD.WIDE.U32 R6, R6, -0x326172a9, RZ ;  /* 0xcd9e8d5706067825 */ /* 0x000fc800078e00ff */
[----:B------:R-:W-:Y:S01]  /*66c0*/  @!P4 HADD2 R142, -R217.H0_H0, -RZ.H0_H0 ;  /* 0xa00000ffd98ec230 */ /* 0x000fe20000000900 */
[----:B------:R-:W-:Y:S02]  /*66d0*/  LOP3.LUT R29, R9, UR32, R12, 0x96, !PT ;  /* 0x00000020091d7c12 */ /* 0x000fe4000f8e960c */
[----:B------:R-:W-:Y:S01]  /*66e0*/  LOP3.LUT R5, R33, 0xff, RZ, 0xc0, !PT ;  /* 0x000000ff21057812 */ /* 0x000fe200078ec0ff */
[----:B------:R-:W-:Y:S01]  /*66f0*/  IMAD.MOV.U32 R12, RZ, RZ, R50 ;  /* 0x000000ffff0c7224 */ /* 0x000fe200078e0032 */
[----:B------:R-:W-:Y:S01]  /*6700*/  LOP3.LUT R16, R7, UR16, R8, 0x96, !PT ;  /* 0x0000001007107c12 */ /* 0x000fe2000f8e9608 */
[----:B------:R-:W-:Y:S01]  /*6710*/  IMAD.MOV.U32 R27, RZ, RZ, R245 ;  /* 0x000000ffff1b7224 */ /* 0x000fe200078e00f5 */
[C---:B------:R-:W-:Y:S01]  /*6720*/  LOP3.LUT R46, R6.reuse, 0xffff, RZ, 0xc0, !PT ;  /* 0x0000ffff062e7812 */ /* 0x040fe200078ec0ff */
[----:B------:R-:W-:Y:S01]  /*6730*/  IMAD.MOV.U32 R137, RZ, RZ, R248 ;  /* 0x000000ffff897224 */ /* 0x000fe200078e00f8 */
[----:B------:R-:W-:Y:S01]  /*6740*/  LOP3.LUT R79, R6, 0xff, RZ, 0xc0, !PT ;  /* 0x000000ff064f7812 */ /* 0x000fe200078ec0ff */
[----:B------:R-:W-:Y:S01]  /*6750*/  IMAD.MOV.U32 R32, RZ, RZ, R237 ;  /* 0x000000ffff207224 */ /* 0x000fe200078e00ed */
[--C-:B------:R-:W-:Y:S01]  /*6760*/  SHF.R.U32.HI R50, RZ, 0x10, R6.reuse ;  /* 0x00000010ff327819 */ /* 0x100fe20000011606 */
[----:B------:R-:W-:Y:S01]  /*6770*/  @!P6 HADD2 R143, -R216.H0_H0, -RZ.H0_H0 ;  /* 0xa00000ffd88fe230 */ /* 0x000fe20000000900 */
[----:B------:R-:W-:Y:S01]  /*6780*/  SHF.R.U32.HI R51, RZ, 0x18, R6 ;  /* 0x00000018ff337819 */ /* 0x000fe20000011606 */
[----:B------:R-:W-:Y:S01]  /*6790*/  IMAD.WIDE.U32 R6, R37, -0x2daee0ad, RZ ;  /* 0xd2511f5325067825 */ /* 0x000fe200078e00ff */
[----:B------:R-:W-:Y:S01]  /*67a0*/  @!P4 PRMT R217, R142, 0x5410, RZ ;  /* 0x000054108ed9c816 */ /* 0x000fe200000000ff */
[----:B------:R1:W3:Y:S01]  /*67b0*/  LDL.LU.S16 R33, [R1+0x24] ;  /* 0x0000240001217983 */ /* 0x0002e20000300600 */
[----:B------:R-:W-:Y:S01]  /*67c0*/  ISETP.LE.U32.AND P4, PT, R5, UR12, PT ;  /* 0x0000000c05007c0c */ /* 0x000fe2000bf83070 */
[----:B------:R-:W-:Y:S01]  /*67d0*/  FFMA.FTZ R5, R101, UR42, -R19 ;  /* 0x0000002a65057c23 */ /* 0x000fe20008010813 */
[----:B------:R-:W-:Y:S01]  /*67e0*/  @!P5 PRMT R225, R135, 0x5410, RZ ;  /* 0x0000541087e1d816 */ /* 0x000fe200000000ff */
[----:B------:R-:W-:Y:S01]  /*67f0*/  IMAD.MOV.U32 R135, RZ, RZ, R252 ;  /* 0x000000ffff877224 */ /* 0x000fe200078e00fc */
[----:B------:R-:W-:Y:S01]  /*6800*/  ISETP.LE.U32.AND P5, PT, R25, UR12, PT ;  /* 0x0000000c19007c0c */ /* 0x000fe2000bfa3070 */
[----:B------:R4:W-:Y:S01]  /*6810*/  MUFU.EX2 R14, R5 ;  /* 0x00000005000e7308 */ /* 0x0009e20000000800 */
[----:B------:R-:W-:Y:S01]  /*6820*/  LOP3.LUT R2, R7, UR34, R34, 0x96, !PT ;  /* 0x0000002207027c12 */ /* 0x000fe2000f8e9622 */
[----:B------:R-:W-:Y:S01]  /*6830*/  IMAD.MOV.U32 R25, RZ, RZ, R246 ;  /* 0x000000ffff197224 */ /* 0x000fe200078e00f6 */
[C---:B------:R-:W-:Y:S01]  /*6840*/  LOP3.LUT R10, R6.reuse, 0xffff, RZ, 0xc0, !PT ;  /* 0x0000ffff060a7812 */ /* 0x040fe200078ec0ff */
[----:B------:R-:W-:Y:S01]  /*6850*/  IMAD.MOV.U32 R37, RZ, RZ, R97 ;  /* 0x000000ffff257224 */ /* 0x000fe200078e0061 */
[----:B------:R-:W-:Y:S01]  /*6860*/  LOP3.LUT R8, R6, 0xff, RZ, 0xc0, !PT ;  /* 0x000000ff06087812 */ /* 0x000fe200078ec0ff */
[----:B------:R-:W-:Y:S01]  /*6870*/  IMAD.MOV.U32 R136, RZ, RZ, R94 ;  /* 0x000000ffff887224 */ /* 0x000fe200078e005e */
[--C-:B------:R-:W-:Y:S01]  /*6880*/  SHF.R.U32.HI R9, RZ, 0x10, R6.reuse ;  /* 0x00000010ff097819 */ /* 0x100fe20000011606 */
[----:B------:R-:W-:Y:S01]  /*6890*/  IMAD.MOV.U32 R15, RZ, RZ, R83 ;  /* 0x000000ffff0f7224 */ /* 0x000fe200078e0053 */
[----:B------:R-:W-:Y:S01]  /*68a0*/  SHF.R.U32.HI R7, RZ, 0x18, R6 ;  /* 0x00000018ff077819 */ /* 0x000fe20000011606 */
[----:B------:R-:W-:Y:S01]  /*68b0*/  FFMA.FTZ R6, R100, UR42, -R19 ;  /* 0x0000002a64067c23 */ /* 0x000fe20008010813 */
[----:B------:R-:W-:Y:S01]  /*68c0*/  @!P6 PRMT R216, R143, 0x5410, RZ ;  /* 0x000054108fd8e816 */ /* 0x000fe200000000ff */
[----:B------:R-:W-:-:S02]  /*68d0*/  @!P5 HADD2 R144, -R215.H0_H0, -RZ.H0_H0 ;  /* 0xa00000ffd790d230 */ /* 0x000fc40000000900 */
[----:B------:R-:W-:Y:S01]  /*68e0*/  IMAD.MOV.U32 R34, RZ, RZ, R82 ;  /* 0x000000ffff227224 */ /* 0x000fe200078e0052 */
[C---:B----4-:R-:W-:Y:S01]  /*68f0*/  LOP3.LUT R5, R20.reuse, 0xff, RZ, 0xc0, !PT ;  /* 0x000000ff14057812 */ /* 0x050fe200078ec0ff */
[----:B------:R4:W1:Y:S03]  /*6900*/  MUFU.EX2 R131, R6 ;  /* 0x0000000600837308 */ /* 0x0008660000000800 */
[----:B------:R-:W-:Y:S02]  /*6910*/  ISETP.LE.U32.AND P6, PT, R5, UR12, PT ;  /* 0x0000000c05007c0c */ /* 0x000fe4000bfc3070 */
[----:B------:R-:W-:-:S04]  /*6920*/  LOP3.LUT R5, R20, 0xffff, RZ, 0xc0, !PT ;  /* 0x0000ffff14057812 */ /* 0x000fc800078ec0ff */
[----:B------:R-:W-:-:S04]  /*6930*/  SHF.R.U32.HI R5, RZ, 0x8, R5 ;  /* 0x00000008ff057819 */ /* 0x000fc80000011605 */
[----:B------:R-:W-:Y:S02]  /*6940*/  LOP3.LUT R5, R5, 0xffff, RZ, 0xc0, !PT ;  /* 0x0000ffff05057812 */ /* 0x000fe400078ec0ff */
[----:B------:R-:W-:Y:S01]  /*6950*/  @!P5 PRMT R215, R144, 0x5410, RZ ;  /* 0x0000541090d7d816 */ /* 0x000fe200000000ff */
[--C-:B----4-:R-:W-:Y:S01]  /*6960*/  FFMA.FTZ R6, R102, UR42, -R18.reuse ;  /* 0x0000002a66067c23 */ /* 0x110fe20008010812 */
[----:B------:R-:W-:Y:S01]  /*6970*/  ISETP.LE.U32.AND P5, PT, R5, UR12, PT ;  /* 0x0000000c05007c0c */ /* 0x000fe2000bfa3070 */
[----:B------:R-:W-:Y:S01]  /*6980*/  FFMA.FTZ R5, R103, UR42, -R18 ;  /* 0x0000002a67057c23 */ /* 0x000fe20008010812 */
[----:B------:R-:W-:Y:S01]  /*6990*/  @!P4 HADD2 R145, -R214.H0_H0, -RZ.H0_H0 ;  /* 0xa00000ffd691c230 */ /* 0x000fe20000000900 */
[----:B------:R1:W-:Y:S04]  /*69a0*/  MUFU.EX2 R251, R6 ;  /* 0x0000000600fb7308 */ /* 0x0003e80000000800 */
[----:B------:R-:W-:-:S04]  /*69b0*/  @!P4 PRMT R214, R145, 0x5410, RZ ;  /* 0x0000541091d6c816 */ /* 0x000fc800000000ff */
[----:B------:R4:W4:Y:S01]  /*69c0*/  MUFU.EX2 R252, R5 ;  /* 0x0000000500fc7308 */ /* 0x0009220000000800 */
[----:B-1----:R-:W-:-:S04]  /*69d0*/  F2FP.F16.F32.PACK_AB R6, R131, R14 ;  /* 0x0000000e8306723e */ /* 0x002fc800000000ff */
[----:B------:R-:W-:Y:S02]  /*69e0*/  PRMT R167, R6, 0x7610, R167 ;  /* 0x0000761006a77816 */ /* 0x000fe400000000a7 */
[----:B----4-:R-:W-:-:S03]  /*69f0*/  SHF.R.U32.HI R5, RZ, 0x18, R20 ;  /* 0x00000018ff057819 */ /* 0x010fc60000011614 */
[----:B------:R-:W-:Y:S01]  /*6a00*/  @!P6 HADD2 R150, -R167.H0_H0, -RZ.H0_H0 ;  /* 0xa00000ffa796e230 */ /* 0x000fe20000000900 */
[----:B------:R-:W-:Y:S02]  /*6a10*/  ISETP.LE.U32.AND P4, PT, R5, UR12, PT ;  /* 0x0000000c05007c0c */ /* 0x000fe4000bf83070 */
[----:B------:R-:W-:Y:S02]  /*6a20*/  SHF.R.U32.HI R5, RZ, 0x10, R20 ;  /* 0x00000010ff057819 */ /* 0x000fe40000011614 */
[----:B------:R-:W-:Y:S02]  /*6a30*/  PRMT R166, R6, 0x7632, R166 ;  /* 0x0000763206a67816 */ /* 0x000fe400000000a6 */
[----:B------:R-:W-:Y:S02]  /*6a40*/  LOP3.LUT R5, R5, 0xff, RZ, 0xc0, !PT ;  /* 0x000000ff05057812 */ /* 0x000fe400078ec0ff */
[----:B------:R-:W-:Y:S02]  /*6a50*/  PRMT R104, R167, 0x5410, R166 ;  /* 0x00005410a7687816 */ /* 0x000fe400000000a6 */
[----:B------:R-:W-:-:S02]  /*6a60*/  @!P6 PRMT R167, R150, 0x5410, RZ ;  /* 0x0000541096a7e816 */ /* 0x000fc400000000ff */
[----:B------:R-:W-:Y:S01]  /*6a70*/  ISETP.LE.U32.AND P6, PT, R5, UR12, PT ;  /* 0x0000000c05007c0c */ /* 0x000fe2000bfc3070 */
[----:B------:R-:W-:Y:S01]  /*6a80*/  FFMA.FTZ R5, R111, UR42, -R19 ;  /* 0x0000002a6f057c23 */ /* 0x000fe20008010813 */
[----:B------:R-:W-:-:S03]  /*6a90*/  F2FP.F16.F32.PACK_AB R6, R252, R251 ;  /* 0x000000fbfc06723e */ /* 0x000fc600000000ff */
[----:B------:R1:W-:Y:S01]  /*6aa0*/  MUFU.EX2 R250, R5 ;  /* 0x0000000500fa7308 */ /* 0x0003e20000000800 */
[C---:B------:R-:W-:Y:S02]  /*6ab0*/  PRMT R164, R6.reuse, 0x7610, R164 ;  /* 0x0000761006a47816 */ /* 0x040fe400000000a4 */
[----:B------:R-:W-:-:S05]  /*6ac0*/  PRMT R165, R6, 0x7632, R165 ;  /* 0x0000763206a57816 */ /* 0x000fca00000000a5 */
[----:B------:R-:W-:Y:S02]  /*6ad0*/  @!P6 HADD2 R154, -R164.H0_H0, -RZ.H0_H0 ;  /* 0xa00000ffa49ae230 */ /* 0x000fe40000000900 */
[----:B-1----:R-:W-:-:S04]  /*6ae0*/  FFMA.FTZ R5, R114, UR42, -R19 ;  /* 0x0000002a72057c23 */ /* 0x002fc80008010813 */
[----:B------:R1:W4:Y:S01]  /*6af0*/  MUFU.EX2 R249, R5 ;  /* 0x0000000500f97308 */ /* 0x0003220000000800 */
[----:B------:R-:W-:Y:S02]  /*6b00*/  PRMT R103, R164, 0x5410, R165 ;  /* 0x00005410a4677816 */ /* 0x000fe400000000a5 */
[----:B------:R-:W-:Y:S02]  /*6b10*/  @!P6 PRMT R164, R154, 0x5410, RZ ;  /* 0x000054109aa4e816 */ /* 0x000fe400000000ff */
[----:B-1----:R-:W-:-:S04]  /*6b20*/  SHF.R.U32.HI R5, RZ, 0x8, R60 ;  /* 0x00000008ff057819 */ /* 0x002fc8000001163c */
[----:B------:R-:W-:-:S04]  /*6b30*/  LOP3.LUT R5, R5, 0xffff, RZ, 0xc0, !PT ;  /* 0x0000ffff05057812 */ /* 0x000fc800078ec0ff */
[----:B------:R-:W-:Y:S01]  /*6b40*/  ISETP.LE.U32.AND P6, PT, R5, UR12, PT ;  /* 0x0000000c05007c0c */ /* 0x000fe2000bfc3070 */
[----:B------:R-:W-:-:S04]  /*6b50*/  FFMA.FTZ R5, R117, UR42, -R18 ;  /* 0x0000002a75057c23 */ /* 0x000fc80008010812 */
[----:B------:R1:W-:Y:S01]  /*6b60*/  MUFU.EX2 R246, R5 ;  /* 0x0000000500f67308 */ /* 0x0003e20000000800 */
[----:B----4-:R-:W-:Y:S01]  /*6b70*/  F2FP.F16.F32.PACK_AB R6, R249, R250 ;  /* 0x000000faf906723e */ /* 0x010fe200000000ff */
[----:B-1----:R-:W-:-:S06]  /*6b80*/  FFMA.FTZ R5, R119, UR42, -R18 ;  /* 0x0000002a77057c23 */ /* 0x002fcc0008010812 */
[----:B------:R1:W4:Y:S01]  /*6b90*/  MUFU.EX2 R245, R5 ;  /* 0x0000000500f57308 */ /* 0x0003220000000800 */
[C---:B------:R-:W-:Y:S02]  /*6ba0*/  PRMT R163, R6.reuse, 0x7610, R163 ;  /* 0x0000761006a37816 */ /* 0x040fe400000000a3 */
[----:B------:R-:W-:Y:S01]  /*6bb0*/  PRMT R162, R6, 0x7632, R162 ;  /* 0x0000763206a27816 */ /* 0x000fe200000000a2 */
[----:B-1----:R-:W-:Y:S01]  /*6bc0*/  FFMA.FTZ R5, R113, UR42, -R19 ;  /* 0x0000002a71057c23 */ /* 0x002fe20008010813 */
[----:B----4-:R-:W-:-:S03]  /*6bd0*/  F2FP.F16.F32.PACK_AB R6, R245, R246 ;  /* 0x000000f6f506723e */ /* 0x010fc600000000ff */
[----:B------:R1:W-:Y:S01]  /*6be0*/  MUFU.EX2 R247, R5 ;  /* 0x0000000500f77308 */ /* 0x0003e20000000800 */
[C---:B------:R-:W-:Y:S02]  /*6bf0*/  PRMT R160, R6.reuse, 0x7610, R160 ;  /* 0x0000761006a07816 */ /* 0x040fe400000000a0 */
[----:B------:R-:W-:-:S03]  /*6c00*/  PRMT R161, R6, 0x7632, R161 ;  /* 0x0000763206a17816 */ /* 0x000fc600000000a1 */
[----:B------:R-:W-:Y:S02]  /*6c10*/  @!P3 HADD2 R158, -R160.H0_H0, -RZ.H0_H0 ;  /* 0xa00000ffa09eb230 */ /* 0x000fe40000000900 */
[----:B-1----:R-:W-:-:S04]  /*6c20*/  FFMA.FTZ R5, R112, UR42, -R19 ;  /* 0x0000002a70057c23 */ /* 0x002fc80008010813 */
[----:B------:R1:W4:Y:S01]  /*6c30*/  MUFU.EX2 R248, R5 ;  /* 0x0000000500f87308 */ /* 0x0003220000000800 */
[----:B------:R-:W-:Y:S01]  /*6c40*/  @!P2 HADD2 R157, -R161.H0_H0, -RZ.H0_H0 ;  /* 0xa00000ffa19da230 */ /* 0x000fe20000000900 */
[----:B------:R-:W-:Y:S02]  /*6c50*/  PRMT R101, R160, 0x5410, R161 ;  /* 0x00005410a0657816 */ /* 0x000fe400000000a1 */
[----:B------:R-:W-:Y:S02]  /*6c60*/  @!P3 PRMT R160, R158, 0x5410, RZ ;  /* 0x000054109ea0b816 */ /* 0x000fe400000000ff */
[----:B-1----:R-:W-:-:S04]  /*6c70*/  LOP3.LUT R5, R2, 0xffff, RZ, 0xc0, !PT ;  /* 0x0000ffff02057812 */ /* 0x002fc800078ec0ff */
[----:B------:R-:W-:-:S04]  /*6c80*/  SHF.R.U32.HI R5, RZ, 0x8, R5 ;  /* 0x00000008ff057819 */ /* 0x000fc80000011605 */
[----:B------:R-:W-:Y:S02]  /*6c90*/  LOP3.LUT R5, R5, 0xffff, RZ, 0xc0, !PT ;  /* 0x0000ffff05057812 */ /* 0x000fe400078ec0ff */
[----:B------:R-:W-:Y:S02]  /*6ca0*/  LOP3.LUT R6, R2, 0xff, RZ, 0xc0, !PT ;  /* 0x000000ff02067812 */ /* 0x000fe400078ec0ff */
[----:B------:R-:W-:Y:S01]  /*6cb0*/  ISETP.LE.U32.AND P3, PT, R5, UR12, PT ;  /* 0x0000000c05007c0c */ /* 0x000fe2000bf63070 */
[----:B------:R-:W-:Y:S01]  /*6cc0*/  FFMA.FTZ R5, R118, UR42, -R18 ;  /* 0x0000002a76057c23 */ /* 0x000fe20008010812 */
[----:B------:R-:W-:Y:S02]  /*6cd0*/  @!P2 PRMT R161, R157, 0x5410, RZ ;  /* 0x000054109da1a816 */ /* 0x000fe400000000ff */
[----:B------:R-:W-:Y:S01]  /*6ce0*/  ISETP.LE.U32.AND P2, PT, R6, UR12, PT ;  /* 0x0000000c06007c0c */ /* 0x000fe2000bf43070 */
[----:B------:R1:W-:Y:S01]  /*6cf0*/  MUFU.EX2 R239, R5 ;  /* 0x0000000500ef7308 */ /* 0x0003e20000000800 */
[----:B----4-:R-:W-:-:S04]  /*6d00*/  F2FP.F16.F32.PACK_AB R6, R248, R247 ;  /* 0x000000f7f806723e */ /* 0x010fc800000000ff */
[C---:B------:R-:W-:Y:S02]  /*6d10*/  PRMT R159, R6.reuse, 0x7610, R159 ;  /* 0x00007610069f7816 */ /* 0x040fe4000000009f */
[----:B------:R-:W-:Y:S01]  /*6d20*/  PRMT R158, R6, 0x7632, R158 ;  /* 0x00007632069e7816 */ /* 0x000fe2000000009e */
[----:B-1----:R-:W-:-:S04]  /*6d30*/  FFMA.FTZ R5, R120, UR42, -R18 ;  /* 0x0000002a78057c23 */ /* 0x002fc80008010812 */
[----:B------:R1:W4:Y:S01]  /*6d40*/  MUFU.EX2 R244, R5 ;  /* 0x0000000500f47308 */ /* 0x0003220000000800 */
[----:B------:R-:W-:Y:S01]  /*6d50*/  @!P2 HADD2 R180, -R159.H0_H0, -RZ.H0_H0 ;  /* 0xa00000ff9fb4a230 */ /* 0x000fe20000000900 */
[----:B------:R-:W-:Y:S01]  /*6d60*/  PRMT R100, R159, 0x5410, R158 ;  /* 0x000054109f647816 */ /* 0x000fe2000000009e */
[----:B------:R-:W-:-:S03]  /*6d70*/  @!P3 HADD2 R192, -R158.H0_H0, -RZ.H0_H0 ;  /* 0xa00000ff9ec0b230 */ /* 0x000fc60000000900 */
[----:B------:R-:W-:Y:S02]  /*6d80*/  @!P2 PRMT R159, R180, 0x5410, RZ ;  /* 0x00005410b49fa816 */ /* 0x000fe400000000ff */
[----:B------:R-:W-:Y:S02]  /*6d90*/  @!P3 PRMT R158, R192, 0x5410, RZ ;  /* 0x00005410c09eb816 */ /* 0x000fe400000000ff */
[--C-:B-1----:R-:W-:Y:S02]  /*6da0*/  SHF.R.U32.HI R5, RZ, 0x18, R2.reuse ;  /* 0x00000018ff057819 */ /* 0x102fe40000011602 */
[----:B------:R-:W-:Y:S02]  /*6db0*/  SHF.R.U32.HI R2, RZ, 0x10, R2 ;  /* 0x00000010ff027819 */ /* 0x000fe40000011602 */
[----:B------:R-:W-:Y:S02]  /*6dc0*/  ISETP.LE.U32.AND P2, PT, R5, UR12, PT ;  /* 0x0000000c05007c0c */ /* 0x000fe4000bf43070 */
[----:B------:R-:W-:Y:S01]  /*6dd0*/  LOP3.LUT R2, R2, 0xff, RZ, 0xc0, !PT ;  /* 0x000000ff02027812 */ /* 0x000fe200078ec0ff */
[----:B------:R-:W-:-:S03]  /*6de0*/  FFMA.FTZ R6, R116, UR42, -R19 ;  /* 0x0000002a74067c23 */ /* 0x000fc60008010813 */
[----:B------:R-:W-:Y:S02]  /*6df0*/  ISETP.LE.U32.AND P3, PT, R2, UR12, PT ;  /* 0x0000000c02007c0c */ /* 0x000fe4000bf63070 */
[----:B----4-:R-:W-:Y:S01]  /*6e00*/  F2FP.F16.F32.PACK_AB R2, R244, R239 ;  /* 0x000000eff402723e */ /* 0x010fe200000000ff */
[----:B------:R-:W-:Y:S01]  /*6e10*/  FFMA.FTZ R5, R115, UR42, -R19 ;  /* 0x0000002a73057c23 */ /* 0x000fe20008010813 */
[----:B------:R-:W-:Y:S02]  /*6e20*/  @!P6 HADD2 R156, -R162.H0_H0, -RZ.H0_H0 ;  /* 0xa00000ffa29ce230 */ /* 0x000fe40000000900 */
[----:B------:R-:W-:Y:S01]  /*6e30*/  PRMT R157, R2, 0x7632, R157 ;  /* 0x00007632029d7816 */ /* 0x000fe2000000009d */
[----:B------:R-:W-:Y:S01]  /*6e40*/  MUFU.EX2 R237, R6 ;  /* 0x0000000600ed7308 */ /* 0x000fe20000000800 */
[----:B------:R-:W-:Y:S02]  /*6e50*/  PRMT R102, R163, 0x5410, R162 ;  /* 0x00005410a3667816 */ /* 0x000fe400000000a2 */
[----:B------:R-:W-:Y:S01]  /*6e60*/  @!P6 PRMT R162, R156, 0x5410, RZ ;  /* 0x000054109ca2e816 */ /* 0x000fe200000000ff */
[----:B------:R-:W-:Y:S01]  /*6e70*/  @!P2 HADD2 R193, -R157.H0_H0, -RZ.H0_H0 ;  /* 0xa00000ff9dc1a230 */ /* 0x000fe20000000900 */
[----:B------:R-:W-:-:S03]  /*6e80*/  PRMT R156, R2, 0x7610, R156 ;  /* 0x00007610029c7816 */ /* 0x000fc6000000009c */
[----:B------:R1:W4:Y:S01]  /*6e90*/  MUFU.EX2 R238, R5 ;  /* 0x0000000500ee7308 */ /* 0x0003220000000800 */
[----:B------:R-:W-:Y:S01]  /*6ea0*/  LOP3.LUT R2, R9, 0xff, RZ, 0xc0, !PT ;  /* 0x000000ff09027812 */ /* 0x000fe200078ec0ff */
[----:B------:R-:W-:Y:S01]  /*6eb0*/  @!P1 HADD2 R155, -R163.H0_H0, -RZ.H0_H0 ;  /* 0xa00000ffa39b9230 */ /* 0x000fe20000000900 */
[----:B------:R-:W-:Y:S02]  /*6ec0*/  PRMT R97, R156, 0x5410, R157 ;  /* 0x000054109c617816 */ /* 0x000fe4000000009d */
[----:B------:R-:W-:Y:S02]  /*6ed0*/  @!P2 PRMT R157, R193, 0x5410, RZ ;  /* 0x00005410c19da816 */ /* 0x000fe400000000ff */
[----:B------:R-:W-:Y:S02]  /*6ee0*/  ISETP.LE.U32.AND P2, PT, R2, UR12, PT ;  /* 0x0000000c02007c0c */ /* 0x000fe4000bf43070 */
[----:B------:R-:W-:Y:S01]  /*6ef0*/  SHF.R.U32.HI R2, RZ, 0x8, R10 ;  /* 0x00000008ff027819 */ /* 0x000fe2000001160a */
[----:B------:R-:W-:Y:S01]  /*6f00*/  @!P3 HADD2 R223, -R156.H0_H0, -RZ.H0_H0 ;  /* 0xa00000ff9cdfb230 */ /* 0x000fe20000000900 */
[----:B------:R-:W-:-:S02]  /*6f10*/  @!P1 PRMT R163, R155, 0x5410, RZ ;  /* 0x000054109ba39816 */ /* 0x000fc400000000ff */
[----:B------:R-:W-:Y:S02]  /*6f20*/  ISETP.LE.U32.AND P1, PT, R8, UR12, PT ;  /* 0x0000000c08007c0c */ /* 0x000fe4000bf23070 */
[----:B------:R-:W-:Y:S01]  /*6f30*/  LOP3.LUT R2, R2, 0xffff, RZ, 0xc0, !PT ;  /* 0x0000ffff02027812 */ /* 0x000fe200078ec0ff */
[----:B------:R2:W3:Y:S01]  /*6f40*/  LDL.LU.S16 R8, [R1+0x20] ;  /* 0x0000200001087983 */ /* 0x0004e20000300600 */
[----:B-1----:R-:W-:Y:S01]  /*6f50*/  FFMA.FTZ R5, R109, UR42, -R18 ;  /* 0x0000002a6d057c23 */ /* 0x002fe20008010812 */
[----:B------:R-:W-:-:S03]  /*6f60*/  @!P3 PRMT R156, R223, 0x5410, RZ ;  /* 0x00005410df9cb816 */ /* 0x000fc600000000ff */
[----:B------:R4:W-:Y:S01]  /*6f70*/  MUFU.EX2 R235, R5 ;  /* 0x0000000500eb7308 */ /* 0x0009e20000000800 */
[----:B------:R-:W-:Y:S02]  /*6f80*/  ISETP.LE.U32.AND P3, PT, R2, UR12, PT ;  /* 0x0000000c02007c0c */ /* 0x000fe4000bf63070 */
[----:B------:R-:W-:-:S04]  /*6f90*/  LOP3.LUT R2, R21, 0xffff, RZ, 0xc0, !PT ;  /* 0x0000ffff15027812 */ /* 0x000fc800078ec0ff */
[----:B------:R-:W-:Y:S02]  /*6fa0*/  SHF.R.U32.HI R2, RZ, 0x8, R2 ;  /* 0x00000008ff027819 */ /* 0x000fe40000011602 */
[----:B----4-:R-:W-:-:S04]  /*6fb0*/  F2FP.F16.F32.PACK_AB R5, R238, R237 ;  /* 0x000000edee05723e */ /* 0x010fc800000000ff */
[C---:B------:R-:W-:Y:S02]  /*6fc0*/  PRMT R155, R5.reuse, 0x7610, R155 ;  /* 0x00007610059b7816 */ /* 0x040fe4000000009b */
[----:B------:R-:W-:-:S03]  /*6fd0*/  PRMT R154, R5, 0x7632, R154 ;  /* 0x00007632059a7816 */ /* 0x000fc6000000009a */
[----:B------:R-:W-:Y:S01]  /*6fe0*/  @!P1 HADD2 R227, -R155.H0_H0, -RZ.H0_H0 ;  /* 0xa00000ff9be39230 */ /* 0x000fe20000000900 */
[----:B------:R-:W-:Y:S01]  /*6ff0*/  LOP3.LUT R2, R2, 0xffff, RZ, 0xc0, !PT ;  /* 0x0000ffff02027812 */ /* 0x000fe200078ec0ff */
[----:B------:R-:W-:Y:S01]  /*7000*/  @!P3 HADD2 R228, -R154.H0_H0, -RZ.H0_H0 ;  /* 0xa00000ff9ae4b230 */ /* 0x000fe20000000900 */
[----:B------:R-:W-:Y:S02]  /*7010*/  PRMT R94, R155, 0x5410, R154 ;  /* 0x000054109b5e7816 */ /* 0x000fe4000000009a */
[----:B------:R-:W-:Y:S02]  /*7020*/  @!P1 PRMT R155, R227, 0x5410, RZ ;  /* 0x00005410e39b9816 */ /* 0x000fe400000000ff */
[----:B------:R-:W-:Y:S02]  /*7030*/  ISETP.LE.U32.AND P1, PT, R2, UR12, PT ;  /* 0x0000000c02007c0c */ /* 0x000fe4000bf23070 */
[----:B------:R-:W-:Y:S02]  /*7040*/  LOP3.LUT R2, R21, 0xff, RZ, 0xc0, !PT ;  /* 0x000000ff15027812 */ /* 0x000fe400078ec0ff */
[----:B------:R-:W-:-:S02]  /*7050*/  @!P3 PRMT R154, R228, 0x5410, RZ ;  /* 0x00005410e49ab816 */ /* 0x000fc400000000ff */
[----:B------:R-:W-:Y:S02]  /*7060*/  ISETP.LE.U32.AND P3, PT, R2, UR12, PT ;  /* 0x0000000c02007c0c */ /* 0x000fe4000bf63070 */
[----:B------:R-:W-:-:S11]  /*7070*/  ISETP.LE.U32.AND P6, PT, R7, UR12, PT ;  /* 0x0000000c07007c0c */ /* 0x000fd6000bfc3070 */
[----:B--2---:R-:W-:-:S05]  /*7080*/  @!P3 HADD2 R80, -R197.H0_H0, -RZ.H0_H0 ;  /* 0xa00000ffc550b230 */ /* 0x004fca0000000900 */
[----:B------:R-:W-:-:S04]  /*7090*/  PRMT R7, R80, 0x7610, R7 ;  /* 0x0000761050077816 */ /* 0x000fc80000000007 */
[----:B------:R-:W-:Y:S02]  /*70a0*/  @!P3 PRMT R197, R7, 0x5410, RZ ;  /* 0x0000541007c5b816 */ /* 0x000fe400000000ff */
[----:B------:R1:W2:Y:S01]  /*70b0*/  LDL.LU.S16 R7, [R1+0x18] ;  /* 0x0000180001077983 */ /* 0x0002a20000300600 */
[----:B------:R-:W-:-:S04]  /*70c0*/  FFMA.FTZ R6, R108, UR42, -R18 ;  /* 0x0000002a6c067c23 */ /* 0x000fc80008010812 */
[----:B------:R-:W4:Y:S01]  /*70d0*/  MUFU.EX2 R236, R6 ;  /* 0x0000000600ec7308 */ /* 0x000f220000000800 */
[----:B------:R-:W-:Y:S02]  /*70e0*/  IMAD R180, R3, 0x2, R177 ;  /* 0x0000000203b47824 */ /* 0x000fe400078e02b1 */
[----:B------:R-:W-:-:S03]  /*70f0*/  @!P4 HADD2 R153, -R165.H0_H0, -RZ.H0_H0 ;  /* 0xa00000ffa599c230 */ /* 0x000fc60000000900 */
[----:B------:R-:W1:Y:S02]  /*7100*/  LDSM.16.MT88.4 R60, [R180+0x6000] ;  /* 0x00600000b43c783b */ /* 0x000e640000004200 */
[----:B------:R-:W-:Y:S01]  /*7110*/  @!P4 PRMT R165, R153, 0x5410, RZ ;  /* 0x0000541099a5c816 */ /* 0x000fe200000000ff */
[----:B------:R-:W-:Y:S01]  /*7120*/  @!P5 HADD2 R151, -R166.H0_H0, -RZ.H0_H0 ;  /* 0xa00000ffa697d230 */ /* 0x000fe20000000900 */
[----:B------:R-:W-:Y:S01]  /*7130*/  SHF.R.U32.HI R2, RZ, 0x18, R21 ;  /* 0x00000018ff027819 */ /* 0x000fe20000011615 */
[----:B------:R-:W1:Y:S01]  /*7140*/  LDSM.16.MT88.4 R80, [R180+0x6800] ;  /* 0x00680000b450783b */ /* 0x000e620000004200 */
[----:B----4-:R-:W-:-:S04]  /*7150*/  F2FP.F16.F32.PACK_AB R5, R236, R235 ;  /* 0x000000ebec05723e */ /* 0x010fc800000000ff */
[C---:B------:R-:W-:Y:S02]  /*7160*/  PRMT R153, R5.reuse, 0x7610, R153 ;  /* 0x0000761005997816 */ /* 0x040fe40000000099 */
[----:B------:R-:W-:-:S03]  /*7170*/  PRMT R152, R5, 0x7632, R152 ;  /* 0x0000763205987816 */ /* 0x000fc60000000098 */
[----:B------:R-:W-:Y:S01]  /*7180*/  @!P2 HADD2 R229, -R153.H0_H0, -RZ.H0_H0 ;  /* 0xa00000ff99e5a230 */ /* 0x000fe20000000900 */
[----:B------:R-:W-:Y:S02]  /*7190*/  @!P5 PRMT R166, R151, 0x5410, RZ ;  /* 0x0000541097a6d816 */ /* 0x000fe400000000ff */
[----:B------:R-:W-:Y:S02]  /*71a0*/  ISETP.LE.U32.AND P5, PT, R36, UR12, PT ;  /* 0x0000000c24007c0c */ /* 0x000fe4000bfa3070 */
[----:B------:R-:W-:Y:S02]  /*71b0*/  PRMT R93, R153, 0x5410, R152 ;  /* 0x00005410995d7816 */ /* 0x000fe40000000098 */
[----:B------:R-:W-:Y:S02]  /*71c0*/  @!P2 PRMT R153, R229, 0x5410, RZ ;  /* 0x00005410e599a816 */ /* 0x000fe400000000ff */
[----:B------:R-:W-:Y:S02]  /*71d0*/  ISETP.LE.U32.AND P2, PT, R2, UR12, PT ;  /* 0x0000000c02007c0c */ /* 0x000fe4000bf43070 */
[----:B------:R-:W-:Y:S01]  /*71e0*/  SHF.R.U32.HI R2, RZ, 0x10, R21 ;  /* 0x00000010ff027819 */ /* 0x000fe20000011615 */
[----:B------:R-:W-:-:S03]  /*71f0*/  @!P6 HADD2 R230, -R152.H0_H0, -RZ.H0_H0 ;  /* 0xa00000ff98e6e230 */ /* 0x000fc60000000900 */
[----:B------:R-:W-:Y:S02]  /*7200*/  LOP3.LUT R2, R2, 0xff, RZ, 0xc0, !PT ;  /* 0x000000ff02027812 */ /* 0x000fe400078ec0ff */
[----:B------:R-:W-:Y:S02]  /*7210*/  @!P6 PRMT R152, R230, 0x5410, RZ ;  /* 0x00005410e698e816 */ /* 0x000fe400000000ff */
[----:B------:R-:W-:Y:S02]  /*7220*/  ISETP.LE.U32.AND P6, PT, R2, UR12, PT ;  /* 0x0000000c02007c0c */ /* 0x000fe4000bfc3070 */
[----:B------:R-:W-:Y:S01]  /*7230*/  SHF.R.U32.HI R2, RZ, 0x8, R49 ;  /* 0x00000008ff027819 */ /* 0x000fe20000011631 */
[----:B------:R-:W-:-:S03]  /*7240*/  IMAD.MOV.U32 R112, RZ, RZ, R137 ;  /* 0x000000ffff707224 */ /* 0x000fc600078e0089 */
[----:B------:R-:W-:Y:S01]  /*7250*/  LOP3.LUT R2, R2, 0xffff, RZ, 0xc0, !PT ;  /* 0x0000ffff02027812 */ /* 0x000fe200078ec0ff */
[----:B------:R-:W-:Y:S02]  /*7260*/  IMAD.MOV.U32 R117, RZ, RZ, R138 ;  /* 0x000000ffff757224 */ /* 0x000fe400078e008a */
[----:B------:R-:W-:Y:S01]  /*7270*/  IMAD.MOV.U32 R113, RZ, RZ, R136 ;  /* 0x000000ffff717224 */ /* 0x000fe200078e0088 */
[----:B------:R-:W-:Y:S01]  /*7280*/  ISETP.LE.U32.AND P3, PT, R2, UR12, PT ;  /* 0x0000000c02007c0c */ /* 0x000fe2000bf63070 */
[----:B------:R-:W-:Y:S02]  /*7290*/  IMAD.MOV.U32 R137, RZ, RZ, R12 ;  /* 0x000000ffff897224 */ /* 0x000fe400078e000c */
[----:B------:R-:W-:Y:S02]  /*72a0*/  IMAD.MOV.U32 R138, RZ, RZ, R15 ;  /* 0x000000ffff8a7224 */ /* 0x000fe400078e000f */
[----:B------:R-:W-:Y:S02]  /*72b0*/  IMAD.MOV.U32 R20, RZ, RZ, R14 ;  /* 0x000000ffff147224 */ /* 0x000fe400078e000e */
[----:B------:R-:W-:-:S02]  /*72c0*/  IMAD.MOV.U32 R136, RZ, RZ, R11 ;  /* 0x000000ffff887224 */ /* 0x000fc400078e000b */
[----:B------:R-:W-:Y:S02]  /*72d0*/  @!P1 HADD2 R231, -R196.H0_H0, -RZ.H0_H0 ;  /* 0xa00000ffc4e79230 */ /* 0x000fe40000000900 */
[----:B------:R-:W-:Y:S02]  /*72e0*/  IMAD.MOV.U32 R114, RZ, RZ, R37 ;  /* 0x000000ffff727224 */ /* 0x000fe400078e0025 */
[----:B------:R-:W-:Y:S01]  /*72f0*/  IMAD.MOV.U32 R120, RZ, RZ, R32 ;  /* 0x000000ffff787224 */ /* 0x000fe200078e0020 */
[----:B------:R-:W-:Y:S01]  /*7300*/  @!P1 PRMT R196, R231, 0x5410, RZ ;  /* 0x00005410e7c49816 */ /* 0x000fe200000000ff */
[----:B------:R-:W-:Y:S02]  /*7310*/  IMAD.MOV.U32 R118, RZ, RZ, R131 ;  /* 0x000000ffff767224 */ /* 0x000fe400078e0083 */
[----:B------:R-:W-:Y:S02]  /*7320*/  IMAD.MOV.U32 R32, RZ, RZ, R129 ;  /* 0x000000ffff207224 */ /* 0x000fe400078e0081 */
[----:B------:R-:W-:-:S02]  /*7330*/  IMAD.MOV.U32 R119, RZ, RZ, R130 ;  /* 0x000000ffff777224 */ /* 0x000fc400078e0082 */
[----:B------:R-:W-:Y:S02]  /*7340*/  IMAD.MOV.U32 R37, RZ, RZ, R128 ;  /* 0x000000ffff257224 */ /* 0x000fe400078e0080 */
[----:B---3--:R-:W-:-:S05]  /*7350*/  @!P2 HADD2 R8, -R202.H0_H0, -RZ.H0_H0 ;  /* 0xa00000ffca08a230 */ /* 0x008fca0000000900 */
[----:B------:R-:W-:Y:S02]  /*7360*/  PRMT R2, R8, 0x7610, R2 ;  /* 0x0000761008027816 */ /* 0x000fe40000000002 */
[----:B-1----:R-:W-:Y:S02]  /*7370*/  HMMA.16816.F32 R8, R56, R60, RZ ;  /* 0x0000003c3808723c */ /* 0x002fe400000018ff */
[----:B------:R-:W-:Y:S02]  /*7380*/  @!P2 PRMT R202, R2, 0x5410, RZ ;  /* 0x0000541002caa816 */ /* 0x000fe400000000ff */
[----:B------:R1:W3:-:S15]  /*7390*/  LDL.LU.S16 R2, [R1+0x1c] ;  /* 0x00001c0001027983 */ /* 0x0002de0000300600 */
[----:B------:R-:W-:-:S05]  /*73a0*/  NOP ;  /* 0x0000000000007918 */ /* 0x000fca0000000000 */
[----:B------:R-:W-:Y:S01]  /*73b0*/  HMMA.16816.F32 R128, R52, R80, R8 ;  /* 0x000000503480723c */ /* 0x000fe20000001808 */
[----:B--2---:R-:W-:-:S05]  /*73c0*/  @!P5 HADD2 R7, -R213.H0_H0, -RZ.H0_H0 ;  /* 0xa00000ffd507d230 */ /* 0x004fca0000000900 */
[----:B------:R-:W-:Y:S01]  /*73d0*/  PRMT R6, R7, 0x7610, R6 ;  /* 0x0000761007067816 */ /* 0x000fe20000000006 */
[----:B------:R-:W-:Y:S02]  /*73e0*/  IMAD.MOV.U32 R7, RZ, RZ, R135 ;  /* 0x000000ffff077224 */ /* 0x000fe400078e0087 */
[----:B------:R-:W-:Y:S02]  /*73f0*/  IMAD.MOV.U32 R135, RZ, RZ, R13 ;  /* 0x000000ffff877224 */ /* 0x000fe400078e000d */
[----:B------:R-:W-:-:S15]  /*7400*/  HMMA.16816.F32 R12, R72, R60, RZ ;  /* 0x0000003c480c723c */ /* 0x000fde00000018ff */
[----:B------:R-:W-:-:S09]  /*7410*/  NOP ;  /* 0x0000000000007918 */ /* 0x000fd20000000000 */
[----:B------:R-:W-:Y:S01]  /*7420*/  HMMA.16816.F32 R228, R64, R80, R12 ;  /* 0x0000005040e4723c */ /* 0x000fe2000000180c */
[----:B------:R1:W2:Y:S04]  /*7430*/  LDL.LU.S16 R12, [R1+0x2c] ;  /* 0x00002c00010c7983 */ /* 0x0002a80000300600 */
[----:B------:R1:W4:Y:S01]  /*7440*/  LDL.LU.S16 R11, [R1+0x28] ;  /* 0x00002800010b7983 */ /* 0x0003220000300600 */
[----:B------:R-:W-:Y:S01]  /*7450*/  ISETP.LE.U32.AND P4, PT, R35, UR12, PT ;  /* 0x0000000c23007c0c */ /* 0x000fe2000bf83070 */
[----:B------:R-:W-:Y:S01]  /*7460*/  IMAD.MOV.U32 R111, RZ, RZ, R34 ;  /* 0x000000ffff6f7224 */ /* 0x000fe200078e0022 */
[----:B------:R-:W-:Y:S01]  /*7470*/  @!P5 PRMT R213, R6, 0x5410, RZ ;  /* 0x0000541006d5d816 */ /* 0x000fe200000000ff */
[----:B------:R-:W-:Y:S01]  /*7480*/  IMAD.MOV.U32 R19, RZ, RZ, R7 ;  /* 0x000000ffff137224 */ /* 0x000fe200078e0007 */
[----:B------:R1:W2:Y:S01]  /*7490*/  LDL.LU.S16 R21, [R1+0x34] ;  /* 0x0000340001157983 */ /* 0x0002a20000300600 */
[----:B------:R-:W-:-:S04]  /*74a0*/  IMAD.WIDE.U32 R6, R44, -0x2daee0ad, RZ ;  /* 0xd2511f532c067825 */ /* 0x000fc800078e00ff */
[----:B------:R-:W-:Y:S02]  /*74b0*/  IMAD.MOV.U32 R116, RZ, RZ, R112 ;  /* 0x000000ffff747224 */ /* 0x000fe400078e0070 */
[----:B------:R-:W-:Y:S02]  /*74c0*/  IMAD.MOV.U32 R192, RZ, RZ, R113 ;  /* 0x000000ffffc07224 */ /* 0x000fe400078e0071 */
[----:B------:R-:W-:Y:S02]  /*74d0*/  IMAD.MOV.U32 R112, RZ, RZ, R114 ;  /* 0x000000ffff707224 */ /* 0x000fe400078e0072 */
[----:B------:R-:W-:Y:S01]  /*74e0*/  IMAD.MOV.U32 R113, RZ, RZ, R111 ;  /* 0x000000ffff717224 */ /* 0x000fe200078e006f */
[C---:B------:R-:W-:Y:S01]  /*74f0*/  LOP3.LUT R9, R6.reuse, 0xff, RZ, 0xc0, !PT ;  /* 0x000000ff06097812 */ /* 0x040fe200078ec0ff */
[----:B------:R-:W-:Y:S01]  /*7500*/  IMAD.MOV.U32 R111, RZ, RZ, R25 ;  /* 0x000000ffff6f7224 */ /* 0x000fe200078e0019 */
[----:B------:R-:W-:Y:S01]  /*7510*/  SHF.R.U32.HI R25, RZ, 0x10, R6 ;  /* 0x00000010ff197819 */ /* 0x000fe20000011606 */
[----:B------:R-:W-:Y:S01]  /*7520*/  IMAD.MOV.U32 R114, RZ, RZ, R27 ;  /* 0x000000ffff727224 */ /* 0x000fe200078e001b */
[----:B------:R-:W-:-:S02]  /*7530*/  LOP3.LUT R27, R6, 0xffff, RZ, 0xc0, !PT ;  /* 0x0000ffff061b7812 */ /* 0x000fc400078ec0ff */
[----:B------:R-:W-:Y:S01]  /*7540*/  SHF.R.U32.HI R8, RZ, 0x18, R6 ;  /* 0x00000018ff087819 */ /* 0x000fe20000011606 */
[----:B------:R-:W-:Y:S01]  /*7550*/  IMAD.MOV.U32 R115, RZ, RZ, R19 ;  /* 0x000000ffff737224 */ /* 0x000fe200078e0013 */
[----:B------:R-:W-:Y:S01]  /*7560*/  ISETP.LE.U32.AND P2, PT, R39, UR12, PT ;  /* 0x0000000c27007c0c */ /* 0x000fe2000bf43070 */
[----:B----4-:R-:W-:-:S05]  /*7570*/  @!P4 HADD2 R11, -R210.H0_H0, -RZ.H0_H0 ;  /* 0xa00000ffd20bc230 */ /* 0x010fca0000000900 */
[----:B------:R-:W-:Y:S02]  /*7580*/  PRMT R6, R11, 0x7610, R6 ;  /* 0x000076100b067816 */ /* 0x000fe40000000006 */
[----:B------:R1:W4:Y:S04]  /*7590*/  LDL.LU.S16 R11, [R1+0x38] ;  /* 0x00003800010b7983 */ /* 0x0003280000300600 */
[----:B------:R1:W4:Y:S04]  /*75a0*/  LDL.LU.S16 R19, [R1+0x40] ;  /* 0x0000400001137983 */ /* 0x0003280000300600 */
[----:B------:R1:W4:Y:S01]  /*75b0*/  LDL.LU.S16 R39, [R1+0x44] ;  /* 0x0000440001277983 */ /* 0x0003220000300600 */
[----:B---3--:R-:W-:-:S05]  /*75c0*/  @!P3 HADD2 R2, -R212.H0_H0, -RZ.H0_H0 ;  /* 0xa00000ffd402b230 */ /* 0x008fca0000000900 */
[----:B------:R-:W-:Y:S02]  /*75d0*/  PRMT R5, R2, 0x7610, R5 ;  /* 0x0000761002057816 */ /* 0x000fe40000000005 */
[----:B------:R-:W-:Y:S02]  /*75e0*/  LOP3.LUT R2, R77, 0xff, RZ, 0xc0, !PT ;  /* 0x000000ff4d027812 */ /* 0x000fe400078ec0ff */
[----:B------:R-:W-:Y:S02]  /*75f0*/  @!P3 PRMT R212, R5, 0x5410, RZ ;  /* 0x0000541005d4b816 */ /* 0x000fe400000000ff */
[----:B------:R-:W-:Y:S02]  /*7600*/  ISETP.LE.U32.AND P3, PT, R2, UR12, PT ;  /* 0x0000000c02007c0c */ /* 0x000fe4000bf63070 */
[----:B------:R-:W-:Y:S02]  /*7610*/  LOP3.LUT R2, R88, 0xff, RZ, 0xc0, !PT ;  /* 0x000000ff58027812 */ /* 0x000fe400078ec0ff */
[----:B------:R-:W-:-:S02]  /*7620*/  SHF.R.U32.HI R5, RZ, 0x8, R87 ;  /* 0x00000008ff057819 */ /* 0x000fc40000011657 */
[----:B------:R-:W-:Y:S02]  /*7630*/  PRMT R87, R2, 0x5410, R95 ;  /* 0x0000541002577816 */ /* 0x000fe4000000005f */
[----:B------:R-:W-:-:S05]  /*7640*/  LOP3.LUT R10, R7, UR34, R28, 0x96, !PT ;  /* 0x00000022070a7c12 */ /* 0x000fca000f8e961c */
[----:B--2---:R-:W-:Y:S01]  /*7650*/  @!P3 HADD2 R12, -R211.H0_H0, -RZ.H0_H0 ;  /* 0xa00000ffd30cb230 */ /* 0x004fe20000000900 */
[C---:B------:R-:W-:Y:S02]  /*7660*/  LOP3.LUT R2, R23.reuse, 0xffff, RZ, 0xc0, !PT ;  /* 0x0000ffff17027812 */ /* 0x040fe400078ec0ff */
[----:B------:R-:W-:Y:S02]  /*7670*/  PRMT R88, R96, 0x5410, R5 ;  /* 0x0000541060587816 */ /* 0x000fe40000000005 */
[----:B------:R-:W-:Y:S02]  /*7680*/  PRMT R7, R12, 0x7610, R7 ;  /* 0x000076100c077816 */ /* 0x000fe40000000007 */
[----:B------:R-:W-:Y:S02]  /*7690*/  LOP3.LUT R5, R23, 0xff, RZ, 0xc0, !PT ;  /* 0x000000ff17057812 */ /* 0x000fe400078ec0ff */
[----:B------:R-:W-:Y:S02]  /*76a0*/  SHF.R.U32.HI R2, RZ, 0x8, R2 ;  /* 0x00000008ff027819 */ /* 0x000fe40000011602 */
[----:B------:R-:W-:-:S02]  /*76b0*/  @!P3 PRMT R211, R7, 0x5410, RZ ;  /* 0x0000541007d3b816 */ /* 0x000fc400000000ff */
[----:B------:R-:W-:Y:S02]  /*76c0*/  ISETP.LE.U32.AND P3, PT, R5, UR12, PT ;  /* 0x0000000c05007c0c */ /* 0x000fe4000bf63070 */
[----:B------:R-:W-:Y:S02]  /*76d0*/  LOP3.LUT R2, R2, 0xffff, RZ, 0xc0, !PT ;  /* 0x0000ffff02027812 */ /* 0x000fe400078ec0ff */
[----:B------:R-:W-:Y:S02]  /*76e0*/  @!P4 PRMT R210, R6, 0x5410, RZ ;  /* 0x0000541006d2c816 */ /* 0x000fe400000000ff */
[----:B------:R-:W-:Y:S01]  /*76f0*/  ISETP.LE.U32.AND P4, PT, R2, UR12, PT ;  /* 0x0000000c02007c0c */ /* 0x000fe2000bf83070 */
[----:B------:R-:W-:-:S04]  /*7700*/  IMAD.WIDE.U32 R6, R92, -0x2daee0ad, RZ ;  /* 0xd2511f535c067825 */ /* 0x000fc800078e00ff */
[----:B------:R-:W-:Y:S01]  /*7710*/  @!P6 HADD2 R33, -R204.H0_H0, -RZ.H0_H0 ;  /* 0xa00000ffcc21e230 */ /* 0x000fe20000000900 */
[----:B------:R-:W-:Y:S01]  /*7720*/  SHF.R.U32.HI R2, RZ, 0x10, R23 ;  /* 0x00000010ff027819 */ /* 0x000fe20000011617 */
[----:B------:R-:W-:Y:S01]  /*7730*/  @!P3 HADD2 R21, -R209.H0_H0, -RZ.H0_H0 ;  /* 0xa00000ffd115b230 */ /* 0x000fe20000000900 */
[----:B------:R-:W-:Y:S02]  /*7740*/  LOP3.LUT R12, R7, UR34, R84, 0x96, !PT ;  /* 0x00000022070c7c12 */ /* 0x000fe4000f8e9654 */
[----:B------:R-:W-:Y:S02]  /*7750*/  LOP3.LUT R13, R6, 0xffff, RZ, 0xc0, !PT ;  /* 0x0000ffff060d7812 */ /* 0x000fe400078ec0ff */
[----:B------:R-:W-:Y:S02]  /*7760*/  PRMT R18, R33, 0x7610, R18 ;  /* 0x0000761021127816 */ /* 0x000fe40000000012 */
[----:B------:R-:W-:Y:S02]  /*7770*/  PRMT R7, R21, 0x7610, R7 ;  /* 0x0000761015077816 */ /* 0x000fe40000000007 */
[----:B------:R-:W-:-:S02]  /*7780*/  LOP3.LUT R2, R2, 0xff, RZ, 0xc0, !PT ;  /* 0x000000ff02027812 */ /* 0x000fc400078ec0ff */
[----:B------:R-:W-:Y:S02]  /*7790*/  @!P6 PRMT R204, R18, 0x5410, RZ ;  /* 0x0000541012cce816 */ /* 0x000fe400000000ff */
[----:B------:R-:W-:Y:S02]  /*77a0*/  @!P3 PRMT R209, R7, 0x5410, RZ ;  /* 0x0000541007d1b816 */ /* 0x000fe400000000ff */
[----:B------:R-:W-:Y:S02]  /*77b0*/  LOP3.LUT R18, R6, 0xff, RZ, 0xc0, !PT ;  /* 0x000000ff06127812 */ /* 0x000fe400078ec0ff */
[--C-:B------:R-:W-:Y:S02]  /*77c0*/  SHF.R.U32.HI R15, RZ, 0x10, R6.reuse ;  /* 0x00000010ff0f7819 */ /* 0x100fe40000011606 */
[----:B------:R-:W-:Y:S02]  /*77d0*/  SHF.R.U32.HI R14, RZ, 0x18, R6 ;  /* 0x00000018ff0e7819 */ /* 0x000fe40000011606 */
[----:B------:R-:W-:-:S02]  /*77e0*/  ISETP.LE.U32.AND P3, PT, R2, UR12, PT ;  /* 0x0000000c02007c0c */ /* 0x000fc4000bf63070 */
[----:B------:R-:W-:Y:S01]  /*77f0*/  SHF.R.U32.HI R2, RZ, 0x18, R23 ;  /* 0x00000018ff027819 */ /* 0x000fe20000011617 */
[----:B----4-:R-:W-:-:S05]  /*7800*/  @!P4 HADD2 R11, -R208.H0_H0, -RZ.H0_H0 ;  /* 0xa00000ffd00bc230 */ /* 0x010fca0000000900 */
[----:B------:R-:W-:-:S04]  /*7810*/  PRMT R6, R11, 0x7610, R6 ;  /* 0x000076100b067816 */ /* 0x000fc80000000006 */
[----:B------:R-:W-:Y:S02]  /*7820*/  @!P4 PRMT R208, R6, 0x5410, RZ ;  /* 0x0000541006d0c816 */ /* 0x000fe400000000ff */
[----:B------:R-:W-:Y:S01]  /*7830*/  ISETP.LE.U32.AND P4, PT, R2, UR12, PT ;  /* 0x0000000c02007c0c */ /* 0x000fe2000bf83070 */
[----:B------:R-:W-:-:S05]  /*7840*/  @!P3 HADD2 R19, -R206.H0_H0, -RZ.H0_H0 ;  /* 0xa00000ffce13b230 */ /* 0x000fca0000000900 */
[----:B------:R-:W-:Y:S01]  /*7850*/  PRMT R5, R19, 0x7610, R5 ;  /* 0x0000761013057816 */ /* 0x000fe20000000005 */
[----:B------:R-:W-:-:S06]  /*7860*/  IMAD.WIDE.U32 R6, R29, -0x2daee0ad, RZ ;  /* 0xd2511f531d067825 */ /* 0x000fcc00078e00ff */
[----:B------:R-:W-:Y:S01]  /*7870*/  @!P4 HADD2 R39, -R205.H0_H0, -RZ.H0_H0 ;  /* 0xa00000ffcd27c230 */ /* 0x000fe20000000900 */
[----:B------:R-:W-:Y:S02]  /*7880*/  @!P3 PRMT R206, R5, 0x5410, RZ ;  /* 0x0000541005ceb816 */ /* 0x000fe400000000ff */
[----:B------:R1:W2:Y:S02]  /*7890*/  LDL.LU.S16 R5, [R1+0x48] ;  /* 0x0000480001057983 */ /* 0x0002a40000300600 */
[----:B------:R-:W-:-:S04]  /*78a0*/  PRMT R29, R39, 0x7610, R29 ;  /* 0x00007610271d7816 */ /* 0x000fc8000000001d */
[----:B------:R-:W-:Y:S02]  /*78b0*/  @!P4 PRMT R205, R29, 0x5410, RZ ;  /* 0x000054101dcdc816 */ /* 0x000fe400000000ff */
[----:B------:R1:W3:Y:S01]  /*78c0*/  LDL.LU.S16 R29, [R1+0x4c] ;  /* 0x00004c00011d7983 */ /* 0x0002e20000300600 */
[----:B------:R-:W-:Y:S02]  /*78d0*/  SHF.R.U32.HI R2, RZ, 0x8, R76 ;  /* 0x00000008ff027819 */ /* 0x000fe4000001164c */
[----:B------:R-:W-:Y:S02]  /*78e0*/  ISETP.LE.U32.AND P1, PT, R48, UR12, PT ;  /* 0x0000000c30007c0c */ /* 0x000fe4000bf23070 */
[----:B------:R-:W-:-:S04]  /*78f0*/  LOP3.LUT R2, R2, 0xffff, RZ, 0xc0, !PT ;  /* 0x0000ffff02027812 */ /* 0x000fc800078ec0ff */
[----:B------:R-:W-:Y:S02]  /*7900*/  ISETP.LE.U32.AND P3, PT, R2, UR12, PT ;  /* 0x0000000c02007c0c */ /* 0x000fe4000bf63070 */
[----:B------:R-:W-:Y:S01]  /*7910*/  ISETP.LE.U32.AND P5, PT, R38, UR12, PT ;  /* 0x0000000c26007c0c */ /* 0x000fe2000bfa3070 */
[----:B------:R-:W-:-:S04]  /*7920*/  IMAD.MOV.U32 R34, RZ, RZ, R230 ;  /* 0x000000ffff227224 */ /* 0x000fc800078e00e6 */
[----:B--2---:R-:W-:-:S05]  /*7930*/  @!P1 HADD2 R5, -R203.H0_H0, -RZ.H0_H0 ;  /* 0xa00000ffcb059230 */ /* 0x004fca0000000900 */
[----:B------:R-:W-:Y:S01]  /*7940*/  PRMT R38, R5, 0x7610, R38 ;  /* 0x0000761005267816 */ /* 0x000fe20000000026 */
[----:B------:R-:W-:Y:S01]  /*7950*/  FFMA.FTZ R5, R147, UR42, -R24 ;  /* 0x0000002a93057c23 */ /* 0x000fe20008010818 */
[----:B---3--:R-:W-:-:S03]  /*7960*/  @!P3 HADD2 R29, -R201.H0_H0, -RZ.H0_H0 ;  /* 0xa00000ffc91db230 */ /* 0x008fc60000000900 */
[----:B------:R2:W-:Y:S02]  /*7970*/  MUFU.EX2 R230, R5 ;  /* 0x0000000500e67308 */ /* 0x0005e40000000800 */
[----:B--2---:R-:W-:Y:S02]  /*7980*/  PRMT R5, R29, 0x7610, R5 ;  /* 0x000076101d057816 */ /* 0x004fe40000000005 */
[----:B------:R1:W2:Y:S01]  /*7990*/  LDL.LU.S16 R29, [R1+0x54] ;  /* 0x00005400011d7983 */ /* 0x0002a20000300600 */
[----:B------:R-:W-:-:S04]  /*79a0*/  LOP3.LUT R2, R86, 0xff, RZ, 0xc0, !PT ;  /* 0x000000ff56027812 */ /* 0x000fc800078ec0ff */
[----:B------:R-:W-:Y:S02]  /*79b0*/  ISETP.LE.U32.AND P4, PT, R2, UR12, PT ;  /* 0x0000000c02007c0c */ /* 0x000fe4000bf83070 */
[----:B------:R-:W-:-:S04]  /*79c0*/  SHF.R.U32.HI R2, RZ, 0x10, R22 ;  /* 0x00000010ff027819 */ /* 0x000fc80000011616 */
[----:B------:R-:W-:Y:S02]  /*79d0*/  LOP3.LUT R2, R2, 0xff, RZ, 0xc0, !PT ;  /* 0x000000ff02027812 */ /* 0x000fe400078ec0ff */
[----:B------:R-:W-:Y:S02]  /*79e0*/  @!P1 PRMT R203, R38, 0x5410, RZ ;  /* 0x0000541026cb9816 */ /* 0x000fe400000000ff */
[----:B------:R-:W-:Y:S01]  /*79f0*/  ISETP.LE.U32.AND P1, PT, R2, UR12, PT ;  /* 0x0000000c02007c0c */ /* 0x000fe2000bf23070 */
[----:B------:R-:W-:Y:S01]  /*7a00*/  FFMA.FTZ R2, R146, UR42, -R24 ;  /* 0x0000002a92027c23 */ /* 0x000fe20008010818 */
[----:B------:R-:W-:-:S03]  /*7a10*/  IMAD.MOV.U32 R33, RZ, RZ, R231 ;  /* 0x000000ffff217224 */ /* 0x000fc600078e00e7 */
[----:B------:R3:W4:Y:S01]  /*7a20*/  MUFU.EX2 R231, R2 ;  /* 0x0000000200e77308 */ /* 0x0007220000000800 */
[----:B------:R-:W-:Y:S02]  /*7a30*/  @!P3 PRMT R201, R5, 0x5410, RZ ;  /* 0x0000541005c9b816 */ /* 0x000fe400000000ff */
[----:B---3--:R-:W-:-:S04]  /*7a40*/  LOP3.LUT R2, R22, 0xff, RZ, 0xc0, !PT ;  /* 0x000000ff16027812 */ /* 0x008fc800078ec0ff */
[----:B------:R-:W-:Y:S02]  /*7a50*/  ISETP.LE.U32.AND P3, PT, R2, UR12, PT ;  /* 0x0000000c02007c0c */ /* 0x000fe4000bf63070 */
[----:B------:R-:W-:-:S04]  /*7a60*/  LOP3.LUT R2, R22, 0xffff, RZ, 0xc0, !PT ;  /* 0x0000ffff16027812 */ /* 0x000fc800078ec0ff */
[----:B------:R-:W-:-:S04]  /*7a70*/  SHF.R.U32.HI R2, RZ, 0x8, R2 ;  /* 0x00000008ff027819 */ /* 0x000fc80000011602 */
[----:B------:R-:W-:Y:S01]  /*7a80*/  LOP3.LUT R2, R2, 0xffff, RZ, 0xc0, !PT ;  /* 0x0000ffff02027812 */ /* 0x000fe200078ec0ff */
[----:B--2---:R-:W-:-:S05]  /*7a90*/  @!P4 HADD2 R29, -R199.H0_H0, -RZ.H0_H0 ;  /* 0xa00000ffc71dc230 */ /* 0x004fca0000000900 */
[----:B------:R-:W-:Y:S02]  /*7aa0*/  PRMT R28, R29, 0x7610, R28 ;  /* 0x000076101d1c7816 */ /* 0x000fe4000000001c */
[----:B------:R1:W2:Y:S02]  /*7ab0*/  LDL.LU.S16 R29, [R1+0x58] ;  /* 0x00005800011d7983 */ /* 0x0002a40000300600 */
[----:B------:R-:W-:Y:S02]  /*7ac0*/  @!P4 PRMT R199, R28, 0x5410, RZ ;  /* 0x000054101cc7c816 */ /* 0x000fe400000000ff */
[----:B------:R1:W3:Y:S01]  /*7ad0*/  LDL.LU.S16 R28, [R1+0x5c] ;  /* 0x00005c00011c7983 */ /* 0x0002e20000300600 */
[----:B------:R-:W-:Y:S02]  /*7ae0*/  ISETP.LE.U32.AND P4, PT, R2, UR12, PT ;  /* 0x0000000c02007c0c */ /* 0x000fe4000bf83070 */
[----:B------:R-:W-:Y:S02]  /*7af0*/  SHF.R.U32.HI R2, RZ, 0x18, R22 ;  /* 0x00000018ff027819 */ /* 0x000fe40000011616 */
[----:B------:R1:W2:Y:S01]  /*7b00*/  LDL.LU.S16 R22, [R1+0x64] ;  /* 0x0000640001167983 */ /* 0x0002a20000300600 */
[----:B------:R-:W-:Y:S01]  /*7b10*/  FFMA.FTZ R5, R149, UR42, -R17 ;  /* 0x0000002a95057c23 */ /* 0x000fe20008010811 */
[----:B------:R-:W-:-:S03]  /*7b20*/  IMAD.MOV.U32 R36, RZ, RZ, R228 ;  /* 0x000000ffff247224 */ /* 0x000fc600078e00e4 */
[----:B------:R4:W-:Y:S01]  /*7b30*/  MUFU.EX2 R228, R5 ;  /* 0x0000000500e47308 */ /* 0x0009e20000000800 */
[----:B------:R-:W-:Y:S02]  /*7b40*/  IMAD.MOV.U32 R35, RZ, RZ, R229 ;  /* 0x000000ffff237224 */ /* 0x000fe400078e00e5 */
[----:B----4-:R-:W-:-:S05]  /*7b50*/  FFMA.FTZ R5, R148, UR42, -R17 ;  /* 0x0000002a94057c23 */ /* 0x010fca0008010811 */
[----:B------:R4:W1:Y:S01]  /*7b60*/  MUFU.EX2 R229, R5 ;  /* 0x0000000500e57308 */ /* 0x0008620000000800 */
[----:B------:R-:W-:Y:S02]  /*7b70*/  LOP3.LUT R11, R7, UR34, R26, 0x96, !PT ;  /* 0x00000022070b7c12 */ /* 0x000fe4000f8e961a */
[----:B------:R-:W-:Y:S02]  /*7b80*/  LOP3.LUT R19, R6, 0xffff, RZ, 0xc0, !PT ;  /* 0x0000ffff06137812 */ /* 0x000fe400078ec0ff */
[----:B----4-:R-:W-:-:S04]  /*7b90*/  F2FP.F16.F32.PACK_AB R5, R231, R230 ;  /* 0x000000e6e705723e */ /* 0x010fc800000000ff */
[C---:B------:R-:W-:Y:S02]  /*7ba0*/  PRMT R151, R5.reuse, 0x7610, R151 ;  /* 0x0000761005977816 */ /* 0x040fe40000000097 */
[----:B------:R-:W-:-:S04]  /*7bb0*/  PRMT R150, R5, 0x7632, R150 ;  /* 0x0000763205967816 */ /* 0x000fc80000000096 */
[----:B------:R-:W-:Y:S01]  /*7bc0*/  PRMT R86, R151, 0x5410, R150 ;  /* 0x0000541097567816 */ /* 0x000fe20000000096 */
[----:B------:R-:W-:Y:S02]  /*7bd0*/  IMAD.MOV.U32 R193, RZ, RZ, R116 ;  /* 0x000000ffffc17224 */ /* 0x000fe400078e0074 */
[----:B------:R-:W-:Y:S01]  /*7be0*/  IMAD.MOV.U32 R116, RZ, RZ, R120 ;  /* 0x000000ffff747224 */ /* 0x000fe200078e0078 */
[----:B------:R-:W-:Y:S01]  /*7bf0*/  LOP3.LUT R23, R6, 0xff, RZ, 0xc0, !PT ;  /* 0x000000ff06177812 */ /* 0x000fe200078ec0ff */
[----:B------:R-:W-:Y:S01]  /*7c00*/  IMAD.MOV.U32 R120, RZ, RZ, R20 ;  /* 0x000000ffff787224 */ /* 0x000fe200078e0014 */
[--C-:B------:R-:W-:Y:S02]  /*7c10*/  SHF.R.U32.HI R21, RZ, 0x10, R6.reuse ;  /* 0x00000010ff157819 */ /* 0x100fe40000011606 */
[----:B------:R-:W-:Y:S01]  /*7c20*/  SHF.R.U32.HI R20, RZ, 0x18, R6 ;  /* 0x00000018ff147819 */ /* 0x000fe20000011606 */
[----:B---3--:R-:W-:-:S05]  /*7c30*/  @!P3 HADD2 R28, -R151.H0_H0, -RZ.H0_H0 ;  /* 0xa00000ff971cb230 */ /* 0x008fca0000000900 */
[----:B------:R-:W-:-:S04]  /*7c40*/  PRMT R7, R28, 0x7610, R7 ;  /* 0x000076101c077816 */ /* 0x000fc80000000007 */
[----:B------:R-:W-:Y:S02]  /*7c50*/  @!P3 PRMT R151, R7, 0x5410, RZ ;  /* 0x000054100797b816 */ /* 0x000fe400000000ff */
[----:B------:R3:W4:Y:S01]  /*7c60*/  LDL.LU.S16 R7, [R1+0x60] ;  /* 0x0000600001077983 */ /* 0x0007220000300600 */
[----:B--2---:R-:W-:-:S05]  /*7c70*/  @!P4 HADD2 R22, -R150.H0_H0, -RZ.H0_H0 ;  /* 0xa00000ff9616c230 */ /* 0x004fca0000000900 */
[----:B------:R-:W-:-:S04]  /*7c80*/  PRMT R6, R22, 0x7610, R6 ;  /* 0x0000761016067816 */ /* 0x000fc80000000006 */
[----:B------:R-:W-:Y:S02]  /*7c90*/  @!P4 PRMT R150, R6, 0x5410, RZ ;  /* 0x000054100696c816 */ /* 0x000fe400000000ff */
[----:B------:R-:W-:Y:S02]  /*7ca0*/  ISETP.LE.U32.AND P4, PT, R9, UR12, PT ;  /* 0x0000000c09007c0c */ /* 0x000fe4000bf83070 */
[----:B------:R3:W2:Y:S01]  /*7cb0*/  LDL.LU.S16 R9, [R1+0x68] ;  /* 0x0000680001097983 */ /* 0x0006a20000300600 */
[----:B------:R-:W-:-:S13]  /*7cc0*/  ISETP.LE.U32.AND P6, PT, R47, UR12, PT ;  /* 0x0000000c2f007c0c */ /* 0x000fda000bfc3070 */
[----:B------:R-:W-:-:S05]  /*7cd0*/  @!P6 HADD2 R29, -R198.H0_H0, -RZ.H0_H0 ;  /* 0xa00000ffc61de230 */ /* 0x000fca0000000900 */
[----:B------:R-:W-:-:S04]  /*7ce0*/  PRMT R26, R29, 0x7610, R26 ;  /* 0x000076101d1a7816 */ /* 0x000fc8000000001a */
[----:B------:R-:W-:Y:S02]  /*7cf0*/  @!P6 PRMT R198, R26, 0x5410, RZ ;  /* 0x000054101ac6e816 */ /* 0x000fe400000000ff */
[----:B------:R-:W-:Y:S02]  /*7d00*/  ISETP.LE.U32.AND P6, PT, R2, UR12, PT ;  /* 0x0000000c02007c0c */ /* 0x000fe4000bfc3070 */
[----:B-1----:R-:W-:-:S04]  /*7d10*/  F2FP.F16.F32.PACK_AB R2, R229, R228 ;  /* 0x000000e4e502723e */ /* 0x002fc800000000ff */
[C---:B------:R-:W-:Y:S02]  /*7d20*/  PRMT R149, R2.reuse, 0x7610, R149 ;  /* 0x0000761002957816 */ /* 0x040fe40000000095 */
[----:B------:R-:W-:Y:S02]  /*7d30*/  LOP3.LUT R5, R85, 0xff, RZ, 0xc0, !PT ;  /* 0x000000ff55057812 */ /* 0x000fe400078ec0ff */
[----:B------:R-:W-:Y:S02]  /*7d40*/  PRMT R148, R2, 0x7632, R148 ;  /* 0x0000763202947816 */ /* 0x000fe40000000094 */
[----:B------:R-:W-:Y:S02]  /*7d50*/  ISETP.LE.U32.AND P3, PT, R5, UR12, PT ;  /* 0x0000000c05007c0c */ /* 0x000fe4000bf63070 */
[----:B------:R-:W-:Y:S02]  /*7d60*/  LOP3.LUT R2, R30, 0xffff, RZ, 0xc0, !PT ;  /* 0x0000ffff1e027812 */ /* 0x000fe400078ec0ff */
[----:B------:R-:W-:Y:S01]  /*7d70*/  PRMT R85, R149, 0x5410, R148 ;  /* 0x0000541095557816 */ /* 0x000fe20000000094 */
[----:B------:R-:W-:Y:S01]  /*7d80*/  FFMA.FTZ R6, R171, UR42, -R24 ;  /* 0x0000002aab067c23 */ /* 0x000fe20008010818 */
[----:B------:R-:W-:-:S02]  /*7d90*/  IMAD.MOV.U32 R109, RZ, RZ, R116 ;  /* 0x000000ffff6d7224 */ /* 0x000fc400078e0074 */
[----:B------:R-:W-:Y:S01]  /*7da0*/  IMAD.MOV.U32 R116, RZ, RZ, R120 ;  /* 0x000000ffff747224 */ /* 0x000fe200078e0078 */
[----:B------:R-:W-:Y:S01]  /*7db0*/  MUFU.EX2 R223, R6 ;  /* 0x0000000600df7308 */ /* 0x000fe20000000800 */
[----:B------:R-:W-:Y:S02]  /*7dc0*/  IMAD.MOV.U32 R120, RZ, RZ, R119 ;  /* 0x000000ffff787224 */ /* 0x000fe400078e0077 */
[----:B------:R-:W-:Y:S02]  /*7dd0*/  IMAD.MOV.U32 R119, RZ, RZ, R117 ;  /* 0x000000ffff777224 */ /* 0x000fe400078e0075 */
[----:B------:R-:W-:Y:S02]  /*7de0*/  IMAD.MOV.U32 R117, RZ, RZ, R138 ;  /* 0x000000ffff757224 */ /* 0x000fe400078e008a */
[----:B------:R-:W-:Y:S02]  /*7df0*/  IMAD.MOV.U32 R138, RZ, RZ, R136 ;  /* 0x000000ffff8a7224 */ /* 0x000fe400078e0088 */
[----:B------:R-:W-:-:S02]  /*7e00*/  IMAD.MOV.U32 R136, RZ, RZ, R78 ;  /* 0x000000ffff887224 */ /* 0x000fc400078e004e */
[----:B----4-:R-:W-:-:S05]  /*7e10*/  @!P1 HADD2 R7, -R149.H0_H0, -RZ.H0_H0 ;  /* 0xa00000ff95079230 */ /* 0x010fca0000000900 */
[----:B------:R-:W-:-:S04]  /*7e20*/  PRMT R5, R7, 0x7610, R5 ;  /* 0x0000761007057816 */ /* 0x000fc80000000005 */
[----:B------:R-:W-:Y:S02]  /*7e30*/  @!P1 PRMT R149, R5, 0x5410, RZ ;  /* 0x0000541005959816 */ /* 0x000fe400000000ff */
[----:B------:R-:W-:Y:S02]  /*7e40*/  SHF.R.U32.HI R5, RZ, 0x8, R2 ;  /* 0x00000008ff057819 */ /* 0x000fe40000011602 */
[----:B------:R-:W-:-:S04]  /*7e50*/  LOP3.LUT R2, R30, 0xff, RZ, 0xc0, !PT ;  /* 0x000000ff1e027812 */ /* 0x000fc800078ec0ff */
[----:B------:R-:W-:Y:S01]  /*7e60*/  PRMT R81, R2, 0x5410, R5 ;  /* 0x0000541002517816 */ /* 0x000fe20000000005 */
[----:B------:R-:W-:Y:S01]  /*7e70*/  FFMA.FTZ R5, R170, UR42, -R24 ;  /* 0x0000002aaa057c23 */ /* 0x000fe20008010818 */
[----:B--2---:R-:W-:-:S03]  /*7e80*/  @!P6 HADD2 R9, -R148.H0_H0, -RZ.H0_H0 ;  /* 0xa00000ff9409e230 */ /* 0x004fc60000000900 */
[----:B------:R1:W2:Y:S01]  /*7e90*/  MUFU.EX2 R227, R5 ;  /* 0x0000000500e37308 */ /* 0x0002a20000000800 */
[----:B------:R-:W-:Y:S02]  /*7ea0*/  SHF.R.U32.HI R2, RZ, 0x10, R30 ;  /* 0x00000010ff027819 */ /* 0x000fe4000001161e */
[----:B-1----:R-:W-:-:S04]  /*7eb0*/  SHF.R.U32.HI R5, RZ, 0x8, R46 ;  /* 0x00000008ff057819 */ /* 0x002fc8000001162e */
[--C-:B------:R-:W-:Y:S02]  /*7ec0*/  PRMT R79, R79, 0x5410, R5.reuse ;  /* 0x000054104f4f7816 */ /* 0x100fe40000000005 */
[----:B------:R-:W-:-:S04]  /*7ed0*/  PRMT R5, R9, 0x7610, R5 ;  /* 0x0000761009057816 */ /* 0x000fc80000000005 */
[----:B------:R-:W-:Y:S02]  /*7ee0*/  @!P6 PRMT R148, R5, 0x5410, RZ ;  /* 0x000054100594e816 */ /* 0x000fe400000000ff */
[----:B------:R3:W4:Y:S01]  /*7ef0*/  LDL.LU.S16 R5, [R1+0x70] ;  /* 0x0000700001057983 */ /* 0x0007220000300600 */
[----:B------:R-:W-:Y:S02]  /*7f00*/  LOP3.LUT R6, R2, 0xff, RZ, 0xc0, !PT ;  /* 0x000000ff02067812 */ /* 0x000fe400078ec0ff */
[----:B------:R-:W-:-:S04]  /*7f10*/  LOP3.LUT R2, R50, 0xff, RZ, 0xc0, !PT ;  /* 0x000000ff32027812 */ /* 0x000fc800078ec0ff */
[----:B------:R-:W-:Y:S02]  /*7f20*/  PRMT R78, R2, 0x5410, R51 ;  /* 0x00005410024e7816 */ /* 0x000fe40000000033 */
[----:B------:R-:W-:-:S04]  /*7f30*/  SHF.R.U32.HI R2, RZ, 0x8, R89 ;  /* 0x00000008ff027819 */ /* 0x000fc80000011659 */
[----:B------:R-:W-:-:S04]  /*7f40*/  LOP3.LUT R2, R2, 0xffff, RZ, 0xc0, !PT ;  /* 0x0000ffff02027812 */ /* 0x000fc800078ec0ff */
[----:B------:R-:W-:Y:S02]  /*7f50*/  ISETP.LE.U32.AND P6, PT, R2, UR12, PT ;  /* 0x0000000c02007c0c */ /* 0x000fe4000bfc3070 */
[----:B--2---:R-:W-:-:S04]  /*7f60*/  F2FP.F16.F32.PACK_AB R2, R227, R223 ;  /* 0x000000dfe302723e */ /* 0x004fc800000000ff */
[C---:B------:R-:W-:Y:S02]  /*7f70*/  PRMT R147, R2.reuse, 0x7610, R147 ;  /* 0x0000761002937816 */ /* 0x040fe40000000093 */
[----:B------:R-:W-:Y:S02]  /*7f80*/  PRMT R146, R2, 0x7632, R146 ;  /* 0x0000763202927816 */ /* 0x000fe40000000092 */
[----:B------:R-:W-:Y:S02]  /*7f90*/  SHF.R.U32.HI R2, RZ, 0x8, R13 ;  /* 0x00000008ff027819 */ /* 0x000fe4000001160d */
[----:B------:R3:W2:Y:S01]  /*7fa0*/  LDL.LU.S16 R13, [R1+0x7c] ;  /* 0x00007c00010d7983 */ /* 0x0006a20000300600 */
[----:B------:R-:W-:-:S04]  /*7fb0*/  SHF.R.U32.HI R7, RZ, 0x18, R30 ;  /* 0x00000018ff077819 */ /* 0x000fc8000001161e */
[----:B------:R-:W-:Y:S02]  /*7fc0*/  PRMT R80, R6, 0x5410, R7 ;  /* 0x0000541006507816 */ /* 0x000fe40000000007 */
[----:B------:R-:W-:Y:S01]  /*7fd0*/  PRMT R84, R147, 0x5410, R146 ;  /* 0x0000541093547816 */ /* 0x000fe20000000092 */
[----:B------:R-:W-:Y:S02]  /*7fe0*/  IMAD.MOV.U32 R61, RZ, RZ, R115 ;  /* 0x000000ffff3d7224 */ /* 0x000fe400078e0073 */
[----:B------:R-:W-:Y:S01]  /*7ff0*/  IMAD.MOV.U32 R115, RZ, RZ, R192 ;  /* 0x000000ffff737224 */ /* 0x000fe200078e00c0 */
[----:B------:R-:W-:Y:S02]  /*8000*/  ISETP.LE.U32.AND P1, PT, R8, UR12, PT ;  /* 0x0000000c08007c0c */ /* 0x000fe4000bf23070 */
[----:B------:R-:W-:Y:S02]  /*8010*/  PRMT R77, R18, 0x5410, R2 ;  /* 0x00005410124d7816 */ /* 0x000fe40000000002 */
[----:B------:R-:W-:-:S02]  /*8020*/  LOP3.LUT R2, R15, 0xff, RZ, 0xc0, !PT ;  /* 0x000000ff0f027812 */ /* 0x000fc400078ec0ff */
[----:B------:R-:W-:Y:S02]  /*8030*/  SHF.R.U32.HI R8, RZ, 0x18, R16 ;  /* 0x00000018ff087819 */ /* 0x000fe40000011610 */
[----:B------:R-:W-:Y:S02]  /*8040*/  PRMT R76, R2, 0x5410, R14 ;  /* 0x00005410024c7816 */ /* 0x000fe4000000000e */
[C---:B------:R-:W-:Y:S02]  /*8050*/  LOP3.LUT R2, R16.reuse, 0xffff, RZ, 0xc0, !PT ;  /* 0x0000ffff10027812 */ /* 0x040fe400078ec0ff */
[----:B------:R-:W-:Y:S02]  /*8060*/  LOP3.LUT R9, R16, 0xff, RZ, 0xc0, !PT ;  /* 0x000000ff10097812 */ /* 0x000fe400078ec0ff */
[----:B------:R-:W-:-:S04]  /*8070*/  SHF.R.U32.HI R7, RZ, 0x8, R2 ;  /* 0x00000008ff077819 */ /* 0x000fc80000011602 */
[----:B------:R-:W-:Y:S01]  /*8080*/  PRMT R51, R9, 0x5410, R7 ;  /* 0x0000541009337816 */ /* 0x000fe20000000007 */
[----:B----4-:R-:W-:-:S05]  /*8090*/  @!P2 HADD2 R5, -R147.H0_H0, -RZ.H0_H0 ;  /* 0xa00000ff9305a230 */ /* 0x010fca0000000900 */
[----:B------:R-:W-:Y:S02]  /*80a0*/  PRMT R6, R5, 0x7610, R6 ;  /* 0x0000761005067816 */ /* 0x000fe40000000006 */
[----:B------:R-:W-:Y:S02]  /*80b0*/  LOP3.LUT R5, R25, 0xff, RZ, 0xc0, !PT ;  /* 0x000000ff19057812 */ /* 0x000fe400078ec0ff */
[----:B------:R-:W-:Y:S02]  /*80c0*/  @!P2 PRMT R147, R6, 0x5410, RZ ;  /* 0x000054100693a816 */ /* 0x000fe400000000ff */
[----:B------:R-:W-:Y:S01]  /*80d0*/  ISETP.LE.U32.AND P2, PT, R5, UR12, PT ;  /* 0x0000000c05007c0c */ /* 0x000fe2000bf43070 */
[----:B------:R-:W-:-:S04]  /*80e0*/  FFMA.FTZ R5, R178, UR42, -R17 ;  /* 0x0000002ab2057c23 */ /* 0x000fc80008010811 */
[----:B------:R1:W-:Y:S01]  /*80f0*/  MUFU.EX2 R192, R5 ;  /* 0x0000000500c07308 */ /* 0x0003e20000000800 */
[----:B------:R-:W-:Y:S01]  /*8100*/  FFMA.FTZ R6, R174, UR42, -R17 ;  /* 0x0000002aae067c23 */ /* 0x000fe20008010811 */
[----:B-1----:R-:W-:-:S04]  /*8110*/  SHF.R.U32.HI R5, RZ, 0x10, R16 ;  /* 0x00000010ff057819 */ /* 0x002fc80000011610 */
[----:B------:R-:W-:-:S04]  /*8120*/  LOP3.LUT R5, R5, 0xff, RZ, 0xc0, !PT ;  /* 0x000000ff05057812 */ /* 0x000fc800078ec0ff */
[----:B------:R-:W-:Y:S01]  /*8130*/  PRMT R50, R5, 0x5410, R8 ;  /* 0x0000541005327816 */ /* 0x000fe20000000008 */
[----:B------:R-:W-:Y:S01]  /*8140*/  FFMA.FTZ R5, R233, UR42, -R24 ;  /* 0x0000002ae9057c23 */ /* 0x000fe20008010818 */
[----:B--2---:R-:W-:-:S03]  /*8150*/  @!P6 HADD2 R13, -R146.H0_H0, -RZ.H0_H0 ;  /* 0xa00000ff920de230 */ /* 0x004fc60000000900 */
[----:B------:R1:W-:Y:S02]  /*8160*/  MUFU.EX2 R174, R5 ;  /* 0x0000000500ae7308 */ /* 0x0003e40000000800 */
[----:B------:R-:W-:-:S04]  /*8170*/  PRMT R9, R13, 0x7610, R9 ;  /* 0x000076100d097816 */ /* 0x000fc80000000009 */
[----:B------:R-:W-:Y:S01]  /*8180*/  @!P6 PRMT R146, R9, 0x5410, RZ ;  /* 0x000054100992e816 */ /* 0x000fe200000000ff */
[----:B-1----:R3:W2:Y:S04]  /*8190*/  LDL.LU.S16 R5, [R1+0x80] ;  /* 0x0000800001057983 */ /* 0x0026a80000300600 */
[----:B------:R3:W4:Y:S01]  /*81a0*/  LDL.LU.S16 R9, [R1+0x84] ;  /* 0x0000840001097983 */ /* 0x0007220000300600 */
[----:B------:R-:W-:Y:S02]  /*81b0*/  IMAD.MOV.U32 R108, RZ, RZ, R193 ;  /* 0x000000ffff6c7224 */ /* 0x000fe400078e00c1 */
[----:B------:R-:W1:Y:S02]  /*81c0*/  MUFU.EX2 R193, R6 ;  /* 0x0000000600c17308 */ /* 0x000e640000000800 */
[----:B-1----:R-:W-:-:S04]  /*81d0*/  F2FP.F16.F32.PACK_AB R6, R193, R192 ;  /* 0x000000c0c106723e */ /* 0x002fc800000000ff */
[C---:B------:R-:W-:Y:S02]  /*81e0*/  PRMT R145, R6.reuse, 0x7610, R145 ;  /* 0x0000761006917816 */ /* 0x040fe40000000091 */
[----:B------:R-:W-:Y:S01]  /*81f0*/  PRMT R144, R6, 0x7632, R144 ;  /* 0x0000763206907816 */ /* 0x000fe20000000090 */
[----:B------:R-:W-:-:S03]  /*8200*/  IMAD.MOV.U32 R60, RZ, RZ, R61 ;  /* 0x000000ffff3c7224 */ /* 0x000fc600078e003d */
[----:B------:R-:W-:Y:S01]  /*8210*/  PRMT R61, R145, 0x5410, R144 ;  /* 0x00005410913d7816 */ /* 0x000fe20000000090 */
[----:B--2---:R-:W-:-:S05]  /*8220*/  @!P3 HADD2 R5, -R145.H0_H0, -RZ.H0_H0 ;  /* 0xa00000ff9105b230 */ /* 0x004fca0000000900 */
[----:B------:R-:W-:Y:S01]  /*8230*/  PRMT R8, R5, 0x7610, R8 ;  /* 0x0000761005087816 */ /* 0x000fe20000000008 */
[----:B----4-:R-:W-:-:S03]  /*8240*/  @!P5 HADD2 R9, -R144.H0_H0, -RZ.H0_H0 ;  /* 0xa00000ff9009d230 */ /* 0x010fc60000000900 */
[----:B------:R-:W-:Y:S02]  /*8250*/  @!P3 PRMT R145, R8, 0x5410, RZ ;  /* 0x000054100891b816 */ /* 0x000fe400000000ff */
[----:B------:R3:W2:Y:S01]  /*8260*/  LDL.LU.S16 R8, [R1+0x88] ;  /* 0x0000880001087983 */ /* 0x0006a20000300600 */
[----:B------:R-:W-:-:S04]  /*8270*/  PRMT R6, R9, 0x7610, R6 ;  /* 0x0000761009067816 */ /* 0x000fc80000000006 */
[----:B------:R-:W-:Y:S02]  /*8280*/  @!P5 PRMT R144, R6, 0x5410, RZ ;  /* 0x000054100690d816 */ /* 0x000fe400000000ff */
[----:B------:R3:W4:Y:S01]  /*8290*/  LDL.LU.S16 R6, [R1+0x8c] ;  /* 0x00008c0001067983 */ /* 0x0007220000300600 */
[----:B------:R-:W-:-:S04]  /*82a0*/  SHF.R.U32.HI R2, RZ, 0x8, R19 ;  /* 0x00000008ff027819 */ /* 0x000fc80000011613 */
[----:B------:R-:W-:Y:S02]  /*82b0*/  PRMT R19, R23, 0x5410, R2 ;  /* 0x0000541017137816 */ /* 0x000fe40000000002 */
[----:B------:R-:W-:-:S04]  /*82c0*/  LOP3.LUT R2, R21, 0xff, RZ, 0xc0, !PT ;  /* 0x000000ff15027812 */ /* 0x000fc800078ec0ff */
[----:B------:R-:W-:Y:S01]  /*82d0*/  PRMT R49, R2, 0x5410, R20 ;  /* 0x0000541002317816 */ /* 0x000fe20000000014 */
[----:B------:R-:W-:-:S04]  /*82e0*/  FFMA.FTZ R2, R175, UR42, -R24 ;  /* 0x0000002aaf027c23 */ /* 0x000fc80008010818 */
[----:B------:R1:W3:Y:S01]  /*82f0*/  MUFU.EX2 R175, R2 ;  /* 0x0000000200af7308 */ /* 0x0002e20000000800 */
[----:B------:R-:W-:-:S04]  /*8300*/  LOP3.LUT R5, R10, 0xff, RZ, 0xc0, !PT ;  /* 0x000000ff0a057812 */ /* 0x000fc800078ec0ff */
[----:B------:R-:W-:Y:S02]  /*8310*/  ISETP.LE.U32.AND P6, PT, R5, UR12, PT ;  /* 0x0000000c05007c0c */ /* 0x000fe4000bfc3070 */
[----:B-1----:R-:W-:-:S04]  /*8320*/  LOP3.LUT R2, R10, 0xffff, RZ, 0xc0, !PT ;  /* 0x0000ffff0a027812 */ /* 0x002fc800078ec0ff */
[----:B------:R-:W-:Y:S02]  /*8330*/  SHF.R.U32.HI R2, RZ, 0x8, R2 ;  /* 0x00000008ff027819 */ /* 0x000fe40000011602 */
[----:B---3--:R-:W-:Y:S02]  /*8340*/  F2FP.F16.F32.PACK_AB R5, R175, R174 ;  /* 0x000000aeaf05723e */ /* 0x008fe400000000ff */
[----:B------:R-:W-:Y:S01]  /*8350*/  LOP3.LUT R2, R2, 0xffff, RZ, 0xc0, !PT ;  /* 0x0000ffff02027812 */ /* 0x000fe200078ec0ff */
[----:B------:R-:W-:Y:S01]  /*8360*/  IMAD R178, R4, 0x2, R177 ;  /* 0x0000000204b27824 */ /* 0x000fe200078e02b1 */
[----:B------:R-:W-:Y:S02]  /*8370*/  PRMT R143, R5, 0x7610, R143 ;  /* 0x00007610058f7816 */ /* 0x000fe4000000008f */
[----:B------:R-:W-:Y:S02]  /*8380*/  ISETP.LE.U32.AND P3, PT, R2, UR12, PT ;  /* 0x0000000c02007c0c */ /* 0x000fe4000bf63070 */
[----:B------:R-:W-:Y:S01]  /*8390*/  SHF.R.U32.HI R2, RZ, 0x18, R10 ;  /* 0x00000018ff027819 */ /* 0x000fe2000001160a */
[----:B------:R-:W-:-:S02]  /*83a0*/  IMAD.MOV.U32 R22, RZ, RZ, R36 ;  /* 0x000000ffff167224 */ /* 0x000fc400078e0024 */
[----:B------:R-:W-:Y:S01]  /*83b0*/  IMAD.MOV.U32 R92, RZ, RZ, R37 ;  /* 0x000000ffff5c7224 */ /* 0x000fe200078e0025 */
[----:B------:R-:W-:Y:S01]  /*83c0*/  ISETP.LE.U32.AND P5, PT, R2, UR12, PT ;  /* 0x0000000c02007c0c */ /* 0x000fe2000bfa3070 */
[----:B------:R-:W1:Y:S01]  /*83d0*/  LDSM.16.MT88.4 R36, [R178+0x6000] ;  /* 0x00600000b224783b */ /* 0x000e620000004200 */
[----:B------:R-:W-:Y:S02]  /*83e0*/  SHF.R.U32.HI R2, RZ, 0x10, R10 ;  /* 0x00000010ff027819 */ /* 0x000fe4000001160a */
[----:B------:R-:W-:Y:S01]  /*83f0*/  PRMT R142, R5, 0x7632, R142 ;  /* 0x00007632058e7816 */ /* 0x000fe2000000008e */
[----:B------:R-:W-:Y:S01]  /*8400*/  IMAD.MOV.U32 R48, RZ, RZ, R60 ;  /* 0x000000ffff307224 */ /* 0x000fe200078e003c */
[----:B------:R-:W-:Y:S02]  /*8410*/  LOP3.LUT R2, R2, 0xff, RZ, 0xc0, !PT ;  /* 0x000000ff02027812 */ /* 0x000fe400078ec0ff */
[----:B------:R-:W-:Y:S01]  /*8420*/  PRMT R60, R143, 0x5410, R142 ;  /* 0x000054108f3c7816 */ /* 0x000fe2000000008e */
[----:B------:R-:W-:-:S02]  /*8430*/  IMAD.MOV.U32 R95, RZ, RZ, R45 ;  /* 0x000000ffff5f7224 */ /* 0x000fc400078e002d */
[----:B------:R-:W3:Y:S01]  /*8440*/  LDSM.16.MT88.4 R44, [R178+0x6800] ;  /* 0x00680000b22c783b */ /* 0x000ee20000004200 */
[----:B------:R-:W-:Y:S01]  /*8450*/  IMAD.MOV.U32 R171, RZ, RZ, R48 ;  /* 0x000000ffffab7224 */ /* 0x000fe200078e0030 */
[----:B------:R-:W-:Y:S01]  /*8460*/  SHF.R.U32.HI R9, RZ, 0x18, R12 ;  /* 0x00000018ff097819 */ /* 0x000fe2000001160c */
[----:B------:R-:W-:Y:S02]  /*8470*/  IMAD.MOV.U32 R26, RZ, RZ, R35 ;  /* 0x000000ffff1a7224 */ /* 0x000fe400078e0023 */
[----:B------:R-:W-:Y:S02]  /*8480*/  IMAD.MOV.U32 R29, RZ, RZ, R34 ;  /* 0x000000ffff1d7224 */ /* 0x000fe400078e0022 */
[----:B------:R-:W-:Y:S02]  /*8490*/  IMAD.MOV.U32 R96, RZ, RZ, R33 ;  /* 0x000000ffff607224 */ /* 0x000fe400078e0021 */
[----:B------:R-:W-:Y:S02]  /*84a0*/  IMAD.MOV.U32 R23, RZ, RZ, R22 ;  /* 0x000000ffff177224 */ /* 0x000fe400078e0016 */
[----:B------:R-:W-:-:S02]  /*84b0*/  IMAD.MOV.U32 R18, RZ, RZ, R26 ;  /* 0x000000ffff127224 */ /* 0x000fc400078e001a */
[----:B------:R-:W-:Y:S02]  /*84c0*/  IMAD.MOV.U32 R28, RZ, RZ, R183 ;  /* 0x000000ffff1c7224 */ /* 0x000fe400078e00b7 */
[----:B------:R-:W-:Y:S02]  /*84d0*/  IMAD.MOV.U32 R21, RZ, RZ, R23 ;  /* 0x000000ffff157224 */ /* 0x000fe400078e0017 */
[----:B------:R-:W-:Y:S01]  /*84e0*/  FFMA.FTZ R15, R171, UR42, -R24 ;  /* 0x0000002aab0f7c23 */ /* 0x000fe20008010818 */
[----:B------:R-:W-:Y:S02]  /*84f0*/  IMAD.MOV.U32 R23, RZ, RZ, R18 ;  /* 0x000000ffff177224 */ /* 0x000fe400078e0012 */
[----:B------:R-:W-:Y:S02]  /*8500*/  IMAD.MOV.U32 R170, RZ, RZ, R118 ;  /* 0x000000ffffaa7224 */ /* 0x000fe400078e0076 */
[----:B------:R-:W-:Y:S02]  /*8510*/  IMAD.MOV.U32 R25, RZ, RZ, R108 ;  /* 0x000000ffff197224 */ /* 0x000fe400078e006c */
[----:B------:R-:W-:-:S02]  /*8520*/  IMAD.MOV.U32 R30, RZ, RZ, R115 ;  /* 0x000000ffff1e7224 */ /* 0x000fc400078e0073 */
[----:B------:R-:W-:Y:S01]  /*8530*/  FFMA.FTZ R32, R32, UR42, -R17 ;  /* 0x0000002a20207c23 */ /* 0x000fe20008010811 */
[----:B------:R-:W-:Y:S02]  /*8540*/  IMAD.MOV.U32 R16, RZ, RZ, R28 ;  /* 0x000000ffff107224 */ /* 0x000fe400078e001c */
[----:B------:R-:W-:Y:S01]  /*8550*/  FFMA.FTZ R14, R234, UR42, -R24 ;  /* 0x0000002aea0e7c23 */ /* 0x000fe20008010818 */
[----:B------:R-:W-:Y:S01]  /*8560*/  IMAD.MOV.U32 R28, RZ, RZ, R109 ;  /* 0x000000ffff1c7224 */ /* 0x000fe200078e006d */
[----:B------:R-:W-:Y:S01]  /*8570*/  HSET2.LE.AND R19, R19, R0, PT ;  /* 0x0000000013137233 */ /* 0x000fe20003803000 */
[----:B------:R-:W-:Y:S01]  /*8580*/  IMAD.MOV.U32 R109, RZ, RZ, R116 ;  /* 0x000000ffff6d7224 */ /* 0x000fe200078e0074 */
[----:B------:R1:W5:Y:S01]  /*8590*/  LDL.LU R183, [R1+0x16c] ;  /* 0x00016c0001b77983 */ /* 0x0003620000300800 */
        /* <DEDUP_REMOVED lines=13> */
[--C-:B------:R-:W-:Y:S01]  /*8670*/  FFMA.FTZ R18, R181, UR42, -R17.reuse ;  /* 0x0000002ab5127c23 */ /* 0x100fe20008010811 */
[--C-:B------:R-:W-:Y:S01]  /*8680*/  FFMA.FTZ R31, R176, UR42, -R17.reuse ;  /* 0x0000002ab01f7c23 */ /* 0x100fe20008010811 */
[----:B------:R-:W-:Y:S01]  /*8690*/  FFMA.FTZ R13, R13, UR42, -R17 ;  /* 0x0000002a0d0d7c23 */ /* 0x000fe20008010811 */
[----:B------:R-:W-:-:S02]  /*86a0*/  IMAD.MOV.U32 R17, RZ, RZ, R170 ;  /* 0x000000ffff117224 */ /* 0x000fc400078e00aa */
[----:B------:R-:W-:Y:S02]  /*86b0*/  IMAD.MOV.U32 R170, RZ, RZ, R26 ;  /* 0x000000ffffaa7224 */ /* 0x000fe400078e001a */
[----:B------:R-:W-:Y:S02]  /*86c0*/  IMAD.MOV.U32 R234, RZ, RZ, R171 ;  /* 0x000000ffffea7224 */ /* 0x000fe400078e00ab */
[----:B------:R-:W-:Y:S02]  /*86d0*/  IMAD.MOV.U32 R92, RZ, RZ, R136 ;  /* 0x000000ffff5c7224 */ /* 0x000fe400078e0088 */
[----:B------:R-:W-:Y:S02]  /*86e0*/  IMAD.MOV.U32 R171, RZ, RZ, R29 ;  /* 0x000000ffffab7224 */ /* 0x000fe400078e001d */
[----:B--2---:R-:W-:-:S05]  /*86f0*/  @!P6 HADD2 R8, -R143.H0_H0, -RZ.H0_H0 ;  /* 0xa00000ff8f08e230 */ /* 0x004fca0000000900 */
[----:B------:R-:W-:Y:S01]  /*8700*/  PRMT R7, R8, 0x7610, R7 ;  /* 0x0000761008077816 */ /* 0x000fe20000000007 */
[----:B----4-:R-:W-:-:S03]  /*8710*/  @!P3 HADD2 R6, -R142.H0_H0, -RZ.H0_H0 ;  /* 0xa00000ff8e06b230 */ /* 0x010fc60000000900 */
[----:B------:R-:W-:Y:S02]  /*8720*/  @!P6 PRMT R143, R7, 0x5410, RZ ;  /* 0x00005410078fe816 */ /* 0x000fe400000000ff */
[----:B------:R-:W-:Y:S02]  /*8730*/  ISETP.LE.U32.AND P6, PT, R2, UR12, PT ;  /* 0x0000000c02007c0c */ /* 0x000fe4000bfc3070 */
[----:B------:R-:W-:Y:S02]  /*8740*/  SHF.R.U32.HI R2, RZ, 0x8, R27 ;  /* 0x00000008ff027819 */ /* 0x000fe4000001161b */
[----:B------:R-:W-:Y:S02]  /*8750*/  PRMT R5, R6, 0x7610, R5 ;  /* 0x0000761006057816 */ /* 0x000fe40000000005 */
[----:B------:R-:W-:Y:S02]  /*8760*/  LOP3.LUT R2, R2, 0xffff, RZ, 0xc0, !PT ;  /* 0x0000ffff02027812 */ /* 0x000fe400078ec0ff */
[----:B------:R-:W-:-:S02]  /*8770*/  @!P3 PRMT R142, R5, 0x5410, RZ ;  /* 0x00005410058eb816 */ /* 0x000fc400000000ff */
[----:B------:R-:W-:Y:S02]  /*8780*/  ISETP.LE.U32.AND P3, PT, R2, UR12, PT ;  /* 0x0000000c02007c0c */ /* 0x000fe4000bf63070 */
[----:B------:R-:W-:-:S04]  /*8790*/  LOP3.LUT R2, R12, 0xffff, RZ, 0xc0, !PT ;  /* 0x0000ffff0c027812 */ /* 0x000fc800078ec0ff */
[----:B------:R-:W-:Y:S02]  /*87a0*/  SHF.R.U32.HI R4, RZ, 0x8, R2 ;  /* 0x00000008ff047819 */ /* 0x000fe40000011602 */
[----:B------:R-:W-:-:S04]  /*87b0*/  LOP3.LUT R2, R12, 0xff, RZ, 0xc0, !PT ;  /* 0x000000ff0c027812 */ /* 0x000fc800078ec0ff */
[----:B------:R-:W-:Y:S02]  /*87c0*/  PRMT R48, R2, 0x5410, R4 ;  /* 0x0000541002307816 */ /* 0x000fe40000000004 */
[----:B------:R-:W-:Y:S02]  /*87d0*/  SHF.R.U32.HI R4, RZ, 0x10, R12 ;  /* 0x00000010ff047819 */ /* 0x000fe4000001160c */
[----:B------:R-:W-:Y:S02]  /*87e0*/  LOP3.LUT R2, R11, 0xffff, RZ, 0xc0, !PT ;  /* 0x0000ffff0b027812 */ /* 0x000fe400078ec0ff */
[----:B------:R-:W-:Y:S02]  /*87f0*/  SHF.R.U32.HI R5, RZ, 0x10, R11 ;  /* 0x00000010ff057819 */ /* 0x000fe4000001160b */
[----:B------:R-:W-:Y:S02]  /*8800*/  LOP3.LUT R6, R4, 0xff, RZ, 0xc0, !PT ;  /* 0x000000ff04067812 */ /* 0x000fe400078ec0ff */
[----:B------:R-:W-:-:S02]  /*8810*/  SHF.R.U32.HI R4, RZ, 0x8, R2 ;  /* 0x00000008ff047819 */ /* 0x000fc40000011602 */
[----:B------:R-:W-:Y:S02]  /*8820*/  LOP3.LUT R8, R11, 0xff, RZ, 0xc0, !PT ;  /* 0x000000ff0b087812 */ /* 0x000fe400078ec0ff */
[----:B------:R-:W-:Y:S02]  /*8830*/  SHF.R.U32.HI R7, RZ, 0x18, R11 ;  /* 0x00000018ff077819 */ /* 0x000fe4000001160b */
[----:B------:R-:W-:Y:S02]  /*8840*/  LOP3.LUT R2, R5, 0xff, RZ, 0xc0, !PT ;  /* 0x000000ff05027812 */ /* 0x000fe400078ec0ff */
[----:B------:R-:W-:Y:S02]  /*8850*/  PRMT R35, R6, 0x5410, R9 ;  /* 0x0000541006237816 */ /* 0x000fe40000000009 */
[----:B------:R-:W-:Y:S02]  /*8860*/  PRMT R34, R8, 0x5410, R4 ;  /* 0x0000541008227816 */ /* 0x000fe40000000004 */
[----:B------:R-:W-:-:S02]  /*8870*/  PRMT R33, R2, 0x5410, R7 ;  /* 0x0000541002217816 */ /* 0x000fc40000000007 */
[-C--:B-1----:R-:W-:Y:S06]  /*8880*/  HMMA.16816.F32 R4, R56, R36.reuse, RZ ;  /* 0x000000243804723c */ /* 0x082fec00000018ff */
[----:B------:R-:W-:-:S15]  /*8890*/  HMMA.16816.F32 R8, R72, R36, RZ ;  /* 0x000000244808723c */ /* 0x000fde00000018ff */
[----:B------:R-:W-:-:S03]  /*88a0*/  NOP ;  /* 0x0000000000007918 */ /* 0x000fc60000000000 */
[-C--:B---3--:R-:W-:Y:S07]  /*88b0*/  HMMA.16816.F32 R116, R52, R44.reuse, R4 ;  /* 0x0000002c3474723c */ /* 0x088fee0000001804 */
[----:B------:R-:W-:Y:S01]  /*88c0*/  FADD.FTZ R4, R179, R172 ;  /* 0x000000acb3047221 */ /* 0x000fe20000010000 */
[----:B------:R-:W-:Y:S01]  /*88d0*/  IMAD R179, R3, 0x2, R178 ;  /* 0x0000000203b37824 */ /* 0x000fe200078e02b2 */
[----:B------:R-:W-:Y:S01]  /*88e0*/  HMMA.16816.F32 R120, R64, R44, R8 ;  /* 0x0000002c4078723c */ /* 0x000fe20000001808 */
[----:B------:R-:W-:Y:S01]  /*88f0*/  FADD.FTZ R3, R168, R141 ;  /* 0x0000008da8037221 */ /* 0x000fe20000010000 */
[----:B------:R-:W-:-:S02]  /*8900*/  IMAD.MOV.U32 R141, RZ, RZ, R16 ;  /* 0x000000ffff8d7224 */ /* 0x000fc400078e0010 */
[----:B------:R-:W-:-:S03]  /*8910*/  IMAD.MOV.U32 R16, RZ, RZ, R22 ;  /* 0x000000ffff107224 */ /* 0x000fc600078e0016 */
[----:B------:R-:W-:Y:S02]  /*8920*/  IMAD.MOV.U32 R45, RZ, RZ, R233 ;  /* 0x000000ffff2d7224 */ /* 0x000fe400078e00e9 */
[----:B------:R-:W-:Y:S02]  /*8930*/  IMAD.MOV.U32 R233, RZ, RZ, R21 ;  /* 0x000000ffffe97224 */ /* 0x000fe400078e0015 */
[----:B------:R-:W-:Y:S02]  /*8940*/  IMAD.MOV.U32 R44, RZ, RZ, R23 ;  /* 0x000000ffff2c7224 */ /* 0x000fe400078e0017 */
[----:B------:R-:W1:Y:S01]  /*8950*/  LDSM.16.MT88.4 R20, [R179+0x6000] ;  /* 0x00600000b314783b */ /* 0x000e620000004200 */
[----:B------:R-:W-:-:S03]  /*8960*/  IMAD.MOV.U32 R168, RZ, RZ, R25 ;  /* 0x000000ffffa87224 */ /* 0x000fc600078e0019 */
[----:B------:R-:W2:Y:S01]  /*8970*/  LDSM.16.MT88.4 R24, [R179+0x6800] ;  /* 0x00680000b318783b */ /* 0x000ea20000004200 */
[----:B------:R-:W-:Y:S01]  /*8980*/  FADD.FTZ R5, R107, R106 ;  /* 0x0000006a6b057221 */ /* 0x000fe20000010000 */
[----:B------:R-:W-:Y:S01]  /*8990*/  FADD.FTZ R4, R173, R4 ;  /* 0x00000004ad047221 */ /* 0x000fe20000010000 */
[----:B------:R-:W-:Y:S02]  /*89a0*/  IMAD.MOV.U32 R172, RZ, RZ, R30 ;  /* 0x000000ffffac7224 */ /* 0x000fe400078e001e */
[----:B------:R-:W-:Y:S01]  /*89b0*/  FADD.FTZ R12, R105, R5 ;  /* 0x00000005690c7221 */ /* 0x000fe20000010000 */
[----:B------:R-:W-:Y:S01]  /*89c0*/  FADD.FTZ R30, R232, R4 ;  /* 0x00000004e81e7221 */ /* 0x000fe20000010000 */
[----:B------:R-:W-:Y:S01]  /*89d0*/  FADD.FTZ R2, R127, R124 ;  /* 0x0000007c7f027221 */ /* 0x000fe20000010000 */
[----:B------:R-:W-:-:S03]  /*89e0*/  IMAD.MOV.U32 R232, RZ, RZ, R28 ;  /* 0x000000ffffe87224 */ /* 0x000fc600078e001c */
[----:B------:R-:W-:Y:S01]  /*89f0*/  FADD.FTZ R2, R126, R2 ;  /* 0x000000027e027221 */ /* 0x000fe20000010000 */
[-C--:B-1----:R-:W-:Y:S06]  /*8a00*/  HMMA.16816.F32 R8, R72, R20.reuse, RZ ;  /* 0x000000144808723c */ /* 0x082fec00000018ff */
[----:B------:R-:W-:Y:S01]  /*8a10*/  HMMA.16816.F32 R4, R56, R20, RZ ;  /* 0x000000143804723c */ /* 0x000fe200000018ff */
[----:B------:R-:W-:Y:S01]  /*8a20*/  FADD.FTZ R28, R125, R2 ;  /* 0x000000027d1c7221 */ /* 0x000fe20000010000 */
[----:B------:R-:W-:Y:S01]  /*8a30*/  FADD.FTZ R3, R139, R3 ;  /* 0x000000038b037221 */ /* 0x000fe20000010000 */
[----:B------:R-:W-:-:S02]  /*8a40*/  IMAD.MOV.U32 R139, RZ, RZ, R92 ;  /* 0x000000ffff8b7224 */ /* 0x000fc400078e005c */
[----:B------:R-:W-:Y:S02]  /*8a50*/  IMAD.MOV.U32 R107, RZ, RZ, R95 ;  /* 0x000000ffff6b7224 */ /* 0x000fe400078e005f */
[----:B------:R-:W-:Y:S02]  /*8a60*/  IMAD.MOV.U32 R21, RZ, RZ, R172 ;  /* 0x000000ffff157224 */ /* 0x000fe400078e00ac */
[----:B------:R-:W-:Y:S02]  /*8a70*/  IMAD.MOV.U32 R95, RZ, RZ, R115 ;  /* 0x000000ffff5f7224 */ /* 0x000fe400078e0073 */
[----:B------:R-:W-:-:S07]  /*8a80*/  IMAD.MOV.U32 R92, RZ, RZ, R113 ;  /* 0x000000ffff5c7224 */ /* 0x000fce00078e0071 */
[----:B--2---:R-:W-:Y:S07]  /*8a90*/  HMMA.16816.F32 R124, R64, R24, R8 ;  /* 0x00000018407c723c */ /* 0x004fee0000001808 */
[----:B------:R-:W-:Y:S02]  /*8aa0*/  IMAD.MOV.U32 R10, RZ, RZ, R234 ;  /* 0x000000ffff0a7224 */ /* 0x000fe400078e00ea */
[----:B------:R-:W-:Y:S02]  /*8ab0*/  IMAD.MOV.U32 R8, RZ, RZ, R109 ;  /* 0x000000ffff087224 */ /* 0x000fe400078e006d */
[----:B------:R-:W-:-:S02]  /*8ac0*/  IMAD.MOV.U32 R234, RZ, RZ, R108 ;  /* 0x000000ffffea7224 */ /* 0x000fc400078e006c */
[----:B------:R-:W-:Y:S02]  /*8ad0*/  IMAD.MOV.U32 R109, RZ, RZ, R112 ;  /* 0x000000ffff6d7224 */ /* 0x000fe400078e0070 */
[----:B------:R-:W-:Y:S02]  /*8ae0*/  IMAD.MOV.U32 R108, RZ, RZ, R114 ;  /* 0x000000ffff6c7224 */ /* 0x000fe400078e0072 */
[----:B------:R-:W-:Y:S01]  /*8af0*/  IMAD.MOV.U32 R9, RZ, RZ, R170 ;  /* 0x000000ffff097224 */ /* 0x000fe200078e00aa */
[----:B------:R-:W-:Y:S01]  /*8b00*/  HMMA.16816.F32 R112, R52, R24, R4 ;  /* 0x000000183470723c */ /* 0x000fe20000001804 */
[----:B------:R-:W-:Y:S02]  /*8b10*/  IMAD.MOV.U32 R105, RZ, RZ, R171 ;  /* 0x000000ffff697224 */ /* 0x000fe400078e00ab */
[----:B------:R-:W-:-:S04]  /*8b20*/  FADD.FTZ R29, R140, R3 ;  /* 0x000000038c1d7221 */ /* 0x000fc80000010000 */
[----:B------:R-:W-:Y:S02]  /*8b30*/  IMAD.MOV.U32 R24, RZ, RZ, R8 ;  /* 0x000000ffff187224 */ /* 0x000fe400078e0008 */
[----:B------:R-:W-:Y:S02]  /*8b40*/  IMAD.MOV.U32 R8, RZ, RZ, R10 ;  /* 0x000000ffff087224 */ /* 0x000fe400078e000a */
[----:B------:R-:W-:Y:S02]  /*8b50*/  IMAD.MOV.U32 R10, RZ, RZ, R21 ;  /* 0x000000ffff0a7224 */ /* 0x000fe400078e0015 */
[----:B------:R-:W-:Y:S02]  /*8b60*/  IMAD.MOV.U32 R25, RZ, RZ, R9 ;  /* 0x000000ffff197224 */ /* 0x000fe400078e0009 */
[----:B------:R-:W-:Y:S01]  /*8b70*/  IMAD.MOV.U32 R21, RZ, RZ, R168 ;  /* 0x000000ffff157224 */ /* 0x000fe200078e00a8 */
[----:B------:R-:W-:Y:S01]  /*8b80*/  MUFU.EX2 R171, R13 ;  /* 0x0000000d00ab7308 */ /* 0x000fe20000000800 */
[----:B------:R-:W-:Y:S01]  /*8b90*/  IMAD.MOV.U32 R168, RZ, RZ, R44 ;  /* 0x000000ffffa87224 */ /* 0x000fe200078e002c */
[----:B------:R-:W-:Y:S01]  /*8ba0*/  HSET2.LE.AND R4, R81, R0, PT ;  /* 0x0000000051047233 */ /* 0x000fe20003803000 */
[----:B------:R-:W-:-:S02]  /*8bb0*/  IMAD.MOV.U32 R44, RZ, RZ, R45 ;  /* 0x000000ffff2c7224 */ /* 0x000fc400078e002d */
[----:B------:R-:W-:-:S03]  /*8bc0*/  IMAD.MOV.U32 R81, RZ, RZ, R25 ;  /* 0x000000ffff517224 */ /* 0x000fc600078e0019 */
[----:B------:R-:W1:Y:S01]  /*8bd0*/  MUFU.EX2 R170, R18 ;  /* 0x0000001200aa7308 */ /* 0x000e620000000800 */
[----:B------:R-:W-:Y:S02]  /*8be0*/  IMAD.MOV.U32 R45, RZ, RZ, R233 ;  /* 0x000000ffff2d7224 */ /* 0x000fe400078e00e9 */
[----:B------:R-:W-:Y:S01]  /*8bf0*/  FADD.FTZ R233, R169, R29 ;  /* 0x0000001da9e97221 */ /* 0x000fe20000010000 */
[----:B------:R-:W-:Y:S02]  /*8c00*/  IMAD.MOV.U32 R25, RZ, RZ, R21 ;  /* 0x000000ffff197224 */ /* 0x000fe400078e0015 */
[----:B------:R-:W-:Y:S02]  /*8c10*/  IMAD.MOV.U32 R21, RZ, RZ, R168 ;  /* 0x000000ffff157224 */ /* 0x000fe400078e00a8 */
[----:B------:R-:W-:Y:S01]  /*8c20*/  MUFU.EX2 R169, R31 ;  /* 0x0000001f00a97308 */ /* 0x000fe20000000800 */
[----:B------:R-:W-:-:S07]  /*8c30*/  HSET2.LE.AND R2, R88, R0, PT ;  /* 0x0000000058027233 */ /* 0x000fce0003803000 */
[----:B------:R-:W2:Y:S01]  /*8c40*/  MUFU.EX2 R168, R32 ;  /* 0x0000002000a87308 */ /* 0x000ea20000000800 */
[----:B------:R-:W-:-:S07]  /*8c50*/  IMAD.MOV.U32 R11, RZ, RZ, R17 ;  /* 0x000000ffff0b7224 */ /* 0x000fce00078e0011 */
[----:B------:R3:W-:Y:S01]  /*8c60*/  MUFU.EX2 R173, R15 ;  /* 0x0000000f00ad7308 */ /* 0x0007e20000000800 */
[----:B------:R-:W-:-:S07]  /*8c70*/  FADD.FTZ R140, R110, R12 ;  /* 0x0000000c6e8c7221 */ /* 0x000fce0000010000 */
[----:B------:R4:W2:Y:S01]  /*8c80*/  MUFU.EX2 R172, R14 ;  /* 0x0000000e00ac7308 */ /* 0x0008a20000000800 */
[----:B------:R-:W-:Y:S01]  /*8c90*/  IMAD.MOV.U32 R110, RZ, RZ, R10 ;  /* 0x000000ffff6e7224 */ /* 0x000fe200078e000a */
[----:B------:R-:W-:Y:S01]  /*8ca0*/  LOP3.LUT R10, R2, R102, RZ, 0xc0, !PT ;  /* 0x00000066020a7212 */ /* 0x000fe200078ec0ff */
[----:B------:R-:W-:Y:S01]  /*8cb0*/  IMAD.MOV.U32 R9, RZ, RZ, R11 ;  /* 0x000000ffff097224 */ /* 0x000fe200078e000b */
[----:B-1----:R-:W-:Y:S01]  /*8cc0*/  F2FP.F16.F32.PACK_AB R2, R170, R171 ;  /* 0x000000abaa02723e */ /* 0x002fe200000000ff */
[----:B------:R-:W-:Y:S01]  /*8cd0*/  IMAD.MOV.U32 R11, RZ, RZ, R232 ;  /* 0x000000ffff0b7224 */ /* 0x000fe200078e00e8 */
[--C-:B------:R-:W-:Y:S01]  /*8ce0*/  HSET2.LE.AND R3, R87, R0.reuse, PT ;  /* 0x0000000057037233 */ /* 0x100fe20003803000 */
[----:B------:R-:W-:Y:S01]  /*8cf0*/  FADD.FTZ R232, R132, R28 ;  /* 0x0000001c84e87221 */ /* 0x000fe20000010000 */
[----:B------:R-:W-:Y:S01]  /*8d00*/  IMAD.MOV.U32 R132, RZ, RZ, R24 ;  /* 0x000000ffff847224 */ /* 0x000fe200078e0018 */
[----:B---3--:R-:W-:Y:S01]  /*8d10*/  HSET2.LE.AND R15, R50, R0, PT ;  /* 0x00000000320f7233 */ /* 0x008fe20003803000 */
[----:B------:R-:W-:Y:S01]  /*8d20*/  IMAD.MOV.U32 R24, RZ, RZ, R11 ;  /* 0x000000ffff187224 */ /* 0x000fe200078e000b */
[----:B------:R-:W-:Y:S01]  /*8d30*/  PRMT R50, R2, 0x7632, R50 ;  /* 0x0000763202327816 */ /* 0x000fe20000000032 */
[----:B------:R-:W-:Y:S01]  /*8d40*/  IMAD.MOV.U32 R106, RZ, RZ, R16 ;  /* 0x000000ffff6a7224 */ /* 0x000fe200078e0010 */
[----:B------:R-:W-:-:S02]  /*8d50*/  LOP3.LUT R11, R3, R101, RZ, 0xc0, !PT ;  /* 0x00000065030b7212 */ /* 0x000fc400078ec0ff */
[--C-:B----4-:R-:W-:Y:S02]  /*8d60*/  HSET2.LE.AND R14, R51, R0.reuse, PT ;  /* 0x00000000330e7233 */ /* 0x110fe40003803000 */
[----:B------:R-:W-:Y:S02]  /*8d70*/  PRMT R51, R2, 0x7610, R51 ;  /* 0x0000761002337816 */ /* 0x000fe40000000033 */
[----:B--2---:R-:W-:Y:S02]  /*8d80*/  F2FP.F16.F32.PACK_AB R2, R168, R169 ;  /* 0x000000a9a802723e */ /* 0x004fe400000000ff */
[----:B------:R-:W-:Y:S02]  /*8d90*/  F2FP.F16.F32.PACK_AB R3, R172, R173 ;  /* 0x000000adac03723e */ /* 0x000fe400000000ff */
[--C-:B------:R-:W-:Y:S02]  /*8da0*/  HSET2.LE.AND R5, R80, R0.reuse, PT ;  /* 0x0000000050057233 */ /* 0x100fe40003803000 */
[----:B------:R-:W-:-:S02]  /*8db0*/  HSET2.LE.AND R16, R79, R0, PT ;  /* 0x000000004f107233 */ /* 0x000fc40003803000 */
[--C-:B------:R-:W-:Y:S02]  /*8dc0*/  HSET2.LE.AND R17, R78, R0.reuse, PT ;  /* 0x000000004e117233 */ /* 0x100fe40003803000 */
[--C-:B------:R-:W-:Y:S02]  /*8dd0*/  HSET2.LE.AND R12, R77, R0.reuse, PT ;  /* 0x000000004d0c7233 */ /* 0x100fe40003803000 */
[--C-:B------:R-:W-:Y:S02]  /*8de0*/  HSET2.LE.AND R13, R76, R0.reuse, PT ;  /* 0x000000004c0d7233 */ /* 0x100fe40003803000 */
[--C-:B------:R-:W-:Y:S02]  /*8df0*/  HSET2.LE.AND R20, R49, R0.reuse, PT ;  /* 0x0000000031147233 */ /* 0x100fe40003803000 */
[--C-:B------:R-:W-:Y:S02]  /*8e00*/  HSET2.LE.AND R7, R48, R0.reuse, PT ;  /* 0x0000000030077233 */ /* 0x100fe40003803000 */
[----:B------:R-:W-:-:S02]  /*8e10*/  HSET2.LE.AND R6, R35, R0, PT ;  /* 0x0000000023067233 */ /* 0x000fc40003803000 */
[--C-:B------:R-:W-:Y:S02]  /*8e20*/  HSET2.LE.AND R18, R34, R0.reuse, PT ;  /* 0x0000000022127233 */ /* 0x100fe40003803000 */
[----:B------:R-:W-:Y:S02]  /*8e30*/  HSET2.LE.AND R0, R33, R0, PT ;  /* 0x0000000021007233 */ /* 0x000fe40003803000 */
[C---:B------:R-:W-:Y:S02]  /*8e40*/  PRMT R37, R2.reuse, 0x7610, R37 ;  /* 0x0000761002257816 */ /* 0x040fe40000000025 */
[----:B------:R-:W-:Y:S02]  /*8e50*/  PRMT R36, R2, 0x7632, R36 ;  /* 0x0000763202247816 */ /* 0x000fe40000000024 */
[----:B------:R-:W-:Y:S02]  /*8e60*/  PRMT R2, R51, 0x5410, R50 ;  /* 0x0000541033027816 */ /* 0x000fe40000000032 */
[----:B------:R-:W-:-:S02]  /*8e70*/  PRMT R49, R3, 0x7610, R49 ;  /* 0x0000761003317816 */ /* 0x000fc40000000031 */
[----:B------:R-:W-:Y:S02]  /*8e80*/  PRMT R48, R3, 0x7632, R48 ;  /* 0x0000763203307816 */ /* 0x000fe40000000030 */
[----:B------:R-:W-:Y:S02]  /*8e90*/  LOP3.LUT R77, R0, R2, RZ, 0xc0, !PT ;  /* 0x00000002004d7212 */ /* 0x000fe400078ec0ff */
[----:B------:R-:W-:Y:S01]  /*8ea0*/  PRMT R0, R49, 0x5410, R48 ;  /* 0x0000541031007816 */ /* 0x000fe20000000030 */
[----:B------:R-:W-:Y:S01]  /*8eb0*/  IMAD.MOV.U32 R87, RZ, RZ, R8 ;  /* 0x000000ffff577224 */ /* 0x000fe200078e0008 */
[----:B------:R-:W-:Y:S01]  /*8ec0*/  LOP3.LUT R100, R7, R100, RZ, 0xc0, !PT ;  /* 0x0000006407647212 */ /* 0x000fe200078ec0ff */
[----:B------:R-:W-:Y:S01]  /*8ed0*/  IMAD.MOV.U32 R88, RZ, RZ, R9 ;  /* 0x000000ffff587224 */ /* 0x000fe200078e0009 */
[----:B------:R-:W-:Y:S01]  /*8ee0*/  LOP3.LUT R101, R6, R97, RZ, 0xc0, !PT ;  /* 0x0000006106657212 */ /* 0x000fe200078ec0ff */
[----:B------:R-:W-:Y:S01]  /*8ef0*/  FADD.FTZ R234, R234, R30 ;  /* 0x0000001eeaea7221 */ /* 0x000fe20000010000 */
[----:B------:R-:W-:Y:S01]  /*8f00*/  LOP3.LUT R8, R4, R104, RZ, 0xc0, !PT ;  /* 0x0000006804087212 */ /* 0x000fe200078ec0ff */
[----:B------:R-:W-:Y:S01]  /*8f10*/  HMMA.16816.F32 R32, R56, R98, RZ ;  /* 0x000000623820723c */ /* 0x000fe200000018ff */
[----:B------:R-:W-:-:S02]  /*8f20*/  LOP3.LUT R9, R5, R103, RZ, 0xc0, !PT ;  /* 0x0000006705097212 */ /* 0x000fc400078ec0ff */
[----:B------:R-:W-:Y:S02]  /*8f30*/  LOP3.LUT R6, R16, R84, RZ, 0xc0, !PT ;  /* 0x0000005410067212 */ /* 0x000fe400078ec0ff */
[----:B------:R-:W-:Y:S01]  /*8f40*/  LOP3.LUT R7, R17, R61, RZ, 0xc0, !PT ;  /* 0x0000003d11077212 */ /* 0x000fe200078ec0ff */
[C---:B------:R-:W-:Y:S01]  /*8f50*/  HMMA.16816.F32 R28, R56.reuse, R62, RZ ;  /* 0x0000003e381c723c */ /* 0x040fe200000018ff */
[----:B------:R-:W-:Y:S02]  /*8f60*/  LOP3.LUT R76, R18, R60, RZ, 0xc0, !PT ;  /* 0x0000003c124c7212 */ /* 0x000fe400078ec0ff */
[----:B------:R-:W-:Y:S02]  /*8f70*/  LOP3.LUT R78, R19, R0, RZ, 0xc0, !PT ;  /* 0x00000000134e7212 */ /* 0x000fe400078ec0ff */
[----:B------:R-:W-:Y:S01]  /*8f80*/  LOP3.LUT R102, R12, R94, RZ, 0xc0, !PT ;  /* 0x0000005e0c667212 */ /* 0x000fe200078ec0ff */
[----:B------:R-:W-:Y:S01]  /*8f90*/  HMMA.16816.F32 R16, R56, R38, RZ ;  /* 0x000000263810723c */ /* 0x000fe200000018ff */
[----:B------:R-:W-:-:S02]  /*8fa0*/  LOP3.LUT R103, R13, R93, RZ, 0xc0, !PT ;  /* 0x0000005d0d677212 */ /* 0x000fc400078ec0ff */
[----:B------:R-:W-:Y:S02]  /*8fb0*/  LOP3.LUT R4, R14, R86, RZ, 0xc0, !PT ;  /* 0x000000560e047212 */ /* 0x000fe400078ec0ff */
[----:B------:R-:W-:Y:S02]  /*8fc0*/  LOP3.LUT R5, R15, R85, RZ, 0xc0, !PT ;  /* 0x000000550f057212 */ /* 0x000fe400078ec0ff */
[----:B------:R-:W-:Y:S01]  /*8fd0*/  HMMA.16816.F32 R12, R56, R22, RZ ;  /* 0x00000016380c723c */ /* 0x000fe200000018ff */
[----:B------:R-:W-:Y:S01]  /*8fe0*/  PRMT R0, R37, 0x5410, R36 ;  /* 0x0000541025007816 */ /* 0x000fe20000000024 */
[----:B------:R-:W-:Y:S02]  /*8ff0*/  IMAD.MOV.U32 R60, RZ, RZ, R81 ;  /* 0x000000ffff3c7224 */ /* 0x000fe400078e0051 */
[----:B------:R-:W-:Y:S01]  /*9000*/  IMAD.MOV.U32 R97, RZ, RZ, R24 ;  /* 0x000000ffff617224 */ /* 0x000fe200078e0018 */
[----:B------:R-:W-:Y:S01]  /*9010*/  LOP3.LUT R79, R20, R0, RZ, 0xc0, !PT ;  /* 0x00000000144f7212 */ /* 0x000fe200078ec0ff */
[----:B------:R-:W-:-:S02]  /*9020*/  IMAD.MOV.U32 R61, RZ, RZ, R88 ;  /* 0x000000ffff3d7224 */ /* 0x000fc400078e0058 */
[----:B------:R-:W-:Y:S02]  /*9030*/  IMAD.MOV.U32 R0, RZ, RZ, R110 ;  /* 0x000000ffff007224 */ /* 0x000fe400078e006e */
[----:B------:R-:W-:Y:S02]  /*9040*/  IMAD.MOV.U32 R80, RZ, RZ, R25 ;  /* 0x000000ffff507224 */ /* 0x000fe400078e0019 */
[----:B------:R-:W-:Y:S02]  /*9050*/  IMAD.MOV.U32 R81, RZ, RZ, R21 ;  /* 0x000000ffff517224 */ /* 0x000fe400078e0015 */
        /* <DEDUP_REMOVED lines=8> */
[----:B------:R-:W-:-:S05]  /*90e0*/  IMAD.MOV.U32 R139, RZ, RZ, R95 ;  /* 0x000000ffff8b7224 */ /* 0x000fca00078e005f */
[C---:B------:R-:W-:Y:S06]  /*90f0*/  HMMA.16816.F32 R92, R52.reuse, R82, R28 ;  /* 0x00000052345c723c */ /* 0x040fec000000181c */
[----:B------:R-:W-:Y:S06]  /*9100*/  HMMA.16816.F32 R52, R52, R26, R12 ;  /* 0x0000001a3434723c */ /* 0x000fec000000180c */
[C---:B------:R-:W-:Y:S06]  /*9110*/  HMMA.16816.F32 R12, R72.reuse, R98, RZ ;  /* 0x00000062480c723c */ /* 0x040fec00000018ff */
[----:B------:R-:W-:-:S15]  /*9120*/  HMMA.16816.F32 R16, R72, R38, RZ ;  /* 0x000000264810723c */ /* 0x000fde00000018ff */
[----:B------:R-:W-:-:S03]  /*9130*/  NOP ;  /* 0x0000000000007918 */ /* 0x000fc60000000000 */
[----:B------:R-:W-:Y:S01]  /*9140*/  HMMA.16816.F32 R32, R64, R90, R12 ;  /* 0x0000005a4020723c */ /* 0x000fe2000000180c */
[----:B------:R-:W1:Y:S01]  /*9150*/  LDSM.16.MT88.4 R12, [R177+0x7000] ;  /* 0x00700000b10c783b */ /* 0x000e620000004200 */
[----:B------:R-:W-:-:S04]  /*9160*/  IMAD.MOV.U32 R39, RZ, RZ, R21 ;  /* 0x000000ffff277224 */ /* 0x000fc800078e0015 */
[C---:B------:R-:W-:Y:S01]  /*9170*/  HMMA.16816.F32 R20, R72.reuse, R22, RZ ;  /* 0x000000164814723c */ /* 0x040fe200000018ff */
[----:B------:R-:W-:Y:S02]  /*9180*/  IMAD.MOV.U32 R136, RZ, RZ, R182 ;  /* 0x000000ffff887224 */ /* 0x000fe400078e00b6 */
[----:B------:R-:W-:Y:S01]  /*9190*/  IMAD.MOV.U32 R56, RZ, RZ, R24 ;  /* 0x000000ffff387224 */ /* 0x000fe200078e0018 */
[----:B------:R2:W5:Y:S02]  /*91a0*/  LDL.LU R182, [R1+0x168] ;  /* 0x0001680001b67983 */ /* 0x0005640000300800 */
[----:B------:R-:W-:Y:S01]  /*91b0*/  HMMA.16816.F32 R28, R72, R62, RZ ;  /* 0x0000003e481c723c */ /* 0x000fe200000018ff */
[----:B------:R-:W-:Y:S01]  /*91c0*/  IMAD.MOV.U32 R59, RZ, RZ, R80 ;  /* 0x000000ffff3b7224 */ /* 0x000fe200078e0050 */
[----:B------:R2:W5:Y:S01]  /*91d0*/  LDL.LU R181, [R1+0x164] ;  /* 0x0001640001b57983 */ /* 0x0005620000300800 */
[----:B------:R-:W-:Y:S02]  /*91e0*/  IMAD.MOV.U32 R57, RZ, RZ, R81 ;  /* 0x000000ffff397224 */ /* 0x000fe400078e0051 */
[----:B------:R-:W-:Y:S01]  /*91f0*/  IMAD.MOV.U32 R58, RZ, RZ, R88 ;  /* 0x000000ffff3a7224 */ /* 0x000fe200078e0058 */
[----:B------:R2:W5:Y:S01]  /*9200*/  LDL.LU R176, [R1+0x160] ;  /* 0x0001600001b07983 */ /* 0x0005620000300800 */
[----:B------:R-:W-:-:S02]  /*9210*/  IMAD.MOV.U32 R63, RZ, RZ, R25 ;  /* 0x000000ffff3f7224 */ /* 0x000fc400078e0019 */
[----:B------:R-:W-:Y:S02]  /*9220*/  IMAD.MOV.U32 R72, RZ, RZ, R44 ;  /* 0x000000ffff487224 */ /* 0x000fe400078e002c */
[----:B------:R-:W-:Y:S02]  /*9230*/  IMAD.MOV.U32 R73, RZ, RZ, R45 ;  /* 0x000000ffff497224 */ /* 0x000fe400078e002d */
[C---:B------:R-:W-:Y:S01]  /*9240*/  HMMA.16816.F32 R44, R64.reuse, R46, R16 ;  /* 0x0000002e402c723c */ /* 0x040fe20000001810 */
[----:B------:R-:W-:Y:S05]  /*9250*/  LDSM.16.MT88.4 R16, [R178+0x7000] ;  /* 0x00700000b210783b */ /* 0x000fea0000004200 */
[----:B------:R-:W-:Y:S01]  /*9260*/  HMMA.16816.F32 R24, R64, R26, R20 ;  /* 0x0000001a4018723c */ /* 0x000fe20000001814 */
[----:B------:R-:W3:Y:S05]  /*9270*/  LDSM.16.MT88.4 R20, [R180+0x7000] ;  /* 0x00700000b414783b */ /* 0x000eea0000004200 */
[-C--:B-1----:R-:W-:Y:S06]  /*9280*/  HMMA.16816.F32 R136, R8, R12.reuse, R136 ;  /* 0x0000000c0888723c */ /* 0x082fec0000001888 */
[C---:B------:R-:W-:Y:S06]  /*9290*/  HMMA.16816.F32 R108, R4.reuse, R12, R108 ;  /* 0x0000000c046c723c */ /* 0x040fec000000186c */
[-C--:B------:R-:W-:Y:S06]  /*92a0*/  HMMA.16816.F32 R104, R4, R14.reuse, R104 ;  /* 0x0000000e0468723c */ /* 0x080fec0000001868 */
[----:B------:R-:W-:Y:S01]  /*92b0*/  HMMA.16816.F32 R32, R8, R14, R32 ;  /* 0x0000000e0820723c */ /* 0x000fe20000001820 */
[----:B------:R-:W1:Y:S01]  /*92c0*/  LDSM.16.MT88.4 R12, [R179+0x7000] ;  /* 0x00700000b30c783b */ /* 0x000e620000004200 */
[----:B------:R-:W-:-:S02]  /*92d0*/  IMAD.MOV.U32 R62, RZ, RZ, R97 ;  /* 0x000000ffff3e7224 */ /* 0x000fc400078e0061 */
[----:B------:R-:W-:Y:S02]  /*92e0*/  IMAD.MOV.U32 R74, RZ, RZ, R89 ;  /* 0x000000ffff4a7224 */ /* 0x000fe400078e0059 */
[----:B------:R-:W-:Y:S01]  /*92f0*/  IMAD.MOV.U32 R75, RZ, RZ, R96 ;  /* 0x000000ffff4b7224 */ /* 0x000fe200078e0060 */
[----:B------:R-:W-:Y:S06]  /*9300*/  HMMA.16816.F32 R28, R64, R82, R28 ;  /* 0x00000052401c723c */ /* 0x000fec000000181c */
[C---:B---3--:R-:W-:Y:S06]  /*9310*/  HMMA.16816.F32 R96, R4.reuse, R20, R128 ;  /* 0x000000140460723c */ /* 0x048fec0000001880 */
[C---:B------:R-:W-:Y:S01]  /*9320*/  HMMA.16816.F32 R88, R4.reuse, R16, R116 ;  /* 0x000000100458723c */ /* 0x040fe20000001874 */
[----:B------:R-:W-:Y:S01]  /*9330*/  IMAD.MOV.U32 R38, RZ, RZ, R3 ;  /* 0x000000ffff267224 */ /* 0x000fe200078e0003 */
[----:B------:R-:W3:Y:S04]  /*9340*/  LDSM.16.MT88.4 R116, [R178+0x7800] ;  /* 0x00780000b274783b */ /* 0x000ee80000004200 */
[C---:B------:R-:W-:Y:S06]  /*9350*/  HMMA.16816.F32 R92, R4.reuse, R22, R92 ;  /* 0x00000016045c723c */ /* 0x040fec000000185c */
[C---:B------:R-:W-:Y:S06]  /*9360*/  HMMA.16816.F32 R84, R4.reuse, R18, R84 ;  /* 0x000000120454723c */ /* 0x040fec0000001854 */
[C---:B-1----:R-:W-:Y:S06]  /*9370*/  HMMA.16816.F32 R80, R4.reuse, R12, R112 ;  /* 0x0000000c0450723c */ /* 0x042fec0000001870 */
[----:B------:R-:W-:Y:S01]  /*9380*/  HMMA.16816.F32 R4, R4, R14, R52 ;  /* 0x0000000e0404723c */ /* 0x000fe20000001834 */
[----:B------:R2:W4:Y:S04]  /*9390*/  LDL.LU.S16 R55, [R1+0xd0] ;  /* 0x0000d00001377983 */ /* 0x0005280000300600 */
[----:B------:R2:W2:Y:S04]  /*93a0*/  LDL.LU.S16 R54, [R1+0xcc] ;  /* 0x0000cc0001367983 */ /* 0x0004a80000300600 */
[----:B------:R1:W4:Y:S04]  /*93b0*/  LDL.LU.S16 R53, [R1+0xa4] ;  /* 0x0000a40001357983 */ /* 0x0003280000300600 */
[----:B------:R1:W2:Y:S01]  /*93c0*/  LDL.LU.S16 R52, [R1+0xa0] ;  /* 0x0000a00001347983 */ /* 0x0002a20000300600 */
[C---:B------:R-:W-:Y:S03]  /*93d0*/  HMMA.16816.F32 R128, R8.reuse, R20, R72 ;  /* 0x000000140880723c */ /* 0x040fe60000001848 */
[----:B------:R1:W2:Y:S04]  /*93e0*/  LDL.LU.S16 R21, [R1+0xd8] ;  /* 0x0000d80001157983 */ /* 0x0002a80000300600 */
[----:B------:R1:W2:Y:S01]  /*93f0*/  LDL.LU.S16 R20, [R1+0xd4] ;  /* 0x0000d40001147983 */ /* 0x0002a20000300600 */
[----:B------:R-:W-:Y:S01]  /*9400*/  IMAD.MOV.U32 R75, RZ, RZ, R60 ;  /* 0x000000ffff4b7224 */ /* 0x000fe200078e003c */
[----:B------:R-:W-:Y:S01]  /*9410*/  HMMA.16816.F32 R28, R8, R22, R28 ;  /* 0x00000016081c723c */ /* 0x000fe2000000181c */
[----:B------:R-:W-:-:S02]  /*9420*/  IMAD.MOV.U32 R60, RZ, RZ, R132 ;  /* 0x000000ffff3c7224 */ /* 0x000fc400078e0084 */
[----:B------:R-:W-:Y:S02]  /*9430*/  IMAD.MOV.U32 R74, RZ, RZ, R135 ;  /* 0x000000ffff4a7224 */ /* 0x000fe400078e0087 */
[----:B------:R-:W-:Y:S01]  /*9440*/  IMAD.MOV.U32 R73, RZ, RZ, R133 ;  /* 0x000000ffff497224 */ /* 0x000fe200078e0085 */
[C---:B------:R-:W-:Y:S01]  /*9450*/  HMMA.16816.F32 R120, R8.reuse, R16, R120 ;  /* 0x000000100878723c */ /* 0x040fe20000001878 */
[----:B------:R-:W-:Y:S02]  /*9460*/  IMAD.MOV.U32 R3, RZ, RZ, R134 ;  /* 0x000000ffff037224 */ /* 0x000fe400078e0086 */
[----:B------:R-:W1:Y:S03]  /*9470*/  LDSM.16.MT88.4 R132, [R177+0x7800] ;  /* 0x00780000b184783b */ /* 0x000e660000004200 */
[C---:B------:R-:W-:Y:S06]  /*9480*/  HMMA.16816.F32 R44, R8.reuse, R18, R44 ;  /* 0x00000012082c723c */ /* 0x040fec000000182c */
[C---:B------:R-:W-:Y:S01]  /*9490*/  HMMA.16816.F32 R112, R8.reuse, R12, R124 ;  /* 0x0000000c0870723c */ /* 0x040fe2000000187c */
[----:B------:R-:W1:Y:S05]  /*94a0*/  LDSM.16.MT88.4 R124, [R180+0x7800] ;  /* 0x00780000b47c783b */ /* 0x000e6a0000004200 */
[----:B------:R-:W-:Y:S01]  /*94b0*/  HMMA.16816.F32 R24, R8, R14, R24 ;  /* 0x0000000e0818723c */ /* 0x000fe20000001818 */
[----:B------:R-:W1:Y:S01]  /*94c0*/  LDSM.16.MT88.4 R8, [R179+0x7800] ;  /* 0x00780000b308783b */ /* 0x000e620000004200 */
[----:B------:R-:W-:-:S04]  /*94d0*/  ULEA UR4, UR18, UR25, 0x6 ;  /* 0x0000001912047291 */ /* 0x000fc8000f8e303f */
[----:B---3--:R-:W-:Y:S01]  /*94e0*/  HMMA.16816.F32 R88, R76, R116, R88 ;  /* 0x000000744c58723c */ /* 0x008fe20000001858 */
[----:B------:R-:W-:-:S05]  /*94f0*/  UIADD3 UR4, UR4, -0x40, URZ ;  /* 0xffffffc004047890 */ /* 0x000fca000fffe03f */
[----:B------:R-:W-:Y:S01]  /*9500*/  HMMA.16816.F32 R84, R76, R118, R84 ;  /* 0x000000764c54723c */ /* 0x000fe20000001854 */
[----:B------:R-:W-:Y:S02]  /*9510*/  IMAD.MOV.U32 R72, RZ, RZ, R73 ;  /* 0x000000ffff487224 */ /* 0x000fe400078e0049 */
[----:B------:R-:W-:-:S03]  /*9520*/  IMAD.MOV.U32 R73, RZ, RZ, R74 ;  /* 0x000000ffff497224 */ /* 0x000fc600078e004a */
[C---:B-1----:R-:W-:Y:S06]  /*9530*/  HMMA.16816.F32 R108, R76.reuse, R132, R108 ;  /* 0x000000844c6c723c */ /* 0x042fec000000186c */
[C---:B------:R-:W-:Y:S06]  /*9540*/  HMMA.16816.F32 R104, R76.reuse, R134, R104 ;  /* 0x000000864c68723c */ /* 0x040fec0000001868 */
[C---:B------:R-:W-:Y:S06]  /*9550*/  HMMA.16816.F32 R96, R76.reuse, R124, R96 ;  /* 0x0000007c4c60723c */ /* 0x040fec0000001860 */
[C---:B------:R-:W-:Y:S06]  /*9560*/  HMMA.16816.F32 R92, R76.reuse, R126, R92 ;  /* 0x0000007e4c5c723c */ /* 0x040fec000000185c */
[C---:B------:R-:W-:Y:S06]  /*9570*/  HMMA.16816.F32 R80, R76.reuse, R8, R80 ;  /* 0x000000084c50723c */ /* 0x040fec0000001850 */
[----:B------:R-:W-:Y:S01]  /*9580*/  HMMA.16816.F32 R76, R76, R10, R4 ;  /* 0x0000000a4c4c723c */ /* 0x000fe20000001804 */
[----:B------:R-:W-:-:S02]  /*9590*/  IMAD.MOV.U32 R74, RZ, RZ, R75 ;  /* 0x000000ffff4a7224 */ /* 0x000fc400078e004b */
[----:B------:R-:W-:Y:S01]  /*95a0*/  FADD.FTZ R3, R3, R140 ;  /* 0x0000008c03037221 */ /* 0x000fe20000010000 */
[----:B------:R-:W-:Y:S02]  /*95b0*/  IMAD.MOV.U32 R75, RZ, RZ, R38 ;  /* 0x000000ffff4b7224 */ /* 0x000fe400078e0026 */
[----:B------:R-:W-:Y:S02]  /*95c0*/  IMAD.MOV.U32 R38, RZ, RZ, R39 ;  /* 0x000000ffff267224 */ /* 0x000fe400078e0027 */
[----:B------:R-:W-:Y:S02]  /*95d0*/  IMAD.MOV.U32 R39, RZ, RZ, R62 ;  /* 0x000000ffff277224 */ /* 0x000fe400078e003e */
[----:B------:R-:W-:Y:S02]  /*95e0*/  IMAD.MOV.U32 R62, RZ, RZ, R63 ;  /* 0x000000ffff3e7224 */ /* 0x000fe400078e003f */
[----:B------:R-:W-:Y:S02]  /*95f0*/  IMAD.MOV.U32 R63, RZ, RZ, R56 ;  /* 0x000000ffff3f7224 */ /* 0x000fe400078e0038 */
[----:B------:R-:W-:Y:S01]  /*9600*/  IMAD.MOV.U32 R56, RZ, RZ, R141 ;  /* 0x000000ffff387224 */ /* 0x000fe200078e008d */
[----:B------:R-:W-:Y:S01]  /*9610*/  UIMAD UR45, UR19, 0x48, URZ ;  /* 0x00000048132d78a4 */ /* 0x000fe2000f8e023f */
[----:B------:R-:W-:-:S04]  /*9620*/  FADD.FTZ R3, R75, R3 ;  /* 0x000000034b037221 */ /* 0x000fc80000010000 */
[----:B------:R-:W-:Y:S01]  /*9630*/  FADD.FTZ R3, R63, R3 ;  /* 0x000000033f037221 */ /* 0x000fe20000010000 */
        /* <DEDUP_REMOVED lines=8> */
[----:B----4-:R-:W-:-:S02]  /*96c0*/  @!P4 HADD2 R53, -R49.H0_H0, -RZ.H0_H0 ;  /* 0xa00000ff3135c230 */ /* 0x010fc40000000900 */
[----:B--2---:R-:W-:-:S03]  /*96d0*/  @!P3 HADD2 R52, -R48.H0_H0, -RZ.H0_H0 ;  /* 0xa00000ff3034b230 */ /* 0x004fc60000000900 */
[----:B------:R-:W-:Y:S02]  /*96e0*/  PRMT R4, R53, 0x7610, R4 ;  /* 0x0000761035047816 */ /* 0x000fe40000000004 */
[----:B------:R-:W-:Y:S02]  /*96f0*/  PRMT R2, R52, 0x7610, R2 ;  /* 0x0000761034027816 */ /* 0x000fe40000000002 */
[----:B------:R-:W-:Y:S01]  /*9700*/  @!P4 PRMT R49, R4, 0x5410, RZ ;  /* 0x000054100431c816 */ /* 0x000fe200000000ff */
[----:B------:R-:W-:Y:S01]  /*9710*/  IMAD.U32 R4, RZ, RZ, UR4 ;  /* 0x00000004ff047e24 */ /* 0x000fe2000f8e00ff */
[----:B------:R-:W-:Y:S02]  /*9720*/  @!P3 PRMT R48, R2, 0x5410, RZ ;  /* 0x000054100230b816 */ /* 0x000fe400000000ff */
[----:B------:R-:W-:Y:S01]  /*9730*/  SHF.R.S32.HI R2, RZ, 0x1f, R0 ;  /* 0x0000001fff027819 */ /* 0x000fe20000011400 */
[----:B------:R-:W-:Y:S01]  /*9740*/  @!P1 HADD2 R20, -R36.H0_H0, -RZ.H0_H0 ;  /* 0xa00000ff24149230 */ /* 0x000fe20000000900 */
[----:B------:R-:W-:Y:S01]  /*9750*/  IADD3 R0, P3, R0, UR4, RZ ;  /* 0x0000000400007c10 */ /* 0x000fe2000ff7e0ff */
[----:B------:R-:W-:Y:S01]  /*9760*/  @!P6 HADD2 R55, -R51.H0_H0, -RZ.H0_H0 ;  /* 0xa00000ff3337e230 */ /* 0x000fe20000000900 */
[----:B------:R-:W-:Y:S01]  /*9770*/  USHF.L.U32 UR4, UR19, 0x3, URZ ;  /* 0x0000000313047899 */ /* 0x000fe2000800063f */
[----:B------:R-:W-:Y:S01]  /*9780*/  @!P5 HADD2 R54, -R50.H0_H0, -RZ.H0_H0 ;  /* 0xa00000ff3236d230 */ /* 0x000fe20000000900 */
[----:B------:R-:W-:-:S02]  /*9790*/  LEA.HI.X.SX32 R2, R4, R2, 0x1, P3 ;  /* 0x0000000204027211 */ /* 0x000fc400018f0eff */
[----:B------:R-:W-:Y:S02]  /*97a0*/  LEA R140, P3, R0, UR6, 0x1 ;  /* 0x00000006008c7c11 */ /* 0x000fe4000f8608ff */
[----:B------:R-:W-:Y:S01]  /*97b0*/  PRMT R4, R20, 0x7610, R4 ;  /* 0x0000761014047816 */ /* 0x000fe20000000004 */
[----:B------:R-:W-:Y:S01]  /*97c0*/  @!P2 HADD2 R21, -R37.H0_H0, -RZ.H0_H0 ;  /* 0xa00000ff2515a230 */ /* 0x000fe20000000900 */
[----:B------:R-:W-:Y:S02]  /*97d0*/  PRMT R7, R55, 0x7610, R7 ;  /* 0x0000761037077816 */ /* 0x000fe40000000007 */
[----:B------:R-:W-:Y:S02]  /*97e0*/  PRMT R6, R54, 0x7610, R6 ;  /* 0x0000761036067816 */ /* 0x000fe40000000006 */
[----:B------:R-:W-:Y:S01]  /*97f0*/  LEA.HI.X R141, R0, UR7, R2, 0x1, P3 ;  /* 0x00000007008d7c11 */ /* 0x000fe200098f0c02 */
[----:B------:R-:W-:Y:S01]  /*9800*/  IMAD.U32 R2, RZ, RZ, UR4 ;  /* 0x00000004ff027e24 */ /* 0x000fe2000f8e00ff */
[----:B------:R-:W-:Y:S01]  /*9810*/  @!P1 PRMT R36, R4, 0x5410, RZ ;  /* 0x0000541004249816 */ /* 0x000fe200000000ff */
[----:B------:R-:W-:Y:S01]  /*9820*/  FADD.FTZ R4, R73, R233 ;  /* 0x000000e949047221 */ /* 0x000fe20000010000 */
[----:B------:R-:W-:Y:S01]  /*9830*/  @!P6 PRMT R51, R7, 0x5410, RZ ;  /* 0x000054100733e816 */ /* 0x000fe200000000ff */
[----:B------:R-:W-:Y:S01]  /*9840*/  USHF.L.U32 UR4, UR19, 0x6, URZ ;  /* 0x0000000613047899 */ /* 0x000fe2000800063f */
[----:B------:R-:W-:Y:S01]  /*9850*/  @!P5 PRMT R50, R6, 0x5410, RZ ;  /* 0x000054100632d816 */ /* 0x000fe200000000ff */
[----:B------:R-:W-:Y:S01]  /*9860*/  FADD.FTZ R0, R72, R234 ;  /* 0x000000ea48007221 */ /* 0x000fe20000010000 */
[----:B------:R-:W-:Y:S01]  /*9870*/  PRMT R5, R21, 0x7610, R5 ;  /* 0x0000761015057816 */ /* 0x000fe20000000005 */
[----:B------:R-:W-:-:S04]  /*9880*/  IMAD.WIDE R6, R2, 0x2, R140 ;  /* 0x0000000202067825 */ /* 0x000fc800078e028c */
[----:B------:R-:W-:Y:S01]  /*9890*/  FADD.FTZ R2, R39, R4 ;  /* 0x0000000427027221 */ /* 0x000fe20000010000 */
[----:B------:R-:W-:Y:S01]  /*98a0*/  FADD.FTZ R12, R38, R0 ;  /* 0x00000000260c7221 */ /* 0x000fe20000010000 */
[----:B------:R-:W-:Y:S01]  /*98b0*/  @!P2 PRMT R37, R5, 0x5410, RZ ;  /* 0x000054100525a816 */ /* 0x000fe200000000ff */
[----:B------:R-:W-:Y:S01]  /*98c0*/  FADD.FTZ R5, R74, R232 ;  /* 0x000000e84a057221 */ /* 0x000fe20000010000 */
[----:B------:R-:W-:Y:S02]  /*98d0*/  IMAD.U32 R0, RZ, RZ, UR4 ;  /* 0x00000004ff007e24 */ /* 0x000fe4000f8e00ff */
[----:B------:R-:W-:Y:S01]  /*98e0*/  FADD.FTZ R14, R57, R2 ;  /* 0x00000002390e7221 */ /* 0x000fe20000010000 */
[----:B------:R-:W-:Y:S02]  /*98f0*/  IMAD.U32 R2, RZ, RZ, UR45 ;  /* 0x0000002dff027e24 */ /* 0x000fe4000f8e00ff */
[----:B------:R-:W-:Y:S01]  /*9900*/  FADD.FTZ R13, R62, R5 ;  /* 0x000000053e0d7221 */ /* 0x000fe20000010000 */
[----:B------:R-:W-:Y:S01]  /*9910*/  FADD.FTZ R15, R56, R12 ;  /* 0x0000000c380f7221 */ /* 0x000fe20000010000 */
[----:B------:R-:W-:-:S04]  /*9920*/  IMAD.WIDE R4, R0, 0x2, R140 ;  /* 0x0000000200047825 */ /* 0x000fc800078e028c */
[----:B------:R-:W-:Y:S01]  /*9930*/  FADD.FTZ R12, R59, R3 ;  /* 0x000000033b0c7221 */ /* 0x000fe20000010000 */
[----:B------:R-:W-:Y:S01]  /*9940*/  STG.E.U16 desc[UR26][R140.64], R195 ;  /* 0x000000c38c007986 */ /* 0x000fe2000c10151a */
[----:B------:R-:W-:-:S03]  /*9950*/  IMAD.WIDE R2, R2, 0x2, R140 ;  /* 0x0000000202027825 */ /* 0x000fc600078e028c */
[----:B------:R-:W-:Y:S04]  /*9960*/  STG.E.U16 desc[UR26][R140.64+0x2], R194 ;  /* 0x000002c28c007986 */ /* 0x000fe8000c10151a */
        /* <DEDUP_REMOVED lines=15> */
[----:B------:R-:W-:Y:S01]  /*9a60*/  STG.E.U16 desc[UR26][R140.64+0x22], R225 ;  /* 0x000022e18c007986 */ /* 0x000fe2000c10151a */
[----:B------:R-:W-:-:S03]  /*9a70*/  FADD.FTZ R0, R58, R13 ;  /* 0x0000000d3a007221 */ /* 0x000fc60000010000 */
[----:B------:R-:W-:Y:S04]  /*9a80*/  STG.E.U16 desc[UR26][R6.64+0x20], R218 ;  /* 0x000020da06007986 */ /* 0x000fe8000c10151a */
[----:B------:R-:W-:Y:S04]  /*9a90*/  STG.E.U16 desc[UR26][R6.64+0x22], R220 ;  /* 0x000022dc06007986 */ /* 0x000fe8000c10151a */
[----:B------:R-:W-:Y:S04]  /*9aa0*/  STG.E.U16 desc[UR26][R4.64+0x20], R209 ;  /* 0x000020d104007986 */ /* 0x000fe8000c10151a */
[----:B------:R-:W-:Y:S01]  /*9ab0*/  STG.E.U16 desc[UR26][R4.64+0x22], R208 ;  /* 0x000022d004007986 */ /* 0x000fe2000c10151a */
[----:B------:R-:W-:-:S03]  /*9ac0*/  FADD.FTZ R9, R60, R15 ;  /* 0x0000000f3c097221 */ /* 0x000fc60000010000 */
        /* <DEDUP_REMOVED lines=12> */
[----:B------:R1:W-:Y:S04]  /*9b90*/  STG.E.U16 desc[UR26][R2.64+0x30], R199 ;  /* 0x000030c702007986 */ /* 0x0003e8000c10151a */
[----:B------:R2:W-:Y:S01]  /*9ba0*/  STG.E.U16 desc[UR26][R2.64+0x32], R198 ;  /* 0x000032c602007986 */ /* 0x0005e2000c10151a */
        /* <DEDUP_REMOVED lines=18> */
[----:B------:R-:W-:Y:S01]  /*9cd0*/  STG.E.U16 desc[UR26][R4.64+0x50], R147 ;  /* 0x0000509304007986 */ /* 0x000fe2000c10151a */
[----:B------:R-:W-:-:S03]  /*9ce0*/  FADD.FTZ R0, R192, R0 ;  /* 0x00000000c0007221 */ /* 0x000fc60000010000 */
        /* <DEDUP_REMOVED lines=20> */
[----:B------:R-:W-:Y:S01]  /*9e30*/  STG.E.U16 desc[UR26][R4.64+0x70], R49 ;  /* 0x0000703104007986 */ /* 0x000fe2000c10151a */
[----:B------:R-:W-:-:S03]  /*9e40*/  FADD.FTZ R0, R174, R9 ;  /* 0x00000009ae007221 */ /* 0x000fc60000010000 */
[----:B------:R3:W-:Y:S04]  /*9e50*/  STG.E.U16 desc[UR26][R4.64+0x72], R48 ;  /* 0x0000723004007986 */ /* 0x0007e8000c10151a */
[----:B------:R-:W-:Y:S04]  /*9e60*/  STG.E.U16 desc[UR26][R2.64+0x70], R37 ;  /* 0x0000702502007986 */ /* 0x000fe8000c10151a */
[----:B------:R4:W-:Y:S01]  /*9e70*/  STG.E.U16 desc[UR26][R2.64+0x72], R36 ;  /* 0x0000722402007986 */ /* 0x0009e2000c10151a */
[----:B------:R-:W-:Y:S01]  /*9e80*/  FADD.FTZ R0, R175, R0 ;  /* 0x00000000af007221 */ /* 0x000fe20000010000 */
[----:B-1----:R-:W-:-:S03]  /*9e90*/  IADD3 R199, P1, R140, -0x80, RZ ;  /* 0xffffff808cc77810 */ /* 0x002fc60007f3e0ff */
[----:B------:R-:W-:Y:S01]  /*9ea0*/  FADD.FTZ R0, R173, R0 ;  /* 0x00000000ad007221 */ /* 0x000fe20000010000 */
[----:B--2---:R-:W-:Y:S01]  /*9eb0*/  IADD3.X R198, R141, -0x1, RZ, P1, !PT ;  /* 0xffffffff8dc67810 */ /* 0x004fe20000ffe4ff */
[----:B---3--:R-:W-:Y:S01]  /*9ec0*/  FADD.FTZ R5, R248, R11 ;  /* 0x0000000bf8057221 */ /* 0x008fe20000010000 */
[----:B----4-:R-:W-:Y:S01]  /*9ed0*/  FADD.FTZ R2, R239, R10 ;  /* 0x0000000aef027221 */ /* 0x010fe20000010000 */
[----:B------:R-:W-:-:S03]  /*9ee0*/  FADD.FTZ R3, R171, R8 ;  /* 0x00000008ab037221 */ /* 0x000fc60000010000 */
        /* <DEDUP_REMOVED lines=9> */
[----:B------:R-:W-:Y:S06]  /*9f80*/  @!P0 BRA `(.L_x_1049) ;  /* 0x000000f000e88947 */ /* 0x000fec0003800000 */
[----:B------:R-:W2:Y:S01]  /*9f90*/  LDL.64 R60, [R1+0x100] ;  /* 0x00010000013c7983 */ /* 0x000ea20000100a00 */
[----:B------:R-:W-:Y:S01]  /*9fa0*/  ULDC UR4, c[0x0][0x2d0] ;  /* 0x0000b40000047ab9 */ /* 0x000fe20000000800 */
[----:B------:R-:W-:Y:S01]  /*9fb0*/  UIADD3 UR6, UR18, -0x2, URZ ;  /* 0xfffffffe12067890 */ /* 0x000fe2000fffe03f */
[----:B------:R-:W-:Y:S01]  /*9fc0*/  ISETP.GE.AND P1, PT, R240, UR4, PT ;  /* 0x00000004f0007c0c */ /* 0x000fe2000bf26270 */
[----:B------:R-:W-:-:S04]  /*9fd0*/  DEPBAR.LE SB0, 0x0 ;  /* 0x000080000000791a */ /* 0x000fc80000000000 */
[----:B------:R-:W-:Y:S01]  /*9fe0*/  USHF.R.S32.HI UR4, URZ, 0x1f, UR6 ;  /* 0x0000001f3f047899 */ /* 0x000fe20008011406 */
[----:B------:R-:W-:Y:S01]  /*9ff0*/  BAR.SYNC.DEFER_BLOCKING 0x0 ;  /* 0x0000000000007b1d */ /* 0x000fe20000010000 */
[----:B------:R-:W-:Y:S01]  /*a000*/  UIMAD UR7, UR23, UR6, URZ ;  /* 0x00000006170772a4 */ /* 0x000fe2000f8e023f */
[----:B------:R-:W-:Y:S01]  /*a010*/  IMAD.U32 R2, RZ, RZ, UR6 ;  /* 0x00000006ff027e24 */ /* 0x000fe2000f8e00ff */
[----:B------:R-:W-:Y:S01]  /*a020*/  USHF.L.U32 UR6, UR9, 0x5, URZ ;  /* 0x0000000509067899 */ /* 0x000fe2000800063f */
[----:B------:R-:W-:Y:S01]  /*a030*/  IMAD.U32 R5, RZ, RZ, UR8 ;  /* 0x00000008ff057e24 */ /* 0x000fe2000f8e00ff */
[----:B------:R-:W-:-:S03]  /*a040*/  UIMAD UR4, UR4, UR24, UR7 ;  /* 0x00000018040472a4 */ /* 0x000fc6000f8e0207 */
[----:B------:R-:W1:Y:S01]  /*a050*/  @!P1 LDC.64 R10, c[0x0][0x220] ;  /* 0x00008800ff0a9b82 */ /* 0x000e620000000a00 */
[----:B------:R-:W-:Y:S01]  /*a060*/  UIMAD.WIDE.U32 UR46, UR8, 0x20, URZ ;  /* 0x00000020082e78a5 */ /* 0x000fe2000f8e003f */
[----:B------:R-:W-:Y:S01]  /*a070*/  IMAD.U32 R4, RZ, RZ, UR6 ;  /* 0x00000006ff047e24 */ /* 0x000fe2000f8e00ff */
[----:B------:R-:W-:Y:S01]  /*a080*/  VOTEU.ALL UP0, P1 ;  /* 0x00000000003f7886 */ /* 0x000fe20000800000 */
[----:B------:R-:W-:-:S04]  /*a090*/  UISETP.GE.AND UP1, UPT, UR18, 0x3, UPT ;  /* 0x000000031200788c */ /* 0x000fc8000bf26270 */
[----:B------:R-:W3:Y:S08]  /*a0a0*/  @!P1 LDC.64 R8, c[0x0][0x220] ;  /* 0x00008800ff089b82 */ /* 0x000ef00000000a00 */
[----:B------:R-:W4:Y:S01]  /*a0b0*/  @!P1 LDC.64 R12, c[0x0][0x220] ;  /* 0x00008800ff0c9b82 */ /* 0x000f220000000a00 */
[----:B------:R-:W-:Y:S07]  /*a0c0*/  @P1 STS.128 [R191+0x6000], RZ ;  /* 0x006000ffbf001388 */ /* 0x000fee0000000c00 */
[----:B------:R-:W4:Y:S01]  /*a0d0*/  @!P1 LDC.64 R16, c[0x0][0x220] ;  /* 0x00008800ff109b82 */ /* 0x000f220000000a00 */
[----:B--2---:R-:W-:-:S04]  /*a0e0*/  IMAD.WIDE.U32 R2, R2, UR24, R60 ;  /* 0x0000001802027c25 */ /* 0x004fc8000f8e003c */
[----:B------:R-:W-:Y:S01]  /*a0f0*/  VIADD R3, R3, UR4 ;  /* 0x0000000403037c36 */ /* 0x000fe20008000000 */
[C---:B------:R-:W-:Y:S01]  /*a100*/  @!P1 IADD3 R0, P2, R2.reuse, UR28, RZ ;  /* 0x0000001c02009c10 */ /* 0x040fe2000ff5e0ff */
[----:B------:R-:W-:Y:S01]  /*a110*/  @!UP0 UIMAD UR4, UR9, 0x30, URZ ;  /* 0x00000030090488a4 */ /* 0x000fe2000f8e023f */
[C---:B------:R-:W-:Y:S02]  /*a120*/  @!P1 IADD3 R7, P0, R2.reuse, UR46, RZ ;  /* 0x0000002e02079c10 */ /* 0x040fe4000ff1e0ff */
[C---:B------:R-:W-:Y:S02]  /*a130*/  @!P1 IADD3.X R14, R3.reuse, UR20, RZ, P2, !PT ;  /* 0x00000014030e9c10 */ /* 0x040fe400097fe4ff */
[----:B-1----:R-:W-:Y:S02]  /*a140*/  @!P1 LEA R10, P3, R2, R10, 0x1 ;  /* 0x0000000a020a9211 */ /* 0x002fe400078608ff */
[----:B------:R-:W-:Y:S01]  /*a150*/  @!P1 IADD3.X R15, R3, UR47, R4, P0, !PT ;  /* 0x0000002f030f9c10 */ /* 0x000fe200087fe404 */
[----:B------:R-:W-:Y:S01]  /*a160*/  @!P1 IMAD.WIDE.U32 R4, R5, 0x30, R2 ;  /* 0x0000003005049825 */ /* 0x000fe200078e0002 */
[----:B---3--:R-:W-:-:S02]  /*a170*/  @!P1 LEA R8, P2, R0, R8, 0x1 ;  /* 0x0000000800089211 */ /* 0x008fc400078408ff */
[----:B----4-:R-:W-:Y:S02]  /*a180*/  @!P1 LEA R6, P0, R7, R12, 0x1 ;  /* 0x0000000c07069211 */ /* 0x010fe400078008ff */
[----:B------:R-:W-:Y:S02]  /*a190*/  @!P1 LEA.HI.X R11, R2, R11, R3, 0x1, P3 ;  /* 0x0000000b020b9211 */ /* 0x000fe400018f0c03 */
[----:B------:R-:W-:Y:S01]  /*a1a0*/  @!P1 LEA.HI.X R9, R0, R9, R14, 0x1, P2 ;  /* 0x0000000900099211 */ /* 0x000fe200010f0c0e */
[----:B------:R-:W-:Y:S01]  /*a1b0*/  @!P1 VIADD R0, R5, UR4 ;  /* 0x0000000405009c36 */ /* 0x000fe20008000000 */
[----:B------:R-:W-:Y:S01]  /*a1c0*/  @!P1 LEA.HI.X R7, R7, R13, R15, 0x1, P0 ;  /* 0x0000000d07079211 */ /* 0x000fe200000f0c0f */
[----:B------:R-:W-:Y:S01]  /*a1d0*/  @!PT LDS RZ, [RZ] ;  /* 0x00000000fffff984 */ /* 0x000fe20000000800 */
[----:B------:R-:W-:Y:S01]  /*a1e0*/  @!PT LDS RZ, [RZ] ;  /* 0x00000000fffff984 */ /* 0x000fe20000000800 */
[----:B------:R-:W-:Y:S01]  /*a1f0*/  @!PT LDS RZ, [RZ] ;  /* 0x00000000fffff984 */ /* 0x000fe20000000800 */
[----:B------:R-:W-:Y:S01]  /*a200*/  @!P1 LDGSTS.E.BYPASS.LTC128B.128 [R191+0x6000], desc[UR26][R10.64] ;  /* 0x060000000abf9fae */ /* 0x000fe2000b901d5a */
[----:B------:R-:W-:-:S03]  /*a210*/  @!P1 LEA R2, P0, R4, R16, 0x1 ;  /* 0x0000001004029211 */ /* 0x000fc600078008ff */
[----:B------:R-:W-:Y:S01]  /*a220*/  @P1 STS.128 [R191+0x6800], RZ ;  /* 0x006800ffbf001388 */ /* 0x000fe20000000c00 */
[----:B------:R-:W-:Y:S02]  /*a230*/  @!P1 LEA.HI.X R3, R4, R17, R0, 0x1, P0 ;  /* 0x0000001104039211 */ /* 0x000fe400000f0c00 */
[----:B------:R-:W-:Y:S01]  /*a240*/  PLOP3.LUT P0, PT, PT, PT, UP1, 0x80, 0x0 ;  /* 0x000000000000781c */ /* 0x000fe20003f0f018 */
        /* <DEDUP_REMOVED lines=14> */
[----:B-----5:R-:W-:Y:S04]  /*a330*/  LDSM.16.M88.4 R12, [R176+0x4000] ;  /* 0x00400000b00c783b */ /* 0x020fe80000000200 */
[----:B------:R-:W-:Y:S04]  /*a340*/  LDSM.16.M88.4 R32, [R176+0x4800] ;  /* 0x00480000b020783b */ /* 0x000fe80000000200 */
[----:B-1----:R-:W1:Y:S04]  /*a350*/  LDSM.16.M88.4 R8, [R183] ;  /* 0x00000000b708783b */ /* 0x002e680000000200 */
[----:B------:R-:W-:Y:S04]  /*a360*/  LDSM.16.M88.4 R28, [R176+0x5000] ;  /* 0x00500000b01c783b */ /* 0x000fe80000000200 */
[----:B--2---:R-:W2:Y:S04]  /*a370*/  LDSM.16.M88.4 R4, [R183+0x2000] ;  /* 0x00200000b704783b */ /* 0x004ea80000000200 */
[----:B------:R-:W4:Y:S04]  /*a380*/  LDSM.16.M88.4 R16, [R176+0x5800] ;  /* 0x00580000b010783b */ /* 0x000f280000000200 */
[----:B------:R-:W-:Y:S04]  /*a390*/  LDSM.16.M88.4 R60, [R182+0x4000] ;  /* 0x00400000b63c783b */ /* 0x000fe80000000200 */
[----:B------:R-:W3:Y:S04]  /*a3a0*/  LDSM.16.M88.4 R20, [R186+0x2000] ;  /* 0x00200000ba14783b */ /* 0x000ee80000000200 */
[----:B------:R-:W3:Y:S04]  /*a3b0*/  LDSM.16.M88.4 R36, [R182+0x4800] ;  /* 0x00480000b624783b */ /* 0x000ee80000000200 */
[----:B------:R-:W3:Y:S04]  /*a3c0*/  LDSM.16.M88.4 R24, [R186] ;  /* 0x00000000ba18783b */ /* 0x000ee80000000200 */
[----:B------:R-:W3:Y:S04]  /*a3d0*/  LDSM.16.M88.4 R64, [R182+0x5000] ;  /* 0x00500000b640783b */ /* 0x000ee80000000200 */
[----:B------:R-:W3:Y:S01]  /*a3e0*/  LDSM.16.M88.4 R72, [R182+0x5800] ;  /* 0x00580000b648783b */ /* 0x000ee20000000200 */
[C---:B-1----:R-:W-:Y:S03]  /*a3f0*/  HMMA.16816.F32 R200, R8.reuse, R12, RZ ;  /* 0x0000000c08c8723c */ /* 0x042fe600000018ff */
[----:B------:R-:W-:Y:S04]  /*a400*/  LDSM.16.M88.4 R56, [R187] ;  /* 0x00000000bb38783b */ /* 0x000fe80000000200 */
[----:B------:R-:W-:Y:S01]  /*a410*/  LDSM.16.M88.4 R52, [R190] ;  /* 0x00000000be34783b */ /* 0x000fe20000000200 */
[----:B------:R-:W-:Y:S03]  /*a420*/  HMMA.16816.F32 R192, R8, R14, RZ ;  /* 0x0000000e08c0723c */ /* 0x000fe600000018ff */
[----:B------:R-:W-:Y:S03]  /*a430*/  LDSM.16.M88.4 R48, [R189] ;  /* 0x00000000bd30783b */ /* 0x000fe60000000200 */
[C---:B--2---:R-:W-:Y:S01]  /*a440*/  HMMA.16816.F32 R44, R4.reuse, R12, RZ ;  /* 0x0000000c042c723c */ /* 0x044fe200000018ff */
[----:B------:R-:W0:Y:S05]  /*a450*/  LDGDEPBAR ;  /* 0x00000000000079af */ /* 0x000e2a0000000000 */
[C---:B------:R-:W-:Y:S01]  /*a460*/  HMMA.16816.F32 R196, R4.reuse, R14, RZ ;  /* 0x0000000e04c4723c */ /* 0x040fe200000018ff */
[----:B------:R-:W1:Y:S05]  /*a470*/  LDSM.16.M88.4 R12, [R184+0x2000] ;  /* 0x00200000b80c783b */ /* 0x000e6a0000000200 */
[C---:B------:R-:W-:Y:S06]  /*a480*/  HMMA.16816.F32 R164, R4.reuse, R32, RZ ;  /* 0x0000002004a4723c */ /* 0x040fec00000018ff */
[C---:B------:R-:W-:Y:S06]  /*a490*/  HMMA.16816.F32 R156, R4.reuse, R28, RZ ;  /* 0x0000001c049c723c */ /* 0x040fec00000018ff */
[----:B------:R-:W-:Y:S06]  /*a4a0*/  HMMA.16816.F32 R172, R4, R34, RZ ;  /* 0x0000002204ac723c */ /* 0x000fec00000018ff */
[C---:B------:R-:W-:Y:S06]  /*a4b0*/  HMMA.16816.F32 R144, R8.reuse, R32, RZ ;  /* 0x000000200890723c */ /* 0x040fec00000018ff */
[----:B------:R-:W-:Y:S06]  /*a4c0*/  HMMA.16816.F32 R160, R8, R34, RZ ;  /* 0x0000002208a0723c */ /* 0x000fec00000018ff */
[C---:B----4-:R-:W-:Y:S06]  /*a4d0*/  HMMA.16816.F32 R152, R4.reuse, R16, RZ ;  /* 0x000000100498723c */ /* 0x050fec00000018ff */
[C---:B------:R-:W-:Y:S06]  /*a4e0*/  HMMA.16816.F32 R168, R4.reuse, R30, RZ ;  /* 0x0000001e04a8723c */ /* 0x040fec00000018ff */
[----:B------:R-:W-:Y:S06]  /*a4f0*/  HMMA.16816.F32 R148, R4, R18, RZ ;  /* 0x000000120494723c */ /* 0x000fec00000018ff */
[C---:B------:R-:W-:Y:S06]  /*a500*/  HMMA.16816.F32 R32, R8.reuse, R28, RZ ;  /* 0x0000001c0820723c */ /* 0x040fec00000018ff */
[C---:B------:R-:W-:Y:S06]  /*a510*/  HMMA.16816.F32 R28, R8.reuse, R30, RZ ;  /* 0x0000001e081c723c */ /* 0x040fec00000018ff */
[C---:B------:R-:W-:Y:S06]  /*a520*/  HMMA.16816.F32 R4, R8.reuse, R16, RZ ;  /* 0x000000100804723c */ /* 0x040fec00000018ff */
[----:B------:R-:W-:Y:S01]  /*a530*/  HMMA.16816.F32 R8, R8, R18, RZ ;  /* 0x000000120808723c */ /* 0x000fe200000018ff */
[----:B------:R-:W2:Y:S05]  /*a540*/  LDSM.16.M88.4 R16, [R184] ;  /* 0x00000000b810783b */ /* 0x000eaa0000000200 */
[C---:B---3--:R-:W-:Y:S01]  /*a550*/  HMMA.16816.F32 R236, R20.reuse, R60, R44 ;  /* 0x0000003c14ec723c */ /* 0x048fe2000000182c */
[----:B------:R-:W3:Y:S05]  /*a560*/  LDSM.16.M88.4 R44, [R188] ;  /* 0x00000000bc2c783b */ /* 0x000eea0000000200 */
[C---:B------:R-:W-:Y:S06]  /*a570*/  HMMA.16816.F32 R228, R20.reuse, R36, R164 ;  /* 0x0000002414e4723c */ /* 0x040fec00000018a4 */
[----:B------:R-:W-:Y:S06]  /*a580*/  HMMA.16816.F32 R232, R20, R62, R196 ;  /* 0x0000003e14e8723c */ /* 0x000fec00000018c4 */
[----:B------:R-:W-:Y:S06]  /*a590*/  HMMA.16816.F32 R200, R24, R60, R200 ;  /* 0x0000003c18c8723c */ /* 0x000fec00000018c8 */
[----:B------:R-:W-:Y:S06]  /*a5a0*/  HMMA.16816.F32 R164, R20, R64, R156 ;  /* 0x0000004014a4723c */ /* 0x000fec000000189c */
[----:B------:R-:W-:Y:S06]  /*a5b0*/  HMMA.16816.F32 R60, R24, R62, R192 ;  /* 0x0000003e183c723c */ /* 0x000fec00000018c0 */
[C---:B------:R-:W-:Y:S06]  /*a5c0*/  HMMA.16816.F32 R156, R20.reuse, R72, R152 ;  /* 0x00000048149c723c */ /* 0x040fec0000001898 */
[C---:B------:R-:W-:Y:S06]  /*a5d0*/  HMMA.16816.F32 R224, R20.reuse, R38, R172 ;  /* 0x0000002614e0723c */ /* 0x040fec00000018ac */
[C---:B------:R-:W-:Y:S06]  /*a5e0*/  HMMA.16816.F32 R220, R20.reuse, R66, R168 ;  /* 0x0000004214dc723c */ /* 0x040fec00000018a8 */
[----:B------:R-:W-:Y:S01]  /*a5f0*/  HMMA.16816.F32 R204, R20, R74, R148 ;  /* 0x0000004a14cc723c */ /* 0x000fe20000001894 */
[----:B------:R-:W-:Y:S05]  /*a600*/  LDSM.16.M88.4 R20, [R181+0x1800] ;  /* 0x00180000b514783b */ /* 0x000fea0000000200 */
[C---:B------:R-:W-:Y:S06]  /*a610*/  HMMA.16816.F32 R208, R24.reuse, R36, R144 ;  /* 0x0000002418d0723c */ /* 0x040fec0000001890 */
[C---:B------:R-:W-:Y:S01]  /*a620*/  HMMA.16816.F32 R212, R24.reuse, R64, R32 ;  /* 0x0000004018d4723c */ /* 0x040fe20000001820 */
[----:B------:R-:W-:Y:S05]  /*a630*/  LDSM.16.M88.4 R32, [R181+0x800] ;  /* 0x00080000b520783b */ /* 0x000fea0000000200 */
[C---:B------:R-:W-:Y:S01]  /*a640*/  HMMA.16816.F32 R216, R24.reuse, R72, R4 ;  /* 0x0000004818d8723c */ /* 0x040fe20000001804 */
[----:B------:R-:W4:Y:S05]  /*a650*/  LDSM.16.M88.4 R4, [R185+0x2000] ;  /* 0x00200000b904783b */ /* 0x000f2a0000000200 */
[C---:B------:R-:W-:Y:S01]  /*a660*/  HMMA.16816.F32 R144, R24.reuse, R38, R160 ;  /* 0x000000261890723c */ /* 0x040fe200000018a0 */
[----:B------:R-:W4:Y:S05]  /*a670*/  LDSM.16.M88.4 R36, [R181] ;  /* 0x00000000b524783b */ /* 0x000f2a0000000200 */
[C---:B------:R-:W-:Y:S01]  /*a680*/  HMMA.16816.F32 R148, R24.reuse, R66, R28 ;  /* 0x000000421894723c */ /* 0x040fe2000000181c */
[----:B------:R-:W-:Y:S05]  /*a690*/  LDSM.16.M88.4 R28, [R181+0x1000] ;  /* 0x00100000b51c783b */ /* 0x000fea0000000200 */
[----:B------:R-:W-:Y:S01]  /*a6a0*/  HMMA.16816.F32 R152, R24, R74, R8 ;  /* 0x0000004a1898723c */ /* 0x000fe20000001808 */
[----:B------:R-:W4:Y:S01]  /*a6b0*/  LDSM.16.M88.4 R8, [R185] ;  /* 0x00000000b908783b */ /* 0x000f220000000200 */
[----:B------:R-:W-:-:S04]  /*a6c0*/  DEPBAR.LE SB0, 0x0 ;  /* 0x000080000000791a */ /* 0x000fc80000000000 */
[C---:B-1----:R-:W-:Y:S06]  /*a6d0*/  HMMA.16816.F32 R196, R12.reuse, R56, R236 ;  /* 0x000000380cc4723c */ /* 0x042fec00000018ec */
[----:B------:R-:W-:Y:S06]  /*a6e0*/  HMMA.16816.F32 R192, R12, R58, R232 ;  /* 0x0000003a0cc0723c */ /* 0x000fec00000018e8 */
[C---:B--2---:R-:W-:Y:S06]  /*a6f0*/  HMMA.16816.F32 R64, R16.reuse, R56, R200 ;  /* 0x000000381040723c */ /* 0x044fec00000018c8 */
[----:B------:R-:W-:Y:S06]  /*a700*/  HMMA.16816.F32 R60, R16, R58, R60 ;  /* 0x0000003a103c723c */ /* 0x000fec000000183c */
[C---:B------:R-:W-:Y:S06]  /*a710*/  HMMA.16816.F32 R172, R12.reuse, R52, R228 ;  /* 0x000000340cac723c */ /* 0x040fec00000018e4 */
        /* <DEDUP_REMOVED lines=11> */
[C---:B----4-:R-:W-:Y:S06]  /*a7d0*/  HMMA.16816.F32 R204, R4.reuse, R22, R72 ;  /* 0x0000001604cc723c */ /* 0x050fec0000001848 */
[C---:B------:R-:W-:Y:S06]  /*a7e0*/  HMMA.16816.F32 R200, R4.reuse, R36, R196 ;  /* 0x0000002404c8723c */ /* 0x040fec00000018c4 */
[----:B------:R-:W-:Y:S06]  /*a7f0*/  HMMA.16816.F32 R192, R4, R38, R192 ;  /* 0x0000002604c0723c */ /* 0x000fec00000018c0 */
[C---:B------:R-:W-:Y:S06]  /*a800*/  HMMA.16816.F32 R72, R8.reuse, R36, R64 ;  /* 0x000000240848723c */ /* 0x040fec0000001840 */
[----:B------:R-:W-:Y:S06]  /*a810*/  HMMA.16816.F32 R60, R8, R38, R60 ;  /* 0x00000026083c723c */ /* 0x000fec000000183c */
        /* <DEDUP_REMOVED lines=10> */
[----:B------:R-:W-:Y:S01]  /*a8c0*/  HMMA.16816.F32 R64, R8, R22, R16 ;  /* 0x000000160840723c */ /* 0x000fe20000001810 */
[----:B------:R-:W-:Y:S06]  /*a8d0*/  BAR.SYNC.DEFER_BLOCKING 0x0 ;  /* 0x0000000000007b1d */ /* 0x000fec0000010000 */
[----:B------:R-:W-:-:S02]  /*a8e0*/  NOP ;  /* 0x0000000000007918 */ /* 0x000fc40000000000 */
[----:B------:R-:W-:-:S15]  /*a8f0*/  @!P0 BRA `(.L_x_1050) ;  /* 0x0000000000f88947 */ /* 0x000fde0003800000 */
[----:B------:R-:W2:Y:S01]  /*a900*/  LDL.64 R142, [R1+0x150] ;  /* 0x00015000018e7983 */ /* 0x000ea20000100a00 */
[----:B------:R-:W1:Y:S03]  /*a910*/  @!P1 LDC.64 R10, c[0x0][0x218] ;  /* 0x00008600ff0a9b82 */ /* 0x000e660000000a00 */
[----:B------:R-:W3:Y:S01]  /*a920*/  LDL.64 R250, [R1+0x158] ;  /* 0x0001580001fa7983 */ /* 0x000ee20000100a00 */
[----:B------:R-:W-:Y:S01]  /*a930*/  UIADD3 UR6, UR18, -0x3, URZ ;  /* 0xfffffffd12067890 */ /* 0x000fe2000fffe03f */
[----:B------:R-:W-:Y:S01]  /*a940*/  IMAD.U32 R7, RZ, RZ, UR10 ;  /* 0x0000000aff077e24 */ /* 0x000fe2000f8e00ff */
[----:B------:R-:W-:Y:S01]  /*a950*/  MOV R4, UR11 ;  /* 0x0000000b00047c02 */ /* 0x000fe20008000f00 */
[----:B------:R-:W-:Y:S01]  /*a960*/  IMAD.U32 R6, RZ, RZ, UR10 ;  /* 0x0000000aff067e24 */ /* 0x000fe2000f8e00ff */
[----:B------:R-:W4:Y:S01]  /*a970*/  @!P1 LDC.64 R14, c[0x0][0x218] ;  /* 0x00008600ff0e9b82 */ /* 0x000f220000000a00 */
[----:B------:R-:W-:Y:S01]  /*a980*/  USHF.R.S32.HI UR4, URZ, 0x1f, UR6 ;  /* 0x0000001f3f047899 */ /* 0x000fe20008011406 */
[----:B------:R-:W-:Y:S01]  /*a990*/  IMAD.U32 R0, RZ, RZ, UR6 ;  /* 0x00000006ff007e24 */ /* 0x000fe2000f8e00ff */
[----:B------:R-:W-:Y:S01]  /*a9a0*/  UIMAD UR6, UR21, UR6, URZ ;  /* 0x00000006150672a4 */ /* 0x000fe2000f8e023f */
[----:B------:R-:W-:Y:S01]  /*a9b0*/  IMAD.U32 R9, RZ, RZ, UR10 ;  /* 0x0000000aff097e24 */ /* 0x000fe2000f8e00ff */
[----:B------:R1:W-:Y:S01]  /*a9c0*/  @P1 STS.128 [R191+0x4000], RZ ;  /* 0x004000ffbf001388 */ /* 0x0003e20000000c00 */
[----:B------:R-:W-:Y:S01]  /*a9d0*/  IMAD.U32 R8, RZ, RZ, UR11 ;  /* 0x0000000bff087e24 */ /* 0x000fe2000f8e00ff */
[----:B------:R-:W-:Y:S01]  /*a9e0*/  UIMAD UR4, UR4, UR22, UR6 ;  /* 0x00000016040472a4 */ /* 0x000fe2000f8e0206 */
[----:B------:R-:W5:Y:S01]  /*a9f0*/  @!P1 LDC.64 R16, c[0x0][0x218] ;  /* 0x00008600ff109b82 */ /* 0x000f620000000a00 */
[----:B------:R-:W-:Y:S01]  /*aa00*/  BSSY B0, `(.L_x_1051) ;  /* 0x000002c000007945 */ /* 0x000fe20003800000 */
[----:B--2---:R-:W-:-:S02]  /*aa10*/  IMAD.MOV.U32 R3, RZ, RZ, R143 ;  /* 0x000000ffff037224 */ /* 0x004fc400078e008f */
[----:B---3--:R-:W-:-:S04]  /*aa20*/  IMAD.MOV.U32 R2, RZ, RZ, R250 ;  /* 0x000000ffff027224 */ /* 0x008fc800078e00fa */
[----:B------:R-:W-:-:S04]  /*aa30*/  IMAD.WIDE.U32 R2, R0, UR22, R2 ;  /* 0x0000001600027c25 */ /* 0x000fc8000f8e0002 */
[----:B------:R-:W-:Y:S01]  /*aa40*/  IMAD.U32 R0, RZ, RZ, UR10 ;  /* 0x0000000aff007e24 */ /* 0x000fe2000f8e00ff */
[----:B------:R-:W-:Y:S02]  /*aa50*/  IADD3 R5, R3, UR4, RZ ;  /* 0x0000000403057c10 */ /* 0x000fe4000fffe0ff */
[-C--:B------:R-:W-:Y:S02]  /*aa60*/  @!P1 LEA R7, P2, R7, R2.reuse, 0x5 ;  /* 0x0000000207079211 */ /* 0x080fe400078428ff */
[----:B------:R-:W-:Y:S02]  /*aa70*/  @!P1 LEA R0, P3, R0, R2, 0x4 ;  /* 0x0000000200009211 */ /* 0x000fe400078620ff */
[----:B-1----:R-:W-:Y:S02]  /*aa80*/  @!P1 LEA R10, P4, R2, R10, 0x1 ;  /* 0x0000000a020a9211 */ /* 0x002fe400078808ff */
[-C--:B------:R-:W-:Y:S02]  /*aa90*/  @!P1 LEA.HI.X R13, R6, R5.reuse, R4, 0x4, P3 ;  /* 0x00000005060d9211 */ /* 0x080fe400018f2404 */
[----:B------:R-:W-:-:S02]  /*aaa0*/  @!P1 LEA.HI.X R12, R9, R5, R8, 0x5, P2 ;  /* 0x00000005090c9211 */ /* 0x000fc400010f2c08 */
[----:B----4-:R-:W-:Y:S02]  /*aab0*/  @!P1 LEA R8, P3, R0, R14, 0x1 ;  /* 0x0000000e00089211 */ /* 0x010fe400078608ff */
[C---:B-----5:R-:W-:Y:S02]  /*aac0*/  @!P1 LEA R6, P2, R7.reuse, R16, 0x1 ;  /* 0x0000001007069211 */ /* 0x060fe400078408ff */
        /* <DEDUP_REMOVED lines=31> */
.L_x_1052:
[----:B------:R-:W-:Y:S05]  /*acc0*/  BSYNC B0 ;  /* 0x0000000000007941 */ /* 0x000fea0003800000 */
.L_x_1051:
[----:B------:R-:W0:Y:S02]  /*acd0*/  LDGDEPBAR ;  /* 0x00000000000079af */ /* 0x000e240000000000 */
.L_x_1050:
[----:B------:R-:W3:Y:S01]  /*ace0*/  LDL R2, [R1+0xe8] ;  /* 0x0000e80001027983 */ /* 0x000ee20000100800 */
[----:B------:R-:W-:-:S03]  /*acf0*/  UIADD3 UR17, UR18, -0x2, URZ ;  /* 0xfffffffe12117890 */ /* 0x000fc6000fffe03f */
[----:B------:R-:W-:Y:S03]  /*ad00*/  STL.64 [R1+0x1e0], R140 ;  /* 0x0001e08c01007387 */ /* 0x000fe60000100a00 */
[----:B------:R-:W-:Y:S01]  /*ad10*/  IMAD.U32 R0, RZ, RZ, UR17 ;  /* 0x00000011ff007e24 */ /* 0x000fe2000f8e00ff */
        /* <DEDUP_REMOVED lines=18> */
[----:B-1----:R-:W4:Y:S04]  /*ae40*/  LDL R6, [R1+0x110] ;  /* 0x0001100001067983 */ /* 0x002f280000100800 */
[----:B------:R-:W4:Y:S01]  /*ae50*/  LDL R9, [R1+0xc8] ;  /* 0x0000c80001097983 */ /* 0x000f220000100800 */
[----:B------:R-:W1:Y:S02]  /*ae60*/  S2R R3, SR_TID.X ;  /* 0x0000000000037919 */ /* 0x000e640000002100 */
[----:B-1----:R-:W-:-:S05]  /*ae70*/  IMAD.SHL.U32 R3, R3, 0x2, RZ ;  /* 0x0000000203037824 */ /* 0x002fca00078e00ff */
[----:B------:R-:W-:-:S05]  /*ae80*/  LOP3.LUT R3, R3, 0x6, RZ, 0xc0, !PT ;  /* 0x0000000603037812 */ /* 0x000fca00078ec0ff */
[----:B------:R-:W-:-:S04]  /*ae90*/  IMAD R0, R0, 0x40, R3 ;  /* 0x0000004000007824 */ /* 0x000fc800078e0203 */
[----:B------:R-:W-:-:S05]  /*aea0*/  VIADD R3, R0, 0x8 ;  /* 0x0000000800037836 */ /* 0x000fca0000000000 */
[C---:B------:R-:W-:Y:S02]  /*aeb0*/  ISETP.GE.AND P6, PT, R3.reuse, R40, PT ;  /* 0x000000280300720c */ /* 0x040fe40003fc6270 */
[C---:B------:R-:W-:Y:S02]  /*aec0*/  ISETP.GE.AND P3, PT, R3.reuse, R41, PT ;  /* 0x000000290300720c */ /* 0x040fe40003f66270 */
[----:B------:R-:W-:Y:S02]  /*aed0*/  FSEL R28, R60, -INF , !P6 ;  /* 0xff8000003c1c7808 */ /* 0x000fe40007000000 */
[----:B------:R-:W-:Y:S02]  /*aee0*/  FSEL R30, R62, -INF , !P3 ;  /* 0xff8000003e1e7808 */ /* 0x000fe40005800000 */
[C---:B------:R-:W-:Y:S02]  /*aef0*/  ISETP.GE.AND P5, PT, R3.reuse, R42, PT ;  /* 0x0000002a0300720c */ /* 0x040fe40003fa6270 */
[----:B------:R-:W-:Y:S01]  /*af00*/  ISETP.GE.AND P4, PT, R3, R43, PT ;  /* 0x0000002b0300720c */ /* 0x000fe20003f86270 */
[----:B------:R-:W-:-:S03]  /*af10*/  VIADD R3, R0, 0x10 ;  /* 0x0000001000037836 */ /* 0x000fc60000000000 */
[----:B------:R-:W-:Y:S02]  /*af20*/  FSEL R194, R194, -INF , !P4 ;  /* 0xff800000c2c27808 */ /* 0x000fe40006000000 */
[C---:B------:R-:W-:Y:S02]  /*af30*/  ISETP.GE.AND P4, PT, R3.reuse, R41, PT ;  /* 0x000000290300720c */ /* 0x040fe40003f86270 */
[----:B------:R-:W-:Y:S02]  /*af40*/  FSEL R192, R192, -INF , !P5 ;  /* 0xff800000c0c07808 */ /* 0x000fe40006800000 */
[----:B------:R-:W-:Y:S02]  /*af50*/  FSEL R46, R46, -INF , !P4 ;  /* 0xff8000002e2e7808 */ /* 0x000fe40006000000 */
[----:B------:R-:W-:-:S04]  /*af60*/  ISETP.GE.AND P5, PT, R3, R42, PT ;  /* 0x0000002a0300720c */ /* 0x000fc80003fa6270 */
[----:B------:R-:W-:Y:S01]  /*af70*/  FSEL R172, R172, -INF , !P5 ;  /* 0xff800000acac7808 */ /* 0x000fe20006800000 */
[----:B---3--:R-:W-:Y:S02]  /*af80*/  IMAD.MOV.U32 R8, RZ, RZ, R2 ;  /* 0x000000ffff087224 */ /* 0x008fe400078e0002 */
[----:B------:R-:W-:-:S05]  /*af90*/  VIADD R2, R0, 0x9 ;  /* 0x0000000900027836 */ /* 0x000fca0000000000 */
[C---:B------:R-:W-:Y:S02]  /*afa0*/  ISETP.GE.AND P2, PT, R2.reuse, R40, PT ;  /* 0x000000280200720c */ /* 0x040fe40003f46270 */
[C---:B------:R-:W-:Y:S02]  /*afb0*/  ISETP.GE.AND P6, PT, R2.reuse, R41, PT ;  /* 0x000000290200720c */ /* 0x040fe40003fc6270 */
[----:B------:R-:W-:Y:S02]  /*afc0*/  FSEL R29, R61, -INF , !P2 ;  /* 0xff8000003d1d7808 */ /* 0x000fe40005000000 */
[C---:B------:R-:W-:Y:S02]  /*afd0*/  ISETP.GE.AND P3, PT, R2.reuse, R42, PT ;  /* 0x0000002a0200720c */ /* 0x040fe40003f66270 */
        /* <DEDUP_REMOVED lines=9> */
[----:B------:R-:W-:Y:S01]  /*b070*/  ISETP.GE.AND P3, PT, R3, R43, PT ;  /* 0x0000002b0300720c */ /* 0x000fe20003f66270 */
[----:B------:R-:W-:Y:S01]  /*b080*/  VIADD R3, R0, 0x18 ;  /* 0x0000001800037836 */ /* 0x000fe20000000000 */
[C---:B------:R-:W-:Y:S02]  /*b090*/  ISETP.GE.AND P6, PT, R2.reuse, R41, PT ;  /* 0x000000290200720c */ /* 0x040fe40003fc6270 */
[C---:B------:R-:W-:Y:S02]  /*b0a0*/  ISETP.GE.AND P4, PT, R2.reuse, R42, PT ;  /* 0x0000002a0200720c */ /* 0x040fe40003f86270 */
[----:B------:R-:W-:Y:S01]  /*b0b0*/  ISETP.GE.AND P2, PT, R2, R43, PT ;  /* 0x0000002b0200720c */ /* 0x000fe20003f46270 */
[----:B------:R-:W-:Y:S01]  /*b0c0*/  VIADD R2, R0, 0x19 ;  /* 0x0000001900027836 */ /* 0x000fe20000000000 */
[----:B------:R-:W-:Y:S02]  /*b0d0*/  FSEL R47, R47, -INF , !P6 ;  /* 0xff8000002f2f7808 */ /* 0x000fe40007000000 */
[----:B------:R-:W-:-:S02]  /*b0e0*/  FSEL R174, R174, -INF , !P3 ;  /* 0xff800000aeae7808 */ /* 0x000fc40005800000 */
[----:B------:R-:W-:Y:S02]  /*b0f0*/  FSEL R175, R175, -INF , !P2 ;  /* 0xff800000afaf7808 */ /* 0x000fe40005000000 */
[CC--:B------:R-:W-:Y:S02]  /*b100*/  ISETP.GE.AND P6, PT, R3.reuse, R40.reuse, PT ;  /* 0x000000280300720c */ /* 0x0c0fe40003fc6270 */
[----:B------:R-:W-:Y:S02]  /*b110*/  ISETP.GE.AND P3, PT, R3, R41, PT ;  /* 0x000000290300720c */ /* 0x000fe40003f66270 */
[----:B------:R-:W-:Y:S02]  /*b120*/  ISETP.GE.AND P2, PT, R2, R40, PT ;  /* 0x000000280200720c */ /* 0x000fe40003f46270 */
[----:B------:R-:W-:Y:S02]  /*b130*/  FSEL R52, R52, -INF , !P6 ;  /* 0xff80000034347808 */ /* 0x000fe40007000000 */
[----:B------:R-:W-:-:S02]  /*b140*/  FSEL R54, R54, -INF , !P3 ;  /* 0xff80000036367808 */ /* 0x000fc40005800000 */
[----:B------:R-:W-:Y:S02]  /*b150*/  FSEL R53, R53, -INF , !P2 ;  /* 0xff80000035357808 */ /* 0x000fe40005000000 */
[C---:B------:R-:W-:Y:S02]  /*b160*/  ISETP.GE.AND P6, PT, R2.reuse, R41, PT ;  /* 0x000000290200720c */ /* 0x040fe40003fc6270 */
[CC--:B------:R-:W-:Y:S02]  /*b170*/  ISETP.GE.AND P3, PT, R2.reuse, R42.reuse, PT ;  /* 0x0000002a0200720c */ /* 0x0c0fe40003f66270 */
[----:B------:R-:W-:Y:S01]  /*b180*/  ISETP.GE.AND P2, PT, R2, R43, PT ;  /* 0x0000002b0200720c */ /* 0x000fe20003f46270 */
[----:B------:R-:W-:Y:S01]  /*b190*/  VIADD R2, R0, 0x20 ;  /* 0x0000002000027836 */ /* 0x000fe20000000000 */
        /* <DEDUP_REMOVED lines=34> */
[----:B------:R-:W-:Y:S02]  /*b3c0*/  ISETP.GE.AND P2, PT, R3, R40, PT ;  /* 0x000000280300720c */ /* 0x000fe40003f46270 */
[----:B------:R-:W-:-:S02]  /*b3d0*/  FSEL R147, R50, -INF , !P6 ;  /* 0xff80000032937808 */ /* 0x000fc40007000000 */
[----:B------:R-:W-:Y:S02]  /*b3e0*/  FSEL R23, R75, -INF , !P3 ;  /* 0xff8000004b177808 */ /* 0x000fe40005800000 */
[-C--:B------:R-:W-:Y:S02]  /*b3f0*/  ISETP.GE.AND P6, PT, R0, R40.reuse, PT ;  /* 0x000000280000720c */ /* 0x080fe40003fc6270 */
[----:B------:R-:W-:Y:S02]  /*b400*/  FSEL R75, R48, -INF , !P2 ;  /* 0xff800000304b7808 */ /* 0x000fe40005000000 */
[C---:B------:R-:W-:Y:S02]  /*b410*/  ISETP.GE.AND P3, PT, R2.reuse, R40, PT ;  /* 0x000000280200720c */ /* 0x040fe40003f66270 */
[----:B------:R-:W-:Y:S02]  /*b420*/  ISETP.GE.AND P2, PT, R2, R41, PT ;  /* 0x000000290200720c */ /* 0x000fe40003f46270 */
[----:B------:R-:W-:-:S02]  /*b430*/  FSEL R19, R72, -INF , !P6 ;  /* 0xff80000048137808 */ /* 0x000fc40007000000 */
[----:B------:R-:W-:Y:S02]  /*b440*/  FSEL R142, R49, -INF , !P3 ;  /* 0xff800000318e7808 */ /* 0x000fe40005800000 */
[----:B------:R-:W-:Y:S02]  /*b450*/  FSEL R149, R51, -INF , !P2 ;  /* 0xff80000033957808 */ /* 0x000fe40005000000 */
[C---:B------:R-:W-:Y:S02]  /*b460*/  ISETP.GE.AND P3, PT, R3.reuse, R42, PT ;  /* 0x0000002a0300720c */ /* 0x040fe40003f66270 */
[----:B------:R-:W-:Y:S02]  /*b470*/  ISETP.GE.AND P2, PT, R3, R43, PT ;  /* 0x0000002b0300720c */ /* 0x000fe40003f46270 */
[----:B------:R-:W-:Y:S02]  /*b480*/  FMNMX.FTZ R3, R71, R19, !PT ;  /* 0x0000001347037209 */ /* 0x000fe40007810000 */
[----:B------:R-:W-:-:S02]  /*b490*/  FSEL R158, R162, -INF , !P2 ;  /* 0xff800000a29e7808 */ /* 0x000fc40005000000 */
[----:B------:R-:W-:Y:S02]  /*b4a0*/  FMNMX.FTZ R3, R21, R3, !PT ;  /* 0x0000000315037209 */ /* 0x000fe40007810000 */
[C---:B------:R-:W-:Y:S02]  /*b4b0*/  ISETP.GE.AND P6, PT, R2.reuse, R42, PT ;  /* 0x0000002a0200720c */ /* 0x040fe40003fc6270 */
[----:B------:R-:W-:Y:S01]  /*b4c0*/  ISETP.GE.AND P2, PT, R2, R43, PT ;  /* 0x0000002b0200720c */ /* 0x000fe20003f46270 */
[----:B------:R-:W-:Y:S01]  /*b4d0*/  VIADD R2, R0, 0x30 ;  /* 0x0000003000027836 */ /* 0x000fe20000000000 */
[----:B--2---:R-:W-:Y:S02]  /*b4e0*/  FMNMX.FTZ R4, R28, R3, !PT ;  /* 0x000000031c047209 */ /* 0x004fe40007810000 */
[----:B------:R-:W-:Y:S01]  /*b4f0*/  FSEL R154, R160, -INF , !P3 ;  /* 0xff800000a09a7808 */ /* 0x000fe20005800000 */
[C---:B------:R-:W-:Y:S01]  /*b500*/  VIADD R3, R0.reuse, 0x31 ;  /* 0x0000003100037836 */ /* 0x040fe20000000000 */
[----:B------:R-:W-:-:S02]  /*b510*/  ISETP.GE.AND P3, PT, R0, R41, PT ;  /* 0x000000290000720c */ /* 0x000fc40003f66270 */
[----:B------:R-:W-:Y:S02]  /*b520*/  FSEL R156, R163, -INF , !P2 ;  /* 0xff800000a39c7808 */ /* 0x000fe40005000000 */
[----:B------:R-:W-:Y:S02]  /*b530*/  ISETP.GE.AND P2, PT, R2, R41, PT ;  /* 0x000000290200720c */ /* 0x000fe40003f46270 */
[----:B------:R-:W-:Y:S02]  /*b540*/  FMNMX.FTZ R4, R29, R4, !PT ;  /* 0x000000041d047209 */ /* 0x000fe40007810000 */
[----:B------:R-:W-:Y:S02]  /*b550*/  FSEL R20, R74, -INF , !P3 ;  /* 0xff8000004a147808 */ /* 0x000fe40005800000 */
[----:B------:R-:W-:Y:S02]  /*b560*/  FSEL R146, R38, -INF , !P2 ;  /* 0xff80000026927808 */ /* 0x000fe40005000000 */
[----:B------:R-:W-:-:S02]  /*b570*/  FMNMX.FTZ R5, R44, R4, !PT ;  /* 0x000000042c057209 */ /* 0x000fc40007810000 */
[-C--:B------:R-:W-:Y:S02]  /*b580*/  ISETP.GE.AND P3, PT, R2, R40.reuse, PT ;  /* 0x000000280200720c */ /* 0x080fe40003f66270 */
[----:B------:R-:W-:Y:S02]  /*b590*/  ISETP.GE.AND P2, PT, R3, R40, PT ;  /* 0x000000280300720c */ /* 0x000fe40003f46270 */
[----:B------:R-:W-:Y:S02]  /*b5a0*/  FMNMX.FTZ R4, R70, R20, !PT ;  /* 0x0000001446047209 */ /* 0x000fe40007810000 */
[----:B------:R-:W-:Y:S02]  /*b5b0*/  FMNMX.FTZ R5, R45, R5, !PT ;  /* 0x000000052d057209 */ /* 0x000fe40007810000 */
[----:B------:R-:W-:Y:S02]  /*b5c0*/  FSEL R74, R36, -INF , !P3 ;  /* 0xff800000244a7808 */ /* 0x000fe40005800000 */
[----:B------:R-:W-:-:S02]  /*b5d0*/  FSEL R72, R37, -INF , !P2 ;  /* 0xff80000025487808 */ /* 0x000fc40005000000 */
[C---:B------:R-:W-:Y:S02]  /*b5e0*/  ISETP.GE.AND P3, PT, R2.reuse, R42, PT ;  /* 0x0000002a0200720c */ /* 0x040fe40003f66270 */
[----:B------:R-:W-:Y:S02]  /*b5f0*/  ISETP.GE.AND P2, PT, R2, R43, PT ;  /* 0x0000002b0200720c */ /* 0x000fe40003f46270 */
        /* <DEDUP_REMOVED lines=10> */
[----:B------:R-:W-:Y:S01]  /*b6a0*/  VIADD R2, R0, 0x38 ;  /* 0x0000003800027836 */ /* 0x000fe20000000000 */
[----:B------:R-:W-:-:S02]  /*b6b0*/  FMNMX.FTZ R4, R54, R4, !PT ;  /* 0x0000000436047209 */ /* 0x000fc40007810000 */
[----:B------:R-:W-:Y:S02]  /*b6c0*/  FMNMX.FTZ R5, R142, R5, !PT ;  /* 0x000000058e057209 */ /* 0x000fe40007810000 */
[----:B------:R-:W-:Y:S02]  /*b6d0*/  FSEL R145, R201, -INF , !P4 ;  /* 0xff800000c9917808 */ /* 0x000fe40006000000 */
[----:B------:R-:W-:Y:S02]  /*b6e0*/  FSEL R150, R203, -INF , !P5 ;  /* 0xff800000cb967808 */ /* 0x000fe40006800000 */
[C---:B------:R-:W-:Y:S02]  /*b6f0*/  ISETP.GE.AND P4, PT, R0.reuse, R42, PT ;  /* 0x0000002a0000720c */ /* 0x040fe40003f86270 */
[C---:B------:R-:W-:Y:S01]  /*b700*/  ISETP.GE.AND P5, PT, R0.reuse, R43, PT ;  /* 0x0000002b0000720c */ /* 0x040fe20003fa6270 */
[----:B------:R-:W-:Y:S01]  /*b710*/  VIADD R0, R0, 0x39 ;  /* 0x0000003900007836 */ /* 0x000fe20000000000 */
[----:B------:R-:W-:-:S02]  /*b720*/  FSEL R144, R196, -INF , !P3 ;  /* 0xff800000c4907808 */ /* 0x000fc40005800000 */
[----:B------:R-:W-:Y:S02]  /*b730*/  ISETP.GE.AND P3, PT, R2, R40, PT ;  /* 0x000000280200720c */ /* 0x000fe40003f66270 */
[----:B------:R-:W-:Y:S02]  /*b740*/  FMNMX.FTZ R4, R55, R4, !PT ;  /* 0x0000000437047209 */ /* 0x000fe40007810000 */
[----:B------:R-:W-:Y:S02]  /*b750*/  FMNMX.FTZ R5, R74, R5, !PT ;  /* 0x000000054a057209 */ /* 0x000fe40007810000 */
[----:B------:R-:W-:Y:S02]  /*b760*/  FSEL R61, R64, -INF , !P3 ;  /* 0xff800000403d7808 */ /* 0x000fe40005800000 */
[----:B------:R-:W-:Y:S02]  /*b770*/  FMNMX.FTZ R4, R59, R4, !PT ;  /* 0x000000043b047209 */ /* 0x000fe40007810000 */
[----:B------:R-:W-:-:S02]  /*b780*/  FSEL R152, R161, -INF , !P6 ;  /* 0xff800000a1987808 */ /* 0x000fc40007000000 */
[----:B------:R-:W-:Y:S02]  /*b790*/  ISETP.GE.AND P3, PT, R0, R40, PT ;  /* 0x000000280000720c */ /* 0x000fe40003f66270 */
[----:B------:R-:W-:Y:S02]  /*b7a0*/  FMNMX.FTZ R5, R72, R5, !PT ;  /* 0x0000000548057209 */ /* 0x000fe40007810000 */
[----:B------:R-:W-:Y:S02]  /*b7b0*/  ISETP.GE.AND P6, PT, R3, R41, PT ;  /* 0x000000290300720c */ /* 0x000fe40003fc6270 */
[----:B------:R-:W-:Y:S02]  /*b7c0*/  FMNMX.FTZ R4, R58, R4, !PT ;  /* 0x000000043a047209 */ /* 0x000fe40007810000 */
[----:B------:R-:W-:Y:S02]  /*b7d0*/  FSEL R60, R65, -INF , !P3 ;  /* 0xff800000413c7808 */ /* 0x000fe40005800000 */
[----:B------:R-:W-:-:S02]  /*b7e0*/  FMNMX.FTZ R5, R61, R5, !PT ;  /* 0x000000053d057209 */ /* 0x000fc40007810000 */
[----:B------:R-:W-:Y:S02]  /*b7f0*/  FSEL R143, R39, -INF , !P6 ;  /* 0xff800000278f7808 */ /* 0x000fe40007000000 */
[----:B------:R-:W-:Y:S02]  /*b800*/  FSEL R148, R198, -INF , !P2 ;  /* 0xff800000c6947808 */ /* 0x000fe40005000000 */
[C---:B------:R-:W-:Y:S02]  /*b810*/  ISETP.GE.AND P6, PT, R3.reuse, R42, PT ;  /* 0x0000002a0300720c */ /* 0x040fe40003fc6270 */
[----:B------:R-:W-:Y:S02]  /*b820*/  ISETP.GE.AND P2, PT, R2, R41, PT ;  /* 0x000000290200720c */ /* 0x000fe40003f46270 */
[----:B------:R-:W-:Y:S02]  /*b830*/  ISETP.GE.AND P3, PT, R3, R43, PT ;  /* 0x0000002b0300720c */ /* 0x000fe40003f66270 */
[----:B------:R-:W-:-:S02]  /*b840*/  FMNMX.FTZ R3, R147, R4, !PT ;  /* 0x0000000493037209 */ /* 0x000fc40007810000 */
[----:B------:R-:W-:Y:S02]  /*b850*/  FMNMX.FTZ R4, R60, R5, !PT ;  /* 0x000000053c047209 */ /* 0x000fe40007810000 */
[----:B------:R-:W-:Y:S02]  /*b860*/  FSEL R66, R66, -INF , !P2 ;  /* 0xff80000042427808 */ /* 0x000fe40005000000 */
[----:B------:R-:W-:Y:S01]  /*b870*/  ISETP.GE.AND P2, PT, R0, R41, PT ;  /* 0x000000290000720c */ /* 0x000fe20003f46270 */
[----:B------:R-:W1:Y:S01]  /*b880*/  SHFL.BFLY PT, R7, R4, 0x2, 0x1f ;  /* 0x0c401f0004077f89 */ /* 0x000e6200000e0000 */
[----:B------:R-:W-:Y:S02]  /*b890*/  FMNMX.FTZ R3, R149, R3, !PT ;  /* 0x0000000395037209 */ /* 0x000fe40007810000 */
[----:B------:R-:W-:Y:S02]  /*b8a0*/  FSEL R62, R67, -INF , !P2 ;  /* 0xff800000433e7808 */ /* 0x000fe40005000000 */
[----:B------:R-:W-:-:S02]  /*b8b0*/  FSEL R64, R197, -INF , !P6 ;  /* 0xff800000c5407808 */ /* 0x000fc40007000000 */
[C---:B------:R-:W-:Y:S02]  /*b8c0*/  ISETP.GE.AND P2, PT, R2.reuse, R42, PT ;  /* 0x0000002a0200720c */ /* 0x040fe40003f46270 */
[----:B------:R-:W-:Y:S02]  /*b8d0*/  ISETP.GE.AND P6, PT, R2, R43, PT ;  /* 0x0000002b0200720c */ /* 0x000fe40003fc6270 */
[----:B------:R-:W-:Y:S01]  /*b8e0*/  FMNMX.FTZ R2, R146, R3, !PT ;  /* 0x0000000392027209 */ /* 0x000fe20007810000 */
[----:B------:R-:W-:Y:S01]  /*b8f0*/  USHF.L.U32 UR6, UR17, 0x1, URZ ;  /* 0x0000000111067899 */ /* 0x000fe2000800063f */
[----:B----4-:R-:W-:Y:S01]  /*b900*/  IMAD.WIDE.U32 R220, R6, -0x2daee0ad, RZ ;  /* 0xd2511f5306dc7825 */ /* 0x010fe200078e00ff */
[----:B------:R-:W-:Y:S01]  /*b910*/  ULEA UR4, UR17, 0x1, 0x1 ;  /* 0x0000000111047891 */ /* 0x000fe2000f8e083f */
[----:B------:R-:W-:Y:S02]  /*b920*/  FMNMX.FTZ R2, R143, R2, !PT ;  /* 0x000000028f027209 */ /* 0x000fe40007810000 */
[----:B------:R-:W-:-:S02]  /*b930*/  IMAD.U32 R5, RZ, RZ, UR31 ;  /* 0x0000001fff057e24 */ /* 0x000fc4000f8e00ff */
[----:B------:R-:W-:Y:S01]  /*b940*/  IMAD.U32 R3, RZ, RZ, UR31 ;  /* 0x0000001fff037e24 */ /* 0x000fe2000f8e00ff */
[----:B------:R-:W-:Y:S02]  /*b950*/  FMNMX.FTZ R2, R66, R2, !PT ;  /* 0x0000000242027209 */ /* 0x000fe40007810000 */
[----:B------:R-:W-:Y:S02]  /*b960*/  LOP3.LUT R238, R221, UR6, R5, 0x96, !PT ;  /* 0x00000006ddee7c12 */ /* 0x000fe4000f8e9605 */
[----:B------:R-:W-:Y:S02]  /*b970*/  LOP3.LUT R5, R243, UR40, R220, 0x96, !PT ;  /* 0x00000028f3057c12 */ /* 0x000fe4000f8e96dc */
[----:B------:R-:W-:Y:S01]  /*b980*/  LOP3.LUT R6, R221, UR4, R3, 0x96, !PT ;  /* 0x00000004dd067c12 */ /* 0x000fe2000f8e9603 */
[----:B------:R-:W-:Y:S01]  /*b990*/  IMAD R189, R9, -0x326172a9, RZ ;  /* 0xcd9e8d5709bd7824 */ /* 0x000fe200078e02ff */
[----:B------:R-:W-:Y:S01]  /*b9a0*/  FMNMX.FTZ R16, R62, R2, !PT ;  /* 0x000000023e107209 */ /* 0x000fe20007810000 */
[----:B------:R-:W-:-:S04]  /*b9b0*/  IMAD.WIDE.U32 R24, R238, -0x326172a9, RZ ;  /* 0xcd9e8d57ee187825 */ /* 0x000fc800078e00ff */
[----:B------:R-:W-:Y:S01]  /*b9c0*/  IMAD.WIDE.U32 R2, R5, -0x326172a9, RZ ;  /* 0xcd9e8d5705027825 */ /* 0x000fe200078e00ff */
[----:B------:R-:W2:Y:S03]  /*b9d0*/  SHFL.BFLY PT, R17, R16, 0x2, 0x1f ;  /* 0x0c401f0010117f89 */ /* 0x000ea600000e0000 */
[----:B------:R-:W-:Y:S01]  /*b9e0*/  IMAD.WIDE.U32 R140, R6, -0x326172a9, RZ ;  /* 0xcd9e8d57068c7825 */ /* 0x000fe200078e00ff */
[--C-:B------:R-:W-:Y:S02]  /*b9f0*/  LOP3.LUT R6, R25, UR41, R189.reuse, 0x96, !PT ;  /* 0x0000002919067c12 */ /* 0x100fe4000f8e96bd */
[----:B------:R-:W-:Y:S01]  /*ba00*/  LOP3.LUT R5, R3, UR39, R24, 0x96, !PT ;  /* 0x0000002703057c12 */ /* 0x000fe2000f8e9618 */
[----:B------:R-:W-:Y:S01]  /*ba10*/  IMAD.MOV.U32 R153, RZ, RZ, R8 ;  /* 0x000000ffff997224 */ /* 0x000fe200078e0008 */
[----:B-1----:R-:W-:Y:S02]  /*ba20*/  FMNMX.FTZ R18, R4, R7, !PT ;  /* 0x0000000704127209 */ /* 0x002fe40007810000 */
[----:B------:R-:W-:Y:S01]  /*ba30*/  LOP3.LUT R8, R141, UR41, R189, 0x96, !PT ;  /* 0x000000298d087c12 */ /* 0x000fe2000f8e96bd */
[----:B------:R-:W-:Y:S01]  /*ba40*/  IMAD.WIDE.U32 R6, R6, -0x2daee0ad, RZ ;  /* 0xd2511f5306067825 */ /* 0x000fe200078e00ff */
[----:B------:R-:W-:Y:S01]  /*ba50*/  LOP3.LUT R3, R3, UR39, R140, 0x96, !PT ;  /* 0x0000002703037c12 */ /* 0x000fe2000f8e968c */
[----:B------:R-:W1:Y:S02]  /*ba60*/  SHFL.BFLY PT, R22, R18, 0x1, 0x1f ;  /* 0x0c201f0012167f89 */ /* 0x000e6400000e0000 */
[----:B------:R-:W-:Y:S01]  /*ba70*/  IMAD.WIDE.U32 R12, R5, -0x2daee0ad, RZ ;  /* 0xd2511f53050c7825 */ /* 0x000fe200078e00ff */
[----:B------:R-:W-:-:S03]  /*ba80*/  LOP3.LUT R7, R7, UR38, R242, 0x96, !PT ;  /* 0x0000002607077c12 */ /* 0x000fc6000f8e96f2 */
[----:B------:R-:W-:-:S04]  /*ba90*/  IMAD.WIDE.U32 R4, R8, -0x2daee0ad, RZ ;  /* 0xd2511f5308047825 */ /* 0x000fc800078e00ff */
[----:B------:R-:W-:Y:S01]  /*baa0*/  IMAD.WIDE.U32 R8, R3, -0x2daee0ad, RZ ;  /* 0xd2511f5303087825 */ /* 0x000fe200078e00ff */
[----:B------:R-:W-:Y:S02]  /*bab0*/  LOP3.LUT R3, R13, UR36, R6, 0x96, !PT ;  /* 0x000000240d037c12 */ /* 0x000fe4000f8e9606 */
[----:B------:R-:W-:Y:S02]  /*bac0*/  LOP3.LUT R6, R5, UR38, R242, 0x96, !PT ;  /* 0x0000002605067c12 */ /* 0x000fe4000f8e96f2 */
[----:B------:R-:W-:Y:S01]  /*bad0*/  LOP3.LUT R9, R9, UR36, R4, 0x96, !PT ;  /* 0x0000002409097c12 */ /* 0x000fe2000f8e9604 */
[----:B------:R-:W-:-:S04]  /*bae0*/  IMAD.WIDE.U32 R4, R7, -0x326172a9, RZ ;  /* 0xcd9e8d5707047825 */ /* 0x000fc800078e00ff */
[----:B------:R-:W-:Y:S01]  /*baf0*/  IMAD.WIDE.U32 R10, R3, -0x326172a9, RZ ;  /* 0xcd9e8d57030a7825 */ /* 0x000fe200078e00ff */
[----:B------:R-:W-:-:S03]  /*bb00*/  LOP3.LUT R3, R5, UR37, R2, 0x96, !PT ;  /* 0x0000002505037c12 */ /* 0x000fc6000f8e9602 */
[----:B------:R-:W-:Y:S01]  /*bb10*/  IMAD.WIDE.U32 R6, R6, -0x326172a9, RZ ;  /* 0xcd9e8d5706067825 */ /* 0x000fe200078e00ff */
[----:B------:R-:W-:Y:S02]  /*bb20*/  FSEL R65, R199, -INF , !P3 ;  /* 0xff800000c7417808 */ /* 0x000fe40005800000 */
[----:B------:R-:W-:Y:S02]  /*bb30*/  FSEL R50, R204, -INF , !P2 ;  /* 0xff800000cc327808 */ /* 0x000fe40005000000 */
[----:B------:R-:W-:Y:S01]  /*bb40*/  LOP3.LUT R4, R11, UR35, R4, 0x96, !PT ;  /* 0x000000230b047c12 */ /* 0x000fe2000f8e9604 */
[----:B------:R-:W-:Y:S01]  /*bb50*/  IMAD.WIDE.U32 R14, R9, -0x326172a9, RZ ;  /* 0xcd9e8d57090e7825 */ /* 0x000fe200078e00ff */
[C---:B------:R-:W-:Y:S02]  /*bb60*/  ISETP.GE.AND P3, PT, R0.reuse, R42, PT ;  /* 0x0000002a0000720c */ /* 0x040fe40003f66270 */
[----:B------:R-:W-:Y:S02]  /*bb70*/  ISETP.GE.AND P2, PT, R0, R43, PT ;  /* 0x0000002b0000720c */ /* 0x000fe40003f46270 */
[----:B--2---:R-:W-:-:S02]  /*bb80*/  FMNMX.FTZ R11, R16, R17, !PT ;  /* 0x00000011100b7209 */ /* 0x004fc40007810000 */
[----:B------:R-:W-:Y:S01]  /*bb90*/  LOP3.LUT R0, R7, UR37, R2, 0x96, !PT ;  /* 0x0000002507007c12 */ /* 0x000fe2000f8e9602 */
[----:B------:R-:W-:Y:S01]  /*bba0*/  IMAD.WIDE.U32 R2, R3, -0x2daee0ad, RZ ;  /* 0xd2511f5303027825 */ /* 0x000fe200078e00ff */
[----:B------:R-:W-:Y:S01]  /*bbb0*/  LOP3.LUT R6, R15, UR35, R6, 0x96, !PT ;  /* 0x000000230f067c12 */ /* 0x000fe2000f8e9606 */
[----:B------:R-:W2:Y:S02]  /*bbc0*/  SHFL.BFLY PT, R13, R11, 0x1, 0x1f ;  /* 0x0c201f000b0d7f89 */ /* 0x000ea400000e0000 */
[----:B------:R-:W-:Y:S01]  /*bbd0*/  IMAD.WIDE.U32 R16, R4, -0x2daee0ad, RZ ;  /* 0xd2511f5304107825 */ /* 0x000fe200078e00ff */
[----:B-1----:R-:W-:-:S03]  /*bbe0*/  FMNMX.FTZ R251, R18, R22, !PT ;  /* 0x0000001612fb7209 */ /* 0x002fc60007810000 */
[----:B------:R-:W-:Y:S01]  /*bbf0*/  IMAD.WIDE.U32 R4, R0, -0x2daee0ad, RZ ;  /* 0xd2511f5300047825 */ /* 0x000fe200078e00ff */
[----:B------:R-:W-:Y:S02]  /*bc00*/  LOP3.LUT R0, R3, UR33, R12, 0x96, !PT ;  /* 0x0000002103007c12 */ /* 0x000fe4000f8e960c */
[----:B------:R-:W-:Y:S01]  /*bc10*/  LOP3.LUT R2, R17, UR29, R2, 0x96, !PT ;  /* 0x0000001d11027c12 */ /* 0x000fe2000f8e9602 */
[----:B------:R-:W-:Y:S01]  /*bc20*/  IMAD.WIDE.U32 R26, R6, -0x2daee0ad, RZ ;  /* 0xd2511f53061a7825 */ /* 0x000fe200078e00ff */
[----:B------:R-:W-:-:S03]  /*bc30*/  FSEL R39, R206, -INF , !P6 ;  /* 0xff800000ce277808 */ /* 0x000fc60007000000 */
[----:B------:R-:W-:-:S04]  /*bc40*/  IMAD.WIDE.U32 R6, R0, -0x326172a9, RZ ;  /* 0xcd9e8d5700067825 */ /* 0x000fc800078e00ff */
[C---:B------:R-:W-:Y:S01]  /*bc50*/  FMUL.FTZ R0, R251.reuse, UR42 ;  /* 0x0000002afb007c20 */ /* 0x040fe20008410000 */
[----:B------:R-:W-:Y:S01]  /*bc60*/  FSETP.NEU.FTZ.AND P6, PT, R251, -INF , PT ;  /* 0xff800000fb00780b */ /* 0x000fe20003fdd000 */
[----:B------:R-:W-:-:S03]  /*bc70*/  IMAD.WIDE.U32 R2, R2, -0x326172a9, RZ ;  /* 0xcd9e8d5702027825 */ /* 0x000fc600078e00ff */
[----:B------:R-:W-:Y:S02]  /*bc80*/  FSEL R0, R0, RZ, P6 ;  /* 0x000000ff00007208 */ /* 0x000fe40003000000 */
[----:B------:R-:W-:Y:S02]  /*bc90*/  LOP3.LUT R6, R3, UR16, R6, 0x96, !PT ;  /* 0x0000001003067c12 */ /* 0x000fe4000f8e9606 */
[----:B------:R-:W-:Y:S01]  /*bca0*/  LOP3.LUT R15, R2, 0xffff, RZ, 0xc0, !PT ;  /* 0x0000ffff020f7812 */ /* 0x000fe200078ec0ff */
[----:B------:R-:W-:Y:S01]  /*bcb0*/  FFMA.FTZ R3, R19, UR42, -R0 ;  /* 0x0000002a13037c23 */ /* 0x000fe20008010800 */
[----:B------:R-:W-:-:S03]  /*bcc0*/  LOP3.LUT R5, R5, UR33, R8, 0x96, !PT ;  /* 0x0000002105057c12 */ /* 0x000fc6000f8e9608 */
[----:B------:R1:W-:Y:S01]  /*bcd0*/  MUFU.EX2 R48, R3 ;  /* 0x0000000300307308 */ /* 0x0003e20000000800 */
[----:B------:R-:W-:Y:S02]  /*bce0*/  LOP3.LUT R4, R27, UR29, R4, 0x96, !PT ;  /* 0x0000001d1b047c12 */ /* 0x000fe4000f8e9604 */
[----:B--2---:R-:W-:Y:S01]  /*bcf0*/  FMNMX.FTZ R250, R11, R13, !PT ;  /* 0x0000000d0bfa7209 */ /* 0x004fe20007810000 */
[----:B------:R-:W-:Y:S01]  /*bd00*/  IMAD.WIDE.U32 R8, R5, -0x326172a9, RZ ;  /* 0xcd9e8d5705087825 */ /* 0x000fe200078e00ff */
[----:B------:R-:W-:Y:S02]  /*bd10*/  LOP3.LUT R18, R7, UR32, R10, 0x96, !PT ;  /* 0x0000002007127c12 */ /* 0x000fe4000f8e960a */
[----:B------:R-:W-:Y:S01]  /*bd20*/  LOP3.LUT R10, R2, 0xff, RZ, 0xc0, !PT ;  /* 0x000000ff020a7812 */ /* 0x000fe200078ec0ff */
[----:B------:R-:W-:Y:S01]  /*bd30*/  IMAD.WIDE.U32 R4, R4, -0x326172a9, RZ ;  /* 0xcd9e8d5704047825 */ /* 0x000fe200078e00ff */
[--C-:B------:R-:W-:Y:S02]  /*bd40*/  SHF.R.U32.HI R17, RZ, 0x10, R2.reuse ;  /* 0x00000010ff117819 */ /* 0x100fe40000011602 */
[----:B------:R-:W-:Y:S01]  /*bd50*/  SHF.R.U32.HI R12, RZ, 0x18, R2 ;  /* 0x00000018ff0c7819 */ /* 0x000fe20000011602 */
[----:B-1----:R-:W-:Y:S01]  /*bd60*/  FFMA.FTZ R3, R21, UR42, -R0 ;  /* 0x0000002a15037c23 */ /* 0x002fe20008010800 */
[----:B------:R-:W-:Y:S01]  /*bd70*/  FSEL R22, R200, -INF , !P4 ;  /* 0xff800000c8167808 */ /* 0x000fe20006000000 */
[----:B------:R-:W-:-:S02]  /*bd80*/  FMUL.FTZ R2, R250, UR42 ;  /* 0x0000002afa027c20 */ /* 0x000fc40008410000 */
[----:B------:R1:W2:Y:S01]  /*bd90*/  MUFU.EX2 R51, R3 ;  /* 0x0000000300337308 */ /* 0x0002a20000000800 */
[----:B------:R-:W-:Y:S02]  /*bda0*/  FSETP.NEU.FTZ.AND P4, PT, R250, -INF , PT ;  /* 0xff800000fa00780b */ /* 0x000fe40003f9d000 */
[----:B------:R-:W-:Y:S02]  /*bdb0*/  LOP3.LUT R155, R9, UR32, R14, 0x96, !PT ;  /* 0x00000020099b7c12 */ /* 0x000fe4000f8e960e */
[----:B------:R-:W-:Y:S02]  /*bdc0*/  LOP3.LUT R7, R5, UR16, R8, 0x96, !PT ;  /* 0x0000001005077c12 */ /* 0x000fe4000f8e9608 */
[----:B------:R-:W-:Y:S02]  /*bdd0*/  FSEL R2, R2, RZ, P4 ;  /* 0x000000ff02027208 */ /* 0x000fe40002000000 */
[C---:B------:R-:W-:Y:S02]  /*bde0*/  LOP3.LUT R8, R4.reuse, 0xff, RZ, 0xc0, !PT ;  /* 0x000000ff04087812 */ /* 0x040fe400078ec0ff */
[----:B------:R-:W-:-:S02]  /*bdf0*/  LOP3.LUT R19, R4, 0xffff, RZ, 0xc0, !PT ;  /* 0x0000ffff04137812 */ /* 0x000fc400078ec0ff */
[--C-:B------:R-:W-:Y:S02]  /*be00*/  SHF.R.U32.HI R14, RZ, 0x10, R4.reuse ;  /* 0x00000010ff0e7819 */ /* 0x100fe40000011604 */
[----:B------:R-:W-:Y:S02]  /*be10*/  SHF.R.U32.HI R13, RZ, 0x18, R4 ;  /* 0x00000018ff0d7819 */ /* 0x000fe40000011604 */
[C---:B-1----:R-:W-:Y:S02]  /*be20*/  LOP3.LUT R3, R6.reuse, 0xffff, RZ, 0xc0, !PT ;  /* 0x0000ffff06037812 */ /* 0x042fe400078ec0ff */
[----:B------:R-:W-:Y:S02]  /*be30*/  LOP3.LUT R4, R6, 0xff, RZ, 0xc0, !PT ;  /* 0x000000ff06047812 */ /* 0x000fe400078ec0ff */
[----:B------:R-:W-:Y:S01]  /*be40*/  SHF.R.U32.HI R3, RZ, 0x8, R3 ;  /* 0x00000008ff037819 */ /* 0x000fe20000011603 */
[----:B------:R-:W-:Y:S01]  /*be50*/  FFMA.FTZ R5, R20, UR42, -R2 ;  /* 0x0000002a14057c23 */ /* 0x000fe20008010802 */
[----:B------:R-:W-:-:S02]  /*be60*/  FSEL R36, R202, -INF , !P5 ;  /* 0xff800000ca247808 */ /* 0x000fc40006800000 */
[----:B------:R-:W-:Y:S02]  /*be70*/  ISETP.LE.U32.AND P5, PT, R4, UR12, PT ;  /* 0x0000000c04007c0c */ /* 0x000fe4000bfa3070 */
[----:B------:R-:W-:Y:S01]  /*be80*/  LOP3.LUT R3, R3, 0xffff, RZ, 0xc0, !PT ;  /* 0x0000ffff03037812 */ /* 0x000fe200078ec0ff */
[----:B------:R2:W-:Y:S01]  /*be90*/  MUFU.EX2 R38, R5 ;  /* 0x0000000500267308 */ /* 0x0005e20000000800 */
[----:B------:R-:W-:Y:S02]  /*bea0*/  FSEL R27, R205, -INF , !P3 ;  /* 0xff800000cd1b7808 */ /* 0x000fe40005800000 */
[----:B------:R-:W-:Y:S02]  /*beb0*/  ISETP.LE.U32.AND P3, PT, R3, UR12, PT ;  /* 0x0000000c03007c0c */ /* 0x000fe4000bf63070 */
[----:B------:R-:W-:Y:S02]  /*bec0*/  SHF.R.U32.HI R3, RZ, 0x18, R6 ;  /* 0x00000018ff037819 */ /* 0x000fe40000011606 */
[----:B------:R-:W-:-:S02]  /*bed0*/  FSEL R202, R251, RZ, P6 ;  /* 0x000000fffbca7208 */ /* 0x000fc40003000000 */
[----:B------:R-:W-:Y:S02]  /*bee0*/  ISETP.LE.U32.AND P6, PT, R3, UR12, PT ;  /* 0x0000000c03007c0c */ /* 0x000fe4000bfc3070 */
[----:B--2---:R-:W-:-:S04]  /*bef0*/  F2FP.F16.F32.PACK_AB R5, R51, R48 ;  /* 0x000000303305723e */ /* 0x004fc800000000ff */
[----:B------:R-:W-:Y:S02]  /*bf00*/  PRMT R35, R5, 0x7610, R35 ;  /* 0x0000761005237816 */ /* 0x000fe40000000023 */
[----:B------:R-:W-:Y:S01]  /*bf10*/  SHF.R.U32.HI R3, RZ, 0x10, R6 ;  /* 0x00000010ff037819 */ /* 0x000fe20000011606 */
[----:B------:R-:W-:Y:S01]  /*bf20*/  FFMA.FTZ R4, R23, UR42, -R2 ;  /* 0x0000002a17047c23 */ /* 0x000fe20008010802 */
[----:B------:R-:W-:Y:S01]  /*bf30*/  PRMT R33, R5, 0x7632, R33 ;  /* 0x0000763205217816 */ /* 0x000fe20000000021 */
[----:B------:R-:W-:Y:S01]  /*bf40*/  @!P5 HADD2 R31, -R35.H0_H0, -RZ.H0_H0 ;  /* 0xa00000ff231fd230 */ /* 0x000fe20000000900 */
[----:B------:R-:W-:Y:S01]  /*bf50*/  LOP3.LUT R3, R3, 0xff, RZ, 0xc0, !PT ;  /* 0x000000ff03037812 */ /* 0x000fe200078ec0ff */
[----:B------:R-:W1:Y:S01]  /*bf60*/  MUFU.EX2 R49, R4 ;  /* 0x0000000400317308 */ /* 0x000e620000000800 */
[----:B------:R-:W-:Y:S02]  /*bf70*/  PRMT R5, R35, 0x5410, R33 ;  /* 0x0000541023057816 */ /* 0x000fe40000000021 */
[----:B------:R-:W-:-:S02]  /*bf80*/  @!P5 PRMT R35, R31, 0x5410, RZ ;  /* 0x000054101f23d816 */ /* 0x000fc400000000ff */
[----:B------:R-:W-:Y:S01]  /*bf90*/  ISETP.LE.U32.AND P5, PT, R3, UR12, PT ;  /* 0x0000000c03007c0c */ /* 0x000fe2000bfa3070 */
[----:B------:R-:W-:-:S04]  /*bfa0*/  FFMA.FTZ R3, R28, UR42, -R0 ;  /* 0x0000002a1c037c23 */ /* 0x000fc80008010800 */
[----:B------:R2:W-:Y:S01]  /*bfb0*/  MUFU.EX2 R73, R3 ;  /* 0x0000000300497308 */ /* 0x0005e20000000800 */
[----:B------:R-:W-:Y:S01]  /*bfc0*/  IMAD.MOV.U32 R239, RZ, RZ, R153 ;  /* 0x000000ffffef7224 */ /* 0x000fe200078e0099 */
[----:B-1----:R-:W-:Y:S01]  /*bfd0*/  F2FP.F16.F32.PACK_AB R4, R49, R38 ;  /* 0x000000263104723e */ /* 0x002fe200000000ff */
[----:B--2---:R-:W-:-:S05]  /*bfe0*/  FFMA.FTZ R3, R29, UR42, -R0 ;  /* 0x0000002a1d037c23 */ /* 0x004fca0008010800 */
[----:B------:R1:W2:Y:S01]  /*bff0*/  MUFU.EX2 R153, R3 ;  /* 0x0000000300997308 */ /* 0x0002a20000000800 */
[C---:B------:R-:W-:Y:S02]  /*c000*/  PRMT R31, R4.reuse, 0x7610, R31 ;  /* 0x00007610041f7816 */ /* 0x040fe4000000001f */
[----:B------:R-:W-:-:S03]  /*c010*/  PRMT R32, R4, 0x7632, R32 ;  /* 0x0000763204207816 */ /* 0x000fc60000000020 */
[----:B------:R-:W-:Y:S01]  /*c020*/  @!P5 HADD2 R63, -R31.H0_H0, -RZ.H0_H0 ;  /* 0xa00000ff1f3fd230 */ /* 0x000fe20000000900 */
[----:B------:R-:W-:Y:S01]  /*c030*/  PRMT R190, R31, 0x5410, R32 ;  /* 0x000054101fbe7816 */ /* 0x000fe20000000020 */
[----:B------:R-:W-:Y:S01]  /*c040*/  @!P3 HADD2 R151, -R33.H0_H0, -RZ.H0_H0 ;  /* 0xa00000ff2197b230 */ /* 0x000fe20000000900 */
[----:B------:R-:W-:Y:S01]  /*c050*/  FSEL R37, R207, -INF , !P2 ;  /* 0xff800000cf257808 */ /* 0x000fe20005000000 */
[----:B------:R-:W-:Y:S01]  /*c060*/  @!P6 HADD2 R67, -R32.H0_H0, -RZ.H0_H0 ;  /* 0xa00000ff2043e230 */ /* 0x000fe20000000900 */
[----:B-1----:R-:W-:Y:S02]  /*c070*/  SHF.R.U32.HI R3, RZ, 0x8, R15 ;  /* 0x00000008ff037819 */ /* 0x002fe4000001160f */
[----:B--2---:R-:W-:Y:S02]  /*c080*/  F2FP.F16.F32.PACK_AB R4, R153, R73 ;  /* 0x000000499904723e */ /* 0x004fe400000000ff */
[----:B------:R-:W-:Y:S02]  /*c090*/  LOP3.LUT R3, R3, 0xffff, RZ, 0xc0, !PT ;  /* 0x0000ffff03037812 */ /* 0x000fe400078ec0ff */
[----:B------:R-:W-:Y:S01]  /*c0a0*/  @!P5 PRMT R31, R63, 0x5410, RZ ;  /* 0x000054103f1fd816 */ /* 0x000fe200000000ff */
[----:B------:R-:W-:Y:S01]  /*c0b0*/  STL [R1+0x1a4], R40 ;  /* 0x0001a42801007387 */ /* 0x000fe20000100800 */
[----:B------:R-:W-:Y:S01]  /*c0c0*/  ISETP.LE.U32.AND P5, PT, R3, UR12, PT ;  /* 0x0000000c03007c0c */ /* 0x000fe2000bfa3070 */
[----:B------:R-:W-:Y:S01]  /*c0d0*/  FFMA.FTZ R3, R30, UR42, -R2 ;  /* 0x0000002a1e037c23 */ /* 0x000fe20008010802 */
[----:B------:R-:W-:-:S02]  /*c0e0*/  PRMT R63, R4, 0x7610, R63 ;  /* 0x00007610043f7816 */ /* 0x000fc4000000003f */
[----:B------:R-:W-:Y:S01]  /*c0f0*/  PRMT R231, R4, 0x7632, R231 ;  /* 0x0000763204e77816 */ /* 0x000fe200000000e7 */
[----:B------:R-:W-:Y:S01]  /*c100*/  FFMA.FTZ R4, R34, UR42, -R2 ;  /* 0x0000002a22047c23 */ /* 0x000fe20008010802 */
[----:B------:R-:W-:Y:S01]  /*c110*/  ISETP.LE.U32.AND P2, PT, R10, UR12, PT ;  /* 0x0000000c0a007c0c */ /* 0x000fe2000bf43070 */
[----:B------:R-:W-:Y:S01]  /*c120*/  STL [R1+0x1ac], R41 ;  /* 0x0001ac2901007387 */ /* 0x000fe20000100800 */
[----:B------:R-:W-:Y:S02]  /*c130*/  @!P3 PRMT R33, R151, 0x5410, RZ ;  /* 0x000054109721b816 */ /* 0x000fe400000000ff */
[----:B------:R-:W-:Y:S01]  /*c140*/  @!P6 PRMT R32, R67, 0x5410, RZ ;  /* 0x000054104320e816 */ /* 0x000fe200000000ff */
[----:B------:R1:W-:Y:S01]  /*c150*/  STL [R1+0x1dc], R238 ;  /* 0x0001dcee01007387 */ /* 0x0003e20000100800 */
[----:B------:R2:W-:Y:S03]  /*c160*/  MUFU.EX2 R67, R3 ;  /* 0x0000000300437308 */ /* 0x0005e60000000800 */
[----:B------:R-:W-:Y:S04]  /*c170*/  STL [R1+0x114], R189 ;  /* 0x000114bd01007387 */ /* 0x000fe80000100800 */
[----:B------:R-:W-:Y:S01]  /*c180*/  STL [R1+0x1b0], R42 ;  /* 0x0001b02a01007387 */ /* 0x000fe20000100800 */
[----:B------:R3:W4:Y:S03]  /*c190*/  MUFU.EX2 R151, R4 ;  /* 0x0000000400977308 */ /* 0x0007260000000800 */
[----:B------:R-:W-:Y:S04]  /*c1a0*/  STL [R1+0x1b4], R43 ;  /* 0x0001b42b01007387 */ /* 0x000fe80000100800 */
[----:B------:R-:W-:Y:S04]  /*c1b0*/  STL [R1+0x1b8], R251 ;  /* 0x0001b8fb01007387 */ /* 0x000fe80000100800 */
[----:B------:R3:W-:Y:S01]  /*c1c0*/  STL [R1+0xf0], R5 ;  /* 0x0000f00501007387 */ /* 0x0007e20000100800 */
[----:B------:R-:W-:Y:S01]  /*c1d0*/  ISETP.LE.U32.AND P6, PT, R8, UR12, PT ;  /* 0x0000000c08007c0c */ /* 0x000fe2000bfc3070 */
[----:B------:R-:W-:Y:S01]  /*c1e0*/  @!P2 HADD2 R160, -R63.H0_H0, -RZ.H0_H0 ;  /* 0xa00000ff3fa0a230 */ /* 0x000fe20000000900 */
[----:B--2---:R-:W-:-:S02]  /*c1f0*/  LOP3.LUT R3, R17, 0xff, RZ, 0xc0, !PT ;  /* 0x000000ff11037812 */ /* 0x004fc400078ec0ff */
[----:B------:R-:W-:Y:S02]  /*c200*/  ISETP.LE.U32.AND P3, PT, R12, UR12, PT ;  /* 0x0000000c0c007c0c */ /* 0x000fe4000bf63070 */
[----:B-1----:R-:W-:Y:S02]  /*c210*/  PRMT R238, R63, 0x5410, R231 ;  /* 0x000054103fee7816 */ /* 0x002fe400000000e7 */
[----:B------:R-:W-:Y:S02]  /*c220*/  @!P2 PRMT R63, R160, 0x5410, RZ ;  /* 0x00005410a03fa816 */ /* 0x000fe400000000ff */
[----:B------:R-:W-:Y:S01]  /*c230*/  ISETP.LE.U32.AND P2, PT, R3, UR12, PT ;  /* 0x0000000c03007c0c */ /* 0x000fe2000bf43070 */
[----:B---3--:R-:W-:-:S03]  /*c240*/  IMAD.WIDE.U32 R4, R18, -0x2daee0ad, RZ ;  /* 0xd2511f5312047825 */ /* 0x008fc600078e00ff */
[C---:B------:R-:W-:Y:S02]  /*c250*/  LOP3.LUT R10, R4.reuse, 0xff, RZ, 0xc0, !PT ;  /* 0x000000ff040a7812 */ /* 0x040fe400078ec0ff */
[----:B------:R-:W-:Y:S02]  /*c260*/  LOP3.LUT R9, R4, 0xffff, RZ, 0xc0, !PT ;  /* 0x0000ffff04097812 */ /* 0x000fe400078ec0ff */
[--C-:B------:R-:W-:Y:S02]  /*c270*/  SHF.R.U32.HI R11, RZ, 0x10, R4.reuse ;  /* 0x00000010ff0b7819 */ /* 0x100fe40000011604 */
[----:B------:R-:W-:Y:S01]  /*c280*/  SHF.R.U32.HI R8, RZ, 0x18, R4 ;  /* 0x00000018ff087819 */ /* 0x000fe20000011604 */
[----:B------:R-:W-:Y:S01]  /*c290*/  FFMA.FTZ R4, R44, UR42, -R0 ;  /* 0x0000002a2c047c23 */ /* 0x000fe20008010800 */
[----:B------:R-:W-:-:S03]  /*c2a0*/  LOP3.LUT R3, R5, UR34, R16, 0x96, !PT ;  /* 0x0000002205037c12 */ /* 0x000fc6000f8e9610 */
[----:B------:R1:W-:Y:S01]  /*c2b0*/  MUFU.EX2 R163, R4 ;  /* 0x0000000400a37308 */ /* 0x0003e20000000800 */
[----:B----4-:R-:W-:-:S04]  /*c2c0*/  F2FP.F16.F32.PACK_AB R5, R151, R67 ;  /* 0x000000439705723e */ /* 0x010fc800000000ff */
[----:B------:R-:W-:Y:S01]  /*c2d0*/  PRMT R228, R5, 0x7632, R228 ;  /* 0x0000763205e47816 */ /* 0x000fe200000000e4 */
[----:B-1----:R-:W-:-:S04]  /*c2e0*/  FFMA.FTZ R4, R45, UR42, -R0 ;  /* 0x0000002a2d047c23 */ /* 0x002fc80008010800 */
[----:B------:R1:W2:Y:S01]  /*c2f0*/  MUFU.EX2 R196, R4 ;  /* 0x0000000400c47308 */ /* 0x0002a20000000800 */
[----:B------:R-:W-:Y:S01]  /*c300*/  @!P3 HADD2 R164, -R228.H0_H0, -RZ.H0_H0 ;  /* 0xa00000ffe4a4b230 */ /* 0x000fe20000000900 */
[----:B------:R-:W-:Y:S01]  /*c310*/  PRMT R226, R5, 0x7610, R226 ;  /* 0x0000761005e27816 */ /* 0x000fe200000000e2 */
[----:B------:R-:W-:Y:S01]  /*c320*/  @!P5 HADD2 R161, -R231.H0_H0, -RZ.H0_H0 ;  /* 0xa00000ffe7a1d230 */ /* 0x000fe20000000900 */
[C---:B------:R-:W-:Y:S02]  /*c330*/  LOP3.LUT R5, R3.reuse, 0xff, RZ, 0xc0, !PT ;  /* 0x000000ff03057812 */ /* 0x040fe400078ec0ff */
[----:B------:R-:W-:Y:S02]  /*c340*/  PRMT R12, R226, 0x5410, R228 ;  /* 0x00005410e20c7816 */ /* 0x000fe400000000e4 */
[----:B-1----:R-:W-:-:S04]  /*c350*/  LOP3.LUT R4, R3, 0xffff, RZ, 0xc0, !PT ;  /* 0x0000ffff03047812 */ /* 0x002fc800078ec0ff */
[----:B------:R-:W-:-:S04]  /*c360*/  SHF.R.U32.HI R4, RZ, 0x8, R4 ;  /* 0x00000008ff047819 */ /* 0x000fc80000011604 */
[----:B------:R-:W-:Y:S02]  /*c370*/  LOP3.LUT R4, R4, 0xffff, RZ, 0xc0, !PT ;  /* 0x0000ffff04047812 */ /* 0x000fe400078ec0ff */
[----:B------:R-:W-:Y:S01]  /*c380*/  @!P3 PRMT R228, R164, 0x5410, RZ ;  /* 0x00005410a4e4b816 */ /* 0x000fe200000000ff */
[--C-:B------:R-:W-:Y:S01]  /*c390*/  FFMA.FTZ R6, R46, UR42, -R2.reuse ;  /* 0x0000002a2e067c23 */ /* 0x100fe20008010802 */
[----:B------:R-:W-:Y:S01]  /*c3a0*/  ISETP.LE.U32.AND P3, PT, R4, UR12, PT ;  /* 0x0000000c04007c0c */ /* 0x000fe2000bf63070 */
[----:B------:R-:W-:Y:S01]  /*c3b0*/  FFMA.FTZ R4, R47, UR42, -R2 ;  /* 0x0000002a2f047c23 */ /* 0x000fe20008010802 */
[----:B------:R-:W-:Y:S02]  /*c3c0*/  @!P5 PRMT R231, R161, 0x5410, RZ ;  /* 0x00005410a1e7d816 */ /* 0x000fe400000000ff */
[----:B------:R-:W-:Y:S01]  /*c3d0*/  ISETP.LE.U32.AND P5, PT, R5, UR12, PT ;  /* 0x0000000c05007c0c */ /* 0x000fe2000bfa3070 */
[----:B------:R-:W-:Y:S01]  /*c3e0*/  MUFU.EX2 R162, R6 ;  /* 0x0000000600a27308 */ /* 0x000fe20000000800 */
[----:B--2---:R-:W-:-:S07]  /*c3f0*/  F2FP.F16.F32.PACK_AB R5, R196, R163 ;  /* 0x000000a3c405723e */ /* 0x004fce00000000ff */
[----:B------:R1:W2:Y:S01]  /*c400*/  MUFU.EX2 R197, R4 ;  /* 0x0000000400c57308 */ /* 0x0002a20000000800 */
[C---:B------:R-:W-:Y:S02]  /*c410*/  PRMT R227, R5.reuse, 0x7610, R227 ;  /* 0x0000761005e37816 */ /* 0x040fe400000000e3 */
[----:B------:R-:W-:-:S03]  /*c420*/  PRMT R225, R5, 0x7632, R225 ;  /* 0x0000763205e17816 */ /* 0x000fc600000000e1 */
[----:B------:R-:W-:Y:S01]  /*c430*/  @!P5 HADD2 R198, -R227.H0_H0, -RZ.H0_H0 ;  /* 0xa00000ffe3c6d230 */ /* 0x000fe20000000900 */
[----:B------:R-:W-:Y:S01]  /*c440*/  PRMT R186, R227, 0x5410, R225 ;  /* 0x00005410e3ba7816 */ /* 0x000fe200000000e1 */
[----:B------:R-:W-:Y:S01]  /*c450*/  @!P2 HADD2 R165, -R226.H0_H0, -RZ.H0_H0 ;  /* 0xa00000ffe2a5a230 */ /* 0x000fe20000000900 */
[--C-:B-1----:R-:W-:Y:S02]  /*c460*/  SHF.R.U32.HI R4, RZ, 0x18, R3.reuse ;  /* 0x00000018ff047819 */ /* 0x102fe40000011603 */
[----:B------:R-:W-:-:S04]  /*c470*/  SHF.R.U32.HI R3, RZ, 0x10, R3 ;  /* 0x00000010ff037819 */ /* 0x000fc80000011603 */
[----:B------:R-:W-:Y:S02]  /*c480*/  LOP3.LUT R3, R3, 0xff, RZ, 0xc0, !PT ;  /* 0x000000ff03037812 */ /* 0x000fe400078ec0ff */
[----:B------:R-:W-:Y:S02]  /*c490*/  @!P5 PRMT R227, R198, 0x5410, RZ ;  /* 0x00005410c6e3d816 */ /* 0x000fe400000000ff */
[----:B------:R-:W-:Y:S02]  /*c4a0*/  ISETP.LE.U32.AND P5, PT, R3, UR12, PT ;  /* 0x0000000c03007c0c */ /* 0x000fe4000bfa3070 */
[----:B--2---:R-:W-:Y:S01]  /*c4b0*/  F2FP.F16.F32.PACK_AB R3, R197, R162 ;  /* 0x000000a2c503723e */ /* 0x004fe200000000ff */
[----:B------:R-:W-:Y:S01]  /*c4c0*/  @!P3 HADD2 R201, -R225.H0_H0, -RZ.H0_H0 ;  /* 0xa00000ffe1c9b230 */ /* 0x000fe20000000900 */
[----:B------:R-:W-:Y:S02]  /*c4d0*/  @!P2 PRMT R226, R165, 0x5410, RZ ;  /* 0x00005410a5e2a816 */ /* 0x000fe400000000ff */
[----:B------:R-:W-:Y:S01]  /*c4e0*/  ISETP.LE.U32.AND P2, PT, R4, UR12, PT ;  /* 0x0000000c04007c0c */ /* 0x000fe2000bf43070 */
[----:B------:R-:W-:Y:S01]  /*c4f0*/  FFMA.FTZ R4, R52, UR42, -R0 ;  /* 0x0000002a34047c23 */ /* 0x000fe20008010800 */
[----:B------:R-:W-:-:S02]  /*c500*/  PRMT R224, R3, 0x7632, R224 ;  /* 0x0000763203e07816 */ /* 0x000fc400000000e0 */
[----:B------:R-:W-:Y:S01]  /*c510*/  PRMT R223, R3, 0x7610, R223 ;  /* 0x0000761003df7816 */ /* 0x000fe200000000df */
[----:B------:R-:W-:Y:S01]  /*c520*/  FFMA.FTZ R3, R53, UR42, -R0 ;  /* 0x0000002a35037c23 */ /* 0x000fe20008010800 */
[----:B------:R-:W-:Y:S01]  /*c530*/  @!P3 PRMT R225, R201, 0x5410, RZ ;  /* 0x00005410c9e1b816 */ /* 0x000fe200000000ff */
[----:B------:R-:W-:Y:S01]  /*c540*/  MUFU.EX2 R198, R4 ;  /* 0x0000000400c67308 */ /* 0x000fe20000000800 */
[----:B------:R-:W-:Y:S04]  /*c550*/  STL [R1+0x1bc], R231 ;  /* 0x0001bce701007387 */ /* 0x000fe80000100800 */
[----:B------:R-:W-:Y:S03]  /*c560*/  STL [R1+0xd0], R12 ;  /* 0x0000d00c01007387 */ /* 0x000fe60000100800 */
[----:B------:R1:W2:Y:S01]  /*c570*/  MUFU.EX2 R201, R3 ;  /* 0x0000000300c97308 */ /* 0x0002a20000000800 */
[----:B------:R-:W-:Y:S04]  /*c580*/  STL [R1+0x1c0], R228 ;  /* 0x0001c0e401007387 */ /* 0x000fe80000100800 */
[----:B------:R-:W-:Y:S04]  /*c590*/  STL [R1+0x1c4], R226 ;  /* 0x0001c4e201007387 */ /* 0x000fe80000100800 */
[----:B------:R-:W-:Y:S04]  /*c5a0*/  STL [R1+0x1c8], R227 ;  /* 0x0001c8e301007387 */ /* 0x000fe80000100800 */
[----:B------:R-:W-:Y:S01]  /*c5b0*/  STL [R1+0x1cc], R225 ;  /* 0x0001cce101007387 */ /* 0x000fe20000100800 */
[----:B-1----:R-:W-:Y:S01]  /*c5c0*/  PRMT R3, R223, 0x5410, R224 ;  /* 0x00005410df037816 */ /* 0x002fe200000000e0 */
[----:B------:R-:W-:-:S04]  /*c5d0*/  @!P5 HADD2 R199, -R223.H0_H0, -RZ.H0_H0 ;  /* 0xa00000ffdfc7d230 */ /* 0x000fc80000000900 */
[----:B------:R1:W-:Y:S01]  /*c5e0*/  STL [R1+0xe0], R3 ;  /* 0x0000e00301007387 */ /* 0x0003e20000100800 */
[----:B------:R-:W-:Y:S01]  /*c5f0*/  FFMA.FTZ R4, R54, UR42, -R2 ;  /* 0x0000002a36047c23 */ /* 0x000fe20008010802 */
[----:B------:R-:W-:Y:S01]  /*c600*/  ISETP.LE.U32.AND P3, PT, R10, UR12, PT ;  /* 0x0000000c0a007c0c */ /* 0x000fe2000bf63070 */
[----:B------:R-:W-:Y:S01]  /*c610*/  @!P2 HADD2 R200, -R224.H0_H0, -RZ.H0_H0 ;  /* 0xa00000ffe0c8a230 */ /* 0x000fe20000000900 */
[----:B------:R-:W-:Y:S01]  /*c620*/  @!P5 PRMT R223, R199, 0x5410, RZ ;  /* 0x00005410c7dfd816 */ /* 0x000fe200000000ff */
[----:B------:R3:W-:Y:S03]  /*c630*/  MUFU.EX2 R52, R4 ;  /* 0x0000000400347308 */ /* 0x0007e60000000800 */
[----:B------:R-:W-:Y:S02]  /*c640*/  @!P2 PRMT R224, R200, 0x5410, RZ ;  /* 0x00005410c8e0a816 */ /* 0x000fe400000000ff */
[----:B-1----:R-:W-:-:S04]  /*c650*/  SHF.R.U32.HI R3, RZ, 0x8, R9 ;  /* 0x00000008ff037819 */ /* 0x002fc80000011609 */
[----:B------:R-:W-:Y:S01]  /*c660*/  LOP3.LUT R3, R3, 0xffff, RZ, 0xc0, !PT ;  /* 0x0000ffff03037812 */ /* 0x000fe200078ec0ff */
[----:B---3--:R-:W-:-:S03]  /*c670*/  FFMA.FTZ R4, R55, UR42, -R2 ;  /* 0x0000002a37047c23 */ /* 0x008fc60008010802 */
[----:B------:R-:W-:Y:S02]  /*c680*/  ISETP.LE.U32.AND P5, PT, R3, UR12, PT ;  /* 0x0000000c03007c0c */ /* 0x000fe4000bfa3070 */
[----:B--2---:R-:W-:Y:S01]  /*c690*/  F2FP.F16.F32.PACK_AB R3, R201, R198 ;  /* 0x000000c6c903723e */ /* 0x004fe200000000ff */
[----:B------:R1:W2:Y:S03]  /*c6a0*/  MUFU.EX2 R200, R4 ;  /* 0x0000000400c87308 */ /* 0x0002a60000000800 */
[C---:B------:R-:W-:Y:S02]  /*c6b0*/  PRMT R219, R3.reuse, 0x7610, R219 ;  /* 0x0000761003db7816 */ /* 0x040fe400000000db */
[----:B------:R-:W-:-:S03]  /*c6c0*/  PRMT R218, R3, 0x7632, R218 ;  /* 0x0000763203da7816 */ /* 0x000fc600000000da */
[----:B------:R-:W-:Y:S01]  /*c6d0*/  @!P3 HADD2 R203, -R219.H0_H0, -RZ.H0_H0 ;  /* 0xa00000ffdbcbb230 */ /* 0x000fe20000000900 */
[----:B------:R-:W-:Y:S02]  /*c6e0*/  LOP3.LUT R3, R11, 0xff, RZ, 0xc0, !PT ;  /* 0x000000ff0b037812 */ /* 0x000fe400078ec0ff */
[----:B------:R-:W-:Y:S02]  /*c6f0*/  PRMT R179, R219, 0x5410, R218 ;  /* 0x00005410dbb37816 */ /* 0x000fe400000000da */
[----:B------:R-:W-:Y:S02]  /*c700*/  @!P3 PRMT R219, R203, 0x5410, RZ ;  /* 0x00005410cbdbb816 */ /* 0x000fe400000000ff */
[----:B------:R-:W-:Y:S01]  /*c710*/  ISETP.LE.U32.AND P3, PT, R3, UR12, PT ;  /* 0x0000000c03007c0c */ /* 0x000fe2000bf63070 */
[--C-:B------:R-:W-:Y:S01]  /*c720*/  FFMA.FTZ R3, R56, UR42, -R0.reuse ;  /* 0x0000002a38037c23 */ /* 0x100fe20008010800 */
[----:B-1----:R-:W-:-:S03]  /*c730*/  FFMA.FTZ R4, R57, UR42, -R0 ;  /* 0x0000002a39047c23 */ /* 0x002fc60008010800 */
[----:B------:R2:W-:Y:S01]  /*c740*/  MUFU.EX2 R199, R3 ;  /* 0x0000000300c77308 */ /* 0x0005e20000000800 */
[----:B------:R-:W-:-:S07]  /*c750*/  @!P5 HADD2 R204, -R218.H0_H0, -RZ.H0_H0 ;  /* 0xa00000ffdaccd230 */ /* 0x000fce0000000900 */
[----:B------:R1:W3:Y:S01]  /*c760*/  MUFU.EX2 R251, R4 ;  /* 0x0000000400fb7308 */ /* 0x0002e20000000800 */
[----:B--2---:R-:W-:-:S04]  /*c770*/  F2FP.F16.F32.PACK_AB R3, R200, R52 ;  /* 0x00000034c803723e */ /* 0x004fc800000000ff */
[C---:B------:R-:W-:Y:S02]  /*c780*/  PRMT R217, R3.reuse, 0x7610, R217 ;  /* 0x0000761003d97816 */ /* 0x040fe400000000d9 */
[----:B------:R-:W-:Y:S02]  /*c790*/  PRMT R216, R3, 0x7632, R216 ;  /* 0x0000763203d87816 */ /* 0x000fe400000000d8 */
[C---:B------:R-:W-:Y:S01]  /*c7a0*/  LOP3.LUT R3, R7.reuse, 0xffff, RZ, 0xc0, !PT ;  /* 0x0000ffff07037812 */ /* 0x040fe200078ec0ff */
[----:B------:R-:W-:Y:S01]  /*c7b0*/  @!P3 HADD2 R207, -R217.H0_H0, -RZ.H0_H0 ;  /* 0xa00000ffd9cfb230 */ /* 0x000fe20000000900 */
[----:B-1----:R-:W-:Y:S02]  /*c7c0*/  LOP3.LUT R4, R7, 0xff, RZ, 0xc0, !PT ;  /* 0x000000ff07047812 */ /* 0x002fe400078ec0ff */
[----:B------:R-:W-:Y:S01]  /*c7d0*/  SHF.R.U32.HI R3, RZ, 0x8, R3 ;  /* 0x00000008ff037819 */ /* 0x000fe20000011603 */
[----:B------:R-:W-:Y:S01]  /*c7e0*/  STL [R1+0x1d0], R224 ;  /* 0x0001d0e001007387 */ /* 0x000fe20000100800 */
[----:B------:R-:W-:-:S02]  /*c7f0*/  @!P5 PRMT R218, R204, 0x5410, RZ ;  /* 0x00005410ccdad816 */ /* 0x000fc400000000ff */
[----:B------:R-:W-:Y:S01]  /*c800*/  LOP3.LUT R3, R3, 0xffff, RZ, 0xc0, !PT ;  /* 0x0000ffff03037812 */ /* 0x000fe200078ec0ff */
[----:B------:R1:W-:Y:S01]  /*c810*/  STL [R1+0x1d4], R223 ;  /* 0x0001d4df01007387 */ /* 0x0003e20000100800 */
[----:B------:R-:W-:-:S03]  /*c820*/  ISETP.LE.U32.AND P5, PT, R4, UR12, PT ;  /* 0x0000000c04007c0c */ /* 0x000fc6000bfa3070 */
[----:B------:R-:W-:Y:S04]  /*c830*/  STL [R1+0x1d8], R219 ;  /* 0x0001d8db01007387 */ /* 0x000fe80000100800 */
[----:B------:R-:W2:Y:S01]  /*c840*/  LDL R226, [R1+0xfc] ;  /* 0x0000fc0001e27983 */ /* 0x000ea20000100800 */
[----:B-1----:R-:W-:Y:S02]  /*c850*/  PRMT R223, R217, 0x5410, R216 ;  /* 0x00005410d9df7816 */ /* 0x002fe400000000d8 */
[----:B------:R-:W-:Y:S02]  /*c860*/  @!P3 PRMT R217, R207, 0x5410, RZ ;  /* 0x00005410cfd9b816 */ /* 0x000fe400000000ff */
[----:B------:R-:W-:Y:S02]  /*c870*/  ISETP.LE.U32.AND P3, PT, R3, UR12, PT ;  /* 0x0000000c03007c0c */ /* 0x000fe4000bf63070 */
[----:B---3--:R-:W-:-:S04]  /*c880*/  F2FP.F16.F32.PACK_AB R3, R251, R199 ;  /* 0x000000c7fb03723e */ /* 0x008fc800000000ff */
        /* <DEDUP_REMOVED lines=8> */
[----:B------:R-:W-:Y:S02]  /*c910*/  SHF.R.U32.HI R3, RZ, 0x18, R7 ;  /* 0x00000018ff037819 */ /* 0x000fe40000011607 */
[----:B------:R-:W-:-:S02]  /*c920*/  FMNMX.FTZ R4, R69, R22, !PT ;  /* 0x0000001645047209 */ /* 0x000fc40007810000 */
[----:B------:R-:W-:Y:S02]  /*c930*/  @!P3 PRMT R214, R206, 0x5410, RZ ;  /* 0x00005410ced6b816 */ /* 0x000fe400000000ff */
[----:B------:R-:W-:Y:S02]  /*c940*/  ISETP.LE.U32.AND P3, PT, R3, UR12, PT ;  /* 0x0000000c03007c0c */ /* 0x000fe4000bf63070 */
[----:B------:R-:W-:Y:S02]  /*c950*/  SHF.R.U32.HI R3, RZ, 0x10, R7 ;  /* 0x00000010ff037819 */ /* 0x000fe40000011607 */
[----:B------:R-:W-:Y:S02]  /*c960*/  FMNMX.FTZ R4, R145, R4, !PT ;  /* 0x0000000491047209 */ /* 0x000fe40007810000 */
[----:B------:R-:W-:Y:S02]  /*c970*/  LOP3.LUT R3, R3, 0xff, RZ, 0xc0, !PT ;  /* 0x000000ff03037812 */ /* 0x000fe400078ec0ff */
[----:B------:R-:W-:-:S02]  /*c980*/  FMNMX.FTZ R4, R192, R4, !PT ;  /* 0x00000004c0047209 */ /* 0x000fc40007810000 */
[----:B------:R-:W-:Y:S02]  /*c990*/  FSEL R23, R250, RZ, P4 ;  /* 0x000000fffa177208 */ /* 0x000fe40002000000 */
[----:B------:R-:W-:Y:S02]  /*c9a0*/  ISETP.LE.U32.AND P4, PT, R3, UR12, PT ;  /* 0x0000000c03007c0c */ /* 0x000fe4000bf83070 */
[----:B------:R-:W-:Y:S01]  /*c9b0*/  FMNMX.FTZ R3, R193, R4, !PT ;  /* 0x00000004c1037209 */ /* 0x000fe20007810000 */
[----:B------:R-:W-:-:S03]  /*c9c0*/  FFMA.FTZ R4, R59, UR42, -R2 ;  /* 0x0000002a3b047c23 */ /* 0x000fc60008010802 */
[----:B------:R-:W-:Y:S01]  /*c9d0*/  FMNMX.FTZ R3, R172, R3, !PT ;  /* 0x00000003ac037209 */ /* 0x000fe20007810000 */
[----:B------:R1:W-:Y:S03]  /*c9e0*/  MUFU.EX2 R57, R4 ;  /* 0x0000000400397308 */ /* 0x0003e60000000800 */
[----:B------:R-:W-:-:S04]  /*c9f0*/  FMNMX.FTZ R3, R173, R3, !PT ;  /* 0x00000003ad037209 */ /* 0x000fc80007810000 */
[----:B------:R-:W-:Y:S01]  /*ca00*/  FMNMX.FTZ R3, R168, R3, !PT ;  /* 0x00000003a8037209 */ /* 0x000fe20007810000 */
[----:B-1----:R-:W-:-:S04]  /*ca10*/  FFMA.FTZ R4, R58, UR42, -R2 ;  /* 0x0000002a3a047c23 */ /* 0x002fc80008010802 */
[----:B------:R1:W3:Y:S02]  /*ca20*/  MUFU.EX2 R184, R4 ;  /* 0x0000000400b87308 */ /* 0x0002e40000000800 */
[----:B-1----:R-:W-:Y:S02]  /*ca30*/  FMNMX.FTZ R4, R169, R3, !PT ;  /* 0x00000003a9047209 */ /* 0x002fe40007810000 */
        /* <DEDUP_REMOVED lines=10> */
[----:B---3--:R-:W-:Y:S02]  /*cae0*/  F2FP.F16.F32.PACK_AB R6, R184, R57 ;  /* 0x00000039b806723e */ /* 0x008fe400000000ff */
[----:B------:R-:W-:Y:S02]  /*caf0*/  FMNMX.FTZ R3, R175, R3, !PT ;  /* 0x00000003af037209 */ /* 0x000fe40007810000 */
[----:B------:R-:W-:Y:S02]  /*cb00*/  FMNMX.FTZ R5, R64, R4, !PT ;  /* 0x0000000440057209 */ /* 0x000fe40007810000 */
[----:B------:R-:W-:Y:S02]  /*cb10*/  PRMT R208, R6, 0x7632, R208 ;  /* 0x0000763206d07816 */ /* 0x000fe400000000d0 */
[----:B------:R-:W-:Y:S02]  /*cb20*/  FMNMX.FTZ R4, R170, R3, !PT ;  /* 0x00000003aa047209 */ /* 0x000fe40007810000 */
[----:B------:R-:W-:-:S02]  /*cb30*/  FMNMX.FTZ R5, R50, R5, !PT ;  /* 0x0000000532057209 */ /* 0x000fc40007810000 */
[----:B------:R-:W-:Y:S01]  /*cb40*/  SHF.R.U32.HI R3, RZ, 0x8, R19 ;  /* 0x00000008ff037819 */ /* 0x000fe20000011613 */
[----:B------:R-:W-:Y:S01]  /*cb50*/  @!P3 HADD2 R209, -R208.H0_H0, -RZ.H0_H0 ;  /* 0xa00000ffd0d1b230 */ /* 0x000fe20000000900 */
[----:B------:R-:W-:Y:S02]  /*cb60*/  PRMT R207, R6, 0x7610, R207 ;  /* 0x0000761006cf7816 */ /* 0x000fe400000000cf */
[----:B------:R-:W-:Y:S02]  /*cb70*/  FMNMX.FTZ R6, R27, R5, !PT ;  /* 0x000000051b067209 */ /* 0x000fe40007810000 */
[----:B------:R-:W-:Y:S02]  /*cb80*/  LOP3.LUT R3, R3, 0xffff, RZ, 0xc0, !PT ;  /* 0x0000ffff03037812 */ /* 0x000fe400078ec0ff */
[----:B------:R-:W-:Y:S02]  /*cb90*/  FMNMX.FTZ R4, R171, R4, !PT ;  /* 0x00000004ab047209 */ /* 0x000fe40007810000 */
[----:B------:R-:W-:Y:S01]  /*cba0*/  PRMT R231, R207, 0x5410, R208 ;  /* 0x00005410cfe77816 */ /* 0x000fe200000000d0 */
[----:B------:R-:W1:Y:S01]  /*cbb0*/  SHFL.BFLY PT, R9, R6, 0x2, 0x1f ;  /* 0x0c401f0006097f89 */ /* 0x000e6200000e0000 */
[----:B------:R-:W-:-:S02]  /*cbc0*/  @!P3 PRMT R208, R209, 0x5410, RZ ;  /* 0x00005410d1d0b816 */ /* 0x000fc400000000ff */
[----:B------:R-:W-:Y:S02]  /*cbd0*/  ISETP.LE.U32.AND P3, PT, R3, UR12, PT ;  /* 0x0000000c03007c0c */ /* 0x000fe4000bf63070 */
[----:B------:R-:W-:-:S04]  /*cbe0*/  FMNMX.FTZ R3, R166, R4, !PT ;  /* 0x00000004a6037209 */ /* 0x000fc80007810000 */
[----:B------:R-:W-:-:S04]  /*cbf0*/  FMNMX.FTZ R3, R167, R3, !PT ;  /* 0x00000003a7037209 */ /* 0x000fc80007810000 */
[----:B------:R-:W-:-:S04]  /*cc00*/  FMNMX.FTZ R3, R158, R3, !PT ;  /* 0x000000039e037209 */ /* 0x000fc80007810000 */
[----:B------:R-:W-:Y:S02]  /*cc10*/  FMNMX.FTZ R7, R156, R3, !PT ;  /* 0x000000039c077209 */ /* 0x000fe40007810000 */
[----:B------:R-:W-:Y:S01]  /*cc20*/  ISETP.LE.U32.AND P2, PT, R8, UR12, PT ;  /* 0x0000000c08007c0c */ /* 0x000fe2000bf43070 */
[----:B------:R-:W-:Y:S01]  /*cc30*/  IMAD.WIDE.U32 R4, R155, -0x2daee0ad, RZ ;  /* 0xd2511f539b047825 */ /* 0x000fe200078e00ff */
[----:B------:R-:W-:-:S03]  /*cc40*/  FMNMX.FTZ R8, R148, R7, !PT ;  /* 0x0000000794087209 */ /* 0x000fc60007810000 */
[----:B------:R-:W-:Y:S01]  /*cc50*/  FFMA.FTZ R7, R75, UR42, -R0 ;  /* 0x0000002a4b077c23 */ /* 0x000fe20008010800 */
[----:B------:R-:W-:Y:S02]  /*cc60*/  FMNMX.FTZ R8, R65, R8, !PT ;  /* 0x0000000841087209 */ /* 0x000fe40007810000 */
[----:B------:R-:W-:Y:S02]  /*cc70*/  LOP3.LUT R3, R5, UR34, R26, 0x96, !PT ;  /* 0x0000002205037c12 */ /* 0x000fe4000f8e961a */
[----:B-1----:R-:W-:Y:S01]  /*cc80*/  FMNMX.FTZ R6, R6, R9, !PT ;  /* 0x0000000906067209 */ /* 0x002fe20007810000 */
[----:B------:R1:W-:Y:S01]  /*cc90*/  MUFU.EX2 R176, R7 ;  /* 0x0000000700b07308 */ /* 0x0003e20000000800 */
[----:B------:R-:W-:Y:S01]  /*cca0*/  FMNMX.FTZ R9, R39, R8, !PT ;  /* 0x0000000827097209 */ /* 0x000fe20007810000 */
[----:B------:R-:W-:-:S06]  /*ccb0*/  FFMA.FTZ R8, R142, UR42, -R0 ;  /* 0x0000002a8e087c23 */ /* 0x000fcc0008010800 */
[----:B------:R3:W4:Y:S01]  /*ccc0*/  MUFU.EX2 R185, R8 ;  /* 0x0000000800b97308 */ /* 0x0007220000000800 */
[----:B-1----:R-:W-:Y:S01]  /*ccd0*/  LOP3.LUT R7, R3, 0xffff, RZ, 0xc0, !PT ;  /* 0x0000ffff03077812 */ /* 0x002fe200078ec0ff */
[----:B------:R-:W1:Y:S03]  /*cce0*/  SHFL.BFLY PT, R10, R6, 0x1, 0x1f ;  /* 0x0c201f00060a7f89 */ /* 0x000e6600000e0000 */
[----:B---3--:R-:W-:Y:S02]  /*ccf0*/  SHF.R.U32.HI R8, RZ, 0x8, R7 ;  /* 0x00000008ff087819 */ /* 0x008fe40000011607 */
[----:B------:R-:W-:-:S05]  /*cd00*/  FMNMX.FTZ R7, R37, R9, !PT ;  /* 0x0000000925077209 */ /* 0x000fca0007810000 */
[----:B------:R-:W3:Y:S01]  /*cd10*/  SHFL.BFLY PT, R9, R7, 0x2, 0x1f ;  /* 0x0c401f0007097f89 */ /* 0x000ee200000e0000 */
[--C-:B------:R-:W-:Y:S01]  /*cd20*/  FFMA.FTZ R16, R74, UR42, -R0.reuse ;  /* 0x0000002a4a107c23 */ /* 0x100fe20008010800 */
[--C-:B------:R-:W-:Y:S01]  /*cd30*/  FFMA.FTZ R15, R72, UR42, -R0.reuse ;  /* 0x0000002a480f7c23 */ /* 0x100fe20008010800 */
[--C-:B------:R-:W-:Y:S01]  /*cd40*/  FFMA.FTZ R14, R61, UR42, -R0.reuse ;  /* 0x0000002a3d0e7c23 */ /* 0x100fe20008010800 */
[----:B------:R-:W-:Y:S01]  /*cd50*/  FFMA.FTZ R17, R60, UR42, -R0 ;  /* 0x0000002a3c117c23 */ /* 0x000fe20008010800 */
[----:B------:R-:W-:Y:S01]  /*cd60*/  @!P2 HADD2 R205, -R216.H0_H0, -RZ.H0_H0 ;  /* 0xa00000ffd8cda230 */ /* 0x000fe20000000900 */
[----:B----4-:R-:W-:Y:S02]  /*cd70*/  F2FP.F16.F32.PACK_AB R0, R185, R176 ;  /* 0x000000b0b900723e */ /* 0x010fe400000000ff */
[----:B-1----:R-:W-:Y:S02]  /*cd80*/  FMNMX.FTZ R248, R6, R10, !PT ;  /* 0x0000000a06f87209 */ /* 0x002fe40007810000 */
[----:B------:R-:W-:-:S02]  /*cd90*/  PRMT R206, R0, 0x7610, R206 ;  /* 0x0000761000ce7816 */ /* 0x000fc400000000ce */
[----:B------:R-:W-:Y:S01]  /*cda0*/  @!P2 PRMT R216, R205, 0x5410, RZ ;  /* 0x00005410cdd8a816 */ /* 0x000fe200000000ff */
[--C-:B------:R-:W-:Y:S01]  /*cdb0*/  FFMA.FTZ R11, R146, UR42, -R2.reuse ;  /* 0x0000002a920b7c23 */ /* 0x100fe20008010802 */
[----:B------:R-:W-:Y:S02]  /*cdc0*/  ISETP.LE.U32.AND P2, PT, R13, UR12, PT ;  /* 0x0000000c0d007c0c */ /* 0x000fe4000bf43070 */
[----:B---3--:R-:W-:Y:S01]  /*cdd0*/  FMNMX.FTZ R6, R7, R9, !PT ;  /* 0x0000000907067209 */ /* 0x008fe20007810000 */
[--C-:B------:R-:W-:Y:S01]  /*cde0*/  FFMA.FTZ R7, R147, UR42, -R2.reuse ;  /* 0x0000002a93077c23 */ /* 0x100fe20008010802 */
[----:B------:R-:W-:-:S03]  /*cdf0*/  FFMA.FTZ R13, R143, UR42, -R2 ;  /* 0x0000002a8f0d7c23 */ /* 0x000fc60008010802 */
[----:B------:R1:W-:Y:S01]  /*ce00*/  MUFU.EX2 R181, R7 ;  /* 0x0000000700b57308 */ /* 0x0003e20000000800 */
[--C-:B------:R-:W-:Y:S01]  /*ce10*/  FFMA.FTZ R12, R66, UR42, -R2.reuse ;  /* 0x0000002a420c7c23 */ /* 0x100fe20008010802 */
[----:B------:R-:W-:Y:S01]  /*ce20*/  FFMA.FTZ R19, R62, UR42, -R2 ;  /* 0x0000002a3e137c23 */ /* 0x000fe20008010802 */
[----:B------:R-:W-:Y:S01]  /*ce30*/  @!P6 HADD2 R211, -R206.H0_H0, -RZ.H0_H0 ;  /* 0xa00000ffced3e230 */ /* 0x000fe20000000900 */
[----:B------:R-:W-:Y:S01]  /*ce40*/  PRMT R205, R0, 0x7632, R205 ;  /* 0x0000763200cd7816 */ /* 0x000fe200000000cd */
[----:B------:R-:W-:-:S03]  /*ce50*/  FMUL.FTZ R0, R248, UR42 ;  /* 0x0000002af8007c20 */ /* 0x000fc60008410000 */
[----:B------:R-:W-:Y:S01]  /*ce60*/  PRMT R227, R206, 0x5410, R205 ;  /* 0x00005410cee37816 */ /* 0x000fe200000000cd */
[----:B-1----:R-:W-:Y:S02]  /*ce70*/  FFMA.FTZ R7, R149, UR42, -R2 ;  /* 0x0000002a95077c23 */ /* 0x002fe40008010802 */
[----:B------:R-:W1:Y:S02]  /*ce80*/  SHFL.BFLY PT, R2, R6, 0x1, 0x1f ;  /* 0x0c201f0006027f89 */ /* 0x000e6400000e0000 */
[----:B------:R-:W3:Y:S01]  /*ce90*/  MUFU.EX2 R182, R7 ;  /* 0x0000000700b67308 */ /* 0x000ee20000000800 */
[----:B------:R-:W-:Y:S02]  /*cea0*/  @!P6 PRMT R206, R211, 0x5410, RZ ;  /* 0x00005410d3cee816 */ /* 0x000fe400000000ff */
[----:B------:R-:W-:-:S04]  /*ceb0*/  FSETP.NEU.FTZ.AND P6, PT, R248, -INF , PT ;  /* 0xff800000f800780b */ /* 0x000fc80003fdd000 */
[----:B------:R-:W-:-:S05]  /*cec0*/  FSEL R0, R0, RZ, P6 ;  /* 0x000000ff00007208 */ /* 0x000fca0003000000 */
        /* <DEDUP_REMOVED lines=16> */
[----:B---3--:R-:W-:Y:S01]  /*cfd0*/  F2FP.F16.F32.PACK_AB R0, R182, R181 ;  /* 0x000000b5b600723e */ /* 0x008fe200000000ff */
[----:B------:R-:W-:Y:S01]  /*cfe0*/  @!P3 HADD2 R212, -R205.H0_H0, -RZ.H0_H0 ;  /* 0xa00000ffcdd4b230 */ /* 0x000fe20000000900 */
[----:B-1----:R-:W-:-:S02]  /*cff0*/  FMNMX.FTZ R246, R6, R2, !PT ;  /* 0x0000000206f67209 */ /* 0x002fc40007810000 */
[C---:B------:R-:W-:Y:S02]  /*d000*/  PRMT R204, R0.reuse, 0x7610, R204 ;  /* 0x0000761000cc7816 */ /* 0x040fe400000000cc */
[----:B------:R-:W-:Y:S01]  /*d010*/  PRMT R203, R0, 0x7632, R203 ;  /* 0x0000763200cb7816 */ /* 0x000fe200000000cb */
[----:B------:R-:W-:Y:S02]  /*d020*/  FMUL.FTZ R2, R246, UR42 ;  /* 0x0000002af6027c20 */ /* 0x000fe40008410000 */
[----:B------:R-:W-:Y:S01]  /*d030*/  @!P5 HADD2 R213, -R204.H0_H0, -RZ.H0_H0 ;  /* 0xa00000ffccd5d230 */ /* 0x000fe20000000900 */
[----:B------:R-:W-:Y:S02]  /*d040*/  @!P3 PRMT R205, R212, 0x5410, RZ ;  /* 0x00005410d4cdb816 */ /* 0x000fe400000000ff */
[----:B------:R-:W-:Y:S02]  /*d050*/  LOP3.LUT R0, R4, 0xff, RZ, 0xc0, !PT ;  /* 0x000000ff04007812 */ /* 0x000fe400078ec0ff */
[----:B------:R-:W-:-:S02]  /*d060*/  FSETP.NEU.FTZ.AND P3, PT, R246, -INF , PT ;  /* 0xff800000f600780b */ /* 0x000fc40003f7d000 */
[----:B------:R-:W-:Y:S02]  /*d070*/  PRMT R219, R204, 0x5410, R203 ;  /* 0x00005410ccdb7816 */ /* 0x000fe400000000cb */
[----:B------:R-:W-:Y:S02]  /*d080*/  @!P5 PRMT R204, R213, 0x5410, RZ ;  /* 0x00005410d5ccd816 */ /* 0x000fe400000000ff */
[----:B------:R-:W-:Y:S02]  /*d090*/  ISETP.LE.U32.AND P5, PT, R0, UR12, PT ;  /* 0x0000000c00007c0c */ /* 0x000fe4000bfa3070 */
[----:B------:R-:W-:Y:S01]  /*d0a0*/  FSEL R0, R2, RZ, P3 ;  /* 0x000000ff02007208 */ /* 0x000fe20001800000 */
[----:B------:R-:W-:Y:S01]  /*d0b0*/  MUFU.EX2 R183, R16 ;  /* 0x0000001000b77308 */ /* 0x000fe20000000800 */
[----:B------:R-:W-:-:S03]  /*d0c0*/  @!P2 HADD2 R222, -R203.H0_H0, -RZ.H0_H0 ;  /* 0xa00000ffcbdea230 */ /* 0x000fc60000000900 */
[----:B------:R-:W-:-:S04]  /*d0d0*/  FFMA.FTZ R9, R36, UR42, -R0 ;  /* 0x0000002a24097c23 */ /* 0x000fc80008010800 */
[----:B------:R-:W1:Y:S01]  /*d0e0*/  MUFU.EX2 R241, R15 ;  /* 0x0000000f00f17308 */ /* 0x000e620000000800 */
        /* <DEDUP_REMOVED lines=15> */
[----:B------:R-:W-:Y:S01]  /*d1e0*/  LOP3.LUT R0, R3, 0xff, RZ, 0xc0, !PT ;  /* 0x000000ff03007812 */ /* 0x000fe200078ec0ff */
[----:B------:R-:W-:Y:S01]  /*d1f0*/  @!P4 HADD2 R210, -R207.H0_H0, -RZ.H0_H0 ;  /* 0xa00000ffcfd2c230 */ /* 0x000fe20000000900 */
[----:B------:R-:W-:-:S02]  /*d200*/  @!P2 PRMT R203, R222, 0x5410, RZ ;  /* 0x00005410decba816 */ /* 0x000fc400000000ff */
[----:B------:R-:W-:Y:S02]  /*d210*/  LOP3.LUT R8, R8, 0xffff, RZ, 0xc0, !PT ;  /* 0x0000ffff08087812 */ /* 0x000fe400078ec0ff */
[----:B------:R-:W-:Y:S02]  /*d220*/  ISETP.LE.U32.AND P2, PT, R0, UR12, PT ;  /* 0x0000000c00007c0c */ /* 0x000fe4000bf43070 */
[----:B------:R-:W-:Y:S01]  /*d230*/  SHF.R.U32.HI R0, RZ, 0x18, R3 ;  /* 0x00000018ff007819 */ /* 0x000fe20000011603 */
[----:B------:R3:W-:Y:S01]  /*d240*/  MUFU.EX2 R225, R14 ;  /* 0x0000000e00e17308 */ /* 0x0007e20000000800 */
[----:B------:R-:W-:Y:S02]  /*d250*/  @!P4 PRMT R207, R210, 0x5410, RZ ;  /* 0x00005410d2cfc816 */ /* 0x000fe400000000ff */
[----:B------:R-:W-:Y:S02]  /*d260*/  ISETP.LE.U32.AND P4, PT, R8, UR12, PT ;  /* 0x0000000c08007c0c */ /* 0x000fe4000bf83070 */
[----:B-1----:R-:W-:-:S03]  /*d270*/  F2FP.F16.F32.PACK_AB R2, R241, R183 ;  /* 0x000000b7f102723e */ /* 0x002fc600000000ff */
[----:B------:R-:W-:Y:S01]  /*d280*/  MUFU.EX2 R224, R11 ;  /* 0x0000000b00e07308 */ /* 0x000fe20000000800 */
[----:B------:R-:W-:Y:S02]  /*d290*/  LOP3.LUT R8, R4, 0xffff, RZ, 0xc0, !PT ;  /* 0x0000ffff04087812 */ /* 0x000fe400078ec0ff */
[----:B---3--:R-:W-:Y:S02]  /*d2a0*/  FSEL R14, R248, RZ, P6 ;  /* 0x000000fff80e7208 */ /* 0x008fe40003000000 */
[----:B------:R-:W-:-:S03]  /*d2b0*/  ISETP.LE.U32.AND P6, PT, R0, UR12, PT ;  /* 0x0000000c00007c0c */ /* 0x000fc6000bfc3070 */
[----:B------:R-:W1:Y:S01]  /*d2c0*/  MUFU.EX2 R177, R13 ;  /* 0x0000000d00b17308 */ /* 0x000e620000000800 */
[----:B------:R-:W-:Y:S02]  /*d2d0*/  SHF.R.U32.HI R0, RZ, 0x10, R3 ;  /* 0x00000010ff007819 */ /* 0x000fe40000011603 */
[----:B------:R-:W-:Y:S02]  /*d2e0*/  PRMT R194, R2, 0x7632, R194 ;  /* 0x0000763202c27816 */ /* 0x000fe400000000c2 */
[----:B------:R-:W-:Y:S02]  /*d2f0*/  LOP3.LUT R0, R0, 0xff, RZ, 0xc0, !PT ;  /* 0x000000ff00007812 */ /* 0x000fe400078ec0ff */
[----:B------:R-:W-:Y:S02]  /*d300*/  FSEL R6, R246, RZ, P3 ;  /* 0x000000fff6067208 */ /* 0x000fe40001800000 */
[----:B------:R-:W-:Y:S02]  /*d310*/  ISETP.LE.U32.AND P3, PT, R0, UR12, PT ;  /* 0x0000000c00007c0c */ /* 0x000fe4000bf63070 */
[----:B------:R-:W-:Y:S01]  /*d320*/  SHF.R.U32.HI R0, RZ, 0x8, R8 ;  /* 0x00000008ff007819 */ /* 0x000fe20000011608 */
[----:B------:R-:W-:Y:S01]  /*d330*/  @!P4 HADD2 R229, -R194.H0_H0, -RZ.H0_H0 ;  /* 0xa00000ffc2e5c230 */ /* 0x000fe20000000900 */
[----:B------:R-:W-:-:S02]  /*d340*/  PRMT R195, R2, 0x7610, R195 ;  /* 0x0000761002c37816 */ /* 0x000fc400000000c3 */
[----:B------:R-:W-:Y:S01]  /*d350*/  LOP3.LUT R2, R0, 0xffff, RZ, 0xc0, !PT ;  /* 0x0000ffff00027812 */ /* 0x000fe200078ec0ff */
[----:B------:R-:W-:Y:S01]  /*d360*/  FADD.FTZ R7, R70, -R23 ;  /* 0x8000001746077221 */ /* 0x000fe20000010000 */
[----:B------:R-:W-:Y:S02]  /*d370*/  PRMT R252, R195, 0x5410, R194 ;  /* 0x00005410c3fc7816 */ /* 0x000fe400000000c2 */
[----:B------:R-:W-:Y:S02]  /*d380*/  @!P4 PRMT R194, R229, 0x5410, RZ ;  /* 0x00005410e5c2c816 */ /* 0x000fe400000000ff */
[----:B------:R-:W-:Y:S02]  /*d390*/  ISETP.LE.U32.AND P4, PT, R2, UR12, PT ;  /* 0x0000000c02007c0c */ /* 0x000fe4000bf83070 */
[----:B-1----:R-:W-:Y:S01]  /*d3a0*/  F2FP.F16.F32.PACK_AB R2, R177, R224 ;  /* 0x000000e0b102723e */ /* 0x002fe200000000ff */
[----:B------:R-:W-:Y:S01]  /*d3b0*/  FMUL.FTZ R7, R7, UR42 ;  /* 0x0000002a07077c20 */ /* 0x000fe20008410000 */
[----:B------:R-:W-:-:S02]  /*d3c0*/  SHF.R.U32.HI R10, RZ, 0x10, R4 ;  /* 0x00000010ff0a7819 */ /* 0x000fc40000011604 */
[----:B------:R-:W-:Y:S01]  /*d3d0*/  SHF.R.U32.HI R5, RZ, 0x18, R4 ;  /* 0x00000018ff057819 */ /* 0x000fe20000011604 */
[----:B------:R-:W-:Y:S01]  /*d3e0*/  FADD.FTZ R4, R71, -R202 ;  /* 0x800000ca47047221 */ /* 0x000fe20000010000 */
[C---:B------:R-:W-:Y:S02]  /*d3f0*/  PRMT R193, R2.reuse, 0x7610, R193 ;  /* 0x0000761002c17816 */ /* 0x040fe400000000c1 */
[----:B------:R-:W-:Y:S01]  /*d400*/  PRMT R192, R2, 0x7632, R192 ;  /* 0x0000763202c07816 */ /* 0x000fe200000000c0 */
[----:B------:R-:W-:Y:S01]  /*d410*/  MUFU.EX2 R41, R19 ;  /* 0x0000001300297308 */ /* 0x000fe20000000800 */
[----:B------:R-:W-:Y:S01]  /*d420*/  FMUL.FTZ R4, R4, UR42 ;  /* 0x0000002a04047c20 */ /* 0x000fe20008410000 */
[----:B------:R-:W-:-:S06]  /*d430*/  @!P3 HADD2 R232, -R193.H0_H0, -RZ.H0_H0 ;  /* 0xa00000ffc1e8b230 */ /* 0x000fcc0000000900 */
[----:B------:R-:W1:Y:S01]  /*d440*/  MUFU.EX2 R2, R7 ;  /* 0x0000000700027308 */ /* 0x000e620000000800 */
[----:B------:R-:W-:Y:S02]  /*d450*/  LOP3.LUT R3, R10, 0xff, RZ, 0xc0, !PT ;  /* 0x000000ff0a037812 */ /* 0x000fe400078ec0ff */
[----:B------:R-:W-:-:S05]  /*d460*/  PRMT R228, R193, 0x5410, R192 ;  /* 0x00005410c1e47816 */ /* 0x000fca00000000c0 */
[----:B------:R-:W3:Y:S01]  /*d470*/  MUFU.EX2 R240, R17 ;  /* 0x0000001100f07308 */ /* 0x000ee20000000800 */
[----:B------:R-:W-:Y:S01]  /*d480*/  @!P3 PRMT R193, R232, 0x5410, RZ ;  /* 0x00005410e8c1b816 */ /* 0x000fe200000000ff */
[----:B------:R-:W-:Y:S01]  /*d490*/  @!P2 HADD2 R230, -R195.H0_H0, -RZ.H0_H0 ;  /* 0xa00000ffc3e6a230 */ /* 0x000fe20000000900 */
[----:B------:R-:W-:-:S05]  /*d4a0*/  ISETP.LE.U32.AND P3, PT, R3, UR12, PT ;  /* 0x0000000c03007c0c */ /* 0x000fca000bf63070 */
[----:B------:R-:W4:Y:S08]  /*d4b0*/  MUFU.EX2 R191, R12 ;  /* 0x0000000c00bf7308 */ /* 0x000f300000000800 */
[----:B------:R2:W-:Y:S01]  /*d4c0*/  MUFU.EX2 R0, R4 ;  /* 0x0000000400007308 */ /* 0x0005e20000000800 */
[----:B------:R-:W-:Y:S01]  /*d4d0*/  @!P2 PRMT R195, R230, 0x5410, RZ ;  /* 0x00005410e6c3a816 */ /* 0x000fe200000000ff */
[----:B-1----:R-:W-:Y:S01]  /*d4e0*/  FFMA.FTZ R8, R249, R2, R38 ;  /* 0x00000002f9087223 */ /* 0x002fe20000010026 */
[----:B------:R-:W-:Y:S01]  /*d4f0*/  ISETP.LE.U32.AND P2, PT, R5, UR12, PT ;  /* 0x0000000c05007c0c */ /* 0x000fe2000bf43070 */
[----:B------:R-:W-:-:S02]  /*d500*/  IMAD.MOV.U32 R249, RZ, RZ, R41 ;  /* 0x000000fffff97224 */ /* 0x000fc400078e0029 */
[----:B--2---:R-:W-:-:S04]  /*d510*/  FADD.FTZ R4, R68, -R6 ;  /* 0x8000000644047221 */ /* 0x004fc80000010000 */
[----:B------:R-:W-:Y:S01]  /*d520*/  FMUL.FTZ R3, R4, UR42 ;  /* 0x0000002a04037c20 */ /* 0x000fe20008410000 */
[----:B------:R-:W-:Y:S01]  /*d530*/  MUFU.EX2 R5, R9 ;  /* 0x0000000900057308 */ /* 0x000fe20000000800 */
[----:B---3--:R-:W-:Y:S02]  /*d540*/  F2FP.F16.F32.PACK_AB R7, R240, R225 ;  /* 0x000000e1f007723e */ /* 0x008fe400000000ff */
[----:B----4-:R-:W-:-:S05]  /*d550*/  F2FP.F16.F32.PACK_AB R6, R249, R191 ;  /* 0x000000bff906723e */ /* 0x010fca00000000ff */
[----:B------:R-:W1:Y:S01]  /*d560*/  MUFU.EX2 R3, R3 ;  /* 0x0000000300037308 */ /* 0x000e620000000800 */
[----:B------:R-:W-:Y:S02]  /*d570*/  PRMT R174, R7, 0x7632, R174 ;  /* 0x0000763207ae7816 */ /* 0x000fe400000000ae */
[----:B------:R-:W-:-:S05]  /*d580*/  PRMT R172, R6, 0x7632, R172 ;  /* 0x0000763206ac7816 */ /* 0x000fca00000000ac */
[----:B------:R-:W2:Y:S01]  /*d590*/  MUFU.EX2 R4, R18 ;  /* 0x0000001200047308 */ /* 0x000ea20000000800 */
[----:B------:R-:W-:Y:S01]  /*d5a0*/  PRMT R175, R7, 0x7610, R175 ;  /* 0x0000761007af7816 */ /* 0x000fe200000000af */
[----:B------:R-:W-:Y:S01]  /*d5b0*/  @!P4 HADD2 R237, -R174.H0_H0, -RZ.H0_H0 ;  /* 0xa00000ffaeedc230 */ /* 0x000fe20000000900 */
[----:B------:R-:W-:Y:S01]  /*d5c0*/  PRMT R173, R6, 0x7610, R173 ;  /* 0x0000761006ad7816 */ /* 0x000fe200000000ad */
[----:B------:R-:W-:Y:S01]  /*d5d0*/  FADD.FTZ R6, R69, -R14 ;  /* 0x8000000e45067221 */ /* 0x000fe20000010000 */
[----:B------:R-:W-:Y:S02]  /*d5e0*/  @!P2 HADD2 R235, -R172.H0_H0, -RZ.H0_H0 ;  /* 0xa00000ffaceba230 */ /* 0x000fe40000000900 */
[----:B------:R-:W-:Y:S02]  /*d5f0*/  IMAD.MOV.U32 R180, RZ, RZ, R239 ;  /* 0x000000ffffb47224 */ /* 0x000fe400078e00ef */
[----:B------:R-:W-:Y:S01]  /*d600*/  @!P5 HADD2 R234, -R175.H0_H0, -RZ.H0_H0 ;  /* 0xa00000ffafead230 */ /* 0x000fe20000000900 */
[----:B------:R-:W-:Y:S01]  /*d610*/  PRMT R239, R175, 0x5410, R174 ;  /* 0x00005410afef7816 */ /* 0x000fe200000000ae */
[----:B-1----:R-:W-:Y:S01]  /*d620*/  FFMA.FTZ R245, R245, R3, R5 ;  /* 0x00000003f5f57223 */ /* 0x002fe20000010005 */
[----:B------:R-:W-:Y:S01]  /*d630*/  @!P4 PRMT R174, R237, 0x5410, RZ ;  /* 0x00005410edaec816 */ /* 0x000fe200000000ff */
[----:B------:R-:W-:Y:S01]  /*d640*/  FMUL.FTZ R6, R6, UR42 ;  /* 0x0000002a06067c20 */ /* 0x000fe20008410000 */
[----:B------:R-:W-:-:S02]  /*d650*/  PRMT R237, R173, 0x5410, R172 ;  /* 0x00005410aded7816 */ /* 0x000fc400000000ac */
[----:B------:R-:W-:Y:S01]  /*d660*/  @!P2 PRMT R172, R235, 0x5410, RZ ;  /* 0x00005410ebaca816 */ /* 0x000fe200000000ff */
[----:B------:R-:W-:Y:S01]  /*d670*/  IMAD.MOV.U32 R235, RZ, RZ, R180 ;  /* 0x000000ffffeb7224 */ /* 0x000fe200078e00b4 */
[----:B------:R-:W-:Y:S01]  /*d680*/  @!P5 PRMT R175, R234, 0x5410, RZ ;  /* 0x00005410eaafd816 */ /* 0x000fe200000000ff */
[-C--:B------:R-:W-:Y:S01]  /*d690*/  FFMA.FTZ R9, R247, R0.reuse, R48 ;  /* 0x00000000f7097223 */ /* 0x080fe20000010030 */
[C---:B--2---:R-:W-:Y:S01]  /*d6a0*/  FADD.FTZ R27, R4.reuse, R245 ;  /* 0x000000f5041b7221 */ /* 0x044fe20000010000 */
[----:B------:R-:W-:Y:S01]  /*d6b0*/  F2FP.F16.F32.PACK_AB R26, R4, R5 ;  /* 0x00000005041a723e */ /* 0x000fe200000000ff */
        /* <DEDUP_REMOVED lines=16> */
[----:B------:R-:W-:Y:S08]  /*d7c0*/  MUFU.EX2 R4, R20 ;  /* 0x0000001400047308 */ /* 0x000ff00000000800 */
[----:B------:R1:W2:Y:S01]  /*d7d0*/  MUFU.EX2 R0, R6 ;  /* 0x0000000600007308 */ /* 0x0002a20000000800 */
[----:B------:R-:W-:-:S02]  /*d7e0*/  @!P6 HADD2 R233, -R192.H0_H0, -RZ.H0_H0 ;  /* 0xa00000ffc0e9e230 */ /* 0x000fc40000000900 */
[----:B------:R-:W-:Y:S02]  /*d7f0*/  @!P3 HADD2 R236, -R173.H0_H0, -RZ.H0_H0 ;  /* 0xa00000ffadecb230 */ /* 0x000fe40000000900 */
[-C--:B------:R-:W-:Y:S01]  /*d800*/  FMUL.FTZ R42, R138, R2.reuse ;  /* 0x000000028a2a7220 */ /* 0x080fe20000410000 */
[-C--:B------:R-:W-:Y:S01]  /*d810*/  FMUL.FTZ R41, R139, R2.reuse ;  /* 0x000000028b297220 */ /* 0x080fe20000410000 */
[----:B------:R-:W-:Y:S01]  /*d820*/  @!P6 PRMT R192, R233, 0x5410, RZ ;  /* 0x00005410e9c0e816 */ /* 0x000fe200000000ff */
[----:B------:R-:W-:Y:S01]  /*d830*/  IMAD.MOV.U32 R139, RZ, RZ, R224 ;  /* 0x000000ffff8b7224 */ /* 0x000fe200078e00e0 */
[----:B------:R-:W-:Y:S01]  /*d840*/  @!P3 PRMT R173, R236, 0x5410, RZ ;  /* 0x00005410ecadb816 */ /* 0x000fe200000000ff */
        /* <DEDUP_REMOVED lines=8> */
[----:B------:R-:W-:Y:S02]  /*d8d0*/  IMAD.MOV.U32 R236, RZ, RZ, R240 ;  /* 0x000000ffffec7224 */ /* 0x000fe400078e00f0 */
[----:B------:R-:W-:Y:S01]  /*d8e0*/  FMUL.FTZ R179, R126, R2 ;  /* 0x000000027eb37220 */ /* 0x000fe20000410000 */
[----:B------:R-:W-:-:S02]  /*d8f0*/  IMAD.MOV.U32 R245, RZ, RZ, R191 ;  /* 0x000000fffff57224 */ /* 0x000fc400078e00bf */
[-C--:B------:R-:W-:Y:S01]  /*d900*/  FMUL.FTZ R241, R127, R2.reuse ;  /* 0x000000027ff17220 */ /* 0x080fe20000410000 */
[-C--:B------:R-:W-:Y:S01]  /*d910*/  FMUL.FTZ R5, R122, R2.reuse ;  /* 0x000000027a057220 */ /* 0x080fe20000410000 */
[-C--:B-1----:R-:W-:Y:S01]  /*d920*/  FMUL.FTZ R6, R123, R2.reuse ;  /* 0x000000027b067220 */ /* 0x082fe20000410000 */
[-C--:B------:R-:W-:Y:S01]  /*d930*/  FMUL.FTZ R186, R118, R2.reuse ;  /* 0x0000000276ba7220 */ /* 0x080fe20000410000 */
[-C--:B------:R-:W-:Y:S01]  /*d940*/  FMUL.FTZ R247, R119, R2.reuse ;  /* 0x0000000277f77220 */ /* 0x080fe20000410000 */
[-C--:B------:R-:W-:Y:S01]  /*d950*/  FMUL.FTZ R212, R114, R2.reuse ;  /* 0x0000000272d47220 */ /* 0x080fe20000410000 */
[-C--:B------:R-:W-:Y:S01]  /*d960*/  FMUL.FTZ R211, R115, R2.reuse ;  /* 0x0000000273d37220 */ /* 0x080fe20000410000 */
[-C--:B------:R-:W-:Y:S01]  /*d970*/  FMUL.FTZ R224, R102, R2.reuse ;  /* 0x0000000266e07220 */ /* 0x080fe20000410000 */
[----:B------:R-:W-:Y:S01]  /*d980*/  FMUL.FTZ R230, R103, R2 ;  /* 0x0000000267e67220 */ /* 0x000fe20000410000 */
[-C--:B--2---:R-:W-:Y:S01]  /*d990*/  FFMA.FTZ R2, R244, R0.reuse, R4 ;  /* 0x00000000f4027223 */ /* 0x084fe20000010004 */
        /* <DEDUP_REMOVED lines=15> */
[----:B------:R-:W-:-:S02]  /*da90*/  FMUL.FTZ R132, R77, R0 ;  /* 0x000000004d847220 */ /* 0x000fc40000410000 */
[----:B------:R-:W1:Y:S01]  /*daa0*/  MUFU.EX2 R0, R21 ;  /* 0x0000001500007308 */ /* 0x000e620000000800 */
[----:B------:R-:W-:Y:S01]  /*dab0*/  IMAD.WIDE.U32 R22, R226, -0x326172a9, RZ ;  /* 0xcd9e8d57e2167825 */ /* 0x000fe200078e00ff */
[----:B-1----:R-:W-:-:S03]  /*dac0*/  F2FP.F16.F32.PACK_AB R16, R0, R4 ;  /* 0x000000040010723e */ /* 0x002fc600000000ff */
[----:B------:R-:W-:Y:S01]  /*dad0*/  FADD.FTZ R20, R0, R2 ;  /* 0x0000000200147221 */ /* 0x000fe20000010000 */
[----:B------:R-:W-:-:S05]  /*dae0*/  LOP3.LUT R0, R23, R235, RZ, 0x3c, !PT ;  /* 0x000000eb17007212 */ /* 0x000fca00078e3cff */
[----:B------:R-:W-:-:S05]  /*daf0*/  IMAD.WIDE.U32 R12, R0, -0x2daee0ad, RZ ;  /* 0xd2511f53000c7825 */ /* 0x000fca00078e00ff */
[----:B------:R-:W-:Y:S01]  /*db00*/  LOP3.LUT R0, R13, UR40, R220, 0x96, !PT ;  /* 0x000000280d007c12 */ /* 0x000fe2000f8e96dc */
[----:B------:R-:W-:-:S04]  /*db10*/  IMAD.MOV.U32 R115, RZ, RZ, R10 ;  /* 0x000000ffff737224 */ /* 0x000fc800078e000a */
[----:B------:R-:W-:Y:S01]  /*db20*/  IMAD.WIDE.U32 R10, R0, -0x326172a9, RZ ;  /* 0xcd9e8d57000a7825 */ /* 0x000fe200078e00ff */
[--C-:B------:R-:W-:Y:S02]  /*db30*/  LOP3.LUT R2, R25, UR41, R22.reuse, 0x96, !PT ;  /* 0x0000002919027c12 */ /* 0x100fe4000f8e9616 */
[----:B------:R-:W-:Y:S02]  /*db40*/  LOP3.LUT R21, R141, UR41, R22, 0x96, !PT ;  /* 0x000000298d157c12 */ /* 0x000fe4000f8e9616 */
[----:B------:R-:W-:Y:S02]  /*db50*/  LOP3.LUT R22, R11, UR39, R140, 0x96, !PT ;  /* 0x000000270b167c12 */ /* 0x000fe4000f8e968c */
[----:B------:R-:W2:Y:S01]  /*db60*/  LDL.LU.64 R140, [R1+0x1e0] ;  /* 0x0001e000018c7983 */ /* 0x000ea20000300a00 */
[----:B------:R-:W-:Y:S02]  /*db70*/  IMAD.MOV.U32 R112, RZ, RZ, R190 ;  /* 0x000000ffff707224 */ /* 0x000fe400078e00be */
[----:B------:R-:W-:Y:S01]  /*db80*/  FMUL.FTZ R110, R110, R3 ;  /* 0x000000036e6e7220 */ /* 0x000fe20000410000 */
[----:B------:R-:W-:-:S02]  /*db90*/  IMAD.MOV.U32 R142, RZ, RZ, R189 ;  /* 0x000000ffff8e7224 */ /* 0x000fc400078e00bd */
        /* <DEDUP_REMOVED lines=15> */
[----:B------:R-:W-:-:S04]  /*dc90*/  IMAD.WIDE.U32 R2, R2, -0x2daee0ad, RZ ;  /* 0xd2511f5302027825 */ /* 0x000fc800078e00ff */
[----:B------:R-:W-:Y:S01]  /*dca0*/  FADD.FTZ R15, R51, R9 ;  /* 0x00000009330f7221 */ /* 0x000fe20000010000 */
[----:B------:R-:W-:Y:S02]  /*dcb0*/  LOP3.LUT R0, R3, UR38, R12, 0x96, !PT ;  /* 0x0000002603007c12 */ /* 0x000fe4000f8e960c */
[----:B------:R-:W-:Y:S01]  /*dcc0*/  LOP3.LUT R3, R11, UR39, R24, 0x96, !PT ;  /* 0x000000270b037c12 */ /* 0x000fe2000f8e9618 */
[----:B------:R-:W-:Y:S02]  /*dcd0*/  IMAD.MOV.U32 R51, RZ, RZ, R5 ;  /* 0x000000ffff337224 */ /* 0x000fe400078e0005 */
[----:B------:R-:W-:Y:S02]  /*dce0*/  FADD.FTZ R18, R49, R8 ;  /* 0x0000000831127221 */ /* 0x000fe40000010000 */
[----:B------:R-:W-:-:S04]  /*dcf0*/  IMAD.WIDE.U32 R4, R3, -0x2daee0ad, RZ ;  /* 0xd2511f5303047825 */ /* 0x000fc800078e00ff */
[----:B------:R-:W-:Y:S01]  /*dd00*/  IMAD.WIDE.U32 R8, R0, -0x326172a9, RZ ;  /* 0xcd9e8d5700087825 */ /* 0x000fe200078e00ff */
[----:B------:R-:W-:-:S03]  /*dd10*/  LOP3.LUT R0, R5, UR36, R2, 0x96, !PT ;  /* 0x0000002405007c12 */ /* 0x000fc6000f8e9602 */
[----:B------:R-:W-:Y:S02]  /*dd20*/  IMAD.MOV.U32 R244, RZ, RZ, R7 ;  /* 0x000000fffff47224 */ /* 0x000fe400078e0007 */
[----:B------:R-:W-:Y:S02]  /*dd30*/  IMAD.MOV.U32 R49, RZ, RZ, R6 ;  /* 0x000000ffff317224 */ /* 0x000fe400078e0006 */
[----:B------:R-:W-:Y:S01]  /*dd40*/  IMAD.WIDE.U32 R6, R0, -0x326172a9, RZ ;  /* 0xcd9e8d5700067825 */ /* 0x000fe200078e00ff */
[----:B------:R-:W-:-:S04]  /*dd50*/  LOP3.LUT R3, R9, UR37, R10, 0x96, !PT ;  /* 0x0000002509037c12 */ /* 0x000fc8000f8e960a */
[----:B------:R-:W-:Y:S01]  /*dd60*/  LOP3.LUT R0, R7, UR35, R8, 0x96, !PT ;  /* 0x0000002307007c12 */ /* 0x000fe2000f8e9608 */
[----:B------:R-:W-:-:S04]  /*dd70*/  IMAD.WIDE.U32 R2, R3, -0x2daee0ad, RZ ;  /* 0xd2511f5303027825 */ /* 0x000fc800078e00ff */
[----:B------:R-:W-:Y:S01]  /*dd80*/  IMAD.WIDE.U32 R8, R0, -0x2daee0ad, RZ ;  /* 0xd2511f5300087825 */ /* 0x000fe200078e00ff */
[----:B------:R-:W-:-:S04]  /*dd90*/  LOP3.LUT R3, R3, UR33, R4, 0x96, !PT ;  /* 0x0000002103037c12 */ /* 0x000fc8000f8e9604 */
[----:B------:R-:W-:Y:S01]  /*dda0*/  LOP3.LUT R2, R9, UR29, R2, 0x96, !PT ;  /* 0x0000001d09027c12 */ /* 0x000fe2000f8e9602 */
[----:B------:R-:W-:-:S04]  /*ddb0*/  IMAD.WIDE.U32 R4, R3, -0x326172a9, RZ ;  /* 0xcd9e8d5703047825 */ /* 0x000fc800078e00ff */
[----:B------:R-:W-:Y:S01]  /*ddc0*/  FADD.FTZ R11, R73, R15 ;  /* 0x0000000f490b7221 */ /* 0x000fe20000010000 */
[----:B------:R-:W-:Y:S01]  /*ddd0*/  FADD.FTZ R15, R67, R18 ;  /* 0x00000012430f7221 */ /* 0x000fe20000010000 */
[----:B------:R-:W-:-:S04]  /*dde0*/  IMAD.WIDE.U32 R2, R2, -0x326172a9, RZ ;  /* 0xcd9e8d5702027825 */ /* 0x000fc800078e00ff */
[----:B------:R-:W-:Y:S02]  /*ddf0*/  IMAD.MOV.U32 R67, RZ, RZ, R233 ;  /* 0x000000ffff437224 */ /* 0x000fe400078e00e9 */
[----:B------:R1:W-:Y:S01]  /*de00*/  MUFU.EX2 R233, R59 ;  /* 0x0000003b00e97308 */ /* 0x0003e20000000800 */
[----:B------:R-:W-:-:S04]  /*de10*/  LOP3.LUT R0, R3, UR16, R4, 0x96, !PT ;  /* 0x0000001003007c12 */ /* 0x000fc8000f8e9604 */
[----:B------:R-:W-:Y:S01]  /*de20*/  LOP3.LUT R4, R0, 0xff, RZ, 0xc0, !PT ;  /* 0x000000ff00047812 */ /* 0x000fe200078ec0ff */
[----:B-1----:R-:W-:Y:S02]  /*de30*/  IMAD.MOV.U32 R59, RZ, RZ, R238 ;  /* 0x000000ffff3b7224 */ /* 0x002fe400078e00ee */
[----:B------:R-:W3:Y:S01]  /*de40*/  LDL.LU R238, [R1+0x1dc] ;  /* 0x0001dc0001ee7983 */ /* 0x000ee20000300800 */
[----:B------:R-:W-:Y:S02]  /*de50*/  ISETP.LE.U32.AND P4, PT, R4, UR12, PT ;  /* 0x0000000c04007c0c */ /* 0x000fe4000bf83070 */
[----:B------:R-:W-:-:S04]  /*de60*/  LOP3.LUT R4, R0, 0xffff, RZ, 0xc0, !PT ;  /* 0x0000ffff00047812 */ /* 0x000fc800078ec0ff */
[----:B------:R-:W-:-:S04]  /*de70*/  SHF.R.U32.HI R4, RZ, 0x8, R4 ;  /* 0x00000008ff047819 */ /* 0x000fc80000011604 */
[----:B------:R-:W-:-:S04]  /*de80*/  LOP3.LUT R4, R4, 0xffff, RZ, 0xc0, !PT ;  /* 0x0000ffff04047812 */ /* 0x000fc800078ec0ff */
[----:B------:R-:W-:Y:S02]  /*de90*/  ISETP.LE.U32.AND P2, PT, R4, UR12, PT ;  /* 0x0000000c04007c0c */ /* 0x000fe4000bf43070 */
[--C-:B------:R-:W-:Y:S02]  /*dea0*/  SHF.R.U32.HI R4, RZ, 0x10, R0.reuse ;  /* 0x00000010ff047819 */ /* 0x100fe40000011600 */
[----:B------:R-:W-:-:S04]  /*deb0*/  SHF.R.U32.HI R0, RZ, 0x18, R0 ;  /* 0x00000018ff007819 */ /* 0x000fc80000011600 */
[----:B------:R-:W-:Y:S02]  /*dec0*/  ISETP.LE.U32.AND P3, PT, R0, UR12, PT ;  /* 0x0000000c00007c0c */ /* 0x000fe4000bf63070 */
[----:B------:R-:W-:Y:S02]  /*ded0*/  LOP3.LUT R0, R2, 0xff, RZ, 0xc0, !PT ;  /* 0x000000ff02007812 */ /* 0x000fe400078ec0ff */
[----:B------:R-:W-:Y:S01]  /*dee0*/  LOP3.LUT R4, R4, 0xff, RZ, 0xc0, !PT ;  /* 0x000000ff04047812 */ /* 0x000fe200078ec0ff */
[----:B------:R1:W-:Y:S01]  /*def0*/  MUFU.EX2 R7, R34 ;  /* 0x0000002200077308 */ /* 0x0003e20000000800 */
[----:B------:R-:W-:Y:S02]  /*df00*/  ISETP.LE.U32.AND P5, PT, R0, UR12, PT ;  /* 0x0000000c00007c0c */ /* 0x000fe4000bfa3070 */
[----:B------:R-:W-:Y:S02]  /*df10*/  LOP3.LUT R3, R2, 0xffff, RZ, 0xc0, !PT ;  /* 0x0000ffff02037812 */ /* 0x000fe400078ec0ff */
[----:B------:R-:W-:-:S03]  /*df20*/  PRMT R17, R16, 0x7632, R17 ;  /* 0x0000763210117816 */ /* 0x000fc60000000011 */
[----:B------:R-:W4:Y:S01]  /*df30*/  MUFU.EX2 R0, R28 ;  /* 0x0000001c00007308 */ /* 0x000f220000000800 */
[----:B------:R-:W-:Y:S02]  /*df40*/  LOP3.LUT R14, R5, UR32, R6, 0x96, !PT ;  /* 0x00000020050e7c12 */ /* 0x000fe4000f8e9606 */
[----:B------:R-:W-:Y:S02]  /*df50*/  ISETP.LE.U32.AND P6, PT, R4, UR12, PT ;  /* 0x0000000c04007c0c */ /* 0x000fe4000bfc3070 */
[--C-:B------:R-:W-:Y:S02]  /*df60*/  SHF.R.U32.HI R6, RZ, 0x10, R2.reuse ;  /* 0x00000010ff067819 */ /* 0x100fe40000011602 */
[----:B------:R-:W-:Y:S02]  /*df70*/  SHF.R.U32.HI R4, RZ, 0x18, R2 ;  /* 0x00000018ff047819 */ /* 0x000fe40000011602 */
[----:B------:R-:W-:Y:S01]  /*df80*/  SHF.R.U32.HI R2, RZ, 0x8, R3 ;  /* 0x00000008ff027819 */ /* 0x000fe20000011603 */
[----:B------:R-:W-:Y:S01]  /*df90*/  @!P2 HADD2 R69, -R17.H0_H0, -RZ.H0_H0 ;  /* 0xa00000ff1145a230 */ /* 0x000fe20000000900 */
[----:B------:R-:W-:Y:S01]  /*dfa0*/  PRMT R13, R16, 0x7610, R13 ;  /* 0x00007610100d7816 */ /* 0x000fe2000000000d */
[----:B-1----:R-:W-:Y:S01]  /*dfb0*/  IMAD.MOV.U32 R34, RZ, RZ, R51 ;  /* 0x000000ffff227224 */ /* 0x002fe200078e0033 */
[----:B------:R-:W-:-:S02]  /*dfc0*/  LOP3.LUT R2, R2, 0xffff, RZ, 0xc0, !PT ;  /* 0x0000ffff02027812 */ /* 0x000fc400078ec0ff */
[----:B------:R-:W-:Y:S01]  /*dfd0*/  PRMT R51, R13, 0x5410, R17 ;  /* 0x000054100d337816 */ /* 0x000fe20000000011 */
[----:B------:R-:W-:Y:S01]  /*dfe0*/  @!P4 HADD2 R68, -R13.H0_H0, -RZ.H0_H0 ;  /* 0xa00000ff0d44c230 */ /* 0x000fe20000000900 */
[----:B------:R-:W-:Y:S02]  /*dff0*/  @!P2 PRMT R17, R69, 0x5410, RZ ;  /* 0x000054104511a816 */ /* 0x000fe400000000ff */
[----:B------:R-:W-:Y:S01]  /*e000*/  ISETP.LE.U32.AND P2, PT, R2, UR12, PT ;  /* 0x0000000c02007c0c */ /* 0x000fe2000bf43070 */
[----:B------:R-:W-:Y:S01]  /*e010*/  IMAD.WIDE.U32 R2, R14, -0x2daee0ad, RZ ;  /* 0xd2511f530e027825 */ /* 0x000fe200078e00ff */
[----:B------:R-:W-:-:S03]  /*e020*/  @!P4 PRMT R13, R68, 0x5410, RZ ;  /* 0x00005410440dc816 */ /* 0x000fc600000000ff */
[----:B----4-:R-:W-:Y:S01]  /*e030*/  FADD.FTZ R9, R0, R20 ;  /* 0x0000001400097221 */ /* 0x010fe20000010000 */
[----:B------:R-:W-:Y:S01]  /*e040*/  F2FP.F16.F32.PACK_AB R5, R7, R0 ;  /* 0x000000000705723e */ /* 0x000fe200000000ff */
[----:B------:R-:W-:Y:S01]  /*e050*/  MUFU.EX2 R14, R30 ;  /* 0x0000001e000e7308 */ /* 0x000fe20000000800 */
[----:B------:R-:W-:Y:S02]  /*e060*/  ISETP.LE.U32.AND P4, PT, R4, UR12, PT ;  /* 0x0000000c04007c0c */ /* 0x000fe4000bf83070 */
[----:B------:R-:W-:Y:S02]  /*e070*/  LOP3.LUT R0, R3, UR34, R8, 0x96, !PT ;  /* 0x0000002203007c12 */ /* 0x000fe4000f8e9608 */
[----:B------:R-:W-:-:S03]  /*e080*/  PRMT R19, R26, 0x7632, R19 ;  /* 0x000076321a137816 */ /* 0x000fc60000000013 */
[----:B------:R-:W1:Y:S01]  /*e090*/  MUFU.EX2 R4, R29 ;  /* 0x0000001d00047308 */ /* 0x000e620000000800 */
[----:B------:R-:W-:Y:S02]  /*e0a0*/  PRMT R18, R26, 0x7610, R18 ;  /* 0x000076101a127816 */ /* 0x000fe40000000012 */
[C---:B------:R-:W-:Y:S02]  /*e0b0*/  PRMT R171, R5.reuse, 0x7610, R171 ;  /* 0x0000761005ab7816 */ /* 0x040fe400000000ab */
[----:B------:R-:W-:Y:S02]  /*e0c0*/  PRMT R170, R5, 0x7632, R170 ;  /* 0x0000763205aa7816 */ /* 0x000fe400000000aa */
[----:B------:R-:W-:Y:S01]  /*e0d0*/  SHF.R.U32.HI R5, RZ, 0x10, R0 ;  /* 0x00000010ff057819 */ /* 0x000fe20000011600 */
[----:B------:R-:W-:Y:S02]  /*e0e0*/  @!P3 HADD2 R70, -R19.H0_H0, -RZ.H0_H0 ;  /* 0xa00000ff1346b230 */ /* 0x000fe40000000900 */
[----:B------:R-:W-:-:S02]  /*e0f0*/  IMAD.MOV.U32 R73, RZ, RZ, R49 ;  /* 0x000000ffff497224 */ /* 0x000fc400078e0031 */
[----:B------:R-:W-:Y:S01]  /*e100*/  @!P6 HADD2 R71, -R18.H0_H0, -RZ.H0_H0 ;  /* 0xa00000ff1247e230 */ /* 0x000fe20000000900 */
[----:B------:R-:W-:Y:S01]  /*e110*/  LOP3.LUT R5, R5, 0xff, RZ, 0xc0, !PT ;  /* 0x000000ff05057812 */ /* 0x000fe200078ec0ff */
[----:B------:R-:W-:Y:S01]  /*e120*/  @!P5 HADD2 R76, -R171.H0_H0, -RZ.H0_H0 ;  /* 0xa00000ffab4cd230 */ /* 0x000fe20000000900 */
[----:B------:R-:W-:Y:S02]  /*e130*/  PRMT R49, R18, 0x5410, R19 ;  /* 0x0000541012317816 */ /* 0x000fe40000000013 */
[----:B------:R-:W-:Y:S02]  /*e140*/  @!P3 PRMT R19, R70, 0x5410, RZ ;  /* 0x000054104613b816 */ /* 0x000fe400000000ff */
[----:B------:R-:W-:Y:S02]  /*e150*/  ISETP.LE.U32.AND P3, PT, R5, UR12, PT ;  /* 0x0000000c05007c0c */ /* 0x000fe4000bf63070 */
[----:B------:R-:W-:Y:S01]  /*e160*/  @!P6 PRMT R18, R71, 0x5410, RZ ;  /* 0x000054104712e816 */ /* 0x000fe200000000ff */
[----:B------:R-:W-:Y:S01]  /*e170*/  IMAD.MOV.U32 R71, RZ, RZ, R48 ;  /* 0x000000ffff477224 */ /* 0x000fe200078e0030 */
[----:B------:R-:W-:-:S02]  /*e180*/  LOP3.LUT R5, R0, 0xff, RZ, 0xc0, !PT ;  /* 0x000000ff00057812 */ /* 0x000fc400078ec0ff */
[----:B------:R-:W-:Y:S01]  /*e190*/  PRMT R48, R171, 0x5410, R170 ;  /* 0x00005410ab307816 */ /* 0x000fe200000000aa */
[----:B------:R4:W-:Y:S01]  /*e1a0*/  MUFU.EX2 R20, R45 ;  /* 0x0000002d00147308 */ /* 0x0009e20000000800 */
[----:B------:R-:W-:Y:S02]  /*e1b0*/  @!P5 PRMT R171, R76, 0x5410, RZ ;  /* 0x000054104cabd816 */ /* 0x000fe400000000ff */
[----:B------:R-:W-:Y:S01]  /*e1c0*/  ISETP.LE.U32.AND P5, PT, R5, UR12, PT ;  /* 0x0000000c05007c0c */ /* 0x000fe2000bfa3070 */
[----:B-1----:R-:W-:Y:S01]  /*e1d0*/  FADD.FTZ R28, R4, R27 ;  /* 0x0000001b041c7221 */ /* 0x002fe20000010000 */
[----:B------:R-:W-:-:S03]  /*e1e0*/  F2FP.F16.F32.PACK_AB R5, R14, R4 ;  /* 0x000000040e05723e */ /* 0x000fc600000000ff */
[----:B------:R-:W1:Y:S01]  /*e1f0*/  MUFU.EX2 R25, R46 ;  /* 0x0000002e00197308 */ /* 0x000e620000000800 */
[----:B------:R-:W-:Y:S01]  /*e200*/  SHF.R.U32.HI R4, RZ, 0x18, R0 ;  /* 0x00000018ff047819 */ /* 0x000fe20000011600 */
[----:B------:R-:W-:Y:S01]  /*e210*/  @!P2 HADD2 R77, -R170.H0_H0, -RZ.H0_H0 ;  /* 0xa00000ffaa4da230 */ /* 0x000fe20000000900 */
[----:B------:R-:W-:Y:S02]  /*e220*/  LOP3.LUT R0, R0, 0xffff, RZ, 0xc0, !PT ;  /* 0x0000ffff00007812 */ /* 0x000fe400078ec0ff */
[----:B------:R-:W-:Y:S02]  /*e230*/  PRMT R169, R5, 0x7632, R169 ;  /* 0x0000763205a97816 */ /* 0x000fe400000000a9 */
[----:B------:R-:W-:Y:S01]  /*e240*/  LOP3.LUT R6, R6, 0xff, RZ, 0xc0, !PT ;  /* 0x000000ff06067812 */ /* 0x000fe200078ec0ff */
[----:B------:R-:W-:Y:S01]  /*e250*/  MUFU.EX2 R16, R36 ;  /* 0x0000002400107308 */ /* 0x000fe20000000800 */
[----:B------:R-:W-:Y:S01]  /*e260*/  SHF.R.U32.HI R0, RZ, 0x8, R0 ;  /* 0x00000008ff007819 */ /* 0x000fe20000011600 */
[----:B------:R-:W-:Y:S01]  /*e270*/  @!P4 HADD2 R78, -R169.H0_H0, -RZ.H0_H0 ;  /* 0xa00000ffa94ec230 */ /* 0x000fe20000000900 */
[----:B------:R-:W-:-:S05]  /*e280*/  ISETP.LE.U32.AND P6, PT, R6, UR12, PT ;  /* 0x0000000c06007c0c */ /* 0x000fca000bfc3070 */
[----:B------:R-:W1:Y:S01]  /*e290*/  MUFU.EX2 R24, R44 ;  /* 0x0000002c00187308 */ /* 0x000e620000000800 */
[----:B------:R-:W-:Y:S01]  /*e2a0*/  @!P2 PRMT R170, R77, 0x5410, RZ ;  /* 0x000054104daaa816 */ /* 0x000fe200000000ff */
[----:B------:R-:W-:Y:S01]  /*e2b0*/  FADD.FTZ R29, R7, R9 ;  /* 0x00000009071d7221 */ /* 0x000fe20000010000 */
[----:B------:R-:W-:Y:S01]  /*e2c0*/  PRMT R168, R5, 0x7610, R168 ;  /* 0x0000761005a87816 */ /* 0x000fe200000000a8 */
[----:B------:R-:W-:Y:S01]  /*e2d0*/  IMAD.WIDE.U32 R6, R21, -0x2daee0ad, RZ ;  /* 0xd2511f5315067825 */ /* 0x000fe200078e00ff */
[----:B------:R-:W-:Y:S02]  /*e2e0*/  ISETP.LE.U32.AND P2, PT, R4, UR12, PT ;  /* 0x0000000c04007c0c */ /* 0x000fe4000bf43070 */
[----:B------:R-:W-:Y:S01]  /*e2f0*/  LOP3.LUT R0, R0, 0xffff, RZ, 0xc0, !PT ;  /* 0x0000ffff00007812 */ /* 0x000fe200078ec0ff */
[----:B------:R-:W-:Y:S01]  /*e300*/  IMAD.WIDE.U32 R4, R22, -0x2daee0ad, RZ ;  /* 0xd2511f5316047825 */ /* 0x000fe200078e00ff */
[----:B----4-:R-:W-:Y:S02]  /*e310*/  PRMT R45, R168, 0x5410, R169 ;  /* 0x00005410a82d7816 */ /* 0x010fe400000000a9 */
[----:B------:R-:W-:-:S02]  /*e320*/  @!P4 PRMT R169, R78, 0x5410, RZ ;  /* 0x000054104ea9c816 */ /* 0x000fc400000000ff */
[----:B------:R-:W-:Y:S02]  /*e330*/  ISETP.LE.U32.AND P4, PT, R0, UR12, PT ;  /* 0x0000000c00007c0c */ /* 0x000fe4000bf83070 */
[----:B------:R-:W-:Y:S02]  /*e340*/  LOP3.LUT R7, R7, UR38, R12, 0x96, !PT ;  /* 0x0000002607077c12 */ /* 0x000fe4000f8e960c */
[----:B-1----:R-:W-:Y:S02]  /*e350*/  F2FP.F16.F32.PACK_AB R0, R25, R20 ;  /* 0x000000141900723e */ /* 0x002fe400000000ff */
[----:B------:R-:W-:Y:S01]  /*e360*/  LOP3.LUT R6, R5, UR36, R6, 0x96, !PT ;  /* 0x0000002405067c12 */ /* 0x000fe2000f8e9606 */
[----:B------:R-:W-:Y:S01]  /*e370*/  IMAD.WIDE.U32 R8, R7, -0x326172a9, RZ ;  /* 0xcd9e8d5707087825 */ /* 0x000fe200078e00ff */
[C---:B------:R-:W-:Y:S02]  /*e380*/  PRMT R167, R0.reuse, 0x7610, R167 ;  /* 0x0000761000a77816 */ /* 0x040fe400000000a7 */
[----:B------:R-:W-:Y:S01]  /*e390*/  PRMT R166, R0, 0x7632, R166 ;  /* 0x0000763200a67816 */ /* 0x000fe200000000a6 */
[----:B------:R-:W-:Y:S01]  /*e3a0*/  IMAD.WIDE.U32 R6, R6, -0x326172a9, RZ ;  /* 0xcd9e8d5706067825 */ /* 0x000fe200078e00ff */
[----:B------:R-:W-:-:S02]  /*e3b0*/  F2FP.F16.F32.PACK_AB R0, R24, R16 ;  /* 0x000000101800723e */ /* 0x000fc400000000ff */
[----:B------:R-:W-:Y:S02]  /*e3c0*/  LOP3.LUT R5, R9, UR37, R10, 0x96, !PT ;  /* 0x0000002509057c12 */ /* 0x000fe4000f8e960a */
[C---:B------:R-:W-:Y:S02]  /*e3d0*/  PRMT R165, R0.reuse, 0x7632, R165 ;  /* 0x0000763200a57816 */ /* 0x040fe400000000a5 */
[----:B------:R-:W-:Y:S02]  /*e3e0*/  PRMT R164, R0, 0x7610, R164 ;  /* 0x0000761000a47816 */ /* 0x000fe400000000a4 */
[----:B------:R-:W-:Y:S01]  /*e3f0*/  LOP3.LUT R0, R7, UR35, R8, 0x96, !PT ;  /* 0x0000002307007c12 */ /* 0x000fe2000f8e9608 */
[----:B------:R-:W-:Y:S01]  /*e400*/  FADD.FTZ R30, R153, R11 ;  /* 0x0000000b991e7221 */ /* 0x000fe20000010000 */
[----:B------:R-:W-:-:S04]  /*e410*/  IMAD.WIDE.U32 R10, R5, -0x2daee0ad, RZ ;  /* 0xd2511f53050a7825 */ /* 0x000fc800078e00ff */
[----:B------:R-:W-:-:S04]  /*e420*/  IMAD.WIDE.U32 R8, R0, -0x2daee0ad, RZ ;  /* 0xd2511f5300087825 */ /* 0x000fc800078e00ff */
[----:B------:R-:W-:Y:S01]  /*e430*/  @!P3 HADD2 R83, -R164.H0_H0, -RZ.H0_H0 ;  /* 0xa00000ffa453b230 */ /* 0x000fe20000000900 */
[----:B------:R-:W-:Y:S02]  /*e440*/  LOP3.LUT R4, R11, UR33, R4, 0x96, !PT ;  /* 0x000000210b047c12 */ /* 0x000fe4000f8e9604 */
[----:B------:R-:W-:Y:S02]  /*e450*/  LOP3.LUT R7, R9, UR29, R10, 0x96, !PT ;  /* 0x0000001d09077c12 */ /* 0x000fe4000f8e960a */
[C---:B------:R-:W-:Y:S02]  /*e460*/  LOP3.LUT R0, R2.reuse, 0xff, RZ, 0xc0, !PT ;  /* 0x000000ff02007812 */ /* 0x040fe400078ec0ff */
[----:B------:R-:W-:Y:S02]  /*e470*/  LOP3.LUT R10, R2, 0xffff, RZ, 0xc0, !PT ;  /* 0x0000ffff020a7812 */ /* 0x000fe400078ec0ff */
[--C-:B------:R-:W-:Y:S02]  /*e480*/  SHF.R.U32.HI R9, RZ, 0x10, R2.reuse ;  /* 0x00000010ff097819 */ /* 0x100fe40000011602 */
[----:B------:R-:W-:Y:S01]  /*e490*/  SHF.R.U32.HI R11, RZ, 0x18, R2 ;  /* 0x00000018ff0b7819 */ /* 0x000fe20000011602 */
[----:B------:R-:W-:-:S04]  /*e4a0*/  IMAD.WIDE.U32 R2, R7, -0x326172a9, RZ ;  /* 0xcd9e8d5707027825 */ /* 0x000fc800078e00ff */
[----:B------:R-:W-:Y:S02]  /*e4b0*/  @!P4 HADD2 R81, -R166.H0_H0, -RZ.H0_H0 ;  /* 0xa00000ffa651c230 */ /* 0x000fe40000000900 */
[----:B------:R-:W-:Y:S01]  /*e4c0*/  IMAD.MOV.U32 R69, RZ, RZ, R114 ;  /* 0x000000ffff457224 */ /* 0x000fe200078e0072 */
[----:B------:R-:W-:Y:S02]  /*e4d0*/  PRMT R114, R164, 0x5410, R165 ;  /* 0x00005410a4727816 */ /* 0x000fe400000000a5 */
[----:B------:R-:W-:Y:S02]  /*e4e0*/  @!P3 PRMT R164, R83, 0x5410, RZ ;  /* 0x0000541053a4b816 */ /* 0x000fe400000000ff */
[----:B------:R-:W-:Y:S01]  /*e4f0*/  ISETP.LE.U32.AND P3, PT, R0, UR12, PT ;  /* 0x0000000c00007c0c */ /* 0x000fe2000bf63070 */
[----:B------:R-:W-:Y:S01]  /*e500*/  IMAD.MOV.U32 R68, RZ, RZ, R115 ;  /* 0x000000ffff447224 */ /* 0x000fe200078e0073 */
[----:B------:R-:W-:Y:S01]  /*e510*/  SHF.R.U32.HI R0, RZ, 0x18, R2 ;  /* 0x00000018ff007819 */ /* 0x000fe20000011602 */
[----:B------:R-:W-:Y:S01]  /*e520*/  @!P5 HADD2 R80, -R167.H0_H0, -RZ.H0_H0 ;  /* 0xa00000ffa750d230 */ /* 0x000fe20000000900 */
[----:B------:R-:W-:Y:S01]  /*e530*/  PRMT R115, R167, 0x5410, R166 ;  /* 0x00005410a7737816 */ /* 0x000fe200000000a6 */
[----:B------:R-:W-:Y:S01]  /*e540*/  USHF.L.U32 UR4, UR19, 0x3, URZ ;  /* 0x0000000313047899 */ /* 0x000fe2000800063f */
[----:B------:R-:W-:Y:S01]  /*e550*/  @!P4 PRMT R166, R81, 0x5410, RZ ;  /* 0x0000541051a6c816 */ /* 0x000fe200000000ff */
[----:B------:R-:W-:Y:S01]  /*e560*/  IMAD.WIDE.U32 R4, R4, -0x326172a9, RZ ;  /* 0xcd9e8d5704047825 */ /* 0x000fe200078e00ff */
[----:B------:R-:W-:-:S02]  /*e570*/  ISETP.LE.U32.AND P4, PT, R0, UR12, PT ;  /* 0x0000000c00007c0c */ /* 0x000fc4000bf83070 */
[----:B------:R-:W-:Y:S02]  /*e580*/  LOP3.LUT R0, R9, 0xff, RZ, 0xc0, !PT ;  /* 0x000000ff09007812 */ /* 0x000fe400078ec0ff */
[----:B------:R-:W-:Y:S02]  /*e590*/  @!P5 PRMT R167, R80, 0x5410, RZ ;  /* 0x0000541050a7d816 */ /* 0x000fe400000000ff */
[----:B------:R-:W-:Y:S01]  /*e5a0*/  ISETP.LE.U32.AND P5, PT, R0, UR12, PT ;  /* 0x0000000c00007c0c */ /* 0x000fe2000bfa3070 */
[----:B------:R-:W-:Y:S01]  /*e5b0*/  IMAD.U32 R0, RZ, RZ, UR4 ;  /* 0x00000004ff007e24 */ /* 0x000fe2000f8e00ff */
[----:B------:R-:W-:Y:S01]  /*e5c0*/  LOP3.LUT R6, R5, UR32, R6, 0x96, !PT ;  /* 0x0000002005067c12 */ /* 0x000fe2000f8e9606 */
[----:B------:R-:W-:Y:S01]  /*e5d0*/  USHF.L.U32 UR4, UR19, 0x6, URZ ;  /* 0x0000000613047899 */ /* 0x000fe2000800063f */
[----:B------:R-:W-:Y:S01]  /*e5e0*/  FADD.FTZ R27, R151, R15 ;  /* 0x0000000f971b7221 */ /* 0x000fe20000010000 */
[----:B------:R-:W-:Y:S01]  /*e5f0*/  @!P2 HADD2 R82, -R165.H0_H0, -RZ.H0_H0 ;  /* 0xa00000ffa552a230 */ /* 0x000fe20000000900 */
[----:B------:R-:W-:Y:S01]  /*e600*/  LOP3.LUT R5, R3, UR16, R4, 0x96, !PT ;  /* 0x0000001003057c12 */ /* 0x000fe2000f8e9604 */
[----:B------:R-:W-:Y:S01]  /*e610*/  MUFU.EX2 R12, R54 ;  /* 0x00000036000c7308 */ /* 0x000fe20000000800 */
[C---:B------:R-:W-:Y:S01]  /*e620*/  LOP3.LUT R4, R2.reuse, 0xff, RZ, 0xc0, !PT ;  /* 0x000000ff02047812 */ /* 0x040fe200078ec0ff */
[----:B------:R-:W-:Y:S01]  /*e630*/  IMAD.MOV.U32 R76, RZ, RZ, R143 ;  /* 0x000000ffff4c7224 */ /* 0x000fe200078e008f */
[----:B------:R-:W-:Y:S01]  /*e640*/  LOP3.LUT R21, R2, 0xffff, RZ, 0xc0, !PT ;  /* 0x0000ffff02157812 */ /* 0x000fe200078ec0ff */
[----:B------:R-:W-:Y:S01]  /*e650*/  IMAD.MOV.U32 R46, RZ, RZ, R142 ;  /* 0x000000ffff2e7224 */ /* 0x000fe200078e008e */
[----:B------:R-:W-:Y:S01]  /*e660*/  SHF.R.U32.HI R7, RZ, 0x10, R2 ;  /* 0x00000010ff077819 */ /* 0x000fe20000011602 */
[----:B------:R-:W-:-:S02]  /*e670*/  IMAD.WIDE.U32 R2, R6, -0x2daee0ad, RZ ;  /* 0xd2511f5306027825 */ /* 0x000fc400078e00ff */
[----:B------:R-:W1:Y:S01]  /*e680*/  MUFU.EX2 R15, R56 ;  /* 0x00000038000f7308 */ /* 0x000e620000000800 */
[----:B------:R-:W-:Y:S01]  /*e690*/  @!P2 PRMT R165, R82, 0x5410, RZ ;  /* 0x0000541052a5a816 */ /* 0x000fe200000000ff */
[----:B--2---:R-:W-:Y:S01]  /*e6a0*/  IMAD.WIDE R142, R0, 0x2, R140 ;  /* 0x00000002008e7825 */ /* 0x004fe200078e028c */
[----:B------:R-:W-:-:S03]  /*e6b0*/  ISETP.LE.U32.AND P2, PT, R4, UR12, PT ;  /* 0x0000000c04007c0c */ /* 0x000fc6000bf43070 */
[----:B------:R-:W-:Y:S01]  /*e6c0*/  IMAD.U32 R0, RZ, RZ, UR4 ;  /* 0x00000004ff007e24 */ /* 0x000fe2000f8e00ff */
[----:B------:R-:W-:Y:S02]  /*e6d0*/  LOP3.LUT R4, R3, UR34, R8, 0x96, !PT ;  /* 0x0000002203047c12 */ /* 0x000fe4000f8e9608 */
[C---:B------:R-:W-:Y:S02]  /*e6e0*/  LOP3.LUT R22, R2.reuse, 0xff, RZ, 0xc0, !PT ;  /* 0x000000ff02167812 */ /* 0x040fe400078ec0ff */
[----:B------:R-:W-:Y:S02]  /*e6f0*/  LOP3.LUT R26, R2, 0xffff, RZ, 0xc0, !PT ;  /* 0x0000ffff021a7812 */ /* 0x000fe400078ec0ff */
[--C-:B------:R-:W-:Y:S02]  /*e700*/  SHF.R.U32.HI R23, RZ, 0x10, R2.reuse ;  /* 0x00000010ff177819 */ /* 0x100fe40000011602 */
[----:B------:R-:W-:Y:S01]  /*e710*/  SHF.R.U32.HI R9, RZ, 0x18, R2 ;  /* 0x00000018ff097819 */ /* 0x000fe20000011602 */
[----:B------:R-:W-:Y:S01]  /*e720*/  IMAD.WIDE R2, R0, 0x2, R140 ;  /* 0x0000000200027825 */ /* 0x000fe200078e028c */
[----:B------:R-:W-:-:S03]  /*e730*/  SHF.R.U32.HI R0, RZ, 0x8, R10 ;  /* 0x00000008ff007819 */ /* 0x000fc6000001160a */
[----:B------:R-:W-:Y:S01]  /*e740*/  @!P6 HADD2 R79, -R168.H0_H0, -RZ.H0_H0 ;  /* 0xa00000ffa84fe230 */ /* 0x000fe20000000900 */
[----:B------:R-:W-:Y:S01]  /*e750*/  LOP3.LUT R0, R0, 0xffff, RZ, 0xc0, !PT ;  /* 0x0000ffff00007812 */ /* 0x000fe200078ec0ff */
[----:B------:R-:W-:Y:S03]  /*e760*/  STG.E.U16 desc[UR26][R140.64+-0x80], R35 ;  /* 0xffff80238c007986 */ /* 0x000fe6000c10151a */
[----:B------:R-:W-:Y:S02]  /*e770*/  @!P6 PRMT R168, R79, 0x5410, RZ ;  /* 0x000054104fa8e816 */ /* 0x000fe400000000ff */
[----:B------:R-:W-:Y:S01]  /*e780*/  ISETP.LE.U32.AND P6, PT, R0, UR12, PT ;  /* 0x0000000c00007c0c */ /* 0x000fe2000bfc3070 */
[----:B------:R-:W-:Y:S01]  /*e790*/  STG.E.U16 desc[UR26][R140.64+-0x7e], R33 ;  /* 0xffff82218c007986 */ /* 0x000fe2000c10151a */
[----:B-1----:R-:W-:Y:S01]  /*e7a0*/  F2FP.F16.F32.PACK_AB R0, R15, R12 ;  /* 0x0000000c0f00723e */ /* 0x002fe200000000ff */
[----:B------:R-:W-:Y:S02]  /*e7b0*/  MUFU.EX2 R10, R47 ;  /* 0x0000002f000a7308 */ /* 0x000fe40000000800 */
[----:B------:R-:W-:Y:S04]  /*e7c0*/  STG.E.U16 desc[UR26][R142.64+-0x80], R31 ;  /* 0xffff801f8e007986 */ /* 0x000fe8000c10151a */
[----:B------:R-:W-:Y:S01]  /*e7d0*/  STG.E.U16 desc[UR26][R142.64+-0x7e], R32 ;  /* 0xffff82208e007986 */ /* 0x000fe2000c10151a */
[----:B------:R-:W-:-:S03]  /*e7e0*/  PRMT R161, R0, 0x7610, R161 ;  /* 0x0000761000a17816 */ /* 0x000fc600000000a1 */
[----:B------:R1:W-:Y:S01]  /*e7f0*/  STG.E.U16 desc[UR26][R2.64+-0x80], R13 ;  /* 0xffff800d02007986 */ /* 0x0003e2000c10151a */
[----:B------:R-:W-:Y:S01]  /*e800*/  PRMT R160, R0, 0x7632, R160 ;  /* 0x0000763200a07816 */ /* 0x000fe200000000a0 */
[----:B------:R-:W-:Y:S02]  /*e810*/  @!P3 HADD2 R85, -R161.H0_H0, -RZ.H0_H0 ;  /* 0xa00000ffa155b230 */ /* 0x000fe40000000900 */
[----:B------:R-:W-:Y:S01]  /*e820*/  IMAD.MOV.U32 R70, RZ, RZ, R113 ;  /* 0x000000ffff467224 */ /* 0x000fe200078e0071 */
[----:B------:R-:W-:Y:S02]  /*e830*/  PRMT R113, R161, 0x5410, R160 ;  /* 0x00005410a1717816 */ /* 0x000fe400000000a0 */
[----:B------:R-:W-:Y:S02]  /*e840*/  @!P3 PRMT R161, R85, 0x5410, RZ ;  /* 0x0000541055a1b816 */ /* 0x000fe400000000ff */
[----:B------:R-:W-:Y:S01]  /*e850*/  ISETP.LE.U32.AND P3, PT, R11, UR12, PT ;  /* 0x0000000c0b007c0c */ /* 0x000fe2000bf63070 */
[----:B-1----:R-:W1:Y:S01]  /*e860*/  MUFU.EX2 R13, R50 ;  /* 0x00000032000d7308 */ /* 0x002e620000000800 */
[----:B------:R-:W-:Y:S01]  /*e870*/  FADD.FTZ R8, R162, R27 ;  /* 0x0000001ba2087221 */ /* 0x000fe20000010000 */
[----:B------:R-:W-:Y:S01]  /*e880*/  @!P6 HADD2 R84, -R160.H0_H0, -RZ.H0_H0 ;  /* 0xa00000ffa054e230 */ /* 0x000fe20000000900 */
[----:B------:R-:W-:-:S05]  /*e890*/  LOP3.LUT R2, R7, 0xff, RZ, 0xc0, !PT ;  /* 0x000000ff07027812 */ /* 0x000fca00078ec0ff */
[----:B------:R-:W2:Y:S01]  /*e8a0*/  MUFU.EX2 R27, R58 ;  /* 0x0000003a001b7308 */ /* 0x000ea20000000800 */
[----:B-1----:R-:W-:-:S04]  /*e8b0*/  F2FP.F16.F32.PACK_AB R0, R13, R10 ;  /* 0x0000000a0d00723e */ /* 0x002fc800000000ff */
[C---:B------:R-:W-:Y:S02]  /*e8c0*/  PRMT R158, R0.reuse, 0x7632, R158 ;  /* 0x00007632009e7816 */ /* 0x040fe4000000009e */
[----:B------:R-:W-:Y:S02]  /*e8d0*/  PRMT R159, R0, 0x7610, R159 ;  /* 0x00007610009f7816 */ /* 0x000fe4000000009f */
[C---:B------:R-:W-:Y:S01]  /*e8e0*/  LOP3.LUT R0, R5.reuse, 0xffff, RZ, 0xc0, !PT ;  /* 0x0000ffff05007812 */ /* 0x040fe200078ec0ff */
[----:B------:R-:W-:Y:S01]  /*e8f0*/  @!P3 HADD2 R86, -R158.H0_H0, -RZ.H0_H0 ;  /* 0xa00000ff9e56b230 */ /* 0x000fe20000000900 */
[----:B------:R-:W-:Y:S02]  /*e900*/  @!P6 PRMT R160, R84, 0x5410, RZ ;  /* 0x0000541054a0e816 */ /* 0x000fe400000000ff */
[----:B------:R-:W-:Y:S02]  /*e910*/  ISETP.LE.U32.AND P6, PT, R2, UR12, PT ;  /* 0x0000000c02007c0c */ /* 0x000fe4000bfc3070 */
[----:B------:R-:W-:Y:S01]  /*e920*/  SHF.R.U32.HI R0, RZ, 0x8, R0 ;  /* 0x00000008ff007819 */ /* 0x000fe20000011600 */
[----:B------:R-:W-:Y:S01]  /*e930*/  IMAD.MOV.U32 R77, RZ, RZ, R112 ;  /* 0x000000ffff4d7224 */ /* 0x000fe200078e0070 */
[----:B------:R-:W-:Y:S01]  /*e940*/  LOP3.LUT R2, R5, 0xff, RZ, 0xc0, !PT ;  /* 0x000000ff05027812 */ /* 0x000fe200078ec0ff */
[----:B------:R-:W-:Y:S01]  /*e950*/  @!P5 HADD2 R87, -R159.H0_H0, -RZ.H0_H0 ;  /* 0xa00000ff9f57d230 */ /* 0x000fe20000000900 */
[----:B------:R-:W-:-:S02]  /*e960*/  PRMT R112, R159, 0x5410, R158 ;  /* 0x000054109f707816 */ /* 0x000fc4000000009e */
[----:B------:R-:W-:Y:S02]  /*e970*/  @!P3 PRMT R158, R86, 0x5410, RZ ;  /* 0x00005410569eb816 */ /* 0x000fe400000000ff */
[----:B------:R-:W-:Y:S02]  /*e980*/  LOP3.LUT R0, R0, 0xffff, RZ, 0xc0, !PT ;  /* 0x0000ffff00007812 */ /* 0x000fe400078ec0ff */
[----:B------:R-:W-:Y:S02]  /*e990*/  ISETP.LE.U32.AND P3, PT, R2, UR12, PT ;  /* 0x0000000c02007c0c */ /* 0x000fe4000bf63070 */
[----:B------:R-:W-:Y:S01]  /*e9a0*/  @!P5 PRMT R159, R87, 0x5410, RZ ;  /* 0x00005410579fd816 */ /* 0x000fe200000000ff */
[----:B------:R-:W-:Y:S01]  /*e9b0*/  IMAD.MOV.U32 R44, RZ, RZ, R68 ;  /* 0x000000ffff2c7224 */ /* 0x000fe200078e0044 */
[----:B------:R-:W-:Y:S01]  /*e9c0*/  ISETP.LE.U32.AND P5, PT, R0, UR12, PT ;  /* 0x0000000c00007c0c */ /* 0x000fe2000bfa3070 */
[----:B------:R-:W-:Y:S01]  /*e9d0*/  IMAD.MOV.U32 R68, RZ, RZ, R234 ;  /* 0x000000ffff447224 */ /* 0x000fe200078e00ea */
[----:B--2---:R-:W-:Y:S01]  /*e9e0*/  F2FP.F16.F32.PACK_AB R0, R233, R27 ;  /* 0x0000001be900723e */ /* 0x004fe200000000ff */
[----:B------:R-:W-:Y:S01]  /*e9f0*/  IMAD.MOV.U32 R79, RZ, RZ, R232 ;  /* 0x000000ffff4f7224 */ /* 0x000fe200078e00e8 */
[----:B------:R-:W-:Y:S02]  /*ea00*/  MUFU.EX2 R234, R60 ;  /* 0x0000003c00ea7308 */ /* 0x000fe40000000800 */
[C---:B------:R-:W-:Y:S01]  /*ea10*/  PRMT R157, R0.reuse, 0x7610, R157 ;  /* 0x00007610009d7816 */ /* 0x040fe2000000009d */
[----:B------:R-:W-:Y:S01]  /*ea20*/  IMAD.MOV.U32 R78, RZ, RZ, R230 ;  /* 0x000000ffff4e7224 */ /* 0x000fe200078e00e6 */
[----:B------:R-:W-:-:S04]  /*ea30*/  PRMT R156, R0, 0x7632, R156 ;  /* 0x00007632009c7816 */ /* 0x000fc8000000009c */
[----:B------:R-:W1:Y:S01]  /*ea40*/  MUFU.EX2 R232, R61 ;  /* 0x0000003d00e87308 */ /* 0x000e620000000800 */
[----:B------:R-:W-:Y:S01]  /*ea50*/  IMAD.MOV.U32 R83, RZ, RZ, R229 ;  /* 0x000000ffff537224 */ /* 0x000fe200078e00e5 */
[----:B------:R-:W-:Y:S01]  /*ea60*/  SHF.R.U32.HI R0, RZ, 0x8, R21 ;  /* 0x00000008ff007819 */ /* 0x000fe20000011615 */
[----:B------:R-:W-:Y:S02]  /*ea70*/  @!P3 HADD2 R88, -R157.H0_H0, -RZ.H0_H0 ;  /* 0xa00000ff9d58b230 */ /* 0x000fe40000000900 */
[----:B------:R-:W-:-:S03]  /*ea80*/  IMAD.MOV.U32 R84, RZ, RZ, R137 ;  /* 0x000000ffff547224 */ /* 0x000fc600078e0089 */
[----:B------:R-:W-:Y:S01]  /*ea90*/  MUFU.EX2 R229, R53 ;  /* 0x0000003500e57308 */ /* 0x000fe20000000800 */
[----:B------:R-:W-:Y:S02]  /*eaa0*/  LOP3.LUT R0, R0, 0xffff, RZ, 0xc0, !PT ;  /* 0x0000ffff00007812 */ /* 0x000fe400078ec0ff */
[----:B------:R-:W-:-:S05]  /*eab0*/  PRMT R137, R157, 0x5410, R156 ;  /* 0x000054109d897816 */ /* 0x000fca000000009c */
[----:B------:R-:W2:Y:S01]  /*eac0*/  MUFU.EX2 R230, R55 ;  /* 0x0000003700e67308 */ /* 0x000ea20000000800 */
[----:B------:R-:W-:Y:S02]  /*ead0*/  @!P3 PRMT R157, R88, 0x5410, RZ ;  /* 0x00005410589db816 */ /* 0x000fe400000000ff */
[----:B------:R-:W-:Y:S02]  /*eae0*/  ISETP.LE.U32.AND P3, PT, R0, UR12, PT ;  /* 0x0000000c00007c0c */ /* 0x000fe4000bf63070 */
[----:B-1----:R-:W-:-:S04]  /*eaf0*/  F2FP.F16.F32.PACK_AB R2, R232, R234 ;  /* 0x000000eae802723e */ /* 0x002fc800000000ff */
[C---:B------:R-:W-:Y:S01]  /*eb00*/  PRMT R154, R2.reuse, 0x7632, R154 ;  /* 0x00007632029a7816 */ /* 0x040fe2000000009a */
[----:B------:R-:W-:Y:S01]  /*eb10*/  IMAD.MOV.U32 R47, RZ, RZ, R73 ;  /* 0x000000ffff2f7224 */ /* 0x000fe200078e0049 */
[----:B------:R-:W-:Y:S01]  /*eb20*/  PRMT R155, R2, 0x7610, R155 ;  /* 0x00007610029b7816 */ /* 0x000fe2000000009b */
[----:B------:R-:W-:Y:S01]  /*eb30*/  IMAD.MOV.U32 R58, RZ, RZ, R213 ;  /* 0x000000ffff3a7224 */ /* 0x000fe200078e00d5 */
[----:B--2---:R-:W-:-:S03]  /*eb40*/  F2FP.F16.F32.PACK_AB R0, R230, R229 ;  /* 0x000000e5e600723e */ /* 0x004fc600000000ff */
[----:B------:R-:W-:Y:S02]  /*eb50*/  @!P3 HADD2 R93, -R154.H0_H0, -RZ.H0_H0 ;  /* 0xa00000ff9a5db230 */ /* 0x000fe40000000900 */
[----:B------:R-:W-:Y:S01]  /*eb60*/  IMAD.MOV.U32 R73, RZ, RZ, R211 ;  /* 0x000000ffff497224 */ /* 0x000fe200078e00d3 */
[C---:B------:R-:W-:Y:S02]  /*eb70*/  PRMT R153, R0.reuse, 0x7610, R153 ;  /* 0x0000761000997816 */ /* 0x040fe40000000099 */
[----:B------:R-:W-:Y:S01]  /*eb80*/  PRMT R152, R0, 0x7632, R152 ;  /* 0x0000763200987816 */ /* 0x000fe20000000098 */
[----:B------:R-:W-:Y:S01]  /*eb90*/  IMAD.MOV.U32 R80, RZ, RZ, R135 ;  /* 0x000000ffff507224 */ /* 0x000fe200078e0087 */
[----:B------:R-:W-:Y:S01]  /*eba0*/  LOP3.LUT R0, R23, 0xff, RZ, 0xc0, !PT ;  /* 0x000000ff17007812 */ /* 0x000fe200078ec0ff */
[----:B------:R-:W-:Y:S01]  /*ebb0*/  MUFU.EX2 R211, R74 ;  /* 0x0000004a00d37308 */ /* 0x000fe20000000800 */
[----:B------:R-:W-:Y:S02]  /*ebc0*/  PRMT R135, R155, 0x5410, R154 ;  /* 0x000054109b877816 */ /* 0x000fe4000000009a */
[----:B------:R-:W-:-:S02]  /*ebd0*/  @!P3 PRMT R154, R93, 0x5410, RZ ;  /* 0x000054105d9ab816 */ /* 0x000fc400000000ff */
[----:B------:R-:W-:-:S03]  /*ebe0*/  ISETP.LE.U32.AND P3, PT, R0, UR12, PT ;  /* 0x0000000c00007c0c */ /* 0x000fc6000bf63070 */
[----:B------:R-:W1:Y:S01]  /*ebf0*/  MUFU.EX2 R213, R72 ;  /* 0x0000004800d57308 */ /* 0x000e620000000800 */
[C---:B------:R-:W-:Y:S01]  /*ec00*/  LOP3.LUT R0, R4.reuse, 0xffff, RZ, 0xc0, !PT ;  /* 0x0000ffff04007812 */ /* 0x040fe200078ec0ff */
[----:B------:R-:W-:Y:S01]  /*ec10*/  @!P4 HADD2 R91, -R152.H0_H0, -RZ.H0_H0 ;  /* 0xa00000ff985bc230 */ /* 0x000fe20000000900 */
[----:B------:R-:W-:Y:S02]  /*ec20*/  LOP3.LUT R2, R4, 0xff, RZ, 0xc0, !PT ;  /* 0x000000ff04027812 */ /* 0x000fe400078ec0ff */
[----:B------:R-:W-:Y:S01]  /*ec30*/  SHF.R.U32.HI R0, RZ, 0x8, R0 ;  /* 0x00000008ff007819 */ /* 0x000fe20000011600 */
[----:B------:R-:W-:Y:S02]  /*ec40*/  IMAD.MOV.U32 R82, RZ, RZ, R134 ;  /* 0x000000ffff527224 */ /* 0x000fe400078e0086 */
[----:B------:R-:W-:Y:S01]  /*ec50*/  @!P6 HADD2 R92, -R153.H0_H0, -RZ.H0_H0 ;  /* 0xa00000ff995ce230 */ /* 0x000fe20000000900 */
[----:B------:R-:W-:Y:S02]  /*ec60*/  PRMT R134, R153, 0x5410, R152 ;  /* 0x0000541099867816 */ /* 0x000fe40000000098 */
[----:B------:R-:W-:-:S02]  /*ec70*/  @!P4 PRMT R152, R91, 0x5410, RZ ;  /* 0x000054105b98c816 */ /* 0x000fc400000000ff */
[----:B------:R-:W-:Y:S02]  /*ec80*/  LOP3.LUT R0, R0, 0xffff, RZ, 0xc0, !PT ;  /* 0x0000ffff00007812 */ /* 0x000fe400078ec0ff */
[----:B------:R-:W-:Y:S02]  /*ec90*/  ISETP.LE.U32.AND P4, PT, R2, UR12, PT ;  /* 0x0000000c02007c0c */ /* 0x000fe4000bf83070 */
[----:B------:R-:W-:Y:S02]  /*eca0*/  @!P6 PRMT R153, R92, 0x5410, RZ ;  /* 0x000054105c99e816 */ /* 0x000fe400000000ff */
[----:B------:R-:W-:Y:S01]  /*ecb0*/  ISETP.LE.U32.AND P6, PT, R0, UR12, PT ;  /* 0x0000000c00007c0c */ /* 0x000fe2000bfc3070 */
[----:B------:R-:W-:Y:S01]  /*ecc0*/  IMAD.MOV.U32 R31, RZ, RZ, R77 ;  /* 0x000000ffff1f7224 */ /* 0x000fe200078e004d */
[----:B-1----:R-:W-:Y:S01]  /*ecd0*/  F2FP.F16.F32.PACK_AB R0, R213, R211 ;  /* 0x000000d3d500723e */ /* 0x002fe200000000ff */
[----:B------:R-:W-:Y:S02]  /*ece0*/  IMAD.MOV.U32 R77, RZ, RZ, R69 ;  /* 0x000000ffff4d7224 */ /* 0x000fe400078e0045 */
[----:B------:R-:W-:Y:S01]  /*ecf0*/  IMAD.MOV.U32 R56, RZ, RZ, R244 ;  /* 0x000000ffff387224 */ /* 0x000fe200078e00f4 */
[----:B------:R-:W-:Y:S01]  /*ed00*/  PRMT R151, R0, 0x7610, R151 ;  /* 0x0000761000977816 */ /* 0x000fe20000000097 */
[----:B------:R-:W-:-:S02]  /*ed10*/  IMAD.MOV.U32 R244, RZ, RZ, R222 ;  /* 0x000000fffff47224 */ /* 0x000fc400078e00de */
[----:B------:R-:W-:Y:S01]  /*ed20*/  IMAD.MOV.U32 R69, RZ, RZ, R212 ;  /* 0x000000ffff457224 */ /* 0x000fe200078e00d4 */
[----:B------:R-:W-:Y:S01]  /*ed30*/  MUFU.EX2 R222, R144 ;  /* 0x0000009000de7308 */ /* 0x000fe20000000800 */
[----:B------:R-:W-:Y:S02]  /*ed40*/  PRMT R150, R0, 0x7632, R150 ;  /* 0x0000763200967816 */ /* 0x000fe40000000096 */
[----:B------:R-:W-:-:S05]  /*ed50*/  SHF.R.U32.HI R0, RZ, 0x8, R26 ;  /* 0x00000008ff007819 */ /* 0x000fca000001161a */
[----:B------:R-:W1:Y:S01]  /*ed60*/  MUFU.EX2 R212, R75 ;  /* 0x0000004b00d47308 */ /* 0x000e620000000800 */
[----:B------:R-:W-:Y:S01]  /*ed70*/  @!P4 HADD2 R95, -R151.H0_H0, -RZ.H0_H0 ;  /* 0xa00000ff975fc230 */ /* 0x000fe20000000900 */
[----:B------:R-:W-:Y:S01]  /*ed80*/  LOP3.LUT R0, R0, 0xffff, RZ, 0xc0, !PT ;  /* 0x0000ffff00007812 */ /* 0x000fe200078ec0ff */
[----:B------:R-:W-:Y:S02]  /*ed90*/  @!P5 HADD2 R90, -R156.H0_H0, -RZ.H0_H0 ;  /* 0xa00000ff9c5ad230 */ /* 0x000fe40000000900 */
[----:B------:R-:W-:Y:S01]  /*eda0*/  IMAD.MOV.U32 R54, RZ, RZ, R235 ;  /* 0x000000ffff367224 */ /* 0x000fe200078e00eb */
[----:B------:R-:W-:Y:S01]  /*edb0*/  PRMT R235, R151, 0x5410, R150 ;  /* 0x0000541097eb7816 */ /* 0x000fe20000000096 */
[----:B------:R-:W-:Y:S01]  /*edc0*/  @!P6 HADD2 R94, -R150.H0_H0, -RZ.H0_H0 ;  /* 0xa00000ff965ee230 */ /* 0x000fe20000000900 */
[----:B------:R-:W-:Y:S02]  /*edd0*/  @!P4 PRMT R151, R95, 0x5410, RZ ;  /* 0x000054105f97c816 */ /* 0x000fe400000000ff */
[----:B------:R-:W-:-:S02]  /*ede0*/  ISETP.LE.U32.AND P4, PT, R0, UR12, PT ;  /* 0x0000000c00007c0c */ /* 0x000fc4000bf83070 */
[----:B------:R-:W-:Y:S02]  /*edf0*/  @!P5 PRMT R156, R90, 0x5410, RZ ;  /* 0x000054105a9cd816 */ /* 0x000fe400000000ff */
[----:B------:R-:W-:Y:S02]  /*ee00*/  SHF.R.U32.HI R0, RZ, 0x18, R5 ;  /* 0x00000018ff007819 */ /* 0x000fe40000011605 */
[----:B------:R-:W-:Y:S01]  /*ee10*/  ISETP.LE.U32.AND P5, PT, R22, UR12, PT ;  /* 0x0000000c16007c0c */ /* 0x000fe2000bfa3070 */
[----:B------:R-:W-:Y:S01]  /*ee20*/  IMAD.MOV.U32 R87, RZ, RZ, R46 ;  /* 0x000000ffff577224 */ /* 0x000fe200078e002e */
[----:B------:R-:W-:Y:S01]  /*ee30*/  @!P6 PRMT R150, R94, 0x5410, RZ ;  /* 0x000054105e96e816 */ /* 0x000fe200000000ff */
[----:B------:R-:W-:Y:S01]  /*ee40*/  FADD.FTZ R3, R14, R28 ;  /* 0x0000001c0e037221 */ /* 0x000fe20000010000 */
[----:B------:R-:W-:Y:S01]  /*ee50*/  IMAD.MOV.U32 R46, RZ, RZ, R71 ;  /* 0x000000ffff2e7224 */ /* 0x000fe200078e0047 */
[----:B------:R-:W-:Y:S01]  /*ee60*/  ISETP.LE.U32.AND P6, PT, R0, UR12, PT ;  /* 0x0000000c00007c0c */ /* 0x000fe2000bfc3070 */
[----:B------:R-:W-:Y:S01]  /*ee70*/  IMAD.MOV.U32 R71, RZ, RZ, R210 ;  /* 0x000000ffff477224 */ /* 0x000fe200078e00d2 */
[----:B-1----:R-:W-:Y:S01]  /*ee80*/  F2FP.F16.F32.PACK_AB R0, R222, R212 ;  /* 0x000000d4de00723e */ /* 0x002fe200000000ff */
[----:B------:R-:W-:Y:S01]  /*ee90*/  IMAD.MOV.U32 R28, RZ, RZ, R209 ;  /* 0x000000ffff1c7224 */ /* 0x000fe200078e00d1 */
[----:B------:R-:W-:Y:S01]  /*eea0*/  MUFU.EX2 R210, R37 ;  /* 0x0000002500d27308 */ /* 0x000fe20000000800 */
[----:B------:R-:W-:Y:S01]  /*eeb0*/  @!P2 HADD2 R89, -R155.H0_H0, -RZ.H0_H0 ;  /* 0xa00000ff9b59a230 */ /* 0x000fe20000000900 */
[----:B------:R-:W-:-:S06]  /*eec0*/  PRMT R149, R0, 0x7610, R149 ;  /* 0x0000761000957816 */ /* 0x000fcc0000000095 */
[----:B------:R-:W1:Y:S01]  /*eed0*/  MUFU.EX2 R209, R39 ;  /* 0x0000002700d17308 */ /* 0x000e620000000800 */
[----:B------:R-:W-:Y:S01]  /*eee0*/  PRMT R148, R0, 0x7632, R148 ;  /* 0x0000763200947816 */ /* 0x000fe20000000094 */
[----:B------:R-:W-:Y:S01]  /*eef0*/  FADD.FTZ R6, R163, R30 ;  /* 0x0000001ea3067221 */ /* 0x000fe20000010000 */
[----:B------:R-:W-:Y:S01]  /*ef00*/  SHF.R.U32.HI R0, RZ, 0x10, R5 ;  /* 0x00000010ff007819 */ /* 0x000fe20000011605 */
[----:B------:R-:W-:Y:S01]  /*ef10*/  @!P5 HADD2 R97, -R149.H0_H0, -RZ.H0_H0 ;  /* 0xa00000ff9561d230 */ /* 0x000fe20000000900 */
[----:B------:R-:W-:Y:S01]  /*ef20*/  @!P2 PRMT R155, R89, 0x5410, RZ ;  /* 0x00005410599ba816 */ /* 0x000fe200000000ff */
[----:B------:R-:W-:Y:S01]  /*ef30*/  IMAD.MOV.U32 R36, RZ, RZ, R70 ;  /* 0x000000ffff247224 */ /* 0x000fe200078e0046 */
[----:B------:R-:W-:Y:S01]  /*ef40*/  ISETP.LE.U32.AND P2, PT, R9, UR12, PT ;  /* 0x0000000c09007c0c */ /* 0x000fe2000bf43070 */
[----:B------:R-:W-:Y:S01]  /*ef50*/  FADD.FTZ R9, R196, R6 ;  /* 0x00000006c4097221 */ /* 0x000fe20000010000 */
[----:B------:R-:W-:Y:S01]  /*ef60*/  LOP3.LUT R0, R0, 0xff, RZ, 0xc0, !PT ;  /* 0x000000ff00007812 */ /* 0x000fe200078ec0ff */
[----:B------:R-:W-:-:S02]  /*ef70*/  IMAD.MOV.U32 R30, RZ, RZ, R139 ;  /* 0x000000ffff1e7224 */ /* 0x000fc400078e008b */
[----:B------:R-:W-:Y:S01]  /*ef80*/  FADD.FTZ R3, R16, R3 ;  /* 0x0000000310037221 */ /* 0x000fe20000010000 */
[----:B------:R-:W-:Y:S02]  /*ef90*/  IMAD.MOV.U32 R70, RZ, RZ, R202 ;  /* 0x000000ffff467224 */ /* 0x000fe400078e00ca */
[----:B------:R-:W-:Y:S01]  /*efa0*/  FADD.FTZ R6, R197, R8 ;  /* 0x00000008c5067221 */ /* 0x000fe20000010000 */
[----:B------:R-:W-:Y:S01]  /*efb0*/  MUFU.EX2 R16, R62 ;  /* 0x0000003e00107308 */ /* 0x000fe20000000800 */
[----:B------:R-:W-:Y:S01]  /*efc0*/  PRMT R139, R149, 0x5410, R148 ;  /* 0x00005410958b7816 */ /* 0x000fe20000000094 */
[----:B------:R-:W-:Y:S01]  /*efd0*/  @!P4 HADD2 R96, -R148.H0_H0, -RZ.H0_H0 ;  /* 0xa00000ff9460c230 */ /* 0x000fe20000000900 */
[----:B------:R-:W-:Y:S02]  /*efe0*/  @!P5 PRMT R149, R97, 0x5410, RZ ;  /* 0x000054106195d816 */ /* 0x000fe400000000ff */
[----:B------:R-:W-:-:S03]  /*eff0*/  ISETP.LE.U32.AND P5, PT, R0, UR12, PT ;  /* 0x0000000c00007c0c */ /* 0x000fc6000bfa3070 */
[----:B------:R-:W2:Y:S01]  /*f000*/  MUFU.EX2 R163, R66 ;  /* 0x0000004200a37308 */ /* 0x000ea20000000800 */
[----:B------:R-:W-:Y:S02]  /*f010*/  SHF.R.U32.HI R0, RZ, 0x18, R4 ;  /* 0x00000018ff007819 */ /* 0x000fe40000011604 */
[----:B-1----:R-:W-:-:S05]  /*f020*/  F2FP.F16.F32.PACK_AB R136, R210, R209 ;  /* 0x000000d1d288723e */ /* 0x002fca00000000ff */
[----:B------:R-:W-:Y:S01]  /*f030*/  MUFU.EX2 R197, R64 ;  /* 0x0000004000c57308 */ /* 0x000fe20000000800 */
[----:B------:R-:W-:-:S07]  /*f040*/  @!P4 PRMT R148, R96, 0x5410, RZ ;  /* 0x000054106094c816 */ /* 0x000fce00000000ff */
[----:B------:R-:W1:Y:S01]  /*f050*/  MUFU.EX2 R202, R65 ;  /* 0x0000004100ca7308 */ /* 0x000e620000000800 */
[----:B------:R-:W-:Y:S02]  /*f060*/  ISETP.LE.U32.AND P4, PT, R0, UR12, PT ;  /* 0x0000000c00007c0c */ /* 0x000fe4000bf83070 */
[----:B------:R-:W-:Y:S01]  /*f070*/  SHF.R.U32.HI R0, RZ, 0x10, R4 ;  /* 0x00000010ff007819 */ /* 0x000fe20000011604 */
[----:B------:R-:W-:Y:S01]  /*f080*/  @!P3 HADD2 R98, -R136.H0_H0, -RZ.H0_H0 ;  /* 0xa00000ff8862b230 */ /* 0x000fe20000000900 */
[----:B------:R-:W-:Y:S02]  /*f090*/  @P3 PRMT R196, R136, 0x7610, R196 ;  /* 0x0000761088c43816 */ /* 0x000fe400000000c4 */
[----:B------:R-:W-:Y:S02]  /*f0a0*/  LOP3.LUT R0, R0, 0xff, RZ, 0xc0, !PT ;  /* 0x000000ff00007812 */ /* 0x000fe400078ec0ff */
[----:B------:R-:W-:Y:S01]  /*f0b0*/  @!P3 PRMT R196, R98, 0x5410, RZ ;  /* 0x0000541062c4b816 */ /* 0x000fe200000000ff */
[----:B------:R-:W-:Y:S01]  /*f0c0*/  FADD.FTZ R3, R24, R3 ;  /* 0x0000000318037221 */ /* 0x000fe20000010000 */
[----:B------:R-:W-:-:S02]  /*f0d0*/  ISETP.LE.U32.AND P3, PT, R0, UR12, PT ;  /* 0x0000000c00007c0c */ /* 0x000fc4000bf63070 */
[----:B--2---:R-:W-:Y:S01]  /*f0e0*/  F2FP.F16.F32.PACK_AB R2, R163, R16 ;  /* 0x00000010a302723e */ /* 0x004fe200000000ff */
[----:B------:R-:W-:Y:S01]  /*f0f0*/  FADD.FTZ R7, R20, R29 ;  /* 0x0000001d14077221 */ /* 0x000fe20000010000 */
[----:B-1----:R-:W-:Y:S01]  /*f100*/  F2FP.F16.F32.PACK_AB R0, R202, R197 ;  /* 0x000000c5ca00723e */ /* 0x002fe200000000ff */
[----:B------:R-:W-:Y:S01]  /*f110*/  FADD.FTZ R4, R10, R3 ;  /* 0x000000030a047221 */ /* 0x000fe20000010000 */
[C---:B------:R-:W-:Y:S01]  /*f120*/  PRMT R147, R2.reuse, 0x7610, R147 ;  /* 0x0000761002937816 */ /* 0x040fe20000000093 */
[----:B------:R-:W-:Y:S01]  /*f130*/  IMAD.MOV.U32 R3, RZ, RZ, R141 ;  /* 0x000000ffff037224 */ /* 0x000fe200078e008d */
[----:B------:R-:W-:Y:S01]  /*f140*/  PRMT R146, R2, 0x7632, R146 ;  /* 0x0000763202927816 */ /* 0x000fe20000000092 */
[----:B------:R-:W-:Y:S01]  /*f150*/  IMAD.MOV.U32 R2, RZ, RZ, R140 ;  /* 0x000000ffff027224 */ /* 0x000fe200078e008c */
[C---:B------:R-:W-:Y:S02]  /*f160*/  PRMT R145, R0.reuse, 0x7610, R145 ;  /* 0x0000761000917816 */ /* 0x040fe40000000091 */
[----:B------:R-:W-:Y:S01]  /*f170*/  PRMT R144, R0, 0x7632, R144 ;  /* 0x0000763200907816 */ /* 0x000fe20000000090 */
[----:B------:R-:W-:-:S02]  /*f180*/  IMAD.U32 R0, RZ, RZ, UR4 ;  /* 0x00000004ff007e24 */ /* 0x000fc4000f8e00ff */
[----:B------:R-:W-:Y:S01]  /*f190*/  FADD.FTZ R8, R25, R7 ;  /* 0x0000000719087221 */ /* 0x000fe20000010000 */
[----:B------:R-:W-:Y:S02]  /*f1a0*/  IMAD.MOV.U32 R50, RZ, RZ, R34 ;  /* 0x000000ffff327224 */ /* 0x000fe400078e0022 */
[----:B------:R-:W-:-:S04]  /*f1b0*/  IMAD.WIDE R34, R0, 0x2, R2 ;  /* 0x0000000200227825 */ /* 0x000fc800078e0202 */
[----:B------:R-:W-:Y:S01]  /*f1c0*/  FADD.FTZ R5, R12, R8 ;  /* 0x000000080c057221 */ /* 0x000fe20000010000 */
[----:B------:R-:W-:Y:S01]  /*f1d0*/  FADD.FTZ R7, R198, R9 ;  /* 0x00000009c6077221 */ /* 0x000fe20000010000 */
[----:B------:R-:W-:Y:S01]  /*f1e0*/  IMAD.U32 R0, RZ, RZ, UR45 ;  /* 0x0000002dff007e24 */ /* 0x000fe2000f8e00ff */
[----:B------:R1:W-:Y:S03]  /*f1f0*/  STG.E.U16 desc[UR26][R34.64+-0x7e], R17 ;  /* 0xffff821122007986 */ /* 0x0003e6000c10151a */
[----:B------:R-:W-:-:S04]  /*f200*/  IMAD.WIDE R32, R0, 0x2, R2 ;  /* 0x0000000200207825 */ /* 0x000fc800078e0202 */
[----:B------:R-:W-:-:S04]  /*f210*/  FADD.FTZ R0, R201, R7 ;  /* 0x00000007c9007221 */ /* 0x000fc80000010000 */
[----:B------:R-:W-:Y:S01]  /*f220*/  FADD.FTZ R201, R199, R0 ;  /* 0x00000000c7c97221 */ /* 0x000fe20000010000 */
[----:B------:R-:W-:-:S05]  /*f230*/  LOP3.LUT R0, R243, UR40, R220, 0x96, !PT ;  /* 0x00000028f3007c12 */ /* 0x000fca000f8e96dc */
[----:B------:R-:W-:-:S04]  /*f240*/  IMAD.WIDE.U32 R10, R0, -0x326172a9, RZ ;  /* 0xcd9e8d57000a7825 */ /* 0x000fc800078e00ff */
[----:B-1----:R-:W-:Y:S01]  /*f250*/  FADD.FTZ R17, R15, R5 ;  /* 0x000000050f117221 */ /* 0x002fe20000010000 */
[----:B---3--:R-:W-:-:S05]  /*f260*/  IMAD.WIDE.U32 R14, R238, -0x326172a9, RZ ;  /* 0xcd9e8d57ee0e7825 */ /* 0x008fca00078e00ff */
[----:B------:R-:W-:-:S05]  /*f270*/  LOP3.LUT R2, R15, UR41, R87, 0x96, !PT ;  /* 0x000000290f027c12 */ /* 0x000fca000f8e9657 */
[----:B------:R-:W-:-:S05]  /*f280*/  IMAD.WIDE.U32 R2, R2, -0x2daee0ad, RZ ;  /* 0xd2511f5302027825 */ /* 0x000fca00078e00ff */
[----:B------:R-:W-:Y:S02]  /*f290*/  LOP3.LUT R0, R3, UR38, R242, 0x96, !PT ;  /* 0x0000002603007c12 */ /* 0x000fe4000f8e96f2 */
[----:B------:R-:W-:Y:S01]  /*f2a0*/  LOP3.LUT R3, R11, UR39, R14, 0x96, !PT ;  /* 0x000000270b037c12 */ /* 0x000fe2000f8e960e */
[----:B------:R-:W-:-:S04]  /*f2b0*/  FADD.FTZ R13, R13, R4 ;  /* 0x000000040d0d7221 */ /* 0x000fc80000010000 */
[----:B------:R-:W-:-:S04]  /*f2c0*/  IMAD.WIDE.U32 R4, R3, -0x2daee0ad, RZ ;  /* 0xd2511f5303047825 */ /* 0x000fc800078e00ff */
[----:B------:R-:W-:Y:S01]  /*f2d0*/  FADD.FTZ R6, R52, R6 ;  /* 0x0000000634067221 */ /* 0x000fe20000010000 */
[----:B------:R-:W-:Y:S01]  /*f2e0*/  IMAD.WIDE.U32 R8, R0, -0x326172a9, RZ ;  /* 0xcd9e8d5700087825 */ /* 0x000fe200078e00ff */
[----:B------:R-:W-:-:S03]  /*f2f0*/  LOP3.LUT R0, R5, UR36, R2, 0x96, !PT ;  /* 0x0000002405007c12 */ /* 0x000fc6000f8e9602 */
[----:B------:R-:W-:Y:S02]  /*f300*/  FADD.FTZ R12, R200, R6 ;  /* 0x00000006c80c7221 */ /* 0x000fe40000010000 */
        /* <DEDUP_REMOVED lines=8> */
[----:B------:R-:W-:Y:S01]  /*f390*/  IMAD.WIDE.U32 R2, R2, -0x326172a9, RZ ;  /* 0xcd9e8d5702027825 */ /* 0x000fe200078e00ff */
[----:B------:R-:W-:-:S04]  /*f3a0*/  LOP3.LUT R7, R5, UR32, R6, 0x96, !PT ;  /* 0x0000002005077c12 */ /* 0x000fc8000f8e9606 */
[----:B------:R-:W-:Y:S02]  /*f3b0*/  LOP3.LUT R0, R3, UR16, R4, 0x96, !PT ;  /* 0x0000001003007c12 */ /* 0x000fe4000f8e9604 */
[C---:B------:R-:W-:Y:S02]  /*f3c0*/  LOP3.LUT R3, R2.reuse, 0xffff, RZ, 0xc0, !PT ;  /* 0x0000ffff02037812 */ /* 0x040fe400078ec0ff */
[--C-:B------:R-:W-:Y:S02]  /*f3d0*/  SHF.R.U32.HI R5, RZ, 0x10, R2.reuse ;  /* 0x00000010ff057819 */ /* 0x100fe40000011602 */
[----:B------:R-:W-:Y:S02]  /*f3e0*/  LOP3.LUT R6, R2, 0xff, RZ, 0xc0, !PT ;  /* 0x000000ff02067812 */ /* 0x000fe400078ec0ff */
[----:B------:R-:W-:Y:S02]  /*f3f0*/  SHF.R.U32.HI R4, RZ, 0x18, R2 ;  /* 0x00000018ff047819 */ /* 0x000fe40000011602 */
[----:B------:R-:W-:-:S02]  /*f400*/  SHF.R.U32.HI R3, RZ, 0x8, R3 ;  /* 0x00000008ff037819 */ /* 0x000fc40000011603 */
[----:B------:R-:W-:Y:S01]  /*f410*/  LOP3.LUT R2, R5, 0xff, RZ, 0xc0, !PT ;  /* 0x000000ff05027812 */ /* 0x000fe200078ec0ff */
[----:B------:R-:W-:Y:S01]  /*f420*/  FADD.FTZ R200, R57, R12 ;  /* 0x0000000c39c87221 */ /* 0x000fe20000010000 */
[----:B------:R-:W-:Y:S02]  /*f430*/  PRMT R12, R6, 0x5410, R3 ;  /* 0x00005410060c7816 */ /* 0x000fe40000000003 */
[----:B------:R-:W-:Y:S01]  /*f440*/  PRMT R9, R2, 0x5410, R4 ;  /* 0x0000541002097816 */ /* 0x000fe20000000004 */
[----:B------:R-:W-:-:S05]  /*f450*/  IMAD.WIDE.U32 R2, R7, -0x2daee0ad, RZ ;  /* 0xd2511f5307027825 */ /* 0x000fca00078e00ff */
[----:B------:R-:W-:Y:S02]  /*f460*/  LOP3.LUT R4, R3, UR34, R8, 0x96, !PT ;  /* 0x0000002203047c12 */ /* 0x000fe4000f8e9608 */
[C---:B------:R-:W-:Y:S02]  /*f470*/  LOP3.LUT R3, R2.reuse, 0xffff, RZ, 0xc0, !PT ;  /* 0x0000ffff02037812 */ /* 0x040fe400078ec0ff */
[--C-:B------:R-:W-:Y:S02]  /*f480*/  SHF.R.U32.HI R7, RZ, 0x10, R2.reuse ;  /* 0x00000010ff077819 */ /* 0x100fe40000011602 */
[----:B------:R-:W-:Y:S02]  /*f490*/  SHF.R.U32.HI R5, RZ, 0x8, R3 ;  /* 0x00000008ff057819 */ /* 0x000fe40000011603 */
[----:B------:R-:W-:Y:S02]  /*f4a0*/  LOP3.LUT R3, R2, 0xff, RZ, 0xc0, !PT ;  /* 0x000000ff02037812 */ /* 0x000fe400078ec0ff */
[----:B------:R-:W-:-:S02]  /*f4b0*/  SHF.R.U32.HI R6, RZ, 0x18, R2 ;  /* 0x00000018ff067819 */ /* 0x000fc40000011602 */
[C---:B------:R-:W-:Y:S02]  /*f4c0*/  LOP3.LUT R2, R0.reuse, 0xffff, RZ, 0xc0, !PT ;  /* 0x0000ffff00027812 */ /* 0x040fe400078ec0ff */
[----:B------:R-:W-:Y:S02]  /*f4d0*/  PRMT R5, R3, 0x5410, R5 ;  /* 0x0000541003057816 */ /* 0x000fe40000000005 */
[----:B------:R-:W-:Y:S02]  /*f4e0*/  SHF.R.U32.HI R3, RZ, 0x8, R2 ;  /* 0x00000008ff037819 */ /* 0x000fe40000011602 */
[----:B------:R-:W-:-:S04]  /*f4f0*/  LOP3.LUT R2, R0, 0xff, RZ, 0xc0, !PT ;  /* 0x000000ff00027812 */ /* 0x000fc800078ec0ff */
[----:B------:R-:W-:Y:S02]  /*f500*/  PRMT R20, R2, 0x5410, R3 ;  /* 0x0000541002147816 */ /* 0x000fe40000000003 */
[--C-:B------:R-:W-:Y:S02]  /*f510*/  SHF.R.U32.HI R2, RZ, 0x10, R0.reuse ;  /* 0x00000010ff027819 */ /* 0x100fe40000011600 */
[----:B------:R-:W-:Y:S02]  /*f520*/  SHF.R.U32.HI R3, RZ, 0x18, R0 ;  /* 0x00000018ff037819 */ /* 0x000fe40000011600 */
[----:B------:R-:W-:Y:S02]  /*f530*/  LOP3.LUT R2, R2, 0xff, RZ, 0xc0, !PT ;  /* 0x000000ff02027812 */ /* 0x000fe400078ec0ff */
[----:B------:R-:W-:Y:S02]  /*f540*/  LOP3.LUT R0, R7, 0xff, RZ, 0xc0, !PT ;  /* 0x000000ff07007812 */ /* 0x000fe400078ec0ff */
[----:B------:R-:W-:Y:S01]  /*f550*/  PRMT R22, R2, 0x5410, R3 ;  /* 0x0000541002167816 */ /* 0x000fe20000000003 */
[----:B------:R-:W-:Y:S01]  /*f560*/  IMAD.MOV.U32 R2, RZ, RZ, 0x7054 ;  /* 0x00007054ff027424 */ /* 0x000fe200078e00ff */
[----:B------:R-:W-:Y:S01]  /*f570*/  PRMT R6, R0, 0x5410, R6 ;  /* 0x0000541000067816 */ /* 0x000fe20000000006 */
[----:B------:R-:W-:-:S05]  /*f580*/  IMAD.U32 R0, RZ, RZ, UR12 ;  /* 0x0000000cff007e24 */ /* 0x000fca000f8e00ff */
[----:B------:R-:W-:Y:S02]  /*f590*/  PRMT R0, R0, R2, UR12 ;  /* 0x0000000c00007e16 */ /* 0x000fe40008000002 */
[----:B------:R-:W-:-:S04]  /*f5a0*/  LOP3.LUT R2, R4, 0xffff, RZ, 0xc0, !PT ;  /* 0x0000ffff04027812 */ /* 0x000fc800078ec0ff */
[----:B------:R-:W-:Y:S02]  /*f5b0*/  SHF.R.U32.HI R3, RZ, 0x8, R2 ;  /* 0x00000008ff037819 */ /* 0x000fe40000011602 */
[----:B------:R-:W-:-:S04]  /*f5c0*/  LOP3.LUT R2, R4, 0xff, RZ, 0xc0, !PT ;  /* 0x000000ff04027812 */ /* 0x000fc800078ec0ff */
[----:B------:R-:W-:Y:S02]  /*f5d0*/  PRMT R23, R2, 0x5410, R3 ;  /* 0x0000541002177816 */ /* 0x000fe40000000003 */
[--C-:B------:R-:W-:Y:S02]  /*f5e0*/  SHF.R.U32.HI R2, RZ, 0x10, R4.reuse ;  /* 0x00000010ff027819 */ /* 0x100fe40000011604 */
[----:B------:R-:W-:Y:S02]  /*f5f0*/  SHF.R.U32.HI R3, RZ, 0x18, R4 ;  /* 0x00000018ff037819 */ /* 0x000fe40000011604 */
[----:B------:R-:W-:-:S04]  /*f600*/  LOP3.LUT R2, R2, 0xff, RZ, 0xc0, !PT ;  /* 0x000000ff02027812 */ /* 0x000fc800078ec0ff */
[----:B------:R-:W-:Y:S02]  /*f610*/  PRMT R21, R2, 0x5410, R3 ;  /* 0x0000541002157816 */ /* 0x000fe40000000003 */
[--C-:B------:R-:W-:Y:S01]  /*f620*/  HSET2.LE.AND R3, R12, R0.reuse, PT ;  /* 0x000000000c037233 */ /* 0x100fe20003803000 */
[----:B------:R1:W-:Y:S04]  /*f630*/  STG.E.U16 desc[UR26][R32.64+-0x80], R18 ;  /* 0xffff801220007986 */ /* 0x0003e8000c10151a */
[----:B-1----:R-:W-:Y:S02]  /*f640*/  LOP3.LUT R18, R3, R59, RZ, 0xc0, !PT ;  /* 0x0000003b03127212 */ /* 0x002fe400078ec0ff */
[----:B------:R-:W2:Y:S01]  /*f650*/  LDL.LU R59, [R1+0xd0] ;  /* 0x0000d000013b7983 */ /* 0x000ea20000300800 */
[--C-:B------:R-:W-:Y:S01]  /*f660*/  HSET2.LE.AND R2, R9, R0.reuse, PT ;  /* 0x0000000009027233 */ /* 0x100fe20003803000 */
[----:B------:R-:W-:Y:S01]  /*f670*/  UIADD3 UR6, UR6, 0x1, URZ ;  /* 0x0000000106067890 */ /* 0x000fe2000fffe03f */
[----:B------:R-:W-:Y:S01]  /*f680*/  IMAD.U32 R4, RZ, RZ, UR31 ;  /* 0x0000001fff047e24 */ /* 0x000fe2000f8e00ff */
[----:B------:R2:W-:Y:S01]  /*f690*/  STG.E.U16 desc[UR26][R32.64+-0x7e], R19 ;  /* 0xffff821320007986 */ /* 0x0005e2000c10151a */
[----:B------:R-:W-:-:S03]  /*f6a0*/  HSET2.LE.AND R3, R5, R0, PT ;  /* 0x0000000005037233 */ /* 0x000fc60003803000 */
[----:B------:R-:W-:Y:S01]  /*f6b0*/  LOP3.LUT R4, R221, UR6, R4, 0x96, !PT ;  /* 0x00000006dd047c12 */ /* 0x000fe2000f8e9604 */
[----:B------:R-:W-:Y:S01]  /*f6c0*/  FADD.FTZ R199, R27, R17 ;  /* 0x000000111bc77221 */ /* 0x000fe20000010000 */
[----:B------:R-:W-:Y:S01]  /*f6d0*/  FADD.FTZ R198, R16, R13 ;  /* 0x0000000d10c67221 */ /* 0x000fe20000010000 */
[----:B--2---:R-:W-:Y:S01]  /*f6e0*/  LOP3.LUT R19, R2, R59, RZ, 0xc0, !PT ;  /* 0x0000003b02137212 */ /* 0x004fe200078ec0ff */
[----:B------:R-:W-:Y:S02]  /*f6f0*/  IMAD.MOV.U32 R59, RZ, RZ, R58 ;  /* 0x000000ffff3b7224 */ /* 0x000fe400078e003a */
[----:B------:R-:W-:Y:S02]  /*f700*/  IMAD.MOV.U32 R58, RZ, RZ, R84 ;  /* 0x000000ffff3a7224 */ /* 0x000fe400078e0054 */
[----:B------:R-:W-:Y:S01]  /*f710*/  IMAD.MOV.U32 R84, RZ, RZ, R31 ;  /* 0x000000ffff547224 */ /* 0x000fe200078e001f */
[----:B------:R-:W-:Y:S02]  /*f720*/  LOP3.LUT R26, R3, R59, RZ, 0xc0, !PT ;  /* 0x0000003b031a7212 */ /* 0x000fe400078ec0ff */
[----:B------:R-:W-:Y:S01]  /*f730*/  HSET2.LE.AND R2, R6, R0, PT ;  /* 0x0000000006027233 */ /* 0x000fe20003803000 */
[----:B------:R-:W-:-:S02]  /*f740*/  IMAD.MOV.U32 R59, RZ, RZ, R84 ;  /* 0x000000ffff3b7224 */ /* 0x000fc400078e0054 */
[----:B------:R-:W-:Y:S02]  /*f750*/  IMAD.MOV.U32 R84, RZ, RZ, R28 ;  /* 0x000000ffff547224 */ /* 0x000fe400078e001c */
[----:B------:R-:W-:Y:S01]  /*f760*/  IMAD.WIDE.U32 R28, R4, -0x326172a9, RZ ;  /* 0xcd9e8d57041c7825 */ /* 0x000fe200078e00ff */
[----:B------:R-:W-:-:S03]  /*f770*/  LOP3.LUT R27, R2, R223, RZ, 0xc0, !PT ;  /* 0x000000df021b7212 */ /* 0x000fc600078ec0ff */
[----:B------:R-:W-:Y:S01]  /*f780*/  IMAD.MOV.U32 R31, RZ, RZ, R219 ;  /* 0x000000ffff1f7224 */ /* 0x000fe200078e00db */
[----:B------:R-:W-:Y:S01]  /*f790*/  LOP3.LUT R2, R29, UR41, R87, 0x96, !PT ;  /* 0x000000291d027c12 */ /* 0x000fe2000f8e9657 */
[----:B------:R-:W2:Y:S04]  /*f7a0*/  LDL.LU R219, [R1+0x1d8] ;  /* 0x0001d80001db7983 */ /* 0x000ea80000300800 */
[----:B------:R-:W3:Y:S04]  /*f7b0*/  LDL.LU R223, [R1+0x1d4] ;  /* 0x0001d40001df7983 */ /* 0x000ee80000300800 */
[----:B------:R-:W4:Y:S01]  /*f7c0*/  LDL.LU R87, [R1+0xf0] ;  /* 0x0000f00001577983 */ /* 0x000f220000300800 */
[----:B------:R-:W-:-:S05]  /*f7d0*/  IMAD.WIDE.U32 R2, R2, -0x2daee0ad, RZ ;  /* 0xd2511f5302027825 */ /* 0x000fca00078e00ff */
[----:B------:R-:W-:-:S05]  /*f7e0*/  LOP3.LUT R3, R3, UR38, R242, 0x96, !PT ;  /* 0x0000002603037c12 */ /* 0x000fca000f8e96f2 */
[----:B------:R-:W-:Y:S01]  /*f7f0*/  IMAD.WIDE.U32 R8, R3, -0x326172a9, RZ ;  /* 0xcd9e8d5703087825 */ /* 0x000fe200078e00ff */
[----:B------:R-:W-:-:S05]  /*f800*/  LOP3.LUT R3, R11, UR39, R28, 0x96, !PT ;  /* 0x000000270b037c12 */ /* 0x000fca000f8e961c */
[----:B------:R-:W-:Y:S01]  /*f810*/  IMAD.WIDE.U32 R4, R3, -0x2daee0ad, RZ ;  /* 0xd2511f5303047825 */ /* 0x000fe200078e00ff */
[----:B------:R-:W-:-:S04]  /*f820*/  LOP3.LUT R7, R9, UR37, R10, 0x96, !PT ;  /* 0x0000002509077c12 */ /* 0x000fc8000f8e960a */
[----:B------:R-:W-:Y:S01]  /*f830*/  LOP3.LUT R6, R5, UR36, R2, 0x96, !PT ;  /* 0x0000002405067c12 */ /* 0x000fe2000f8e9602 */
[----:B------:R-:W-:-:S04]  /*f840*/  IMAD.WIDE.U32 R2, R7, -0x2daee0ad, RZ ;  /* 0xd2511f5307027825 */ /* 0x000fc800078e00ff */
[----:B------:R-:W-:Y:S01]  /*f850*/  IMAD.WIDE.U32 R6, R6, -0x326172a9, RZ ;  /* 0xcd9e8d5706067825 */ /* 0x000fe200078e00ff */
[----:B------:R-:W-:-:S04]  /*f860*/  LOP3.LUT R4, R3, UR33, R4, 0x96, !PT ;  /* 0x0000002103047c12 */ /* 0x000fc8000f8e9604 */
[----:B------:R-:W-:-:S05]  /*f870*/  LOP3.LUT R3, R7, UR35, R8, 0x96, !PT ;  /* 0x0000002307037c12 */ /* 0x000fca000f8e9608 */
[----:B------:R-:W-:-:S05]  /*f880*/  IMAD.WIDE.U32 R8, R3, -0x2daee0ad, RZ ;  /* 0xd2511f5303087825 */ /* 0x000fca00078e00ff */
[----:B------:R-:W-:Y:S01]  /*f890*/  LOP3.LUT R2, R9, UR29, R2, 0x96, !PT ;  /* 0x0000001d09027c12 */ /* 0x000fe2000f8e9602 */
[----:B------:R-:W-:-:S04]  /*f8a0*/  IMAD.WIDE.U32 R4, R4, -0x326172a9, RZ ;  /* 0xcd9e8d5704047825 */ /* 0x000fc800078e00ff */
[----:B------:R-:W-:Y:S01]  /*f8b0*/  IMAD.WIDE.U32 R2, R2, -0x326172a9, RZ ;  /* 0xcd9e8d5702027825 */ /* 0x000fe200078e00ff */
[----:B------:R-:W-:-:S04]  /*f8c0*/  LOP3.LUT R6, R5, UR32, R6, 0x96, !PT ;  /* 0x0000002005067c12 */ /* 0x000fc8000f8e9606 */
[----:B------:R-:W-:Y:S02]  /*f8d0*/  LOP3.LUT R5, R3, UR16, R4, 0x96, !PT ;  /* 0x0000001003057c12 */ /* 0x000fe4000f8e9604 */
[----:B------:R-:W-:-:S04]  /*f8e0*/  LOP3.LUT R3, R2, 0xffff, RZ, 0xc0, !PT ;  /* 0x0000ffff02037812 */ /* 0x000fc800078ec0ff */
[----:B------:R-:W-:Y:S02]  /*f8f0*/  SHF.R.U32.HI R4, RZ, 0x8, R3 ;  /* 0x00000008ff047819 */ /* 0x000fe40000011603 */
[----:B------:R-:W-:-:S04]  /*f900*/  LOP3.LUT R3, R2, 0xff, RZ, 0xc0, !PT ;  /* 0x000000ff02037812 */ /* 0x000fc800078ec0ff */
[----:B------:R-:W-:Y:S02]  /*f910*/  PRMT R13, R3, 0x5410, R4 ;  /* 0x00005410030d7816 */ /* 0x000fe40000000004 */
[--C-:B------:R-:W-:Y:S02]  /*f920*/  SHF.R.U32.HI R4, RZ, 0x10, R2.reuse ;  /* 0x00000010ff047819 */ /* 0x100fe40000011602 */
[----:B------:R-:W-:Y:S02]  /*f930*/  SHF.R.U32.HI R3, RZ, 0x18, R2 ;  /* 0x00000018ff037819 */ /* 0x000fe40000011602 */
[----:B------:R-:W-:-:S04]  /*f940*/  LOP3.LUT R2, R4, 0xff, RZ, 0xc0, !PT ;  /* 0x000000ff04027812 */ /* 0x000fc800078ec0ff */
[----:B------:R-:W-:Y:S01]  /*f950*/  PRMT R11, R2, 0x5410, R3 ;  /* 0x00005410020b7816 */ /* 0x000fe20000000003 */
[----:B------:R-:W-:-:S05]  /*f960*/  IMAD.WIDE.U32 R2, R6, -0x2daee0ad, RZ ;  /* 0xd2511f5306027825 */ /* 0x000fca00078e00ff */
[----:B------:R-:W-:Y:S02]  /*f970*/  LOP3.LUT R4, R3, UR34, R8, 0x96, !PT ;  /* 0x0000002203047c12 */ /* 0x000fe4000f8e9608 */
[----:B------:R-:W-:-:S04]  /*f980*/  LOP3.LUT R3, R2, 0xffff, RZ, 0xc0, !PT ;  /* 0x0000ffff02037812 */ /* 0x000fc800078ec0ff */
[----:B------:R-:W-:Y:S02]  /*f990*/  SHF.R.U32.HI R6, RZ, 0x8, R3 ;  /* 0x00000008ff067819 */ /* 0x000fe40000011603 */
[----:B------:R-:W-:-:S04]  /*f9a0*/  LOP3.LUT R3, R2, 0xff, RZ, 0xc0, !PT ;  /* 0x000000ff02037812 */ /* 0x000fc800078ec0ff */
[----:B------:R-:W-:Y:S02]  /*f9b0*/  PRMT R12, R3, 0x5410, R6 ;  /* 0x00005410030c7816 */ /* 0x000fe40000000006 */
[--C-:B------:R-:W-:Y:S02]  /*f9c0*/  SHF.R.U32.HI R3, RZ, 0x10, R2.reuse ;  /* 0x00000010ff037819 */ /* 0x100fe40000011602 */
[----:B------:R-:W-:Y:S02]  /*f9d0*/  SHF.R.U32.HI R6, RZ, 0x18, R2 ;  /* 0x00000018ff067819 */ /* 0x000fe40000011602 */
[----:B------:R-:W-:Y:S02]  /*f9e0*/  HSET2.LE.AND R2, R20, R0, PT ;  /* 0x0000000014027233 */ /* 0x000fe40003803000 */
[----:B------:R-:W-:-:S04]  /*f9f0*/  LOP3.LUT R3, R3, 0xff, RZ, 0xc0, !PT ;  /* 0x000000ff03037812 */ /* 0x000fc800078ec0ff */
[----:B------:R-:W-:Y:S02]  /*fa00*/  PRMT R10, R3, 0x5410, R6 ;  /* 0x00005410030a7816 */ /* 0x000fe40000000006 */
[----:B----4-:R-:W-:Y:S02]  /*fa10*/  LOP3.LUT R16, R2, R87, RZ, 0xc0, !PT ;  /* 0x0000005702107212 */ /* 0x010fe400078ec0ff */
[----:B------:R-:W-:-:S04]  /*fa20*/  LOP3.LUT R2, R5, 0xffff, RZ, 0xc0, !PT ;  /* 0x0000ffff05027812 */ /* 0x000fc800078ec0ff */
[----:B------:R-:W-:Y:S02]  /*fa30*/  SHF.R.U32.HI R3, RZ, 0x8, R2 ;  /* 0x00000008ff037819 */ /* 0x000fe40000011602 */
[----:B------:R-:W-:Y:S01]  /*fa40*/  LOP3.LUT R2, R5, 0xff, RZ, 0xc0, !PT ;  /* 0x000000ff05027812 */ /* 0x000fe200078ec0ff */
[----:B------:R-:W-:-:S03]  /*fa50*/  IMAD.MOV.U32 R87, RZ, RZ, R59 ;  /* 0x000000ffff577224 */ /* 0x000fc600078e003b */
[----:B------:R-:W-:Y:S02]  /*fa60*/  PRMT R9, R2, 0x5410, R3 ;  /* 0x0000541002097816 */ /* 0x000fe40000000003 */
[----:B------:R-:W-:Y:S02]  /*fa70*/  HSET2.LE.AND R2, R22, R0, PT ;  /* 0x0000000016027233 */ /* 0x000fe40003803000 */
[--C-:B------:R-:W-:Y:S02]  /*fa80*/  SHF.R.U32.HI R3, RZ, 0x10, R5.reuse ;  /* 0x00000010ff037819 */ /* 0x100fe40000011605 */
[----:B------:R-:W-:Y:S02]  /*fa90*/  SHF.R.U32.HI R5, RZ, 0x18, R5 ;  /* 0x00000018ff057819 */ /* 0x000fe40000011605 */
[----:B------:R-:W-:Y:S02]  /*faa0*/  LOP3.LUT R3, R3, 0xff, RZ, 0xc0, !PT ;  /* 0x000000ff03037812 */ /* 0x000fe400078ec0ff */
[----:B------:R-:W-:-:S02]  /*fab0*/  LOP3.LUT R17, R2, R87, RZ, 0xc0, !PT ;  /* 0x0000005702117212 */ /* 0x000fc400078ec0ff */
[C---:B------:R-:W-:Y:S02]  /*fac0*/  LOP3.LUT R2, R4.reuse, 0xffff, RZ, 0xc0, !PT ;  /* 0x0000ffff04027812 */ /* 0x040fe400078ec0ff */
[----:B------:R-:W-:Y:S02]  /*fad0*/  PRMT R8, R3, 0x5410, R5 ;  /* 0x0000541003087816 */ /* 0x000fe40000000005 */
[----:B------:R-:W-:Y:S02]  /*fae0*/  SHF.R.U32.HI R3, RZ, 0x8, R2 ;  /* 0x00000008ff037819 */ /* 0x000fe40000011602 */
[----:B------:R-:W-:Y:S01]  /*faf0*/  LOP3.LUT R2, R4, 0xff, RZ, 0xc0, !PT ;  /* 0x000000ff04027812 */ /* 0x000fe200078ec0ff */
[----:B------:R-:W-:Y:S02]  /*fb00*/  IMAD.MOV.U32 R59, RZ, RZ, R58 ;  /* 0x000000ffff3b7224 */ /* 0x000fe400078e003a */
[----:B------:R-:W-:Y:S01]  /*fb10*/  IMAD.MOV.U32 R58, RZ, RZ, R54 ;  /* 0x000000ffff3a7224 */ /* 0x000fe200078e0036 */
[----:B------:R-:W-:Y:S01]  /*fb20*/  PRMT R7, R2, 0x5410, R3 ;  /* 0x0000541002077816 */ /* 0x000fe20000000003 */
[----:B------:R-:W-:Y:S01]  /*fb30*/  IMAD.MOV.U32 R87, RZ, RZ, R59 ;  /* 0x000000ffff577224 */ /* 0x000fe200078e003b */
[----:B------:R-:W-:-:S02]  /*fb40*/  SHF.R.U32.HI R2, RZ, 0x10, R4 ;  /* 0x00000010ff027819 */ /* 0x000fc40000011604 */
[----:B------:R-:W-:Y:S01]  /*fb50*/  SHF.R.U32.HI R3, RZ, 0x18, R4 ;  /* 0x00000018ff037819 */ /* 0x000fe20000011604 */
[----:B------:R-:W-:Y:S01]  /*fb60*/  IMAD.MOV.U32 R59, RZ, RZ, R58 ;  /* 0x000000ffff3b7224 */ /* 0x000fe200078e003a */
[----:B------:R-:W-:Y:S01]  /*fb70*/  HSET2.LE.AND R4, R23, R0, PT ;  /* 0x0000000017047233 */ /* 0x000fe20003803000 */
[----:B------:R-:W-:Y:S02]  /*fb80*/  IMAD.MOV.U32 R54, RZ, RZ, R79 ;  /* 0x000000ffff367224 */ /* 0x000fe400078e004f */
[----:B------:R-:W-:Y:S02]  /*fb90*/  IMAD.MOV.U32 R58, RZ, RZ, R84 ;  /* 0x000000ffff3a7224 */ /* 0x000fe400078e0054 */
[----:B------:R-:W-:Y:S02]  /*fba0*/  IMAD.MOV.U32 R79, RZ, RZ, R224 ;  /* 0x000000ffff4f7224 */ /* 0x000fe400078e00e0 */
[----:B------:R-:W-:Y:S01]  /*fbb0*/  IMAD.MOV.U32 R84, RZ, RZ, R244 ;  /* 0x000000ffff547224 */ /* 0x000fe200078e00f4 */
[----:B------:R-:W4:Y:S01]  /*fbc0*/  LDL.LU R224, [R1+0x1d0] ;  /* 0x0001d00001e07983 */ /* 0x000f220000300800 */
[----:B------:R-:W-:Y:S01]  /*fbd0*/  IMAD.MOV.U32 R244, RZ, RZ, R225 ;  /* 0x000000fffff47224 */ /* 0x000fe200078e00e1 */
[----:B------:R-:W-:-:S02]  /*fbe0*/  LOP3.LUT R24, R4, R87, RZ, 0xc0, !PT ;  /* 0x0000005704187212 */ /* 0x000fc400078ec0ff */
[----:B------:R-:W2:Y:S04]  /*fbf0*/  LDL.LU R225, [R1+0x1cc] ;  /* 0x0001cc0001e17983 */ /* 0x000ea80000300800 */
[----:B------:R-:W3:Y:S01]  /*fc00*/  LDL.LU R87, [R1+0xe0] ;  /* 0x0000e00001577983 */ /* 0x000ee20000300800 */
[----:B------:R-:W-:-:S04]  /*fc10*/  LOP3.LUT R2, R2, 0xff, RZ, 0xc0, !PT ;  /* 0x000000ff02027812 */ /* 0x000fc800078ec0ff */
[----:B------:R-:W-:Y:S02]  /*fc20*/  PRMT R22, R2, 0x5410, R3 ;  /* 0x0000541002167816 */ /* 0x000fe40000000003 */
[--C-:B------:R-:W-:Y:S01]  /*fc30*/  HSET2.LE.AND R3, R21, R0.reuse, PT ;  /* 0x0000000015037233 */ /* 0x100fe20003803000 */
[----:B------:R-:W-:Y:S02]  /*fc40*/  IMAD.MOV.U32 R85, RZ, RZ, R138 ;  /* 0x000000ffff557224 */ /* 0x000fe400078e008a */
[----:B------:R-:W-:Y:S01]  /*fc50*/  IMAD.WIDE.U32 R4, R226, -0x326172a9, RZ ;  /* 0xcd9e8d57e2047825 */ /* 0x000fe200078e00ff */
[----:B------:R-:W-:-:S03]  /*fc60*/  HSET2.LE.AND R2, R13, R0, PT ;  /* 0x000000000d027233 */ /* 0x000fc60003803000 */
[----:B------:R-:W-:Y:S01]  /*fc70*/  @!P3 HADD2 R102, -R145.H0_H0, -RZ.H0_H0 ;  /* 0xa00000ff9166b230 */ /* 0x000fe20000000900 */
[----:B------:R-:W-:Y:S02]  /*fc80*/  PRMT R138, R145, 0x5410, R144 ;  /* 0x00005410918a7816 */ /* 0x000fe40000000090 */
[----:B------:R-:W-:Y:S02]  /*fc90*/  LOP3.LUT R6, R15, UR41, R4, 0x96, !PT ;  /* 0x000000290f067c12 */ /* 0x000fe4000f8e9604 */
[----:B------:R-:W-:Y:S01]  /*fca0*/  @!P3 PRMT R145, R102, 0x5410, RZ ;  /* 0x000054106691b816 */ /* 0x000fe200000000ff */
[----:B------:R-:W-:Y:S02]  /*fcb0*/  IMAD.MOV.U32 R89, RZ, RZ, R43 ;  /* 0x000000ffff597224 */ /* 0x000fe400078e002b */
[----:B------:R-:W-:Y:S02]  /*fcc0*/  IMAD.MOV.U32 R90, RZ, RZ, R42 ;  /* 0x000000ffff5a7224 */ /* 0x000fe400078e002a */
[----:B------:R-:W-:-:S02]  /*fcd0*/  IMAD.MOV.U32 R91, RZ, RZ, R41 ;  /* 0x000000ffff5b7224 */ /* 0x000fc400078e0029 */
[----:B------:R-:W-:Y:S02]  /*fce0*/  IMAD.MOV.U32 R64, RZ, RZ, R180 ;  /* 0x000000ffff407224 */ /* 0x000fe400078e00b4 */
[----:B------:R-:W-:Y:S02]  /*fcf0*/  IMAD.MOV.U32 R65, RZ, RZ, R178 ;  /* 0x000000ffff417224 */ /* 0x000fe400078e00b2 */
[----:B------:R-:W-:Y:S01]  /*fd00*/  IMAD.MOV.U32 R66, RZ, RZ, R179 ;  /* 0x000000ffff427224 */ /* 0x000fe200078e00b3 */
[----:B---3--:R-:W-:Y:S01]  /*fd10*/  LOP3.LUT R25, R3, R87, RZ, 0xc0, !PT ;  /* 0x0000005703197212 */ /* 0x008fe200078ec0ff */
[----:B------:R-:W-:Y:S02]  /*fd20*/  IMAD.MOV.U32 R87, RZ, RZ, R59 ;  /* 0x000000ffff577224 */ /* 0x000fe400078e003b */
[----:B------:R-:W-:Y:S02]  /*fd30*/  IMAD.MOV.U32 R59, RZ, RZ, R58 ;  /* 0x000000ffff3b7224 */ /* 0x000fe400078e003a */
[----:B------:R-:W-:-:S02]  /*fd40*/  IMAD.MOV.U32 R58, RZ, RZ, R84 ;  /* 0x000000ffff3a7224 */ /* 0x000fc400078e0054 */
[----:B------:R-:W-:Y:S02]  /*fd50*/  IMAD.MOV.U32 R84, RZ, RZ, R85 ;  /* 0x000000ffff547224 */ /* 0x000fe400078e0055 */
[----:B------:R-:W-:Y:S01]  /*fd60*/  IMAD.MOV.U32 R85, RZ, RZ, R30 ;  /* 0x000000ffff557224 */ /* 0x000fe200078e001e */
[----:B------:R-:W-:Y:S01]  /*fd70*/  LOP3.LUT R3, R5, R87, RZ, 0x3c, !PT ;  /* 0x0000005705037212 */ /* 0x000fe200078e3cff */
        /* <DEDUP_REMOVED lines=15> */
[----:B------:R-:W-:Y:S01]  /*fe70*/  LOP3.LUT R30, R2, R227, RZ, 0xc0, !PT ;  /* 0x000000e3021e7212 */ /* 0x000fe200078ec0ff */
[----:B------:R-:W-:Y:S01]  /*fe80*/  IMAD.MOV.U32 R56, RZ, RZ, R77 ;  /* 0x000000ffff387224 */ /* 0x000fe200078e004d */
[----:B------:R-:W-:Y:S01]  /*fe90*/  HSET2.LE.AND R2, R11, R0, PT ;  /* 0x000000000b027233 */ /* 0x000fe20003803000 */
[----:B------:R-:W-:Y:S01]  /*fea0*/  IMAD.MOV.U32 R77, RZ, RZ, R76 ;  /* 0x000000ffff4d7224 */ /* 0x000fe200078e004c */
[----:B------:R-:W3:Y:S01]  /*feb0*/  LDL.LU R227, [R1+0x1c8] ;  /* 0x0001c80001e37983 */ /* 0x000ee20000300800 */
[----:B------:R-:W-:-:S02]  /*fec0*/  IMAD.MOV.U32 R76, RZ, RZ, R38 ;  /* 0x000000ffff4c7224 */ /* 0x000fc400078e0026 */
[----:B------:R-:W-:Y:S01]  /*fed0*/  IMAD.WIDE.U32 R38, R3, -0x2daee0ad, RZ ;  /* 0xd2511f5303267825 */ /* 0x000fe200078e00ff */
[----:B------:R-:W-:Y:S01]  /*fee0*/  LOP3.LUT R31, R2, R31, RZ, 0xc0, !PT ;  /* 0x0000001f021f7212 */ /* 0x000fe200078ec0ff */
[----:B------:R-:W4:Y:S02]  /*fef0*/  LDL.LU R226, [R1+0x1c4] ;  /* 0x0001c40001e27983 */ /* 0x000f240000300800 */
[----:B------:R-:W-:Y:S01]  /*ff00*/  IMAD.MOV.U32 R36, RZ, RZ, R132 ;  /* 0x000000ffff247224 */ /* 0x000fe200078e0084 */
[----:B------:R-:W-:Y:S01]  /*ff10*/  LOP3.LUT R2, R39, UR40, R220, 0x96, !PT ;  /* 0x0000002827027c12 */ /* 0x000fe2000f8e96dc */
[----:B------:R-:W-:Y:S01]  /*ff20*/  IMAD.MOV.U32 R61, RZ, RZ, R86 ;  /* 0x000000ffff3d7224 */ /* 0x000fe200078e0056 */
[----:B------:R-:W-:Y:S01]  /*ff30*/  HSET2.LE.AND R3, R12, R0, PT ;  /* 0x000000000c037233 */ /* 0x000fe20003803000 */
[----:B------:R-:W-:Y:S01]  /*ff40*/  IMAD.MOV.U32 R86, RZ, RZ, R59 ;  /* 0x000000ffff567224 */ /* 0x000fe200078e003b */
[----:B------:R-:W2:Y:S01]  /*ff50*/  LDL.LU R228, [R1+0x1c0] ;  /* 0x0001c00001e47983 */ /* 0x000ea20000300800 */
[----:B------:R-:W-:-:S02]  /*ff60*/  IMAD.MOV.U32 R59, RZ, RZ, R50 ;  /* 0x000000ffff3b7224 */ /* 0x000fc400078e0032 */
[----:B------:R-:W-:Y:S01]  /*ff70*/  IMAD.MOV.U32 R50, RZ, RZ, R36 ;  /* 0x000000ffff327224 */ /* 0x000fe200078e0024 */
[----:B------:R-:W-:Y:S01]  /*ff80*/  LOP3.LUT R132, R29, UR41, R4, 0x96, !PT ;  /* 0x000000291d847c12 */ /* 0x000fe2000f8e9604 */
[----:B------:R-:W-:Y:S01]  /*ff90*/  IMAD.WIDE.U32 R36, R2, -0x326172a9, RZ ;  /* 0xcd9e8d5702247825 */ /* 0x000fe200078e00ff */
[--C-:B------:R-:W-:Y:S02]  /*ffa0*/  HSET2.LE.AND R4, R9, R0.reuse, PT ;  /* 0x0000000009047233 */ /* 0x100fe40003803000 */
[----:B------:R-:W-:Y:S02]  /*ffb0*/  LOP3.LUT R102, R3, R239, RZ, 0xc0, !PT ;  /* 0x000000ef03667212 */ /* 0x000fe400078ec0ff */
[C---:B------:R-:W-:Y:S02]  /*ffc0*/  LOP3.LUT R5, R37.reuse, UR39, R14, 0x96, !PT ;  /* 0x0000002725057c12 */ /* 0x040fe4000f8e960e */
[----:B------:R-:W-:Y:S02]  /*ffd0*/  LOP3.LUT R37, R37, UR39, R28, 0x96, !PT ;  /* 0x0000002725257c12 */ /* 0x000fe4000f8e961c */
[----:B------:R-:W-:-:S02]  /*ffe0*/  HSET2.LE.AND R3, R8, R0, PT ;  /* 0x0000000008037233 */ /* 0x000fc40003803000 */
[----:B------:R-:W-:Y:S01]  /*fff0*/  LOP3.LUT R28, R4, R61, RZ, 0xc0, !PT ;  /* 0x0000003d041c7212 */ /* 0x000fe200078ec0ff */
[----:B------:R-:W-:Y:S02]  /*10000*/  IMAD.MOV.U32 R61, RZ, RZ, R56 ;  /* 0x000000ffff3d7224 */ /* 0x000fe400078e0038 */
[----:B------:R-:W-:Y:S01]  /*10010*/  IMAD.MOV.U32 R56, RZ, RZ, R83 ;  /* 0x000000ffff387224 */ /* 0x000fe200078e0053 */
[----:B------:R-:W-:Y:S01]  /*10020*/  LOP3.LUT R29, R3, R231, RZ, 0xc0, !PT ;  /* 0x000000e7031d7212 */ /* 0x000fe200078ec0ff */
[----:B------:R-:W-:Y:S01]  /*10030*/  IMAD.MOV.U32 R83, RZ, RZ, R80 ;  /* 0x000000ffff537224 */ /* 0x000fe200078e0050 */
[----:B------:R-:W3:Y:S01]  /*10040*/  LDL.LU R231, [R1+0x1bc] ;  /* 0x0001bc0001e77983 */ /* 0x000ee20000300800 */
[----:B------:R-:W-:Y:S02]  /*10050*/  IMAD.MOV.U32 R80, RZ, RZ, R68 ;  /* 0x000000ffff507224 */ /* 0x000fe400078e0044 */
[----:B------:R-:W-:Y:S02]  /*10060*/  IMAD.MOV.U32 R68, RZ, RZ, R251 ;  /* 0x000000ffff447224 */ /* 0x000fe400078e00fb */
[----:B------:R-:W2:Y:S01]  /*10070*/  LDL.LU R251, [R1+0x1b8] ;  /* 0x0001b80001fb7983 */ /* 0x000ea20000300800 */
[----:B------:R-:W-:-:S03]  /*10080*/  IMAD.MOV.U32 R88, RZ, RZ, R60 ;  /* 0x000000ffff587224 */ /* 0x000fc600078e003c */
[----:B------:R1:W5:Y:S01]  /*10090*/  LDL.LU R43, [R1+0x1b4] ;  /* 0x0001b400012b7983 */ /* 0x0003620000300800 */
[----:B------:R-:W-:-:S03]  /*100a0*/  IMAD.MOV.U32 R60, RZ, RZ, R177 ;  /* 0x000000ffff3c7224 */ /* 0x000fc600078e00b1 */
[----:B------:R1:W5:Y:S04]  /*100b0*/  LDL.LU R42, [R1+0x1b0] ;  /* 0x0001b000012a7983 */ /* 0x0003680000300800 */
[----:B------:R1:W5:Y:S04]  /*100c0*/  LDL.LU R41, [R1+0x1ac] ;  /* 0x0001ac0001297983 */ /* 0x0003680000300800 */
[----:B------:R-:W4:Y:S01]  /*100d0*/  LDL.LU R177, [R1+0x1a8] ;  /* 0x0001a80001b17983 */ /* 0x000f220000300800 */
[----:B------:R-:W-:Y:S02]  /*100e0*/  IMAD.MOV.U32 R62, RZ, RZ, R84 ;  /* 0x000000ffff3e7224 */ /* 0x000fe400078e0054 */
[----:B------:R-:W-:-:S02]  /*100f0*/  IMAD.MOV.U32 R84, RZ, RZ, R56 ;  /* 0x000000ffff547224 */ /* 0x000fc400078e0038 */
[----:B------:R-:W-:Y:S02]  /*10100*/  IMAD.MOV.U32 R56, RZ, RZ, R79 ;  /* 0x000000ffff387224 */ /* 0x000fe400078e004f */
[----:B------:R-:W-:Y:S02]  /*10110*/  IMAD.MOV.U32 R79, RZ, RZ, R40 ;  /* 0x000000ffff4f7224 */ /* 0x000fe400078e0028 */
[----:B------:R1:W5:Y:S04]  /*10120*/  LDL.LU R40, [R1+0x1a4] ;  /* 0x0001a40001287983 */ /* 0x0003680000300800 */
[----:B------:R-:W3:Y:S04]  /*10130*/  LDL.LU R180, [R1+0x1a0] ;  /* 0x0001a00001b47983 */ /* 0x000ee80000300800 */
[----:B------:R-:W2:Y:S04]  /*10140*/  LDL.LU R178, [R1+0x19c] ;  /* 0x00019c0001b27983 */ /* 0x000ea80000300800 */
[----:B------:R-:W3:Y:S01]  /*10150*/  LDL.LU R179, [R1+0x198] ;  /* 0x0001980001b37983 */ /* 0x000ee20000300800 */
[----:B------:R-:W-:Y:S01]  /*10160*/  @!P6 HADD2 R103, -R146.H0_H0, -RZ.H0_H0 ;  /* 0xa00000ff9267e230 */ /* 0x000fe20000000900 */
[----:B------:R-:W-:Y:S01]  /*10170*/  HSET2.LE.AND R2, R10, R0, PT ;  /* 0x000000000a027233 */ /* 0x000fe20003803000 */
[----:B------:R-:W-:Y:S01]  /*10180*/  IMAD.MOV.U32 R81, RZ, RZ, R133 ;  /* 0x000000ffff517224 */ /* 0x000fe200078e0085 */
[----:B------:R-:W-:Y:S01]  /*10190*/  PRMT R133, R147, 0x5410, R146 ;  /* 0x0000541093857816 */ /* 0x000fe20000000092 */
[----:B------:R-:W-:Y:S01]  /*101a0*/  @!P5 HADD2 R100, -R147.H0_H0, -RZ.H0_H0 ;  /* 0xa00000ff9364d230 */ /* 0x000fe20000000900 */
[----:B------:R-:W-:-:S02]  /*101b0*/  @!P6 PRMT R146, R103, 0x5410, RZ ;  /* 0x000054106792e816 */ /* 0x000fc400000000ff */
[----:B------:R-:W-:Y:S02]  /*101c0*/  LOP3.LUT R103, R2, R237, RZ, 0xc0, !PT ;  /* 0x000000ed02677212 */ /* 0x000fe400078ec0ff */
[----:B------:R-:W-:Y:S02]  /*101d0*/  HSET2.LE.AND R2, R7, R0, PT ;  /* 0x0000000007027233 */ /* 0x000fe40003803000 */
[----:B------:R-:W-:-:S03]  /*101e0*/  @!P5 PRMT R147, R100, 0x5410, RZ ;  /* 0x000054106493d816 */ /* 0x000fc600000000ff */
[----:B------:R-:W-:Y:S01]  /*101f0*/  LOP3.LUT R100, R2, R252, RZ, 0xc0, !PT ;  /* 0x000000fc02647212 */ /* 0x000fe200078ec0ff */
        /* <DEDUP_REMOVED lines=9> */
[----:B------:R-:W-:Y:S02]  /*10290*/  @!P4 HADD2 R101, -R144.H0_H0, -RZ.H0_H0 ;  /* 0xa00000ff9065c230 */ /* 0x000fe40000000900 */
[----:B------:R-:W-:Y:S01]  /*102a0*/  IMAD.WIDE.U32 R20, R5, -0x2daee0ad, RZ ;  /* 0xd2511f5305147825 */ /* 0x000fe200078e00ff */
[----:B------:R-:W-:Y:S02]  /*102b0*/  LOP3.LUT R4, R3, UR33, R4, 0x96, !PT ;  /* 0x0000002103047c12 */ /* 0x000fe4000f8e9604 */
[----:B------:R-:W-:Y:S02]  /*102c0*/  HSET2.LE.AND R3, R22, R0, PT ;  /* 0x0000000016037233 */ /* 0x000fe40003803000 */
[----:B------:R-:W-:Y:S01]  /*102d0*/  LOP3.LUT R2, R21, UR29, R2, 0x96, !PT ;  /* 0x0000001d15027c12 */ /* 0x000fe2000f8e9602 */
[----:B------:R-:W-:Y:S01]  /*102e0*/  IMAD.WIDE.U32 R4, R4, -0x326172a9, RZ ;  /* 0xcd9e8d5704047825 */ /* 0x000fe200078e00ff */
[----:B------:R-:W-:Y:S02]  /*102f0*/  @!P4 PRMT R144, R101, 0x5410, RZ ;  /* 0x000054106590c816 */ /* 0x000fe400000000ff */
[----:B------:R-:W-:Y:S01]  /*10300*/  LOP3.LUT R101, R3, R61, RZ, 0xc0, !PT ;  /* 0x0000003d03657212 */ /* 0x000fe200078ec0ff */
[----:B------:R-:W-:Y:S01]  /*10310*/  IMAD.WIDE.U32 R2, R2, -0x326172a9, RZ ;  /* 0xcd9e8d5702027825 */ /* 0x000fe200078e00ff */
[----:B------:R-:W-:-:S02]  /*10320*/  LOP3.LUT R21, R5, UR32, R6, 0x96, !PT ;  /* 0x0000002005157c12 */ /* 0x000fc4000f8e9606 */
[----:B------:R-:W-:Y:S02]  /*10330*/  SHF.R.U32.HI R6, RZ, 0x10, R2 ;  /* 0x00000010ff067819 */ /* 0x000fe40000011602 */
[----:B------:R-:W-:Y:S02]  /*10340*/  LOP3.LUT R4, R3, UR16, R4, 0x96, !PT ;  /* 0x0000001003047c12 */ /* 0x000fe4000f8e9604 */
[C---:B------:R-:W-:Y:S02]  /*10350*/  LOP3.LUT R3, R2.reuse, 0xffff, RZ, 0xc0, !PT ;  /* 0x0000ffff02037812 */ /* 0x040fe400078ec0ff */
[----:B------:R-:W-:Y:S02]  /*10360*/  LOP3.LUT R7, R2, 0xff, RZ, 0xc0, !PT ;  /* 0x000000ff02077812 */ /* 0x000fe400078ec0ff */
[----:B------:R-:W-:Y:S02]  /*10370*/  SHF.R.U32.HI R5, RZ, 0x18, R2 ;  /* 0x00000018ff057819 */ /* 0x000fe40000011602 */
[----:B------:R-:W-:-:S02]  /*10380*/  LOP3.LUT R2, R6, 0xff, RZ, 0xc0, !PT ;  /* 0x000000ff06027812 */ /* 0x000fc400078ec0ff */
[----:B------:R-:W-:Y:S02]  /*10390*/  SHF.R.U32.HI R3, RZ, 0x8, R3 ;  /* 0x00000008ff037819 */ /* 0x000fe40000011603 */
[----:B------:R-:W-:Y:S02]  /*103a0*/  PRMT R6, R2, 0x5410, R5 ;  /* 0x0000541002067816 */ /* 0x000fe40000000005 */
[C---:B------:R-:W-:Y:S02]  /*103b0*/  LOP3.LUT R2, R4.reuse, 0xffff, RZ, 0xc0, !PT ;  /* 0x0000ffff04027812 */ /* 0x040fe400078ec0ff */
[----:B------:R-:W-:Y:S02]  /*103c0*/  PRMT R7, R7, 0x5410, R3 ;  /* 0x0000541007077816 */ /* 0x000fe40000000003 */
        /* <DEDUP_REMOVED lines=8> */
[----:B------:R1:W-:Y:S01]  /*10450*/  STG.E.U16 desc[UR26][R140.64+-0x70], R63 ;  /* 0xffff903f8c007986 */ /* 0x0003e2000c10151a */
[----:B------:R-:W-:-:S03]  /*10460*/  HSET2.LE.AND R3, R6, R0, PT ;  /* 0x0000000006037233 */ /* 0x000fc60003803000 */
[----:B------:R-:W-:Y:S02]  /*10470*/  LOP3.LUT R6, R2, R48, RZ, 0xc0, !PT ;  /* 0x0000003002067212 */ /* 0x000fe400078ec0ff */
[--C-:B------:R-:W-:Y:S02]  /*10480*/  HSET2.LE.AND R2, R12, R0.reuse, PT ;  /* 0x000000000c027233 */ /* 0x100fe40003803000 */
[----:B------:R-:W-:Y:S01]  /*10490*/  HSET2.LE.AND R4, R5, R0, PT ;  /* 0x0000000005047233 */ /* 0x000fe20003803000 */
[----:B------:R-:W-:Y:S01]  /*104a0*/  IMAD.MOV.U32 R48, RZ, RZ, R240 ;  /* 0x000000ffff307224 */ /* 0x000fe200078e00f0 */
[----:B------:R-:W-:Y:S01]  /*104b0*/  LOP3.LUT R7, R3, R45, RZ, 0xc0, !PT ;  /* 0x0000002d03077212 */ /* 0x000fe200078ec0ff */
[----:B------:R-:W-:Y:S01]  /*104c0*/  IMAD.MOV.U32 R45, RZ, RZ, R50 ;  /* 0x000000ffff2d7224 */ /* 0x000fe200078e0032 */
[----:B------:R-:W-:Y:S01]  /*104d0*/  LOP3.LUT R5, R2, R49, RZ, 0xc0, !PT ;  /* 0x0000003102057212 */ /* 0x000fe200078ec0ff */
[----:B------:R-:W-:Y:S01]  /*104e0*/  IMAD.MOV.U32 R49, RZ, RZ, R191 ;  /* 0x000000ffff317224 */ /* 0x000fe200078e00bf */
[----:B------:R-:W-:Y:S01]  /*104f0*/  LOP3.LUT R4, R4, R51, RZ, 0xc0, !PT ;  /* 0x0000003304047212 */ /* 0x000fe200078ec0ff */
[----:B------:R-:W-:-:S02]  /*10500*/  IMAD.MOV.U32 R50, RZ, RZ, R190 ;  /* 0x000000ffff327224 */ /* 0x000fc400078e00be */
[----:B------:R-:W-:Y:S02]  /*10510*/  IMAD.MOV.U32 R51, RZ, RZ, R189 ;  /* 0x000000ffff337224 */ /* 0x000fe400078e00bd */
[----:B-1----:R-:W-:Y:S02]  /*10520*/  IMAD.MOV.U32 R63, RZ, RZ, R85 ;  /* 0x000000ffff3f7224 */ /* 0x002fe400078e0055 */
[----:B------:R-:W-:Y:S02]  /*10530*/  IMAD.MOV.U32 R85, RZ, RZ, R54 ;  /* 0x000000ffff557224 */ /* 0x000fe400078e0036 */
[----:B------:R-:W-:Y:S02]  /*10540*/  IMAD.MOV.U32 R54, RZ, RZ, R78 ;  /* 0x000000ffff367224 */ /* 0x000fe400078e004e */
[----:B------:R-:W-:Y:S02]  /*10550*/  IMAD.MOV.U32 R78, RZ, RZ, R67 ;  /* 0x000000ffff4e7224 */ /* 0x000fe400078e0043 */
[----:B------:R-:W-:-:S02]  /*10560*/  IMAD.MOV.U32 R67, RZ, RZ, R241 ;  /* 0x000000ffff437224 */ /* 0x000fc400078e00f1 */
[----:B------:R1:W5:Y:S01]  /*10570*/  LDL.LU R241, [R1+0x194] ;  /* 0x0001940001f17983 */ /* 0x0003620000300800 */
[----:B------:R-:W-:-:S03]  /*10580*/  IMAD.MOV.U32 R96, RZ, RZ, R188 ;  /* 0x000000ffff607224 */ /* 0x000fc600078e00bc */
[----:B------:R1:W5:Y:S01]  /*10590*/  LDL.LU R240, [R1+0x190] ;  /* 0x0001900001f07983 */ /* 0x0003620000300800 */
[----:B------:R-:W-:-:S03]  /*105a0*/  @!P2 HADD2 R99, -R136.H1_H1, -RZ.H0_H0 ;  /* 0xa00000ff8863a230 */ /* 0x000fc60000000d00 */
[----:B------:R1:W5:Y:S01]  /*105b0*/  LDL.LU R191, [R1+0x18c] ;  /* 0x00018c0001bf7983 */ /* 0x0003620000300800 */
[----:B------:R-:W-:-:S03]  /*105c0*/  IMAD.MOV.U32 R97, RZ, RZ, R187 ;  /* 0x000000ffff617224 */ /* 0x000fc600078e00bb */
[----:B------:R1:W5:Y:S01]  /*105d0*/  LDL.LU R190, [R1+0x188] ;  /* 0x0001880001be7983 */ /* 0x0003620000300800 */
[----:B------:R-:W-:-:S03]  /*105e0*/  IMAD.MOV.U32 R98, RZ, RZ, R186 ;  /* 0x000000ffff627224 */ /* 0x000fc600078e00ba */
[----:B------:R1:W5:Y:S01]  /*105f0*/  LDL.LU R189, [R1+0x184] ;  /* 0x0001840001bd7983 */ /* 0x0003620000300800 */
[----:B------:R-:W-:-:S03]  /*10600*/  IMAD.MOV.U32 R2, RZ, RZ, R185 ;  /* 0x000000ffff027224 */ /* 0x000fc600078e00b9 */
[----:B------:R1:W5:Y:S01]  /*10610*/  LDL.LU R188, [R1+0x180] ;  /* 0x0001800001bc7983 */ /* 0x0003620000300800 */
[----:B------:R-:W-:-:S03]  /*10620*/  IMAD.MOV.U32 R3, RZ, RZ, R184 ;  /* 0x000000ffff037224 */ /* 0x000fc600078e00b8 */
[----:B------:R1:W5:Y:S01]  /*10630*/  LDL.LU R187, [R1+0x17c] ;  /* 0x00017c0001bb7983 */ /* 0x0003620000300800 */
[----:B------:R-:W-:Y:S01]  /*10640*/  @P2 PRMT R162, R136, 0x7632, R162 ;  /* 0x0000763288a22816 */ /* 0x000fe200000000a2 */
[----:B------:R-:W-:Y:S02]  /*10650*/  IMAD.MOV.U32 R252, RZ, RZ, R183 ;  /* 0x000000fffffc7224 */ /* 0x000fe400078e00b7 */
[----:B------:R1:W5:Y:S01]  /*10660*/  LDL.LU R186, [R1+0x178] ;  /* 0x0001780001ba7983 */ /* 0x0003620000300800 */
[----:B------:R-:W-:Y:S01]  /*10670*/  @!P2 PRMT R162, R99, 0x5410, RZ ;  /* 0x0000541063a2a816 */ /* 0x000fe200000000ff */
[----:B------:R-:W-:Y:S02]  /*10680*/  IMAD.MOV.U32 R239, RZ, RZ, R86 ;  /* 0x000000ffffef7224 */ /* 0x000fe400078e0056 */
[----:B------:R1:W5:Y:S01]  /*10690*/  LDL.LU R185, [R1+0x174] ;  /* 0x0001740001b97983 */ /* 0x0003620000300800 */
[----:B------:R-:W-:Y:S02]  /*106a0*/  IMAD.MOV.U32 R237, RZ, RZ, R87 ;  /* 0x000000ffffed7224 */ /* 0x000fe400078e0057 */
[----:B------:R-:W-:Y:S01]  /*106b0*/  IMAD.MOV.U32 R22, RZ, RZ, R182 ;  /* 0x000000ffff167224 */ /* 0x000fe200078e00b6 */
[----:B------:R1:W5:Y:S01]  /*106c0*/  LDL.LU R184, [R1+0x170] ;  /* 0x0001700001b87983 */ /* 0x0003620000300800 */
[----:B------:R-:W-:-:S02]  /*106d0*/  IMAD.MOV.U32 R99, RZ, RZ, R247 ;  /* 0x000000ffff637224 */ /* 0x000fc400078e00f7 */
[----:B------:R-:W-:Y:S01]  /*106e0*/  IMAD.MOV.U32 R23, RZ, RZ, R181 ;  /* 0x000000ffff177224 */ /* 0x000fe200078e00b5 */
[----:B------:R1:W5:Y:S01]  /*106f0*/  LDL.LU R183, [R1+0x16c] ;  /* 0x00016c0001b77983 */ /* 0x0003620000300800 */
[----:B------:R-:W-:-:S03]  /*10700*/  IMAD.MOV.U32 R247, RZ, RZ, R176 ;  /* 0x000000fffff77224 */ /* 0x000fc600078e00b0 */
[----:B------:R1:W5:Y:S04]  /*10710*/  LDL.LU R182, [R1+0x168] ;  /* 0x0001680001b67983 */ /* 0x0003680000300800 */
[----:B------:R1:W5:Y:S04]  /*10720*/  LDL.LU R181, [R1+0x164] ;  /* 0x0001640001b57983 */ /* 0x0003680000300800 */
[----:B------:R1:W5:Y:S04]  /*10730*/  LDL.LU R176, [R1+0x160] ;  /* 0x0001600001b07983 */ /* 0x0003680000300800 */
[----:B----4-:R-:W4:Y:S04]  /*10740*/  LDSM.16.MT88.4 R8, [R177+0x6000] ;  /* 0x00600000b108783b */ /* 0x010f280000004200 */
[----:B--2---:R-:W-:Y:S01]  /*10750*/  LDSM.16.MT88.4 R12, [R178+0x6000] ;  /* 0x00600000b20c783b */ /* 0x004fe20000004200 */
[-C--:B----4-:R-:W-:Y:S06]  /*10760*/  HMMA.16816.F32 R92, R16, R8.reuse, R88 ;  /* 0x00000008105c723c */ /* 0x090fec0000001858 */
[----:B------:R-:W-:Y:S06]  /*10770*/  HMMA.16816.F32 R88, R4, R8, R108 ;  /* 0x000000080458723c */ /* 0x000fec000000186c */
[----:B------:R-:W-:Y:S01]  /*10780*/  HMMA.16816.F32 R80, R16, R10, R80 ;  /* 0x0000000a1050723c */ /* 0x000fe20000001850 */
[----:B------:R-:W-:-:S02]  /*10790*/  IMAD.MOV.U32 R108, RZ, RZ, R84 ;  /* 0x000000ffff6c7224 */ /* 0x000fc400078e0054 */
[----:B------:R-:W-:-:S03]  /*107a0*/  IMAD.MOV.U32 R109, RZ, RZ, R85 ;  /* 0x000000ffff6d7224 */ /* 0x000fc600078e0055 */
[----:B------:R-:W-:Y:S01]  /*107b0*/  HMMA.16816.F32 R84, R4, R10, R104 ;  /* 0x0000000a0454723c */ /* 0x000fe20000001868 */
[----:B---3--:R-:W2:Y:S06]  /*107c0*/  LDSM.16.MT88.4 R8, [R180+0x6000] ;  /* 0x00600000b408783b */ /* 0x008eac0000004200 */
[----:B------:R-:W-:Y:S02]  /*107d0*/  IMAD.MOV.U32 R107, RZ, RZ, R73 ;  /* 0x000000ffff6b7224 */ /* 0x000fe400078e0049 */
[----:B------:R-:W-:Y:S02]  /*107e0*/  IMAD.MOV.U32 R104, RZ, RZ, R71 ;  /* 0x000000ffff687224 */ /* 0x000fe400078e0047 */
[----:B------:R-:W-:-:S02]  /*107f0*/  IMAD.MOV.U32 R105, RZ, RZ, R70 ;  /* 0x000000ffff697224 */ /* 0x000fc400078e0046 */
[----:B------:R-:W-:Y:S01]  /*10800*/  IMAD.MOV.U32 R106, RZ, RZ, R69 ;  /* 0x000000ffff6a7224 */ /* 0x000fe200078e0045 */
[-C--:B--2---:R-:W-:Y:S06]  /*10810*/  HMMA.16816.F32 R72, R4, R8.reuse, R116 ;  /* 0x000000080448723c */ /* 0x084fec0000001874 */
[----:B------:R-:W-:Y:S01]  /*10820*/  HMMA.16816.F32 R76, R16, R8, R76 ;  /* 0x00000008104c723c */ /* 0x000fe2000000184c */
[----:B------:R-:W-:-:S05]  /*10830*/  IMAD.MOV.U32 R119, RZ, RZ, R68 ;  /* 0x000000ffff777224 */ /* 0x000fca00078e0044 */
[-C--:B------:R-:W-:Y:S06]  /*10840*/  HMMA.16816.F32 R68, R4, R10.reuse, R120 ;  /* 0x0000000a0444723c */ /* 0x080fec0000001878 */
[----:B------:R-:W-:Y:S01]  /*10850*/  HMMA.16816.F32 R64, R16, R10, R64 ;  /* 0x0000000a1040723c */ /* 0x000fe20000001840 */
[----:B------:R-:W2:Y:S01]  /*10860*/  LDSM.16.MT88.4 R8, [R179+0x6000] ;  /* 0x00600000b308783b */ /* 0x000ea20000004200 */
[----:B------:R-:W-:Y:S02]  /*10870*/  IMAD.MOV.U32 R117, RZ, RZ, R119 ;  /* 0x000000ffff757224 */ /* 0x000fe400078e0077 */
[----:B------:R-:W-:-:S02]  /*10880*/  IMAD.MOV.U32 R118, RZ, RZ, R2 ;  /* 0x000000ffff767224 */ /* 0x000fc400078e0002 */
[----:B------:R-:W-:Y:S02]  /*10890*/  IMAD.MOV.U32 R119, RZ, RZ, R3 ;  /* 0x000000ffff777224 */ /* 0x000fe400078e0003 */
[----:B------:R-:W-:-:S04]  /*108a0*/  IMAD.WIDE.U32 R2, R21, -0x2daee0ad, RZ ;  /* 0xd2511f5315027825 */ /* 0x000fc800078e00ff */
[----:B------:R-:W-:Y:S02]  /*108b0*/  IMAD.MOV.U32 R238, RZ, RZ, R60 ;  /* 0x000000ffffee7224 */ /* 0x000fe400078e003c */
[----:B------:R-:W-:Y:S02]  /*108c0*/  IMAD.MOV.U32 R60, RZ, RZ, R59 ;  /* 0x000000ffff3c7224 */ /* 0x000fe400078e003b */
[----:B------:R-:W-:Y:S02]  /*108d0*/  IMAD.MOV.U32 R61, RZ, RZ, R58 ;  /* 0x000000ffff3d7224 */ /* 0x000fe400078e003a */
[----:B------:R-:W-:Y:S02]  /*108e0*/  IMAD.MOV.U32 R110, RZ, RZ, R56 ;  /* 0x000000ffff6e7224 */ /* 0x000fe400078e0038 */
[----:B------:R-:W-:Y:S01]  /*108f0*/  IMAD.MOV.U32 R111, RZ, RZ, R54 ;  /* 0x000000ffff6f7224 */ /* 0x000fe200078e0036 */
[C---:B------:R-:W-:Y:S06]  /*10900*/  HMMA.16816.F32 R56, R4.reuse, R12, R124 ;  /* 0x0000000c0438723c */ /* 0x040fec000000187c */
[C---:B------:R-:W-:Y:S06]  /*10910*/  HMMA.16816.F32 R52, R4.reuse, R14, R128 ;  /* 0x0000000e0434723c */ /* 0x040fec0000001880 */
[C---:B--2---:R-:W-:Y:S06]  /*10920*/  HMMA.16816.F32 R48, R4.reuse, R8, R48 ;  /* 0x000000080430723c */ /* 0x044fec0000001830 */
[----:B------:R-:W-:Y:S07]  /*10930*/  HMMA.16816.F32 R44, R4, R10, R44 ;  /* 0x0000000a042c723c */ /* 0x000fee000000182c */
[----:B------:R-:W-:-:S02]  /*10940*/  SHF.R.U32.HI R6, RZ, 0x10, R2 ;  /* 0x00000010ff067819 */ /* 0x000fc40000011602 */
[----:B------:R-:W-:Y:S02]  /*10950*/  LOP3.LUT R4, R3, UR34, R20, 0x96, !PT ;  /* 0x0000002203047c12 */ /* 0x000fe4000f8e9614 */
[C---:B------:R-:W-:Y:S02]  /*10960*/  LOP3.LUT R3, R2.reuse, 0xffff, RZ, 0xc0, !PT ;  /* 0x0000ffff02037812 */ /* 0x040fe400078ec0ff */
[----:B------:R-:W-:Y:S02]  /*10970*/  LOP3.LUT R7, R2, 0xff, RZ, 0xc0, !PT ;  /* 0x000000ff02077812 */ /* 0x000fe400078ec0ff */
[----:B------:R-:W-:Y:S02]  /*10980*/  SHF.R.U32.HI R5, RZ, 0x18, R2 ;  /* 0x00000018ff057819 */ /* 0x000fe40000011602 */
[----:B------:R-:W-:Y:S01]  /*10990*/  LOP3.LUT R2, R6, 0xff, RZ, 0xc0, !PT ;  /* 0x000000ff06027812 */ /* 0x000fe200078ec0ff */
[----:B------:R-:W-:Y:S01]  /*109a0*/  HMMA.16816.F32 R104, R16, R8, R104 ;  /* 0x000000081068723c */ /* 0x000fe20000001868 */
[----:B------:R-:W-:-:S02]  /*109b0*/  SHF.R.U32.HI R3, RZ, 0x8, R3 ;  /* 0x00000008ff037819 */ /* 0x000fc40000011603 */
[----:B------:R-:W-:-:S04]  /*109c0*/  LOP3.LUT R6, R4, 0xff, RZ, 0xc0, !PT ;  /* 0x000000ff04067812 */ /* 0x000fc800078ec0ff */
[----:B------:R-:W-:Y:S02]  /*109d0*/  PRMT R8, R2, 0x5410, R5 ;  /* 0x0000541002087816 */ /* 0x000fe40000000005 */
[----:B------:R-:W-:Y:S02]  /*109e0*/  LOP3.LUT R2, R4, 0xffff, RZ, 0xc0, !PT ;  /* 0x0000ffff04027812 */ /* 0x000fe400078ec0ff */
[----:B------:R-:W-:Y:S02]  /*109f0*/  PRMT R7, R7, 0x5410, R3 ;  /* 0x0000541007077816 */ /* 0x000fe40000000003 */
[--C-:B------:R-:W-:Y:S02]  /*10a00*/  SHF.R.U32.HI R3, RZ, 0x10, R4.reuse ;  /* 0x00000010ff037819 */ /* 0x100fe40000011604 */
[----:B------:R-:W-:Y:S02]  /*10a10*/  SHF.R.U32.HI R5, RZ, 0x18, R4 ;  /* 0x00000018ff057819 */ /* 0x000fe40000011604 */
[----:B------:R-:W-:-:S02]  /*10a20*/  SHF.R.U32.HI R4, RZ, 0x8, R2 ;  /* 0x00000008ff047819 */ /* 0x000fc40000011602 */
[----:B------:R-:W-:Y:S02]  /*10a30*/  LOP3.LUT R3, R3, 0xff, RZ, 0xc0, !PT ;  /* 0x000000ff03037812 */ /* 0x000fe400078ec0ff */
[----:B------:R-:W-:Y:S02]  /*10a40*/  PRMT R4, R6, 0x5410, R4 ;  /* 0x0000541006047816 */ /* 0x000fe40000000004 */
[--C-:B------:R-:W-:Y:S02]  /*10a50*/  HSET2.LE.AND R2, R7, R0.reuse, PT ;  /* 0x0000000007027233 */ /* 0x100fe40003803000 */
[----:B------:R-:W-:Y:S02]  /*10a60*/  PRMT R5, R3, 0x5410, R5 ;  /* 0x0000541003057816 */ /* 0x000fe40000000005 */
[----:B------:R-:W-:Y:S01]  /*10a70*/  HSET2.LE.AND R3, R4, R0, PT ;  /* 0x0000000004037233 */ /* 0x000fe20003803000 */
[----:B------:R-:W-:Y:S01]  /*10a80*/  HMMA.16816.F32 R108, R16, R10, R108 ;  /* 0x0000000a106c723c */ /* 0x000fe2000000186c */
[----:B------:R-:W-:-:S02]  /*10a90*/  LOP3.LUT R6, R2, R113, RZ, 0xc0, !PT ;  /* 0x0000007102067212 */ /* 0x000fc400078ec0ff */
[--C-:B------:R-:W-:Y:S02]  /*10aa0*/  HSET2.LE.AND R2, R8, R0.reuse, PT ;  /* 0x0000000008027233 */ /* 0x100fe40003803000 */
[----:B------:R-:W2:Y:S01]  /*10ab0*/  LDSM.16.MT88.4 R8, [R180+0x6800] ;  /* 0x00680000b408783b */ /* 0x000ea20000004200 */
[C---:B------:R-:W-:Y:S01]  /*10ac0*/  HMMA.16816.F32 R60, R16.reuse, R12, R60 ;  /* 0x0000000c103c723c */ /* 0x040fe2000000183c */
[----:B------:R-:W-:Y:S01]  /*10ad0*/  LOP3.LUT R4, R3, R115, RZ, 0xc0, !PT ;  /* 0x0000007303047212 */ /* 0x000fe200078ec0ff */
[----:B------:R-:W-:Y:S02]  /*10ae0*/  IMAD.MOV.U32 R115, RZ, RZ, R22 ;  /* 0x000000ffff737224 */ /* 0x000fe400078e0016 */
[----:B------:R-:W-:Y:S02]  /*10af0*/  IMAD.MOV.U32 R3, RZ, RZ, R23 ;  /* 0x000000ffff037224 */ /* 0x000fe400078e0017 */
[----:B------:R-:W-:Y:S01]  /*10b00*/  HMMA.16816.F32 R96, R16, R14, R96 ;  /* 0x0000000e1060723c */ /* 0x000fe20000001860 */
[----:B------:R-:W3:Y:S04]  /*10b10*/  LDSM.16.MT88.4 R12, [R177+0x6800] ;  /* 0x00680000b10c783b */ /* 0x000ee80000004200 */
[----:B------:R-:W4:Y:S04]  /*10b20*/  LDSM.16.MT88.4 R16, [R178+0x6800] ;  /* 0x00680000b210783b */ /* 0x000f280000004200 */
[----:B------:R-:W1:Y:S01]  /*10b30*/  LDSM.16.MT88.4 R20, [R179+0x6800] ;  /* 0x00680000b314783b */ /* 0x000e620000004200 */
[----:B------:R-:W-:-:S02]  /*10b40*/  HSET2.LE.AND R5, R5, R0, PT ;  /* 0x0000000005057233 */ /* 0x000fc40003803000 */
[----:B------:R-:W-:-:S03]  /*10b50*/  LOP3.LUT R7, R2, R112, RZ, 0xc0, !PT ;  /* 0x0000007002077212 */ /* 0x000fc600078ec0ff */
[----:B------:R-:W-:Y:S01]  /*10b60*/  LOP3.LUT R5, R5, R114, RZ, 0xc0, !PT ;  /* 0x0000007205057212 */ /* 0x000fe200078ec0ff */
[----:B------:R-:W-:Y:S02]  /*10b70*/  IMAD.MOV.U32 R112, RZ, RZ, R118 ;  /* 0x000000ffff707224 */ /* 0x000fe400078e0076 */
[----:B------:R-:W-:Y:S02]  /*10b80*/  IMAD.MOV.U32 R113, RZ, RZ, R117 ;  /* 0x000000ffff717224 */ /* 0x000fe400078e0075 */
[----:B------:R-:W-:Y:S02]  /*10b90*/  IMAD.MOV.U32 R2, RZ, RZ, R119 ;  /* 0x000000ffff027224 */ /* 0x000fe400078e0077 */
[----:B--2---:R-:W-:Y:S07]  /*10ba0*/  HMMA.16816.F32 R116, R4, R10, R68 ;  /* 0x0000000a0474723c */ /* 0x004fee0000001844 */
[----:B------:R-:W-:-:S02]  /*10bb0*/  IMAD.MOV.U32 R70, RZ, RZ, R115 ;  /* 0x000000ffff467224 */ /* 0x000fc400078e0073 */
[----:B------:R-:W-:Y:S01]  /*10bc0*/  IMAD.MOV.U32 R71, RZ, RZ, R112 ;  /* 0x000000ffff477224 */ /* 0x000fe200078e0070 */
[C---:B---3--:R-:W-:Y:S06]  /*10bd0*/  HMMA.16816.F32 R128, R4.reuse, R12, R88 ;  /* 0x0000000c0480723c */ /* 0x048fec0000001858 */
[C---:B------:R-:W-:Y:S06]  /*10be0*/  HMMA.16816.F32 R120, R4.reuse, R8, R72 ;  /* 0x000000080478723c */ /* 0x040fec0000001848 */
[C---:B----4-:R-:W-:Y:S06]  /*10bf0*/  HMMA.16816.F32 R88, R4.reuse, R16, R56 ;  /* 0x000000100458723c */ /* 0x050fec0000001838 */
[----:B-1----:R-:W-:Y:S01]  /*10c00*/  HMMA.16816.F32 R72, R4, R22, R44 ;  /* 0x000000160448723c */ /* 0x002fe2000000182c */
[----:B------:R-:W-:-:S05]  /*10c10*/  IMAD.MOV.U32 R59, RZ, RZ, R113 ;  /* 0x000000ffff3b7224 */ /* 0x000fca00078e0071 */
[----:B------:R-:W-:Y:S01]  /*10c20*/  HMMA.16816.F32 R124, R4, R14, R84 ;  /* 0x0000000e047c723c */ /* 0x000fe20000001854 */
[----:B------:R-:W-:Y:S02]  /*10c30*/  IMAD.MOV.U32 R47, RZ, RZ, R70 ;  /* 0x000000ffff2f7224 */ /* 0x000fe400078e0046 */
[----:B------:R-:W-:-:S03]  /*10c40*/  IMAD.MOV.U32 R46, RZ, RZ, R71 ;  /* 0x000000ffff2e7224 */ /* 0x000fc600078e0047 */
[C---:B------:R-:W-:Y:S06]  /*10c50*/  HMMA.16816.F32 R112, R4.reuse, R18, R52 ;  /* 0x000000120470723c */ /* 0x040fec0000001834 */
[----:B------:R-:W-:Y:S06]  /*10c60*/  HMMA.16816.F32 R84, R4, R20, R48 ;  /* 0x000000140454723c */ /* 0x000fec0000001830 */
[----:B------:R-:W-:Y:S01]  /*10c70*/  HMMA.16816.F32 R68, R24, R12, R92 ;  /* 0x0000000c1844723c */ /* 0x000fe2000000185c */
[----:B------:R-:W-:-:S06]  /*10c80*/  IMAD.WIDE.U32 R6, R132, -0x2daee0ad, RZ ;  /* 0xd2511f5384067825 */ /* 0x000fcc00078e00ff */
        /* <DEDUP_REMOVED lines=15> */
[C---:B------:R-:W-:Y:S04]  /*10d80*/  HMMA.16816.F32 R76, R24.reuse, R8, R76 ;  /* 0x00000008184c723c */ /* 0x040fe8000000184c */
[----:B------:R-:W-:Y:S02]  /*10d90*/  LOP3.LUT R4, R3, UR16, R44, 0x96, !PT ;  /* 0x0000001003047c12 */ /* 0x000fe4000f8e962c */
[C---:B------:R-:W-:Y:S02]  /*10da0*/  LOP3.LUT R3, R2.reuse, 0xffff, RZ, 0xc0, !PT ;  /* 0x0000ffff02037812 */ /* 0x040fe400078ec0ff */
[----:B------:R-:W-:Y:S02]  /*10db0*/  LOP3.LUT R8, R2, 0xff, RZ, 0xc0, !PT ;  /* 0x000000ff02087812 */ /* 0x000fe400078ec0ff */
[----:B------:R-:W-:Y:S01]  /*10dc0*/  SHF.R.U32.HI R6, RZ, 0x8, R3 ;  /* 0x00000008ff067819 */ /* 0x000fe20000011603 */
[----:B------:R-:W-:Y:S01]  /*10dd0*/  IMAD.MOV.U32 R132, RZ, RZ, R59 ;  /* 0x000000ffff847224 */ /* 0x000fe200078e003b */
[----:B------:R-:W-:Y:S01]  /*10de0*/  HMMA.16816.F32 R80, R24, R14, R80 ;  /* 0x0000000e1850723c */ /* 0x000fe20000001850 */
[----:B------:R-:W-:Y:S01]  /*10df0*/  LDSM.16.MT88.4 R12, [R180+0x7000] ;  /* 0x00700000b40c783b */ /* 0x000fe20000004200 */
[----:B------:R-:W-:-:S04]  /*10e00*/  PRMT R6, R8, 0x5410, R6 ;  /* 0x0000541008067816 */ /* 0x000fc80000000006 */
[----:B------:R-:W-:Y:S01]  /*10e10*/  HMMA.16816.F32 R64, R24, R10, R64 ;  /* 0x0000000a1840723c */ /* 0x000fe20000001840 */
[----:B------:R-:W-:Y:S01]  /*10e20*/  LDSM.16.MT88.4 R8, [R178+0x7000] ;  /* 0x00700000b208783b */ /* 0x000fe20000004200 */
[----:B------:R-:W-:-:S04]  /*10e30*/  LOP3.LUT R5, R4, 0xffff, RZ, 0xc0, !PT ;  /* 0x0000ffff04057812 */ /* 0x000fc800078ec0ff */
[C---:B------:R-:W-:Y:S06]  /*10e40*/  HMMA.16816.F32 R60, R24.reuse, R16, R60 ;  /* 0x00000010183c723c */ /* 0x040fec000000183c */
[C---:B------:R-:W-:Y:S01]  /*10e50*/  HMMA.16816.F32 R56, R24.reuse, R18, R96 ;  /* 0x000000121838723c */ /* 0x040fe20000001860 */
[----:B------:R-:W1:Y:S05]  /*10e60*/  LDSM.16.MT88.4 R16, [R177+0x7000] ;  /* 0x00700000b110783b */ /* 0x000e6a0000004200 */
[C---:B------:R-:W-:Y:S06]  /*10e70*/  HMMA.16816.F32 R52, R24.reuse, R20, R104 ;  /* 0x000000141834723c */ /* 0x040fec0000001868 */
[----:B------:R-:W-:Y:S01]  /*10e80*/  HMMA.16816.F32 R48, R24, R22, R108 ;  /* 0x000000161830723c */ /* 0x000fe2000000186c */
[----:B------:R-:W2:Y:S01]  /*10e90*/  LDSM.16.MT88.4 R20, [R179+0x7000] ;  /* 0x00700000b314783b */ /* 0x000ea20000004200 */
[----:B------:R-:W-:-:S02]  /*10ea0*/  LOP3.LUT R7, R4, 0xff, RZ, 0xc0, !PT ;  /* 0x000000ff04077812 */ /* 0x000fc400078ec0ff */
[----:B------:R-:W-:-:S03]  /*10eb0*/  SHF.R.U32.HI R3, RZ, 0x8, R5 ;  /* 0x00000008ff037819 */ /* 0x000fc60000011605 */
[--C-:B------:R-:W-:Y:S02]  /*10ec0*/  SHF.R.U32.HI R24, RZ, 0x10, R2.reuse ;  /* 0x00000010ff187819 */ /* 0x100fe40000011602 */
[----:B------:R-:W-:Y:S02]  /*10ed0*/  SHF.R.U32.HI R25, RZ, 0x18, R2 ;  /* 0x00000018ff197819 */ /* 0x000fe40000011602 */
[----:B------:R-:W-:Y:S02]  /*10ee0*/  PRMT R2, R7, 0x5410, R3 ;  /* 0x0000541007027816 */ /* 0x000fe40000000003 */
[--C-:B------:R-:W-:Y:S02]  /*10ef0*/  SHF.R.U32.HI R3, RZ, 0x10, R4.reuse ;  /* 0x00000010ff037819 */ /* 0x100fe40000011604 */
[----:B------:R-:W-:Y:S02]  /*10f00*/  SHF.R.U32.HI R5, RZ, 0x18, R4 ;  /* 0x00000018ff057819 */ /* 0x000fe40000011604 */
[----:B------:R-:W-:-:S02]  /*10f10*/  LOP3.LUT R3, R3, 0xff, RZ, 0xc0, !PT ;  /* 0x000000ff03037812 */ /* 0x000fc400078ec0ff */
[----:B------:R-:W-:Y:S02]  /*10f20*/  LOP3.LUT R4, R24, 0xff, RZ, 0xc0, !PT ;  /* 0x000000ff18047812 */ /* 0x000fe400078ec0ff */
[--C-:B------:R-:W-:Y:S02]  /*10f30*/  HSET2.LE.AND R2, R2, R0.reuse, PT ;  /* 0x0000000002027233 */ /* 0x100fe40003803000 */
[----:B------:R-:W-:Y:S02]  /*10f40*/  PRMT R3, R3, 0x5410, R5 ;  /* 0x0000541003037816 */ /* 0x000fe40000000005 */
[----:B------:R-:W-:Y:S02]  /*10f50*/  PRMT R7, R4, 0x5410, R25 ;  /* 0x0000541004077816 */ /* 0x000fe40000000019 */
[----:B------:R-:W-:Y:S02]  /*10f60*/  LOP3.LUT R4, R2, R137, RZ, 0xc0, !PT ;  /* 0x0000008902047212 */ /* 0x000fe400078ec0ff */
[----:B------:R-:W-:-:S02]  /*10f70*/  HSET2.LE.AND R2, R3, R0, PT ;  /* 0x0000000003027233 */ /* 0x000fc40003803000 */
[--C-:B------:R-:W-:Y:S02]  /*10f80*/  HSET2.LE.AND R3, R6, R0.reuse, PT ;  /* 0x0000000006037233 */ /* 0x100fe40003803000 */
[----:B------:R-:W-:Y:S02]  /*10f90*/  HSET2.LE.AND R7, R7, R0, PT ;  /* 0x0000000007077233 */ /* 0x000fe40003803000 */
[----:B------:R-:W-:Y:S02]  /*10fa0*/  LOP3.LUT R5, R2, R133, RZ, 0xc0, !PT ;  /* 0x0000008502057212 */ /* 0x000fe400078ec0ff */
[----:B------:R-:W-:Y:S02]  /*10fb0*/  LOP3.LUT R2, R45, UR32, R38, 0x96, !PT ;  /* 0x000000202d027c12 */ /* 0x000fe4000f8e9626 */
[----:B------:R-:W-:Y:S02]  /*10fc0*/  LOP3.LUT R6, R3, R135, RZ, 0xc0, !PT ;  /* 0x0000008703067212 */ /* 0x000fe400078ec0ff */
[----:B------:R-:W-:Y:S01]  /*10fd0*/  LOP3.LUT R7, R7, R134, RZ, 0xc0, !PT ;  /* 0x0000008607077212 */ /* 0x000fe200078ec0ff */
[----:B------:R-:W-:-:S04]  /*10fe0*/  IMAD.WIDE.U32 R2, R2, -0x2daee0ad, RZ ;  /* 0xd2511f5302027825 */ /* 0x000fc800078e00ff */
[----:B------:R-:W-:Y:S02]  /*10ff0*/  IMAD.MOV.U32 R137, RZ, RZ, R94 ;  /* 0x000000ffff897224 */ /* 0x000fe400078e005e */
[----:B------:R-:W-:Y:S01]  /*11000*/  IMAD.MOV.U32 R133, RZ, RZ, R95 ;  /* 0x000000ffff857224 */ /* 0x000fe200078e005f */
[C---:B-1----:R-:W-:Y:S06]  /*11010*/  HMMA.16816.F32 R108, R4.reuse, R16, R128 ;  /* 0x00000010046c723c */ /* 0x042fec0000001880 */
[C---:B------:R-:W-:Y:S01]  /*11020*/  HMMA.16816.F32 R104, R4.reuse, R18, R124 ;  /* 0x000000120468723c */ /* 0x040fe2000000187c */
[----:B------:R-:W-:Y:S05]  /*11030*/  STG.E.U16 desc[UR26][R140.64+-0x6e], R231 ;  /* 0xffff92e78c007986 */ /* 0x000fea000c10151a */
[C---:B------:R-:W-:Y:S06]  /*11040*/  HMMA.16816.F32 R96, R4.reuse, R12, R120 ;  /* 0x0000000c0460723c */ /* 0x040fec0000001878 */
[C---:B------:R-:W-:Y:S06]  /*11050*/  HMMA.16816.F32 R92, R4.reuse, R14, R116 ;  /* 0x0000000e045c723c */ /* 0x040fec0000001874 */
[C---:B------:R-:W-:Y:S06]  /*11060*/  HMMA.16816.F32 R88, R4.reuse, R8, R88 ;  /* 0x000000080458723c */ /* 0x040fec0000001858 */
[C---:B------:R-:W-:Y:S06]  /*11070*/  HMMA.16816.F32 R112, R4.reuse, R10, R112 ;  /* 0x0000000a0470723c */ /* 0x040fec0000001870 */
[C---:B--2---:R-:W-:Y:S06]  /*11080*/  HMMA.16816.F32 R24, R4.reuse, R20, R84 ;  /* 0x000000140418723c */ /* 0x044fec0000001854 */
[----:B------:R-:W-:Y:S01]  /*11090*/  HMMA.16816.F32 R72, R4, R22, R72 ;  /* 0x000000160448723c */ /* 0x000fe20000001848 */
[----:B------:R-:W-:Y:S01]  /*110a0*/  IMAD.MOV.U32 R38, RZ, RZ, R132 ;  /* 0x000000ffff267224 */ /* 0x000fe200078e0084 */
[----:B------:R-:W-:Y:S04]  /*110b0*/  STG.E.U16 desc[UR26][R142.64+-0x70], R226 ;  /* 0xffff90e28e007986 */ /* 0x000fe8000c10151a */
[----:B------:R-:W-:Y:S01]  /*110c0*/  HMMA.16816.F32 R60, R28, R8, R60 ;  /* 0x000000081c3c723c */ /* 0x000fe2000000183c */
[C---:B------:R-:W-:Y:S01]  /*110d0*/  LOP3.LUT R4, R2.reuse, 0xffff, RZ, 0xc0, !PT ;  /* 0x0000ffff02047812 */ /* 0x040fe200078ec0ff */
[----:B------:R-:W-:Y:S01]  /*110e0*/  STG.E.U16 desc[UR26][R142.64+-0x6e], R228 ;  /* 0xffff92e48e007986 */ /* 0x000fe2000c10151a */
[----:B------:R-:W-:-:S02]  /*110f0*/  LOP3.LUT R5, R2, 0xff, RZ, 0xc0, !PT ;  /* 0x000000ff02057812 */ /* 0x000fc400078ec0ff */
[----:B------:R-:W-:Y:S01]  /*11100*/  SHF.R.U32.HI R4, RZ, 0x8, R4 ;  /* 0x00000008ff047819 */ /* 0x000fe20000011604 */
[C---:B------:R-:W-:Y:S01]  /*11110*/  HMMA.16816.F32 R56, R28.reuse, R10, R56 ;  /* 0x0000000a1c38723c */ /* 0x040fe20000001838 */
[----:B------:R-:W-:Y:S01]  /*11120*/  LOP3.LUT R3, R3, UR34, R36, 0x96, !PT ;  /* 0x0000002203037c12 */ /* 0x000fe2000f8e9624 */
[----:B------:R-:W-:Y:S01]  /*11130*/  LDSM.16.MT88.4 R124, [R180+0x7800] ;  /* 0x00780000b47c783b */ /* 0x000fe20000004200 */
[--C-:B------:R-:W-:Y:S02]  /*11140*/  SHF.R.U32.HI R6, RZ, 0x10, R2.reuse ;  /* 0x00000010ff067819 */ /* 0x100fe40000011602 */
[----:B------:R-:W-:Y:S01]  /*11150*/  SHF.R.U32.HI R9, RZ, 0x18, R2 ;  /* 0x00000018ff097819 */ /* 0x000fe20000011602 */
[----:B------:R-:W-:Y:S01]  /*11160*/  HMMA.16816.F32 R128, R28, R12, R76 ;  /* 0x0000000c1c80723c */ /* 0x000fe2000000184c */
[----:B------:R-:W-:Y:S01]  /*11170*/  IMAD.MOV.U32 R11, RZ, RZ, R133 ;  /* 0x000000ffff0b7224 */ /* 0x000fe200078e0085 */
[----:B------:R-:W-:Y:S01]  /*11180*/  PRMT R10, R5, 0x5410, R4 ;  /* 0x00005410050a7816 */ /* 0x000fe20000000004 */
[----:B------:R-:W1:Y:S01]  /*11190*/  LDSM.16.MT88.4 R132, [R177+0x7800] ;  /* 0x00780000b184783b */ /* 0x000e620000004200 */
[----:B------:R-:W-:-:S02]  /*111a0*/  LOP3.LUT R2, R3, 0xffff, RZ, 0xc0, !PT ;  /* 0x0000ffff03027812 */ /* 0x000fc400078ec0ff */
[----:B------:R-:W-:Y:S01]  /*111b0*/  HMMA.16816.F32 R64, R28, R14, R64 ;  /* 0x0000000e1c40723c */ /* 0x000fe20000001840 */
[----:B------:R-:W2:Y:S01]  /*111c0*/  LDSM.16.MT88.4 R116, [R178+0x7800] ;  /* 0x00780000b274783b */ /* 0x000ea20000004200 */
[----:B------:R-:W-:-:S03]  /*111d0*/  SHF.R.U32.HI R4, RZ, 0x10, R3 ;  /* 0x00000010ff047819 */ /* 0x000fc60000011603 */
[----:B------:R-:W-:Y:S01]  /*111e0*/  STG.E.U16 desc[UR26][R34.64+-0x70], R171 ;  /* 0xffff90ab22007986 */ /* 0x000fe2000c10151a */
[----:B------:R-:W-:-:S03]  /*111f0*/  LOP3.LUT R8, R3, 0xff, RZ, 0xc0, !PT ;  /* 0x000000ff03087812 */ /* 0x000fc600078ec0ff */
[----:B------:R-:W-:Y:S01]  /*11200*/  STG.E.U16 desc[UR26][R34.64+-0x6e], R170 ;  /* 0xffff92aa22007986 */ /* 0x000fe2000c10151a */
[----:B------:R-:W-:-:S03]  /*11210*/  SHF.R.U32.HI R7, RZ, 0x18, R3 ;  /* 0x00000018ff077819 */ /* 0x000fc60000011603 */
[----:B------:R-:W3:Y:S01]  /*11220*/  LDSM.16.MT88.4 R12, [R179+0x7800] ;  /* 0x00780000b30c783b */ /* 0x000ee20000004200 */
[----:B------:R-:W-:-:S03]  /*11230*/  SHF.R.U32.HI R5, RZ, 0x8, R2 ;  /* 0x00000008ff057819 */ /* 0x000fc60000011602 */
[----:B------:R4:W-:Y:S01]  /*11240*/  STG.E.U16 desc[UR26][R32.64+-0x70], R168 ;  /* 0xffff90a820007986 */ /* 0x0009e2000c10151a */
[----:B------:R-:W-:-:S03]  /*11250*/  LOP3.LUT R6, R6, 0xff, RZ, 0xc0, !PT ;  /* 0x000000ff06067812 */ /* 0x000fc600078ec0ff */
[----:B------:R4:W-:Y:S01]  /*11260*/  STG.E.U16 desc[UR26][R32.64+-0x6e], R169 ;  /* 0xffff92a920007986 */ /* 0x0009e2000c10151a */
[----:B------:R-:W-:-:S03]  /*11270*/  LOP3.LUT R3, R4, 0xff, RZ, 0xc0, !PT ;  /* 0x000000ff04037812 */ /* 0x000fc600078ec0ff */
[----:B------:R4:W-:Y:S04]  /*11280*/  STG.E.U16 desc[UR26][R140.64+-0x60], R227 ;  /* 0xffffa0e38c007986 */ /* 0x0009e8000c10151a */
[----:B------:R4:W-:Y:S04]  /*11290*/  STG.E.U16 desc[UR26][R140.64+-0x5e], R225 ;  /* 0xffffa2e18c007986 */ /* 0x0009e8000c10151a */
[----:B------:R4:W-:Y:S04]  /*112a0*/  STG.E.U16 desc[UR26][R142.64+-0x60], R223 ;  /* 0xffffa0df8e007986 */ /* 0x0009e8000c10151a */
[----:B------:R4:W-:Y:S01]  /*112b0*/  STG.E.U16 desc[UR26][R142.64+-0x5e], R224 ;  /* 0xffffa2e08e007986 */ /* 0x0009e2000c10151a */
[----:B------:R-:W-:-:S03]  /*112c0*/  PRMT R5, R8, 0x5410, R5 ;  /* 0x0000541008057816 */ /* 0x000fc60000000005 */
[----:B------:R4:W-:Y:S04]  /*112d0*/  STG.E.U16 desc[UR26][R34.64+-0x60], R167 ;  /* 0xffffa0a722007986 */ /* 0x0009e8000c10151a */
[----:B------:R4:W-:Y:S01]  /*112e0*/  STG.E.U16 desc[UR26][R34.64+-0x5e], R166 ;  /* 0xffffa2a622007986 */ /* 0x0009e2000c10151a */
[----:B------:R-:W-:-:S03]  /*112f0*/  PRMT R2, R6, 0x5410, R9 ;  /* 0x0000541006027816 */ /* 0x000fc60000000009 */
[----:B------:R4:W-:Y:S01]  /*11300*/  STG.E.U16 desc[UR26][R32.64+-0x60], R164 ;  /* 0xffffa0a420007986 */ /* 0x0009e2000c10151a */
[----:B------:R-:W-:-:S03]  /*11310*/  PRMT R4, R3, 0x5410, R7 ;  /* 0x0000541003047816 */ /* 0x000fc60000000007 */
[----:B------:R4:W-:Y:S04]  /*11320*/  STG.E.U16 desc[UR26][R32.64+-0x5e], R165 ;  /* 0xffffa2a520007986 */ /* 0x0009e8000c10151a */
[----:B------:R4:W-:Y:S04]  /*11330*/  STG.E.U16 desc[UR26][R140.64+-0x50], R219 ;  /* 0xffffb0db8c007986 */ /* 0x0009e8000c10151a */
[----:B------:R4:W-:Y:S04]  /*11340*/  STG.E.U16 desc[UR26][R140.64+-0x4e], R218 ;  /* 0xffffb2da8c007986 */ /* 0x0009e8000c10151a */
[----:B------:R4:W-:Y:S04]  /*11350*/  STG.E.U16 desc[UR26][R142.64+-0x50], R217 ;  /* 0xffffb0d98e007986 */ /* 0x0009e8000c10151a */
[----:B------:R4:W-:Y:S04]  /*11360*/  STG.E.U16 desc[UR26][R142.64+-0x4e], R216 ;  /* 0xffffb2d88e007986 */ /* 0x0009e8000c10151a */
[----:B------:R4:W-:Y:S04]  /*11370*/  STG.E.U16 desc[UR26][R34.64+-0x50], R161 ;  /* 0xffffb0a122007986 */ /* 0x0009e8000c10151a */
[----:B------:R4:W-:Y:S01]  /*11380*/  STG.E.U16 desc[UR26][R34.64+-0x4e], R160 ;  /* 0xffffb2a022007986 */ /* 0x0009e2000c10151a */
[----:B------:R-:W-:-:S03]  /*11390*/  HSET2.LE.AND R3, R5, R0, PT ;  /* 0x0000000005037233 */ /* 0x000fc60003803000 */
[----:B------:R4:W-:Y:S04]  /*113a0*/  STG.E.U16 desc[UR26][R32.64+-0x50], R159 ;  /* 0xffffb09f20007986 */ /* 0x0009e8000c10151a */
[----:B------:R4:W-:Y:S01]  /*113b0*/  STG.E.U16 desc[UR26][R32.64+-0x4e], R158 ;  /* 0xffffb29e20007986 */ /* 0x0009e2000c10151a */
[----:B------:R-:W-:-:S03]  /*113c0*/  HSET2.LE.AND R2, R2, R0, PT ;  /* 0x0000000002027233 */ /* 0x000fc60003803000 */
[----:B------:R4:W-:Y:S01]  /*113d0*/  STG.E.U16 desc[UR26][R140.64+-0x40], R215 ;  /* 0xffffc0d78c007986 */ /* 0x0009e2000c10151a */
[----:B------:R-:W-:-:S03]  /*113e0*/  HSET2.LE.AND R4, R4, R0, PT ;  /* 0x0000000004047233 */ /* 0x000fc60003803000 */
[----:B------:R4:W-:Y:S01]  /*113f0*/  STG.E.U16 desc[UR26][R140.64+-0x3e], R214 ;  /* 0xffffc2d68c007986 */ /* 0x0009e2000c10151a */
[----:B------:R-:W-:-:S03]  /*11400*/  IMAD.MOV.U32 R5, RZ, RZ, R136 ;  /* 0x000000ffff057224 */ /* 0x000fc600078e0088 */
[----:B------:R4:W-:Y:S01]  /*11410*/  STG.E.U16 desc[UR26][R142.64+-0x40], R207 ;  /* 0xffffc0cf8e007986 */ /* 0x0009e2000c10151a */
[----:B------:R-:W-:-:S03]  /*11420*/  HSET2.LE.AND R0, R10, R0, PT ;  /* 0x000000000a007233 */ /* 0x000fc60003803000 */
[----:B------:R4:W-:Y:S01]  /*11430*/  STG.E.U16 desc[UR26][R142.64+-0x3e], R208 ;  /* 0xffffc2d08e007986 */ /* 0x0009e2000c10151a */
[----:B------:R-:W-:-:S03]  /*11440*/  IMAD.MOV.U32 R39, RZ, RZ, R137 ;  /* 0x000000ffff277224 */ /* 0x000fc600078e0089 */
[----:B------:R4:W-:Y:S04]  /*11450*/  STG.E.U16 desc[UR26][R34.64+-0x40], R157 ;  /* 0xffffc09d22007986 */ /* 0x0009e8000c10151a */
[----:B------:R4:W-:Y:S01]  /*11460*/  STG.E.U16 desc[UR26][R34.64+-0x3e], R156 ;  /* 0xffffc29c22007986 */ /* 0x0009e2000c10151a */
[C---:B------:R-:W-:Y:S03]  /*11470*/  HMMA.16816.F32 R68, R28.reuse, R16, R68 ;  /* 0x000000101c44723c */ /* 0x040fe60000001844 */
[----:B------:R4:W-:Y:S04]  /*11480*/  STG.E.U16 desc[UR26][R32.64+-0x40], R147 ;  /* 0xffffc09320007986 */ /* 0x0009e8000c10151a */
[----:B------:R4:W-:Y:S01]  /*11490*/  STG.E.U16 desc[UR26][R32.64+-0x3e], R146 ;  /* 0xffffc29220007986 */ /* 0x0009e2000c10151a */
[----:B------:R-:W-:Y:S03]  /*114a0*/  HMMA.16816.F32 R16, R28, R18, R80 ;  /* 0x000000121c10723c */ /* 0x000fe60000001850 */
[----:B------:R4:W-:Y:S01]  /*114b0*/  STG.E.U16 desc[UR26][R140.64+-0x30], R206 ;  /* 0xffffd0ce8c007986 */ /* 0x0009e2000c10151a */
[----:B------:R-:W-:-:S03]  /*114c0*/  LOP3.LUT R76, R3, R235, RZ, 0xc0, !PT ;  /* 0x000000eb034c7212 */ /* 0x000fc600078ec0ff */
[----:B------:R4:W-:Y:S01]  /*114d0*/  STG.E.U16 desc[UR26][R140.64+-0x2e], R205 ;  /* 0xffffd2cd8c007986 */ /* 0x0009e2000c10151a */
[----:B------:R-:W-:Y:S03]  /*114e0*/  HMMA.16816.F32 R52, R28, R20, R52 ;  /* 0x000000141c34723c */ /* 0x000fe60000001834 */
[----:B------:R4:W-:Y:S01]  /*114f0*/  STG.E.U16 desc[UR26][R142.64+-0x30], R204 ;  /* 0xffffd0cc8e007986 */ /* 0x0009e2000c10151a */
[----:B------:R-:W-:-:S03]  /*11500*/  LOP3.LUT R79, R2, R5, RZ, 0xc0, !PT ;  /* 0x00000005024f7212 */ /* 0x000fc600078ec0ff */
[----:B------:R4:W-:Y:S01]  /*11510*/  STG.E.U16 desc[UR26][R142.64+-0x2e], R203 ;  /* 0xffffd2cb8e007986 */ /* 0x0009e2000c10151a */
[----:B------:R-:W-:Y:S01]  /*11520*/  HMMA.16816.F32 R48, R28, R22, R48 ;  /* 0x000000161c30723c */ /* 0x000fe20000001830 */
[----:B------:R-:W-:Y:S02]  /*11530*/  FADD.FTZ R3, R38, R201 ;  /* 0x000000c926037221 */ /* 0x000fe40000010000 */
[----:B------:R4:W-:Y:S01]  /*11540*/  STG.E.U16 desc[UR26][R34.64+-0x30], R155 ;  /* 0xffffd09b22007986 */ /* 0x0009e2000c10151a */
[----:B------:R-:W-:-:S03]  /*11550*/  LOP3.LUT R78, R0, R139, RZ, 0xc0, !PT ;  /* 0x0000008b004e7212 */ /* 0x000fc600078ec0ff */
[----:B------:R4:W-:Y:S01]  /*11560*/  STG.E.U16 desc[UR26][R34.64+-0x2e], R154 ;  /* 0xffffd29a22007986 */ /* 0x0009e2000c10151a */
[----:B------:R-:W-:-:S03]  /*11570*/  FADD.FTZ R2, R39, R200 ;  /* 0x000000c827027221 */ /* 0x000fc60000010000 */
[----:B------:R4:W-:Y:S01]  /*11580*/  STG.E.U16 desc[UR26][R32.64+-0x30], R153 ;  /* 0xffffd09920007986 */ /* 0x0009e2000c10151a */
[----:B------:R-:W-:-:S03]  /*11590*/  LOP3.LUT R77, R4, R138, RZ, 0xc0, !PT ;  /* 0x0000008a044d7212 */ /* 0x000fc600078ec0ff */
[----:B------:R4:W-:Y:S01]  /*115a0*/  STG.E.U16 desc[UR26][R32.64+-0x2e], R152 ;  /* 0xffffd29820007986 */ /* 0x0009e2000c10151a */
[----:B------:R-:W-:-:S03]  /*115b0*/  FADD.FTZ R0, R233, R199 ;  /* 0x000000c7e9007221 */ /* 0x000fc60000010000 */
[----:B------:R4:W-:Y:S01]  /*115c0*/  STG.E.U16 desc[UR26][R140.64+-0x20], R195 ;  /* 0xffffe0c38c007986 */ /* 0x0009e2000c10151a */
[----:B------:R-:W-:-:S03]  /*115d0*/  FADD.FTZ R4, R163, R198 ;  /* 0x000000c6a3047221 */ /* 0x000fc60000010000 */
[----:B------:R4:W-:Y:S01]  /*115e0*/  STG.E.U16 desc[UR26][R140.64+-0x1e], R194 ;  /* 0xffffe2c28c007986 */ /* 0x0009e2000c10151a */
[----:B------:R-:W-:-:S03]  /*115f0*/  FADD.FTZ R247, R247, R3 ;  /* 0x00000003f7f77221 */ /* 0x000fc60000010000 */
[----:B------:R4:W-:Y:S04]  /*11600*/  STG.E.U16 desc[UR26][R142.64+-0x20], R193 ;  /* 0xffffe0c18e007986 */ /* 0x0009e8000c10151a */
        /* <DEDUP_REMOVED lines=9> */
[----:B------:R4:W-:Y:S04]  /*116a0*/  STG.E.U16 desc[UR26][R140.64+-0xe], R174 ;  /* 0xfffff2ae8c007986 */ /* 0x0009e8000c10151a */
[----:B------:R4:W-:Y:S04]  /*116b0*/  STG.E.U16 desc[UR26][R142.64+-0x10], R173 ;  /* 0xfffff0ad8e007986 */ /* 0x0009e8000c10151a */
[----:B------:R4:W-:Y:S04]  /*116c0*/  STG.E.U16 desc[UR26][R142.64+-0xe], R172 ;  /* 0xfffff2ac8e007986 */ /* 0x0009e8000c10151a */
[----:B------:R4:W-:Y:S04]  /*116d0*/  STG.E.U16 desc[UR26][R34.64+-0x10], R149 ;  /* 0xfffff09522007986 */ /* 0x0009e8000c10151a */
[----:B------:R4:W-:Y:S04]  /*116e0*/  STG.E.U16 desc[UR26][R34.64+-0xe], R148 ;  /* 0xfffff29422007986 */ /* 0x0009e8000c10151a */
[----:B------:R4:W-:Y:S04]  /*116f0*/  STG.E.U16 desc[UR26][R32.64+-0x10], R196 ;  /* 0xfffff0c420007986 */ /* 0x0009e8000c10151a */
[----:B------:R4:W-:Y:S01]  /*11700*/  STG.E.U16 desc[UR26][R32.64+-0xe], R162 ;  /* 0xfffff2a220007986 */ /* 0x0009e2000c10151a */
        /* <DEDUP_REMOVED lines=12> */
[C---:B-1----:R-:W-:Y:S01]  /*117d0*/  HMMA.16816.F32 R108, R76.reuse, R132, R108 ;  /* 0x000000844c6c723c */ /* 0x042fe2000000186c */
[----:B------:R-:W-:Y:S01]  /*117e0*/  FADD.FTZ R247, R244, R247 ;  /* 0x000000f7f4f77221 */ /* 0x000fe20000010000 */
[----:B------:R-:W-:Y:S01]  /*117f0*/  FADD.FTZ R3, R245, R3 ;  /* 0x00000003f5037221 */ /* 0x000fe20000010000 */
[----:B------:R-:W-:Y:S01]  /*11800*/  FADD.FTZ R2, R212, R2 ;  /* 0x00000002d4027221 */ /* 0x000fe20000010000 */
[----:B------:R-:W-:Y:S01]  /*11810*/  FADD.FTZ R0, R209, R0 ;  /* 0x00000000d1007221 */ /* 0x000fe20000010000 */
[----:B------:R-:W-:Y:S01]  /*11820*/  IADD3 R199, P2, R140, -0x100, RZ ;  /* 0xffffff008cc77810 */ /* 0x000fe20007f5e0ff */
[----:B------:R-:W-:Y:S01]  /*11830*/  HMMA.16816.F32 R104, R76, R134, R104 ;  /* 0x000000864c68723c */ /* 0x000fe20000001868 */
[----:B------:R-:W-:-:S05]  /*11840*/  FADD.FTZ R247, R236, R247 ;  /* 0x000000f7ecf77221 */ /* 0x000fca0000010000 */
[----:B------:R-:W-:Y:S01]  /*11850*/  HMMA.16816.F32 R96, R76, R124, R96 ;  /* 0x0000007c4c60723c */ /* 0x000fe20000001860 */
[----:B------:R-:W-:-:S05]  /*11860*/  FADD.FTZ R249, R249, R3 ;  /* 0x00000003f9f97221 */ /* 0x000fca0000010000 */
[----:B------:R-:W-:Y:S01]  /*11870*/  HMMA.16816.F32 R92, R76, R126, R92 ;  /* 0x0000007e4c5c723c */ /* 0x000fe2000000185c */
[----:B------:R-:W-:-:S05]  /*11880*/  FADD.FTZ R244, R222, R2 ;  /* 0x00000002def47221 */ /* 0x000fca0000010000 */
[----:B--2---:R-:W-:Y:S01]  /*11890*/  HMMA.16816.F32 R88, R76, R116, R88 ;  /* 0x000000744c58723c */ /* 0x004fe20000001858 */
[----:B------:R-:W-:-:S05]  /*118a0*/  FADD.FTZ R245, R210, R0 ;  /* 0x00000000d2f57221 */ /* 0x000fca0000010000 */
[----:B------:R-:W-:Y:S01]  /*118b0*/  HMMA.16816.F32 R84, R76, R118, R112 ;  /* 0x000000764c54723c */ /* 0x000fe20000001870 */
[----:B------:R-:W-:-:S05]  /*118c0*/  IADD3.X R198, R141, -0x1, RZ, P2, !PT ;  /* 0xffffffff8dc67810 */ /* 0x000fca00017fe4ff */
[C---:B------:R-:W-:Y:S06]  /*118d0*/  HMMA.16816.F32 R136, R100.reuse, R132, R68 ;  /* 0x000000846488723c */ /* 0x040fec0000001844 */
[----:B------:R-:W-:Y:S01]  /*118e0*/  HMMA.16816.F32 R128, R100, R124, R128 ;  /* 0x0000007c6480723c */ /* 0x000fe20000001880 */
[----:B------:R-:W-:-:S05]  /*118f0*/  IMAD.MOV.U32 R70, RZ, RZ, R250 ;  /* 0x000000ffff467224 */ /* 0x000fca00078e00fa */
[----:B------:R-:W-:Y:S01]  /*11900*/  HMMA.16816.F32 R120, R100, R116, R60 ;  /* 0x000000746478723c */ /* 0x000fe2000000183c */
[----:B------:R-:W-:-:S05]  /*11910*/  IMAD.MOV.U32 R71, RZ, RZ, R251 ;  /* 0x000000ffff477224 */ /* 0x000fca00078e00fb */
[----:B---3--:R-:W-:Y:S01]  /*11920*/  HMMA.16816.F32 R80, R76, R12, R24 ;  /* 0x0000000c4c50723c */ /* 0x008fe20000001818 */
[----:B------:R-:W-:-:S05]  /*11930*/  IMAD.MOV.U32 R68, RZ, RZ, R246 ;  /* 0x000000ffff447224 */ /* 0x000fca00078e00f6 */
[----:B------:R-:W-:Y:S01]  /*11940*/  HMMA.16816.F32 R132, R100, R134, R16 ;  /* 0x000000866484723c */ /* 0x000fe20000001810 */
[----:B------:R-:W-:-:S05]  /*11950*/  IMAD.MOV.U32 R69, RZ, RZ, R248 ;  /* 0x000000ffff457224 */ /* 0x000fca00078e00f8 */
[C---:B------:R-:W-:Y:S06]  /*11960*/  HMMA.16816.F32 R124, R100.reuse, R126, R64 ;  /* 0x0000007e647c723c */ /* 0x040fec0000001840 */
[C---:B------:R-:W-:Y:S06]  /*11970*/  HMMA.16816.F32 R116, R100.reuse, R118, R56 ;  /* 0x000000766474723c */ /* 0x040fec0000001838 */
[----:B------:R-:W-:Y:S06]  /*11980*/  HMMA.16816.F32 R112, R100, R12, R52 ;  /* 0x0000000c6470723c */ /* 0x000fec0000001834 */
[-C--:B------:R-:W-:Y:S06]  /*11990*/  HMMA.16816.F32 R76, R76, R14.reuse, R72 ;  /* 0x0000000e4c4c723c */ /* 0x080fec0000001848 */
[----:B------:R-:W-:Y:S01]  /*119a0*/  HMMA.16816.F32 R100, R100, R14, R48 ;  /* 0x0000000e6464723c */ /* 0x000fe20000001830 */
[----:B------:R-:W-:-:S08]  /*119b0*/  NOP ;  /* 0x0000000000007918 */ /* 0x000fd00000000000 */
[----:B----4-:R-:W-:-:S15]  /*119c0*/  @!P0 BRA `(.L_x_1049) ;  /* 0x0000007800588947 */ /* 0x010fde0003800000 */
[----:B------:R-:W2:Y:S04]  /*119d0*/  LDL.64 R236, [R1+0x108] ;  /* 0x0001080001ec7983 */ /* 0x000ea80000100a00 */
[----:B------:R-:W3:Y:S01]  /*119e0*/  LDL.64 R238, [R1+0x100] ;  /* 0x0001000001ee7983 */ /* 0x000ee20000100a00 */
        /* <DEDUP_REMOVED lines=8> */
[----:B------:R-:W4:Y:S01]  /*11a70*/  @!P1 LDC.64 R14, c[0x0][0x220] ;  /* 0x00008800ff0e9b82 */ /* 0x000f220000000a00 */
[----:B------:R-:W-:Y:S01]  /*11a80*/  UIMAD UR6, UR4, UR9, UR6 ;  /* 0x00000009040672a4 */ /* 0x000fe2000f8e0206 */
[----:B------:R-:W-:Y:S01]  /*11a90*/  IMAD.U32 R4, RZ, RZ, UR46 ;  /* 0x0000002eff047e24 */ /* 0x000fe2000f8e00ff */
[----:B------:R-:W-:Y:S01]  /*11aa0*/  @!UP0 UIMAD UR4, UR9, 0x30, URZ ;  /* 0x00000030090488a4 */ /* 0x000fe2000f8e023f */
[----:B------:R-:W-:Y:S01]  /*11ab0*/  IMAD.U32 R5, RZ, RZ, UR47 ;  /* 0x0000002fff057e24 */ /* 0x000fe2000f8e00ff */
[----:B------:R-:W-:Y:S01]  /*11ac0*/  UIADD3 UR6, UR47, UR6, URZ ;  /* 0x000000062f067290 */ /* 0x000fe2000fffe03f */
[----:B------:R-:W-:Y:S01]  /*11ad0*/  IMAD.U32 R5, RZ, RZ, UR8 ;  /* 0x00000008ff057e24 */ /* 0x000fe2000f8e00ff */
[----:B------:R-:W-:Y:S01]  /*11ae0*/  UISETP.GE.AND UP0, UPT, UR18, 0x4, UPT ;  /* 0x000000041200788c */ /* 0x000fe2000bf06270 */
[----:B------:R-:W4:Y:S03]  /*11af0*/  @!P1 LDC.64 R16, c[0x0][0x220] ;  /* 0x00008800ff109b82 */ /* 0x000f260000000a00 */
[----:B------:R-:W-:-:S05]  /*11b00*/  IMAD.U32 R0, RZ, RZ, UR6 ;  /* 0x00000006ff007e24 */ /* 0x000fca000f8e00ff */
[----:B------:R-:W4:Y:S01]  /*11b10*/  @!P1 LDC.64 R18, c[0x0][0x220] ;  /* 0x00008800ff129b82 */ /* 0x000f220000000a00 */
[----:B-----5:R-:W-:Y:S01]  /*11b20*/  @P1 STS.128 [R191+0x6000], RZ ;  /* 0x006000ffbf001388 */ /* 0x020fe20000000c00 */
[----:B--2---:R-:W-:-:S04]  /*11b30*/  LEA R2, P0, R4, R236, 0x6 ;  /* 0x000000ec04027211 */ /* 0x004fc800078030ff */
[----:B---3--:R-:W-:Y:S01]  /*11b40*/  LEA.HI.X R3, R4, R239, R0, 0x6, P0 ;  /* 0x000000ef04037211 */ /* 0x008fe200000f3400 */
[----:B------:R-:W-:Y:S01]  /*11b50*/  IMAD.U32 R4, RZ, RZ, UR9 ;  /* 0x00000009ff047e24 */ /* 0x000fe2000f8e00ff */
[----:B------:R-:W-:Y:S02]  /*11b60*/  @!P1 LEA R7, P0, R7, R2, 0x5 ;  /* 0x0000000207079211 */ /* 0x000fe400078028ff */
[C---:B------:R-:W-:Y:S02]  /*11b70*/  @!P1 IADD3 R0, P3, R2.reuse, UR28, RZ ;  /* 0x0000001c02009c10 */ /* 0x040fe4000ff7e0ff */
[----:B------:R-:W-:Y:S01]  /*11b80*/  @!P1 LEA.HI.X R12, R5, R3, R4, 0x5, P0 ;  /* 0x00000003050c9211 */ /* 0x000fe200000f2c04 */
[----:B------:R-:W-:Y:S01]  /*11b90*/  IMAD.U32 R4, RZ, RZ, UR8 ;  /* 0x00000008ff047e24 */ /* 0x000fe2000f8e00ff */
[----:B-1----:R-:W-:Y:S02]  /*11ba0*/  @!P1 LEA R10, P4, R2, R10, 0x1 ;  /* 0x0000000a020a9211 */ /* 0x002fe400078808ff */
[----:B----4-:R-:W-:Y:S01]  /*11bb0*/  @!P1 LEA R8, P2, R0, R14, 0x1 ;  /* 0x0000000e00089211 */ /* 0x010fe200078408ff */
[----:B------:R-:W-:Y:S01]  /*11bc0*/  @!P1 IMAD.WIDE.U32 R4, R4, 0x30, R2 ;  /* 0x0000003004049825 */ /* 0x000fe200078e0002 */
[----:B------:R-:W-:-:S02]  /*11bd0*/  @!P1 IADD3.X R9, R3, UR20, RZ, P3, !PT ;  /* 0x0000001403099c10 */ /* 0x000fc40009ffe4ff */
[----:B------:R-:W-:Y:S02]  /*11be0*/  @!P1 LEA R6, P0, R7, R16, 0x1 ;  /* 0x0000001007069211 */ /* 0x000fe400078008ff */
        /* <DEDUP_REMOVED lines=76> */
[----:B------:R-:W-:Y:S05]  /*120b0*/  LDSM.16.M88.4 R4, [R185+0x2000] ;  /* 0x00200000b904783b */ /* 0x000fea0000000200 */
        /* <DEDUP_REMOVED lines=25> */
[C---:B------:R-:W-:Y:S06]  /*12250*/  HMMA.16816.F32 R168, R4.reuse, R32, R168 ;  /* 0x0000002004a8723c */ /* 0x040fec00000018a8 */
[----:B------:R-:W-:Y:S06]  /*12260*/  HMMA.16816.F32 R196, R4, R34, R164 ;  /* 0x0000002204c4723c */ /* 0x000fec00000018a4 */
[C---:B------:R-:W-:Y:S06]  /*12270*/  HMMA.16816.F32 R64, R8.reuse, R36, R64 ;  /* 0x000000240840723c */ /* 0x040fec0000001840 */
        /* <DEDUP_REMOVED lines=10> */
[----:B------:R-:W-:Y:S01]  /*12320*/  HMMA.16816.F32 R16, R8, R22, R16 ;  /* 0x000000160810723c */ /* 0x000fe20000001810 */
[----:B------:R-:W-:Y:S06]  /*12330*/  BAR.SYNC.DEFER_BLOCKING 0x0 ;  /* 0x0000000000007b1d */ /* 0x000fec0000010000 */
[----:B------:R-:W-:-:S02]  /*12340*/  NOP ;  /* 0x0000000000007918 */ /* 0x000fc40000000000 */
[----:B------:R-:W-:-:S15]  /*12350*/  @!P0 BRA `(.L_x_1053) ;  /* 0x0000000000fc8947 */ /* 0x000fde0003800000 */
        /* <DEDUP_REMOVED lines=9> */
[----:B------:R-:W-:Y:S01]  /*123f0*/  IMAD.U32 R4, RZ, RZ, UR11 ;  /* 0x0000000bff047e24 */ /* 0x000fe2000f8e00ff */
[----:B------:R-:W-:Y:S01]  /*12400*/  UIMAD UR4, UR4, UR10, URZ ;  /* 0x0000000a040472a4 */ /* 0x000fe2000f8e023f */
[----:B------:R-:W5:Y:S01]  /*12410*/  @!P1 LDC.64 R12, c[0x0][0x218] ;  /* 0x00008600ff0c9b82 */ /* 0x000f620000000a00 */
[----:B------:R-:W-:Y:S01]  /*12420*/  IMAD.U32 R10, RZ, RZ, UR10 ;  /* 0x0000000aff0a7e24 */ /* 0x000fe2000f8e00ff */
[----:B------:R-:W-:Y:S01]  /*12430*/  BSSY B0, `(.L_x_1054) ;  /* 0x0000030000007945 */ /* 0x000fe20003800000 */
[----:B------:R-:W-:Y:S01]  /*12440*/  UIMAD UR4, UR6, UR11, UR4 ;  /* 0x0000000b060472a4 */ /* 0x000fe2000f8e0204 */
[----:B------:R-:W-:-:S02]  /*12450*/  IMAD.U32 R2, RZ, RZ, UR46 ;  /* 0x0000002eff027e24 */ /* 0x000fc4000f8e00ff */
[----:B------:R-:W-:Y:S01]  /*12460*/  IMAD.U32 R3, RZ, RZ, UR46 ;  /* 0x0000002eff037e24 */ /* 0x000fe2000f8e00ff */
[----:B------:R-:W-:Y:S01]  /*12470*/  UIADD3 UR4, UR47, UR4, URZ ;  /* 0x000000042f047290 */ /* 0x000fe2000fffe03f */
[----:B------:R-:W4:Y:S01]  /*12480*/  @!P1 LDC.64 R14, c[0x0][0x218] ;  /* 0x00008600ff0e9b82 */ /* 0x000f220000000a00 */
[----:B------:R-:W-:-:S04]  /*12490*/  IMAD.U32 R7, RZ, RZ, UR11 ;  /* 0x0000000bff077e24 */ /* 0x000fc8000f8e00ff */
[----:B------:R-:W-:Y:S01]  /*124a0*/  IMAD.U32 R0, RZ, RZ, UR4 ;  /* 0x00000004ff007e24 */ /* 0x000fe2000f8e00ff */
[----:B--2---:R-:W-:-:S04]  /*124b0*/  LEA R2, P2, R2, R222, 0x6 ;  /* 0x000000de02027211 */ /* 0x004fc800078430ff */
[----:B---3--:R-:W-:Y:S01]  /*124c0*/  LEA.HI.X R3, R3, R143, R0, 0x6, P2 ;  /* 0x0000008f03037211 */ /* 0x008fe200010f3400 */
[----:B------:R-:W-:Y:S01]  /*124d0*/  IMAD.U32 R0, RZ, RZ, UR10 ;  /* 0x0000000aff007e24 */ /* 0x000fe2000f8e00ff */
[----:B------:R-:W-:Y:S02]  /*124e0*/  @!P1 LEA R5, P2, R5, R2, 0x5 ;  /* 0x0000000205059211 */ /* 0x000fe400078428ff */
[----:B-1----:R-:W-:Y:S02]  /*124f0*/  @!P1 LEA R8, P4, R2, R8, 0x1 ;  /* 0x0000000802089211 */ /* 0x002fe400078808ff */
[----:B------:R-:W-:Y:S02]  /*12500*/  @!P1 LEA R0, P3, R0, R2, 0x4 ;  /* 0x0000000200009211 */ /* 0x000fe400078620ff */
[-C--:B------:R-:W-:Y:S02]  /*12510*/  @!P1 LEA.HI.X R10, R10, R3.reuse, R7, 0x5, P2 ;  /* 0x000000030a0a9211 */ /* 0x080fe400010f2c07 */
[----:B------:R-:W-:-:S02]  /*12520*/  @!P1 LEA.HI.X R11, R6, R3, R4, 0x4, P3 ;  /* 0x00000003060b9211 */ /* 0x000fc400018f2404 */
[----:B-----5:R-:W-:Y:S02]  /*12530*/  @!P1 LEA R6, P3, R0, R12, 0x1 ;  /* 0x0000000c00069211 */ /* 0x020fe400078608ff */
[C---:B----4-:R-:W-:Y:S02]  /*12540*/  @!P1 LEA R4, P2, R5.reuse, R14, 0x1 ;  /* 0x0000000e05049211 */ /* 0x050fe400078408ff */
        /* <DEDUP_REMOVED lines=24> */
[----:B-1----:R-:W-:-:S04]  /*126d0*/  LEA R4, P1, R2, UR6, 0x1 ;  /* 0x0000000602047c11 */ /* 0x002fc8000f8208ff */
[----:B------:R-:W-:-:S05]  /*126e0*/  LEA.HI.X R5, R2, UR7, R0, 0x1, P1 ;  /* 0x0000000702057c11 */ /* 0x000fca00088f0c00 */
[----:B------:R-:W-:Y:S01]  /*126f0*/  @!PT LDS RZ, [RZ] ;  /* 0x00000000fffff984 */ /* 0x000fe20000000800 */
[----:B------:R-:W-:Y:S01]  /*12700*/  @!PT LDS RZ, [RZ] ;  /* 0x00000000fffff984 */ /* 0x000fe20000000800 */
[----:B------:R-:W-:Y:S01]  /*12710*/  @!PT LDS RZ, [RZ] ;  /* 0x00000000fffff984 */ /* 0x000fe20000000800 */
[----:B------:R2:W-:Y:S04]  /*12720*/  LDGSTS.E.BYPASS.LTC128B.128 [R191+0x5800], desc[UR26][R4.64] ;  /* 0x0580000004bf7fae */ /* 0x0005e8000b901d5a */
.L_x_1055:
[----:B------:R-:W-:Y:S05]  /*12730*/  BSYNC B0 ;  /* 0x0000000000007941 */ /* 0x000fea0003800000 */
.L_x_1054:
[----:B------:R-:W0:Y:S02]  /*12740*/  LDGDEPBAR ;  /* 0x00000000000079af */ /* 0x000e240000000000 */
.L_x_1053:
[----:B------:R-:W3:Y:S04]  /*12750*/  LDL.LU R3, [R1+0x114] ;  /* 0x0001140001037983 */ /* 0x000ee80000300800 */
[----:B------:R-:W4:Y:S01]  /*12760*/  LDL.LU R2, [R1+0xfc] ;  /* 0x0000fc0001027983 */ /* 0x000f220000300800 */
[----:B------:R-:W-:Y:S01]  /*12770*/  UIADD3 UR17, UR18, -0x3, URZ ;  /* 0xfffffffd12117890 */ /* 0x000fe2000fffe03f */
[----:B-12---:R-:W1:Y:S05]  /*12780*/  S2R R4, SR_TID.X ;  /* 0x0000000000047919 */ /* 0x006e6a0000002100 */
[----:B------:R-:W-:Y:S01]  /*12790*/  IMAD.U32 R0, RZ, RZ, UR17 ;  /* 0x00000011ff007e24 */ /* 0x000fe2000f8e00ff */
[----:B------:R2:W-:Y:S01]  /*127a0*/  STL [R1+0x1c0], R177 ;  /* 0x0001c0b101007387 */ /* 0x0005e20000100800 */
[----:B------:R-:W-:-:S02]  /*127b0*/  USHF.L.U32 UR6, UR17, 0x1, URZ ;  /* 0x0000000111067899 */ /* 0x000fc4000800063f */
[----:B------:R-:W-:Y:S01]  /*127c0*/  ULEA UR4, UR17, 0x1, 0x1 ;  /* 0x0000000111047891 */ /* 0x000fe2000f8e083f */
[----:B------:R-:W-:Y:S01]  /*127d0*/  STL [R1+0x1bc], R180 ;  /* 0x0001bcb401007387 */ /* 0x000fe20000100800 */
[----:B-1----:R-:W-:Y:S02]  /*127e0*/  IMAD.SHL.U32 R4, R4, 0x2, RZ ;  /* 0x0000000204047824 */ /* 0x002fe400078e00ff */
[----:B------:R-:W-:Y:S01]  /*127f0*/  ULOP3.LUT UR4, UR4, UR31, URZ, 0x3c, !UPT ;  /* 0x0000001f04047292 */ /* 0x000fe2000f8e3c3f */
[----:B------:R-:W-:Y:S02]  /*12800*/  STL [R1+0x19c], R178 ;  /* 0x00019cb201007387 */ /* 0x000fe40000100800 */
[----:B------:R-:W-:Y:S02]  /*12810*/  LOP3.LUT R4, R4, 0x6, RZ, 0xc0, !PT ;  /* 0x0000000604047812 */ /* 0x000fe400078ec0ff */
[----:B------:R-:W-:Y:S03]  /*12820*/  STL [R1+0x198], R179 ;  /* 0x000198b301007387 */ /* 0x000fe60000100800 */
[----:B------:R-:W-:Y:S01]  /*12830*/  IMAD R0, R0, 0x40, R4 ;  /* 0x0000004000007824 */ /* 0x000fe200078e0204 */
[----:B------:R-:W-:Y:S03]  /*12840*/  STL [R1+0x194], R241 ;  /* 0x000194f101007387 */ /* 0x000fe60000100800 */
[C---:B------:R-:W-:Y:S01]  /*12850*/  VIADD R14, R0.reuse, 0x1 ;  /* 0x00000001000e7836 */ /* 0x040fe20000000000 */
[CC--:B------:R-:W-:Y:S01]  /*12860*/  ISETP.GE.AND P4, PT, R0.reuse, R40.reuse, PT ;  /* 0x000000280000720c */ /* 0x0c0fe20003f86270 */
[C---:B------:R-:W-:Y:S01]  /*12870*/  VIADD R13, R0.reuse, 0x8 ;  /* 0x00000008000d7836 */ /* 0x040fe20000000000 */
[CC--:B------:R-:W-:Y:S01]  /*12880*/  ISETP.GE.AND P2, PT, R0.reuse, R41.reuse, PT ;  /* 0x000000290000720c */ /* 0x0c0fe20003f46270 */
[----:B------:R-:W-:Y:S01]  /*12890*/  VIADD R12, R0, 0x9 ;  /* 0x00000009000c7836 */ /* 0x000fe20000000000 */
[-C--:B------:R-:W-:Y:S01]  /*128a0*/  ISETP.GE.AND P3, PT, R14, R40.reuse, PT ;  /* 0x000000280e00720c */ /* 0x080fe20003f66270 */
[----:B------:R-:W-:Y:S01]  /*128b0*/  VIADD R11, R0, 0x10 ;  /* 0x00000010000b7836 */ /* 0x000fe20000000000 */
[-C--:B------:R-:W-:Y:S01]  /*128c0*/  ISETP.GE.AND P1, PT, R14, R41.reuse, PT ;  /* 0x000000290e00720c */ /* 0x080fe20003f26270 */
[----:B------:R-:W-:Y:S01]  /*128d0*/  VIADD R10, R0, 0x11 ;  /* 0x00000011000a7836 */ /* 0x000fe20000000000 */
[----:B------:R-:W-:Y:S01]  /*128e0*/  FSEL R20, R64, -INF , !P4 ;  /* 0xff80000040147808 */ /* 0x000fe20006000000 */
[C---:B------:R-:W-:Y:S01]  /*128f0*/  VIADD R9, R0.reuse, 0x18 ;  /* 0x0000001800097836 */ /* 0x040fe20000000000 */
[----:B------:R-:W-:Y:S01]  /*12900*/  FSEL R21, R65, -INF , !P3 ;  /* 0xff80000041157808 */ /* 0x000fe20005800000 */
[C---:B------:R-:W-:Y:S01]  /*12910*/  VIADD R8, R0.reuse, 0x19 ;  /* 0x0000001900087836 */ /* 0x040fe20000000000 */
[-C--:B------:R-:W-:Y:S01]  /*12920*/  ISETP.GE.AND P4, PT, R13, R40.reuse, PT ;  /* 0x000000280d00720c */ /* 0x080fe20003f86270 */
[----:B------:R-:W-:Y:S01]  /*12930*/  VIADD R6, R0, 0x21 ;  /* 0x0000002100067836 */ /* 0x000fe20000000000 */
[----:B------:R-:W-:Y:S01]  /*12940*/  FSEL R23, R66, -INF , !P2 ;  /* 0xff80000042177808 */ /* 0x000fe20005000000 */
[----:B------:R-:W-:Y:S01]  /*12950*/  VIADD R7, R0, 0x20 ;  /* 0x0000002000077836 */ /* 0x000fe20000000000 */
[----:B------:R-:W-:Y:S01]  /*12960*/  ISETP.GE.AND P3, PT, R12, R40, PT ;  /* 0x000000280c00720c */ /* 0x000fe20003f66270 */
[C---:B------:R-:W-:Y:S01]  /*12970*/  VIADD R4, R0.reuse, 0x29 ;  /* 0x0000002900047836 */ /* 0x040fe20000000000 */
[----:B------:R-:W-:Y:S01]  /*12980*/  FSEL R26, R67, -INF , !P1 ;  /* 0xff800000431a7808 */ /* 0x000fe20004800000 */
[C---:B------:R-:W-:Y:S01]  /*12990*/  VIADD R5, R0.reuse, 0x28 ;  /* 0x0000002800057836 */ /* 0x040fe20000000000 */
[-C--:B------:R-:W-:Y:S01]  /*129a0*/  ISETP.GE.AND P2, PT, R13, R41.reuse, PT ;  /* 0x000000290d00720c */ /* 0x080fe20003f46270 */
[----:B------:R-:W-:Y:S01]  /*129b0*/  VIADD R15, R0, 0x38 ;  /* 0x00000038000f7836 */ /* 0x000fe20000000000 */
[----:B------:R-:W-:Y:S01]  /*129c0*/  ISETP.GE.AND P1, PT, R12, R41, PT ;  /* 0x000000290c00720c */ /* 0x000fe20003f26270 */
[----:B------:R-:W-:Y:S01]  /*129d0*/  STL [R1+0x190], R240 ;  /* 0x000190f001007387 */ /* 0x000fe20000100800 */
[----:B------:R-:W-:-:S02]  /*129e0*/  FSEL R27, R60, -INF , !P4 ;  /* 0xff8000003c1b7808 */ /* 0x000fc40006000000 */
[----:B------:R-:W-:Y:S01]  /*129f0*/  FSEL R28, R61, -INF , !P3 ;  /* 0xff8000003d1c7808 */ /* 0x000fe20005800000 */
[----:B------:R-:W-:Y:S01]  /*12a00*/  STL [R1+0x18c], R191 ;  /* 0x00018cbf01007387 */ /* 0x000fe20000100800 */
[-C--:B------:R-:W-:Y:S02]  /*12a10*/  ISETP.GE.AND P4, PT, R11, R40.reuse, PT ;  /* 0x000000280b00720c */ /* 0x080fe40003f86270 */
[----:B------:R-:W-:Y:S01]  /*12a20*/  FSEL R29, R62, -INF , !P2 ;  /* 0xff8000003e1d7808 */ /* 0x000fe20005000000 */
[----:B------:R-:W-:Y:S01]  /*12a30*/  STL [R1+0x188], R190 ;  /* 0x000188be01007387 */ /* 0x000fe20000100800 */
[----:B------:R-:W-:Y:S02]  /*12a40*/  ISETP.GE.AND P3, PT, R10, R40, PT ;  /* 0x000000280a00720c */ /* 0x000fe40003f66270 */
[----:B------:R-:W-:Y:S01]  /*12a50*/  FSEL R30, R63, -INF , !P1 ;  /* 0xff8000003f1e7808 */ /* 0x000fe20004800000 */
[----:B------:R-:W-:Y:S01]  /*12a60*/  STL [R1+0x184], R189 ;  /* 0x000184bd01007387 */ /* 0x000fe20000100800 */
[----:B------:R-:W-:-:S02]  /*12a70*/  ISETP.GE.AND P2, PT, R11, R41, PT ;  /* 0x000000290b00720c */ /* 0x000fc40003f46270 */
[----:B------:R-:W-:Y:S01]  /*12a80*/  ISETP.GE.AND P1, PT, R10, R41, PT ;  /* 0x000000290a00720c */ /* 0x000fe20003f26270 */
[----:B------:R-:W-:Y:S01]  /*12a90*/  STL [R1+0x180], R188 ;  /* 0x000180bc01007387 */ /* 0x000fe20000100800 */
[----:B------:R-:W-:Y:S02]  /*12aa0*/  FSEL R31, R56, -INF , !P4 ;  /* 0xff800000381f7808 */ /* 0x000fe40006000000 */
[----:B------:R-:W-:Y:S01]  /*12ab0*/  FSEL R44, R57, -INF , !P3 ;  /* 0xff800000392c7808 */ /* 0x000fe20005800000 */
[----:B------:R-:W-:Y:S01]  /*12ac0*/  STL [R1+0x17c], R187 ;  /* 0x00017cbb01007387 */ /* 0x000fe20000100800 */
[-C--:B------:R-:W-:Y:S02]  /*12ad0*/  ISETP.GE.AND P4, PT, R9, R40.reuse, PT ;  /* 0x000000280900720c */ /* 0x080fe40003f86270 */
[----:B------:R-:W-:Y:S01]  /*12ae0*/  FSEL R45, R58, -INF , !P2 ;  /* 0xff8000003a2d7808 */ /* 0x000fe20005000000 */
[----:B------:R-:W-:Y:S01]  /*12af0*/  STL [R1+0x178], R186 ;  /* 0x000178ba01007387 */ /* 0x000fe20000100800 */
[----:B------:R-:W-:-:S02]  /*12b00*/  ISETP.GE.AND P3, PT, R8, R40, PT ;  /* 0x000000280800720c */ /* 0x000fc40003f66270 */
[----:B------:R-:W-:Y:S01]  /*12b10*/  FSEL R46, R59, -INF , !P1 ;  /* 0xff8000003b2e7808 */ /* 0x000fe20004800000 */
[----:B------:R-:W-:Y:S01]  /*12b20*/  STL [R1+0x174], R185 ;  /* 0x000174b901007387 */ /* 0x000fe20000100800 */
[-C--:B------:R-:W-:Y:S02]  /*12b30*/  ISETP.GE.AND P2, PT, R9, R41.reuse, PT ;  /* 0x000000290900720c */ /* 0x080fe40003f46270 */
[----:B------:R-:W-:Y:S01]  /*12b40*/  ISETP.GE.AND P1, PT, R8, R41, PT ;  /* 0x000000290800720c */ /* 0x000fe20003f26270 */
[----:B------:R-:W-:Y:S01]  /*12b50*/  STL [R1+0x170], R184 ;  /* 0x000170b801007387 */ /* 0x000fe20000100800 */
[----:B------:R-:W-:Y:S02]  /*12b60*/  FSEL R47, R52, -INF , !P4 ;  /* 0xff800000342f7808 */ /* 0x000fe40006000000 */
[----:B------:R-:W-:Y:S01]  /*12b70*/  FSEL R52, R53, -INF , !P3 ;  /* 0xff80000035347808 */ /* 0x000fe20005800000 */
[----:B------:R-:W-:Y:S01]  /*12b80*/  STL [R1+0x16c], R183 ;  /* 0x00016cb701007387 */ /* 0x000fe20000100800 */
[----:B------:R-:W-:-:S02]  /*12b90*/  FSEL R53, R54, -INF , !P2 ;  /* 0xff80000036357808 */ /* 0x000fc40005000000 */
[----:B------:R-:W-:Y:S01]  /*12ba0*/  FSEL R54, R55, -INF , !P1 ;  /* 0xff80000037367808 */ /* 0x000fe20004800000 */
[----:B------:R-:W-:Y:S01]  /*12bb0*/  STL [R1+0x168], R182 ;  /* 0x000168b601007387 */ /* 0x000fe20000100800 */
[CC--:B------:R-:W-:Y:S02]  /*12bc0*/  ISETP.GE.AND P1, PT, R6.reuse, R41.reuse, PT ;  /* 0x000000290600720c */ /* 0x0c0fe40003f26270 */
[-C--:B------:R-:W-:Y:S01]  /*12bd0*/  ISETP.GE.AND P3, PT, R6, R40.reuse, PT ;  /* 0x000000280600720c */ /* 0x080fe20003f66270 */
[----:B------:R-:W-:Y:S01]  /*12be0*/  STL [R1+0x164], R181 ;  /* 0x000164b501007387 */ /* 0x000fe20000100800 */
[----:B------:R-:W-:Y:S02]  /*12bf0*/  ISETP.GE.AND P2, PT, R7, R41, PT ;  /* 0x000000290700720c */ /* 0x000fe40003f46270 */
[----:B------:R-:W-:Y:S01]  /*12c00*/  FSEL R57, R39, -INF , !P1 ;  /* 0xff80000027397808 */ /* 0x000fe20004800000 */
[----:B------:R-:W-:Y:S01]  /*12c10*/  STL [R1+0x160], R176 ;  /* 0x000160b001007387 */ /* 0x000fe20000100800 */
[----:B------:R-:W-:-:S02]  /*12c20*/  ISETP.GE.AND P4, PT, R7, R40, PT ;  /* 0x000000280700720c */ /* 0x000fc40003f86270 */
[----:B------:R-:W-:Y:S01]  /*12c30*/  FSEL R37, R37, -INF , !P3 ;  /* 0xff80000025257808 */ /* 0x000fe20005800000 */
[----:B--2---:R-:W2:Y:S01]  /*12c40*/  LDL R177, [R1+0xe8] ;  /* 0x0000e80001b17983 */ /* 0x004ea20000100800 */
[----:B------:R-:W-:Y:S02]  /*12c50*/  FSEL R56, R38, -INF , !P2 ;  /* 0xff80000026387808 */ /* 0x000fe40005000000 */
[----:B------:R-:W-:Y:S02]  /*12c60*/  ISETP.GE.AND P3, PT, R4, R40, PT ;  /* 0x000000280400720c */ /* 0x000fe40003f66270 */
[C---:B------:R-:W-:Y:S02]  /*12c70*/  ISETP.GE.AND P6, PT, R0.reuse, R42, PT ;  /* 0x0000002a0000720c */ /* 0x040fe40003fc6270 */
[----:B------:R-:W-:Y:S02]  /*12c80*/  ISETP.GE.AND P2, PT, R0, R43, PT ;  /* 0x0000002b0000720c */ /* 0x000fe40003f46270 */
[----:B------:R-:W-:-:S02]  /*12c90*/  FSEL R55, R36, -INF , !P4 ;  /* 0xff80000024377808 */ /* 0x000fc40006000000 */
[CC--:B------:R-:W-:Y:S02]  /*12ca0*/  ISETP.GE.AND P5, PT, R5.reuse, R41.reuse, PT ;  /* 0x000000290500720c */ /* 0x0c0fe40003fa6270 */
[----:B------:R-:W-:Y:S02]  /*12cb0*/  ISETP.GE.AND P4, PT, R5, R40, PT ;  /* 0x000000280500720c */ /* 0x000fe40003f86270 */
[----:B------:R-:W-:Y:S02]  /*12cc0*/  FSEL R59, R49, -INF , !P3 ;  /* 0xff800000313b7808 */ /* 0x000fe40005800000 */
[----:B------:R-:W-:Y:S02]  /*12cd0*/  ISETP.GE.AND P3, PT, R4, R41, PT ;  /* 0x000000290400720c */ /* 0x000fe40003f66270 */
[----:B------:R-:W-:Y:S02]  /*12ce0*/  FSEL R66, R50, -INF , !P5 ;  /* 0xff80000032427808 */ /* 0x000fe40006800000 */
[----:B------:R-:W-:-:S02]  /*12cf0*/  FSEL R58, R48, -INF , !P4 ;  /* 0xff800000303a7808 */ /* 0x000fc40006000000 */
[----:B------:R-:W-:Y:S02]  /*12d00*/  FSEL R146, R192, -INF , !P6 ;  /* 0xff800000c0927808 */ /* 0x000fe40007000000 */
[----:B------:R-:W-:Y:S02]  /*12d10*/  FSEL R156, R194, -INF , !P2 ;  /* 0xff800000c29c7808 */ /* 0x000fe40005000000 */
[C---:B------:R-:W-:Y:S02]  /*12d20*/  ISETP.GE.AND P6, PT, R12.reuse, R42, PT ;  /* 0x0000002a0c00720c */ /* 0x040fe40003fc6270 */
[----:B------:R-:W-:Y:S02]  /*12d30*/  ISETP.GE.AND P2, PT, R12, R43, PT ;  /* 0x0000002b0c00720c */ /* 0x000fe40003f46270 */
[----:B------:R-:W-:Y:S02]  /*12d40*/  FSEL R149, R173, -INF , !P6 ;  /* 0xff800000ad957808 */ /* 0x000fe40007000000 */
[----:B------:R-:W-:-:S02]  /*12d50*/  FSEL R160, R175, -INF , !P2 ;  /* 0xff800000afa07808 */ /* 0x000fc40005000000 */
[CC--:B------:R-:W-:Y:S02]  /*12d60*/  ISETP.GE.AND P6, PT, R9.reuse, R42.reuse, PT ;  /* 0x0000002a0900720c */ /* 0x0c0fe40003fc6270 */
[-C--:B------:R-:W-:Y:S02]  /*12d70*/  ISETP.GE.AND P2, PT, R9, R43.reuse, PT ;  /* 0x0000002b0900720c */ /* 0x080fe40003f46270 */
[----:B------:R-:W-:Y:S02]  /*12d80*/  FSEL R72, R196, -INF , !P6 ;  /* 0xff800000c4487808 */ /* 0x000fe40007000000 */
[----:B------:R-:W-:Y:S02]  /*12d90*/  FSEL R144, R198, -INF , !P2 ;  /* 0xff800000c6907808 */ /* 0x000fe40005000000 */
[C---:B------:R-:W-:Y:S02]  /*12da0*/  ISETP.GE.AND P6, PT, R6.reuse, R42, PT ;  /* 0x0000002a0600720c */ /* 0x040fe40003fc6270 */
[----:B------:R-:W-:-:S02]  /*12db0*/  ISETP.GE.AND P2, PT, R6, R43, PT ;  /* 0x0000002b0600720c */ /* 0x000fc40003f46270 */
[----:B------:R-:W-:Y:S02]  /*12dc0*/  FSEL R60, R201, -INF , !P6 ;  /* 0xff800000c93c7808 */ /* 0x000fe40007000000 */
[----:B------:R-:W-:Y:S01]  /*12dd0*/  FSEL R67, R203, -INF , !P2 ;  /* 0xff800000cb437808 */ /* 0x000fe20005000000 */
[----:B---3--:R-:W-:Y:S02]  /*12de0*/  IMAD.MOV.U32 R233, RZ, RZ, R3 ;  /* 0x000000ffffe97224 */ /* 0x008fe400078e0003 */
[----:B------:R-:W-:Y:S02]  /*12df0*/  VIADD R3, R0, 0x30 ;  /* 0x0000003000037836 */ /* 0x000fe40000000000 */
[----:B----4-:R-:W-:-:S03]  /*12e00*/  IMAD.MOV.U32 R232, RZ, RZ, R2 ;  /* 0x000000ffffe87224 */ /* 0x010fc600078e0002 */
[-C--:B------:R-:W-:Y:S01]  /*12e10*/  ISETP.GE.AND P1, PT, R3, R40.reuse, PT ;  /* 0x000000280300720c */ /* 0x080fe20003f26270 */
[C---:B------:R-:W-:Y:S02]  /*12e20*/  VIADD R2, R0.reuse, 0x31 ;  /* 0x0000003100027836 */ /* 0x040fe40000000000 */
[----:B------:R-:W-:Y:S01]  /*12e30*/  VIADD R0, R0, 0x39 ;  /* 0x0000003900007836 */ /* 0x000fe20000000000 */
[----:B------:R-:W-:Y:S02]  /*12e40*/  FSEL R148, R32, -INF , !P1 ;  /* 0xff80000020947808 */ /* 0x000fe40004800000 */
[-C--:B------:R-:W-:Y:S02]  /*12e50*/  ISETP.GE.AND P1, PT, R15, R40.reuse, PT ;  /* 0x000000280f00720c */ /* 0x080fe40003f26270 */
[----:B------:R-:W-:Y:S02]  /*12e60*/  ISETP.GE.AND P5, PT, R0, R40, PT ;  /* 0x000000280000720c */ /* 0x000fe40003fa6270 */
[----:B------:R-:W-:-:S02]  /*12e70*/  FSEL R159, R16, -INF , !P1 ;  /* 0xff800000109f7808 */ /* 0x000fc40004800000 */
[CC--:B------:R-:W-:Y:S02]  /*12e80*/  ISETP.GE.AND P1, PT, R2.reuse, R41.reuse, PT ;  /* 0x000000290200720c */ /* 0x0c0fe40003f26270 */
[----:B------:R-:W-:Y:S02]  /*12e90*/  ISETP.GE.AND P4, PT, R2, R40, PT ;  /* 0x000000280200720c */ /* 0x000fe40003f86270 */
[----:B------:R-:W-:Y:S02]  /*12ea0*/  FSEL R40, R51, -INF , !P3 ;  /* 0xff80000033287808 */ /* 0x000fe40005800000 */
[----:B------:R-:W-:Y:S02]  /*12eb0*/  FMNMX.FTZ R16, R251, R20, !PT ;  /* 0x00000014fb107209 */ /* 0x000fe40007810000 */
[----:B------:R-:W-:Y:S02]  /*12ec0*/  ISETP.GE.AND P3, PT, R3, R41, PT ;  /* 0x000000290300720c */ /* 0x000fe40003f66270 */
[----:B------:R-:W-:-:S02]  /*12ed0*/  FSEL R161, R35, -INF , !P1 ;  /* 0xff80000023a17808 */ /* 0x000fc40004800000 */
[----:B------:R-:W-:Y:S02]  /*12ee0*/  FSEL R155, R17, -INF , !P5 ;  /* 0xff800000119b7808 */ /* 0x000fe40006800000 */
[C---:B------:R-:W-:Y:S02]  /*12ef0*/  ISETP.GE.AND P5, PT, R14.reuse, R42, PT ;  /* 0x0000002a0e00720c */ /* 0x040fe40003fa6270 */
[----:B------:R-:W-:Y:S02]  /*12f00*/  ISETP.GE.AND P1, PT, R14, R43, PT ;  /* 0x0000002b0e00720c */ /* 0x000fe40003f26270 */
[----:B------:R-:W-:Y:S02]  /*12f10*/  FMNMX.FTZ R14, R21, R16, !PT ;  /* 0x00000010150e7209 */ /* 0x000fe40007810000 */
[----:B------:R-:W-:Y:S02]  /*12f20*/  FSEL R147, R33, -INF , !P4 ;  /* 0xff80000021937808 */ /* 0x000fe40006000000 */
[----:B------:R-:W-:-:S02]  /*12f30*/  FSEL R162, R34, -INF , !P3 ;  /* 0xff80000022a27808 */ /* 0x000fc40005800000 */
[-C--:B------:R-:W-:Y:S02]  /*12f40*/  ISETP.GE.AND P4, PT, R15, R41.reuse, PT ;  /* 0x000000290f00720c */ /* 0x080fe40003f86270 */
[----:B------:R-:W-:Y:S02]  /*12f50*/  ISETP.GE.AND P3, PT, R0, R41, PT ;  /* 0x000000290000720c */ /* 0x000fe40003f66270 */
[----:B------:R-:W-:Y:S02]  /*12f60*/  FMNMX.FTZ R14, R27, R14, !PT ;  /* 0x0000000e1b0e7209 */ /* 0x000fe40007810000 */
[----:B------:R-:W-:Y:S02]  /*12f70*/  FSEL R158, R18, -INF , !P4 ;  /* 0xff800000129e7808 */ /* 0x000fe40006000000 */
[----:B------:R-:W-:Y:S02]  /*12f80*/  FSEL R157, R19, -INF , !P3 ;  /* 0xff800000139d7808 */ /* 0x000fe40005800000 */
[----:B------:R-:W-:-:S02]  /*12f90*/  ISETP.GE.AND P4, PT, R13, R42, PT ;  /* 0x0000002a0d00720c */ /* 0x000fc40003f86270 */
[----:B------:R-:W-:Y:S02]  /*12fa0*/  ISETP.GE.AND P3, PT, R13, R43, PT ;  /* 0x0000002b0d00720c */ /* 0x000fe40003f66270 */
[----:B------:R-:W-:-:S04]  /*12fb0*/  FMNMX.FTZ R13, R28, R14, !PT ;  /* 0x0000000e1c0d7209 */ /* 0x000fc80007810000 */
[----:B------:R-:W-:Y:S02]  /*12fc0*/  FMNMX.FTZ R12, R31, R13, !PT ;  /* 0x0000000d1f0c7209 */ /* 0x000fe40007810000 */
[----:B------:R-:W-:Y:S02]  /*12fd0*/  FSEL R154, R193, -INF , !P5 ;  /* 0xff800000c19a7808 */ /* 0x000fe40006800000 */
[----:B------:R-:W-:Y:S02]  /*12fe0*/  FSEL R164, R195, -INF , !P1 ;  /* 0xff800000c3a47808 */ /* 0x000fe40004800000 */
[C---:B------:R-:W-:Y:S02]  /*12ff0*/  ISETP.GE.AND P5, PT, R11.reuse, R42, PT ;  /* 0x0000002a0b00720c */ /* 0x040fe40003fa6270 */
[----:B------:R-:W-:Y:S02]  /*13000*/  ISETP.GE.AND P1, PT, R11, R43, PT ;  /* 0x0000002b0b00720c */ /* 0x000fe40003f26270 */
[----:B------:R-:W-:-:S02]  /*13010*/  FMNMX.FTZ R12, R44, R12, !PT ;  /* 0x0000000c2c0c7209 */ /* 0x000fc40007810000 */
[----:B------:R-:W-:Y:S02]  /*13020*/  FMNMX.FTZ R11, R250, R23, !PT ;  /* 0x00000017fa0b7209 */ /* 0x000fe40007810000 */
[----:B------:R-:W-:Y:S02]  /*13030*/  FSEL R152, R172, -INF , !P4 ;  /* 0xff800000ac987808 */ /* 0x000fe40006000000 */
[----:B------:R-:W-:Y:S02]  /*13040*/  FSEL R163, R174, -INF , !P3 ;  /* 0xff800000aea37808 */ /* 0x000fe40005800000 */
[C---:B------:R-:W-:Y:S02]  /*13050*/  ISETP.GE.AND P4, PT, R10.reuse, R42, PT ;  /* 0x0000002a0a00720c */ /* 0x040fe40003f86270 */
[----:B------:R-:W-:Y:S02]  /*13060*/  FMNMX.FTZ R12, R47, R12, !PT ;  /* 0x0000000c2f0c7209 */ /* 0x000fe40007810000 */
        /* <DEDUP_REMOVED lines=9> */
[----:B------:R-:W-:Y:S02]  /*13100*/  FSEL R153, R170, -INF , !P1 ;  /* 0xff800000aa997808 */ /* 0x000fe40004800000 */
[----:B------:R-:W-:Y:S02]  /*13110*/  ISETP.GE.AND P5, PT, R8, R42, PT ;  /* 0x0000002a0800720c */ /* 0x000fe40003fa6270 */
[----:B------:R-:W-:Y:S02]  /*13120*/  FMNMX.FTZ R10, R58, R10, !PT ;  /* 0x0000000a3a0a7209 */ /* 0x000fe40007810000 */
[----:B------:R-:W-:-:S02]  /*13130*/  ISETP.GE.AND P1, PT, R8, R43, PT ;  /* 0x0000002b0800720c */ /* 0x000fc40003f26270 */
[----:B------:R-:W-:Y:S02]  /*13140*/  FMNMX.FTZ R8, R46, R9, !PT ;  /* 0x000000092e087209 */ /* 0x000fe40007810000 */
[----:B------:R-:W-:Y:S02]  /*13150*/  FMNMX.FTZ R9, R59, R10, !PT ;  /* 0x0000000a3b097209 */ /* 0x000fe40007810000 */
[----:B------:R-:W-:Y:S02]  /*13160*/  FMNMX.FTZ R8, R53, R8, !PT ;  /* 0x0000000835087209 */ /* 0x000fe40007810000 */
[----:B------:R-:W-:Y:S02]  /*13170*/  FSEL R74, R169, -INF , !P4 ;  /* 0xff800000a94a7808 */ /* 0x000fe40006000000 */
[----:B------:R-:W-:Y:S02]  /*13180*/  FSEL R150, R171, -INF , !P3 ;  /* 0xff800000ab967808 */ /* 0x000fe40005800000 */
[----:B------:R-:W-:-:S02]  /*13190*/  FMNMX.FTZ R9, R148, R9, !PT ;  /* 0x0000000994097209 */ /* 0x000fc40007810000 */
        /* <DEDUP_REMOVED lines=10> */
[----:B------:R-:W-:Y:S01]  /*13240*/  FSEL R75, R199, -INF , !P1 ;  /* 0xff800000c74b7808 */ /* 0x000fe20004800000 */
[----:B------:R-:W1:Y:S01]  /*13250*/  SHFL.BFLY PT, R8, R6, 0x2, 0x1f ;  /* 0x0c401f0006087f89 */ /* 0x000e6200000e0000 */
[----:B------:R-:W-:-:S02]  /*13260*/  ISETP.GE.AND P1, PT, R5, R42, PT ;  /* 0x0000002a0500720c */ /* 0x000fc40003f26270 */
        /* <DEDUP_REMOVED lines=8> */
[C---:B------:R-:W-:Y:S02]  /*132f0*/  ISETP.GE.AND P2, PT, R3.reuse, R42, PT ;  /* 0x0000002a0300720c */ /* 0x040fe40003f46270 */
[----:B------:R-:W-:Y:S02]  /*13300*/  ISETP.GE.AND P6, PT, R3, R43, PT ;  /* 0x0000002b0300720c */ /* 0x000fe40003fc6270 */
[----:B------:R-:W-:-:S04]  /*13310*/  FMNMX.FTZ R3, R158, R4, !PT ;  /* 0x000000049e037209 */ /* 0x000fc80007810000 */
[----:B------:R-:W-:Y:S01]  /*13320*/  FMNMX.FTZ R7, R157, R3, !PT ;  /* 0x000000039d077209 */ /* 0x000fe20007810000 */
[----:B------:R-:W-:Y:S01]  /*13330*/  IMAD.U32 R3, RZ, RZ, UR31 ;  /* 0x0000001fff037e24 */ /* 0x000fe2000f8e00ff */
[----:B-1----:R-:W-:-:S03]  /*13340*/  FMNMX.FTZ R8, R6, R8, !PT ;  /* 0x0000000806087209 */ /* 0x002fc60007810000 */
[----:B------:R-:W1:Y:S01]  /*13350*/  SHFL.BFLY PT, R9, R7, 0x2, 0x1f ;  /* 0x0c401f0007097f89 */ /* 0x000e6200000e0000 */
[----:B------:R-:W-:Y:S02]  /*13360*/  LOP3.LUT R4, R221, UR6, R3, 0x96, !PT ;  /* 0x00000006dd047c12 */ /* 0x000fe4000f8e9603 */
[----:B------:R-:W-:Y:S01]  /*13370*/  LOP3.LUT R3, R243, UR40, R220, 0x96, !PT ;  /* 0x00000028f3037c12 */ /* 0x000fe2000f8e96dc */
[----:B------:R-:W3:Y:S01]  /*13380*/  SHFL.BFLY PT, R12, R8, 0x1, 0x1f ;  /* 0x0c201f00080c7f89 */ /* 0x000ee200000e0000 */
[----:B------:R-:W-:Y:S01]  /*13390*/  FSEL R51, R204, -INF , !P1 ;  /* 0xff800000cc337808 */ /* 0x000fe20004800000 */
[----:B------:R-:W-:Y:S01]  /*133a0*/  IMAD.WIDE.U32 R234, R4, -0x326172a9, RZ ;  /* 0xcd9e8d5704ea7825 */ /* 0x000fe200078e00ff */
[----:B------:R-:W-:Y:S02]  /*133b0*/  FSEL R61, R207, -INF , !P4 ;  /* 0xff800000cf3d7808 */ /* 0x000fe40006000000 */
[C---:B------:R-:W-:Y:S02]  /*133c0*/  ISETP.GE.AND P1, PT, R2.reuse, R42, PT ;  /* 0x0000002a0200720c */ /* 0x040fe40003f26270 */
[----:B------:R-:W-:Y:S01]  /*133d0*/  ISETP.GE.AND P4, PT, R2, R43, PT ;  /* 0x0000002b0200720c */ /* 0x000fe20003f86270 */
[----:B------:R-:W-:Y:S01]  /*133e0*/  IMAD.WIDE.U32 R2, R3, -0x326172a9, RZ ;  /* 0xcd9e8d5703027825 */ /* 0x000fe200078e00ff */
[----:B------:R-:W-:-:S04]  /*133f0*/  LOP3.LUT R4, R235, UR41, R233, 0x96, !PT ;  /* 0x00000029eb047c12 */ /* 0x000fc8000f8e96e9 */
[----:B------:R-:W-:Y:S01]  /*13400*/  LOP3.LUT R10, R3, UR39, R234, 0x96, !PT ;  /* 0x00000027030a7c12 */ /* 0x000fe2000f8e96ea */
[----:B------:R-:W-:Y:S01]  /*13410*/  IMAD.WIDE.U32 R4, R4, -0x2daee0ad, RZ ;  /* 0xd2511f5304047825 */ /* 0x000fe200078e00ff */
[----:B------:R-:W-:-:S03]  /*13420*/  LOP3.LUT R6, R221, UR4, RZ, 0x3c, !PT ;  /* 0x00000004dd067c12 */ /* 0x000fc6000f8e3cff */
[----:B------:R-:W-:Y:S01]  /*13430*/  IMAD.WIDE.U32 R10, R10, -0x2daee0ad, RZ ;  /* 0xd2511f530a0a7825 */ /* 0x000fe200078e00ff */
[----:B------:R-:W-:Y:S02]  /*13440*/  FSEL R50, R205, -INF , !P3 ;  /* 0xff800000cd327808 */ /* 0x000fe40005800000 */
[----:B------:R-:W-:Y:S01]  /*13450*/  FSEL R39, R209, -INF , !P1 ;  /* 0xff800000d1277808 */ /* 0x000fe20004800000 */
[----:B------:R-:W-:Y:S01]  /*13460*/  IMAD.WIDE.U32 R24, R6, -0x326172a9, RZ ;  /* 0xcd9e8d5706187825 */ /* 0x000fe200078e00ff */
[C---:B------:R-:W-:Y:S02]  /*13470*/  ISETP.GE.AND P3, PT, R0.reuse, R42, PT ;  /* 0x0000002a0000720c */ /* 0x040fe40003f66270 */
[----:B------:R-:W-:Y:S02]  /*13480*/  ISETP.GE.AND P1, PT, R0, R43, PT ;  /* 0x0000002b0000720c */ /* 0x000fe40003f26270 */
[----:B------:R-:W-:Y:S02]  /*13490*/  LOP3.LUT R6, R5, UR38, R242, 0x96, !PT ;  /* 0x0000002605067c12 */ /* 0x000fe4000f8e96f2 */
[----:B-1----:R-:W-:-:S02]  /*134a0*/  FMNMX.FTZ R0, R7, R9, !PT ;  /* 0x0000000907007209 */ /* 0x002fc40007810000 */
[----:B------:R-:W-:Y:S01]  /*134b0*/  LOP3.LUT R4, R11, UR36, R4, 0x96, !PT ;  /* 0x000000240b047c12 */ /* 0x000fe2000f8e9604 */
[----:B------:R-:W-:Y:S01]  /*134c0*/  IMAD.WIDE.U32 R6, R6, -0x326172a9, RZ ;  /* 0xcd9e8d5706067825 */ /* 0x000fe200078e00ff */
[----:B------:R-:W-:Y:S02]  /*134d0*/  LOP3.LUT R5, R25, UR41, R233, 0x96, !PT ;  /* 0x0000002919057c12 */ /* 0x000fe4000f8e96e9 */
[----:B------:R-:W-:Y:S01]  /*134e0*/  LOP3.LUT R3, R3, UR39, R24, 0x96, !PT ;  /* 0x0000002703037c12 */ /* 0x000fe2000f8e9618 */
[----:B------:R-:W1:Y:S01]  /*134f0*/  SHFL.BFLY PT, R22, R0, 0x1, 0x1f ;  /* 0x0c201f0000167f89 */ /* 0x000e6200000e0000 */
[----:B------:R-:W-:Y:S01]  /*13500*/  FSEL R65, R206, -INF , !P5 ;  /* 0xff800000ce417808 */ /* 0x000fe20006800000 */
[----:B------:R-:W-:Y:S01]  /*13510*/  IMAD.WIDE.U32 R16, R4, -0x326172a9, RZ ;  /* 0xcd9e8d5704107825 */ /* 0x000fe200078e00ff */
[----:B------:R-:W-:Y:S02]  /*13520*/  ISETP.GE.AND P5, PT, R15, R42, PT ;  /* 0x0000002a0f00720c */ /* 0x000fe40003fa6270 */
[----:B------:R-:W-:Y:S01]  /*13530*/  FSEL R42, R208, -INF , !P2 ;  /* 0xff800000d02a7808 */ /* 0x000fe20005000000 */
[----:B------:R-:W-:Y:S01]  /*13540*/  IMAD.WIDE.U32 R4, R5, -0x2daee0ad, RZ ;  /* 0xd2511f5305047825 */ /* 0x000fe200078e00ff */
[----:B------:R-:W-:-:S02]  /*13550*/  ISETP.GE.AND P2, PT, R15, R43, PT ;  /* 0x0000002b0f00720c */ /* 0x000fc40003f46270 */
[----:B---3--:R-:W-:Y:S01]  /*13560*/  FMNMX.FTZ R71, R8, R12, !PT ;  /* 0x0000000c08477209 */ /* 0x008fe20007810000 */
[----:B------:R-:W-:Y:S01]  /*13570*/  IMAD.WIDE.U32 R14, R3, -0x2daee0ad, RZ ;  /* 0xd2511f53030e7825 */ /* 0x000fe200078e00ff */
[----:B------:R-:W-:Y:S02]  /*13580*/  LOP3.LUT R3, R7, UR37, R2, 0x96, !PT ;  /* 0x0000002507037c12 */ /* 0x000fe4000f8e9602 */
[----:B------:R-:W-:Y:S01]  /*13590*/  LOP3.LUT R7, R17, UR35, R6, 0x96, !PT ;  /* 0x0000002311077c12 */ /* 0x000fe2000f8e9606 */
[----:B------:R-:W-:Y:S01]  /*135a0*/  FMUL.FTZ R6, R71, UR42 ;  /* 0x0000002a47067c20 */ /* 0x000fe20008410000 */
[----:B------:R-:W-:Y:S02]  /*135b0*/  FSEL R48, R211, -INF , !P4 ;  /* 0xff800000d3307808 */ /* 0x000fe40006000000 */
[----:B------:R-:W-:Y:S01]  /*135c0*/  LOP3.LUT R11, R5, UR38, R242, 0x96, !PT ;  /* 0x00000026050b7c12 */ /* 0x000fe2000f8e96f2 */
[----:B------:R-:W-:Y:S01]  /*135d0*/  IMAD.WIDE.U32 R8, R3, -0x2daee0ad, RZ ;  /* 0xd2511f5303087825 */ /* 0x000fe200078e00ff */
[----:B------:R-:W-:-:S02]  /*135e0*/  FSETP.NEU.FTZ.AND P4, PT, R71, -INF , PT ;  /* 0xff8000004700780b */ /* 0x000fc40003f9d000 */
[----:B------:R-:W-:Y:S01]  /*135f0*/  LOP3.LUT R5, R15, UR36, R4, 0x96, !PT ;  /* 0x000000240f057c12 */ /* 0x000fe2000f8e9604 */
[----:B------:R-:W-:Y:S01]  /*13600*/  IMAD.WIDE.U32 R18, R7, -0x2daee0ad, RZ ;  /* 0xd2511f5307127825 */ /* 0x000fe200078e00ff */
[----:B------:R-:W-:-:S03]  /*13610*/  FSEL R4, R6, RZ, P4 ;  /* 0x000000ff06047208 */ /* 0x000fc60002000000 */
[----:B------:R-:W-:Y:S01]  /*13620*/  IMAD.WIDE.U32 R6, R11, -0x326172a9, RZ ;  /* 0xcd9e8d570b067825 */ /* 0x000fe200078e00ff */
[----:B------:R-:W-:-:S03]  /*13630*/  LOP3.LUT R3, R19, UR29, R8, 0x96, !PT ;  /* 0x0000001d13037c12 */ /* 0x000fc6000f8e9608 */
[----:B------:R-:W-:Y:S01]  /*13640*/  IMAD.WIDE.U32 R12, R5, -0x326172a9, RZ ;  /* 0xcd9e8d57050c7825 */ /* 0x000fe200078e00ff */
[----:B------:R-:W-:Y:S02]  /*13650*/  LOP3.LUT R5, R9, UR33, R10, 0x96, !PT ;  /* 0x0000002109057c12 */ /* 0x000fe4000f8e960a */
[----:B------:R-:W-:Y:S02]  /*13660*/  LOP3.LUT R8, R7, UR37, R2, 0x96, !PT ;  /* 0x0000002507087c12 */ /* 0x000fe4000f8e9602 */
[----:B------:R-:W-:Y:S01]  /*13670*/  LOP3.LUT R13, R13, UR35, R6, 0x96, !PT ;  /* 0x000000230d0d7c12 */ /* 0x000fe2000f8e9606 */
[----:B------:R-:W-:-:S04]  /*13680*/  IMAD.WIDE.U32 R10, R5, -0x326172a9, RZ ;  /* 0xcd9e8d57050a7825 */ /* 0x000fc800078e00ff */
[----:B------:R-:W-:Y:S01]  /*13690*/  IMAD.WIDE.U32 R6, R3, -0x326172a9, RZ ;  /* 0xcd9e8d5703067825 */ /* 0x000fe200078e00ff */
[----:B-1----:R-:W-:-:S03]  /*136a0*/  FMNMX.FTZ R70, R0, R22, !PT ;  /* 0x0000001600467209 */ /* 0x002fc60007810000 */
[--C-:B------:R-:W-:Y:S01]  /*136b0*/  FFMA.FTZ R2, R21, UR42, -R4.reuse ;  /* 0x0000002a15027c23 */ /* 0x100fe20008010804 */
[----:B------:R-:W-:Y:S01]  /*136c0*/  FFMA.FTZ R9, R20, UR42, -R4 ;  /* 0x0000002a14097c23 */ /* 0x000fe20008010804 */
[----:B------:R-:W-:Y:S02]  /*136d0*/  LOP3.LUT R0, R7, UR16, R10, 0x96, !PT ;  /* 0x0000001007007c12 */ /* 0x000fe4000f8e960a */
[----:B------:R1:W-:Y:S01]  /*136e0*/  MUFU.EX2 R151, R2 ;  /* 0x0000000200977308 */ /* 0x0003e20000000800 */
[----:B------:R-:W-:Y:S01]  /*136f0*/  FSEL R22, R212, -INF , !P5 ;  /* 0xff800000d4167808 */ /* 0x000fe20006800000 */
[C---:B------:R-:W-:Y:S01]  /*13700*/  FMUL.FTZ R3, R70.reuse, UR42 ;  /* 0x0000002a46037c20 */ /* 0x040fe20008410000 */
[----:B------:R-:W-:-:S05]  /*13710*/  FSETP.NEU.FTZ.AND P5, PT, R70, -INF , PT ;  /* 0xff8000004600780b */ /* 0x000fca0003fbd000 */
[----:B------:R3:W4:Y:S01]  /*13720*/  MUFU.EX2 R41, R9 ;  /* 0x0000000900297308 */ /* 0x0007220000000800 */
[----:B------:R-:W-:Y:S02]  /*13730*/  FSEL R3, R3, RZ, P5 ;  /* 0x000000ff03037208 */ /* 0x000fe40002800000 */
[----:B-1----:R-:W-:-:S04]  /*13740*/  LOP3.LUT R2, R0, 0xffff, RZ, 0xc0, !PT ;  /* 0x0000ffff00027812 */ /* 0x002fc800078ec0ff */
[----:B------:R-:W-:Y:S01]  /*13750*/  SHF.R.U32.HI R2, RZ, 0x8, R2 ;  /* 0x00000008ff027819 */ /* 0x000fe20000011602 */
[----:B---3--:R-:W-:-:S03]  /*13760*/  IMAD.WIDE.U32 R8, R8, -0x2daee0ad, RZ ;  /* 0xd2511f5308087825 */ /* 0x008fc600078e00ff */
[----:B------:R-:W-:Y:S02]  /*13770*/  LOP3.LUT R2, R2, 0xffff, RZ, 0xc0, !PT ;  /* 0x0000ffff02027812 */ /* 0x000fe400078ec0ff */
[----:B------:R-:W-:Y:S02]  /*13780*/  FSEL R32, R215, -INF , !P1 ;  /* 0xff800000d7207808 */ /* 0x000fe40004800000 */
[----:B------:R-:W-:Y:S01]  /*13790*/  LOP3.LUT R14, R9, UR33, R14, 0x96, !PT ;  /* 0x00000021090e7c12 */ /* 0x000fe2000f8e960e */
[--C-:B------:R-:W-:Y:S01]  /*137a0*/  FFMA.FTZ R9, R23, UR42, -R3.reuse ;  /* 0x0000002a17097c23 */ /* 0x100fe20008010803 */
[----:B------:R-:W-:Y:S01]  /*137b0*/  ISETP.LE.U32.AND P1, PT, R2, UR12, PT ;  /* 0x0000000c02007c0c */ /* 0x000fe2000bf23070 */
[----:B------:R-:W-:Y:S01]  /*137c0*/  FFMA.FTZ R2, R26, UR42, -R3 ;  /* 0x0000002a1a027c23 */ /* 0x000fe20008010803 */
[----:B------:R-:W-:Y:S01]  /*137d0*/  LOP3.LUT R5, R0, 0xff, RZ, 0xc0, !PT ;  /* 0x000000ff00057812 */ /* 0x000fe200078ec0ff */
[----:B------:R-:W-:Y:S01]  /*137e0*/  MUFU.EX2 R23, R9 ;  /* 0x0000000900177308 */ /* 0x000fe20000000800 */
[----:B------:R-:W-:-:S02]  /*137f0*/  FSEL R49, R210, -INF , !P6 ;  /* 0xff800000d2317808 */ /* 0x000fc40007000000 */
[----:B------:R-:W-:Y:S02]  /*13800*/  ISETP.LE.U32.AND P6, PT, R5, UR12, PT ;  /* 0x0000000c05007c0c */ /* 0x000fe4000bfc3070 */
[----:B----4-:R-:W-:-:S03]  /*13810*/  F2FP.F16.F32.PACK_AB R5, R151, R41 ;  /* 0x000000299705723e */ /* 0x010fc600000000ff */
[----:B------:R1:W3:Y:S01]  /*13820*/  MUFU.EX2 R64, R2 ;  /* 0x0000000200407308 */ /* 0x0002e20000000800 */
[C---:B------:R-:W-:Y:S02]  /*13830*/  PRMT R36, R5.reuse, 0x7610, R36 ;  /* 0x0000761005247816 */ /* 0x040fe40000000024 */
[----:B------:R-:W-:Y:S02]  /*13840*/  PRMT R35, R5, 0x7632, R35 ;  /* 0x0000763205237816 */ /* 0x000fe40000000023 */
[----:B------:R-:W-:Y:S02]  /*13850*/  FSEL R19, R213, -INF , !P3 ;  /* 0xff800000d5137808 */ /* 0x000fe40005800000 */
[----:B------:R-:W-:Y:S02]  /*13860*/  SHF.R.U32.HI R5, RZ, 0x18, R0 ;  /* 0x00000018ff057819 */ /* 0x000fe40000011600 */
[----:B------:R-:W-:Y:S02]  /*13870*/  FSEL R38, R214, -INF , !P2 ;  /* 0xff800000d6267808 */ /* 0x000fe40005000000 */
[----:B-1----:R-:W-:-:S04]  /*13880*/  LOP3.LUT R2, R6, 0xff, RZ, 0xc0, !PT ;  /* 0x000000ff06027812 */ /* 0x002fc800078ec0ff */
[----:B------:R-:W-:Y:S02]  /*13890*/  ISETP.LE.U32.AND P3, PT, R2, UR12, PT ;  /* 0x0000000c02007c0c */ /* 0x000fe4000bf63070 */
[----:B------:R-:W-:Y:S02]  /*138a0*/  PRMT R2, R36, 0x5410, R35 ;  /* 0x0000541024027816 */ /* 0x000fe40000000023 */
[----:B------:R-:W-:Y:S01]  /*138b0*/  SHF.R.U32.HI R0, RZ, 0x10, R0 ;  /* 0x00000010ff007819 */ /* 0x000fe20000011600 */
[----:B------:R-:W-:Y:S01]  /*138c0*/  IMAD.WIDE.U32 R20, R13, -0x2daee0ad, RZ ;  /* 0xd2511f530d147825 */ /* 0x000fe200078e00ff */
[----:B------:R-:W-:-:S03]  /*138d0*/  ISETP.LE.U32.AND P2, PT, R5, UR12, PT ;  /* 0x0000000c05007c0c */ /* 0x000fc6000bf43070 */
[----:B------:R-:W-:Y:S01]  /*138e0*/  @!P1 HADD2 R34, -R35.H0_H0, -RZ.H0_H0 ;  /* 0xa00000ff23229230 */ /* 0x000fe20000000900 */
[----:B------:R1:W-:Y:S01]  /*138f0*/  STL [R1+0xd4], R2 ;  /* 0x0000d40201007387 */ /* 0x0003e20000100800 */
[----:B------:R-:W-:Y:S01]  /*13900*/  LOP3.LUT R16, R11, UR32, R16, 0x96, !PT ;  /* 0x000000200b107c12 */ /* 0x000fe2000f8e9610 */
[----:B------:R-:W-:Y:S01]  /*13910*/  @!P6 HADD2 R33, -R36.H0_H0, -RZ.H0_H0 ;  /* 0xa00000ff2421e230 */ /* 0x000fe20000000900 */
[----:B------:R-:W-:Y:S02]  /*13920*/  LOP3.LUT R10, R6, 0xffff, RZ, 0xc0, !PT ;  /* 0x0000ffff060a7812 */ /* 0x000fe400078ec0ff */
[----:B------:R-:W-:Y:S02]  /*13930*/  SHF.R.U32.HI R11, RZ, 0x10, R6 ;  /* 0x00000010ff0b7819 */ /* 0x000fe40000011606 */
[----:B------:R-:W-:Y:S02]  /*13940*/  LOP3.LUT R13, R21, UR29, R8, 0x96, !PT ;  /* 0x0000001d150d7c12 */ /* 0x000fe4000f8e9608 */
[----:B------:R-:W-:-:S02]  /*13950*/  SHF.R.U32.HI R6, RZ, 0x18, R6 ;  /* 0x00000018ff067819 */ /* 0x000fc40000011606 */
[----:B------:R-:W-:Y:S01]  /*13960*/  @!P1 PRMT R35, R34, 0x5410, RZ ;  /* 0x0000541022239816 */ /* 0x000fe200000000ff */
[--C-:B------:R-:W-:Y:S01]  /*13970*/  FFMA.FTZ R5, R27, UR42, -R4.reuse ;  /* 0x0000002a1b057c23 */ /* 0x100fe20008010804 */
[----:B------:R-:W-:Y:S01]  /*13980*/  @!P6 PRMT R36, R33, 0x5410, RZ ;  /* 0x000054102124e816 */ /* 0x000fe200000000ff */
[----:B------:R-:W-:Y:S01]  /*13990*/  IMAD.WIDE.U32 R8, R14, -0x326172a9, RZ ;  /* 0xcd9e8d570e087825 */ /* 0x000fe200078e00ff */
[----:B------:R-:W-:Y:S01]  /*139a0*/  ISETP.LE.U32.AND P6, PT, R6, UR12, PT ;  /* 0x0000000c06007c0c */ /* 0x000fe2000bfc3070 */
[----:B------:R4:W-:Y:S01]  /*139b0*/  MUFU.EX2 R143, R5 ;  /* 0x00000005008f7308 */ /* 0x0009e20000000800 */
[----:B-1----:R-:W-:Y:S02]  /*139c0*/  LOP3.LUT R2, R0, 0xff, RZ, 0xc0, !PT ;  /* 0x000000ff00027812 */ /* 0x002fe400078ec0ff */
[----:B---3--:R-:W-:Y:S02]  /*139d0*/  F2FP.F16.F32.PACK_AB R0, R64, R23 ;  /* 0x000000174000723e */ /* 0x008fe400000000ff */
[----:B------:R-:W-:Y:S01]  /*139e0*/  ISETP.LE.U32.AND P1, PT, R2, UR12, PT ;  /* 0x0000000c02007c0c */ /* 0x000fe2000bf23070 */
[----:B------:R-:W-:Y:S01]  /*139f0*/  FFMA.FTZ R2, R28, UR42, -R4 ;  /* 0x0000002a1c027c23 */ /* 0x000fe20008010804 */
[C---:B------:R-:W-:Y:S01]  /*13a00*/  PRMT R34, R0.reuse, 0x7632, R34 ;  /* 0x0000763200227816 */ /* 0x040fe20000000022 */
[----:B------:R-:W-:Y:S01]  /*13a10*/  IMAD.WIDE.U32 R6, R13, -0x326172a9, RZ ;  /* 0xcd9e8d570d067825 */ /* 0x000fe200078e00ff */
[----:B------:R-:W-:Y:S01]  /*13a20*/  PRMT R33, R0, 0x7610, R33 ;  /* 0x0000761000217816 */ /* 0x000fe20000000021 */
[----:B------:R1:W3:Y:S01]  /*13a30*/  MUFU.EX2 R196, R2 ;  /* 0x0000000200c47308 */ /* 0x0002e20000000800 */
[----:B------:R-:W-:Y:S01]  /*13a40*/  SHF.R.U32.HI R0, RZ, 0x8, R10 ;  /* 0x00000008ff007819 */ /* 0x000fe2000001160a */
[----:B------:R-:W-:-:S03]  /*13a50*/  @!P2 HADD2 R43, -R34.H0_H0, -RZ.H0_H0 ;  /* 0xa00000ff222ba230 */ /* 0x000fc60000000900 */
[----:B------:R-:W-:Y:S01]  /*13a60*/  LOP3.LUT R0, R0, 0xffff, RZ, 0xc0, !PT ;  /* 0x0000ffff00007812 */ /* 0x000fe200078ec0ff */
[--C-:B----4-:R-:W-:Y:S01]  /*13a70*/  FFMA.FTZ R5, R29, UR42, -R3.reuse ;  /* 0x0000002a1d057c23 */ /* 0x110fe20008010803 */
[----:B-1----:R-:W-:Y:S02]  /*13a80*/  LOP3.LUT R2, R7, UR16, R8, 0x96, !PT ;  /* 0x0000001007027c12 */ /* 0x002fe4000f8e9608 */
[----:B------:R-:W-:Y:S02]  /*13a90*/  PRMT R8, R33, 0x5410, R34 ;  /* 0x0000541021087816 */ /* 0x000fe40000000022 */
[----:B------:R-:W-:Y:S02]  /*13aa0*/  @!P2 PRMT R34, R43, 0x5410, RZ ;  /* 0x000054102b22a816 */ /* 0x000fe400000000ff */
[----:B------:R-:W-:Y:S01]  /*13ab0*/  ISETP.LE.U32.AND P2, PT, R0, UR12, PT ;  /* 0x0000000c00007c0c */ /* 0x000fe2000bf43070 */
[----:B------:R-:W-:Y:S01]  /*13ac0*/  FFMA.FTZ R0, R30, UR42, -R3 ;  /* 0x0000002a1e007c23 */ /* 0x000fe20008010803 */
[----:B------:R3:W-:Y:S08]  /*13ad0*/  MUFU.EX2 R142, R5 ;  /* 0x00000005008e7308 */ /* 0x0007f00000000800 */
[----:B------:R1:W4:Y:S01]  /*13ae0*/  MUFU.EX2 R169, R0 ;  /* 0x0000000000a97308 */ /* 0x0003220000000800 */
[----:B------:R-:W-:Y:S01]  /*13af0*/  LOP3.LUT R17, R9, UR32, R12, 0x96, !PT ;  /* 0x0000002009117c12 */ /* 0x000fe2000f8e960c */
[----:B------:R-:W-:Y:S01]  /*13b00*/  @!P1 HADD2 R68, -R33.H0_H0, -RZ.H0_H0 ;  /* 0xa00000ff21449230 */ /* 0x000fe20000000900 */
[----:B------:R-:W-:-:S02]  /*13b10*/  LOP3.LUT R12, R6, 0xff, RZ, 0xc0, !PT ;  /* 0x000000ff060c7812 */ /* 0x000fc400078ec0ff */
[----:B---3--:R-:W-:Y:S02]  /*13b20*/  F2FP.F16.F32.PACK_AB R5, R196, R143 ;  /* 0x0000008fc405723e */ /* 0x008fe400000000ff */
[----:B------:R-:W-:Y:S02]  /*13b30*/  LOP3.LUT R21, R6, 0xffff, RZ, 0xc0, !PT ;  /* 0x0000ffff06157812 */ /* 0x000fe400078ec0ff */
[C---:B------:R-:W-:Y:S02]  /*13b40*/  PRMT R231, R5.reuse, 0x7610, R231 ;  /* 0x0000761005e77816 */ /* 0x040fe400000000e7 */
[----:B------:R-:W-:Y:S01]  /*13b50*/  PRMT R230, R5, 0x7632, R230 ;  /* 0x0000763205e67816 */ /* 0x000fe200000000e6 */
[----:B------:R-:W-:Y:S01]  /*13b60*/  FFMA.FTZ R5, R31, UR42, -R4 ;  /* 0x0000002a1f057c23 */ /* 0x000fe20008010804 */
[--C-:B------:R-:W-:Y:S02]  /*13b70*/  SHF.R.U32.HI R15, RZ, 0x10, R6.reuse ;  /* 0x00000010ff0f7819 */ /* 0x100fe40000011606 */
[----:B------:R-:W-:Y:S01]  /*13b80*/  SHF.R.U32.HI R14, RZ, 0x18, R6 ;  /* 0x00000018ff0e7819 */ /* 0x000fe20000011606 */
[----:B------:R-:W-:Y:S01]  /*13b90*/  IMAD.WIDE.U32 R6, R16, -0x2daee0ad, RZ ;  /* 0xd2511f5310067825 */ /* 0x000fe200078e00ff */
[----:B-1----:R-:W-:Y:S01]  /*13ba0*/  LOP3.LUT R0, R11, 0xff, RZ, 0xc0, !PT ;  /* 0x000000ff0b007812 */ /* 0x002fe200078ec0ff */
[----:B------:R1:W-:Y:S01]  /*13bb0*/  MUFU.EX2 R175, R5 ;  /* 0x0000000500af7308 */ /* 0x0003e20000000800 */
[----:B------:R-:W-:-:S02]  /*13bc0*/  @!P1 PRMT R33, R68, 0x5410, RZ ;  /* 0x0000541044219816 */ /* 0x000fc400000000ff */
[----:B------:R-:W-:Y:S02]  /*13bd0*/  ISETP.LE.U32.AND P1, PT, R0, UR12, PT ;  /* 0x0000000c00007c0c */ /* 0x000fe4000bf23070 */
[----:B------:R-:W-:Y:S02]  /*13be0*/  LOP3.LUT R0, R7, UR34, R18, 0x96, !PT ;  /* 0x0000002207007c12 */ /* 0x000fe4000f8e9612 */
[C---:B------:R-:W-:Y:S02]  /*13bf0*/  LOP3.LUT R10, R6.reuse, 0xffff, RZ, 0xc0, !PT ;  /* 0x0000ffff060a7812 */ /* 0x040fe400078ec0ff */
[----:B----4-:R-:W-:Y:S02]  /*13c00*/  F2FP.F16.F32.PACK_AB R7, R169, R142 ;  /* 0x0000008ea907723e */ /* 0x010fe400000000ff */
[----:B------:R-:W-:Y:S02]  /*13c10*/  LOP3.LUT R9, R6, 0xff, RZ, 0xc0, !PT ;  /* 0x000000ff06097812 */ /* 0x000fe400078ec0ff */
[----:B------:R-:W-:Y:S01]  /*13c20*/  SHF.R.U32.HI R13, RZ, 0x10, R6 ;  /* 0x00000010ff0d7819 */ /* 0x000fe20000011606 */
[----:B-1----:R-:W-:Y:S01]  /*13c30*/  FFMA.FTZ R5, R44, UR42, -R4 ;  /* 0x0000002a2c057c23 */ /* 0x002fe20008010804 */
[----:B------:R-:W-:-:S02]  /*13c40*/  SHF.R.U32.HI R11, RZ, 0x18, R6 ;  /* 0x00000018ff0b7819 */ /* 0x000fc40000011606 */
[----:B------:R-:W-:Y:S01]  /*13c50*/  SHF.R.U32.HI R6, RZ, 0x10, R0 ;  /* 0x00000010ff067819 */ /* 0x000fe20000011600 */
[----:B------:R1:W3:Y:S01]  /*13c60*/  MUFU.EX2 R200, R5 ;  /* 0x0000000500c87308 */ /* 0x0002e20000000800 */
[C---:B------:R-:W-:Y:S01]  /*13c70*/  PRMT R229, R7.reuse, 0x7632, R229 ;  /* 0x0000763207e57816 */ /* 0x040fe200000000e5 */
[----:B------:R-:W-:Y:S01]  /*13c80*/  @!P3 HADD2 R165, -R231.H0_H0, -RZ.H0_H0 ;  /* 0xa00000ffe7a5b230 */ /* 0x000fe20000000900 */
[----:B------:R-:W-:Y:S01]  /*13c90*/  PRMT R228, R7, 0x7610, R228 ;  /* 0x0000761007e47816 */ /* 0x000fe200000000e4 */
[----:B------:R-:W-:Y:S01]  /*13ca0*/  IMAD.MOV.U32 R236, RZ, RZ, R232 ;  /* 0x000000ffffec7224 */ /* 0x000fe200078e00e8 */
[----:B------:R-:W-:Y:S01]  /*13cb0*/  LOP3.LUT R6, R6, 0xff, RZ, 0xc0, !PT ;  /* 0x000000ff06067812 */ /* 0x000fe200078ec0ff */
[----:B------:R-:W-:Y:S01]  /*13cc0*/  FFMA.FTZ R7, R45, UR42, -R3 ;  /* 0x0000002a2d077c23 */ /* 0x000fe20008010803 */
[----:B------:R-:W-:Y:S01]  /*13cd0*/  PRMT R232, R231, 0x5410, R230 ;  /* 0x00005410e7e87816 */ /* 0x000fe200000000e6 */
[----:B------:R-:W-:Y:S01]  /*13ce0*/  @!P6 HADD2 R166, -R229.H0_H0, -RZ.H0_H0 ;  /* 0xa00000ffe5a6e230 */ /* 0x000fe20000000900 */
[----:B------:R-:W-:-:S02]  /*13cf0*/  @!P3 PRMT R231, R165, 0x5410, RZ ;  /* 0x00005410a5e7b816 */ /* 0x000fc400000000ff */
[----:B-1----:R-:W-:-:S04]  /*13d00*/  LOP3.LUT R5, R0, 0xffff, RZ, 0xc0, !PT ;  /* 0x0000ffff00057812 */ /* 0x002fc800078ec0ff */
[----:B------:R-:W-:Y:S01]  /*13d10*/  SHF.R.U32.HI R5, RZ, 0x8, R5 ;  /* 0x00000008ff057819 */ /* 0x000fe20000011605 */
[----:B------:R1:W-:Y:S01]  /*13d20*/  MUFU.EX2 R170, R7 ;  /* 0x0000000700aa7308 */ /* 0x0003e20000000800 */
[----:B------:R-:W-:Y:S01]  /*13d30*/  ISETP.LE.U32.AND P3, PT, R6, UR12, PT ;  /* 0x0000000c06007c0c */ /* 0x000fe2000bf63070 */
[----:B------:R-:W-:Y:S01]  /*13d40*/  FFMA.FTZ R6, R46, UR42, -R3 ;  /* 0x0000002a2e067c23 */ /* 0x000fe20008010803 */
[----:B------:R-:W-:Y:S01]  /*13d50*/  LOP3.LUT R5, R5, 0xffff, RZ, 0xc0, !PT ;  /* 0x0000ffff05057812 */ /* 0x000fe200078ec0ff */
[----:B------:R-:W-:-:S04]  /*13d60*/  @!P2 HADD2 R69, -R230.H0_H0, -RZ.H0_H0 ;  /* 0xa00000ffe645a230 */ /* 0x000fc80000000900 */
[----:B------:R3:W4:Y:S01]  /*13d70*/  MUFU.EX2 R199, R6 ;  /* 0x0000000600c77308 */ /* 0x0007220000000800 */
[----:B------:R2:W-:Y:S01]  /*13d80*/  STL [R1+0xd0], R8 ;  /* 0x0000d00801007387 */ /* 0x0005e20000100800 */
[----:B-1----:R-:W-:Y:S02]  /*13d90*/  PRMT R7, R228, 0x5410, R229 ;  /* 0x00005410e4077816 */ /* 0x002fe400000000e5 */
[----:B------:R-:W-:Y:S02]  /*13da0*/  @!P6 PRMT R229, R166, 0x5410, RZ ;  /* 0x00005410a6e5e816 */ /* 0x000fe400000000ff */
[----:B------:R-:W-:Y:S01]  /*13db0*/  ISETP.LE.U32.AND P6, PT, R5, UR12, PT ;  /* 0x0000000c05007c0c */ /* 0x000fe2000bfc3070 */
[----:B------:R-:W-:Y:S01]  /*13dc0*/  FFMA.FTZ R5, R47, UR42, -R4 ;  /* 0x0000002a2f057c23 */ /* 0x000fe20008010804 */
[----:B---3--:R-:W-:-:S03]  /*13dd0*/  F2FP.F16.F32.PACK_AB R6, R200, R175 ;  /* 0x000000afc806723e */ /* 0x008fc600000000ff */
[----:B------:R1:W-:Y:S01]  /*13de0*/  MUFU.EX2 R201, R5 ;  /* 0x0000000500c97308 */ /* 0x0003e20000000800 */
[----:B------:R-:W-:Y:S02]  /*13df0*/  @!P2 PRMT R230, R69, 0x5410, RZ ;  /* 0x0000541045e6a816 */ /* 0x000fe400000000ff */
[----:B------:R-:W-:Y:S02]  /*13e00*/  PRMT R226, R6, 0x7632, R226 ;  /* 0x0000763206e27816 */ /* 0x000fe400000000e2 */
[----:B--2---:R-:W-:Y:S01]  /*13e10*/  LOP3.LUT R8, R0, 0xff, RZ, 0xc0, !PT ;  /* 0x000000ff00087812 */ /* 0x004fe200078ec0ff */
[----:B------:R-:W-:Y:S01]  /*13e20*/  STL [R1+0x1a0], R231 ;  /* 0x0001a0e701007387 */ /* 0x000fe20000100800 */
[----:B------:R-:W-:Y:S02]  /*13e30*/  PRMT R227, R6, 0x7610, R227 ;  /* 0x0000761006e37816 */ /* 0x000fe400000000e3 */
[----:B------:R-:W-:Y:S01]  /*13e40*/  ISETP.LE.U32.AND P2, PT, R8, UR12, PT ;  /* 0x0000000c08007c0c */ /* 0x000fe2000bf43070 */
[----:B------:R-:W-:Y:S01]  /*13e50*/  @!P6 HADD2 R171, -R226.H0_H0, -RZ.H0_H0 ;  /* 0xa00000ffe2abe230 */ /* 0x000fe20000000900 */
[----:B------:R-:W-:Y:S01]  /*13e60*/  STL [R1+0x1a4], R230 ;  /* 0x0001a4e601007387 */ /* 0x000fe20000100800 */
[----:B-1----:R-:W-:-:S03]  /*13e70*/  FFMA.FTZ R5, R52, UR42, -R4 ;  /* 0x0000002a34057c23 */ /* 0x002fc60008010804 */
[----:B------:R-:W-:Y:S01]  /*13e80*/  STL [R1+0x1a8], R229 ;  /* 0x0001a8e501007387 */ /* 0x000fe20000100800 */
[----:B------:R-:W-:Y:S01]  /*13e90*/  SHF.R.U32.HI R0, RZ, 0x18, R0 ;  /* 0x00000018ff007819 */ /* 0x000fe20000011600 */
[----:B------:R1:W2:Y:S02]  /*13ea0*/  MUFU.EX2 R202, R5 ;  /* 0x0000000500ca7308 */ /* 0x0002a40000000800 */
[----:B------:R3:W-:Y:S01]  /*13eb0*/  STL [R1+0xb8], R7 ;  /* 0x0000b80701007387 */ /* 0x0007e20000100800 */
[----:B----4-:R-:W-:Y:S01]  /*13ec0*/  F2FP.F16.F32.PACK_AB R6, R199, R170 ;  /* 0x000000aac706723e */ /* 0x010fe200000000ff */
[----:B------:R-:W-:-:S03]  /*13ed0*/  @!P1 HADD2 R168, -R228.H0_H0, -RZ.H0_H0 ;  /* 0xa00000ffe4a89230 */ /* 0x000fc60000000900 */
[----:B------:R-:W-:Y:S01]  /*13ee0*/  PRMT R225, R6, 0x7610, R225 ;  /* 0x0000761006e17816 */ /* 0x000fe200000000e1 */
[----:B------:R-:W-:Y:S01]  /*13ef0*/  @!P2 HADD2 R172, -R227.H0_H0, -RZ.H0_H0 ;  /* 0xa00000ffe3aca230 */ /* 0x000fe20000000900 */
[----:B------:R-:W-:Y:S01]  /*13f00*/  @!P1 PRMT R228, R168, 0x5410, RZ ;  /* 0x00005410a8e49816 */ /* 0x000fe200000000ff */
[----:B-1----:R-:W-:-:S04]  /*13f10*/  FFMA.FTZ R5, R53, UR42, -R3 ;  /* 0x0000002a35057c23 */ /* 0x002fc80008010803 */
[----:B------:R1:W-:Y:S01]  /*13f20*/  MUFU.EX2 R198, R5 ;  /* 0x0000000500c67308 */ /* 0x0003e20000000800 */
[----:B---3--:R-:W-:Y:S02]  /*13f30*/  PRMT R7, R227, 0x5410, R226 ;  /* 0x00005410e3077816 */ /* 0x008fe400000000e2 */
[----:B------:R-:W-:Y:S02]  /*13f40*/  @!P6 PRMT R226, R171, 0x5410, RZ ;  /* 0x00005410abe2e816 */ /* 0x000fe400000000ff */
[----:B------:R-:W-:Y:S02]  /*13f50*/  ISETP.LE.U32.AND P6, PT, R0, UR12, PT ;  /* 0x0000000c00007c0c */ /* 0x000fe4000bfc3070 */
[----:B------:R-:W-:Y:S01]  /*13f60*/  SHF.R.U32.HI R0, RZ, 0x8, R10 ;  /* 0x00000008ff007819 */ /* 0x000fe2000001160a */
[----:B-1----:R-:W-:Y:S01]  /*13f70*/  FFMA.FTZ R5, R54, UR42, -R3 ;  /* 0x0000002a36057c23 */ /* 0x002fe20008010803 */
[----:B------:R-:W-:Y:S01]  /*13f80*/  @!P3 HADD2 R167, -R225.H0_H0, -RZ.H0_H0 ;  /* 0xa00000ffe1a7b230 */ /* 0x000fe20000000900 */
[----:B------:R-:W-:-:S02]  /*13f90*/  PRMT R224, R6, 0x7632, R224 ;  /* 0x0000763206e07816 */ /* 0x000fc400000000e0 */
[----:B------:R1:W3:Y:S01]  /*13fa0*/  MUFU.EX2 R204, R5 ;  /* 0x0000000500cc7308 */ /* 0x0002e20000000800 */
[----:B------:R-:W-:Y:S01]  /*13fb0*/  STL [R1+0x1ac], R228 ;  /* 0x0001ace401007387 */ /* 0x000fe20000100800 */
[----:B------:R-:W-:Y:S02]  /*13fc0*/  @!P2 PRMT R227, R172, 0x5410, RZ ;  /* 0x00005410ace3a816 */ /* 0x000fe400000000ff */
[----:B------:R-:W-:Y:S01]  /*13fd0*/  LOP3.LUT R0, R0, 0xffff, RZ, 0xc0, !PT ;  /* 0x0000ffff00007812 */ /* 0x000fe200078ec0ff */
[----:B------:R4:W-:Y:S01]  /*13fe0*/  STL [R1+0xb4], R7 ;  /* 0x0000b40701007387 */ /* 0x0009e20000100800 */
[----:B------:R-:W-:Y:S01]  /*13ff0*/  ISETP.LE.U32.AND P2, PT, R9, UR12, PT ;  /* 0x0000000c09007c0c */ /* 0x000fe2000bf43070 */
[----:B------:R-:W-:Y:S01]  /*14000*/  @!P6 HADD2 R193, -R224.H0_H0, -RZ.H0_H0 ;  /* 0xa00000ffe0c1e230 */ /* 0x000fe20000000900 */
[----:B--2---:R-:W-:-:S04]  /*14010*/  F2FP.F16.F32.PACK_AB R6, R202, R201 ;  /* 0x000000c9ca06723e */ /* 0x004fc800000000ff */
[C---:B------:R-:W-:Y:S02]  /*14020*/  PRMT R223, R6.reuse, 0x7610, R223 ;  /* 0x0000761006df7816 */ /* 0x040fe400000000df */
[----:B------:R-:W-:Y:S01]  /*14030*/  PRMT R222, R6, 0x7632, R222 ;  /* 0x0000763206de7816 */ /* 0x000fe200000000de */
[----:B-1----:R-:W-:Y:S01]  /*14040*/  FFMA.FTZ R5, R55, UR42, -R4 ;  /* 0x0000002a37057c23 */ /* 0x002fe20008010804 */
[----:B----4-:R-:W-:Y:S02]  /*14050*/  PRMT R7, R225, 0x5410, R224 ;  /* 0x00005410e1077816 */ /* 0x010fe400000000e0 */
[----:B------:R-:W-:Y:S02]  /*14060*/  @!P3 PRMT R225, R167, 0x5410, RZ ;  /* 0x00005410a7e1b816 */ /* 0x000fe400000000ff */
[----:B------:R-:W-:Y:S02]  /*14070*/  ISETP.LE.U32.AND P3, PT, R0, UR12, PT ;  /* 0x0000000c00007c0c */ /* 0x000fe4000bf63070 */
[----:B------:R-:W-:-:S02]  /*14080*/  LOP3.LUT R0, R13, 0xff, RZ, 0xc0, !PT ;  /* 0x000000ff0d007812 */ /* 0x000fc400078ec0ff */
[----:B------:R-:W-:Y:S02]  /*14090*/  @!P6 PRMT R224, R193, 0x5410, RZ ;  /* 0x00005410c1e0e816 */ /* 0x000fe400000000ff */
[----:B------:R-:W-:Y:S01]  /*140a0*/  ISETP.LE.U32.AND P6, PT, R0, UR12, PT ;  /* 0x0000000c00007c0c */ /* 0x000fe2000bfc3070 */
[----:B------:R-:W-:Y:S01]  /*140b0*/  @!P2 HADD2 R174, -R223.H0_H0, -RZ.H0_H0 ;  /* 0xa00000ffdfaea230 */ /* 0x000fe20000000900 */
[----:B---3--:R-:W-:Y:S01]  /*140c0*/  F2FP.F16.F32.PACK_AB R0, R204, R198 ;  /* 0x000000c6cc00723e */ /* 0x008fe200000000ff */
[----:B------:R1:W-:Y:S01]  /*140d0*/  MUFU.EX2 R241, R5 ;  /* 0x0000000500f17308 */ /* 0x0003e20000000800 */
[----:B------:R-:W-:Y:S02]  /*140e0*/  PRMT R6, R223, 0x5410, R222 ;  /* 0x00005410df067816 */ /* 0x000fe400000000de */
[----:B------:R-:W-:Y:S01]  /*140f0*/  PRMT R219, R0, 0x7610, R219 ;  /* 0x0000761000db7816 */ /* 0x000fe200000000db */
[----:B------:R-:W-:Y:S01]  /*14100*/  STL [R1+0x1b0], R227 ;  /* 0x0001b0e301007387 */ /* 0x000fe20000100800 */
[----:B------:R-:W-:-:S02]  /*14110*/  @!P2 PRMT R223, R174, 0x5410, RZ ;  /* 0x00005410aedfa816 */ /* 0x000fc400000000ff */
[----:B------:R-:W-:Y:S01]  /*14120*/  ISETP.LE.U32.AND P2, PT, R11, UR12, PT ;  /* 0x0000000c0b007c0c */ /* 0x000fe2000bf43070 */
[----:B------:R-:W-:Y:S01]  /*14130*/  STL [R1+0x1b4], R226 ;  /* 0x0001b4e201007387 */ /* 0x000fe20000100800 */
[----:B------:R-:W-:Y:S01]  /*14140*/  PRMT R218, R0, 0x7632, R218 ;  /* 0x0000763200da7816 */ /* 0x000fe200000000da */
[----:B------:R-:W-:Y:S02]  /*14150*/  @!P6 HADD2 R173, -R219.H0_H0, -RZ.H0_H0 ;  /* 0xa00000ffdbade230 */ /* 0x000fe40000000900 */
[----:B------:R-:W-:Y:S01]  /*14160*/  STL [R1+0x1b8], R225 ;  /* 0x0001b8e101007387 */ /* 0x000fe20000100800 */
[----:B-1----:R-:W-:-:S03]  /*14170*/  FFMA.FTZ R5, R37, UR42, -R4 ;  /* 0x0000002a25057c23 */ /* 0x002fc60008010804 */
[----:B------:R-:W-:Y:S01]  /*14180*/  STL [R1+0x1c4], R224 ;  /* 0x0001c4e001007387 */ /* 0x000fe20000100800 */
[----:B------:R-:W-:Y:S01]  /*14190*/  LOP3.LUT R0, R2, 0xff, RZ, 0xc0, !PT ;  /* 0x000000ff02007812 */ /* 0x000fe200078ec0ff */
[----:B------:R-:W1:Y:S02]  /*141a0*/  MUFU.EX2 R188, R5 ;  /* 0x0000000500bc7308 */ /* 0x000e640000000800 */
[----:B------:R-:W-:Y:S04]  /*141b0*/  STL [R1+0x1c8], R223 ;  /* 0x0001c8df01007387 */ /* 0x000fe80000100800 */
[----:B------:R2:W-:Y:S01]  /*141c0*/  STL [R1+0xb0], R6 ;  /* 0x0000b00601007387 */ /* 0x0005e20000100800 */
[----:B------:R-:W-:Y:S01]  /*141d0*/  @!P2 HADD2 R194, -R218.H0_H0, -RZ.H0_H0 ;  /* 0xa00000ffdac2a230 */ /* 0x000fe20000000900 */
[----:B--2---:R-:W-:-:S02]  /*141e0*/  PRMT R6, R219, 0x5410, R218 ;  /* 0x00005410db067816 */ /* 0x004fc400000000da */
[----:B------:R-:W-:Y:S02]  /*141f0*/  @!P6 PRMT R219, R173, 0x5410, RZ ;  /* 0x00005410addbe816 */ /* 0x000fe400000000ff */
[----:B------:R-:W-:Y:S02]  /*14200*/  ISETP.LE.U32.AND P6, PT, R0, UR12, PT ;  /* 0x0000000c00007c0c */ /* 0x000fe4000bfc3070 */
[----:B------:R-:W-:-:S04]  /*14210*/  LOP3.LUT R0, R2, 0xffff, RZ, 0xc0, !PT ;  /* 0x0000ffff02007812 */ /* 0x000fc800078ec0ff */
[----:B------:R-:W-:-:S04]  /*14220*/  SHF.R.U32.HI R0, RZ, 0x8, R0 ;  /* 0x00000008ff007819 */ /* 0x000fc80000011600 */
[----:B------:R-:W-:Y:S02]  /*14230*/  LOP3.LUT R0, R0, 0xffff, RZ, 0xc0, !PT ;  /* 0x0000ffff00007812 */ /* 0x000fe400078ec0ff */
[----:B-1----:R-:W-:Y:S02]  /*14240*/  F2FP.F16.F32.PACK_AB R5, R188, R241 ;  /* 0x000000f1bc05723e */ /* 0x002fe400000000ff */
[----:B------:R-:W-:Y:S02]  /*14250*/  @!P2 PRMT R218, R194, 0x5410, RZ ;  /* 0x00005410c2daa816 */ /* 0x000fe400000000ff */
[----:B------:R-:W-:Y:S02]  /*14260*/  ISETP.LE.U32.AND P2, PT, R0, UR12, PT ;  /* 0x0000000c00007c0c */ /* 0x000fe4000bf43070 */
[C---:B------:R-:W-:Y:S01]  /*14270*/  PRMT R217, R5.reuse, 0x7610, R217 ;  /* 0x0000761005d97816 */ /* 0x040fe200000000d9 */
[----:B------:R1:W-:Y:S01]  /*14280*/  STL [R1+0xac], R6 ;  /* 0x0000ac0601007387 */ /* 0x0003e20000100800 */
[----:B------:R-:W-:-:S02]  /*14290*/  PRMT R216, R5, 0x7632, R216 ;  /* 0x0000763205d87816 */ /* 0x000fc400000000d8 */
[----:B------:R-:W-:Y:S01]  /*142a0*/  LOP3.LUT R0, R15, 0xff, RZ, 0xc0, !PT ;  /* 0x000000ff0f007812 */ /* 0x000fe200078ec0ff */
[----:B------:R-:W-:Y:S02]  /*142b0*/  @!P6 HADD2 R195, -R217.H0_H0, -RZ.H0_H0 ;  /* 0xa00000ffd9c3e230 */ /* 0x000fe40000000900 */
[----:B------:R-:W-:Y:S01]  /*142c0*/  IMAD.MOV.U32 R15, RZ, RZ, R7 ;  /* 0x000000ffff0f7224 */ /* 0x000fe200078e0007 */
[----:B------:R-:W-:Y:S02]  /*142d0*/  PRMT R10, R217, 0x5410, R216 ;  /* 0x00005410d90a7816 */ /* 0x000fe400000000d8 */
[----:B------:R-:W-:Y:S02]  /*142e0*/  ISETP.LE.U32.AND P1, PT, R12, UR12, PT ;  /* 0x0000000c0c007c0c */ /* 0x000fe4000bf23070 */
[----:B------:R-:W-:Y:S01]  /*142f0*/  @!P6 PRMT R217, R195, 0x5410, RZ ;  /* 0x00005410c3d9e816 */ /* 0x000fe200000000ff */
[----:B------:R-:W-:Y:S01]  /*14300*/  @!P2 HADD2 R197, -R216.H0_H0, -RZ.H0_H0 ;  /* 0xa00000ffd8c5a230 */ /* 0x000fe20000000900 */
[----:B------:R-:W-:-:S02]  /*14310*/  ISETP.LE.U32.AND P6, PT, R0, UR12, PT ;  /* 0x0000000c00007c0c */ /* 0x000fc4000bfc3070 */
[----:B------:R-:W-:Y:S02]  /*14320*/  SHF.R.U32.HI R0, RZ, 0x18, R2 ;  /* 0x00000018ff007819 */ /* 0x000fe40000011602 */
[----:B------:R-:W-:Y:S01]  /*14330*/  @!P2 PRMT R216, R197, 0x5410, RZ ;  /* 0x00005410c5d8a816 */ /* 0x000fe200000000ff */
[----:B-1----:R-:W-:Y:S01]  /*14340*/  IMAD.WIDE.U32 R6, R17, -0x2daee0ad, RZ ;  /* 0xd2511f5311067825 */ /* 0x002fe200078e00ff */
[----:B------:R-:W-:Y:S02]  /*14350*/  ISETP.LE.U32.AND P2, PT, R0, UR12, PT ;  /* 0x0000000c00007c0c */ /* 0x000fe4000bf43070 */
[C---:B------:R-:W-:Y:S02]  /*14360*/  LOP3.LUT R9, R6.reuse, 0xff, RZ, 0xc0, !PT ;  /* 0x000000ff06097812 */ /* 0x040fe400078ec0ff */
[----:B------:R-:W-:Y:S02]  /*14370*/  LOP3.LUT R13, R6, 0xffff, RZ, 0xc0, !PT ;  /* 0x0000ffff060d7812 */ /* 0x000fe400078ec0ff */
[----:B------:R-:W-:-:S02]  /*14380*/  SHF.R.U32.HI R12, RZ, 0x10, R6 ;  /* 0x00000010ff0c7819 */ /* 0x000fc40000011606 */
[----:B------:R-:W-:Y:S02]  /*14390*/  SHF.R.U32.HI R8, RZ, 0x18, R6 ;  /* 0x00000018ff087819 */ /* 0x000fe40000011606 */
        /* <DEDUP_REMOVED lines=30> */
[----:B------:R-:W-:Y:S02]  /*14580*/  FMNMX.FTZ R69, R22, R69, !PT ;  /* 0x0000004516457209 */ /* 0x000fe40007810000 */
[----:B------:R-:W-:-:S02]  /*14590*/  FMNMX.FTZ R0, R38, R0, !PT ;  /* 0x0000000026007209 */ /* 0x000fc40007810000 */
[----:B------:R-:W-:Y:S01]  /*145a0*/  FMNMX.FTZ R69, R19, R69, !PT ;  /* 0x0000004513457209 */ /* 0x000fe20007810000 */
[----:B-1----:R-:W-:-:S04]  /*145b0*/  FFMA.FTZ R6, R57, UR42, -R3 ;  /* 0x0000002a39067c23 */ /* 0x002fc80008010803 */
[----:B------:R1:W2:Y:S01]  /*145c0*/  MUFU.EX2 R187, R6 ;  /* 0x0000000600bb7308 */ /* 0x0002a20000000800 */
[----:B------:R-:W-:Y:S02]  /*145d0*/  FMNMX.FTZ R68, R32, R0, !PT ;  /* 0x0000000020447209 */ /* 0x000fe40007810000 */
[----:B------:R-:W-:-:S03]  /*145e0*/  LOP3.LUT R5, R7, UR34, R20, 0x96, !PT ;  /* 0x0000002207057c12 */ /* 0x000fc6000f8e9614 */
[----:B------:R-:W3:Y:S01]  /*145f0*/  SHFL.BFLY PT, R7, R68, 0x2, 0x1f ;  /* 0x0c401f0044077f89 */ /* 0x000ee200000e0000 */
[----:B-1----:R-:W-:-:S04]  /*14600*/  FFMA.FTZ R6, R58, UR42, -R4 ;  /* 0x0000002a3a067c23 */ /* 0x002fc80008010804 */
[----:B------:R1:W-:Y:S01]  /*14610*/  MUFU.EX2 R182, R6 ;  /* 0x0000000600b67308 */ /* 0x0003e20000000800 */
[----:B------:R-:W-:Y:S01]  /*14620*/  @!P3 HADD2 R192, -R222.H0_H0, -RZ.H0_H0 ;  /* 0xa00000ffdec0b230 */ /* 0x000fe20000000900 */
[----:B-1----:R-:W1:Y:S01]  /*14630*/  SHFL.BFLY PT, R6, R69, 0x2, 0x1f ;  /* 0x0c401f0045067f89 */ /* 0x002e6200000e0000 */
[----:B------:R-:W-:-:S03]  /*14640*/  SHF.R.U32.HI R0, RZ, 0x10, R2 ;  /* 0x00000010ff007819 */ /* 0x000fc60000011602 */
[----:B------:R-:W-:Y:S02]  /*14650*/  @!P3 PRMT R222, R192, 0x5410, RZ ;  /* 0x00005410c0deb816 */ /* 0x000fe400000000ff */
[----:B------:R-:W-:Y:S01]  /*14660*/  LOP3.LUT R0, R0, 0xff, RZ, 0xc0, !PT ;  /* 0x000000ff00007812 */ /* 0x000fe200078ec0ff */
[----:B------:R-:W-:Y:S01]  /*14670*/  FFMA.FTZ R2, R59, UR42, -R4 ;  /* 0x0000002a3b027c23 */ /* 0x000fe20008010804 */
[----:B------:R-:W-:Y:S02]  /*14680*/  ISETP.LE.U32.AND P3, PT, R14, UR12, PT ;  /* 0x0000000c0e007c0c */ /* 0x000fe4000bf63070 */
[----:B------:R-:W-:Y:S02]  /*14690*/  FSEL R14, R71, RZ, P4 ;  /* 0x000000ff470e7208 */ /* 0x000fe40002000000 */
[----:B------:R-:W-:Y:S02]  /*146a0*/  ISETP.LE.U32.AND P4, PT, R0, UR12, PT ;  /* 0x0000000c00007c0c */ /* 0x000fe4000bf83070 */
[----:B--2---:R-:W-:Y:S01]  /*146b0*/  F2FP.F16.F32.PACK_AB R0, R187, R240 ;  /* 0x000000f0bb00723e */ /* 0x004fe200000000ff */
[----:B------:R-:W2:Y:S01]  /*146c0*/  MUFU.EX2 R184, R2 ;  /* 0x0000000200b87308 */ /* 0x000ea20000000800 */
[----:B---3--:R-:W-:-:S02]  /*146d0*/  FMNMX.FTZ R68, R68, R7, !PT ;  /* 0x0000000744447209 */ /* 0x008fc40007810000 */
[C---:B------:R-:W-:Y:S02]  /*146e0*/  PRMT R211, R0.reuse, 0x7632, R211 ;  /* 0x0000763200d37816 */ /* 0x040fe400000000d3 */
[----:B-1----:R-:W-:Y:S02]  /*146f0*/  FMNMX.FTZ R69, R69, R6, !PT ;  /* 0x0000000645457209 */ /* 0x002fe40007810000 */
[----:B------:R-:W-:-:S03]  /*14700*/  PRMT R210, R0, 0x7610, R210 ;  /* 0x0000761000d27816 */ /* 0x000fc600000000d2 */
[----:B------:R-:W1:Y:S01]  /*14710*/  SHFL.BFLY PT, R7, R69, 0x1, 0x1f ;  /* 0x0c201f0045077f89 */ /* 0x000e6200000e0000 */
[----:B------:R-:W-:Y:S01]  /*14720*/  SHF.R.U32.HI R0, RZ, 0x8, R21 ;  /* 0x00000008ff007819 */ /* 0x000fe20000011615 */
[----:B------:R-:W-:Y:S02]  /*14730*/  @!P2 HADD2 R203, -R211.H0_H0, -RZ.H0_H0 ;  /* 0xa00000ffd3cba230 */ /* 0x000fe40000000900 */
[----:B------:R-:W3:Y:S01]  /*14740*/  SHFL.BFLY PT, R6, R68, 0x1, 0x1f ;  /* 0x0c201f0044067f89 */ /* 0x000ee200000e0000 */
[----:B------:R-:W-:Y:S02]  /*14750*/  LOP3.LUT R0, R0, 0xffff, RZ, 0xc0, !PT ;  /* 0x0000ffff00007812 */ /* 0x000fe400078ec0ff */
[----:B------:R-:W-:Y:S02]  /*14760*/  PRMT R176, R210, 0x5410, R211 ;  /* 0x00005410d2b07816 */ /* 0x000fe400000000d3 */
[----:B------:R-:W-:Y:S02]  /*14770*/  @!P2 PRMT R211, R203, 0x5410, RZ ;  /* 0x00005410cbd3a816 */ /* 0x000fe400000000ff */
[----:B------:R-:W-:-:S02]  /*14780*/  ISETP.LE.U32.AND P2, PT, R0, UR12, PT ;  /* 0x0000000c00007c0c */ /* 0x000fc4000bf43070 */
[----:B--2---:R-:W-:-:S04]  /*14790*/  F2FP.F16.F32.PACK_AB R2, R184, R182 ;  /* 0x000000b6b802723e */ /* 0x004fc800000000ff */
[----:B------:R-:W-:Y:S01]  /*147a0*/  PRMT R208, R2, 0x7632, R208 ;  /* 0x0000763202d07816 */ /* 0x000fe200000000d0 */
[----:B------:R-:W-:Y:S01]  /*147b0*/  FFMA.FTZ R0, R66, UR42, -R3 ;  /* 0x0000002a42007c23 */ /* 0x000fe20008010803 */
[----:B------:R-:W-:-:S05]  /*147c0*/  PRMT R209, R2, 0x7610, R209 ;  /* 0x0000761002d17816 */ /* 0x000fca00000000d1 */
[----:B------:R-:W-:Y:S01]  /*147d0*/  @!P2 HADD2 R205, -R208.H0_H0, -RZ.H0_H0 ;  /* 0xa00000ffd0cda230 */ /* 0x000fe20000000900 */
[----:B-1----:R-:W-:Y:S01]  /*147e0*/  FMNMX.FTZ R69, R69, R7, !PT ;  /* 0x0000000745457209 */ /* 0x002fe20007810000 */
[----:B------:R1:W-:Y:S01]  /*147f0*/  MUFU.EX2 R181, R0 ;  /* 0x0000000000b57308 */ /* 0x0003e20000000800 */
[----:B------:R-:W-:Y:S02]  /*14800*/  PRMT R183, R209, 0x5410, R208 ;  /* 0x00005410d1b77816 */ /* 0x000fe400000000d0 */
[----:B------:R-:W-:Y:S01]  /*14810*/  @!P2 PRMT R208, R205, 0x5410, RZ ;  /* 0x00005410cdd0a816 */ /* 0x000fe200000000ff */
[C---:B------:R-:W-:Y:S01]  /*14820*/  FMUL.FTZ R2, R69.reuse, UR42 ;  /* 0x0000002a45027c20 */ /* 0x040fe20008410000 */
[----:B---3--:R-:W-:Y:S02]  /*14830*/  FMNMX.FTZ R68, R68, R6, !PT ;  /* 0x0000000644447209 */ /* 0x008fe40007810000 */
[----:B------:R-:W-:Y:S01]  /*14840*/  FSETP.NEU.FTZ.AND P2, PT, R69, -INF , PT ;  /* 0xff8000004500780b */ /* 0x000fe20003f5d000 */
[----:B------:R-:W-:Y:S01]  /*14850*/  @!P4 HADD2 R207, -R210.H0_H0, -RZ.H0_H0 ;  /* 0xa00000ffd2cfc230 */ /* 0x000fe20000000900 */
[----:B------:R-:W-:-:S02]  /*14860*/  LOP3.LUT R6, R5, 0xff, RZ, 0xc0, !PT ;  /* 0x000000ff05067812 */ /* 0x000fc400078ec0ff */
[----:B------:R-:W-:Y:S01]  /*14870*/  FSEL R2, R2, RZ, P2 ;  /* 0x000000ff02027208 */ /* 0x000fe20001000000 */
[----:B-1----:R-:W-:Y:S01]  /*14880*/  FFMA.FTZ R0, R40, UR42, -R3 ;  /* 0x0000002a28007c23 */ /* 0x002fe20008010803 */
[----:B------:R-:W-:-:S03]  /*14890*/  FSEL R11, R69, RZ, P2 ;  /* 0x000000ff450b7208 */ /* 0x000fc60001000000 */
[----:B------:R1:W2:Y:S01]  /*148a0*/  MUFU.EX2 R185, R0 ;  /* 0x0000000000b97308 */ /* 0x0002a20000000800 */
[----:B------:R-:W-:Y:S01]  /*148b0*/  FSETP.NEU.FTZ.AND P2, PT, R68, -INF , PT ;  /* 0xff8000004400780b */ /* 0x000fe20003f5d000 */
[----:B------:R-:W-:-:S03]  /*148c0*/  IMAD.MOV.U32 R205, RZ, RZ, R10 ;  /* 0x000000ffffcd7224 */ /* 0x000fc600078e000a */
[C---:B------:R-:W-:Y:S02]  /*148d0*/  FSEL R10, R68.reuse, RZ, P2 ;  /* 0x000000ff440a7208 */ /* 0x040fe40001000000 */
[----:B------:R-:W-:Y:S01]  /*148e0*/  @!P4 PRMT R210, R207, 0x5410, RZ ;  /* 0x00005410cfd2c816 */ /* 0x000fe200000000ff */
[----:B-1----:R-:W-:Y:S01]  /*148f0*/  FMUL.FTZ R0, R68, UR42 ;  /* 0x0000002a44007c20 */ /* 0x002fe20008410000 */
[----:B------:R-:W-:-:S04]  /*14900*/  ISETP.LE.U32.AND P4, PT, R9, UR12, PT ;  /* 0x0000000c09007c0c */ /* 0x000fc8000bf83070 */
[----:B------:R-:W-:Y:S02]  /*14910*/  FSEL R0, R0, RZ, P2 ;  /* 0x000000ff00007208 */ /* 0x000fe40001000000 */
[----:B------:R-:W-:Y:S02]  /*14920*/  ISETP.LE.U32.AND P2, PT, R6, UR12, PT ;  /* 0x0000000c06007c0c */ /* 0x000fe4000bf43070 */
[----:B------:R-:W-:Y:S01]  /*14930*/  SHF.R.U32.HI R6, RZ, 0x18, R5 ;  /* 0x00000018ff067819 */ /* 0x000fe20000011605 */
[----:B------:R-:W-:Y:S01]  /*14940*/  @!P1 HADD2 R206, -R209.H0_H0, -RZ.H0_H0 ;  /* 0xa00000ffd1ce9230 */ /* 0x000fe20000000900 */
[----:B------:R-:W-:Y:S02]  /*14950*/  FSEL R9, R70, RZ, P5 ;  /* 0x000000ff46097208 */ /* 0x000fe40002800000 */
[----:B------:R-:W-:Y:S01]  /*14960*/  ISETP.LE.U32.AND P5, PT, R6, UR12, PT ;  /* 0x0000000c06007c0c */ /* 0x000fe2000bfa3070 */
[----:B------:R-:W-:Y:S01]  /*14970*/  FFMA.FTZ R6, R148, UR42, -R4 ;  /* 0x0000002a94067c23 */ /* 0x000fe20008010804 */
[----:B------:R-:W-:-:S03]  /*14980*/  @!P1 PRMT R209, R206, 0x5410, RZ ;  /* 0x00005410ced19816 */ /* 0x000fc600000000ff */
[----:B------:R1:W-:Y:S01]  /*14990*/  MUFU.EX2 R206, R6 ;  /* 0x0000000600ce7308 */ /* 0x0003e20000000800 */
[----:B--2---:R-:W-:-:S04]  /*149a0*/  F2FP.F16.F32.PACK_AB R7, R185, R181 ;  /* 0x000000b5b907723e */ /* 0x004fc800000000ff */
[----:B------:R-:W-:Y:S01]  /*149b0*/  PRMT R197, R7, 0x7632, R197 ;  /* 0x0000763207c57816 */ /* 0x000fe200000000c5 */
[----:B-1----:R-:W-:-:S04]  /*149c0*/  FFMA.FTZ R6, R147, UR42, -R4 ;  /* 0x0000002a93067c23 */ /* 0x002fc80008010804 */
[----:B------:R1:W2:Y:S01]  /*149d0*/  MUFU.EX2 R179, R6 ;  /* 0x0000000600b37308 */ /* 0x0002a20000000800 */
[----:B------:R-:W-:Y:S01]  /*149e0*/  PRMT R203, R7, 0x7610, R203 ;  /* 0x0000761007cb7816 */ /* 0x000fe200000000cb */
[----:B------:R-:W-:-:S03]  /*149f0*/  @!P3 HADD2 R213, -R197.H0_H0, -RZ.H0_H0 ;  /* 0xa00000ffc5d5b230 */ /* 0x000fc60000000900 */
[----:B------:R-:W-:Y:S02]  /*14a00*/  PRMT R17, R203, 0x5410, R197 ;  /* 0x00005410cb117816 */ /* 0x000fe400000000c5 */
[----:B-1----:R-:W-:Y:S02]  /*14a10*/  SHF.R.U32.HI R6, RZ, 0x10, R5 ;  /* 0x00000010ff067819 */ /* 0x002fe40000011605 */
[----:B------:R-:W-:-:S04]  /*14a20*/  LOP3.LUT R5, R5, 0xffff, RZ, 0xc0, !PT ;  /* 0x0000ffff05057812 */ /* 0x000fc800078ec0ff */
[----:B------:R-:W-:-:S04]  /*14a30*/  SHF.R.U32.HI R5, RZ, 0x8, R5 ;  /* 0x00000008ff057819 */ /* 0x000fc80000011605 */
[----:B------:R-:W-:Y:S02]  /*14a40*/  LOP3.LUT R5, R5, 0xffff, RZ, 0xc0, !PT ;  /* 0x0000ffff05057812 */ /* 0x000fe400078ec0ff */
[----:B------:R-:W-:Y:S02]  /*14a50*/  @!P3 PRMT R197, R213, 0x5410, RZ ;  /* 0x00005410d5c5b816 */ /* 0x000fe400000000ff */
[----:B------:R-:W-:Y:S02]  /*14a60*/  ISETP.LE.U32.AND P3, PT, R5, UR12, PT ;  /* 0x0000000c05007c0c */ /* 0x000fe4000bf63070 */
[----:B--2---:R-:W-:-:S04]  /*14a70*/  F2FP.F16.F32.PACK_AB R5, R179, R206 ;  /* 0x000000ceb305723e */ /* 0x004fc800000000ff */
[C---:B------:R-:W-:Y:S01]  /*14a80*/  PRMT R195, R5.reuse, 0x7610, R195 ;  /* 0x0000761005c37816 */ /* 0x040fe200000000c3 */
[----:B------:R-:W-:Y:S01]  /*14a90*/  @!P6 HADD2 R212, -R203.H0_H0, -RZ.H0_H0 ;  /* 0xa00000ffcbd4e230 */ /* 0x000fe20000000900 */
[----:B------:R-:W-:-:S03]  /*14aa0*/  PRMT R194, R5, 0x7632, R194 ;  /* 0x0000763205c27816 */ /* 0x000fc600000000c2 */
[----:B------:R-:W-:Y:S01]  /*14ab0*/  @!P2 HADD2 R214, -R195.H0_H0, -RZ.H0_H0 ;  /* 0xa00000ffc3d6a230 */ /* 0x000fe20000000900 */
[----:B------:R-:W-:Y:S02]  /*14ac0*/  LOP3.LUT R6, R6, 0xff, RZ, 0xc0, !PT ;  /* 0x000000ff06067812 */ /* 0x000fe400078ec0ff */
[----:B------:R-:W-:Y:S02]  /*14ad0*/  LOP3.LUT R5, R12, 0xff, RZ, 0xc0, !PT ;  /* 0x000000ff0c057812 */ /* 0x000fe400078ec0ff */
[----:B------:R-:W-:Y:S02]  /*14ae0*/  PRMT R178, R195, 0x5410, R194 ;  /* 0x00005410c3b27816 */ /* 0x000fe400000000c2 */
[----:B------:R-:W-:Y:S02]  /*14af0*/  @!P6 PRMT R203, R212, 0x5410, RZ ;  /* 0x00005410d4cbe816 */ /* 0x000fe400000000ff */
[----:B------:R-:W-:Y:S02]  /*14b00*/  @!P2 PRMT R195, R214, 0x5410, RZ ;  /* 0x00005410d6c3a816 */ /* 0x000fe400000000ff */
[----:B------:R-:W-:Y:S01]  /*14b10*/  ISETP.LE.U32.AND P6, PT, R6, UR12, PT ;  /* 0x0000000c06007c0c */ /* 0x000fe2000bfc3070 */
[--C-:B------:R-:W-:Y:S01]  /*14b20*/  FFMA.FTZ R6, R159, UR42, -R4.reuse ;  /* 0x0000002a9f067c23 */ /* 0x100fe20008010804 */
[----:B------:R-:W-:Y:S01]  /*14b30*/  ISETP.LE.U32.AND P2, PT, R5, UR12, PT ;  /* 0x0000000c05007c0c */ /* 0x000fe2000bf43070 */
[----:B------:R-:W-:Y:S01]  /*14b40*/  FFMA.FTZ R5, R155, UR42, -R4 ;  /* 0x0000002a9b057c23 */ /* 0x000fe20008010804 */
[----:B------:R-:W-:Y:S01]  /*14b50*/  SHF.R.U32.HI R4, RZ, 0x8, R13 ;  /* 0x00000008ff047819 */ /* 0x000fe2000001160d */
[----:B------:R-:W-:-:S03]  /*14b60*/  @!P3 HADD2 R215, -R194.H0_H0, -RZ.H0_H0 ;  /* 0xa00000ffc2d7b230 */ /* 0x000fc60000000900 */
[----:B------:R-:W-:Y:S01]  /*14b70*/  LOP3.LUT R4, R4, 0xffff, RZ, 0xc0, !PT ;  /* 0x0000ffff04047812 */ /* 0x000fe200078ec0ff */
[----:B------:R1:W-:Y:S01]  /*14b80*/  MUFU.EX2 R189, R5 ;  /* 0x0000000500bd7308 */ /* 0x0003e20000000800 */
[----:B------:R-:W-:Y:S01]  /*14b90*/  @!P3 PRMT R194, R215, 0x5410, RZ ;  /* 0x00005410d7c2b816 */ /* 0x000fe200000000ff */
[--C-:B------:R-:W-:Y:S01]  /*14ba0*/  FFMA.FTZ R7, R157, UR42, -R3.reuse ;  /* 0x0000002a9d077c23 */ /* 0x100fe20008010803 */
[----:B------:R-:W-:Y:S01]  /*14bb0*/  ISETP.LE.U32.AND P1, PT, R8, UR12, PT ;  /* 0x0000000c08007c0c */ /* 0x000fe2000bf23070 */
[--C-:B------:R-:W-:Y:S01]  /*14bc0*/  FFMA.FTZ R8, R158, UR42, -R3.reuse ;  /* 0x0000002a9e087c23 */ /* 0x100fe20008010803 */
[----:B------:R-:W-:Y:S01]  /*14bd0*/  ISETP.LE.U32.AND P3, PT, R4, UR12, PT ;  /* 0x0000000c04007c0c */ /* 0x000fe2000bf63070 */
[--C-:B------:R-:W-:Y:S02]  /*14be0*/  FFMA.FTZ R4, R161, UR42, -R3.reuse ;  /* 0x0000002aa1047c23 */ /* 0x100fe40008010803 */
[----:B------:R2:W-:Y:S01]  /*14bf0*/  MUFU.EX2 R190, R6 ;  /* 0x0000000600be7308 */ /* 0x0005e20000000800 */
[----:B-1----:R-:W-:Y:S01]  /*14c00*/  FFMA.FTZ R5, R162, UR42, -R3 ;  /* 0x0000002aa2057c23 */ /* 0x002fe20008010803 */
[----:B------:R-:W-:-:S06]  /*14c10*/  FADD.FTZ R3, R251, -R14 ;  /* 0x8000000efb037221 */ /* 0x000fcc0000010000 */
[----:B------:R-:W-:Y:S01]  /*14c20*/  MUFU.EX2 R191, R4 ;  /* 0x0000000400bf7308 */ /* 0x000fe20000000800 */
[----:B------:R-:W-:Y:S01]  /*14c30*/  FMUL.FTZ R3, R3, UR42 ;  /* 0x0000002a03037c20 */ /* 0x000fe20008410000 */
[----:B--2---:R-:W-:-:S06]  /*14c40*/  FADD.FTZ R6, R250, -R9 ;  /* 0x80000009fa067221 */ /* 0x004fcc0000010000 */
        /* <DEDUP_REMOVED lines=13> */
[----:B-1----:R-:W-:Y:S01]  /*14d20*/  FMUL.FTZ R3, R6, UR42 ;  /* 0x0000002a06037c20 */ /* 0x002fe20008410000 */
[--C-:B------:R-:W-:Y:S01]  /*14d30*/  FFMA.FTZ R58, R42, UR42, -R2.reuse ;  /* 0x0000002a2a3a7c23 */ /* 0x100fe20008010802 */
[--C-:B------:R-:W-:Y:S01]  /*14d40*/  FFMA.FTZ R57, R39, UR42, -R2.reuse ;  /* 0x0000002a27397c23 */ /* 0x100fe20008010802 */
[--C-:B------:R-:W-:Y:S01]  /*14d50*/  FFMA.FTZ R63, R22, UR42, -R2.reuse ;  /* 0x0000002a163f7c23 */ /* 0x100fe20008010802 */
[--C-:B------:R-:W-:Y:S01]  /*14d60*/  FFMA.FTZ R62, R19, UR42, -R2.reuse ;  /* 0x0000002a133e7c23 */ /* 0x100fe20008010802 */
[----:B------:R-:W1:Y:S01]  /*14d70*/  MUFU.EX2 R16, R8 ;  /* 0x0000000800107308 */ /* 0x000e620000000800 */
[----:B--2---:R-:W-:Y:S01]  /*14d80*/  FFMA.FTZ R5, R146, UR42, -R2 ;  /* 0x0000002a92057c23 */ /* 0x004fe20008010802 */
[----:B------:R-:W-:-:S06]  /*14d90*/  FADD.FTZ R2, R248, -R11 ;  /* 0x8000000bf8027221 */ /* 0x000fcc0000010000 */
[----:B------:R-:W2:Y:S01]  /*14da0*/  MUFU.EX2 R3, R3 ;  /* 0x0000000300037308 */ /* 0x000ea20000000800 */
[----:B------:R-:W-:Y:S01]  /*14db0*/  FMUL.FTZ R2, R2, UR42 ;  /* 0x0000002a02027c20 */ /* 0x000fe20008410000 */
        /* <DEDUP_REMOVED lines=16> */
[----:B------:R-:W-:Y:S01]  /*14ec0*/  FADD.FTZ R0, R246, -R10 ;  /* 0x8000000af6007221 */ /* 0x000fe20000010000 */
[----:B------:R-:W3:Y:S03]  /*14ed0*/  MUFU.EX2 R2, R2 ;  /* 0x0000000200027308 */ /* 0x000ee60000000800 */
[----:B------:R-:W-:Y:S01]  /*14ee0*/  FMUL.FTZ R0, R0, UR42 ;  /* 0x0000002a00007c20 */ /* 0x000fe20008410000 */
[----:B-1----:R-:W-:-:S02]  /*14ef0*/  IMAD.MOV.U32 R11, RZ, RZ, R16 ;  /* 0x000000ffff0b7224 */ /* 0x002fc400078e0010 */
[----:B------:R-:W-:Y:S01]  /*14f00*/  FMUL.FTZ R61, R125, R4 ;  /* 0x000000047d3d7220 */ /* 0x000fe20000410000 */
[----:B------:R-:W-:Y:S02]  /*14f10*/  IMAD.MOV.U32 R21, RZ, RZ, R236 ;  /* 0x000000ffff157224 */ /* 0x000fe400078e00ec */
[-C--:B--2---:R-:W-:Y:S01]  /*14f20*/  FMUL.FTZ R31, R127, R3.reuse ;  /* 0x000000037f1f7220 */ /* 0x084fe20000410000 */
[-C--:B------:R-:W-:Y:S01]  /*14f30*/  FFMA.FTZ R23, R249, R3.reuse, R23 ;  /* 0x00000003f9177223 */ /* 0x080fe20000010017 */
        /* <DEDUP_REMOVED lines=15> */
[----:B------:R-:W1:Y:S01]  /*15030*/  MUFU.EX2 R0, R0 ;  /* 0x0000000000007308 */ /* 0x000e620000000800 */
[----:B------:R-:W-:-:S04]  /*15040*/  F2FP.F16.F32.PACK_AB R3, R191, R186 ;  /* 0x000000babf03723e */ /* 0x000fc800000000ff */
[----:B------:R-:W-:-:S03]  /*15050*/  PRMT R193, R3, 0x7610, R193 ;  /* 0x0000761003c17816 */ /* 0x000fc600000000c1 */
[----:B------:R-:W2:Y:S01]  /*15060*/  MUFU.EX2 R14, R6 ;  /* 0x00000006000e7308 */ /* 0x000ea20000000800 */
[----:B---3--:R-:W-:Y:S01]  /*15070*/  FMUL.FTZ R213, R81, R2 ;  /* 0x0000000251d57220 */ /* 0x008fe20000410000 */
[----:B------:R-:W-:-:S06]  /*15080*/  @!P6 HADD2 R81, -R193.H0_H0, -RZ.H0_H0 ;  /* 0xa00000ffc151e230 */ /* 0x000fcc0000000900 */
[----:B------:R3:W4:Y:S01]  /*15090*/  MUFU.EX2 R252, R7 ;  /* 0x0000000700fc7308 */ /* 0x0007220000000800 */
[----:B------:R-:W-:-:S04]  /*150a0*/  PRMT R192, R3, 0x7632, R192 ;  /* 0x0000763203c07816 */ /* 0x000fc800000000c0 */
[----:B------:R-:W-:-:S03]  /*150b0*/  PRMT R126, R193, 0x5410, R192 ;  /* 0x00005410c17e7816 */ /* 0x000fc600000000c0 */
[----:B------:R-:W4:Y:S01]  /*150c0*/  MUFU.EX2 R18, R5 ;  /* 0x0000000500127308 */ /* 0x000f220000000800 */
[----:B------:R-:W-:Y:S01]  /*150d0*/  @!P6 PRMT R193, R81, 0x5410, RZ ;  /* 0x0000541051c1e816 */ /* 0x000fe200000000ff */
[----:B------:R-:W-:Y:S02]  /*150e0*/  IMAD.MOV.U32 R81, RZ, RZ, R11 ;  /* 0x000000ffff517224 */ /* 0x000fe400078e000b */
[----:B------:R-:W-:Y:S01]  /*150f0*/  FMUL.FTZ R20, R128, R4 ;  /* 0x0000000480147220 */ /* 0x000fe20000410000 */
[----:B-1----:R-:W-:Y:S01]  /*15100*/  FMUL.FTZ R130, R106, R0 ;  /* 0x000000006a827220 */ /* 0x002fe20000410000 */
        /* <DEDUP_REMOVED lines=9> */
[-C--:B---3--:R-:W-:Y:S01]  /*151a0*/  FMUL.FTZ R7, R116, R4.reuse ;  /* 0x0000000474077220 */ /* 0x088fe20000410000 */
[-C--:B------:R-:W-:Y:S01]  /*151b0*/  FMUL.FTZ R8, R117, R4.reuse ;  /* 0x0000000475087220 */ /* 0x080fe20000410000 */
[-C--:B------:R-:W-:Y:S01]  /*151c0*/  FMUL.FTZ R226, R112, R4.reuse ;  /* 0x0000000470e27220 */ /* 0x080fe20000410000 */
[-C--:B------:R-:W-:Y:S01]  /*151d0*/  FMUL.FTZ R227, R113, R4.reuse ;  /* 0x0000000471e37220 */ /* 0x080fe20000410000 */
[-C--:B------:R-:W-:Y:S01]  /*151e0*/  FMUL.FTZ R230, R100, R4.reuse ;  /* 0x0000000464e67220 */ /* 0x080fe20000410000 */
[----:B------:R-:W-:Y:S01]  /*151f0*/  FMUL.FTZ R231, R101, R4 ;  /* 0x0000000465e77220 */ /* 0x000fe20000410000 */
        /* <DEDUP_REMOVED lines=17> */
[----:B--2---:R-:W-:Y:S01]  /*15310*/  FFMA.FTZ R21, R245, R0, R14 ;  /* 0x00000000f5157223 */ /* 0x004fe2000001000e */
[----:B----4-:R-:W-:Y:S01]  /*15320*/  F2FP.F16.F32.PACK_AB R0, R252, R81 ;  /* 0x00000051fc00723e */ /* 0x010fe200000000ff */
[----:B------:R-:W-:-:S03]  /*15330*/  FMUL.FTZ R129, R105, R2 ;  /* 0x0000000269817220 */ /* 0x000fc60000410000 */
[C---:B------:R-:W-:Y:S02]  /*15340*/  PRMT R172, R0.reuse, 0x7610, R172 ;  /* 0x0000761000ac7816 */ /* 0x040fe400000000ac */
[----:B------:R-:W-:Y:S01]  /*15350*/  PRMT R171, R0, 0x7632, R171 ;  /* 0x0000763200ab7816 */ /* 0x000fe200000000ab */
[-C--:B------:R-:W-:Y:S01]  /*15360*/  FMUL.FTZ R105, R76, R2.reuse ;  /* 0x000000024c697220 */ /* 0x080fe20000410000 */
[-C--:B------:R-:W-:Y:S01]  /*15370*/  FMUL.FTZ R41, R77, R2.reuse ;  /* 0x000000024d297220 */ /* 0x080fe20000410000 */
        /* <DEDUP_REMOVED lines=12> */
[----:B------:R-:W-:Y:S01]  /*15440*/  @!P2 HADD2 R77, -R172.H0_H0, -RZ.H0_H0 ;  /* 0xa00000ffac4da230 */ /* 0x000fe20000000900 */
[----:B------:R-:W-:Y:S01]  /*15450*/  F2FP.F16.F32.PACK_AB R2, R189, R190 ;  /* 0x000000bebd02723e */ /* 0x000fe200000000ff */
[----:B------:R-:W-:Y:S01]  /*15460*/  @!P1 HADD2 R76, -R171.H0_H0, -RZ.H0_H0 ;  /* 0xa00000ffab4c9230 */ /* 0x000fe20000000900 */
[----:B------:R-:W-:-:S02]  /*15470*/  PRMT R247, R172, 0x5410, R171 ;  /* 0x00005410acf77816 */ /* 0x000fc400000000ab */
[----:B------:R-:W-:Y:S02]  /*15480*/  PRMT R174, R2, 0x7610, R174 ;  /* 0x0000761002ae7816 */ /* 0x000fe400000000ae */
[----:B------:R-:W-:Y:S01]  /*15490*/  @!P2 PRMT R172, R77, 0x5410, RZ ;  /* 0x000054104daca816 */ /* 0x000fe200000000ff */
[----:B------:R-:W-:Y:S01]  /*154a0*/  IMAD.MOV.U32 R77, RZ, RZ, R17 ;  /* 0x000000ffff4d7224 */ /* 0x000fe200078e0011 */
[----:B------:R-:W-:Y:S01]  /*154b0*/  @!P1 PRMT R171, R76, 0x5410, RZ ;  /* 0x000054104cab9816 */ /* 0x000fe200000000ff */
[----:B------:R-:W-:Y:S02]  /*154c0*/  IMAD.MOV.U32 R76, RZ, RZ, R16 ;  /* 0x000000ffff4c7224 */ /* 0x000fe400078e0010 */
[----:B------:R-:W-:-:S04]  /*154d0*/  IMAD.WIDE.U32 R16, R106, -0x326172a9, RZ ;  /* 0xcd9e8d576a107825 */ /* 0x000fc800078e00ff */
[----:B------:R-:W-:Y:S01]  /*154e0*/  @!P5 HADD2 R78, -R192.H0_H0, -RZ.H0_H0 ;  /* 0xa00000ffc04ed230 */ /* 0x000fe20000000900 */
[----:B------:R-:W-:Y:S01]  /*154f0*/  PRMT R173, R2, 0x7632, R173 ;  /* 0x0000763202ad7816 */ /* 0x000fe200000000ad */
[----:B------:R-:W-:Y:S01]  /*15500*/  @!P4 HADD2 R80, -R174.H0_H0, -RZ.H0_H0 ;  /* 0xa00000ffae50c230 */ /* 0x000fe20000000900 */
[----:B------:R-:W-:Y:S02]  /*15510*/  LOP3.LUT R0, R17, R177, RZ, 0x3c, !PT ;  /* 0x000000b111007212 */ /* 0x000fe400078e3cff */
[----:B------:R-:W-:Y:S02]  /*15520*/  PRMT R246, R174, 0x5410, R173 ;  /* 0x00005410aef67816 */ /* 0x000fe400000000ad */
[----:B------:R-:W-:Y:S01]  /*15530*/  @!P5 PRMT R192, R78, 0x5410, RZ ;  /* 0x000054104ec0d816 */ /* 0x000fe200000000ff */
[----:B------:R-:W-:Y:S01]  /*15540*/  IMAD.MOV.U32 R78, RZ, RZ, R13 ;  /* 0x000000ffff4e7224 */ /* 0x000fe200078e000d */
[----:B------:R-:W-:Y:S01]  /*15550*/  @!P4 PRMT R174, R80, 0x5410, RZ ;  /* 0x0000541050aec816 */ /* 0x000fe200000000ff */
[----:B------:R-:W-:-:S02]  /*15560*/  IMAD.MOV.U32 R80, RZ, RZ, R12 ;  /* 0x000000ffff507224 */ /* 0x000fc400078e000c */
[----:B------:R-:W-:-:S04]  /*15570*/  IMAD.WIDE.U32 R12, R0, -0x2daee0ad, RZ ;  /* 0xd2511f53000c7825 */ /* 0x000fc800078e00ff */
[----:B------:R-:W-:Y:S01]  /*15580*/  @!P3 HADD2 R79, -R173.H0_H0, -RZ.H0_H0 ;  /* 0xa00000ffad4fb230 */ /* 0x000fe20000000900 */
[----:B------:R-:W-:Y:S02]  /*15590*/  LOP3.LUT R2, R235, UR41, R16, 0x96, !PT ;  /* 0x00000029eb027c12 */ /* 0x000fe4000f8e9610 */
[----:B------:R-:W-:Y:S02]  /*155a0*/  LOP3.LUT R0, R13, UR40, R220, 0x96, !PT ;  /* 0x000000280d007c12 */ /* 0x000fe4000f8e96dc */
[----:B------:R-:W-:Y:S01]  /*155b0*/  @!P3 PRMT R173, R79, 0x5410, RZ ;  /* 0x000054104fadb816 */ /* 0x000fe200000000ff */
[----:B------:R-:W-:Y:S02]  /*155c0*/  IMAD.MOV.U32 R79, RZ, RZ, R3 ;  /* 0x000000ffff4f7224 */ /* 0x000fe400078e0003 */
[----:B------:R-:W-:-:S04]  /*155d0*/  IMAD.WIDE.U32 R2, R2, -0x2daee0ad, RZ ;  /* 0xd2511f5302027825 */ /* 0x000fc800078e00ff */
[----:B------:R-:W-:Y:S01]  /*155e0*/  IMAD.WIDE.U32 R10, R0, -0x326172a9, RZ ;  /* 0xcd9e8d57000a7825 */ /* 0x000fe200078e00ff */
[----:B------:R-:W-:-:S04]  /*155f0*/  LOP3.LUT R0, R3, UR38, R12, 0x96, !PT ;  /* 0x0000002603007c12 */ /* 0x000fc8000f8e960c */
[----:B------:R-:W-:Y:S01]  /*15600*/  LOP3.LUT R3, R11, UR39, R234, 0x96, !PT ;  /* 0x000000270b037c12 */ /* 0x000fe2000f8e96ea */
[----:B------:R-:W-:-:S04]  /*15610*/  IMAD.MOV.U32 R245, RZ, RZ, R4 ;  /* 0x000000fffff57224 */ /* 0x000fc800078e0004 */
[----:B------:R-:W-:-:S04]  /*15620*/  IMAD.WIDE.U32 R4, R3, -0x2daee0ad, RZ ;  /* 0xd2511f5303047825 */ /* 0x000fc800078e00ff */
[----:B------:R-:W-:Y:S02]  /*15630*/  IMAD.MOV.U32 R123, RZ, RZ, R8 ;  /* 0x000000ffff7b7224 */ /* 0x000fe400078e0008 */
[----:B------:R-:W-:Y:S02]  /*15640*/  IMAD.MOV.U32 R111, RZ, RZ, R9 ;  /* 0x000000ffff6f7224 */ /* 0x000fe400078e0009 */
[----:B------:R-:W-:Y:S01]  /*15650*/  IMAD.WIDE.U32 R8, R0, -0x326172a9, RZ ;  /* 0xcd9e8d5700087825 */ /* 0x000fe200078e00ff */
[----:B------:R-:W-:-:S03]  /*15660*/  LOP3.LUT R0, R5, UR36, R2, 0x96, !PT ;  /* 0x0000002405007c12 */ /* 0x000fc6000f8e9602 */
        /* <DEDUP_REMOVED lines=9> */
[----:B------:R-:W-:-:S05]  /*15700*/  IMAD.WIDE.U32 R2, R2, -0x326172a9, RZ ;  /* 0xcd9e8d5702027825 */ /* 0x000fca00078e00ff */
[----:B------:R-:W-:-:S04]  /*15710*/  LOP3.LUT R0, R3, UR16, R4, 0x96, !PT ;  /* 0x0000001003007c12 */ /* 0x000fc8000f8e9604 */
[----:B------:R-:W-:-:S04]  /*15720*/  LOP3.LUT R4, R0, 0xff, RZ, 0xc0, !PT ;  /* 0x000000ff00047812 */ /* 0x000fc800078ec0ff */
[----:B------:R-:W-:Y:S02]  /*15730*/  ISETP.LE.U32.AND P6, PT, R4, UR12, PT ;  /* 0x0000000c04007c0c */ /* 0x000fe4000bfc3070 */
[----:B------:R-:W-:-:S04]  /*15740*/  LOP3.LUT R4, R0, 0xffff, RZ, 0xc0, !PT ;  /* 0x0000ffff00047812 */ /* 0x000fc800078ec0ff */
[----:B------:R-:W-:-:S04]  /*15750*/  SHF.R.U32.HI R4, RZ, 0x8, R4 ;  /* 0x00000008ff047819 */ /* 0x000fc80000011604 */
[----:B------:R-:W-:Y:S01]  /*15760*/  LOP3.LUT R4, R4, 0xffff, RZ, 0xc0, !PT ;  /* 0x0000ffff04047812 */ /* 0x000fe200078ec0ff */
[----:B------:R-:W1:Y:S03]  /*15770*/  MUFU.EX2 R7, R26 ;  /* 0x0000001a00077308 */ /* 0x000e660000000800 */
[----:B------:R-:W-:Y:S02]  /*15780*/  ISETP.LE.U32.AND P1, PT, R4, UR12, PT ;  /* 0x0000000c04007c0c */ /* 0x000fe4000bf23070 */
[--C-:B------:R-:W-:Y:S02]  /*15790*/  SHF.R.U32.HI R4, RZ, 0x10, R0.reuse ;  /* 0x00000010ff047819 */ /* 0x100fe40000011600 */
[----:B------:R-:W-:-:S04]  /*157a0*/  SHF.R.U32.HI R0, RZ, 0x18, R0 ;  /* 0x00000018ff007819 */ /* 0x000fc80000011600 */
[----:B------:R-:W-:Y:S02]  /*157b0*/  ISETP.LE.U32.AND P2, PT, R0, UR12, PT ;  /* 0x0000000c00007c0c */ /* 0x000fe4000bf43070 */
[----:B------:R-:W-:-:S04]  /*157c0*/  LOP3.LUT R0, R2, 0xff, RZ, 0xc0, !PT ;  /* 0x000000ff02007812 */ /* 0x000fc800078ec0ff */
[----:B------:R-:W-:Y:S02]  /*157d0*/  ISETP.LE.U32.AND P3, PT, R0, UR12, PT ;  /* 0x0000000c00007c0c */ /* 0x000fe4000bf63070 */
[----:B------:R-:W-:Y:S02]  /*157e0*/  SHF.R.U32.HI R0, RZ, 0x18, R2 ;  /* 0x00000018ff007819 */ /* 0x000fe40000011602 */
[----:B------:R-:W-:Y:S02]  /*157f0*/  LOP3.LUT R4, R4, 0xff, RZ, 0xc0, !PT ;  /* 0x000000ff04047812 */ /* 0x000fe400078ec0ff */
[----:B------:R-:W-:Y:S02]  /*15800*/  ISETP.LE.U32.AND P5, PT, R0, UR12, PT ;  /* 0x0000000c00007c0c */ /* 0x000fe4000bfa3070 */
[----:B-1----:R-:W-:Y:S01]  /*15810*/  F2FP.F16.F32.PACK_AB R0, R7, R18 ;  /* 0x000000120700723e */ /* 0x002fe200000000ff */
[----:B------:R-:W-:Y:S01]  /*15820*/  FADD.FTZ R9, R151, R19 ;  /* 0x0000001397097221 */ /* 0x000fe20000010000 */
[----:B------:R-:W-:-:S02]  /*15830*/  ISETP.LE.U32.AND P4, PT, R4, UR12, PT ;  /* 0x0000000c04007c0c */ /* 0x000fc4000bf83070 */
[----:B------:R-:W-:Y:S01]  /*15840*/  PRMT R19, R0, 0x7610, R19 ;  /* 0x0000761000137816 */ /* 0x000fe20000000013 */
[----:B------:R-:W1:Y:S01]  /*15850*/  MUFU.EX2 R4, R27 ;  /* 0x0000001b00047308 */ /* 0x000e620000000800 */
[----:B------:R-:W-:Y:S02]  /*15860*/  LOP3.LUT R3, R2, 0xffff, RZ, 0xc0, !PT ;  /* 0x0000ffff02037812 */ /* 0x000fe400078ec0ff */
[----:B------:R-:W-:Y:S01]  /*15870*/  SHF.R.U32.HI R2, RZ, 0x10, R2 ;  /* 0x00000010ff027819 */ /* 0x000fe20000011602 */
[----:B------:R-:W-:Y:S02]  /*15880*/  IMAD.MOV.U32 R124, RZ, RZ, R20 ;  /* 0x000000ffff7c7224 */ /* 0x000fe400078e0014 */
[----:B------:R-:W-:Y:S01]  /*15890*/  @!P6 HADD2 R82, -R19.H0_H0, -RZ.H0_H0 ;  /* 0xa00000ff1352e230 */ /* 0x000fe20000000900 */
[----:B------:R-:W-:Y:S02]  /*158a0*/  PRMT R18, R0, 0x7632, R18 ;  /* 0x0000763200127816 */ /* 0x000fe40000000012 */
[----:B------:R-:W-:-:S02]  /*158b0*/  LOP3.LUT R6, R5, UR32, R6, 0x96, !PT ;  /* 0x0000002005067c12 */ /* 0x000fc4000f8e9606 */
[----:B------:R-:W-:Y:S01]  /*158c0*/  LOP3.LUT R20, R11, UR39, R24, 0x96, !PT ;  /* 0x000000270b147c12 */ /* 0x000fe2000f8e9618 */
[----:B------:R-:W-:Y:S01]  /*158d0*/  MUFU.EX2 R5, R28 ;  /* 0x0000001c00057308 */ /* 0x000fe20000000800 */
[----:B------:R-:W-:Y:S01]  /*158e0*/  LOP3.LUT R0, R2, 0xff, RZ, 0xc0, !PT ;  /* 0x000000ff02007812 */ /* 0x000fe200078ec0ff */
[----:B------:R-:W-:Y:S01]  /*158f0*/  FADD.FTZ R11, R64, R23 ;  /* 0x00000017400b7221 */ /* 0x000fe20000010000 */
[----:B------:R-:W-:Y:S02]  /*15900*/  PRMT R64, R19, 0x5410, R18 ;  /* 0x0000541013407816 */ /* 0x000fe40000000012 */
[----:B------:R-:W-:-:S03]  /*15910*/  @!P6 PRMT R19, R82, 0x5410, RZ ;  /* 0x000054105213e816 */ /* 0x000fc600000000ff */
[----:B------:R-:W2:Y:S01]  /*15920*/  MUFU.EX2 R24, R29 ;  /* 0x0000001d00187308 */ /* 0x000ea20000000800 */
[----:B------:R-:W-:Y:S02]  /*15930*/  ISETP.LE.U32.AND P6, PT, R0, UR12, PT ;  /* 0x0000000c00007c0c */ /* 0x000fe4000bfc3070 */
[----:B------:R-:W-:Y:S01]  /*15940*/  SHF.R.U32.HI R0, RZ, 0x8, R3 ;  /* 0x00000008ff007819 */ /* 0x000fe20000011603 */
[----:B------:R-:W-:Y:S02]  /*15950*/  @!P1 HADD2 R83, -R18.H0_H0, -RZ.H0_H0 ;  /* 0xa00000ff12539230 */ /* 0x000fe40000000900 */
[----:B------:R-:W-:Y:S01]  /*15960*/  IMAD.MOV.U32 R13, RZ, RZ, R15 ;  /* 0x000000ffff0d7224 */ /* 0x000fe200078e000f */
[----:B------:R-:W-:Y:S01]  /*15970*/  LOP3.LUT R0, R0, 0xffff, RZ, 0xc0, !PT ;  /* 0x0000ffff00007812 */ /* 0x000fe200078ec0ff */
[----:B------:R-:W-:Y:S01]  /*15980*/  IMAD.WIDE.U32 R2, R6, -0x2daee0ad, RZ ;  /* 0xd2511f5306027825 */ /* 0x000fe200078e00ff */
[----:B------:R-:W-:Y:S02]  /*15990*/  @!P1 PRMT R18, R83, 0x5410, RZ ;  /* 0x0000541053129816 */ /* 0x000fe400000000ff */
[----:B-1----:R-:W-:Y:S01]  /*159a0*/  F2FP.F16.F32.PACK_AB R6, R4, R14 ;  /* 0x0000000e0406723e */ /* 0x002fe200000000ff */
[----:B------:R-:W-:Y:S01]  /*159b0*/  IMAD.MOV.U32 R82, RZ, RZ, R76 ;  /* 0x000000ffff527224 */ /* 0x000fe200078e004c */
[----:B------:R-:W-:Y:S01]  /*159c0*/  ISETP.LE.U32.AND P1, PT, R0, UR12, PT ;  /* 0x0000000c00007c0c */ /* 0x000fe2000bf23070 */
[----:B------:R-:W-:Y:S01]  /*159d0*/  IMAD.MOV.U32 R76, RZ, RZ, R31 ;  /* 0x000000ffff4c7224 */ /* 0x000fe200078e001f */
[----:B------:R-:W-:Y:S01]  /*159e0*/  LOP3.LUT R15, R25, UR41, R16, 0x96, !PT ;  /* 0x00000029190f7c12 */ /* 0x000fe2000f8e9610 */
[----:B------:R-:W-:-:S02]  /*159f0*/  IMAD.MOV.U32 R25, RZ, RZ, R13 ;  /* 0x000000ffff197224 */ /* 0x000fc400078e000d */
[----:B------:R-:W-:Y:S01]  /*15a00*/  FADD.FTZ R31, R4, R21 ;  /* 0x00000015041f7221 */ /* 0x000fe20000010000 */
[----:B------:R-:W-:Y:S01]  /*15a10*/  PRMT R16, R6, 0x7610, R16 ;  /* 0x0000761006107816 */ /* 0x000fe20000000010 */
[----:B------:R-:W-:Y:S01]  /*15a20*/  MUFU.EX2 R13, R30 ;  /* 0x0000001e000d7308 */ /* 0x000fe20000000800 */
[----:B--2---:R-:W-:Y:S02]  /*15a30*/  F2FP.F16.F32.PACK_AB R4, R24, R5 ;  /* 0x000000051804723e */ /* 0x004fe400000000ff */
[----:B------:R-:W-:-:S05]  /*15a40*/  LOP3.LUT R0, R3, UR34, R8, 0x96, !PT ;  /* 0x0000002203007c12 */ /* 0x000fca000f8e9608 */
[----:B------:R-:W1:Y:S01]  /*15a50*/  MUFU.EX2 R21, R37 ;  /* 0x0000002500157308 */ /* 0x000e620000000800 */
[----:B------:R-:W-:Y:S01]  /*15a60*/  PRMT R17, R6, 0x7632, R17 ;  /* 0x0000763206117816 */ /* 0x000fe20000000011 */
[----:B------:R-:W-:Y:S01]  /*15a70*/  @!P4 HADD2 R85, -R16.H0_H0, -RZ.H0_H0 ;  /* 0xa00000ff1055c230 */ /* 0x000fe20000000900 */
[C---:B------:R-:W-:Y:S02]  /*15a80*/  PRMT R168, R4.reuse, 0x7610, R168 ;  /* 0x0000761004a87816 */ /* 0x040fe400000000a8 */
[----:B------:R-:W-:Y:S01]  /*15a90*/  PRMT R167, R4, 0x7632, R167 ;  /* 0x0000763204a77816 */ /* 0x000fe200000000a7 */
[----:B------:R-:W-:Y:S01]  /*15aa0*/  IMAD.MOV.U32 R83, RZ, RZ, R61 ;  /* 0x000000ffff537224 */ /* 0x000fe200078e003d */
[----:B------:R-:W-:Y:S01]  /*15ab0*/  LOP3.LUT R4, R0, 0xff, RZ, 0xc0, !PT ;  /* 0x000000ff00047812 */ /* 0x000fe200078ec0ff */
[----:B------:R-:W-:Y:S01]  /*15ac0*/  @!P3 HADD2 R87, -R168.H0_H0, -RZ.H0_H0 ;  /* 0xa00000ffa857b230 */ /* 0x000fe20000000900 */
[----:B------:R-:W-:Y:S01]  /*15ad0*/  PRMT R61, R16, 0x5410, R17 ;  /* 0x00005410103d7816 */ /* 0x000fe20000000011 */
[----:B------:R-:W-:Y:S01]  /*15ae0*/  @!P1 HADD2 R86, -R167.H0_H0, -RZ.H0_H0 ;  /* 0xa00000ffa7569230 */ /* 0x000fe20000000900 */
[----:B------:R-:W-:Y:S01]  /*15af0*/  @!P4 PRMT R16, R85, 0x5410, RZ ;  /* 0x000054105510c816 */ /* 0x000fe200000000ff */
[----:B------:R-:W-:Y:S01]  /*15b00*/  IMAD.MOV.U32 R85, RZ, RZ, R106 ;  /* 0x000000ffff557224 */ /* 0x000fe200078e006a */
[----:B------:R-:W-:Y:S01]  /*15b10*/  ISETP.LE.U32.AND P4, PT, R4, UR12, PT ;  /* 0x0000000c04007c0c */ /* 0x000fe2000bf83070 */
[----:B------:R-:W-:Y:S01]  /*15b20*/  MUFU.EX2 R26, R40 ;  /* 0x00000028001a7308 */ /* 0x000fe20000000800 */
[----:B------:R-:W-:Y:S01]  /*15b30*/  SHF.R.U32.HI R4, RZ, 0x18, R0 ;  /* 0x00000018ff047819 */ /* 0x000fe20000011600 */
[----:B------:R-:W-:Y:S01]  /*15b40*/  IMAD.MOV.U32 R106, RZ, RZ, R41 ;  /* 0x000000ffff6a7224 */ /* 0x000fe200078e0029 */
[----:B------:R-:W-:-:S02]  /*15b50*/  PRMT R41, R168, 0x5410, R167 ;  /* 0x00005410a8297816 */ /* 0x000fc400000000a7 */
[----:B------:R-:W-:-:S03]  /*15b60*/  SHF.R.U32.HI R6, RZ, 0x10, R0 ;  /* 0x00000010ff067819 */ /* 0x000fc60000011600 */
[----:B------:R-:W2:Y:S01]  /*15b70*/  MUFU.EX2 R29, R43 ;  /* 0x0000002b001d7308 */ /* 0x000ea20000000800 */
[----:B------:R-:W-:Y:S01]  /*15b80*/  @!P3 PRMT R168, R87, 0x5410, RZ ;  /* 0x0000541057a8b816 */ /* 0x000fe200000000ff */
[----:B------:R-:W-:Y:S01]  /*15b90*/  IMAD.MOV.U32 R87, RZ, RZ, R25 ;  /* 0x000000ffff577224 */ /* 0x000fe200078e0019 */
[----:B------:R-:W-:Y:S01]  /*15ba0*/  @!P1 PRMT R167, R86, 0x5410, RZ ;  /* 0x0000541056a79816 */ /* 0x000fe200000000ff */
[----:B------:R-:W-:Y:S01]  /*15bb0*/  @!P2 HADD2 R84, -R17.H0_H0, -RZ.H0_H0 ;  /* 0xa00000ff1154a230 */ /* 0x000fe20000000900 */
[----:B------:R-:W-:Y:S01]  /*15bc0*/  ISETP.LE.U32.AND P1, PT, R4, UR12, PT ;  /* 0x0000000c04007c0c */ /* 0x000fe2000bf23070 */
[----:B------:R-:W-:Y:S01]  /*15bd0*/  FADD.FTZ R7, R7, R22 ;  /* 0x0000001607077221 */ /* 0x000fe20000010000 */
[----:B------:R-:W-:Y:S01]  /*15be0*/  LOP3.LUT R0, R0, 0xffff, RZ, 0xc0, !PT ;  /* 0x0000ffff00007812 */ /* 0x000fe200078ec0ff */
[----:B------:R-:W-:Y:S01]  /*15bf0*/  MUFU.EX2 R25, R39 ;  /* 0x0000002700197308 */ /* 0x000fe20000000800 */
[----:B-1----:R-:W-:Y:S02]  /*15c00*/  F2FP.F16.F32.PACK_AB R4, R21, R13 ;  /* 0x0000000d1504723e */ /* 0x002fe400000000ff */
[----:B------:R-:W-:Y:S01]  /*15c10*/  LOP3.LUT R6, R6, 0xff, RZ, 0xc0, !PT ;  /* 0x000000ff06067812 */ /* 0x000fe200078ec0ff */
[----:B------:R-:W-:Y:S01]  /*15c20*/  FADD.FTZ R30, R5, R7 ;  /* 0x00000007051e7221 */ /* 0x000fe20000010000 */
[----:B------:R-:W-:-:S03]  /*15c30*/  SHF.R.U32.HI R0, RZ, 0x8, R0 ;  /* 0x00000008ff007819 */ /* 0x000fc60000011600 */
[----:B------:R-:W1:Y:S01]  /*15c40*/  MUFU.EX2 R27, R42 ;  /* 0x0000002a001b7308 */ /* 0x000e620000000800 */
[C---:B------:R-:W-:Y:S02]  /*15c50*/  PRMT R166, R4.reuse, 0x7632, R166 ;  /* 0x0000763204a67816 */ /* 0x040fe400000000a6 */
[----:B------:R-:W-:Y:S01]  /*15c60*/  PRMT R165, R4, 0x7610, R165 ;  /* 0x0000761004a57816 */ /* 0x000fe200000000a5 */
[----:B------:R-:W-:Y:S01]  /*15c70*/  IMAD.WIDE.U32 R4, R15, -0x2daee0ad, RZ ;  /* 0xd2511f530f047825 */ /* 0x000fe200078e00ff */
[----:B------:R-:W-:Y:S02]  /*15c80*/  @!P2 PRMT R17, R84, 0x5410, RZ ;  /* 0x000054105411a816 */ /* 0x000fe400000000ff */
[----:B------:R-:W-:Y:S01]  /*15c90*/  ISETP.LE.U32.AND P2, PT, R6, UR12, PT ;  /* 0x0000000c06007c0c */ /* 0x000fe2000bf43070 */
[----:B------:R-:W-:Y:S01]  /*15ca0*/  IMAD.WIDE.U32 R6, R20, -0x2daee0ad, RZ ;  /* 0xd2511f5314067825 */ /* 0x000fe200078e00ff */
[----:B------:R-:W-:Y:S02]  /*15cb0*/  LOP3.LUT R0, R0, 0xffff, RZ, 0xc0, !PT ;  /* 0x0000ffff00007812 */ /* 0x000fe400078ec0ff */
[----:B------:R-:W-:-:S02]  /*15cc0*/  LOP3.LUT R5, R5, UR38, R12, 0x96, !PT ;  /* 0x0000002605057c12 */ /* 0x000fc4000f8e960c */
[----:B------:R-:W-:Y:S02]  /*15cd0*/  ISETP.LE.U32.AND P3, PT, R0, UR12, PT ;  /* 0x0000000c00007c0c */ /* 0x000fe4000bf63070 */
[----:B--2---:R-:W-:Y:S02]  /*15ce0*/  F2FP.F16.F32.PACK_AB R0, R29, R26 ;  /* 0x0000001a1d00723e */ /* 0x004fe400000000ff */
[----:B------:R-:W-:Y:S01]  /*15cf0*/  LOP3.LUT R7, R7, UR36, R4, 0x96, !PT ;  /* 0x0000002407077c12 */ /* 0x000fe2000f8e9604 */
[----:B------:R-:W-:Y:S02]  /*15d00*/  IMAD.MOV.U32 R84, RZ, RZ, R32 ;  /* 0x000000ffff547224 */ /* 0x000fe400078e0020 */
[----:B------:R-:W-:Y:S01]  /*15d10*/  FADD.FTZ R32, R143, R9 ;  /* 0x000000098f207221 */ /* 0x000fe20000010000 */
[----:B------:R-:W-:Y:S01]  /*15d20*/  IMAD.WIDE.U32 R4, R5, -0x326172a9, RZ ;  /* 0xcd9e8d5705047825 */ /* 0x000fe200078e00ff */
[C---:B------:R-:W-:Y:S02]  /*15d30*/  PRMT R164, R0.reuse, 0x7610, R164 ;  /* 0x0000761000a47816 */ /* 0x040fe400000000a4 */
[----:B------:R-:W-:Y:S01]  /*15d40*/  PRMT R163, R0, 0x7632, R163 ;  /* 0x0000763200a37816 */ /* 0x000fe200000000a3 */
[----:B------:R-:W-:Y:S01]  /*15d50*/  IMAD.WIDE.U32 R8, R7, -0x326172a9, RZ ;  /* 0xcd9e8d5707087825 */ /* 0x000fe200078e00ff */
[----:B-1----:R-:W-:-:S02]  /*15d60*/  F2FP.F16.F32.PACK_AB R0, R27, R25 ;  /* 0x000000191b00723e */ /* 0x002fc400000000ff */
[----:B------:R-:W-:Y:S02]  /*15d70*/  LOP3.LUT R5, R5, UR37, R10, 0x96, !PT ;  /* 0x0000002505057c12 */ /* 0x000fe4000f8e960a */
[C---:B------:R-:W-:Y:S02]  /*15d80*/  PRMT R162, R0.reuse, 0x7632, R162 ;  /* 0x0000763200a27816 */ /* 0x040fe400000000a2 */
[----:B------:R-:W-:Y:S02]  /*15d90*/  PRMT R161, R0, 0x7610, R161 ;  /* 0x0000761000a17816 */ /* 0x000fe400000000a1 */
[----:B------:R-:W-:Y:S01]  /*15da0*/  LOP3.LUT R0, R9, UR35, R4, 0x96, !PT ;  /* 0x0000002309007c12 */ /* 0x000fe2000f8e9604 */
[----:B------:R-:W-:-:S04]  /*15db0*/  IMAD.WIDE.U32 R4, R5, -0x2daee0ad, RZ ;  /* 0xd2511f5305047825 */ /* 0x000fc800078e00ff */
[----:B------:R-:W-:Y:S01]  /*15dc0*/  FADD.FTZ R28, R142, R11 ;  /* 0x0000000b8e1c7221 */ /* 0x000fe20000010000 */
[----:B------:R-:W-:Y:S01]  /*15dd0*/  IMAD.WIDE.U32 R10, R0, -0x2daee0ad, RZ ;  /* 0xd2511f53000a7825 */ /* 0x000fe200078e00ff */
[----:B------:R-:W-:-:S04]  /*15de0*/  LOP3.LUT R5, R5, UR33, R6, 0x96, !PT ;  /* 0x0000002105057c12 */ /* 0x000fc8000f8e9606 */
[----:B------:R-:W-:Y:S01]  /*15df0*/  LOP3.LUT R6, R11, UR29, R4, 0x96, !PT ;  /* 0x0000001d0b067c12 */ /* 0x000fe2000f8e9604 */
[----:B------:R-:W-:Y:S01]  /*15e00*/  IMAD.WIDE.U32 R4, R5, -0x326172a9, RZ ;  /* 0xcd9e8d5705047825 */ /* 0x000fe200078e00ff */
[----:B------:R-:W-:-:S03]  /*15e10*/  LOP3.LUT R0, R2, 0xff, RZ, 0xc0, !PT ;  /* 0x000000ff02007812 */ /* 0x000fc600078ec0ff */
[----:B------:R-:W-:Y:S01]  /*15e20*/  @!P1 HADD2 R92, -R162.H0_H0, -RZ.H0_H0 ;  /* 0xa00000ffa25c9230 */ /* 0x000fe20000000900 */
[----:B------:R-:W-:Y:S01]  /*15e30*/  LOP3.LUT R11, R2, 0xffff, RZ, 0xc0, !PT ;  /* 0x0000ffff020b7812 */ /* 0x000fe200078ec0ff */
[----:B------:R-:W-:Y:S01]  /*15e40*/  IMAD.MOV.U32 R86, RZ, RZ, R77 ;  /* 0x000000ffff567224 */ /* 0x000fe200078e004d */
[--C-:B------:R-:W-:Y:S02]  /*15e50*/  SHF.R.U32.HI R12, RZ, 0x10, R2.reuse ;  /* 0x00000010ff0c7819 */ /* 0x100fe40000011602 */
[----:B------:R-:W-:Y:S01]  /*15e60*/  SHF.R.U32.HI R9, RZ, 0x18, R2 ;  /* 0x00000018ff097819 */ /* 0x000fe20000011602 */
[----:B------:R-:W-:Y:S01]  /*15e70*/  IMAD.WIDE.U32 R2, R6, -0x326172a9, RZ ;  /* 0xcd9e8d5706027825 */ /* 0x000fe200078e00ff */
[----:B------:R-:W-:Y:S03]  /*15e80*/  MUFU.EX2 R20, R47 ;  /* 0x0000002f00147308 */ /* 0x000fe60000000800 */
[----:B------:R-:W-:-:S02]  /*15e90*/  @!P3 HADD2 R91, -R163.H0_H0, -RZ.H0_H0 ;  /* 0xa00000ffa35bb230 */ /* 0x000fc40000000900 */
[----:B------:R-:W-:Y:S01]  /*15ea0*/  IMAD.MOV.U32 R77, RZ, RZ, R238 ;  /* 0x000000ffff4d7224 */ /* 0x000fe200078e00ee */
[----:B------:R-:W-:Y:S01]  /*15eb0*/  LOP3.LUT R7, R5, UR32, R8, 0x96, !PT ;  /* 0x0000002005077c12 */ /* 0x000fe2000f8e9608 */
[----:B------:R-:W-:Y:S01]  /*15ec0*/  IMAD.MOV.U32 R42, RZ, RZ, R106 ;  /* 0x000000ffff2a7224 */ /* 0x000fe200078e006a */
[----:B------:R-:W-:Y:S01]  /*15ed0*/  PRMT R106, R161, 0x5410, R162 ;  /* 0x00005410a16a7816 */ /* 0x000fe200000000a2 */
[----:B------:R-:W1:Y:S01]  /*15ee0*/  MUFU.EX2 R238, R46 ;  /* 0x0000002e00ee7308 */ /* 0x000e620000000800 */
[----:B------:R-:W-:Y:S01]  /*15ef0*/  @!P1 PRMT R162, R92, 0x5410, RZ ;  /* 0x000054105ca29816 */ /* 0x000fe200000000ff */
[----:B------:R-:W-:Y:S01]  /*15f00*/  @!P6 HADD2 R89, -R165.H0_H0, -RZ.H0_H0 ;  /* 0xa00000ffa559e230 */ /* 0x000fe20000000900 */
[----:B------:R-:W-:Y:S01]  /*15f10*/  SHF.R.U32.HI R5, RZ, 0x18, R2 ;  /* 0x00000018ff057819 */ /* 0x000fe20000011602 */
[----:B------:R-:W-:Y:S01]  /*15f20*/  IMAD.MOV.U32 R39, RZ, RZ, R107 ;  /* 0x000000ffff277224 */ /* 0x000fe200078e006b */
[----:B------:R-:W-:Y:S02]  /*15f30*/  ISETP.LE.U32.AND P1, PT, R0, UR12, PT ;  /* 0x0000000c00007c0c */ /* 0x000fe4000bf23070 */
[----:B------:R-:W-:-:S02]  /*15f40*/  PRMT R107, R164, 0x5410, R163 ;  /* 0x00005410a46b7816 */ /* 0x000fc400000000a3 */
[----:B------:R-:W-:Y:S02]  /*15f50*/  LOP3.LUT R4, R3, UR16, R4, 0x96, !PT ;  /* 0x0000001003047c12 */ /* 0x000fe4000f8e9604 */
[C---:B------:R-:W-:Y:S02]  /*15f60*/  LOP3.LUT R6, R2.reuse, 0xff, RZ, 0xc0, !PT ;  /* 0x000000ff02067812 */ /* 0x040fe400078ec0ff */
[----:B------:R-:W-:Y:S02]  /*15f70*/  LOP3.LUT R15, R2, 0xffff, RZ, 0xc0, !PT ;  /* 0x0000ffff020f7812 */ /* 0x000fe400078ec0ff */
[----:B------:R-:W-:Y:S01]  /*15f80*/  SHF.R.U32.HI R0, RZ, 0x10, R2 ;  /* 0x00000010ff007819 */ /* 0x000fe20000011602 */
[----:B------:R-:W-:Y:S01]  /*15f90*/  IMAD.WIDE.U32 R2, R7, -0x2daee0ad, RZ ;  /* 0xd2511f5307027825 */ /* 0x000fe200078e00ff */
[----:B------:R-:W-:Y:S02]  /*15fa0*/  @!P3 PRMT R163, R91, 0x5410, RZ ;  /* 0x000054105ba3b816 */ /* 0x000fe400000000ff */
[----:B------:R-:W-:-:S02]  /*15fb0*/  ISETP.LE.U32.AND P3, PT, R5, UR12, PT ;  /* 0x0000000c05007c0c */ /* 0x000fc4000bf63070 */
[----:B------:R-:W-:Y:S02]  /*15fc0*/  PRMT R40, R165, 0x5410, R166 ;  /* 0x00005410a5287816 */ /* 0x000fe400000000a6 */
[----:B------:R-:W-:Y:S01]  /*15fd0*/  SHF.R.U32.HI R5, RZ, 0x8, R11 ;  /* 0x00000008ff057819 */ /* 0x000fe2000001160b */
[----:B------:R-:W-:Y:S01]  /*15fe0*/  @!P4 HADD2 R90, -R164.H0_H0, -RZ.H0_H0 ;  /* 0xa00000ffa45ac230 */ /* 0x000fe20000000900 */
[----:B------:R-:W-:Y:S02]  /*15ff0*/  @!P6 PRMT R165, R89, 0x5410, RZ ;  /* 0x0000541059a5e816 */ /* 0x000fe400000000ff */
[----:B------:R-:W-:Y:S02]  /*16000*/  ISETP.LE.U32.AND P6, PT, R9, UR12, PT ;  /* 0x0000000c09007c0c */ /* 0x000fe4000bfc3070 */
[C---:B------:R-:W-:Y:S02]  /*16010*/  LOP3.LUT R9, R2.reuse, 0xff, RZ, 0xc0, !PT ;  /* 0x000000ff02097812 */ /* 0x040fe400078ec0ff */
[----:B------:R-:W-:-:S02]  /*16020*/  LOP3.LUT R23, R2, 0xffff, RZ, 0xc0, !PT ;  /* 0x0000ffff02177812 */ /* 0x000fc400078ec0ff */
[--C-:B------:R-:W-:Y:S02]  /*16030*/  SHF.R.U32.HI R22, RZ, 0x10, R2.reuse ;  /* 0x00000010ff167819 */ /* 0x100fe40000011602 */
[----:B------:R-:W-:Y:S02]  /*16040*/  SHF.R.U32.HI R7, RZ, 0x18, R2 ;  /* 0x00000018ff077819 */ /* 0x000fe40000011602 */
[----:B------:R-:W-:Y:S02]  /*16050*/  LOP3.LUT R2, R5, 0xffff, RZ, 0xc0, !PT ;  /* 0x0000ffff05027812 */ /* 0x000fe400078ec0ff */
[----:B------:R-:W-:Y:S02]  /*16060*/  @!P4 PRMT R164, R90, 0x5410, RZ ;  /* 0x000054105aa4c816 */ /* 0x000fe400000000ff */
[----:B------:R-:W-:Y:S01]  /*16070*/  ISETP.LE.U32.AND P4, PT, R2, UR12, PT ;  /* 0x0000000c02007c0c */ /* 0x000fe2000bf83070 */
[----:B------:R-:W-:Y:S01]  /*16080*/  IMAD.MOV.U32 R89, RZ, RZ, R237 ;  /* 0x000000ffff597224 */ /* 0x000fe200078e00ed */
[----:B-1----:R-:W-:Y:S01]  /*16090*/  F2FP.F16.F32.PACK_AB R2, R238, R20 ;  /* 0x00000014ee02723e */ /* 0x002fe200000000ff */
[----:B------:R-:W-:Y:S03]  /*160a0*/  MUFU.EX2 R14, R44 ;  /* 0x0000002c000e7308 */ /* 0x000fe60000000800 */
[----:B------:R-:W-:-:S05]  /*160b0*/  PRMT R160, R2, 0x7610, R160 ;  /* 0x0000761002a07816 */ /* 0x000fca00000000a0 */
[----:B------:R-:W1:Y:S01]  /*160c0*/  MUFU.EX2 R237, R45 ;  /* 0x0000002d00ed7308 */ /* 0x000e620000000800 */
[----:B------:R-:W-:Y:S01]  /*160d0*/  PRMT R159, R2, 0x7632, R159 ;  /* 0x00007632029f7816 */ /* 0x000fe2000000009f */
[----:B------:R-:W-:Y:S01]  /*160e0*/  @!P1 HADD2 R95, -R160.H0_H0, -RZ.H0_H0 ;  /* 0xa00000ffa05f9230 */ /* 0x000fe20000000900 */
[----:B------:R-:W-:Y:S01]  /*160f0*/  LOP3.LUT R2, R12, 0xff, RZ, 0xc0, !PT ;  /* 0x000000ff0c027812 */ /* 0x000fe200078ec0ff */
[----:B------:R-:W-:Y:S01]  /*16100*/  IMAD.MOV.U32 R90, RZ, RZ, R105 ;  /* 0x000000ffff5a7224 */ /* 0x000fe200078e0069 */
[----:B------:R-:W-:Y:S01]  /*16110*/  PRMT R105, R160, 0x5410, R159 ;  /* 0x00005410a0697816 */ /* 0x000fe2000000009f */
[----:B------:R-:W-:Y:S01]  /*16120*/  @!P5 HADD2 R88, -R166.H0_H0, -RZ.H0_H0 ;  /* 0xa00000ffa658d230 */ /* 0x000fe20000000900 */
[----:B------:R-:W-:Y:S02]  /*16130*/  @!P1 PRMT R160, R95, 0x5410, RZ ;  /* 0x000054105fa09816 */ /* 0x000fe400000000ff */
[----:B------:R-:W-:Y:S01]  /*16140*/  ISETP.LE.U32.AND P1, PT, R2, UR12, PT ;  /* 0x0000000c02007c0c */ /* 0x000fe2000bf23070 */
[----:B------:R-:W-:Y:S01]  /*16150*/  IMAD.MOV.U32 R47, RZ, RZ, R235 ;  /* 0x000000ffff2f7224 */ /* 0x000fe200078e00eb */
[----:B------:R-:W-:Y:S01]  /*16160*/  @!P5 PRMT R166, R88, 0x5410, RZ ;  /* 0x0000541058a6d816 */ /* 0x000fe200000000ff */
[----:B------:R-:W-:Y:S01]  /*16170*/  IMAD.MOV.U32 R88, RZ, RZ, R236 ;  /* 0x000000ffff587224 */ /* 0x000fe200078e00ec */
[----:B------:R-:W-:Y:S01]  /*16180*/  MUFU.EX2 R235, R53 ;  /* 0x0000003500eb7308 */ /* 0x000fe20000000800 */
[----:B------:R-:W-:-:S02]  /*16190*/  LOP3.LUT R2, R4, 0xffff, RZ, 0xc0, !PT ;  /* 0x0000ffff04027812 */ /* 0x000fc400078ec0ff */
[----:B-1----:R-:W-:-:S05]  /*161a0*/  F2FP.F16.F32.PACK_AB R5, R237, R14 ;  /* 0x0000000eed05723e */ /* 0x002fca00000000ff */
[----:B------:R-:W1:Y:S01]  /*161b0*/  MUFU.EX2 R236, R52 ;  /* 0x0000003400ec7308 */ /* 0x000e620000000800 */
[C---:B------:R-:W-:Y:S01]  /*161c0*/  PRMT R158, R5.reuse, 0x7610, R158 ;  /* 0x00007610059e7816 */ /* 0x040fe2000000009e */
[----:B------:R-:W-:Y:S01]  /*161d0*/  @!P2 HADD2 R93, -R161.H0_H0, -RZ.H0_H0 ;  /* 0xa00000ffa15da230 */ /* 0x000fe20000000900 */
[----:B------:R-:W-:Y:S01]  /*161e0*/  SHF.R.U32.HI R2, RZ, 0x8, R2 ;  /* 0x00000008ff027819 */ /* 0x000fe20000011602 */
[----:B------:R-:W-:Y:S01]  /*161f0*/  IMAD.MOV.U32 R92, RZ, RZ, R233 ;  /* 0x000000ffff5c7224 */ /* 0x000fe200078e00e9 */
[----:B------:R-:W-:Y:S01]  /*16200*/  LOP3.LUT R0, R0, 0xff, RZ, 0xc0, !PT ;  /* 0x000000ff00007812 */ /* 0x000fe200078ec0ff */
[----:B------:R-:W-:Y:S02]  /*16210*/  IMAD.MOV.U32 R46, RZ, RZ, R234 ;  /* 0x000000ffff2e7224 */ /* 0x000fe400078e00ea */
[----:B------:R-:W-:Y:S01]  /*16220*/  @!P1 HADD2 R96, -R158.H0_H0, -RZ.H0_H0 ;  /* 0xa00000ff9e609230 */ /* 0x000fe20000000900 */
[----:B------:R-:W-:Y:S01]  /*16230*/  PRMT R157, R5, 0x7632, R157 ;  /* 0x00007632059d7816 */ /* 0x000fe2000000009d */
[----:B------:R-:W-:Y:S01]  /*16240*/  MUFU.EX2 R234, R54 ;  /* 0x0000003600ea7308 */ /* 0x000fe20000000800 */
[----:B------:R-:W-:Y:S01]  /*16250*/  @!P2 PRMT R161, R93, 0x5410, RZ ;  /* 0x000054105da1a816 */ /* 0x000fe200000000ff */
[----:B------:R-:W-:Y:S01]  /*16260*/  IMAD.MOV.U32 R91, RZ, RZ, R104 ;  /* 0x000000ffff5b7224 */ /* 0x000fe200078e0068 */
[----:B------:R-:W-:Y:S01]  /*16270*/  LOP3.LUT R2, R2, 0xffff, RZ, 0xc0, !PT ;  /* 0x0000ffff02027812 */ /* 0x000fe200078ec0ff */
[----:B------:R-:W-:Y:S01]  /*16280*/  @!P4 HADD2 R94, -R159.H0_H0, -RZ.H0_H0 ;  /* 0xa00000ff9f5ec230 */ /* 0x000fe20000000900 */
[----:B------:R-:W-:-:S03]  /*16290*/  ISETP.LE.U32.AND P2, PT, R0, UR12, PT ;  /* 0x0000000c00007c0c */ /* 0x000fc6000bf43070 */
[----:B------:R-:W2:Y:S01]  /*162a0*/  MUFU.EX2 R233, R55 ;  /* 0x0000003700e97308 */ /* 0x000ea20000000800 */
[----:B------:R-:W-:Y:S02]  /*162b0*/  LOP3.LUT R0, R3, UR34, R10, 0x96, !PT ;  /* 0x0000002203007c12 */ /* 0x000fe4000f8e960a */
[----:B------:R-:W-:Y:S02]  /*162c0*/  PRMT R104, R158, 0x5410, R157 ;  /* 0x000054109e687816 */ /* 0x000fe4000000009d */
[----:B------:R-:W-:Y:S02]  /*162d0*/  LOP3.LUT R3, R4, 0xff, RZ, 0xc0, !PT ;  /* 0x000000ff04037812 */ /* 0x000fe400078ec0ff */
[----:B------:R-:W-:Y:S02]  /*162e0*/  @!P1 PRMT R158, R96, 0x5410, RZ ;  /* 0x00005410609e9816 */ /* 0x000fe400000000ff */
[----:B------:R-:W-:Y:S02]  /*162f0*/  ISETP.LE.U32.AND P1, PT, R2, UR12, PT ;  /* 0x0000000c02007c0c */ /* 0x000fe4000bf23070 */
[----:B------:R-:W-:-:S02]  /*16300*/  @!P4 PRMT R159, R94, 0x5410, RZ ;  /* 0x000054105e9fc816 */ /* 0x000fc400000000ff */
[----:B------:R-:W-:Y:S02]  /*16310*/  ISETP.LE.U32.AND P4, PT, R3, UR12, PT ;  /* 0x0000000c03007c0c */ /* 0x000fe4000bf83070 */
[----:B------:R-:W-:Y:S01]  /*16320*/  SHF.R.U32.HI R2, RZ, 0x8, R15 ;  /* 0x00000008ff027819 */ /* 0x000fe2000001160f */
[----:B------:R-:W-:Y:S01]  /*16330*/  @!P6 HADD2 R99, -R157.H0_H0, -RZ.H0_H0 ;  /* 0xa00000ff9d63e230 */ /* 0x000fe20000000900 */
[----:B-1----:R-:W-:Y:S02]  /*16340*/  F2FP.F16.F32.PACK_AB R3, R235, R236 ;  /* 0x000000eceb03723e */ /* 0x002fe400000000ff */
[----:B------:R-:W-:Y:S02]  /*16350*/  LOP3.LUT R2, R2, 0xffff, RZ, 0xc0, !PT ;  /* 0x0000ffff02027812 */ /* 0x000fe400078ec0ff */
[----:B------:R-:W-:Y:S02]  /*16360*/  ISETP.LE.U32.AND P5, PT, R6, UR12, PT ;  /* 0x0000000c06007c0c */ /* 0x000fe4000bfa3070 */
[----:B------:R-:W-:-:S02]  /*16370*/  PRMT R155, R3, 0x7632, R155 ;  /* 0x00007632039b7816 */ /* 0x000fc4000000009b */
[----:B------:R-:W-:Y:S02]  /*16380*/  @!P6 PRMT R157, R99, 0x5410, RZ ;  /* 0x00005410639de816 */ /* 0x000fe400000000ff */
[----:B------:R-:W-:Y:S01]  /*16390*/  ISETP.LE.U32.AND P6, PT, R2, UR12, PT ;  /* 0x0000000c02007c0c */ /* 0x000fe2000bfc3070 */
[----:B------:R-:W-:Y:S01]  /*163a0*/  @!P1 HADD2 R97, -R155.H0_H0, -RZ.H0_H0 ;  /* 0xa00000ff9b619230 */ /* 0x000fe20000000900 */
[----:B--2---:R-:W-:Y:S02]  /*163b0*/  F2FP.F16.F32.PACK_AB R2, R233, R234 ;  /* 0x000000eae902723e */ /* 0x004fe400000000ff */
[----:B------:R-:W-:Y:S01]  /*163c0*/  PRMT R156, R3, 0x7610, R156 ;  /* 0x00007610039c7816 */ /* 0x000fe2000000009c */
[----:B------:R-:W-:Y:S01]  /*163d0*/  IMAD.MOV.U32 R43, RZ, RZ, R124 ;  /* 0x000000ffff2b7224 */ /* 0x000fe200078e007c */
[----:B------:R-:W-:Y:S01]  /*163e0*/  PRMT R154, R2, 0x7610, R154 ;  /* 0x00007610029a7816 */ /* 0x000fe2000000009a */
[----:B------:R-:W-:Y:S01]  /*163f0*/  FADD.FTZ R6, R13, R31 ;  /* 0x0000001f0d067221 */ /* 0x000fe20000010000 */
[----:B------:R-:W-:Y:S01]  /*16400*/  PRMT R124, R156, 0x5410, R155 ;  /* 0x000054109c7c7816 */ /* 0x000fe2000000009b */
[----:B------:R-:W-:Y:S01]  /*16410*/  IMAD.MOV.U32 R31, RZ, RZ, R215 ;  /* 0x000000ffff1f7224 */ /* 0x000fe200078e00d7 */
[----:B------:R-:W-:Y:S01]  /*16420*/  @!P1 PRMT R155, R97, 0x5410, RZ ;  /* 0x00005410619b9816 */ /* 0x000fe200000000ff */
[----:B------:R-:W-:Y:S01]  /*16430*/  IMAD.MOV.U32 R97, RZ, RZ, R232 ;  /* 0x000000ffff617224 */ /* 0x000fe200078e00e8 */
[----:B------:R-:W-:Y:S01]  /*16440*/  MUFU.EX2 R215, R50 ;  /* 0x0000003200d77308 */ /* 0x000fe20000000800 */
[----:B------:R-:W-:Y:S01]  /*16450*/  @!P5 HADD2 R100, -R154.H0_H0, -RZ.H0_H0 ;  /* 0xa00000ff9a64d230 */ /* 0x000fe20000000900 */
[----:B------:R-:W-:Y:S01]  /*16460*/  PRMT R153, R2, 0x7632, R153 ;  /* 0x0000763202997816 */ /* 0x000fe20000000099 */
[----:B------:R-:W-:Y:S01]  /*16470*/  IMAD.MOV.U32 R93, RZ, RZ, R111 ;  /* 0x000000ffff5d7224 */ /* 0x000fe200078e006f */
[----:B------:R-:W-:-:S04]  /*16480*/  SHF.R.U32.HI R2, RZ, 0x18, R4 ;  /* 0x00000018ff027819 */ /* 0x000fc80000011604 */
[----:B------:R-:W1:Y:S01]  /*16490*/  MUFU.EX2 R232, R51 ;  /* 0x0000003300e87308 */ /* 0x000e620000000800 */
        /* <DEDUP_REMOVED lines=8> */
[----:B-1----:R-:W-:-:S04]  /*16520*/  F2FP.F16.F32.PACK_AB R2, R232, R215 ;  /* 0x000000d7e802723e */ /* 0x002fc800000000ff */
[C---:B------:R-:W-:Y:S01]  /*16530*/  PRMT R152, R2.reuse, 0x7610, R152 ;  /* 0x0000761002987816 */ /* 0x040fe20000000098 */
[----:B------:R-:W-:Y:S01]  /*16540*/  IMAD.MOV.U32 R99, RZ, RZ, R47 ;  /* 0x000000ffff637224 */ /* 0x000fe200078e002f */
[----:B------:R-:W-:Y:S01]  /*16550*/  PRMT R151, R2, 0x7632, R151 ;  /* 0x0000763202977816 */ /* 0x000fe20000000097 */
[----:B------:R-:W-:Y:S02]  /*16560*/  IMAD.MOV.U32 R47, RZ, RZ, R214 ;  /* 0x000000ffff2f7224 */ /* 0x000fe400078e00d6 */
[----:B------:R-:W-:Y:S02]  /*16570*/  @!P2 HADD2 R102, -R152.H0_H0, -RZ.H0_H0 ;  /* 0xa00000ff9866a230 */ /* 0x000fe40000000900 */
[----:B------:R-:W-:Y:S01]  /*16580*/  IMAD.MOV.U32 R44, RZ, RZ, R213 ;  /* 0x000000ffff2c7224 */ /* 0x000fe200078e00d5 */
[----:B------:R-:W-:Y:S01]  /*16590*/  LOP3.LUT R2, R0, 0xff, RZ, 0xc0, !PT ;  /* 0x000000ff00027812 */ /* 0x000fe200078ec0ff */
[----:B------:R-:W-:Y:S01]  /*165a0*/  IMAD.MOV.U32 R95, RZ, RZ, R123 ;  /* 0x000000ffff5f7224 */ /* 0x000fe200078e007b */
[----:B------:R-:W-:Y:S01]  /*165b0*/  MUFU.EX2 R213, R58 ;  /* 0x0000003a00d57308 */ /* 0x000fe20000000800 */
[----:B------:R-:W-:-:S02]  /*165c0*/  PRMT R123, R152, 0x5410, R151 ;  /* 0x00005410987b7816 */ /* 0x000fc40000000097 */
[----:B------:R-:W-:Y:S02]  /*165d0*/  @!P2 PRMT R152, R102, 0x5410, RZ ;  /* 0x000054106698a816 */ /* 0x000fe400000000ff */
[----:B------:R-:W-:-:S03]  /*165e0*/  ISETP.LE.U32.AND P2, PT, R2, UR12, PT ;  /* 0x0000000c02007c0c */ /* 0x000fc6000bf43070 */
[----:B------:R-:W1:Y:S01]  /*165f0*/  MUFU.EX2 R214, R57 ;  /* 0x0000003900d67308 */ /* 0x000e620000000800 */
[----:B------:R-:W-:Y:S01]  /*16600*/  LOP3.LUT R2, R0, 0xffff, RZ, 0xc0, !PT ;  /* 0x0000ffff00027812 */ /* 0x000fe200078ec0ff */
[----:B------:R-:W-:-:S03]  /*16610*/  @!P3 HADD2 R103, -R151.H0_H0, -RZ.H0_H0 ;  /* 0xa00000ff9767b230 */ /* 0x000fc60000000900 */
[----:B------:R-:W-:-:S04]  /*16620*/  SHF.R.U32.HI R2, RZ, 0x8, R2 ;  /* 0x00000008ff027819 */ /* 0x000fc80000011602 */
[----:B------:R-:W-:Y:S02]  /*16630*/  LOP3.LUT R2, R2, 0xffff, RZ, 0xc0, !PT ;  /* 0x0000ffff02027812 */ /* 0x000fe400078ec0ff */
[----:B------:R-:W-:Y:S02]  /*16640*/  @!P3 PRMT R151, R103, 0x5410, RZ ;  /* 0x000054106797b816 */ /* 0x000fe400000000ff */
[----:B------:R-:W-:Y:S01]  /*16650*/  ISETP.LE.U32.AND P3, PT, R2, UR12, PT ;  /* 0x0000000c02007c0c */ /* 0x000fe2000bf63070 */
[----:B------:R-:W-:Y:S01]  /*16660*/  @!P4 HADD2 R98, -R156.H0_H0, -RZ.H0_H0 ;  /* 0xa00000ff9c62c230 */ /* 0x000fe20000000900 */
[----:B-1----:R-:W-:-:S04]  /*16670*/  F2FP.F16.F32.PACK_AB R2, R214, R213 ;  /* 0x000000d5d602723e */ /* 0x002fc800000000ff */
[----:B------:R-:W-:Y:S01]  /*16680*/  PRMT R150, R2, 0x7610, R150 ;  /* 0x0000761002967816 */ /* 0x000fe20000000096 */
[----:B------:R-:W-:Y:S01]  /*16690*/  IMAD.MOV.U32 R94, RZ, RZ, R85 ;  /* 0x000000ffff5e7224 */ /* 0x000fe200078e0055 */
[----:B------:R-:W-:Y:S01]  /*166a0*/  @!P4 PRMT R156, R98, 0x5410, RZ ;  /* 0x00005410629cc816 */ /* 0x000fe200000000ff */
        /* <DEDUP_REMOVED lines=8> */
[----:B------:R-:W-:Y:S01]  /*16730*/  IMAD.MOV.U32 R45, RZ, RZ, R244 ;  /* 0x000000ffff2d7224 */ /* 0x000fe200078e00f4 */
[----:B------:R-:W-:-:S02]  /*16740*/  PRMT R244, R150, 0x5410, R149 ;  /* 0x0000541096f47816 */ /* 0x000fc40000000095 */
[----:B------:R-:W-:-:S04]  /*16750*/  @!P2 PRMT R150, R109, 0x5410, RZ ;  /* 0x000054106d96a816 */ /* 0x000fc800000000ff */
[----:B------:R-:W1:Y:S01]  /*16760*/  MUFU.EX2 R207, R63 ;  /* 0x0000003f00cf7308 */ /* 0x000e620000000800 */
[----:B------:R-:W-:Y:S02]  /*16770*/  ISETP.LE.U32.AND P2, PT, R2, UR12, PT ;  /* 0x0000000c02007c0c */ /* 0x000fe4000bf43070 */
[----:B------:R-:W-:Y:S01]  /*16780*/  SHF.R.U32.HI R2, RZ, 0x8, R23 ;  /* 0x00000008ff027819 */ /* 0x000fe20000011617 */
[----:B------:R-:W-:Y:S02]  /*16790*/  @!P3 HADD2 R108, -R149.H0_H0, -RZ.H0_H0 ;  /* 0xa00000ff956cb230 */ /* 0x000fe40000000900 */
[----:B------:R-:W-:Y:S01]  /*167a0*/  FADD.FTZ R8, R196, R32 ;  /* 0x00000020c4087221 */ /* 0x000fe20000010000 */
[----:B------:R-:W-:Y:S01]  /*167b0*/  LOP3.LUT R2, R2, 0xffff, RZ, 0xc0, !PT ;  /* 0x0000ffff02027812 */ /* 0x000fe200078ec0ff */
[----:B------:R-:W-:Y:S01]  /*167c0*/  IMAD.MOV.U32 R32, RZ, RZ, R90 ;  /* 0x000000ffff207224 */ /* 0x000fe200078e005a */
[----:B------:R-:W-:Y:S01]  /*167d0*/  @!P3 PRMT R149, R108, 0x5410, RZ ;  /* 0x000054106c95b816 */ /* 0x000fe200000000ff */
[----:B------:R-:W-:Y:S01]  /*167e0*/  FADD.FTZ R11, R169, R28 ;  /* 0x0000001ca90b7221 */ /* 0x000fe20000010000 */
[----:B------:R-:W-:Y:S01]  /*167f0*/  IMAD.MOV.U32 R90, RZ, RZ, R86 ;  /* 0x000000ffff5a7224 */ /* 0x000fe200078e0056 */
[----:B------:R-:W-:Y:S01]  /*16800*/  ISETP.LE.U32.AND P3, PT, R2, UR12, PT ;  /* 0x0000000c02007c0c */ /* 0x000fe2000bf63070 */
[----:B------:R-:W-:-:S02]  /*16810*/  IMAD.MOV.U32 R28, RZ, RZ, R91 ;  /* 0x000000ffff1c7224 */ /* 0x000fc400078e005b */
[----:B------:R-:W-:Y:S02]  /*16820*/  IMAD.MOV.U32 R86, RZ, RZ, R78 ;  /* 0x000000ffff567224 */ /* 0x000fe400078e004e */
[----:B------:R-:W-:Y:S02]  /*16830*/  IMAD.MOV.U32 R91, RZ, RZ, R205 ;  /* 0x000000ffff5b7224 */ /* 0x000fe400078e00cd */
[----:B------:R-:W-:Y:S01]  /*16840*/  IMAD.MOV.U32 R78, RZ, RZ, R206 ;  /* 0x000000ffff4e7224 */ /* 0x000fe200078e00ce */
[----:B------:R-:W-:Y:S01]  /*16850*/  MUFU.EX2 R205, R48 ;  /* 0x0000003000cd7308 */ /* 0x000fe20000000800 */
[----:B-1----:R-:W-:Y:S01]  /*16860*/  F2FP.F16.F32.PACK_AB R2, R212, R207 ;  /* 0x000000cfd402723e */ /* 0x002fe200000000ff */
[----:B------:R-:W-:-:S06]  /*16870*/  FADD.FTZ R4, R170, R11 ;  /* 0x0000000baa047221 */ /* 0x000fcc0000010000 */
[----:B------:R-:W1:Y:S01]  /*16880*/  MUFU.EX2 R206, R38 ;  /* 0x0000002600ce7308 */ /* 0x000e620000000800 */
[C---:B------:R-:W-:Y:S02]  /*16890*/  PRMT R147, R2.reuse, 0x7632, R147 ;  /* 0x0000763202937816 */ /* 0x040fe40000000093 */
[----:B------:R-:W-:Y:S02]  /*168a0*/  PRMT R148, R2, 0x7610, R148 ;  /* 0x0000761002947816 */ /* 0x000fe40000000094 */
[----:B------:R-:W-:-:S03]  /*168b0*/  SHF.R.U32.HI R2, RZ, 0x18, R0 ;  /* 0x00000018ff027819 */ /* 0x000fc60000011600 */
[----:B------:R-:W-:Y:S01]  /*168c0*/  MUFU.EX2 R170, R49 ;  /* 0x0000003100aa7308 */ /* 0x000fe20000000800 */
[----:B------:R-:W-:Y:S01]  /*168d0*/  SHF.R.U32.HI R0, RZ, 0x10, R0 ;  /* 0x00000010ff007819 */ /* 0x000fe20000011600 */
[----:B------:R-:W-:Y:S01]  /*168e0*/  FADD.FTZ R10, R24, R30 ;  /* 0x0000001e180a7221 */ /* 0x000fe20000010000 */
[----:B------:R-:W-:-:S05]  /*168f0*/  @!P3 HADD2 R112, -R147.H0_H0, -RZ.H0_H0 ;  /* 0xa00000ff9370b230 */ /* 0x000fca0000000900 */
[----:B------:R-:W2:Y:S01]  /*16900*/  MUFU.EX2 R196, R60 ;  /* 0x0000003c00c47308 */ /* 0x000ea20000000800 */
[----:B------:R-:W-:Y:S01]  /*16910*/  IMAD.MOV.U32 R24, RZ, RZ, R92 ;  /* 0x000000ffff187224 */ /* 0x000fe200078e005c */
[----:B------:R-:W-:Y:S01]  /*16920*/  LOP3.LUT R0, R0, 0xff, RZ, 0xc0, !PT ;  /* 0x000000ff00007812 */ /* 0x000fe200078ec0ff */
[----:B------:R-:W-:Y:S01]  /*16930*/  IMAD.MOV.U32 R92, RZ, RZ, R80 ;  /* 0x000000ffff5c7224 */ /* 0x000fe200078e0050 */
[----:B------:R-:W-:Y:S01]  /*16940*/  ISETP.LE.U32.AND P4, PT, R9, UR12, PT ;  /* 0x0000000c09007c0c */ /* 0x000fe2000bf83070 */
[----:B------:R-:W-:Y:S02]  /*16950*/  IMAD.MOV.U32 R80, RZ, RZ, R239 ;  /* 0x000000ffff507224 */ /* 0x000fe400078e00ef */
[----:B------:R-:W-:Y:S01]  /*16960*/  FADD.FTZ R5, R21, R6 ;  /* 0x0000000615057221 */ /* 0x000fe20000010000 */
[----:B------:R-:W-:Y:S01]  /*16970*/  PRMT R239, R148, 0x5410, R147 ;  /* 0x0000541094ef7816 */ /* 0x000fe20000000093 */
[----:B------:R-:W-:Y:S01]  /*16980*/  FADD.FTZ R6, R175, R8 ;  /* 0x00000008af067221 */ /* 0x000fe20000010000 */
[----:B------:R-:W-:Y:S01]  /*16990*/  @!P3 PRMT R147, R112, 0x5410, RZ ;  /* 0x000054107093b816 */ /* 0x000fe200000000ff */
[----:B------:R-:W-:Y:S01]  /*169a0*/  MUFU.EX2 R175, R56 ;  /* 0x0000003800af7308 */ /* 0x000fe20000000800 */
[----:B------:R-:W-:-:S02]  /*169b0*/  ISETP.LE.U32.AND P3, PT, R0, UR12, PT ;  /* 0x0000000c00007c0c */ /* 0x000fc4000bf63070 */
[----:B-1----:R-:W-:-:S05]  /*169c0*/  F2FP.F16.F32.PACK_AB R0, R206, R205 ;  /* 0x000000cdce00723e */ /* 0x002fca00000000ff */
[----:B------:R-:W1:Y:S01]  /*169d0*/  MUFU.EX2 R169, R59 ;  /* 0x0000003b00a97308 */ /* 0x000e620000000800 */
[C---:B------:R-:W-:Y:S01]  /*169e0*/  PRMT R146, R0.reuse, 0x7610, R146 ;  /* 0x0000761000927816 */ /* 0x040fe20000000092 */
[----:B------:R-:W-:Y:S01]  /*169f0*/  USHF.L.U32 UR6, UR19, 0x3, URZ ;  /* 0x0000000313067899 */ /* 0x000fe2000800063f */
[----:B------:R-:W-:Y:S02]  /*16a00*/  PRMT R145, R0, 0x7632, R145 ;  /* 0x0000763200917816 */ /* 0x000fe40000000091 */
[----:B--2---:R-:W-:Y:S01]  /*16a10*/  F2FP.F16.F32.PACK_AB R0, R196, R170 ;  /* 0x000000aac400723e */ /* 0x004fe200000000ff */
[----:B------:R-:W-:-:S03]  /*16a20*/  @!P4 HADD2 R110, -R148.H0_H0, -RZ.H0_H0 ;  /* 0xa00000ff946ec230 */ /* 0x000fc60000000900 */
[C---:B------:R-:W-:Y:S02]  /*16a30*/  PRMT R142, R0.reuse, 0x7610, R142 ;  /* 0x00007610008e7816 */ /* 0x040fe4000000008e */
[----:B------:R-:W-:Y:S01]  /*16a40*/  PRMT R37, R0, 0x7632, R37 ;  /* 0x0000763200257816 */ /* 0x000fe20000000025 */
[----:B------:R-:W-:Y:S01]  /*16a50*/  IMAD.U32 R0, RZ, RZ, UR6 ;  /* 0x00000006ff007e24 */ /* 0x000fe2000f8e00ff */
[----:B------:R-:W-:Y:S01]  /*16a60*/  USHF.L.U32 UR6, UR19, 0x6, URZ ;  /* 0x0000000613067899 */ /* 0x000fe2000800063f */
[----:B------:R-:W-:Y:S02]  /*16a70*/  @!P4 PRMT R148, R110, 0x5410, RZ ;  /* 0x000054106e94c816 */ /* 0x000fe400000000ff */
[----:B------:R-:W-:Y:S01]  /*16a80*/  ISETP.LE.U32.AND P4, PT, R2, UR12, PT ;  /* 0x0000000c02007c0c */ /* 0x000fe2000bf83070 */
[----:B------:R-:W-:Y:S01]  /*16a90*/  IMAD.WIDE R54, R0, 0x2, R140 ;  /* 0x0000000200367825 */ /* 0x000fe200078e028c */
[----:B-1----:R-:W-:-:S03]  /*16aa0*/  F2FP.F16.F32.PACK_AB R2, R169, R175 ;  /* 0x000000afa902723e */ /* 0x002fc600000000ff */
[----:B------:R-:W-:Y:S01]  /*16ab0*/  FADD.FTZ R5, R25, R5 ;  /* 0x0000000519057221 */ /* 0x000fe20000010000 */
[----:B------:R-:W-:Y:S02]  /*16ac0*/  IMAD.U32 R0, RZ, RZ, UR6 ;  /* 0x00000006ff007e24 */ /* 0x000fe4000f8e00ff */
[----:B------:R-:W-:Y:S01]  /*16ad0*/  FADD.FTZ R6, R200, R6 ;  /* 0x00000006c8067221 */ /* 0x000fe20000010000 */
[C---:B------:R-:W-:Y:S02]  /*16ae0*/  PRMT R144, R2.reuse, 0x7610, R144 ;  /* 0x0000761002907816 */ /* 0x040fe40000000090 */
[----:B------:R-:W-:Y:S01]  /*16af0*/  PRMT R143, R2, 0x7632, R143 ;  /* 0x00007632028f7816 */ /* 0x000fe2000000008f */
[----:B------:R-:W-:Y:S01]  /*16b00*/  FADD.FTZ R2, R27, R5 ;  /* 0x000000051b027221 */ /* 0x000fe20000010000 */
[----:B------:R-:W-:-:S04]  /*16b10*/  IMAD.WIDE R52, R0, 0x2, R140 ;  /* 0x0000000200347825 */ /* 0x000fc800078e028c */
[----:B------:R-:W-:Y:S01]  /*16b20*/  FADD.FTZ R3, R26, R10 ;  /* 0x0000000a1a037221 */ /* 0x000fe20000010000 */
[----:B------:R-:W-:Y:S01]  /*16b30*/  FADD.FTZ R10, R201, R6 ;  /* 0x00000006c90a7221 */ /* 0x000fe20000010000 */
[----:B------:R-:W-:Y:S02]  /*16b40*/  IMAD.U32 R0, RZ, RZ, UR45 ;  /* 0x0000002dff007e24 */ /* 0x000fe4000f8e00ff */
[----:B------:R-:W-:Y:S01]  /*16b50*/  FADD.FTZ R201, R14, R2 ;  /* 0x000000020ec97221 */ /* 0x000fe20000010000 */
[----:B------:R-:W-:Y:S02]  /*16b60*/  IMAD.MOV.U32 R96, RZ, RZ, R39 ;  /* 0x000000ffff607224 */ /* 0x000fe400078e0027 */
[----:B------:R-:W-:Y:S01]  /*16b70*/  FADD.FTZ R3, R29, R3 ;  /* 0x000000031d037221 */ /* 0x000fe20000010000 */
[----:B------:R-:W-:Y:S01]  /*16b80*/  IMAD.WIDE R38, R0, 0x2, R140 ;  /* 0x0000000200267825 */ /* 0x000fe200078e028c */
[----:B------:R-:W-:Y:S02]  /*16b90*/  LOP3.LUT R2, R99, UR41, R24, 0x96, !PT ;  /* 0x0000002963027c12 */ /* 0x000fe4000f8e9618 */
[----:B------:R-:W-:Y:S01]  /*16ba0*/  LOP3.LUT R0, R243, UR40, R220, 0x96, !PT ;  /* 0x00000028f3007c12 */ /* 0x000fe2000f8e96dc */
[----:B------:R-:W-:-:S02]  /*16bb0*/  IMAD.MOV.U32 R30, RZ, RZ, R87 ;  /* 0x000000ffff1e7224 */ /* 0x000fc400078e0057 */
[----:B------:R-:W-:Y:S02]  /*16bc0*/  IMAD.MOV.U32 R87, RZ, RZ, R245 ;  /* 0x000000ffff577224 */ /* 0x000fe400078e00f5 */
[----:B------:R-:W-:Y:S01]  /*16bd0*/  FADD.FTZ R245, R20, R3 ;  /* 0x0000000314f57221 */ /* 0x000fe20000010000 */
[----:B------:R-:W-:-:S04]  /*16be0*/  IMAD.WIDE.U32 R2, R2, -0x2daee0ad, RZ ;  /* 0xd2511f5302027825 */ /* 0x000fc800078e00ff */
[----:B------:R-:W-:Y:S01]  /*16bf0*/  IMAD.WIDE.U32 R14, R0, -0x326172a9, RZ ;  /* 0xcd9e8d57000e7825 */ /* 0x000fe200078e00ff */
[----:B------:R-:W-:-:S03]  /*16c00*/  LOP3.LUT R0, R3, UR38, R242, 0x96, !PT ;  /* 0x0000002603007c12 */ /* 0x000fc6000f8e96f2 */
[----:B------:R-:W-:Y:S01]  /*16c10*/  FADD.FTZ R4, R199, R4 ;  /* 0x00000004c7047221 */ /* 0x000fe20000010000 */
[----:B------:R-:W-:-:S03]  /*16c20*/  LOP3.LUT R3, R15, UR39, R98, 0x96, !PT ;  /* 0x000000270f037c12 */ /* 0x000fc6000f8e9662 */
[----:B------:R-:W-:Y:S02]  /*16c30*/  FADD.FTZ R13, R198, R4 ;  /* 0x00000004c60d7221 */ /* 0x000fe40000010000 */
[----:B------:R-:W-:-:S04]  /*16c40*/  IMAD.WIDE.U32 R4, R3, -0x2daee0ad, RZ ;  /* 0xd2511f5303047825 */ /* 0x000fc800078e00ff */
[----:B------:R-:W-:Y:S01]  /*16c50*/  IMAD.WIDE.U32 R8, R0, -0x326172a9, RZ ;  /* 0xcd9e8d5700087825 */ /* 0x000fe200078e00ff */
[----:B------:R-:W-:Y:S02]  /*16c60*/  LOP3.LUT R0, R5, UR36, R2, 0x96, !PT ;  /* 0x0000002405007c12 */ /* 0x000fe4000f8e9602 */
[----:B------:R-:W-:-:S03]  /*16c70*/  ISETP.LE.U32.AND P1, PT, R7, UR12, PT ;  /* 0x0000000c07007c0c */ /* 0x000fc6000bf23070 */
        /* <DEDUP_REMOVED lines=9> */
[----:B------:R-:W-:Y:S02]  /*16d10*/  LOP3.LUT R7, R5, UR32, R6, 0x96, !PT ;  /* 0x0000002005077c12 */ /* 0x000fe4000f8e9606 */
[----:B------:R-:W-:Y:S02]  /*16d20*/  SHF.R.U32.HI R5, RZ, 0x10, R2 ;  /* 0x00000010ff057819 */ /* 0x000fe40000011602 */
[----:B------:R-:W-:Y:S02]  /*16d30*/  LOP3.LUT R0, R3, UR16, R4, 0x96, !PT ;  /* 0x0000001003007c12 */ /* 0x000fe4000f8e9604 */
[C---:B------:R-:W-:Y:S02]  /*16d40*/  LOP3.LUT R3, R2.reuse, 0xffff, RZ, 0xc0, !PT ;  /* 0x0000ffff02037812 */ /* 0x040fe400078ec0ff */
[----:B------:R-:W-:Y:S02]  /*16d50*/  LOP3.LUT R6, R2, 0xff, RZ, 0xc0, !PT ;  /* 0x000000ff02067812 */ /* 0x000fe400078ec0ff */
[----:B------:R-:W-:-:S02]  /*16d60*/  SHF.R.U32.HI R4, RZ, 0x18, R2 ;  /* 0x00000018ff047819 */ /* 0x000fc40000011602 */
[----:B------:R-:W-:Y:S01]  /*16d70*/  LOP3.LUT R2, R5, 0xff, RZ, 0xc0, !PT ;  /* 0x000000ff05027812 */ /* 0x000fe200078ec0ff */
[----:B------:R-:W-:Y:S01]  /*16d80*/  FADD.FTZ R202, R202, R10 ;  /* 0x0000000acaca7221 */ /* 0x000fe20000010000 */
[----:B------:R-:W-:Y:S02]  /*16d90*/  SHF.R.U32.HI R3, RZ, 0x8, R3 ;  /* 0x00000008ff037819 */ /* 0x000fe40000011603 */
[----:B------:R-:W-:Y:S02]  /*16da0*/  PRMT R10, R2, 0x5410, R4 ;  /* 0x00005410020a7816 */ /* 0x000fe40000000004 */
[----:B------:R-:W-:Y:S02]  /*16db0*/  LOP3.LUT R2, R0, 0xffff, RZ, 0xc0, !PT ;  /* 0x0000ffff00027812 */ /* 0x000fe400078ec0ff */
[----:B------:R-:W-:Y:S02]  /*16dc0*/  PRMT R11, R6, 0x5410, R3 ;  /* 0x00005410060b7816 */ /* 0x000fe40000000003 */
[----:B------:R-:W-:-:S02]  /*16dd0*/  SHF.R.U32.HI R3, RZ, 0x8, R2 ;  /* 0x00000008ff037819 */ /* 0x000fc40000011602 */
[----:B------:R-:W-:-:S04]  /*16de0*/  LOP3.LUT R2, R0, 0xff, RZ, 0xc0, !PT ;  /* 0x000000ff00027812 */ /* 0x000fc800078ec0ff */
[----:B------:R-:W-:Y:S02]  /*16df0*/  PRMT R9, R2, 0x5410, R3 ;  /* 0x0000541002097816 */ /* 0x000fe40000000003 */
[--C-:B------:R-:W-:Y:S02]  /*16e00*/  SHF.R.U32.HI R3, RZ, 0x10, R0.reuse ;  /* 0x00000010ff037819 */ /* 0x100fe40000011600 */
[----:B------:R-:W-:Y:S02]  /*16e10*/  SHF.R.U32.HI R2, RZ, 0x18, R0 ;  /* 0x00000018ff027819 */ /* 0x000fe40000011600 */
[----:B------:R-:W-:-:S04]  /*16e20*/  LOP3.LUT R0, R3, 0xff, RZ, 0xc0, !PT ;  /* 0x000000ff03007812 */ /* 0x000fc800078ec0ff */
[----:B------:R-:W-:Y:S01]  /*16e30*/  PRMT R12, R0, 0x5410, R2 ;  /* 0x00005410000c7816 */ /* 0x000fe20000000002 */
[----:B------:R-:W-:-:S04]  /*16e40*/  IMAD.WIDE.U32 R2, R7, -0x2daee0ad, RZ ;  /* 0xd2511f5307027825 */ /* 0x000fc800078e00ff */
[----:B------:R-:W-:Y:S02]  /*16e50*/  IMAD.U32 R0, RZ, RZ, UR12 ;  /* 0x0000000cff007e24 */ /* 0x000fe4000f8e00ff */
[----:B------:R-:W-:Y:S01]  /*16e60*/  IMAD.MOV.U32 R5, RZ, RZ, 0x7054 ;  /* 0x00007054ff057424 */ /* 0x000fe200078e00ff */
[----:B------:R-:W-:-:S04]  /*16e70*/  LOP3.LUT R4, R3, UR34, R8, 0x96, !PT ;  /* 0x0000002203047c12 */ /* 0x000fc8000f8e9608 */
[----:B------:R-:W-:Y:S02]  /*16e80*/  PRMT R0, R0, R5, UR12 ;  /* 0x0000000c00007e16 */ /* 0x000fe40008000005 */
[----:B------:R-:W-:-:S04]  /*16e90*/  LOP3.LUT R5, R4, 0xffff, RZ, 0xc0, !PT ;  /* 0x0000ffff04057812 */ /* 0x000fc800078ec0ff */
[----:B------:R-:W-:Y:S02]  /*16ea0*/  SHF.R.U32.HI R6, RZ, 0x8, R5 ;  /* 0x00000008ff067819 */ /* 0x000fe40000011605 */
[----:B------:R-:W-:-:S04]  /*16eb0*/  LOP3.LUT R5, R4, 0xff, RZ, 0xc0, !PT ;  /* 0x000000ff04057812 */ /* 0x000fc800078ec0ff */
[----:B------:R-:W-:Y:S02]  /*16ec0*/  PRMT R7, R5, 0x5410, R6 ;  /* 0x0000541005077816 */ /* 0x000fe40000000006 */
[--C-:B------:R-:W-:Y:S01]  /*16ed0*/  SHF.R.U32.HI R6, RZ, 0x10, R4.reuse ;  /* 0x00000010ff067819 */ /* 0x100fe20000011604 */
[----:B------:R-:W-:Y:S01]  /*16ee0*/  STG.E.U16 desc[UR26][R140.64+-0x100], R36 ;  /* 0xffff00248c007986 */ /* 0x000fe2000c10151a */
[----:B------:R-:W-:Y:S02]  /*16ef0*/  SHF.R.U32.HI R5, RZ, 0x18, R4 ;  /* 0x00000018ff057819 */ /* 0x000fe40000011604 */
[----:B------:R-:W-:Y:S01]  /*16f00*/  LOP3.LUT R4, R6, 0xff, RZ, 0xc0, !PT ;  /* 0x000000ff06047812 */ /* 0x000fe200078ec0ff */
[----:B------:R-:W-:Y:S01]  /*16f10*/  STG.E.U16 desc[UR26][R140.64+-0xfe], R35 ;  /* 0xffff02238c007986 */ /* 0x000fe2000c10151a */
[----:B------:R-:W-:-:S03]  /*16f20*/  LOP3.LUT R3, R2, 0xffff, RZ, 0xc0, !PT ;  /* 0x0000ffff02037812 */ /* 0x000fc600078ec0ff */
[----:B------:R-:W-:Y:S04]  /*16f30*/  STG.E.U16 desc[UR26][R54.64+-0x100], R33 ;  /* 0xffff002136007986 */ /* 0x000fe8000c10151a */
[----:B------:R-:W-:Y:S04]  /*16f40*/  STG.E.U16 desc[UR26][R54.64+-0xfe], R34 ;  /* 0xffff022236007986 */ /* 0x000fe8000c10151a */
[----:B------:R-:W-:Y:S04]  /*16f50*/  STG.E.U16 desc[UR26][R52.64+-0x100], R19 ;  /* 0xffff001334007986 */ /* 0x000fe8000c10151a */
[----:B------:R-:W-:Y:S04]  /*16f60*/  STG.E.U16 desc[UR26][R52.64+-0xfe], R18 ;  /* 0xffff021234007986 */ /* 0x000fe8000c10151a */
[----:B------:R1:W-:Y:S04]  /*16f70*/  STG.E.U16 desc[UR26][R38.64+-0xfe], R17 ;  /* 0xffff021126007986 */ /* 0x0003e8000c10151a */
[----:B------:R2:W-:Y:S01]  /*16f80*/  STG.E.U16 desc[UR26][R38.64+-0x100], R16 ;  /* 0xffff001026007986 */ /* 0x0005e2000c10151a */
[----:B------:R-:W-:Y:S01]  /*16f90*/  FADD.FTZ R198, R204, R13 ;  /* 0x0000000dccc67221 */ /* 0x000fe20000010000 */
[----:B-1----:R-:W-:-:S02]  /*16fa0*/  PRMT R17, R4, 0x5410, R5 ;  /* 0x0000541004117816 */ /* 0x002fc40000000005 */
[----:B------:R-:W-:Y:S02]  /*16fb0*/  SHF.R.U32.HI R4, RZ, 0x8, R3 ;  /* 0x00000008ff047819 */ /* 0x000fe40000011603 */
[----:B------:R-:W-:-:S04]  /*16fc0*/  LOP3.LUT R3, R2, 0xff, RZ, 0xc0, !PT ;  /* 0x000000ff02037812 */ /* 0x000fc800078ec0ff */
[----:B--2---:R-:W-:Y:S02]  /*16fd0*/  PRMT R16, R3, 0x5410, R4 ;  /* 0x0000541003107816 */ /* 0x004fe40000000004 */
[--C-:B------:R-:W-:Y:S02]  /*16fe0*/  SHF.R.U32.HI R4, RZ, 0x10, R2.reuse ;  /* 0x00000010ff047819 */ /* 0x100fe40000011602 */
[----:B------:R-:W-:Y:S02]  /*16ff0*/  SHF.R.U32.HI R3, RZ, 0x18, R2 ;  /* 0x00000018ff037819 */ /* 0x000fe40000011602 */
[----:B------:R-:W-:-:S04]  /*17000*/  LOP3.LUT R2, R4, 0xff, RZ, 0xc0, !PT ;  /* 0x000000ff04027812 */ /* 0x000fc800078ec0ff */
[----:B------:R-:W-:Y:S02]  /*17010*/  PRMT R13, R2, 0x5410, R3 ;  /* 0x00005410020d7816 */ /* 0x000fe40000000003 */
[--C-:B------:R-:W-:Y:S02]  /*17020*/  HSET2.LE.AND R2, R11, R0.reuse, PT ;  /* 0x000000000b027233 */ /* 0x100fe40003803000 */
[----:B------:R-:W-:-:S03]  /*17030*/  HSET2.LE.AND R3, R10, R0, PT ;  /* 0x000000000a037233 */ /* 0x000fc60003803000 */
[----:B------:R-:W-:Y:S02]  /*17040*/  LOP3.LUT R10, R2, R97, RZ, 0xc0, !PT ;  /* 0x00000061020a7212 */ /* 0x000fe400078ec0ff */
[----:B------:R-:W2:Y:S01]  /*17050*/  LDL.LU R97, [R1+0xb8] ;  /* 0x0000b80001617983 */ /* 0x000ea20000300800 */
[----:B------:R-:W-:Y:S02]  /*17060*/  LOP3.LUT R2, R221, UR4, RZ, 0x3c, !PT ;  /* 0x00000004dd027c12 */ /* 0x000fe4000f8e3cff */
[--C-:B------:R-:W-:Y:S02]  /*17070*/  HSET2.LE.AND R4, R9, R0.reuse, PT ;  /* 0x0000000009047233 */ /* 0x100fe40003803000 */
[----:B--2---:R-:W-:Y:S02]  /*17080*/  LOP3.LUT R11, R3, R97, RZ, 0xc0, !PT ;  /* 0x00000061030b7212 */ /* 0x004fe400078ec0ff */
[----:B------:R-:W2:Y:S01]  /*17090*/  LDL.LU R97, [R1+0xd4] ;  /* 0x0000d40001617983 */ /* 0x000ea20000300800 */
[----:B------:R-:W-:Y:S01]  /*170a0*/  IMAD.WIDE.U32 R108, R2, -0x326172a9, RZ ;  /* 0xcd9e8d57026c7825 */ /* 0x000fe200078e00ff */
[----:B------:R-:W-:-:S02]  /*170b0*/  HSET2.LE.AND R2, R12, R0, PT ;  /* 0x000000000c027233 */ /* 0x000fc40003803000 */
[----:B--2---:R-:W-:Y:S02]  /*170c0*/  LOP3.LUT R8, R4, R97, RZ, 0xc0, !PT ;  /* 0x0000006104087212 */ /* 0x004fe400078ec0ff */
[----:B------:R-:W-:Y:S02]  /*170d0*/  LOP3.LUT R4, R109, UR41, R24, 0x96, !PT ;  /* 0x000000296d047c12 */ /* 0x000fe4000f8e9618 */
[----:B------:R-:W2:Y:S01]  /*170e0*/  LDL.LU R24, [R1+0xd0] ;  /* 0x0000d00001187983 */ /* 0x000ea20000300800 */
[----:B------:R-:W-:Y:S02]  /*170f0*/  HSET2.LE.AND R3, R7, R0, PT ;  /* 0x0000000007037233 */ /* 0x000fe40003803000 */
[----:B------:R-:W-:Y:S01]  /*17100*/  IMAD.WIDE.U32 R6, R4, -0x2daee0ad, RZ ;  /* 0xd2511f5304067825 */ /* 0x000fe200078e00ff */
[----:B--2---:R-:W-:Y:S02]  /*17110*/  LOP3.LUT R9, R2, R24, RZ, 0xc0, !PT ;  /* 0x0000001802097212 */ /* 0x004fe400078ec0ff */
[----:B------:R-:W2:Y:S01]  /*17120*/  LDL.LU R24, [R1+0xb4] ;  /* 0x0000b40001187983 */ /* 0x000ea20000300800 */
[----:B------:R-:W-:-:S02]  /*17130*/  LOP3.LUT R2, R15, UR39, R108, 0x96, !PT ;  /* 0x000000270f027c12 */ /* 0x000fc4000f8e966c */
[----:B------:R-:W-:Y:S01]  /*17140*/  LOP3.LUT R4, R7, UR38, R242, 0x96, !PT ;  /* 0x0000002607047c12 */ /* 0x000fe2000f8e96f2 */
[----:B------:R-:W-:-:S04]  /*17150*/  @!P2 HADD2 R113, -R146.H0_H0, -RZ.H0_H0 ;  /* 0xa00000ff9271a230 */ /* 0x000fc80000000900 */
[----:B------:R-:W-:Y:S01]  /*17160*/  IMAD.WIDE.U32 R4, R4, -0x326172a9, RZ ;  /* 0xcd9e8d5704047825 */ /* 0x000fe200078e00ff */
[----:B------:R-:W-:Y:S02]  /*17170*/  PRMT R200, R146, 0x5410, R145 ;  /* 0x0000541092c87816 */ /* 0x000fe40000000091 */
[----:B------:R-:W-:Y:S01]  /*17180*/  @!P2 PRMT R146, R113, 0x5410, RZ ;  /* 0x000054107192a816 */ /* 0x000fe200000000ff */
[----:B------:R-:W-:Y:S02]  /*17190*/  @!P3 HADD2 R121, -R142.H0_H0, -RZ.H0_H0 ;  /* 0xa00000ff8e79b230 */ /* 0x000fe40000000900 */
[----:B------:R-:W-:Y:S01]  /*171a0*/  @!P4 HADD2 R120, -R37.H0_H0, -RZ.H0_H0 ;  /* 0xa00000ff2578c230 */ /* 0x000fe20000000900 */
[----:B------:R-:W-:Y:S02]  /*171b0*/  PRMT R199, R142, 0x5410, R37 ;  /* 0x000054108ec77816 */ /* 0x000fe40000000025 */
[----:B------:R-:W-:Y:S02]  /*171c0*/  @!P3 PRMT R142, R121, 0x5410, RZ ;  /* 0x00005410798eb816 */ /* 0x000fe400000000ff */
[----:B------:R-:W-:-:S02]  /*171d0*/  @!P4 PRMT R37, R120, 0x5410, RZ ;  /* 0x000054107825c816 */ /* 0x000fc400000000ff */
[----:B--2---:R-:W-:Y:S01]  /*171e0*/  LOP3.LUT R12, R3, R24, RZ, 0xc0, !PT ;  /* 0x00000018030c7212 */ /* 0x004fe200078ec0ff */
[----:B------:R-:W-:-:S05]  /*171f0*/  IMAD.WIDE.U32 R2, R2, -0x2daee0ad, RZ ;  /* 0xd2511f5302027825 */ /* 0x000fca00078e00ff */
[----:B------:R-:W-:Y:S02]  /*17200*/  LOP3.LUT R6, R3, UR36, R6, 0x96, !PT ;  /* 0x0000002403067c12 */ /* 0x000fe4000f8e9606 */
[----:B------:R-:W-:-:S03]  /*17210*/  LOP3.LUT R3, R5, UR37, R14, 0x96, !PT ;  /* 0x0000002505037c12 */ /* 0x000fc6000f8e960e */
[----:B------:R-:W-:-:S04]  /*17220*/  IMAD.WIDE.U32 R112, R6, -0x326172a9, RZ ;  /* 0xcd9e8d5706707825 */ /* 0x000fc800078e00ff */
[----:B------:R-:W-:Y:S01]  /*17230*/  IMAD.WIDE.U32 R6, R3, -0x2daee0ad, RZ ;  /* 0xd2511f5303067825 */ /* 0x000fe200078e00ff */
[----:B------:R-:W-:-:S03]  /*17240*/  LOP3.LUT R4, R113, UR35, R4, 0x96, !PT ;  /* 0x0000002371047c12 */ /* 0x000fc6000f8e9604 */
[----:B------:R-:W-:Y:S01]  /*17250*/  IMAD.MOV.U32 R24, RZ, RZ, R30 ;  /* 0x000000ffff187224 */ /* 0x000fe200078e001e */
[----:B------:R-:W-:Y:S01]  /*17260*/  LOP3.LUT R5, R7, UR33, R2, 0x96, !PT ;  /* 0x0000002107057c12 */ /* 0x000fe2000f8e9602 */
[----:B------:R-:W-:Y:S01]  /*17270*/  IMAD.MOV.U32 R30, RZ, RZ, R42 ;  /* 0x000000ffff1e7224 */ /* 0x000fe200078e002a */
[--C-:B------:R-:W-:Y:S01]  /*17280*/  HSET2.LE.AND R2, R17, R0.reuse, PT ;  /* 0x0000000011027233 */ /* 0x100fe20003803000 */
[----:B------:R-:W-:Y:S02]  /*17290*/  IMAD.MOV.U32 R42, RZ, RZ, R89 ;  /* 0x000000ffff2a7224 */ /* 0x000fe400078e0059 */
[----:B------:R-:W-:Y:S02]  /*172a0*/  IMAD.MOV.U32 R89, RZ, RZ, R77 ;  /* 0x000000ffff597224 */ /* 0x000fe400078e004d */
[----:B------:R-:W-:Y:S01]  /*172b0*/  IMAD.WIDE.U32 R120, R4, -0x2daee0ad, RZ ;  /* 0xd2511f5304787825 */ /* 0x000fe200078e00ff */
[----:B------:R-:W-:Y:S02]  /*172c0*/  HSET2.LE.AND R4, R13, R0, PT ;  /* 0x000000000d047233 */ /* 0x000fe40003803000 */
[----:B------:R-:W-:Y:S01]  /*172d0*/  LOP3.LUT R13, R2, R24, RZ, 0xc0, !PT ;  /* 0x00000018020d7212 */ /* 0x000fe200078ec0ff */
[----:B------:R-:W-:-:S02]  /*172e0*/  IMAD.MOV.U32 R77, RZ, RZ, R223 ;  /* 0x000000ffff4d7224 */ /* 0x000fc400078e00df */
[----:B------:R-:W2:Y:S04]  /*172f0*/  LDL.LU R223, [R1+0x1c8] ;  /* 0x0001c80001df7983 */ /* 0x000ea80000300800 */
[----:B------:R-:W3:Y:S01]  /*17300*/  LDL.LU R24, [R1+0xb0] ;  /* 0x0000b00001187983 */ /* 0x000ee20000300800 */
[----:B------:R-:W-:Y:S01]  /*17310*/  HSET2.LE.AND R3, R16, R0, PT ;  /* 0x0000000010037233 */ /* 0x000fe20003803000 */
[----:B------:R-:W-:-:S04]  /*17320*/  @!P1 HADD2 R114, -R145.H0_H0, -RZ.H0_H0 ;  /* 0xa00000ff91729230 */ /* 0x000fc80000000900 */
[----:B---3--:R-:W-:Y:S02]  /*17330*/  LOP3.LUT R14, R3, R24, RZ, 0xc0, !PT ;  /* 0x00000018030e7212 */ /* 0x008fe400078ec0ff */
[----:B------:R-:W3:Y:S01]  /*17340*/  LDL.LU R24, [R1+0xac] ;  /* 0x0000ac0001187983 */ /* 0x000ee20000300800 */
[----:B------:R-:W-:Y:S01]  /*17350*/  @!P6 HADD2 R115, -R144.H0_H0, -RZ.H0_H0 ;  /* 0xa00000ff9073e230 */ /* 0x000fe20000000900 */
[----:B------:R-:W-:Y:S02]  /*17360*/  LOP3.LUT R6, R121, UR29, R6, 0x96, !PT ;  /* 0x0000001d79067c12 */ /* 0x000fe4000f8e9606 */
[----:B------:R-:W-:Y:S01]  /*17370*/  PRMT R110, R144, 0x5410, R143 ;  /* 0x00005410906e7816 */ /* 0x000fe2000000008f */
[----:B------:R-:W-:Y:S01]  /*17380*/  @!P5 HADD2 R122, -R143.H0_H0, -RZ.H0_H0 ;  /* 0xa00000ff8f7ad230 */ /* 0x000fe20000000900 */
[----:B------:R-:W-:Y:S01]  /*17390*/  @!P1 PRMT R145, R114, 0x5410, RZ ;  /* 0x0000541072919816 */ /* 0x000fe200000000ff */
[----:B------:R-:W-:Y:S01]  /*173a0*/  IMAD.WIDE.U32 R2, R6, -0x326172a9, RZ ;  /* 0xcd9e8d5706027825 */ /* 0x000fe200078e00ff */
[----:B------:R-:W-:-:S03]  /*173b0*/  @!P6 PRMT R144, R115, 0x5410, RZ ;  /* 0x000054107390e816 */ /* 0x000fc600000000ff */
[----:B------:R-:W-:Y:S01]  /*173c0*/  IMAD.WIDE.U32 R114, R5, -0x326172a9, RZ ;  /* 0xcd9e8d5705727825 */ /* 0x000fe200078e00ff */
[----:B------:R-:W-:Y:S02]  /*173d0*/  @!P5 PRMT R143, R122, 0x5410, RZ ;  /* 0x000054107a8fd816 */ /* 0x000fe400000000ff */
[C---:B------:R-:W-:Y:S02]  /*173e0*/  LOP3.LUT R113, R2.reuse, 0xffff, RZ, 0xc0, !PT ;  /* 0x0000ffff02717812 */ /* 0x040fe400078ec0ff */
[----:B------:R-:W-:Y:S02]  /*173f0*/  LOP3.LUT R36, R3, UR16, R114, 0x96, !PT ;  /* 0x0000001003247c12 */ /* 0x000fe4000f8e9672 */
[----:B------:R-:W-:Y:S02]  /*17400*/  LOP3.LUT R122, R2, 0xff, RZ, 0xc0, !PT ;  /* 0x000000ff027a7812 */ /* 0x000fe400078ec0ff */
[--C-:B------:R-:W-:Y:S02]  /*17410*/  SHF.R.U32.HI R121, RZ, 0x10, R2.reuse ;  /* 0x00000010ff797819 */ /* 0x100fe40000011602 */
[----:B------:R-:W-:-:S02]  /*17420*/  SHF.R.U32.HI R114, RZ, 0x18, R2 ;  /* 0x00000018ff727819 */ /* 0x000fc40000011602 */
[----:B---3--:R-:W-:Y:S01]  /*17430*/  LOP3.LUT R15, R4, R24, RZ, 0xc0, !PT ;  /* 0x00000018040f7212 */ /* 0x008fe200078ec0ff */
[----:B------:R-:W-:Y:S02]  /*17440*/  IMAD.MOV.U32 R24, RZ, RZ, R94 ;  /* 0x000000ffff187224 */ /* 0x000fe400078e005e */
[----:B------:R-:W-:Y:S02]  /*17450*/  IMAD.MOV.U32 R94, RZ, RZ, R45 ;  /* 0x000000ffff5e7224 */ /* 0x000fe400078e002d */
[----:B------:R-:W-:-:S04]  /*17460*/  IMAD.WIDE.U32 R4, R24, -0x326172a9, RZ ;  /* 0xcd9e8d5718047825 */ /* 0x000fc800078e00ff */
[----:B------:R-:W-:Y:S01]  /*17470*/  IMAD.MOV.U32 R45, RZ, RZ, R44 ;  /* 0x000000ffff2d7224 */ /* 0x000fe200078e002c */
[----:B------:R-:W-:Y:S01]  /*17480*/  LOP3.LUT R2, R5, R177, RZ, 0x3c, !PT ;  /* 0x000000b105027212 */ /* 0x000fe200078e3cff */
[----:B------:R-:W-:Y:S02]  /*17490*/  IMAD.MOV.U32 R44, RZ, RZ, R224 ;  /* 0x000000ffff2c7224 */ /* 0x000fe400078e00e0 */
[----:B------:R-:W3:Y:S04]  /*174a0*/  LDL.LU R224, [R1+0x1c4] ;  /* 0x0001c40001e07983 */ /* 0x000ee80000300800 */
[----:B------:R-:W4:Y:S01]  /*174b0*/  LDL.LU R177, [R1+0x1c0] ;  /* 0x0001c00001b17983 */ /* 0x000f220000300800 */
[----:B------:R-:W-:Y:S01]  /*174c0*/  IMAD.WIDE.U32 R26, R2, -0x2daee0ad, RZ ;  /* 0xd2511f53021a7825 */ /* 0x000fe200078e00ff */
[----:B------:R-:W-:-:S04]  /*174d0*/  LOP3.LUT R3, R99, UR41, R4, 0x96, !PT ;  /* 0x0000002963037c12 */ /* 0x000fc8000f8e9604 */
[----:B------:R-:W-:Y:S01]  /*174e0*/  LOP3.LUT R2, R27, UR40, R220, 0x96, !PT ;  /* 0x000000281b027c12 */ /* 0x000fe2000f8e96dc */
[----:B------:R-:W-:-:S04]  /*174f0*/  IMAD.WIDE.U32 R6, R3, -0x2daee0ad, RZ ;  /* 0xd2511f5303067825 */ /* 0x000fc800078e00ff */
[----:B------:R-:W-:Y:S01]  /*17500*/  IMAD.WIDE.U32 R24, R2, -0x326172a9, RZ ;  /* 0xcd9e8d5702187825 */ /* 0x000fe200078e00ff */
[----:B------:R-:W-:Y:S02]  /*17510*/  LOP3.LUT R27, R109, UR41, R4, 0x96, !PT ;  /* 0x000000296d1b7c12 */ /* 0x000fe4000f8e9604 */
[----:B------:R-:W-:Y:S02]  /*17520*/  LOP3.LUT R4, R7, UR38, R26, 0x96, !PT ;  /* 0x0000002607047c12 */ /* 0x000fe4000f8e961a */
[----:B------:R-:W-:-:S03]  /*17530*/  LOP3.LUT R2, R25, UR39, R98, 0x96, !PT ;  /* 0x0000002719027c12 */ /* 0x000fc6000f8e9662 */
[----:B------:R-:W-:-:S04]  /*17540*/  IMAD.WIDE.U32 R16, R4, -0x326172a9, RZ ;  /* 0xcd9e8d5704107825 */ /* 0x000fc800078e00ff */
[----:B------:R-:W-:-:S05]  /*17550*/  IMAD.WIDE.U32 R2, R2, -0x2daee0ad, RZ ;  /* 0xd2511f5302027825 */ /* 0x000fca00078e00ff */
[----:B------:R-:W-:Y:S02]  /*17560*/  LOP3.LUT R6, R3, UR36, R6, 0x96, !PT ;  /* 0x0000002403067c12 */ /* 0x000fe4000f8e9606 */
[----:B------:R-:W-:-:S05]  /*17570*/  LOP3.LUT R3, R17, UR37, R24, 0x96, !PT ;  /* 0x0000002511037c12 */ /* 0x000fca000f8e9618 */
[----:B------:R-:W-:-:S05]  /*17580*/  IMAD.WIDE.U32 R4, R3, -0x2daee0ad, RZ ;  /* 0xd2511f5303047825 */ /* 0x000fca00078e00ff */
[----:B------:R-:W-:Y:S01]  /*17590*/  LOP3.LUT R5, R5, UR33, R2, 0x96, !PT ;  /* 0x0000002105057c12 */ /* 0x000fe2000f8e9602 */
[----:B------:R-:W-:-:S05]  /*175a0*/  IMAD.WIDE.U32 R2, R6, -0x326172a9, RZ ;  /* 0xcd9e8d5706027825 */ /* 0x000fca00078e00ff */
[----:B------:R-:W-:-:S05]  /*175b0*/  LOP3.LUT R3, R3, UR35, R16, 0x96, !PT ;  /* 0x0000002303037c12 */ /* 0x000fca000f8e9610 */
[----:B------:R-:W-:-:S05]  /*175c0*/  IMAD.WIDE.U32 R20, R3, -0x2daee0ad, RZ ;  /* 0xd2511f5303147825 */ /* 0x000fca00078e00ff */
[----:B------:R-:W-:Y:S01]  /*175d0*/  LOP3.LUT R3, R21, UR29, R4, 0x96, !PT ;  /* 0x0000001d15037c12 */ /* 0x000fe2000f8e9604 */
[----:B------:R-:W-:-:S05]  /*175e0*/  IMAD.WIDE.U32 R4, R5, -0x326172a9, RZ ;  /* 0xcd9e8d5705047825 */ /* 0x000fca00078e00ff */
[----:B------:R-:W-:Y:S01]  /*175f0*/  LOP3.LUT R21, R5, UR32, R2, 0x96, !PT ;  /* 0x0000002005157c12 */ /* 0x000fe2000f8e9602 */
[----:B------:R-:W-:-:S05]  /*17600*/  IMAD.WIDE.U32 R2, R3, -0x326172a9, RZ ;  /* 0xcd9e8d5703027825 */ /* 0x000fca00078e00ff */
[----:B------:R-:W-:Y:S02]  /*17610*/  LOP3.LUT R5, R3, UR16, R4, 0x96, !PT ;  /* 0x0000001003057c12 */ /* 0x000fe4000f8e9604 */
[C---:B------:R-:W-:Y:S01]  /*17620*/  LOP3.LUT R3, R2.reuse, 0xffff, RZ, 0xc0, !PT ;  /* 0x0000ffff02037812 */ /* 0x040fe200078ec0ff */
[----:B------:R-:W-:Y:S02]  /*17630*/  IMAD.MOV.U32 R100, RZ, RZ, R180 ;  /* 0x000000ffff647224 */ /* 0x000fe400078e00b4 */
[----:B------:R-:W2:Y:S01]  /*17640*/  LDL.LU R180, [R1+0x1bc] ;  /* 0x0001bc0001b47983 */ /* 0x000ea20000300800 */
[----:B------:R-:W-:Y:S02]  /*17650*/  SHF.R.U32.HI R4, RZ, 0x8, R3 ;  /* 0x00000008ff047819 */ /* 0x000fe40000011603 */
[----:B------:R-:W-:-:S04]  /*17660*/  LOP3.LUT R3, R2, 0xff, RZ, 0xc0, !PT ;  /* 0x000000ff02037812 */ /* 0x000fc800078ec0ff */
[----:B------:R-:W-:Y:S02]  /*17670*/  PRMT R3, R3, 0x5410, R4 ;  /* 0x0000541003037816 */ /* 0x000fe40000000004 */
[----:B------:R-:W-:-:S03]  /*17680*/  SHF.R.U32.HI R4, RZ, 0x10, R2 ;  /* 0x00000010ff047819 */ /* 0x000fc60000011602 */
[----:B------:R-:W-:-:S05]  /*17690*/  HSET2.LE.AND R3, R3, R0, PT ;  /* 0x0000000003037233 */ /* 0x000fca0003803000 */
[----:B------:R-:W-:Y:S02]  /*176a0*/  LOP3.LUT R6, R3, R41, RZ, 0xc0, !PT ;  /* 0x0000002903067212 */ /* 0x000fe400078ec0ff */
[----:B------:R-:W-:Y:S02]  /*176b0*/  SHF.R.U32.HI R3, RZ, 0x18, R2 ;  /* 0x00000018ff037819 */ /* 0x000fe40000011602 */
[----:B------:R-:W-:-:S04]  /*176c0*/  LOP3.LUT R2, R4, 0xff, RZ, 0xc0, !PT ;  /* 0x000000ff04027812 */ /* 0x000fc800078ec0ff */
[----:B------:R-:W-:Y:S01]  /*176d0*/  PRMT R2, R2, 0x5410, R3 ;  /* 0x0000541002027816 */ /* 0x000fe20000000003 */
[----:B------:R-:W-:Y:S02]  /*176e0*/  IMAD.MOV.U32 R101, RZ, RZ, R65 ;  /* 0x000000ffff657224 */ /* 0x000fe400078e0041 */
[----:B------:R-:W-:Y:S02]  /*176f0*/  IMAD.MOV.U32 R102, RZ, RZ, R67 ;  /* 0x000000ffff667224 */ /* 0x000fe400078e0043 */
[----:B------:R-:W-:Y:S01]  /*17700*/  IMAD.MOV.U32 R103, RZ, RZ, R66 ;  /* 0x000000ffff677224 */ /* 0x000fe200078e0042 */
[----:B------:R-:W-:Y:S01]  /*17710*/  HSET2.LE.AND R2, R2, R0, PT ;  /* 0x0000000002027233 */ /* 0x000fe20003803000 */
[----:B------:R-:W-:Y:S02]  /*17720*/  IMAD.MOV.U32 R99, RZ, RZ, R91 ;  /* 0x000000ffff637224 */ /* 0x000fe400078e005b */
        /* <DEDUP_REMOVED lines=17> */
[----:B------:R-:W-:Y:S01]  /*17840*/  IMAD.MOV.U32 R86, RZ, RZ, R82 ;  /* 0x000000ffff567224 */ /* 0x000fe200078e0052 */
[----:B------:R-:W3:Y:S01]  /*17850*/  LDL.LU R225, [R1+0x1b8] ;  /* 0x0001b80001e17983 */ /* 0x000ee20000300800 */
[----:B------:R-:W-:Y:S02]  /*17860*/  IMAD.MOV.U32 R77, RZ, RZ, R226 ;  /* 0x000000ffff4d7224 */ /* 0x000fe400078e00e2 */
[----:B------:R-:W-:Y:S01]  /*17870*/  IMAD.MOV.U32 R82, RZ, RZ, R80 ;  /* 0x000000ffff527224 */ /* 0x000fe200078e0050 */
[----:B------:R-:W3:Y:S01]  /*17880*/  LDL.LU R226, [R1+0x1b4] ;  /* 0x0001b40001e27983 */ /* 0x000ee20000300800 */
        /* <DEDUP_REMOVED lines=10> */
[----:B----4-:R-:W1:Y:S02]  /*17930*/  LDSM.16.MT88.4 R16, [R177+0x6000] ;  /* 0x00600000b110783b */ /* 0x010e640000004200 */
[----:B-1----:R-:W-:Y:S07]  /*17940*/  HMMA.16816.F32 R40, R8, R18, R100 ;  /* 0x000000120828723c */ /* 0x002fee0000001864 */
[----:B------:R-:W-:-:S02]  /*17950*/  IMAD.MOV.U32 R100, RZ, RZ, R98 ;  /* 0x000000ffff647224 */ /* 0x000fc400078e0062 */
[----:B------:R-:W-:Y:S02]  /*17960*/  IMAD.MOV.U32 R98, RZ, RZ, R28 ;  /* 0x000000ffff627224 */ /* 0x000fe400078e001c */
[----:B------:R-:W-:Y:S02]  /*17970*/  IMAD.MOV.U32 R28, RZ, RZ, R93 ;  /* 0x000000ffff1c7224 */ /* 0x000fe400078e005d */
[----:B------:R-:W-:Y:S02]  /*17980*/  IMAD.MOV.U32 R93, RZ, RZ, R85 ;  /* 0x000000ffff5d7224 */ /* 0x000fe400078e0055 */
[----:B------:R-:W-:Y:S02]  /*17990*/  IMAD.MOV.U32 R85, RZ, RZ, R83 ;  /* 0x000000ffff557224 */ /* 0x000fe400078e0053 */
[----:B------:R-:W-:Y:S02]  /*179a0*/  IMAD.MOV.U32 R83, RZ, RZ, R79 ;  /* 0x000000ffff537224 */ /* 0x000fe400078e004f */
[----:B------:R-:W-:-:S02]  /*179b0*/  IMAD.MOV.U32 R79, RZ, RZ, R227 ;  /* 0x000000ffff4f7224 */ /* 0x000fc400078e00e3 */
[----:B------:R-:W4:Y:S01]  /*179c0*/  LDL.LU R227, [R1+0x1b0] ;  /* 0x0001b00001e37983 */ /* 0x000f220000300800 */
[----:B------:R-:W-:Y:S02]  /*179d0*/  IMAD.MOV.U32 R99, RZ, RZ, R28 ;  /* 0x000000ffff637224 */ /* 0x000fe400078e001c */
[----:B------:R-:W-:Y:S01]  /*179e0*/  IMAD.MOV.U32 R28, RZ, RZ, R230 ;  /* 0x000000ffff1c7224 */ /* 0x000fe200078e00e6 */
[----:B------:R-:W3:Y:S04]  /*179f0*/  LDL.LU R228, [R1+0x1ac] ;  /* 0x0001ac0001e47983 */ /* 0x000ee80000300800 */
[----:B------:R-:W4:Y:S04]  /*17a00*/  LDL.LU R229, [R1+0x1a8] ;  /* 0x0001a80001e57983 */ /* 0x000f280000300800 */
[----:B------:R-:W3:Y:S04]  /*17a10*/  LDL.LU R230, [R1+0x1a4] ;  /* 0x0001a40001e67983 */ /* 0x000ee80000300800 */
[----:B------:R-:W4:Y:S04]  /*17a20*/  LDL.LU R231, [R1+0x1a0] ;  /* 0x0001a00001e77983 */ /* 0x000f280000300800 */
[----:B------:R-:W3:Y:S01]  /*17a30*/  LDL.LU R178, [R1+0x19c] ;  /* 0x00019c0001b27983 */ /* 0x000ee20000300800 */
[----:B------:R-:W-:-:S02]  /*17a40*/  IMAD.MOV.U32 R35, RZ, RZ, R98 ;  /* 0x000000ffff237224 */ /* 0x000fc400078e0062 */
[----:B------:R-:W-:Y:S02]  /*17a50*/  IMAD.MOV.U32 R98, RZ, RZ, R30 ;  /* 0x000000ffff627224 */ /* 0x000fe400078e001e */
[----:B------:R-:W-:Y:S02]  /*17a60*/  IMAD.MOV.U32 R30, RZ, RZ, R127 ;  /* 0x000000ffff1e7224 */ /* 0x000fe400078e007f */
[----:B------:R-:W-:Y:S02]  /*17a70*/  IMAD.MOV.U32 R127, RZ, RZ, R179 ;  /* 0x000000ffff7f7224 */ /* 0x000fe400078e00b3 */
[----:B------:R-:W4:Y:S01]  /*17a80*/  LDL.LU R179, [R1+0x198] ;  /* 0x0001980001b37983 */ /* 0x000f220000300800 */
[----:B------:R-:W-:-:S04]  /*17a90*/  LOP3.LUT R2, R5, 0xffff, RZ, 0xc0, !PT ;  /* 0x0000ffff05027812 */ /* 0x000fc800078ec0ff */
[----:B------:R-:W-:Y:S02]  /*17aa0*/  SHF.R.U32.HI R3, RZ, 0x8, R2 ;  /* 0x00000008ff037819 */ /* 0x000fe40000011602 */
[----:B------:R-:W-:-:S04]  /*17ab0*/  LOP3.LUT R2, R5, 0xff, RZ, 0xc0, !PT ;  /* 0x000000ff05027812 */ /* 0x000fc800078ec0ff */
[----:B------:R-:W-:-:S05]  /*17ac0*/  PRMT R2, R2, 0x5410, R3 ;  /* 0x0000541002027816 */ /* 0x000fca0000000003 */
[----:B------:R-:W-:-:S05]  /*17ad0*/  HSET2.LE.AND R2, R2, R0, PT ;  /* 0x0000000002027233 */ /* 0x000fca0003803000 */
[----:B------:R-:W-:Y:S02]  /*17ae0*/  LOP3.LUT R4, R2, R64, RZ, 0xc0, !PT ;  /* 0x0000004002047212 */ /* 0x000fe400078ec0ff */
[--C-:B------:R-:W-:Y:S02]  /*17af0*/  SHF.R.U32.HI R2, RZ, 0x10, R5.reuse ;  /* 0x00000010ff027819 */ /* 0x100fe40000011605 */
[----:B------:R-:W-:Y:S02]  /*17b00*/  SHF.R.U32.HI R3, RZ, 0x18, R5 ;  /* 0x00000018ff037819 */ /* 0x000fe40000011605 */
[----:B------:R-:W-:-:S04]  /*17b10*/  LOP3.LUT R2, R2, 0xff, RZ, 0xc0, !PT ;  /* 0x000000ff02027812 */ /* 0x000fc800078ec0ff */
[----:B------:R-:W-:-:S05]  /*17b20*/  PRMT R2, R2, 0x5410, R3 ;  /* 0x0000541002027816 */ /* 0x000fca0000000003 */
[----:B------:R-:W-:-:S05]  /*17b30*/  HSET2.LE.AND R2, R2, R0, PT ;  /* 0x0000000002027233 */ /* 0x000fca0003803000 */
[----:B------:R-:W-:Y:S01]  /*17b40*/  LOP3.LUT R5, R2, R61, RZ, 0xc0, !PT ;  /* 0x0000003d02057212 */ /* 0x000fe200078ec0ff */
[-C--:B------:R-:W-:Y:S06]  /*17b50*/  HMMA.16816.F32 R72, R8, R16.reuse, R72 ;  /* 0x000000100848723c */ /* 0x080fec0000001848 */
[C---:B------:R-:W-:Y:S06]  /*17b60*/  HMMA.16816.F32 R64, R4.reuse, R16, R116 ;  /* 0x000000100440723c */ /* 0x040fec0000001874 */
[----:B------:R-:W-:Y:S01]  /*17b70*/  HMMA.16816.F32 R60, R4, R18, R128 ;  /* 0x00000012043c723c */ /* 0x000fe20000001880 */
[----:B--2---:R-:W1:Y:S01]  /*17b80*/  LDSM.16.MT88.4 R16, [R180+0x6000] ;  /* 0x00600000b410783b */ /* 0x004e620000004200 */
        /* <DEDUP_REMOVED lines=12> */
[-C--:B-1----:R-:W-:Y:S06]  /*17c50*/  HMMA.16816.F32 R80, R4, R16.reuse, R132 ;  /* 0x000000100450723c */ /* 0x082fec0000001884 */
[----:B------:R-:W-:Y:S01]  /*17c60*/  HMMA.16816.F32 R88, R8, R16, R88 ;  /* 0x000000100858723c */ /* 0x000fe20000001858 */
[----:B------:R-:W-:-:S05]  /*17c70*/  IMAD.MOV.U32 R135, RZ, RZ, R78 ;  /* 0x000000ffff877224 */ /* 0x000fca00078e004e */
[-C--:B------:R-:W-:Y:S06]  /*17c80*/  HMMA.16816.F32 R76, R4, R18.reuse, R136 ;  /* 0x00000012044c723c */ /* 0x080fec0000001888 */
[----:B------:R-:W-:Y:S01]  /*17c90*/  HMMA.16816.F32 R84, R8, R18, R84 ;  /* 0x000000120854723c */ /* 0x000fe20000001854 */
[----:B------:R-:W-:Y:S02]  /*17ca0*/  IMAD.MOV.U32 R2, RZ, RZ, R176 ;  /* 0x000000ffff027224 */ /* 0x000fe400078e00b0 */
[----:B------:R-:W-:Y:S02]  /*17cb0*/  IMAD.MOV.U32 R220, RZ, RZ, R241 ;  /* 0x000000ffffdc7224 */ /* 0x000fe400078e00f1 */
[----:B------:R1:W5:Y:S01]  /*17cc0*/  LDL.LU R241, [R1+0x194] ;  /* 0x0001940001f17983 */ /* 0x0003620000300800 */
[----:B------:R-:W-:-:S02]  /*17cd0*/  IMAD.MOV.U32 R131, RZ, RZ, R240 ;  /* 0x000000ffff837224 */ /* 0x000fc400078e00f0 */
[----:B------:R-:W-:Y:S01]  /*17ce0*/  IMAD.MOV.U32 R221, RZ, RZ, R191 ;  /* 0x000000ffffdd7224 */ /* 0x000fe200078e00bf */
[----:B------:R1:W5:Y:S01]  /*17cf0*/  LDL.LU R240, [R1+0x190] ;  /* 0x0001900001f07983 */ /* 0x0003620000300800 */
[----:B------:R-:W-:Y:S02]  /*17d00*/  IMAD.MOV.U32 R242, RZ, RZ, R190 ;  /* 0x000000fffff27224 */ /* 0x000fe400078e00be */
[----:B------:R-:W-:Y:S01]  /*17d10*/  IMAD.MOV.U32 R204, RZ, RZ, R189 ;  /* 0x000000ffffcc7224 */ /* 0x000fe200078e00bd */
        /* <DEDUP_REMOVED lines=16> */
[----:B------:R1:W5:Y:S04]  /*17e20*/  LDL.LU R183, [R1+0x16c] ;  /* 0x00016c0001b77983 */ /* 0x0003680000300800 */
[----:B------:R1:W5:Y:S04]  /*17e30*/  LDL.LU R182, [R1+0x168] ;  /* 0x0001680001b67983 */ /* 0x0003680000300800 */
[----:B------:R1:W5:Y:S04]  /*17e40*/  LDL.LU R181, [R1+0x164] ;  /* 0x0001640001b57983 */ /* 0x0003680000300800 */
[----:B------:R1:W5:Y:S04]  /*17e50*/  LDL.LU R176, [R1+0x160] ;  /* 0x0001600001b07983 */ /* 0x0003680000300800 */
[----:B---3--:R-:W2:Y:S02]  /*17e60*/  LDSM.16.MT88.4 R16, [R178+0x6000] ;  /* 0x00600000b210783b */ /* 0x008ea40000004200 */
[-C--:B--2---:R-:W-:Y:S06]  /*17e70*/  HMMA.16816.F32 R100, R8, R16.reuse, R100 ;  /* 0x000000100864723c */ /* 0x084fec0000001864 */
[C---:B------:R-:W-:Y:S06]  /*17e80*/  HMMA.16816.F32 R56, R4.reuse, R16, R248 ;  /* 0x000000100438723c */ /* 0x040fec00000018f8 */
[-C--:B------:R-:W-:Y:S06]  /*17e90*/  HMMA.16816.F32 R48, R4, R18.reuse, R48 ;  /* 0x000000120430723c */ /* 0x080fec0000001830 */
[----:B------:R-:W-:Y:S01]  /*17ea0*/  HMMA.16816.F32 R96, R8, R18, R96 ;  /* 0x000000120860723c */ /* 0x000fe20000001860 */
[----:B----4-:R-:W2:Y:S01]  /*17eb0*/  LDSM.16.MT88.4 R16, [R179+0x6000] ;  /* 0x00600000b310783b */ /* 0x010ea20000004200 */
[----:B------:R-:W-:-:S02]  /*17ec0*/  IMAD.MOV.U32 R250, RZ, RZ, R2 ;  /* 0x000000fffffa7224 */ /* 0x000fc400078e0002 */
[----:B------:R-:W-:Y:S02]  /*17ed0*/  IMAD.MOV.U32 R249, RZ, RZ, R3 ;  /* 0x000000fffff97224 */ /* 0x000fe400078e0003 */
[----:B------:R-:W-:Y:S01]  /*17ee0*/  IMAD.WIDE.U32 R2, R21, -0x2daee0ad, RZ ;  /* 0xd2511f5315027825 */ /* 0x000fe200078e00ff */
[C---:B--2---:R-:W-:Y:S06]  /*17ef0*/  HMMA.16816.F32 R44, R4.reuse, R16, R44 ;  /* 0x00000010042c723c */ /* 0x044fec000000182c */
[----:B------:R-:W-:Y:S07]  /*17f00*/  HMMA.16816.F32 R32, R4, R18, R32 ;  /* 0x000000120420723c */ /* 0x000fee0000001820 */
[----:B------:R-:W-:-:S02]  /*17f10*/  LOP3.LUT R4, R3, UR34, R20, 0x96, !PT ;  /* 0x0000002203047c12 */ /* 0x000fc4000f8e9614 */
[C---:B------:R-:W-:Y:S02]  /*17f20*/  LOP3.LUT R3, R2.reuse, 0xffff, RZ, 0xc0, !PT ;  /* 0x0000ffff02037812 */ /* 0x040fe400078ec0ff */
[----:B------:R-:W-:Y:S02]  /*17f30*/  LOP3.LUT R5, R2, 0xff, RZ, 0xc0, !PT ;  /* 0x000000ff02057812 */ /* 0x000fe400078ec0ff */
[----:B------:R-:W-:Y:S01]  /*17f40*/  SHF.R.U32.HI R6, RZ, 0x8, R3 ;  /* 0x00000008ff067819 */ /* 0x000fe20000011603 */
[----:B------:R-:W-:Y:S01]  /*17f50*/  HMMA.16816.F32 R92, R8, R16, R92 ;  /* 0x00000010085c723c */ /* 0x000fe2000000185c */
[----:B------:R-:W-:-:S05]  /*17f60*/  SHF.R.U32.HI R3, RZ, 0x10, R2 ;  /* 0x00000010ff037819 */ /* 0x000fca0000011602 */
[----:B------:R-:W-:Y:S01]  /*17f70*/  HMMA.16816.F32 R28, R8, R18, R28 ;  /* 0x00000012081c723c */ /* 0x000fe2000000181c */
[----:B------:R-:W-:Y:S02]  /*17f80*/  PRMT R16, R5, 0x5410, R6 ;  /* 0x0000541005107816 */ /* 0x000fe40000000006 */
[----:B------:R-:W-:-:S04]  /*17f90*/  SHF.R.U32.HI R5, RZ, 0x10, R4 ;  /* 0x00000010ff057819 */ /* 0x000fc80000011604 */
[----:B------:R-:W-:Y:S02]  /*17fa0*/  SHF.R.U32.HI R8, RZ, 0x18, R2 ;  /* 0x00000018ff087819 */ /* 0x000fe40000011602 */
[----:B------:R-:W-:Y:S02]  /*17fb0*/  LOP3.LUT R2, R4, 0xffff, RZ, 0xc0, !PT ;  /* 0x0000ffff04027812 */ /* 0x000fe400078ec0ff */
[----:B------:R-:W-:Y:S02]  /*17fc0*/  LOP3.LUT R6, R3, 0xff, RZ, 0xc0, !PT ;  /* 0x000000ff03067812 */ /* 0x000fe400078ec0ff */
[----:B------:R-:W-:Y:S02]  /*17fd0*/  SHF.R.U32.HI R3, RZ, 0x8, R2 ;  /* 0x00000008ff037819 */ /* 0x000fe40000011602 */
[----:B------:R-:W-:Y:S02]  /*17fe0*/  LOP3.LUT R2, R5, 0xff, RZ, 0xc0, !PT ;  /* 0x000000ff05027812 */ /* 0x000fe400078ec0ff */
[----:B------:R-:W-:-:S02]  /*17ff0*/  PRMT R5, R6, 0x5410, R8 ;  /* 0x0000541006057816 */ /* 0x000fc40000000008 */
[----:B------:R-:W2:Y:S01]  /*18000*/  LDSM.16.MT88.4 R8, [R177+0x6800] ;  /* 0x00680000b108783b */ /* 0x000ea20000004200 */
[----:B------:R-:W-:Y:S02]  /*18010*/  LOP3.LUT R7, R4, 0xff, RZ, 0xc0, !PT ;  /* 0x000000ff04077812 */ /* 0x000fe400078ec0ff */
[----:B------:R-:W-:-:S04]  /*18020*/  SHF.R.U32.HI R4, RZ, 0x18, R4 ;  /* 0x00000018ff047819 */ /* 0x000fc80000011604 */
[----:B------:R-:W-:Y:S02]  /*18030*/  PRMT R4, R2, 0x5410, R4 ;  /* 0x0000541002047816 */ /* 0x000fe40000000004 */
[--C-:B------:R-:W-:Y:S02]  /*18040*/  HSET2.LE.AND R2, R16, R0.reuse, PT ;  /* 0x0000000010027233 */ /* 0x100fe40003803000 */
[----:B------:R-:W-:Y:S01]  /*18050*/  PRMT R3, R7, 0x5410, R3 ;  /* 0x0000541007037816 */ /* 0x000fe20000000003 */
[----:B------:R-:W3:Y:S02]  /*18060*/  LDSM.16.MT88.4 R16, [R178+0x6800] ;  /* 0x00680000b210783b */ /* 0x000ee40000004200 */
[----:B------:R-:W-:Y:S02]  /*18070*/  LOP3.LUT R6, R2, R105, RZ, 0xc0, !PT ;  /* 0x0000006902067212 */ /* 0x000fe400078ec0ff */
[--C-:B------:R-:W-:Y:S02]  /*18080*/  HSET2.LE.AND R2, R5, R0.reuse, PT ;  /* 0x0000000005027233 */ /* 0x100fe40003803000 */
[----:B------:R-:W-:-:S02]  /*18090*/  HSET2.LE.AND R3, R3, R0, PT ;  /* 0x0000000003037233 */ /* 0x000fc40003803000 */
[----:B------:R-:W-:Y:S02]  /*180a0*/  HSET2.LE.AND R5, R4, R0, PT ;  /* 0x0000000004057233 */ /* 0x000fe40003803000 */
[----:B------:R-:W-:Y:S02]  /*180b0*/  LOP3.LUT R7, R2, R104, RZ, 0xc0, !PT ;  /* 0x0000006802077212 */ /* 0x000fe400078ec0ff */
[----:B------:R-:W-:Y:S02]  /*180c0*/  LOP3.LUT R4, R3, R107, RZ, 0xc0, !PT ;  /* 0x0000006b03047212 */ /* 0x000fe400078ec0ff */
[----:B------:R-:W-:Y:S01]  /*180d0*/  LOP3.LUT R5, R5, R106, RZ, 0xc0, !PT ;  /* 0x0000006a05057212 */ /* 0x000fe200078ec0ff */
[----:B------:R-:W-:Y:S02]  /*180e0*/  IMAD.MOV.U32 R134, RZ, RZ, R116 ;  /* 0x000000ffff867224 */ /* 0x000fe400078e0074 */
[----:B------:R-:W-:Y:S02]  /*180f0*/  IMAD.MOV.U32 R133, RZ, RZ, R117 ;  /* 0x000000ffff857224 */ /* 0x000fe400078e0075 */
[----:B------:R-:W-:-:S02]  /*18100*/  IMAD.MOV.U32 R132, RZ, RZ, R118 ;  /* 0x000000ffff847224 */ /* 0x000fc400078e0076 */
[----:B------:R-:W-:Y:S02]  /*18110*/  IMAD.MOV.U32 R251, RZ, RZ, R119 ;  /* 0x000000fffffb7224 */ /* 0x000fe400078e0077 */
[----:B------:R-:W-:Y:S02]  /*18120*/  IMAD.MOV.U32 R248, RZ, RZ, R23 ;  /* 0x000000fffff87224 */ /* 0x000fe400078e0017 */
[----:B------:R-:W-:Y:S02]  /*18130*/  IMAD.MOV.U32 R2, RZ, RZ, R22 ;  /* 0x000000ffff027224 */ /* 0x000fe400078e0016 */
[----:B------:R-:W4:Y:S01]  /*18140*/  LDSM.16.MT88.4 R20, [R180+0x6800] ;  /* 0x00680000b414783b */ /* 0x000f220000004200 */
[-C--:B--2---:R-:W-:Y:S06]  /*18150*/  HMMA.16816.F32 R136, R12, R8.reuse, R72 ;  /* 0x000000080c88723c */ /* 0x084fec0000001848 */
[C---:B------:R-:W-:Y:S06]  /*18160*/  HMMA.16816.F32 R64, R4.reuse, R8, R64 ;  /* 0x000000080440723c */ /* 0x040fec0000001840 */
[-C--:B------:R-:W-:Y:S06]  /*18170*/  HMMA.16816.F32 R104, R4, R10.reuse, R60 ;  /* 0x0000000a0468723c */ /* 0x080fec000000183c */
[----:B------:R-:W-:Y:S01]  /*18180*/  HMMA.16816.F32 R116, R12, R10, R40 ;  /* 0x0000000a0c74723c */ /* 0x000fe20000001828 */
[----:B------:R-:W2:Y:S05]  /*18190*/  LDSM.16.MT88.4 R8, [R179+0x6800] ;  /* 0x00680000b308783b */ /* 0x000eaa0000004200 */
[-C--:B---3--:R-:W-:Y:S06]  /*181a0*/  HMMA.16816.F32 R60, R4, R16.reuse, R56 ;  /* 0x00000010043c723c */ /* 0x088fec0000001838 */
[----:B------:R-:W-:Y:S07]  /*181b0*/  HMMA.16816.F32 R56, R12, R16, R100 ;  /* 0x000000100c38723c */ /* 0x000fee0000001864 */
[----:B------:R-:W-:Y:S01]  /*181c0*/  IMAD.MOV.U32 R103, RZ, RZ, R2 ;  /* 0x000000ffff677224 */ /* 0x000fe200078e0002 */
[----:B------:R-:W-:Y:S01]  /*181d0*/  LOP3.LUT R2, R25, UR39, R108, 0x96, !PT ;  /* 0x0000002719027c12 */ /* 0x000fe2000f8e966c */
[----:B----4-:R-:W-:Y:S04]  /*181e0*/  HMMA.16816.F32 R80, R4, R20, R80 ;  /* 0x000000140450723c */ /* 0x010fe80000001850 */
[----:B------:R-:W-:-:S02]  /*181f0*/  IMAD.WIDE.U32 R2, R2, -0x2daee0ad, RZ ;  /* 0xd2511f5302027825 */ /* 0x000fc400078e00ff */
[C---:B------:R-:W-:Y:S06]  /*18200*/  HMMA.16816.F32 R76, R4.reuse, R22, R76 ;  /* 0x00000016044c723c */ /* 0x040fec000000184c */
[C---:B------:R-:W-:Y:S06]  /*18210*/  HMMA.16816.F32 R48, R4.reuse, R18, R48 ;  /* 0x000000120430723c */ /* 0x040fec0000001830 */
[C---:B--2---:R-:W-:Y:S06]  /*18220*/  HMMA.16816.F32 R44, R4.reuse, R8, R44 ;  /* 0x00000008042c723c */ /* 0x044fec000000182c */
[----:B------:R-:W-:Y:S07]  /*18230*/  HMMA.16816.F32 R32, R4, R10, R32 ;  /* 0x0000000a0420723c */ /* 0x000fee0000001820 */
[----:B------:R-:W-:-:S05]  /*18240*/  IMAD.WIDE.U32 R6, R27, -0x2daee0ad, RZ ;  /* 0xd2511f531b067825 */ /* 0x000fca00078e00ff */
        /* <DEDUP_REMOVED lines=10> */
[C---:B------:R-:W-:Y:S04]  /*182f0*/  HMMA.16816.F32 R40, R12.reuse, R22, R84 ;  /* 0x000000160c28723c */ /* 0x040fe80000001854 */
[----:B------:R-:W-:Y:S02]  /*18300*/  IMAD.WIDE.U32 R2, R3, -0x326172a9, RZ ;  /* 0xcd9e8d5703027825 */ /* 0x000fe400078e00ff */
[----:B------:R-:W-:Y:S01]  /*18310*/  HMMA.16816.F32 R84, R12, R10, R28 ;  /* 0x0000000a0c54723c */ /* 0x000fe2000000181c */
[----:B------:R-:W-:-:S06]  /*18320*/  LOP3.LUT R4, R2, 0xffff, RZ, 0xc0, !PT ;  /* 0x0000ffff02047812 */ /* 0x000fcc00078ec0ff */
[----:B------:R-:W-:Y:S01]  /*18330*/  IMAD.WIDE.U32 R28, R5, -0x326172a9, RZ ;  /* 0xcd9e8d57051c7825 */ /* 0x000fe200078e00ff */
[----:B------:R-:W-:Y:S01]  /*18340*/  HMMA.16816.F32 R72, R12, R8, R92 ;  /* 0x000000080c48723c */ /* 0x000fe2000000185c */
[----:B------:R-:W-:Y:S02]  /*18350*/  SHF.R.U32.HI R5, RZ, 0x8, R4 ;  /* 0x00000008ff057819 */ /* 0x000fe40000011604 */
[----:B------:R-:W-:Y:S02]  /*18360*/  LOP3.LUT R3, R3, UR16, R28, 0x96, !PT ;  /* 0x0000001003037c12 */ /* 0x000fe4000f8e961c */
[----:B------:R-:W-:Y:S02]  /*18370*/  LOP3.LUT R4, R2, 0xff, RZ, 0xc0, !PT ;  /* 0x000000ff02047812 */ /* 0x000fe400078ec0ff */
[--C-:B------:R-:W-:Y:S02]  /*18380*/  SHF.R.U32.HI R7, RZ, 0x10, R2.reuse ;  /* 0x00000010ff077819 */ /* 0x100fe40000011602 */
[----:B------:R-:W-:-:S02]  /*18390*/  SHF.R.U32.HI R8, RZ, 0x18, R2 ;  /* 0x00000018ff087819 */ /* 0x000fc40000011602 */
[C---:B------:R-:W-:Y:S02]  /*183a0*/  LOP3.LUT R2, R3.reuse, 0xffff, RZ, 0xc0, !PT ;  /* 0x0000ffff03027812 */ /* 0x040fe400078ec0ff */
[----:B------:R-:W-:Y:S02]  /*183b0*/  PRMT R9, R4, 0x5410, R5 ;  /* 0x0000541004097816 */ /* 0x000fe40000000005 */
[----:B------:R-:W-:Y:S02]  /*183c0*/  LOP3.LUT R6, R3, 0xff, RZ, 0xc0, !PT ;  /* 0x000000ff03067812 */ /* 0x000fe400078ec0ff */
[--C-:B------:R-:W-:Y:S02]  /*183d0*/  SHF.R.U32.HI R4, RZ, 0x10, R3.reuse ;  /* 0x00000010ff047819 */ /* 0x100fe40000011603 */
[----:B------:R-:W-:Y:S02]  /*183e0*/  SHF.R.U32.HI R5, RZ, 0x18, R3 ;  /* 0x00000018ff057819 */ /* 0x000fe40000011603 */
[----:B------:R-:W-:-:S02]  /*183f0*/  SHF.R.U32.HI R2, RZ, 0x8, R2 ;  /* 0x00000008ff027819 */ /* 0x000fc40000011602 */
[----:B------:R-:W-:Y:S02]  /*18400*/  LOP3.LUT R3, R7, 0xff, RZ, 0xc0, !PT ;  /* 0x000000ff07037812 */ /* 0x000fe400078ec0ff */
[----:B------:R-:W-:Y:S01]  /*18410*/  PRMT R2, R6, 0x5410, R2 ;  /* 0x0000541006027816 */ /* 0x000fe20000000002 */
[----:B------:R-:W-:Y:S01]  /*18420*/  HMMA.16816.F32 R88, R12, R20, R88 ;  /* 0x000000140c58723c */ /* 0x000fe20000001858 */
[----:B------:R-:W-:Y:S01]  /*18430*/  PRMT R7, R3, 0x5410, R8 ;  /* 0x0000541003077816 */ /* 0x000fe20000000008 */
[----:B------:R-:W-:Y:S01]  /*18440*/  LDSM.16.MT88.4 R20, [R179+0x7000] ;  /* 0x00700000b314783b */ /* 0x000fe20000004200 */
[----:B------:R-:W-:-:S03]  /*18450*/  HSET2.LE.AND R6, R9, R0, PT ;  /* 0x0000000009067233 */ /* 0x000fc60003803000 */
[----:B------:R-:W2:Y:S01]  /*18460*/  LDSM.16.MT88.4 R8, [R177+0x7000] ;  /* 0x00700000b108783b */ /* 0x000ea20000004200 */
[----:B------:R-:W-:Y:S03]  /*18470*/  HMMA.16816.F32 R96, R12, R18, R96 ;  /* 0x000000120c60723c */ /* 0x000fe60000001860 */
[----:B------:R-:W3:Y:S04]  /*18480*/  LDSM.16.MT88.4 R12, [R180+0x7000] ;  /* 0x00700000b40c783b */ /* 0x000ee80000004200 */
[----:B------:R-:W4:Y:S01]  /*18490*/  LDSM.16.MT88.4 R16, [R178+0x7000] ;  /* 0x00700000b210783b */ /* 0x000f220000004200 */
[----:B------:R-:W-:Y:S02]  /*184a0*/  LOP3.LUT R4, R4, 0xff, RZ, 0xc0, !PT ;  /* 0x000000ff04047812 */ /* 0x000fe400078ec0ff */
[----:B------:R-:W-:-:S02]  /*184b0*/  HSET2.LE.AND R2, R2, R0, PT ;  /* 0x0000000002027233 */ /* 0x000fc40003803000 */
[----:B------:R-:W-:-:S03]  /*184c0*/  PRMT R3, R4, 0x5410, R5 ;  /* 0x0000541004037816 */ /* 0x000fc60000000005 */
[----:B------:R-:W-:Y:S02]  /*184d0*/  LOP3.LUT R4, R2, R124, RZ, 0xc0, !PT ;  /* 0x0000007c02047212 */ /* 0x000fe400078ec0ff */
[--C-:B------:R-:W-:Y:S02]  /*184e0*/  HSET2.LE.AND R3, R3, R0.reuse, PT ;  /* 0x0000000003037233 */ /* 0x100fe40003803000 */
[----:B------:R-:W-:Y:S02]  /*184f0*/  HSET2.LE.AND R2, R7, R0, PT ;  /* 0x0000000007027233 */ /* 0x000fe40003803000 */
[----:B------:R-:W-:Y:S02]  /*18500*/  LOP3.LUT R6, R6, R111, RZ, 0xc0, !PT ;  /* 0x0000006f06067212 */ /* 0x000fe400078ec0ff */
[----:B------:R-:W-:Y:S02]  /*18510*/  LOP3.LUT R5, R3, R110, RZ, 0xc0, !PT ;  /* 0x0000006e03057212 */ /* 0x000fe400078ec0ff */
[----:B------:R-:W-:-:S02]  /*18520*/  LOP3.LUT R7, R2, R123, RZ, 0xc0, !PT ;  /* 0x0000007b02077212 */ /* 0x000fc400078ec0ff */
[----:B------:R-:W-:Y:S02]  /*18530*/  LOP3.LUT R2, R121, 0xff, RZ, 0xc0, !PT ;  /* 0x000000ff79027812 */ /* 0x000fe400078ec0ff */
[----:B------:R-:W-:-:S03]  /*18540*/  SHF.R.U32.HI R3, RZ, 0x8, R113 ;  /* 0x00000008ff037819 */ /* 0x000fc60000011671 */
[C---:B--2---:R-:W-:Y:S06]  /*18550*/  HMMA.16816.F32 R108, R4.reuse, R8, R64 ;  /* 0x00000008046c723c */ /* 0x044fec0000001840 */
[C---:B------:R-:W-:Y:S06]  /*18560*/  HMMA.16816.F32 R64, R4.reuse, R20, R44 ;  /* 0x000000140440723c */ /* 0x040fec000000182c */
[C---:B------:R-:W-:Y:S06]  /*18570*/  HMMA.16816.F32 R104, R4.reuse, R10, R104 ;  /* 0x0000000a0468723c */ /* 0x040fec0000001868 */
[C---:B---3--:R-:W-:Y:S06]  /*18580*/  HMMA.16816.F32 R80, R4.reuse, R12, R80 ;  /* 0x0000000c0450723c */ /* 0x048fec0000001850 */
[C---:B------:R-:W-:Y:S06]  /*18590*/  HMMA.16816.F32 R92, R4.reuse, R14, R76 ;  /* 0x0000000e045c723c */ /* 0x040fec000000184c */
[C---:B----4-:R-:W-:Y:S06]  /*185a0*/  HMMA.16816.F32 R60, R4.reuse, R16, R60 ;  /* 0x00000010043c723c */ /* 0x050fec000000183c */
[C---:B------:R-:W-:Y:S06]  /*185b0*/  HMMA.16816.F32 R48, R4.reuse, R18, R48 ;  /* 0x000000120430723c */ /* 0x040fec0000001830 */
[----:B------:R-:W-:Y:S07]  /*185c0*/  HMMA.16816.F32 R44, R4, R22, R32 ;  /* 0x00000016042c723c */ /* 0x000fee0000001820 */
[----:B------:R-:W-:-:S02]  /*185d0*/  PRMT R7, R2, 0x5410, R114 ;  /* 0x0000541002077816 */ /* 0x000fc40000000072 */
[----:B------:R-:W-:Y:S02]  /*185e0*/  LOP3.LUT R2, R36, 0xffff, RZ, 0xc0, !PT ;  /* 0x0000ffff24027812 */ /* 0x000fe400078ec0ff */
        /* <DEDUP_REMOVED lines=8> */
[----:B------:R-:W-:-:S05]  /*18670*/  HSET2.LE.AND R2, R4, R0, PT ;  /* 0x0000000004027233 */ /* 0x000fca0003803000 */
[----:B------:R-:W-:Y:S02]  /*18680*/  LOP3.LUT R6, R2, R103, RZ, 0xc0, !PT ;  /* 0x0000006702067212 */ /* 0x000fe400078ec0ff */
[----:B------:R-:W-:-:S05]  /*18690*/  HSET2.LE.AND R2, R7, R0, PT ;  /* 0x0000000007027233 */ /* 0x000fca0003803000 */
[----:B------:R-:W-:Y:S02]  /*186a0*/  LOP3.LUT R7, R2, R248, RZ, 0xc0, !PT ;  /* 0x000000f802077212 */ /* 0x000fe400078ec0ff */
[----:B------:R-:W-:-:S05]  /*186b0*/  HSET2.LE.AND R2, R5, R0, PT ;  /* 0x0000000005027233 */ /* 0x000fca0003803000 */
[----:B------:R-:W-:Y:S02]  /*186c0*/  LOP3.LUT R4, R2, R249, RZ, 0xc0, !PT ;  /* 0x000000f902047212 */ /* 0x000fe400078ec0ff */
[----:B------:R-:W-:-:S05]  /*186d0*/  HSET2.LE.AND R2, R3, R0, PT ;  /* 0x0000000003027233 */ /* 0x000fca0003803000 */
[----:B------:R-:W-:Y:S02]  /*186e0*/  LOP3.LUT R5, R2, R250, RZ, 0xc0, !PT ;  /* 0x000000fa02057212 */ /* 0x000fe400078ec0ff */
[----:B------:R-:W-:-:S05]  /*186f0*/  LOP3.LUT R2, R29, UR32, R26, 0x96, !PT ;  /* 0x000000201d027c12 */ /* 0x000fca000f8e961a */
[----:B------:R-:W-:Y:S01]  /*18700*/  IMAD.WIDE.U32 R2, R2, -0x2daee0ad, RZ ;  /* 0xd2511f5302027825 */ /* 0x000fe200078e00ff */
[C---:B------:R-:W-:Y:S03]  /*18710*/  HMMA.16816.F32 R136, R4.reuse, R8, R136 ;  /* 0x000000080488723c */ /* 0x040fe60000001888 */
[----:B------:R-:W-:Y:S02]  /*18720*/  IMAD.MOV.U32 R103, RZ, RZ, R251 ;  /* 0x000000ffff677224 */ /* 0x000fe400078e00fb */
[----:B------:R-:W-:Y:S02]  /*18730*/  IMAD.MOV.U32 R251, RZ, RZ, R128 ;  /* 0x000000fffffb7224 */ /* 0x000fe400078e0080 */
[----:B------:R-:W-:Y:S01]  /*18740*/  LOP3.LUT R8, R3, UR34, R24, 0x96, !PT ;  /* 0x0000002203087c12 */ /* 0x000fe2000f8e9618 */
[----:B------:R-:W-:Y:S01]  /*18750*/  IMAD.MOV.U32 R31, RZ, RZ, R129 ;  /* 0x000000ffff1f7224 */ /* 0x000fe200078e0081 */
[----:B------:R-:W-:Y:S01]  /*18760*/  HMMA.16816.F32 R32, R4, R10, R116 ;  /* 0x0000000a0420723c */ /* 0x000fe20000001874 */
[----:B------:R-:W-:-:S02]  /*18770*/  IMAD.MOV.U32 R30, RZ, RZ, R130 ;  /* 0x000000ffff1e7224 */ /* 0x000fc400078e0082 */
[----:B------:R-:W-:Y:S01]  /*18780*/  IMAD.MOV.U32 R123, RZ, RZ, R131 ;  /* 0x000000ffff7b7224 */ /* 0x000fe200078e0083 */
[----:B------:R-:W-:Y:S01]  /*18790*/  LOP3.LUT R9, R2, 0xffff, RZ, 0xc0, !PT ;  /* 0x0000ffff02097812 */ /* 0x000fe200078ec0ff */
[----:B------:R-:W-:Y:S01]  /*187a0*/  IMAD.MOV.U32 R122, RZ, RZ, R220 ;  /* 0x000000ffff7a7224 */ /* 0x000fe200078e00dc */
[----:B------:R-:W-:Y:S01]  /*187b0*/  HMMA.16816.F32 R128, R4, R12, R88 ;  /* 0x0000000c0480723c */ /* 0x000fe20000001858 */
[----:B------:R-:W-:Y:S01]  /*187c0*/  SHF.R.U32.HI R10, RZ, 0x10, R2 ;  /* 0x00000010ff0a7819 */ /* 0x000fe20000011602 */
[----:B------:R-:W-:Y:S01]  /*187d0*/  STG.E.U16 desc[UR26][R140.64+-0xf0], R231 ;  /* 0xffff10e78c007986 */ /* 0x000fe2000c10151a */
[----:B------:R-:W-:-:S03]  /*187e0*/  SHF.R.U32.HI R3, RZ, 0x10, R8 ;  /* 0x00000010ff037819 */ /* 0x000fc60000011608 */
[----:B------:R-:W-:Y:S01]  /*187f0*/  HMMA.16816.F32 R40, R4, R14, R40 ;  /* 0x0000000e0428723c */ /* 0x000fe20000001828 */
[----:B------:R-:W-:Y:S01]  /*18800*/  SHF.R.U32.HI R13, RZ, 0x18, R2 ;  /* 0x00000018ff0d7819 */ /* 0x000fe20000011602 */
[----:B------:R-:W-:Y:S01]  /*18810*/  STG.E.U16 desc[UR26][R140.64+-0xee], R230 ;  /* 0xffff12e68c007986 */ /* 0x000fe2000c10151a */
[----:B------:R-:W-:-:S03]  /*18820*/  SHF.R.U32.HI R11, RZ, 0x18, R8 ;  /* 0x00000018ff0b7819 */ /* 0x000fc60000011608 */
[----:B------:R-:W-:Y:S01]  /*18830*/  HMMA.16816.F32 R56, R4, R16, R56 ;  /* 0x000000100438723c */ /* 0x000fe20000001838 */
[----:B------:R-:W-:Y:S01]  /*18840*/  LOP3.LUT R14, R2, 0xff, RZ, 0xc0, !PT ;  /* 0x000000ff020e7812 */ /* 0x000fe200078ec0ff */
[----:B------:R-:W-:Y:S01]  /*18850*/  IMAD.MOV.U32 R102, RZ, RZ, R132 ;  /* 0x000000ffff667224 */ /* 0x000fe200078e0084 */
[C---:B------:R-:W-:Y:S01]  /*18860*/  LOP3.LUT R2, R8.reuse, 0xffff, RZ, 0xc0, !PT ;  /* 0x0000ffff08027812 */ /* 0x040fe200078ec0ff */
[----:B------:R-:W-:Y:S01]  /*18870*/  IMAD.MOV.U32 R248, RZ, RZ, R133 ;  /* 0x000000fffff87224 */ /* 0x000fe200078e0085 */
[----:B------:R-:W-:Y:S01]  /*18880*/  LOP3.LUT R12, R8, 0xff, RZ, 0xc0, !PT ;  /* 0x000000ff080c7812 */ /* 0x000fe200078ec0ff */
[----:B------:R-:W-:Y:S01]  /*18890*/  IMAD.MOV.U32 R249, RZ, RZ, R134 ;  /* 0x000000fffff97224 */ /* 0x000fe200078e0086 */
[----:B------:R-:W-:Y:S01]  /*188a0*/  SHF.R.U32.HI R2, RZ, 0x8, R2 ;  /* 0x00000008ff027819 */ /* 0x000fe20000011602 */
[----:B------:R-:W-:Y:S01]  /*188b0*/  IMAD.MOV.U32 R250, RZ, RZ, R135 ;  /* 0x000000fffffa7224 */ /* 0x000fe200078e0087 */
[----:B------:R-:W-:Y:S01]  /*188c0*/  LOP3.LUT R3, R3, 0xff, RZ, 0xc0, !PT ;  /* 0x000000ff03037812 */ /* 0x000fe200078ec0ff */
[----:B------:R-:W-:Y:S01]  /*188d0*/  IMAD.MOV.U32 R101, RZ, RZ, R126 ;  /* 0x000000ffff657224 */ /* 0x000fe200078e007e */
[----:B------:R-:W-:Y:S01]  /*188e0*/  PRMT R2, R12, 0x5410, R2 ;  /* 0x000054100c027816 */ /* 0x000fe20000000002 */
[----:B------:R-:W-:Y:S01]  /*188f0*/  IMAD.MOV.U32 R100, RZ, RZ, R125 ;  /* 0x000000ffff647224 */ /* 0x000fe200078e007d */
[----:B------:R-:W-:Y:S01]  /*18900*/  PRMT R3, R3, 0x5410, R11 ;  /* 0x0000541003037816 */ /* 0x000fe2000000000b */
[----:B------:R-:W-:Y:S01]  /*18910*/  LDSM.16.MT88.4 R116, [R178+0x7800] ;  /* 0x00780000b274783b */ /* 0x000fe20000004200 */
[----:B------:R-:W-:-:S02]  /*18920*/  LOP3.LUT R15, R115, UR32, R112, 0x96, !PT ;  /* 0x00000020730f7c12 */ /* 0x000fc4000f8e9670 */
[--C-:B------:R-:W-:Y:S02]  /*18930*/  HSET2.LE.AND R2, R2, R0.reuse, PT ;  /* 0x0000000002027233 */ /* 0x100fe40003803000 */
[----:B------:R-:W-:Y:S01]  /*18940*/  SHF.R.U32.HI R9, RZ, 0x8, R9 ;  /* 0x00000008ff097819 */ /* 0x000fe20000011609 */
[C---:B------:R-:W-:Y:S01]  /*18950*/  HMMA.16816.F32 R16, R4.reuse, R18, R96 ;  /* 0x000000120410723c */ /* 0x040fe20000001860 */
[--C-:B------:R-:W-:Y:S01]  /*18960*/  HSET2.LE.AND R3, R3, R0.reuse, PT ;  /* 0x0000000003037233 */ /* 0x100fe20003803000 */
[----:B------:R-:W-:Y:S01]  /*18970*/  IMAD.MOV.U32 R220, RZ, RZ, R127 ;  /* 0x000000ffffdc7224 */ /* 0x000fe200078e007f */
[----:B------:R-:W-:Y:S01]  /*18980*/  LOP3.LUT R8, R10, 0xff, RZ, 0xc0, !PT ;  /* 0x000000ff0a087812 */ /* 0x000fe200078ec0ff */
[----:B------:R-:W-:Y:S01]  /*18990*/  STG.E.U16 desc[UR26][R54.64+-0xf0], R228 ;  /* 0xffff10e436007986 */ /* 0x000fe2000c10151a */
[----:B------:R-:W-:Y:S02]  /*189a0*/  LOP3.LUT R76, R2, R244, RZ, 0xc0, !PT ;  /* 0x000000f4024c7212 */ /* 0x000fe400078ec0ff */
[----:B------:R-:W-:Y:S01]  /*189b0*/  LOP3.LUT R77, R3, R199, RZ, 0xc0, !PT ;  /* 0x000000c7034d7212 */ /* 0x000fe200078ec0ff */
[----:B------:R-:W-:Y:S01]  /*189c0*/  IMAD.WIDE.U32 R2, R15, -0x2daee0ad, RZ ;  /* 0xd2511f530f027825 */ /* 0x000fe200078e00ff */
[----:B------:R-:W-:Y:S01]  /*189d0*/  PRMT R10, R14, 0x5410, R9 ;  /* 0x000054100e0a7816 */ /* 0x000fe20000000009 */
[C---:B------:R-:W-:Y:S01]  /*189e0*/  HMMA.16816.F32 R112, R4.reuse, R20, R72 ;  /* 0x000000140470723c */ /* 0x040fe20000001848 */
[----:B------:R-:W-:Y:S01]  /*189f0*/  PRMT R9, R8, 0x5410, R13 ;  /* 0x0000541008097816 */ /* 0x000fe2000000000d */
[----:B------:R-:W-:Y:S04]  /*18a00*/  STG.E.U16 desc[UR26][R54.64+-0xee], R229 ;  /* 0xffff12e536007986 */ /* 0x000fe8000c10151a */
[----:B------:R-:W-:Y:S01]  /*18a10*/  HMMA.16816.F32 R20, R4, R22, R84 ;  /* 0x000000160414723c */ /* 0x000fe20000001854 */
[--C-:B------:R-:W-:Y:S01]  /*18a20*/  HSET2.LE.AND R8, R10, R0.reuse, PT ;  /* 0x000000000a087233 */ /* 0x100fe20003803000 */
[----:B------:R-:W2:Y:S01]  /*18a30*/  LDSM.16.MT88.4 R132, [R177+0x7800] ;  /* 0x00780000b184783b */ /* 0x000ea20000004200 */
[----:B------:R-:W-:-:S03]  /*18a40*/  HSET2.LE.AND R9, R9, R0, PT ;  /* 0x0000000009097233 */ /* 0x000fc60003803000 */
[----:B------:R-:W3:Y:S01]  /*18a50*/  LDSM.16.MT88.4 R124, [R180+0x7800] ;  /* 0x00780000b47c783b */ /* 0x000ee20000004200 */
[C---:B------:R-:W-:Y:S02]  /*18a60*/  LOP3.LUT R4, R2.reuse, 0xffff, RZ, 0xc0, !PT ;  /* 0x0000ffff02047812 */ /* 0x040fe400078ec0ff */
[----:B------:R-:W-:Y:S01]  /*18a70*/  LOP3.LUT R6, R2, 0xff, RZ, 0xc0, !PT ;  /* 0x000000ff02067812 */ /* 0x000fe200078ec0ff */
[----:B------:R-:W4:Y:S01]  /*18a80*/  LDSM.16.MT88.4 R12, [R179+0x7800] ;  /* 0x00780000b30c783b */ /* 0x000f220000004200 */
[----:B------:R-:W-:Y:S02]  /*18a90*/  SHF.R.U32.HI R4, RZ, 0x8, R4 ;  /* 0x00000008ff047819 */ /* 0x000fe40000011604 */
[----:B------:R-:W-:Y:S02]  /*18aa0*/  LOP3.LUT R3, R3, UR34, R120, 0x96, !PT ;  /* 0x0000002203037c12 */ /* 0x000fe4000f8e9678 */
[----:B------:R-:W-:Y:S02]  /*18ab0*/  LOP3.LUT R78, R8, R239, RZ, 0xc0, !PT ;  /* 0x000000ef084e7212 */ /* 0x000fe400078ec0ff */
[----:B------:R-:W-:-:S02]  /*18ac0*/  LOP3.LUT R79, R9, R200, RZ, 0xc0, !PT ;  /* 0x000000c8094f7212 */ /* 0x000fc400078ec0ff */
[--C-:B------:R-:W-:Y:S02]  /*18ad0*/  SHF.R.U32.HI R5, RZ, 0x10, R2.reuse ;  /* 0x00000010ff057819 */ /* 0x100fe40000011602 */
[----:B------:R-:W-:Y:S02]  /*18ae0*/  SHF.R.U32.HI R8, RZ, 0x18, R2 ;  /* 0x00000018ff087819 */ /* 0x000fe40000011602 */
[----:B------:R-:W-:Y:S02]  /*18af0*/  PRMT R9, R6, 0x5410, R4 ;  /* 0x0000541006097816 */ /* 0x000fe40000000004 */
[C---:B------:R-:W-:Y:S02]  /*18b00*/  LOP3.LUT R2, R3.reuse, 0xffff, RZ, 0xc0, !PT ;  /* 0x0000ffff03027812 */ /* 0x040fe400078ec0ff */
[----:B------:R-:W-:Y:S02]  /*18b10*/  SHF.R.U32.HI R4, RZ, 0x10, R3 ;  /* 0x00000010ff047819 */ /* 0x000fe40000011603 */
[----:B------:R-:W-:-:S02]  /*18b20*/  LOP3.LUT R7, R3, 0xff, RZ, 0xc0, !PT ;  /* 0x000000ff03077812 */ /* 0x000fc400078ec0ff */
[----:B------:R-:W-:Y:S02]  /*18b30*/  SHF.R.U32.HI R6, RZ, 0x18, R3 ;  /* 0x00000018ff067819 */ /* 0x000fe40000011603 */
[----:B------:R-:W-:Y:S02]  /*18b40*/  SHF.R.U32.HI R2, RZ, 0x8, R2 ;  /* 0x00000008ff027819 */ /* 0x000fe40000011602 */
[----:B------:R-:W-:Y:S02]  /*18b50*/  LOP3.LUT R3, R4, 0xff, RZ, 0xc0, !PT ;  /* 0x000000ff04037812 */ /* 0x000fe400078ec0ff */
[----:B------:R-:W-:Y:S01]  /*18b60*/  LOP3.LUT R5, R5, 0xff, RZ, 0xc0, !PT ;  /* 0x000000ff05057812 */ /* 0x000fe200078ec0ff */
[----:B------:R1:W-:Y:S01]  /*18b70*/  STG.E.U16 desc[UR26][R52.64+-0xf0], R168 ;  /* 0xffff10a834007986 */ /* 0x0003e2000c10151a */
[----:B------:R-:W-:Y:S02]  /*18b80*/  PRMT R2, R7, 0x5410, R2 ;  /* 0x0000541007027816 */ /* 0x000fe40000000002 */
[----:B------:R-:W-:Y:S01]  /*18b90*/  PRMT R3, R3, 0x5410, R6 ;  /* 0x0000541003037816 */ /* 0x000fe20000000006 */
[----:B------:R1:W-:Y:S01]  /*18ba0*/  STG.E.U16 desc[UR26][R52.64+-0xee], R167 ;  /* 0xffff12a734007986 */ /* 0x0003e2000c10151a */
[----:B------:R-:W-:-:S03]  /*18bb0*/  PRMT R5, R5, 0x5410, R8 ;  /* 0x0000541005057816 */ /* 0x000fc60000000008 */
[----:B------:R1:W-:Y:S04]  /*18bc0*/  STG.E.U16 desc[UR26][R38.64+-0xf0], R165 ;  /* 0xffff10a526007986 */ /* 0x0003e8000c10151a */
[----:B------:R1:W-:Y:S04]  /*18bd0*/  STG.E.U16 desc[UR26][R38.64+-0xee], R166 ;  /* 0xffff12a626007986 */ /* 0x0003e8000c10151a */
[----:B------:R1:W-:Y:S04]  /*18be0*/  STG.E.U16 desc[UR26][R140.64+-0xe0], R227 ;  /* 0xffff20e38c007986 */ /* 0x0003e8000c10151a */
[----:B------:R1:W-:Y:S01]  /*18bf0*/  STG.E.U16 desc[UR26][R140.64+-0xde], R226 ;  /* 0xffff22e28c007986 */ /* 0x0003e2000c10151a */
[----:B------:R-:W-:-:S03]  /*18c00*/  HSET2.LE.AND R2, R2, R0, PT ;  /* 0x0000000002027233 */ /* 0x000fc60003803000 */
[----:B------:R1:W-:Y:S01]  /*18c10*/  STG.E.U16 desc[UR26][R54.64+-0xe0], R225 ;  /* 0xffff20e136007986 */ /* 0x0003e2000c10151a */
[----:B------:R-:W-:-:S03]  /*18c20*/  HSET2.LE.AND R4, R9, R0, PT ;  /* 0x0000000009047233 */ /* 0x000fc60003803000 */
[----:B------:R1:W-:Y:S01]  /*18c30*/  STG.E.U16 desc[UR26][R54.64+-0xde], R224 ;  /* 0xffff22e036007986 */ /* 0x0003e2000c10151a */
[----:B------:R-:W-:-:S03]  /*18c40*/  HSET2.LE.AND R3, R3, R0, PT ;  /* 0x0000000003037233 */ /* 0x000fc60003803000 */
[----:B------:R1:W-:Y:S01]  /*18c50*/  STG.E.U16 desc[UR26][R52.64+-0xe0], R164 ;  /* 0xffff20a434007986 */ /* 0x0003e2000c10151a */
[----:B------:R-:W-:-:S03]  /*18c60*/  HSET2.LE.AND R0, R5, R0, PT ;  /* 0x0000000005007233 */ /* 0x000fc60003803000 */
[----:B------:R1:W-:Y:S04]  /*18c70*/  STG.E.U16 desc[UR26][R52.64+-0xde], R163 ;  /* 0xffff22a334007986 */ /* 0x0003e8000c10151a */
[----:B------:R1:W-:Y:S04]  /*18c80*/  STG.E.U16 desc[UR26][R38.64+-0xe0], R161 ;  /* 0xffff20a126007986 */ /* 0x0003e8000c10151a */
[----:B------:R1:W-:Y:S04]  /*18c90*/  STG.E.U16 desc[UR26][R38.64+-0xde], R162 ;  /* 0xffff22a226007986 */ /* 0x0003e8000c10151a */
[----:B------:R1:W-:Y:S04]  /*18ca0*/  STG.E.U16 desc[UR26][R140.64+-0xd0], R223 ;  /* 0xffff30df8c007986 */ /* 0x0003e8000c10151a */
[----:B------:R1:W-:Y:S01]  /*18cb0*/  STG.E.U16 desc[UR26][R140.64+-0xce], R222 ;  /* 0xffff32de8c007986 */ /* 0x0003e2000c10151a */
[----:B------:R-:W-:-:S03]  /*18cc0*/  IMAD.MOV.U32 R36, RZ, RZ, R31 ;  /* 0x000000ffff247224 */ /* 0x000fc600078e001f */
[----:B------:R1:W-:Y:S04]  /*18cd0*/  STG.E.U16 desc[UR26][R54.64+-0xd0], R219 ;  /* 0xffff30db36007986 */ /* 0x0003e8000c10151a */
[----:B------:R1:W-:Y:S01]  /*18ce0*/  STG.E.U16 desc[UR26][R54.64+-0xce], R218 ;  /* 0xffff32da36007986 */ /* 0x0003e2000c10151a */
[----:B------:R-:W-:-:S03]  /*18cf0*/  IMAD.MOV.U32 R31, RZ, RZ, R103 ;  /* 0x000000ffff1f7224 */ /* 0x000fc600078e0067 */
[----:B------:R1:W-:Y:S04]  /*18d00*/  STG.E.U16 desc[UR26][R52.64+-0xd0], R160 ;  /* 0xffff30a034007986 */ /* 0x0003e8000c10151a */
[----:B------:R1:W-:Y:S01]  /*18d10*/  STG.E.U16 desc[UR26][R52.64+-0xce], R159 ;  /* 0xffff329f34007986 */ /* 0x0003e2000c10151a */
[----:B------:R-:W-:-:S03]  /*18d20*/  LOP3.LUT R100, R2, R100, RZ, 0xc0, !PT ;  /* 0x0000006402647212 */ /* 0x000fc600078ec0ff */
[----:B------:R1:W-:Y:S01]  /*18d30*/  STG.E.U16 desc[UR26][R38.64+-0xd0], R158 ;  /* 0xffff309e26007986 */ /* 0x0003e2000c10151a */
[----:B------:R-:W-:-:S03]  /*18d40*/  LOP3.LUT R103, R0, R247, RZ, 0xc0, !PT ;  /* 0x000000f700677212 */ /* 0x000fc600078ec0ff */
[----:B------:R1:W-:Y:S01]  /*18d50*/  STG.E.U16 desc[UR26][R38.64+-0xce], R157 ;  /* 0xffff329d26007986 */ /* 0x0003e2000c10151a */
[----:B------:R-:W-:-:S03]  /*18d60*/  IMAD.MOV.U32 R29, RZ, RZ, R122 ;  /* 0x000000ffff1d7224 */ /* 0x000fc600078e007a */
[----:B------:R1:W-:Y:S01]  /*18d70*/  STG.E.U16 desc[UR26][R140.64+-0xc0], R217 ;  /* 0xffff40d98c007986 */ /* 0x0003e2000c10151a */
[----:B------:R-:W-:-:S03]  /*18d80*/  IMAD.MOV.U32 R26, RZ, RZ, R123 ;  /* 0x000000ffff1a7224 */ /* 0x000fc600078e007b */
[----:B------:R1:W-:Y:S01]  /*18d90*/  STG.E.U16 desc[UR26][R140.64+-0xbe], R216 ;  /* 0xffff42d88c007986 */ /* 0x0003e2000c10151a */
[----:B------:R-:W-:Y:S01]  /*18da0*/  FADD.FTZ R2, R238, R245 ;  /* 0x000000f5ee027221 */ /* 0x000fe20000010000 */
[----:B------:R-:W-:Y:S02]  /*18db0*/  FADD.FTZ R0, R237, R201 ;  /* 0x000000c9ed007221 */ /* 0x000fe40000010000 */
[----:B------:R1:W-:Y:S01]  /*18dc0*/  STG.E.U16 desc[UR26][R54.64+-0xc0], R210 ;  /* 0xffff40d236007986 */ /* 0x0003e2000c10151a */
[----:B------:R-:W-:-:S03]  /*18dd0*/  IMAD.MOV.U32 R27, RZ, RZ, R30 ;  /* 0x000000ffff1b7224 */ /* 0x000fc600078e001e */
        /* <DEDUP_REMOVED lines=8> */
[----:B------:R-:W-:-:S03]  /*18e60*/  FADD.FTZ R4, R29, R202 ;  /* 0x000000ca1d047221 */ /* 0x000fc60000010000 */
[----:B------:R1:W-:Y:S01]  /*18e70*/  STG.E.U16 desc[UR26][R140.64+-0xb0], R209 ;  /* 0xffff50d18c007986 */ /* 0x0003e2000c10151a */
[----:B------:R-:W-:-:S03]  /*18e80*/  FADD.FTZ R3, R26, R198 ;  /* 0x000000c61a037221 */ /* 0x000fc60000010000 */
[----:B------:R1:W-:Y:S01]  /*18e90*/  STG.E.U16 desc[UR26][R140.64+-0xae], R208 ;  /* 0xffff52d08c007986 */ /* 0x0003e2000c10151a */
[----:B------:R-:W-:Y:S01]  /*18ea0*/  FADD.FTZ R2, R236, R2 ;  /* 0x00000002ec027221 */ /* 0x000fe20000010000 */
[----:B------:R-:W-:Y:S02]  /*18eb0*/  FADD.FTZ R0, R175, R0 ;  /* 0x00000000af007221 */ /* 0x000fe40000010000 */
[----:B------:R1:W-:Y:S04]  /*18ec0*/  STG.E.U16 desc[UR26][R54.64+-0xb0], R203 ;  /* 0xffff50cb36007986 */ /* 0x0003e8000c10151a */
[----:B------:R1:W-:Y:S04]  /*18ed0*/  STG.E.U16 desc[UR26][R54.64+-0xae], R197 ;  /* 0xffff52c536007986 */ /* 0x0003e8000c10151a */
[----:B------:R1:W-:Y:S04]  /*18ee0*/  STG.E.U16 desc[UR26][R52.64+-0xb0], R154 ;  /* 0xffff509a34007986 */ /* 0x0003e8000c10151a */
[----:B------:R1:W-:Y:S04]  /*18ef0*/  STG.E.U16 desc[UR26][R52.64+-0xae], R153 ;  /* 0xffff529934007986 */ /* 0x0003e8000c10151a */
[----:B------:R1:W-:Y:S04]  /*18f00*/  STG.E.U16 desc[UR26][R38.64+-0xb0], R152 ;  /* 0xffff509826007986 */ /* 0x0003e8000c10151a */
        /* <DEDUP_REMOVED lines=37> */
[C---:B--2---:R-:W-:Y:S01]  /*19160*/  HMMA.16816.F32 R108, R76.reuse, R132, R108 ;  /* 0x000000844c6c723c */ /* 0x044fe2000000186c */
[----:B------:R-:W-:Y:S01]  /*19170*/  FADD.FTZ R4, R242, R4 ;  /* 0x00000004f2047221 */ /* 0x000fe20000010000 */
[----:B------:R-:W-:Y:S01]  /*19180*/  FADD.FTZ R3, R243, R3 ;  /* 0x00000003f3037221 */ /* 0x000fe20000010000 */
[----:B------:R-:W-:Y:S01]  /*19190*/  FADD.FTZ R2, R207, R2 ;  /* 0x00000002cf027221 */ /* 0x000fe20000010000 */
[----:B------:R-:W-:Y:S01]  /*191a0*/  FADD.FTZ R0, R205, R0 ;  /* 0x00000000cd007221 */ /* 0x000fe20000010000 */
[----:B------:R-:W-:Y:S01]  /*191b0*/  IADD3 R199, P1, R140, -0x180, RZ ;  /* 0xfffffe808cc77810 */ /* 0x000fe20007f3e0ff */
[----:B------:R-:W-:Y:S01]  /*191c0*/  HMMA.16816.F32 R104, R76, R134, R104 ;  /* 0x000000864c68723c */ /* 0x000fe20000001868 */
[----:B------:R-:W-:-:S05]  /*191d0*/  @UP0 UIADD3 UR18, UR18, -0x4, URZ ;  /* 0xfffffffc12120890 */ /* 0x000fca000fffe03f */
[----:B---3--:R-:W-:Y:S01]  /*191e0*/  HMMA.16816.F32 R96, R76, R124, R80 ;  /* 0x0000007c4c60723c */ /* 0x008fe20000001850 */
[----:B------:R-:W-:-:S05]  /*191f0*/  FADD.FTZ R247, R204, R4 ;  /* 0x00000004ccf77221 */ /* 0x000fca0000010000 */
[----:B------:R-:W-:Y:S01]  /*19200*/  HMMA.16816.F32 R92, R76, R126, R92 ;  /* 0x0000007e4c5c723c */ /* 0x000fe2000000185c */
[----:B------:R-:W-:-:S05]  /*19210*/  FADD.FTZ R249, R252, R3 ;  /* 0x00000003fcf97221 */ /* 0x000fca0000010000 */
[----:B------:R-:W-:Y:S01]  /*19220*/  HMMA.16816.F32 R88, R76, R116, R60 ;  /* 0x000000744c58723c */ /* 0x000fe2000000183c */
[----:B------:R-:W-:-:S05]  /*19230*/  FADD.FTZ R244, R212, R2 ;  /* 0x00000002d4f47221 */ /* 0x000fca0000010000 */
[----:B------:R-:W-:Y:S01]  /*19240*/  HMMA.16816.F32 R84, R76, R118, R48 ;  /* 0x000000764c54723c */ /* 0x000fe20000001830 */
[----:B------:R-:W-:-:S05]  /*19250*/  FADD.FTZ R245, R206, R0 ;  /* 0x00000000cef57221 */ /* 0x000fca0000010000 */
[----:B------:R-:W-:Y:S01]  /*19260*/  HMMA.16816.F32 R136, R100, R132, R136 ;  /* 0x000000846488723c */ /* 0x000fe20000001888 */
[----:B------:R-:W-:-:S05]  /*19270*/  IADD3.X R198, R141, -0x1, RZ, P1, !PT ;  /* 0xffffffff8dc67810 */ /* 0x000fca0000ffe4ff */
[C---:B------:R-:W-:Y:S06]  /*19280*/  HMMA.16816.F32 R128, R100.reuse, R124, R128 ;  /* 0x0000007c6480723c */ /* 0x040fec0000001880 */
[----:B------:R-:W-:Y:S06]  /*19290*/  HMMA.16816.F32 R120, R100, R116, R56 ;  /* 0x000000746478723c */ /* 0x000fec0000001838 */
[----:B----4-:R-:W-:Y:S06]  /*192a0*/  HMMA.16816.F32 R80, R76, R12, R64 ;  /* 0x0000000c4c50723c */ /* 0x010fec0000001840 */
        /* <DEDUP_REMOVED lines=8> */
.L_x_1049:
[----:B------:R-:W-:-:S12]  /*19330*/  UIADD3 UR18, UR17, -0x1, URZ ;  /* 0xffffffff11127890 */ /* 0x000fd8000fffe03f */
.L_x_1056:
[----:B------:R-:W-:-:S13]  /*19340*/  ISETP.LE.AND P0, PT, RZ, UR18, PT ;  /* 0x00000012ff007c0c */ /* 0x000fda000bf03270 */
[----:B------:R-:W-:Y:S05]  /*19350*/  @!P0 BRA `(.L_x_1057) ;  /* 0x0000006c00b08947 */ /* 0x000fea0003800000 */
[----:B------:R-:W2:Y:S04]  /*19360*/  LDL.LU R2, [R1+0xc8] ;  /* 0x0000c80001027983 */ /* 0x000ea80000300800 */
[----:B------:R-:W3:Y:S04]  /*19370*/  LDL.LU R5, [R1+0x110] ;  /* 0x0001100001057983 */ /* 0x000ee80000300800 */
[----:B------:R-:W4:Y:S01]  /*19380*/  LDL.LU R4, [R1+0xe8] ;  /* 0x0000e80001047983 */ /* 0x000f220000300800 */
[----:B------:R-:W-:Y:S01]  /*19390*/  USHF.L.U64.HI UR6, UR8, 0x5, UR9 ;  /* 0x0000000508067899 */ /* 0x000fe20008010209 */
[----:B------:R-:W-:Y:S01]  /*193a0*/  MOV R73, R70 ;  /* 0x0000004600497202 */ /* 0x000fe20000000f00 */
[----:B------:R-:W-:Y:S01]  /*193b0*/  USHF.L.U32 UR7, UR8, 0x5, URZ ;  /* 0x0000000508077899 */ /* 0x000fe2000800063f */
[----:B------:R-:W-:Y:S01]  /*193c0*/  MOV R72, R71 ;  /* 0x0000004700487202 */ /* 0x000fe20000000f00 */
[----:B------:R-:W-:Y:S01]  /*193d0*/  UIMAD.WIDE.U32 UR16, UR8, 0x30, URZ ;  /* 0x00000030081078a5 */ /* 0x000fe2000f8e003f */
[----:B------:R-:W-:Y:S01]  /*193e0*/  MOV R3, R68 ;  /* 0x0000004400037202 */ /* 0x000fe20000000f00 */
[----:B------:R-:W-:-:S02]  /*193f0*/  UIMAD UR4, UR9, 0x30, URZ ;  /* 0x00000030090478a4 */ /* 0x000fc4000f8e023f */
[----:B------:R-:W-:Y:S02]  /*19400*/  USHF.L.U64.HI UR8, UR10, 0x5, UR11 ;  /* 0x000000050a087899 */ /* 0x000fe4000801020b */
[----:B------:R-:W-:Y:S02]  /*19410*/  USHF.L.U32 UR9, UR10, 0x5, URZ ;  /* 0x000000050a097899 */ /* 0x000fe4000800063f */
[----:B------:R-:W-:Y:S02]  /*19420*/  UIMAD.WIDE.U32 UR46, UR10, 0x30, URZ ;  /* 0x000000300a2e78a5 */ /* 0x000fe4000f8e003f */
[----:B------:R-:W-:Y:S01]  /*19430*/  USHF.L.U32 UR40, UR19, 0x3, URZ ;  /* 0x0000000313287899 */ /* 0x000fe2000800063f */
[----:B------:R-:W-:Y:S01]  /*19440*/  ULDC UR10, c[0x0][0x2d0] ;  /* 0x0000b400000a7ab9 */ /* 0x000fe20000000800 */
[----:B------:R-:W-:Y:S01]  /*19450*/  USHF.R.S32.HI UR42, URZ, 0x1f, UR19 ;  /* 0x0000001f3f2a7899 */ /* 0x000fe20008011413 */
[----:B-----5:R-:W-:Y:S01]  /*19460*/  ISETP.GE.AND P0, PT, R240, UR10, PT ;  /* 0x0000000af0007c0c */ /* 0x020fe2000bf06270 */
[----:B------:R-:W-:-:S02]  /*19470*/  UIMAD UR43, UR19, 0x38, UR40 ;  /* 0x00000038132b78a4 */ /* 0x000fc4000f8e0228 */
[----:B------:R-:W-:Y:S02]  /*19480*/  UIADD3 UR10, UR4, UR17, URZ ;  /* 0x00000011040a7290 */ /* 0x000fe4000fffe03f */
[----:B------:R-:W-:Y:S02]  /*19490*/  USHF.R.S32.HI UR4, URZ, 0x1f, UR40 ;  /* 0x0000001f3f047899 */ /* 0x000fe40008011428 */
[----:B------:R-:W-:Y:S02]  /*194a0*/  UIADD3 UR43, UR43, 0x1, URZ ;  /* 0x000000012b2b7890 */ /* 0x000fe4000fffe03f */
[----:B------:R-:W-:Y:S02]  /*194b0*/  USHF.L.U32 UR41, UR40, 0x1, URZ ;  /* 0x0000000128297899 */ /* 0x000fe4000800063f */
[----:B------:R-:W-:Y:S02]  /*194c0*/  USHF.L.U64.HI UR40, UR40, 0x1, UR4 ;  /* 0x0000000128287899 */ /* 0x000fe40008010204 */
[----:B------:R-:W1:Y:S01]  /*194d0*/  @!P0 LDC.64 R6, c[0x0][0x220] ;  /* 0x00008800ff068b82 */ /* 0x000e620000000a00 */
[----:B------:R-:W-:-:S02]  /*194e0*/  USHF.R.S32.HI UR4, URZ, 0x1f, UR43 ;  /* 0x0000001f3f047899 */ /* 0x000fc4000801142b */
[----:B------:R-:W-:Y:S02]  /*194f0*/  UIMAD UR11, UR11, 0x30, URZ ;  /* 0x000000300b0b78a4 */ /* 0x000fe4000f8e023f */
[----:B------:R-:W-:Y:S02]  /*19500*/  USHF.R.S32.HI UR22, URZ, 0x1f, UR45 ;  /* 0x0000001f3f167899 */ /* 0x000fe4000801142d */
[----:B------:R-:W-:Y:S01]  /*19510*/  UIMAD.WIDE.U32 UR48, UR19, 0x70, URZ ;  /* 0x00000070133078a5 */ /* 0x000fe2000f8e003f */
[----:B------:R-:W1:Y:S01]  /*19520*/  @!P0 LDC.64 R10, c[0x0][0x220] ;  /* 0x00008800ff0a8b82 */ /* 0x000e620000000a00 */
[----:B------:R-:W-:Y:S02]  /*19530*/  UIMAD UR42, UR42, 0x70, URZ ;  /* 0x000000702a2a78a4 */ /* 0x000fe4000f8e023f */
[----:B------:R-:W-:Y:S02]  /*19540*/  USHF.L.U32 UR44, UR43, 0x1, URZ ;  /* 0x000000012b2c7899 */ /* 0x000fe4000800063f */
[----:B------:R-:W-:-:S02]  /*19550*/  USHF.L.U32 UR21, UR45, 0x1, URZ ;  /* 0x000000012d157899 */ /* 0x000fc4000800063f */
[----:B------:R-:W-:Y:S01]  /*19560*/  USHF.L.U64.HI UR43, UR43, 0x1, UR4 ;  /* 0x000000012b2b7899 */ /* 0x000fe20008010204 */
[----:B------:R-:W1:Y:S01]  /*19570*/  @!P0 LDC.64 R8, c[0x0][0x220] ;  /* 0x00008800ff088b82 */ /* 0x000e620000000a00 */
[----:B------:R-:W-:Y:S02]  /*19580*/  UIADD3 UR11, UR11, UR47, URZ ;  /* 0x0000002f0b0b7290 */ /* 0x000fe4000fffe03f */
[----:B------:R-:W-:Y:S02]  /*19590*/  USHF.L.U64.HI UR45, UR45, 0x1, UR22 ;  /* 0x000000012d2d7899 */ /* 0x000fe40008010216 */
[----:B------:R-:W-:Y:S01]  /*195a0*/  UIADD3 UR42, UR49, UR42, URZ ;  /* 0x0000002a312a7290 */ /* 0x000fe2000fffe03f */
[----:B------:R-:W-:Y:S01]  /*195b0*/  ULDC UR4, c[0x0][0x2ec] ;  /* 0x0000bb0000047ab9 */ /* 0x000fe20000000800 */
[----:B-1----:R1:W-:Y:S04]  /*195c0*/  @!P0 STL.64 [R1+0x148], R6 ;  /* 0x0001480601008387 */ /* 0x0023e80000100a00 */
[----:B------:R-:W-:Y:S04]  /*195d0*/  @!P0 STL.64 [R1+0x140], R10 ;  /* 0x0001400a01008387 */ /* 0x000fe80000100a00 */
[----:B------:R2:W-:Y:S01]  /*195e0*/  @!P0 STL.64 [R1+0x138], R8 ;  /* 0x0001380801008387 */ /* 0x0005e20000100a00 */
[----:B-1----:R-:W1:Y:S03]  /*195f0*/  @!P0 LDC.64 R6, c[0x0][0x220] ;  /* 0x00008800ff068b82 */ /* 0x002e660000000a00 */
[----:B-1----:R1:W-:Y:S01]  /*19600*/  @!P0 STL.64 [R1+0x130], R6 ;  /* 0x0001300601008387 */ /* 0x0023e20000100a00 */
[----:B--2---:R-:W-:-:S02]  /*19610*/  VIADD R0, R2, 0x4 ;  /* 0x0000000402007836 */ /* 0x004fc40000000000 */
[----:B------:R-:W-:-:S04]  /*19620*/  IMAD.WIDE.U32 R8, R2, -0x326172a9, RZ ;  /* 0xcd9e8d5702087825 */ /* 0x000fc800078e00ff */
[----:B-1----:R-:W-:Y:S01]  /*19630*/  IMAD.WIDE.U32 R6, R0, -0x326172a9, RZ ;  /* 0xcd9e8d5700067825 */ /* 0x002fe200078e00ff */
[----:B------:R1:W-:Y:S01]  /*19640*/  STL.64 [R1+0x120], R8 ;  /* 0x0001200801007387 */ /* 0x0003e20000100a00 */
[-C--:B----4-:R-:W-:Y:S02]  /*19650*/  LOP3.LUT R2, R9, R4.reuse, RZ, 0x3c, !PT ;  /* 0x0000000409027212 */ /* 0x090fe400078e3cff */
[----:B---3--:R-:W-:Y:S01]  /*19660*/  IMAD.WIDE.U32 R250, R5, -0x2daee0ad, RZ ;  /* 0xd2511f5305fa7825 */ /* 0x008fe200078e00ff */
[----:B------:R2:W-:Y:S01]  /*19670*/  STL.64 [R1+0x118], R6 ;  /* 0x0001180601007387 */ /* 0x0005e20000100a00 */
[----:B------:R-:W-:Y:S02]  /*19680*/  LOP3.LUT R4, R7, R4, RZ, 0x3c, !PT ;  /* 0x0000000407047212 */ /* 0x000fe400078e3cff */
[----:B------:R-:W-:Y:S01]  /*19690*/  IMAD.MOV.U32 R0, RZ, RZ, R69 ;  /* 0x000000ffff007224 */ /* 0x000fe200078e0045 */
[----:B-1----:R-:W3:Y:S04]  /*196a0*/  LDL.LU.64 R8, [R1+0x100] ;  /* 0x0001000001087983 */ /* 0x002ee80000300a00 */
[----:B--2---:R-:W2:Y:S01]  /*196b0*/  LDL.LU.64 R6, [R1+0x108] ;  /* 0x0001080001067983 */ /* 0x004ea20000300a00 */
[----:B------:R-:W-:-:S04]  /*196c0*/  IMAD.WIDE.U32 R12, R2, -0x2daee0ad, RZ ;  /* 0xd2511f53020c7825 */ /* 0x000fc800078e00ff */
[----:B------:R-:W-:Y:S01]  /*196d0*/  IMAD.WIDE.U32 R10, R4, -0x2daee0ad, RZ ;  /* 0xd2511f53040a7825 */ /* 0x000fe200078e00ff */
[----:B------:R1:W-:Y:S04]  /*196e0*/  STL.64 [R1+0x8], R12 ;  /* 0x0000080c01007387 */ /* 0x0003e80000100a00 */
[----:B------:R1:W-:Y:S01]  /*196f0*/  STL.64 [R1+0x10], R10 ;  /* 0x0000100a01007387 */ /* 0x0003e20000100a00 */
[----:B---3--:R-:W-:Y:S02]  /*19700*/  MOV R5, R9 ;  /* 0x0000000900057202 */ /* 0x008fe40000000f00 */
[----:B--2---:R-:W-:-:S05]  /*19710*/  MOV R4, R6 ;  /* 0x0000000600047202 */ /* 0x004fca0000000f00 */
[----:B------:R1:W-:Y:S01]  /*19720*/  STL.64 [R1+0x128], R4 ;  /* 0x0001280401007387 */ /* 0x0003e20000100a00 */
[----:B------:R-:W-:Y:S05]  /*19730*/  BRA `(.L_x_1058) ;  /* 0x0000000000cc7947 */ /* 0x000fea0003800000 */
.L_x_1060:
[----:B------:R-:W2:Y:S01]  /*19740*/  LDL.64 R206, [R1+0x158] ;  /* 0x0001580001ce7983 */ /* 0x000ea20000100a00 */
[----:B------:R-:W1:Y:S01]  /*19750*/  LDC.64 R70, c[0x0][0x248] ;  /* 0x00009200ff467b82 */ /* 0x000e620000000a00 */
[----:B------:R-:W-:Y:S02]  /*19760*/  UIADD3 UR22, UR18, -0x1, URZ ;  /* 0xffffffff12167890 */ /* 0x000fe4000fffe03f */
[----:B------:R-:W3:Y:S02]  /*19770*/  LDL.64 R204, [R1+0x150] ;  /* 0x0001500001cc7983 */ /* 0x000ee40000100a00 */
[----:B------:R-:W-:Y:S02]  /*19780*/  USHF.R.S32.HI UR19, URZ, 0x1f, UR22 ;  /* 0x0000001f3f137899 */ /* 0x000fe40008011416 */
[----:B------:R4:W-:Y:S01]  /*19790*/  @P0 STS.128 [R191+0x4000], RZ ;  /* 0x004000ffbf000388 */ /* 0x0009e20000000c00 */
[----:B------:R-:W5:Y:S08]  /*197a0*/  @!P0 LDC.64 R142, c[0x0][0x218] ;  /* 0x00008600ff8e8b82 */ /* 0x000f700000000a00 */
[----:B------:R-:W4:Y:S08]  /*197b0*/  @!P0 LDC.64 R150, c[0x0][0x218] ;  /* 0x00008600ff968b82 */ /* 0x000f300000000a00 */
[----:B------:R-:W4:Y:S08]  /*197c0*/  @!P0 LDC.64 R152, c[0x0][0x218] ;  /* 0x00008600ff988b82 */ /* 0x000f300000000a00 */
[----:B------:R-:W4:Y:S01]  /*197d0*/  @!P0 LDC.64 R154, c[0x0][0x218] ;  /* 0x00008600ff9a8b82 */ /* 0x000f220000000a00 */
[C---:B-1----:R-:W-:Y:S02]  /*197e0*/  IMAD R74, R70.reuse, UR19, RZ ;  /* 0x00000013464a7c24 */ /* 0x042fe4000f8e02ff */
[----:B------:R-:W-:Y:S04]  /*197f0*/  IMAD.WIDE.U32 R68, R70, UR22, RZ ;  /* 0x0000001646447c25 */ /* 0x000fe8000f8e00ff */
[----:B------:R-:W-:Y:S04]  /*19800*/  IMAD R74, R71, UR22, R74 ;  /* 0x00000016474a7c24 */ /* 0x000fe8000f8e024a */
[----:B------:R-:W-:Y:S01]  /*19810*/  IMAD.IADD R74, R69, 0x1, R74 ;  /* 0x00000001454a7824 */ /* 0x000fe200078e024a */
[----:B--2---:R-:W-:Y:S04]  /*19820*/  LEA R2, P1, R68, R206, 0x6 ;  /* 0x000000ce44027211 */ /* 0x004fe800078230ff */
[----:B-----5:R-:W-:Y:S02]  /*19830*/  @!P0 LEA R142, P6, R2, R142, 0x1 ;  /* 0x0000008e028e8211 */ /* 0x020fe400078c08ff */
[----:B---3--:R-:W-:Y:S02]  /*19840*/  LEA.HI.X R68, R68, R205, R74, 0x6, P1 ;  /* 0x000000cd44447211 */ /* 0x008fe400008f344a */
[----:B------:R-:W-:Y:S02]  /*19850*/  @!P0 LEA R75, P1, R70, R2, 0x4 ;  /* 0x00000002464b8211 */ /* 0x000fe400078220ff */
[----:B------:R-:W-:Y:S02]  /*19860*/  @!P0 LEA.HI.X R143, R2, R143, R68, 0x1, P6 ;  /* 0x0000008f028f8211 */ /* 0x000fe400030f0c44 */
[C---:B----4-:R-:W-:Y:S02]  /*19870*/  @!P0 LEA R140, P5, R75.reuse, R150, 0x1 ;  /* 0x000000964b8c8211 */ /* 0x050fe400078a08ff */
[----:B------:R-:W-:Y:S01]  /*19880*/  @!P0 LEA.HI.X R141, R70, R68, R71, 0x4, P1 ;  /* 0x00000044468d8211 */ /* 0x000fe200008f2447 */
[----:B------:R-:W-:Y:S01]  /*19890*/  @!PT LDS RZ, [RZ] ;  /* 0x00000000fffff984 */ /* 0x000fe20000000800 */
[----:B------:R-:W-:Y:S01]  /*198a0*/  @!PT LDS RZ, [RZ] ;  /* 0x00000000fffff984 */ /* 0x000fe20000000800 */
[----:B------:R-:W-:Y:S01]  /*198b0*/  @!PT LDS RZ, [RZ] ;  /* 0x00000000fffff984 */ /* 0x000fe20000000800 */
[----:B------:R1:W-:Y:S01]  /*198c0*/  @!P0 LDGSTS.E.BYPASS.LTC128B.128 [R191+0x4000], desc[UR26][R142.64] ;  /* 0x040000008ebf8fae */ /* 0x0003e2000b901d5a */
[----:B------:R-:W-:Y:S02]  /*198d0*/  @!P0 IADD3 R69, P4, R2, UR9, RZ ;  /* 0x0000000902458c10 */ /* 0x000fe4000ff9e0ff */
[----:B------:R-:W-:Y:S01]  /*198e0*/  @!P0 LEA.HI.X R141, R75, R151, R141, 0x1, P5 ;  /* 0x000000974b8d8211 */ /* 0x000fe200028f0c8d */
[----:B------:R1:W-:Y:S01]  /*198f0*/  @P0 STS.128 [R191+0x4800], RZ ;  /* 0x004800ffbf000388 */ /* 0x0003e20000000c00 */
[C---:B------:R-:W-:Y:S02]  /*19900*/  @!P0 LEA R74, P3, R69.reuse, R152, 0x1 ;  /* 0x00000098454a8211 */ /* 0x040fe400078608ff */
        /* <DEDUP_REMOVED lines=20> */
[----:B------:R-:W0:Y:S01]  /*19a50*/  LDGDEPBAR ;  /* 0x00000000000079af */ /* 0x000e220000000000 */
[----:B------:R-:W-:Y:S05]  /*19a60*/  BRA `(.L_x_1059) ;  /* 0x0000000c00387947 */ /* 0x000fea0003800000 */
.L_x_1058:
[----:B-1----:R-:W2:Y:S01]  /*19a70*/  LDL.64 R12, [R1+0x128] ;  /* 0x00012800010c7983 */ /* 0x002ea20000100a00 */
[----:B------:R-:W-:Y:S04]  /*19a80*/  DEPBAR.LE SB0, 0x0 ;  /* 0x000080000000791a */ /* 0x000fe80000000000 */
[----:B------:R-:W3:Y:S01]  /*19a90*/  LDL R9, [R1+0x148] ;  /* 0x0001480001097983 */ /* 0x000ee20000100800 */
[----:B------:R-:W-:Y:S01]  /*19aa0*/  USHF.R.S32.HI UR22, URZ, 0x1f, UR18 ;  /* 0x0000001f3f167899 */ /* 0x000fe20008011412 */
[----:B------:R-:W-:Y:S01]  /*19ab0*/  IMAD.U32 R4, RZ, RZ, UR18 ;  /* 0x00000012ff047e24 */ /* 0x000fe2000f8e00ff */
[----:B------:R-:W-:Y:S02]  /*19ac0*/  UIMAD UR19, UR23, UR18, URZ ;  /* 0x00000012171372a4 */ /* 0x000fe4000f8e023f */
[----:B------:R-:W4:Y:S01]  /*19ad0*/  LDL R20, [R1+0x14c] ;  /* 0x00014c0001147983 */ /* 0x000f220000100800 */
[----:B------:R-:W-:Y:S02]  /*19ae0*/  USHF.L.U32 UR39, UR18, 0x1, URZ ;  /* 0x0000000112277899 */ /* 0x000fe4000800063f */
[----:B------:R-:W-:Y:S02]  /*19af0*/  UIMAD UR19, UR22, UR24, UR19 ;  /* 0x00000018161372a4 */ /* 0x000fe4000f8e0213 */
[----:B-----5:R-:W5:Y:S01]  /*19b00*/  LDL R10, [R1+0x140] ;  /* 0x00014000010a7983 */ /* 0x020f620000100800 */
[----:B------:R-:W-:Y:S02]  /*19b10*/  ULOP3.LUT UR22, UR39, UR31, URZ, 0x3c, !UPT ;  /* 0x0000001f27167292 */ /* 0x000fe4000f8e3c3f */
[----:B------:R-:W-:Y:S02]  /*19b20*/  UIADD3 UR37, UR30, 0x3c6ef372, URZ ;  /* 0x3c6ef3721e257890 */ /* 0x000fe4000fffe03f */
[----:B------:R-:W5:Y:S01]  /*19b30*/  LDL R19, [R1+0x144] ;  /* 0x0001440001137983 */ /* 0x000f620000100800 */
[----:B------:R-:W-:Y:S02]  /*19b40*/  UISETP.GE.AND UP0, UPT, UR18, 0x1, UPT ;  /* 0x000000011200788c */ /* 0x000fe4000bf06270 */
[----:B------:R-:W-:Y:S02]  /*19b50*/  UIADD3 UR38, UR30, -0x61c88647, URZ ;  /* 0x9e3779b91e267890 */ /* 0x000fe4000fffe03f */
[----:B------:R-:W5:Y:S01]  /*19b60*/  LDL R8, [R1+0x138] ;  /* 0x0001380001087983 */ /* 0x000f620000100800 */
[----:B------:R-:W-:Y:S02]  /*19b70*/  UIADD3 UR36, UR31, 0x76cf5d0a, URZ ;  /* 0x76cf5d0a1f247890 */ /* 0x000fe4000fffe03f */
[----:B------:R-:W-:Y:S02]  /*19b80*/  UIADD3 UR34, UR31, 0x32370b8f, URZ ;  /* 0x32370b8f1f227890 */ /* 0x000fe4000fffe03f */
[----:B------:R-:W5:Y:S05]  /*19b90*/  LDL R18, [R1+0x13c] ;  /* 0x00013c0001127983 */ /* 0x000f6a0000100800 */
[----:B------:R-:W5:Y:S05]  /*19ba0*/  LDL R6, [R1+0x130] ;  /* 0x0001300001067983 */ /* 0x000f6a0000100800 */
[----:B------:R-:W5:Y:S01]  /*19bb0*/  LDL R17, [R1+0x134] ;  /* 0x0001340001117983 */ /* 0x000f620000100800 */
[----:B------:R-:W-:Y:S06]  /*19bc0*/  BAR.SYNC.DEFER_BLOCKING 0x0 ;  /* 0x0000000000007b1d */ /* 0x000fec0000010000 */
[----:B------:R-:W-:Y:S05]  /*19bd0*/  @P0 STS.128 [R191+0x6000], RZ ;  /* 0x006000ffbf000388 */ /* 0x000fea0000000c00 */
[----:B------:R-:W5:Y:S05]  /*19be0*/  LDL.64 R196, [R1+0x10] ;  /* 0x0000100001c47983 */ /* 0x000f6a0000100a00 */
[----:B------:R-:W5:Y:S05]  /*19bf0*/  LDL.64 R202, [R1+0x8] ;  /* 0x0000080001ca7983 */ /* 0x000f6a0000100a00 */
[----:B------:R-:W5:Y:S05]  /*19c00*/  LDL.64 R200, [R1+0x120] ;  /* 0x0001200001c87983 */ /* 0x000f6a0000100a00 */
[----:B------:R-:W5:Y:S01]  /*19c10*/  LDL.64 R194, [R1+0x118] ;  /* 0x0001180001c27983 */ /* 0x000f620000100a00 */
[----:B--2---:R-:W-:Y:S04]  /*19c20*/  IMAD.WIDE.U32 R4, R4, UR24, R12 ;  /* 0x0000001804047c25 */ /* 0x004fe8000f8e000c */
[----:B------:R-:W-:Y:S01]  /*19c30*/  VIADD R2, R5, UR19 ;  /* 0x0000001305027c36 */ /* 0x000fe20008000000 */
[C---:B---3--:R-:W-:Y:S01]  /*19c40*/  @!P0 LEA R12, P4, R4.reuse, R9, 0x1 ;  /* 0x00000009040c8211 */ /* 0x048fe200078808ff */
[----:B------:R-:W-:Y:S01]  /*19c50*/  UIADD3 UR19, UR31, -0x4498517b, URZ ;  /* 0xbb67ae851f137890 */ /* 0x000fe2000fffe03f */
[C---:B------:R-:W-:Y:S02]  /*19c60*/  @!P0 IADD3 R5, P3, R4.reuse, UR28, RZ ;  /* 0x0000001c04058c10 */ /* 0x040fe4000ff7e0ff */
[----:B----4-:R-:W-:Y:S02]  /*19c70*/  @!P0 LEA.HI.X R13, R4, R20, R2, 0x1, P4 ;  /* 0x00000014040d8211 */ /* 0x010fe400020f0c02 */
[----:B------:R-:W-:Y:S02]  /*19c80*/  @!P0 IADD3.X R9, R2, UR20, RZ, P3, !PT ;  /* 0x0000001402098c10 */ /* 0x000fe40009ffe4ff */
[C---:B-----5:R-:W-:Y:S01]  /*19c90*/  @!P0 LEA R10, P3, R5.reuse, R10, 0x1 ;  /* 0x0000000a050a8211 */ /* 0x060fe200078608ff */
[----:B------:R-:W-:Y:S01]  /*19ca0*/  @!PT LDS RZ, [RZ] ;  /* 0x00000000fffff984 */ /* 0x000fe20000000800 */
[----:B------:R-:W-:Y:S01]  /*19cb0*/  @!PT LDS RZ, [RZ] ;  /* 0x00000000fffff984 */ /* 0x000fe20000000800 */
[----:B------:R-:W-:Y:S01]  /*19cc0*/  @!PT LDS RZ, [RZ] ;  /* 0x00000000fffff984 */ /* 0x000fe20000000800 */
[----:B------:R-:W-:Y:S01]  /*19cd0*/  @!P0 LDGSTS.E.BYPASS.LTC128B.128 [R191+0x6000], desc[UR26][R12.64] ;  /* 0x060000000cbf8fae */ /* 0x000fe2000b901d5a */
[----:B------:R-:W-:Y:S02]  /*19ce0*/  @!P0 IADD3 R7, P2, R4, UR7, RZ ;  /* 0x0000000704078c10 */ /* 0x000fe4000ff5e0ff */
[----:B------:R-:W-:Y:S02]  /*19cf0*/  @!P0 LEA.HI.X R11, R5, R19, R9, 0x1, P3 ;  /* 0x00000013050b8211 */ /* 0x000fe400018f0c09 */
[----:B------:R-:W-:Y:S01]  /*19d00*/  @P0 STS.128 [R191+0x6800], RZ ;  /* 0x006800ffbf000388 */ /* 0x000fe20000000c00 */
[----:B------:R-:W-:Y:S02]  /*19d10*/  @!P0 IADD3.X R15, R2, UR6, RZ, P2, !PT ;  /* 0x00000006020f8c10 */ /* 0x000fe400097fe4ff */
[C---:B------:R-:W-:Y:S02]  /*19d20*/  @!P0 LEA R8, P2, R7.reuse, R8, 0x1 ;  /* 0x0000000807088211 */ /* 0x040fe400078408ff */
        /* <DEDUP_REMOVED lines=13> */
[----:B------:R-:W-:Y:S02]  /*19e00*/  LOP3.LUT R2, R251, UR22, RZ, 0x3c, !PT ;  /* 0x00000016fb027c12 */ /* 0x000fe4000f8e3cff */
[----:B------:R-:W-:Y:S02]  /*19e10*/  @!P0 LEA.HI.X R7, R14, R17, R16, 0x1, P1 ;  /* 0x000000110e078211 */ /* 0x000fe400008f0c10 */
[----:B------:R-:W-:Y:S01]  /*19e20*/  @P0 STS.128 [R191+0x7800], RZ ;  /* 0x007800ffbf000388 */ /* 0x000fe20000000c00 */
[----:B------:R-:W-:Y:S04]  /*19e30*/  PLOP3.LUT P1, PT, PT, PT, UP0, 0x80, 0x0 ;  /* 0x000000000000781c */ /* 0x000fe80003f2f008 */
        /* <DEDUP_REMOVED lines=17> */
[----:B------:R-:W-:Y:S03]  /*19f50*/  LDSM.16.M88.4 R156, [R182+0x5800] ;  /* 0x00580000b69c783b */ /* 0x000fe60000000200 */
[-C--:B------:R-:W-:Y:S02]  /*19f60*/  HMMA.16816.F32 R12, R60, R18.reuse, RZ ;  /* 0x000000123c0c723c */ /* 0x080fe400000018ff */
[----:B------:R-:W-:Y:S04]  /*19f70*/  LDSM.16.M88.4 R160, [R184] ;  /* 0x00000000b8a0783b */ /* 0x000fe80000000200 */
[C---:B------:R-:W-:Y:S01]  /*19f80*/  HMMA.16816.F32 R16, R64.reuse, R18, RZ ;  /* 0x000000124010723c */ /* 0x040fe200000018ff */
[----:B------:R-:W-:Y:S05]  /*19f90*/  LDSM.16.M88.4 R164, [R187] ;  /* 0x00000000bba4783b */ /* 0x000fea0000000200 */
[-C--:B---3--:R-:W-:Y:S01]  /*19fa0*/  HMMA.16816.F32 R20, R64, R32.reuse, RZ ;  /* 0x000000204014723c */ /* 0x088fe200000018ff */
[----:B------:R-:W-:Y:S05]  /*19fb0*/  LDSM.16.M88.4 R168, [R184+0x2000] ;  /* 0x00200000b8a8783b */ /* 0x000fea0000000200 */
[C---:B------:R-:W-:Y:S01]  /*19fc0*/  HMMA.16816.F32 R24, R60.reuse, R32, RZ ;  /* 0x000000203c18723c */ /* 0x040fe200000018ff */
[----:B------:R-:W-:Y:S05]  /*19fd0*/  LDSM.16.M88.4 R172, [R190] ;  /* 0x00000000beac783b */ /* 0x000fea0000000200 */
        /* <DEDUP_REMOVED lines=10> */
[----:B------:R-:W2:Y:S05]  /*1a080*/  LDSM.16.M88.4 R68, [R182+0x5000] ;  /* 0x00500000b644783b */ /* 0x000eaa0000000200 */
        /* <DEDUP_REMOVED lines=9> */
[----:B------:R-:W-:Y:S05]  /*1a120*/  LDSM.16.M88.4 R152, [R185+0x2000] ;  /* 0x00200000b998783b */ /* 0x000fea0000000200 */
        /* <DEDUP_REMOVED lines=8> */
[----:B------:R-:W-:Y:S05]  /*1a1b0*/  LDSM.16.M88.4 R148, [R181] ;  /* 0x00000000b594783b */ /* 0x000fea0000000200 */
[----:B------:R-:W-:Y:S01]  /*1a1c0*/  HMMA.16816.F32 R64, R140, R158, R64 ;  /* 0x0000009e8c40723c */ /* 0x000fe20000001840 */
[----:B------:R-:W2:Y:S05]  /*1a1d0*/  LDSM.16.M88.4 R140, [R185] ;  /* 0x00000000b98c783b */ /* 0x000eaa0000000200 */
[-C--:B------:R-:W-:Y:S01]  /*1a1e0*/  HMMA.16816.F32 R4, R160, R164.reuse, R4 ;  /* 0x000000a4a004723c */ /* 0x080fe20000001804 */
[----:B------:R-:W4:Y:S05]  /*1a1f0*/  LDSM.16.M88.4 R156, [R181+0x800] ;  /* 0x00080000b59c783b */ /* 0x000f2a0000000200 */
[C---:B------:R-:W-:Y:S06]  /*1a200*/  HMMA.16816.F32 R8, R168.reuse, R164, R8 ;  /* 0x000000a4a808723c */ /* 0x040fec0000001808 */
[-C--:B------:R-:W-:Y:S06]  /*1a210*/  HMMA.16816.F32 R12, R168, R166.reuse, R12 ;  /* 0x000000a6a80c723c */ /* 0x080fec000000180c */
[C---:B------:R-:W-:Y:S01]  /*1a220*/  HMMA.16816.F32 R16, R160.reuse, R166, R16 ;  /* 0x000000a6a010723c */ /* 0x040fe20000001810 */
[----:B------:R-:W5:Y:S05]  /*1a230*/  LDSM.16.M88.4 R164, [R181+0x1000] ;  /* 0x00100000b5a4783b */ /* 0x000f6a0000000200 */
[-C--:B------:R-:W-:Y:S06]  /*1a240*/  HMMA.16816.F32 R20, R160, R172.reuse, R20 ;  /* 0x000000aca014723c */ /* 0x080fec0000001814 */
[C---:B------:R-:W-:Y:S06]  /*1a250*/  HMMA.16816.F32 R24, R168.reuse, R172, R24 ;  /* 0x000000aca818723c */ /* 0x040fec0000001818 */
[-C--:B------:R-:W-:Y:S06]  /*1a260*/  HMMA.16816.F32 R28, R168, R174.reuse, R28 ;  /* 0x000000aea81c723c */ /* 0x080fec000000181c */
[C---:B------:R-:W-:Y:S01]  /*1a270*/  HMMA.16816.F32 R32, R160.reuse, R174, R32 ;  /* 0x000000aea020723c */ /* 0x040fe20000001820 */
[----:B------:R-:W5:Y:S01]  /*1a280*/  LDSM.16.M88.4 R172, [R181+0x1800] ;  /* 0x00180000b5ac783b */ /* 0x000f620000000200 */
[----:B------:R-:W-:Y:S04]  /*1a290*/  DEPBAR.LE SB0, 0x0 ;  /* 0x000080000000791a */ /* 0x000fe80000000000 */
[-C--:B---3--:R-:W-:Y:S01]  /*1a2a0*/  HMMA.16816.F32 R36, R160, R144.reuse, R36 ;  /* 0x00000090a024723c */ /* 0x088fe20000001824 */
[----:B------:R-:W-:Y:S05]  /*1a2b0*/  BAR.SYNC.DEFER_BLOCKING 0x0 ;  /* 0x0000000000007b1d */ /* 0x000fea0000010000 */
[C---:B------:R-:W-:Y:S06]  /*1a2c0*/  HMMA.16816.F32 R40, R168.reuse, R144, R40 ;  /* 0x00000090a828723c */ /* 0x040fec0000001828 */
[-C--:B------:R-:W-:Y:S06]  /*1a2d0*/  HMMA.16816.F32 R44, R168, R146.reuse, R44 ;  /* 0x00000092a82c723c */ /* 0x080fec000000182c */
[C---:B------:R-:W-:Y:S06]  /*1a2e0*/  HMMA.16816.F32 R48, R160.reuse, R146, R48 ;  /* 0x00000092a030723c */ /* 0x040fec0000001830 */
[-C--:B-1----:R-:W-:Y:S06]  /*1a2f0*/  HMMA.16816.F32 R52, R160, R68.reuse, R52 ;  /* 0x00000044a034723c */ /* 0x082fec0000001834 */
[C---:B------:R-:W-:Y:S06]  /*1a300*/  HMMA.16816.F32 R56, R168.reuse, R68, R56 ;  /* 0x00000044a838723c */ /* 0x040fec0000001838 */
[-C--:B------:R-:W-:Y:S05]  /*1a310*/  HMMA.16816.F32 R60, R168, R70.reuse, R60 ;  /* 0x00000046a83c723c */ /* 0x080fea000000183c */
[--C-:B------:R-:W-:Y:S01]  /*1a320*/  LOP3.LUT R69, R197, UR19, R250.reuse, 0x96, !PT ;  /* 0x00000013c5457c12 */ /* 0x100fe2000f8e96fa */
[----:B------:R-:W-:Y:S06]  /*1a330*/  HMMA.16816.F32 R64, R160, R70, R64 ;  /* 0x00000046a040723c */ /* 0x000fec0000001840 */
[-C--:B--2---:R-:W-:Y:S05]  /*1a340*/  HMMA.16816.F32 R4, R140, R148.reuse, R4 ;  /* 0x000000948c04723c */ /* 0x084fea0000001804 */
[----:B------:R-:W-:Y:S01]  /*1a350*/  IMAD.WIDE.U32 R70, R2, -0x326172a9, RZ ;  /* 0xcd9e8d5702467825 */ /* 0x000fe200078e00ff */
[C---:B------:R-:W-:Y:S05]  /*1a360*/  HMMA.16816.F32 R8, R152.reuse, R148, R8 ;  /* 0x000000949808723c */ /* 0x040fea0000001808 */
[----:B------:R-:W-:Y:S01]  /*1a370*/  LOP3.LUT R162, R203, UR19, R250, 0x96, !PT ;  /* 0x00000013cba27c12 */ /* 0x000fe2000f8e96fa */
[-C--:B------:R-:W-:Y:S05]  /*1a380*/  HMMA.16816.F32 R12, R152, R150.reuse, R12 ;  /* 0x00000096980c723c */ /* 0x080fea000000180c */
[----:B------:R-:W-:Y:S01]  /*1a390*/  LOP3.LUT R144, R71, UR38, R200, 0x96, !PT ;  /* 0x0000002647907c12 */ /* 0x000fe2000f8e96c8 */
[C---:B------:R-:W-:Y:S05]  /*1a3a0*/  HMMA.16816.F32 R16, R140.reuse, R150, R16 ;  /* 0x000000968c10723c */ /* 0x040fea0000001810 */
[----:B------:R-:W-:Y:S01]  /*1a3b0*/  IMAD.WIDE.U32 R162, R162, -0x326172a9, RZ ;  /* 0xcd9e8d57a2a27825 */ /* 0x000fe200078e00ff */
[----:B------:R-:W-:Y:S01]  /*1a3c0*/  FMNMX.FTZ R68, R4, R72, !PT ;  /* 0x0000004804447209 */ /* 0x000fe20007810000 */
[-C--:B----4-:R-:W-:Y:S04]  /*1a3d0*/  HMMA.16816.F32 R20, R140, R156.reuse, R20 ;  /* 0x0000009c8c14723c */ /* 0x090fe80000001814 */
[----:B------:R-:W-:Y:S01]  /*1a3e0*/  FMNMX.FTZ R68, R5, R68, !PT ;  /* 0x0000004405447209 */ /* 0x000fe20007810000 */
[----:B------:R-:W-:Y:S01]  /*1a3f0*/  IMAD.WIDE.U32 R144, R144, -0x2daee0ad, RZ ;  /* 0xd2511f5390907825 */ /* 0x000fe200078e00ff */
[----:B------:R-:W-:Y:S01]  /*1a400*/  LOP3.LUT R146, R163, UR37, R70, 0x96, !PT ;  /* 0x00000025a3927c12 */ /* 0x000fe2000f8e9646 */
[C---:B------:R-:W-:Y:S04]  /*1a410*/  HMMA.16816.F32 R24, R152.reuse, R156, R24 ;  /* 0x0000009c9818723c */ /* 0x040fe80000001818 */
[----:B------:R-:W-:Y:S02]  /*1a420*/  IMAD.WIDE.U32 R146, R146, -0x2daee0ad, RZ ;  /* 0xd2511f5392927825 */ /* 0x000fe400078e00ff */
[-C--:B------:R-:W-:Y:S05]  /*1a430*/  HMMA.16816.F32 R28, R152, R158.reuse, R28 ;  /* 0x0000009e981c723c */ /* 0x080fea000000181c */
[----:B------:R-:W-:Y:S01]  /*1a440*/  FMNMX.FTZ R68, R16, R68, !PT ;  /* 0x0000004410447209 */ /* 0x000fe20007810000 */
[C---:B------:R-:W-:Y:S05]  /*1a450*/  HMMA.16816.F32 R32, R140.reuse, R158, R32 ;  /* 0x0000009e8c20723c */ /* 0x040fea0000001820 */
[----:B------:R-:W-:Y:S01]  /*1a460*/  FMNMX.FTZ R2, R17, R68, !PT ;  /* 0x0000004411027209 */ /* 0x000fe20007810000 */
[-C--:B-----5:R-:W-:Y:S05]  /*1a470*/  HMMA.16816.F32 R36, R140, R164.reuse, R36 ;  /* 0x000000a48c24723c */ /* 0x0a0fea0000001824 */
[----:B------:R-:W-:Y:S01]  /*1a480*/  FMNMX.FTZ R2, R20, R2, !PT ;  /* 0x0000000214027209 */ /* 0x000fe20007810000 */
[C---:B------:R-:W-:Y:S05]  /*1a490*/  HMMA.16816.F32 R40, R152.reuse, R164, R40 ;  /* 0x000000a49828723c */ /* 0x040fea0000001828 */
[----:B------:R-:W-:Y:S01]  /*1a4a0*/  FMNMX.FTZ R68, R6, R73, !PT ;  /* 0x0000004906447209 */ /* 0x000fe20007810000 */
[-C--:B------:R-:W-:Y:S05]  /*1a4b0*/  HMMA.16816.F32 R44, R152, R166.reuse, R44 ;  /* 0x000000a6982c723c */ /* 0x080fea000000182c */
[----:B------:R-:W-:Y:S01]  /*1a4c0*/  FMNMX.FTZ R2, R21, R2, !PT ;  /* 0x0000000215027209 */ /* 0x000fe20007810000 */
[C---:B------:R-:W-:Y:S05]  /*1a4d0*/  HMMA.16816.F32 R48, R140.reuse, R166, R48 ;  /* 0x000000a68c30723c */ /* 0x040fea0000001830 */
[----:B------:R-:W-:Y:S01]  /*1a4e0*/  FMNMX.FTZ R68, R7, R68, !PT ;  /* 0x0000004407447209 */ /* 0x000fe20007810000 */
[-C--:B------:R-:W-:Y:S05]  /*1a4f0*/  HMMA.16816.F32 R52, R140, R172.reuse, R52 ;  /* 0x000000ac8c34723c */ /* 0x080fea0000001834 */
[----:B------:R-:W-:Y:S01]  /*1a500*/  LOP3.LUT R159, R71, UR38, R194, 0x96, !PT ;  /* 0x00000026479f7c12 */ /* 0x000fe2000f8e96c2 */
[C---:B------:R-:W-:Y:S05]  /*1a510*/  HMMA.16816.F32 R56, R152.reuse, R172, R56 ;  /* 0x000000ac9838723c */ /* 0x040fea0000001838 */
[----:B------:R-:W-:Y:S01]  /*1a520*/  IMAD.WIDE.U32 R166, R69, -0x326172a9, RZ ;  /* 0xcd9e8d5745a67825 */ /* 0x000fe200078e00ff */
[----:B------:R-:W-:Y:S01]  /*1a530*/  FMNMX.FTZ R69, R32, R2, !PT ;  /* 0x0000000220457209 */ /* 0x000fe20007810000 */
[-C--:B------:R-:W-:Y:S04]  /*1a540*/  HMMA.16816.F32 R60, R152, R174.reuse, R60 ;  /* 0x000000ae983c723c */ /* 0x080fe8000000183c */
[----:B------:R-:W-:Y:S02]  /*1a550*/  FMNMX.FTZ R2, R18, R68, !PT ;  /* 0x0000004412027209 */ /* 0x000fe40007810000 */
[----:B------:R-:W-:Y:S01]  /*1a560*/  FMNMX.FTZ R68, R33, R69, !PT ;  /* 0x0000004521447209 */ /* 0x000fe20007810000 */
[----:B------:R-:W-:Y:S04]  /*1a570*/  HMMA.16816.F32 R64, R140, R174, R64 ;  /* 0x000000ae8c40723c */ /* 0x000fe80000001840 */
[----:B------:R-:W-:Y:S02]  /*1a580*/  FMNMX.FTZ R69, R19, R2, !PT ;  /* 0x0000000213457209 */ /* 0x000fe40007810000 */
[----:B------:R-:W-:Y:S02]  /*1a590*/  FMNMX.FTZ R2, R36, R68, !PT ;  /* 0x0000004424027209 */ /* 0x000fe40007810000 */
[----:B------:R-:W-:Y:S03]  /*1a5a0*/  FMNMX.FTZ R69, R22, R69, !PT ;  /* 0x0000004516457209 */ /* 0x000fe60007810000 */
[----:B------:R-:W-:Y:S02]  /*1a5b0*/  FMNMX.FTZ R2, R37, R2, !PT ;  /* 0x0000000225027209 */ /* 0x000fe40007810000 */
[----:B------:R-:W-:Y:S02]  /*1a5c0*/  LOP3.LUT R160, R167, UR37, R70, 0x96, !PT ;  /* 0x00000025a7a07c12 */ /* 0x000fe4000f8e9646 */
        /* <DEDUP_REMOVED lines=24> */
.L_x_1059:
[----:B------:R-:W-:Y:S01]  /*1a750*/  FMNMX.FTZ R69, R51, R157, !PT ;  /* 0x0000009d33457209 */ /* 0x000fe20007810000 */
[----:B------:R2:W3:Y:S01]  /*1a760*/  LDL.S16 R205, [R1+0x4c] ;  /* 0x00004c0001cd7983 */ /* 0x0004e20000100600 */
[----:B------:R-:W-:Y:S01]  /*1a770*/  FMNMX.FTZ R2, R28, R156, !PT ;  /* 0x0000009c1c027209 */ /* 0x000fe20007810000 */
[----:B------:R-:W-:Y:S01]  /*1a780*/  UIADD3 UR29, UR30, 0x1715609d, URZ ;  /* 0x1715609d1e1d7890 */ /* 0x000fe2000fffe03f */
[----:B------:R-:W-:Y:S01]  /*1a790*/  FMNMX.FTZ R68, R27, R158, !PT ;  /* 0x0000009e1b447209 */ /* 0x000fe20007810000 */
[----:B------:R2:W4:Y:S01]  /*1a7a0*/  LDL.S16 R206, [R1+0x50] ;  /* 0x0000500001ce7983 */ /* 0x0005220000100600 */
[----:B-1----:R-:W-:Y:S01]  /*1a7b0*/  FMNMX.FTZ R70, R54, R69, !PT ;  /* 0x0000004536467209 */ /* 0x002fe20007810000 */
[----:B------:R-:W-:Y:S01]  /*1a7c0*/  UIADD3 UR22, UR31, 0x646e171e, URZ ;  /* 0x646e171e1f167890 */ /* 0x000fe2000fffe03f */
[----:B------:R-:W-:Y:S01]  /*1a7d0*/  FMNMX.FTZ R2, R29, R2, !PT ;  /* 0x000000021d027209 */ /* 0x000fe20007810000 */
[----:B------:R2:W2:Y:S01]  /*1a7e0*/  LDL.S16 R204, [R1+0x58] ;  /* 0x0000580001cc7983 */ /* 0x0004a20000100600 */
[----:B------:R-:W-:Y:S01]  /*1a7f0*/  FMNMX.FTZ R69, R30, R68, !PT ;  /* 0x000000441e457209 */ /* 0x000fe20007810000 */
[----:B------:R-:W-:Y:S01]  /*1a800*/  UIADD3 UR35, UR30, -0x255992d5, URZ ;  /* 0xdaa66d2b1e237890 */ /* 0x000fe2000fffe03f */
[----:B------:R-:W-:Y:S01]  /*1a810*/  FMNMX.FTZ R68, R55, R70, !PT ;  /* 0x0000004637447209 */ /* 0x000fe20007810000 */
[----:B------:R1:W2:Y:S01]  /*1a820*/  LDL.S16 R175, [R1+0x68] ;  /* 0x0000680001af7983 */ /* 0x0002a20000100600 */
[----:B------:R-:W-:Y:S01]  /*1a830*/  FMNMX.FTZ R2, R40, R2, !PT ;  /* 0x0000000228027209 */ /* 0x000fe20007810000 */
[----:B------:R-:W-:Y:S01]  /*1a840*/  IMAD.WIDE.U32 R70, R159, -0x2daee0ad, RZ ;  /* 0xd2511f539f467825 */ /* 0x000fe200078e00ff */
[----:B------:R-:W-:Y:S01]  /*1a850*/  FMNMX.FTZ R74, R31, R69, !PT ;  /* 0x000000451f4a7209 */ /* 0x000fe20007810000 */
[----:B------:R1:W2:Y:S01]  /*1a860*/  LDL.S16 R193, [R1+0x60] ;  /* 0x0000600001c17983 */ /* 0x0002a20000100600 */
[----:B------:R-:W-:Y:S01]  /*1a870*/  FMNMX.FTZ R140, R66, R68, !PT ;  /* 0x00000044428c7209 */ /* 0x000fe20007810000 */
[----:B------:R-:W-:Y:S01]  /*1a880*/  IMAD.WIDE.U32 R68, R160, -0x2daee0ad, RZ ;  /* 0xd2511f53a0447825 */ /* 0x000fe200078e00ff */
[----:B------:R-:W-:Y:S01]  /*1a890*/  FMNMX.FTZ R75, R41, R2, !PT ;  /* 0x00000002294b7209 */ /* 0x000fe20007810000 */
[----:B------:R1:W2:Y:S01]  /*1a8a0*/  LDL.S16 R161, [R1+0x5c] ;  /* 0x00005c0001a17983 */ /* 0x0002a20000100600 */
[----:B------:R-:W-:Y:S01]  /*1a8b0*/  FMNMX.FTZ R2, R42, R74, !PT ;  /* 0x0000004a2a027209 */ /* 0x000fe20007810000 */
[----:B------:R-:W-:Y:S01]  /*1a8c0*/  UIADD3 UR33, UR30, 0x78dde6e4, URZ ;  /* 0x78dde6e41e217890 */ /* 0x000fe2000fffe03f */
[----:B------:R-:W-:Y:S01]  /*1a8d0*/  FMNMX.FTZ R74, R67, R140, !PT ;  /* 0x0000008c434a7209 */ /* 0x000fe20007810000 */
[----:B------:R-:W1:Y:S01]  /*1a8e0*/  SHFL.BFLY PT, R142, R148, 0x2, 0x1f ;  /* 0x0c401f00948e7f89 */ /* 0x000e6200000e0000 */
[----:B------:R-:W-:Y:S01]  /*1a8f0*/  FMNMX.FTZ R75, R44, R75, !PT ;  /* 0x0000004b2c4b7209 */ /* 0x000fe20007810000 */
[----:B------:R-:W-:Y:S01]  /*1a900*/  UIADD3 UR25, UR31, -0x56f99767, URZ ;  /* 0xa90668991f197890 */ /* 0x000fe2000fffe03f */
[----:B------:R-:W-:Y:S05]  /*1a910*/  FMNMX.FTZ R2, R43, R2, !PT ;  /* 0x000000022b027209 */ /* 0x000fea0007810000 */
[----:B------:R-:W-:Y:S01]  /*1a920*/  STL [R1+0x188], R190 ;  /* 0x000188be01007387 */ /* 0x000fe20000100800 */
[----:B------:R-:W-:Y:S01]  /*1a930*/  LOP3.LUT R140, R69, UR34, R70, 0x96, !PT ;  /* 0x00000022458c7c12 */ /* 0x000fe2000f8e9646 */
[----:B------:R-:W-:Y:S01]  /*1a940*/  UIADD3 UR32, UR31, -0x126145ec, URZ ;  /* 0xed9eba141f207890 */ /* 0x000fe2000fffe03f */
[----:B------:R-:W-:Y:S01]  /*1a950*/  FMNMX.FTZ R70, R45, R75, !PT ;  /* 0x0000004b2d467209 */ /* 0x000fe20007810000 */
[----:B------:R-:W1:Y:S01]  /*1a960*/  SHFL.BFLY PT, R143, R74, 0x2, 0x1f ;  /* 0x0c401f004a8f7f89 */ /* 0x000e6200000e0000 */
[----:B------:R-:W-:Y:S01]  /*1a970*/  FMNMX.FTZ R2, R46, R2, !PT ;  /* 0x000000022e027209 */ /* 0x000fe20007810000 */
[----:B------:R-:W-:Y:S01]  /*1a980*/  IMAD.WIDE.U32 R154, R140, -0x326172a9, RZ ;  /* 0xcd9e8d578c9a7825 */ /* 0x000fe200078e00ff */
[----:B------:R-:W-:Y:S05]  /*1a990*/  LOP3.LUT R144, R147, UR34, R144, 0x96, !PT ;  /* 0x0000002293907c12 */ /* 0x000fea000f8e9690 */
[----:B------:R-:W-:Y:S01]  /*1a9a0*/  STL [R1+0x184], R189 ;  /* 0x000184bd01007387 */ /* 0x000fe20000100800 */
[----:B------:R-:W-:Y:S01]  /*1a9b0*/  LOP3.LUT R141, R71, UR36, R196, 0x96, !PT ;  /* 0x00000024478d7c12 */ /* 0x000fe2000f8e96c4 */
[----:B------:R-:W-:Y:S01]  /*1a9c0*/  UIADD3 UR19, UR30, -0x4ab325aa, URZ ;  /* 0xb54cda561e137890 */ /* 0x000fe2000fffe03f */
[----:B------:R-:W-:Y:S01]  /*1a9d0*/  FMNMX.FTZ R70, R56, R70, !PT ;  /* 0x0000004638467209 */ /* 0x000fe20007810000 */
[----:B------:R-:W-:Y:S01]  /*1a9e0*/  STL [R1+0x180], R188 ;  /* 0x000180bc01007387 */ /* 0x000fe20000100800 */
[----:B------:R-:W-:Y:S01]  /*1a9f0*/  FMNMX.FTZ R2, R47, R2, !PT ;  /* 0x000000022f027209 */ /* 0x000fe20007810000 */
[----:B------:R-:W-:Y:S01]  /*1aa00*/  IMAD.WIDE.U32 R156, R144, -0x326172a9, RZ ;  /* 0xcd9e8d57909c7825 */ /* 0x000fe200078e00ff */
[----:B------:R-:W-:Y:S01]  /*1aa10*/  FMNMX.FTZ R70, R57, R70, !PT ;  /* 0x0000004639467209 */ /* 0x000fe20007810000 */
[----:B------:R-:W-:Y:S01]  /*1aa20*/  STL [R1+0x17c], R187 ;  /* 0x00017cbb01007387 */ /* 0x000fe20000100800 */
[----:B------:R-:W-:Y:S01]  /*1aa30*/  FMNMX.FTZ R2, R58, R2, !PT ;  /* 0x000000023a027209 */ /* 0x000fe20007810000 */
[----:B------:R-:W-:Y:S01]  /*1aa40*/  IMAD.WIDE.U32 R150, R141, -0x326172a9, RZ ;  /* 0xcd9e8d578d967825 */ /* 0x000fe200078e00ff */
[----:B------:R-:W-:Y:S01]  /*1aa50*/  FMNMX.FTZ R70, R60, R70, !PT ;  /* 0x000000463c467209 */ /* 0x000fe20007810000 */
[----:B------:R-:W-:Y:S01]  /*1aa60*/  STL [R1+0x178], R186 ;  /* 0x000178ba01007387 */ /* 0x000fe20000100800 */
[----:B-1----:R-:W-:Y:S01]  /*1aa70*/  FMNMX.FTZ R71, R148, R142, !PT ;  /* 0x0000008e94477209 */ /* 0x002fe20007810000 */
[----:B------:R-:W-:Y:S01]  /*1aa80*/  UIADD3 UR39, UR39, 0x1, URZ ;  /* 0x0000000127277890 */ /* 0x000fe2000fffe03f */
[----:B------:R-:W-:Y:S01]  /*1aa90*/  FMNMX.FTZ R69, R59, R2, !PT ;  /* 0x000000023b457209 */ /* 0x000fe20007810000 */
[----:B------:R-:W-:Y:S01]  /*1aaa0*/  STL [R1+0x174], R185 ;  /* 0x000174b901007387 */ /* 0x000fe20000100800 */
[----:B------:R-:W-:Y:S01]  /*1aab0*/  LOP3.LUT R145, R145, UR36, R202, 0x96, !PT ;  /* 0x0000002491917c12 */ /* 0x000fe2000f8e96ca */
[----:B------:R-:W-:Y:S01]  /*1aac0*/  ULOP3.LUT UR39, UR39, UR31, URZ, 0x3c, !UPT ;  /* 0x0000001f27277292 */ /* 0x000fe2000f8e3c3f */
[----:B------:R-:W-:Y:S01]  /*1aad0*/  FMNMX.FTZ R2, R61, R70, !PT ;  /* 0x000000463d027209 */ /* 0x000fe20007810000 */
[----:B------:R-:W1:Y:S01]  /*1aae0*/  SHFL.BFLY PT, R144, R71, 0x1, 0x1f ;  /* 0x0c201f0047907f89 */ /* 0x000e6200000e0000 */
[----:B------:R-:W-:Y:S01]  /*1aaf0*/  FMNMX.FTZ R69, R62, R69, !PT ;  /* 0x000000453e457209 */ /* 0x000fe20007810000 */
[----:B------:R-:W-:Y:S01]  /*1ab00*/  IMAD.WIDE.U32 R148, R145, -0x326172a9, RZ ;  /* 0xcd9e8d5791947825 */ /* 0x000fe200078e00ff */
[----:B------:R-:W-:Y:S05]  /*1ab10*/  FMNMX.FTZ R70, R74, R143, !PT ;  /* 0x0000008f4a467209 */ /* 0x000fea0007810000 */
[----:B------:R-:W-:Y:S01]  /*1ab20*/  STL [R1+0x170], R184 ;  /* 0x000170b801007387 */ /* 0x000fe20000100800 */
[----:B------:R-:W-:Y:S02]  /*1ab30*/  FMNMX.FTZ R69, R63, R69, !PT ;  /* 0x000000453f457209 */ /* 0x000fe40007810000 */
[----:B------:R-:W-:Y:S01]  /*1ab40*/  LOP3.LUT R140, R149, UR35, R162, 0x96, !PT ;  /* 0x00000023958c7c12 */ /* 0x000fe2000f8e96a2 */
[----:B------:R-:W1:Y:S01]  /*1ab50*/  SHFL.BFLY PT, R142, R2, 0x2, 0x1f ;  /* 0x0c401f00028e7f89 */ /* 0x000e6200000e0000 */
[----:B------:R-:W-:Y:S02]  /*1ab60*/  LOP3.LUT R148, R157, UR33, R148, 0x96, !PT ;  /* 0x000000219d947c12 */ /* 0x000fe4000f8e9694 */
[----:B------:R-:W-:Y:S05]  /*1ab70*/  LOP3.LUT R75, R151, UR35, R166, 0x96, !PT ;  /* 0x00000023974b7c12 */ /* 0x000fea000f8e96a6 */
[----:B------:R-:W1:Y:S01]  /*1ab80*/  SHFL.BFLY PT, R143, R69, 0x2, 0x1f ;  /* 0x0c401f00458f7f89 */ /* 0x000e6200000e0000 */
[----:B------:R-:W-:Y:S01]  /*1ab90*/  LOP3.LUT R147, R155, UR33, R150, 0x96, !PT ;  /* 0x000000219b937c12 */ /* 0x000fe2000f8e9696 */
[----:B------:R-:W-:Y:S01]  /*1aba0*/  IMAD.WIDE.U32 R168, R148, -0x2daee0ad, RZ ;  /* 0xd2511f5394a87825 */ /* 0x000fe200078e00ff */
[----:B------:R-:W-:Y:S05]  /*1abb0*/  LOP3.LUT R192, R192, 0xfbffffff, RZ, 0xc0, !PT ;  /* 0xfbffffffc0c07812 */ /* 0x000fea00078ec0ff */
[----:B------:R-:W-:Y:S01]  /*1abc0*/  STL [R1+0x16c], R183 ;  /* 0x00016cb701007387 */ /* 0x000fe20000100800 */
[----:B------:R-:W-:Y:S01]  /*1abd0*/  IMAD.WIDE.U32 R140, R140, -0x2daee0ad, RZ ;  /* 0xd2511f538c8c7825 */ /* 0x000fe200078e00ff */
[----:B------:R-:W-:Y:S02]  /*1abe0*/  @P0 LOP3.LUT R192, R192, 0x4000000, RZ, 0xfc, !PT ;  /* 0x04000000c0c00812 */ /* 0x000fe400078efcff */
[----:B------:R-:W-:Y:S01]  /*1abf0*/  STL [R1+0x168], R182 ;  /* 0x000168b601007387 */ /* 0x000fe20000100800 */
[----:B------:R-:W-:Y:S01]  /*1ac00*/  IMAD.WIDE.U32 R172, R147, -0x2daee0ad, RZ ;  /* 0xd2511f5393ac7825 */ /* 0x000fe200078e00ff */
[----:B------:R-:W-:Y:S02]  /*1ac10*/  LOP3.LUT R150, R169, UR25, R140, 0x96, !PT ;  /* 0x00000019a9967c12 */ /* 0x000fe4000f8e968c */
[----:B------:R-:W-:Y:S01]  /*1ac20*/  STL [R1+0x164], R181 ;  /* 0x000164b501007387 */ /* 0x000fe20000100800 */
[----:B-1----:R-:W-:Y:S01]  /*1ac30*/  FMNMX.FTZ R71, R71, R144, !PT ;  /* 0x0000009047477209 */ /* 0x002fe20007810000 */
[----:B------:R-:W-:Y:S01]  /*1ac40*/  IMAD.MOV.U32 R155, RZ, RZ, R198 ;  /* 0x000000ffff9b7224 */ /* 0x000fe200078e00c6 */
[----:B------:R-:W-:Y:S01]  /*1ac50*/  LOP3.LUT R146, R141, UR32, R146, 0x96, !PT ;  /* 0x000000208d927c12 */ /* 0x000fe2000f8e9692 */
[----:B------:R-:W1:Y:S01]  /*1ac60*/  SHFL.BFLY PT, R145, R70, 0x1, 0x1f ;  /* 0x0c201f0046917f89 */ /* 0x000e6200000e0000 */
[C---:B------:R-:W-:Y:S01]  /*1ac70*/  FSETP.NEU.FTZ.AND P1, PT, R71.reuse, -INF , PT ;  /* 0xff8000004700780b */ /* 0x040fe20003f3d000 */
[----:B------:R-:W-:Y:S01]  /*1ac80*/  FMUL.FTZ R140, R71, UR4 ;  /* 0x00000004478c7c20 */ /* 0x000fe20008410000 */
[----:B------:R-:W-:Y:S01]  /*1ac90*/  LOP3.LUT R192, R192, 0xf7ffffff, RZ, 0xc0, !PT ;  /* 0xf7ffffffc0c07812 */ /* 0x000fe200078ec0ff */
[----:B------:R-:W-:Y:S04]  /*1aca0*/  IMAD.WIDE.U32 R74, R75, -0x2daee0ad, RZ ;  /* 0xd2511f534b4a7825 */ /* 0x000fe800078e00ff */
[----:B------:R-:W-:Y:S01]  /*1acb0*/  STL [R1+0x160], R176 ;  /* 0x000160b001007387 */ /* 0x000fe20000100800 */
[----:B------:R-:W-:Y:S01]  /*1acc0*/  FSEL R140, R140, RZ, P1 ;  /* 0x000000ff8c8c7208 */ /* 0x000fe20000800000 */
[----:B------:R-:W-:Y:S01]  /*1acd0*/  IMAD.WIDE.U32 R164, R146, -0x326172a9, RZ ;  /* 0xcd9e8d5792a47825 */ /* 0x000fe200078e00ff */
[----:B------:R-:W-:Y:S02]  /*1ace0*/  LOP3.LUT R68, R75, UR32, R68, 0x96, !PT ;  /* 0x000000204b447c12 */ /* 0x000fe4000f8e9644 */
[----:B------:R-:W-:Y:S01]  /*1acf0*/  LOP3.LUT R152, R173, UR25, R74, 0x96, !PT ;  /* 0x00000019ad987c12 */ /* 0x000fe2000f8e964a */
[--C-:B------:R-:W-:Y:S01]  /*1ad00*/  FFMA.FTZ R198, R20, UR4, -R140.reuse ;  /* 0x0000000414c67c23 */ /* 0x100fe2000801088c */
[----:B------:R-:W-:Y:S01]  /*1ad10*/  FMNMX.FTZ R74, R2, R142, !PT ;  /* 0x0000008e024a7209 */ /* 0x000fe20007810000 */
[----:B------:R-:W-:Y:S01]  /*1ad20*/  FFMA.FTZ R4, R4, UR4, -R140 ;  /* 0x0000000404047c23 */ /* 0x000fe2000801088c */
[----:B------:R-:W-:Y:S01]  /*1ad30*/  LOP3.LUT R173, R165, UR29, R156, 0x96, !PT ;  /* 0x0000001da5ad7c12 */ /* 0x000fe2000f8e969c */
[----:B------:R-:W-:Y:S01]  /*1ad40*/  IMAD.WIDE.U32 R170, R68, -0x326172a9, RZ ;  /* 0xcd9e8d5744aa7825 */ /* 0x000fe200078e00ff */
[----:B------:R-:W-:Y:S01]  /*1ad50*/  FMNMX.FTZ R68, R69, R143, !PT ;  /* 0x0000008f45447209 */ /* 0x000fe20007810000 */
[----:B------:R-:W1:Y:S01]  /*1ad60*/  SHFL.BFLY PT, R141, R74, 0x1, 0x1f ;  /* 0x0c201f004a8d7f89 */ /* 0x000e6200000e0000 */
[----:B------:R1:W-:Y:S01]  /*1ad70*/  MUFU.EX2 R219, R4 ;  /* 0x0000000400db7308 */ /* 0x0003e20000000800 */
[----:B------:R-:W-:Y:S01]  /*1ad80*/  IMAD.WIDE.U32 R150, R150, -0x326172a9, RZ ;  /* 0xcd9e8d5796967825 */ /* 0x000fe200078e00ff */
[----:B------:R-:W-:Y:S05]  /*1ad90*/  LOP3.LUT R215, R171, UR29, R154, 0x96, !PT ;  /* 0x0000001dabd77c12 */ /* 0x000fea000f8e969a */
[----:B------:R-:W1:Y:S01]  /*1ada0*/  SHFL.BFLY PT, R143, R68, 0x1, 0x1f ;  /* 0x0c201f00448f7f89 */ /* 0x000e6200000e0000 */
[----:B------:R-:W-:Y:S01]  /*1adb0*/  FFMA.FTZ R5, R5, UR4, -R140 ;  /* 0x0000000405057c23 */ /* 0x000fe2000801088c */
[----:B-1----:R-:W-:Y:S01]  /*1adc0*/  FMNMX.FTZ R70, R70, R145, !PT ;  /* 0x0000009146467209 */ /* 0x002fe20007810000 */
[----:B------:R-:W-:Y:S01]  /*1add0*/  IMAD.MOV.U32 R154, RZ, RZ, R199 ;  /* 0x000000ffff9a7224 */ /* 0x000fe200078e00c7 */
[----:B------:R-:W-:Y:S01]  /*1ade0*/  LOP3.LUT R2, R151, UR19, R164, 0x96, !PT ;  /* 0x0000001397027c12 */ /* 0x000fe2000f8e96a4 */
[----:B------:R1:W1:Y:S01]  /*1adf0*/  MUFU.EX2 R241, R5 ;  /* 0x0000000500f17308 */ /* 0x0002620000000800 */
[C---:B------:R-:W-:Y:S01]  /*1ae00*/  FSETP.NEU.FTZ.AND P1, PT, R70.reuse, -INF , PT ;  /* 0xff8000004600780b */ /* 0x040fe20003f3d000 */
[----:B------:R-:W-:Y:S01]  /*1ae10*/  FMUL.FTZ R75, R70, UR4 ;  /* 0x00000004464b7c20 */ /* 0x000fe20008410000 */
[----:B------:R-:W-:Y:S01]  /*1ae20*/  LOP3.LUT R69, R150, 0xff, RZ, 0xc0, !PT ;  /* 0x000000ff96457812 */ /* 0x000fe200078ec0ff */
[--C-:B------:R-:W-:Y:S01]  /*1ae30*/  FFMA.FTZ R199, R21, UR4, -R140.reuse ;  /* 0x0000000415c77c23 */ /* 0x100fe2000801088c */
[----:B------:R-:W-:Y:S01]  /*1ae40*/  IADD3 R156, P2, R154, UR41, RZ ;  /* 0x000000299a9c7c10 */ /* 0x000fe2000ff5e0ff */
[--C-:B------:R-:W-:Y:S01]  /*1ae50*/  FFMA.FTZ R16, R16, UR4, -R140.reuse ;  /* 0x0000000410107c23 */ /* 0x100fe2000801088c */
[----:B------:R-:W-:Y:S01]  /*1ae60*/  FSEL R75, R75, RZ, P1 ;  /* 0x000000ff4b4b7208 */ /* 0x000fe20000800000 */
[--C-:B------:R-:W-:Y:S01]  /*1ae70*/  FFMA.FTZ R187, R64, UR4, -R140.reuse ;  /* 0x0000000440bb7c23 */ /* 0x100fe2000801088c */
[----:B------:R-:W-:Y:S01]  /*1ae80*/  LOP3.LUT R4, R2, 0xff, RZ, 0xc0, !PT ;  /* 0x000000ff02047812 */ /* 0x000fe200078ec0ff */
[----:B------:R-:W-:Y:S01]  /*1ae90*/  MUFU.EX2 R217, R16 ;  /* 0x0000001000d97308 */ /* 0x000fe20000000800 */
[----:B------:R-:W-:Y:S01]  /*1aea0*/  ISETP.LE.U32.AND P3, PT, R69, UR12, PT ;  /* 0x0000000c45007c0c */ /* 0x000fe2000bf63070 */
[----:B------:R-:W-:Y:S01]  /*1aeb0*/  FFMA.FTZ R186, R65, UR4, -R140 ;  /* 0x0000000441ba7c23 */ /* 0x000fe2000801088c */
[----:B------:R-:W-:Y:S01]  /*1aec0*/  ISETP.LE.U32.AND P1, PT, R4, UR12, PT ;  /* 0x0000000c04007c0c */ /* 0x000fe2000bf23070 */
[--C-:B------:R-:W-:Y:S01]  /*1aed0*/  FFMA.FTZ R185, R66, UR4, -R75.reuse ;  /* 0x0000000442b97c23 */ /* 0x100fe2000801084b */
[----:B------:R-:W-:Y:S01]  /*1aee0*/  SHF.R.U32.HI R4, RZ, 0x18, R2 ;  /* 0x00000018ff047819 */ /* 0x000fe20000011602 */
[--C-:B------:R-:W-:Y:S01]  /*1aef0*/  FFMA.FTZ R184, R67, UR4, -R75.reuse ;  /* 0x0000000443b87c23 */ /* 0x100fe2000801084b */
[----:B------:R-:W-:Y:S01]  /*1af00*/  FMNMX.FTZ R69, R74, R141, !PT ;  /* 0x0000008d4a457209 */ /* 0x000fe20007810000 */
[--C-:B------:R-:W-:Y:S01]  /*1af10*/  FFMA.FTZ R211, R33, UR4, -R140.reuse ;  /* 0x0000000421d37c23 */ /* 0x100fe2000801088c */
[----:B------:R-:W-:Y:S01]  /*1af20*/  IADD3.X R157, R155, UR40, RZ, P2, !PT ;  /* 0x000000289b9d7c10 */ /* 0x000fe200097fe4ff */
[--C-:B------:R-:W-:Y:S01]  /*1af30*/  FFMA.FTZ R223, R37, UR4, -R140.reuse ;  /* 0x0000000425df7c23 */ /* 0x100fe2000801088c */
[----:B------:R-:W-:Y:S01]  /*1af40*/  IADD3 R142, P2, R156, UR48, RZ ;  /* 0x000000309c8e7c10 */ /* 0x000fe2000ff5e0ff */
[----:B------:R-:W-:Y:S01]  /*1af50*/  FFMA.FTZ R237, R49, UR4, -R140 ;  /* 0x0000000431ed7c23 */ /* 0x000fe2000801088c */
[----:B------:R-:W-:Y:S01]  /*1af60*/  ISETP.LE.U32.AND P5, PT, R4, UR12, PT ;  /* 0x0000000c04007c0c */ /* 0x000fe2000bfa3070 */
[--C-:B------:R-:W-:Y:S01]  /*1af70*/  FFMA.FTZ R18, R18, UR4, -R75.reuse ;  /* 0x0000000412127c23 */ /* 0x100fe2000801084b */
[----:B------:R-:W-:Y:S01]  /*1af80*/  LOP3.LUT R4, R2, 0xffff, RZ, 0xc0, !PT ;  /* 0x0000ffff02047812 */ /* 0x000fe200078ec0ff */
[--C-:B------:R-:W-:Y:S01]  /*1af90*/  FFMA.FTZ R212, R35, UR4, -R75.reuse ;  /* 0x0000000423d47c23 */ /* 0x100fe2000801084b */
[----:B------:R-:W-:Y:S01]  /*1afa0*/  FMNMX.FTZ R68, R68, R143, !PT ;  /* 0x0000008f44447209 */ /* 0x000fe20007810000 */
[----:B------:R-:W-:Y:S01]  /*1afb0*/  MUFU.EX2 R216, R18 ;  /* 0x0000001200d87308 */ /* 0x000fe20000000800 */
[----:B------:R-:W-:Y:S01]  /*1afc0*/  IADD3.X R143, R157, UR42, RZ, P2, !PT ;  /* 0x0000002a9d8f7c10 */ /* 0x000fe200097fe4ff */
[C---:B------:R-:W-:Y:S01]  /*1afd0*/  FMUL.FTZ R74, R69.reuse, UR4 ;  /* 0x00000004454a7c20 */ /* 0x040fe20008410000 */
[----:B------:R-:W-:Y:S01]  /*1afe0*/  FSETP.NEU.FTZ.AND P2, PT, R69, -INF , PT ;  /* 0xff8000004500780b */ /* 0x000fe20003f5d000 */
[--C-:B------:R-:W-:Y:S01]  /*1aff0*/  FFMA.FTZ R238, R51, UR4, -R75.reuse ;  /* 0x0000000433ee7c23 */ /* 0x100fe2000801084b */
[----:B-1----:R-:W-:Y:S01]  /*1b000*/  SHF.R.U32.HI R5, RZ, 0x10, R2 ;  /* 0x00000010ff057819 */ /* 0x002fe20000011602 */
[----:B------:R-:W-:Y:S01]  /*1b010*/  FMUL.FTZ R145, R68, UR4 ;  /* 0x0000000444917c20 */ /* 0x000fe20008410000 */
[----:B------:R-:W-:Y:S01]  /*1b020*/  SHF.R.U32.HI R2, RZ, 0x8, R4 ;  /* 0x00000008ff027819 */ /* 0x000fe20000011604 */
[--C-:B------:R-:W-:Y:S01]  /*1b030*/  FFMA.FTZ R6, R6, UR4, -R75.reuse ;  /* 0x0000000406067c23 */ /* 0x100fe2000801084b */
[----:B------:R-:W-:Y:S01]  /*1b040*/  FSEL R74, R74, RZ, P2 ;  /* 0x000000ff4a4a7208 */ /* 0x000fe20001000000 */
[----:B------:R-:W-:Y:S01]  /*1b050*/  FFMA.FTZ R7, R7, UR4, -R75 ;  /* 0x0000000407077c23 */ /* 0x000fe2000801084b */
[----:B------:R-:W-:Y:S01]  /*1b060*/  FSETP.NEU.FTZ.AND P4, PT, R68, -INF , PT ;  /* 0xff8000004400780b */ /* 0x000fe20003f9d000 */
[----:B------:R-:W-:Y:S01]  /*1b070*/  MUFU.EX2 R230, R6 ;  /* 0x0000000600e67308 */ /* 0x000fe20000000800 */
[----:B------:R-:W-:Y:S01]  /*1b080*/  LOP3.LUT R2, R2, 0xffff, RZ, 0xc0, !PT ;  /* 0x0000ffff02027812 */ /* 0x000fe200078ec0ff */
[--C-:B------:R-:W-:Y:S01]  /*1b090*/  FFMA.FTZ R183, R60, UR4, -R74.reuse ;  /* 0x000000043cb77c23 */ /* 0x100fe2000801084a */
[----:B------:R-:W-:Y:S01]  /*1b0a0*/  LOP3.LUT R4, R5, 0xff, RZ, 0xc0, !PT ;  /* 0x000000ff05047812 */ /* 0x000fe200078ec0ff */
[--C-:B------:R-:W-:Y:S01]  /*1b0b0*/  FFMA.FTZ R190, R57, UR4, -R74.reuse ;  /* 0x0000000439be7c23 */ /* 0x100fe2000801084a */
[----:B------:R-:W-:Y:S01]  /*1b0c0*/  FSEL R145, R145, RZ, P4 ;  /* 0x000000ff91917208 */ /* 0x000fe20002000000 */
[--C-:B------:R-:W-:Y:S01]  /*1b0d0*/  FFMA.FTZ R8, R8, UR4, -R74.reuse ;  /* 0x0000000408087c23 */ /* 0x100fe2000801084a */
[----:B------:R-:W-:Y:S03]  /*1b0e0*/  ISETP.LE.U32.AND P4, PT, R2, UR12, PT ;  /* 0x0000000c02007c0c */ /* 0x000fe6000bf83070 */
[----:B------:R-:W1:Y:S01]  /*1b0f0*/  MUFU.EX2 R240, R7 ;  /* 0x0000000700f07308 */ /* 0x000e620000000800 */
[----:B------:R-:W-:Y:S01]  /*1b100*/  ISETP.LE.U32.AND P2, PT, R4, UR12, PT ;  /* 0x0000000c04007c0c */ /* 0x000fe2000bf43070 */
[----:B------:R-:W-:Y:S01]  /*1b110*/  FFMA.FTZ R9, R9, UR4, -R74 ;  /* 0x0000000409097c23 */ /* 0x000fe2000801084a */
[----:B------:R-:W-:Y:S01]  /*1b120*/  F2FP.F16.F32.PACK_AB R4, R241, R219 ;  /* 0x000000dbf104723e */ /* 0x000fe200000000ff */
[--C-:B------:R-:W-:Y:S01]  /*1b130*/  FFMA.FTZ R189, R58, UR4, -R145.reuse ;  /* 0x000000043abd7c23 */ /* 0x100fe20008010891 */
[----:B------:R-:W-:Y:S01]  /*1b140*/  SHF.R.U32.HI R214, RZ, 0x18, R150 ;  /* 0x00000018ffd67819 */ /* 0x000fe20000011696 */
[----:B------:R-:W-:Y:S01]  /*1b150*/  FFMA.FTZ R188, R59, UR4, -R145 ;  /* 0x000000043bbc7c23 */ /* 0x000fe20008010891 */
[----:B------:R-:W-:Y:S03]  /*1b160*/  PRMT R5, R4, 0x7632, R5 ;  /* 0x0000763204057816 */ /* 0x000fe60000000005 */
[----:B------:R1:W-:Y:S01]  /*1b170*/  MUFU.EX2 R174, R8 ;  /* 0x0000000800ae7308 */ /* 0x0003e20000000800 */
[----:B------:R-:W-:Y:S04]  /*1b180*/  IMAD.WIDE.U32 R152, R152, -0x326172a9, RZ ;  /* 0xcd9e8d5798987825 */ /* 0x000fe800078e00ff */
[----:B------:R-:W-:Y:S01]  /*1b190*/  FFMA.FTZ R181, R62, UR4, -R145 ;  /* 0x000000043eb57c23 */ /* 0x000fe20008010891 */
[----:B------:R-:W-:Y:S01]  /*1b1a0*/  PRMT R146, R4, 0x5410, R5 ;  /* 0x0000541004927816 */ /* 0x000fe20000000005 */
[--C-:B------:R-:W-:Y:S01]  /*1b1b0*/  FFMA.FTZ R176, R63, UR4, -R145.reuse ;  /* 0x000000043fb07c23 */ /* 0x100fe20008010891 */
[----:B------:R-:W-:Y:S01]  /*1b1c0*/  LOP3.LUT R2, R153, UR19, R170, 0x96, !PT ;  /* 0x0000001399027c12 */ /* 0x000fe2000f8e96aa */
[--C-:B------:R-:W-:Y:S01]  /*1b1d0*/  FFMA.FTZ R182, R61, UR4, -R74.reuse ;  /* 0x000000043db67c23 */ /* 0x100fe2000801084a */
[----:B------:R1:W2:Y:S02]  /*1b1e0*/  MUFU.EX2 R229, R9 ;  /* 0x0000000900e57308 */ /* 0x0002a40000000800 */
[----:B-1----:R-:W-:Y:S01]  /*1b1f0*/  F2FP.F16.F32.PACK_AB R7, R240, R230 ;  /* 0x000000e6f007723e */ /* 0x002fe200000000ff */
[----:B------:R-:W-:Y:S01]  /*1b200*/  FFMA.FTZ R171, R12, UR4, -R74 ;  /* 0x000000040cab7c23 */ /* 0x000fe2000801084a */
[----:B------:R-:W-:Y:S01]  /*1b210*/  SHF.R.U32.HI R141, RZ, 0x18, R2 ;  /* 0x00000018ff8d7819 */ /* 0x000fe20000011602 */
[--C-:B------:R-:W-:Y:S01]  /*1b220*/  FFMA.FTZ R225, R43, UR4, -R145.reuse ;  /* 0x000000042be17c23 */ /* 0x100fe20008010891 */
[----:B------:R-:W-:Y:S01]  /*1b230*/  PRMT R6, R7, 0x7632, R6 ;  /* 0x0000763207067816 */ /* 0x000fe20000000006 */
[--C-:B------:R-:W-:Y:S01]  /*1b240*/  FFMA.FTZ R231, R47, UR4, -R145.reuse ;  /* 0x000000042fe77c23 */ /* 0x100fe20008010891 */
[--C-:B------:R-:W-:Y:S01]  /*1b250*/  FFMA.FTZ R207, R28, UR4, -R74.reuse ;  /* 0x000000041ccf7c23 */ /* 0x100fe2000801084a */
[--C-:B------:R-:W-:Y:S01]  /*1b260*/  FFMA.FTZ R213, R29, UR4, -R74.reuse ;  /* 0x000000041dd57c23 */ /* 0x100fe2000801084a */
[----:B------:R-:W-:Y:S01]  /*1b270*/  LOP3.LUT R8, R2, 0xffff, RZ, 0xc0, !PT ;  /* 0x0000ffff02087812 */ /* 0x000fe200078ec0ff */
[----:B------:R-:W-:Y:S01]  /*1b280*/  FFMA.FTZ R226, R41, UR4, -R74 ;  /* 0x0000000429e27c23 */ /* 0x000fe2000801084a */
[--C-:B------:R-:W-:Y:S01]  /*1b290*/  FFMA.FTZ R10, R10, UR4, -R145.reuse ;  /* 0x000000040a0a7c23 */ /* 0x100fe20008010891 */
[----:B------:R-:W-:Y:S01]  /*1b2a0*/  FFMA.FTZ R11, R11, UR4, -R145 ;  /* 0x000000040b0b7c23 */ /* 0x000fe20008010891 */
[----:B------:R-:W-:Y:S01]  /*1b2b0*/  SHF.R.U32.HI R8, RZ, 0x8, R8 ;  /* 0x00000008ff087819 */ /* 0x000fe20000011608 */
[--C-:B------:R-:W-:Y:S01]  /*1b2c0*/  FFMA.FTZ R17, R17, UR4, -R140.reuse ;  /* 0x0000000411117c23 */ /* 0x100fe2000801088c */
[--C-:B------:R-:W-:Y:S01]  /*1b2d0*/  FFMA.FTZ R208, R32, UR4, -R140.reuse ;  /* 0x0000000420d07c23 */ /* 0x100fe2000801088c */
[----:B------:R1:W-:Y:S01]  /*1b2e0*/  MUFU.EX2 R233, R11 ;  /* 0x0000000b00e97308 */ /* 0x0003e20000000800 */
[----:B------:R-:W-:Y:S01]  /*1b2f0*/  LOP3.LUT R9, R2, 0xff, RZ, 0xc0, !PT ;  /* 0x000000ff02097812 */ /* 0x000fe200078ec0ff */
[--C-:B------:R-:W-:Y:S01]  /*1b300*/  FFMA.FTZ R222, R36, UR4, -R140.reuse ;  /* 0x0000000424de7c23 */ /* 0x100fe2000801088c */
[----:B------:R-:W-:Y:S01]  /*1b310*/  LOP3.LUT R8, R8, 0xffff, RZ, 0xc0, !PT ;  /* 0x0000ffff08087812 */ /* 0x000fe200078ec0ff */
[--C-:B------:R-:W-:Y:S01]  /*1b320*/  FFMA.FTZ R236, R48, UR4, -R140.reuse ;  /* 0x0000000430ec7c23 */ /* 0x100fe2000801088c */
[--C-:B------:R-:W-:Y:S01]  /*1b330*/  FFMA.FTZ R243, R52, UR4, -R140.reuse ;  /* 0x0000000434f37c23 */ /* 0x100fe2000801088c */
[----:B------:R-:W-:Y:S01]  /*1b340*/  FFMA.FTZ R242, R53, UR4, -R140 ;  /* 0x0000000435f27c23 */ /* 0x000fe2000801088c */
[----:B------:R-:W-:Y:S03]  /*1b350*/  FADD.FTZ R0, -R69, R0 ;  /* 0x0000000045007221 */ /* 0x000fe60000010100 */
[----:B------:R-:W2:Y:S01]  /*1b360*/  MUFU.EX2 R228, R17 ;  /* 0x0000001100e47308 */ /* 0x000ea20000000800 */
[----:B------:R-:W-:Y:S01]  /*1b370*/  FFMA.FTZ R19, R19, UR4, -R75 ;  /* 0x0000000413137c23 */ /* 0x000fe2000801084b */
[--C-:B------:R-:W-:Y:S01]  /*1b380*/  FFMA.FTZ R165, R14, UR4, -R145.reuse ;  /* 0x000000040ea57c23 */ /* 0x100fe20008010891 */
[--C-:B------:R-:W-:Y:S01]  /*1b390*/  FFMA.FTZ R169, R15, UR4, -R145.reuse ;  /* 0x000000040fa97c23 */ /* 0x100fe20008010891 */
[--C-:B------:R-:W-:Y:S01]  /*1b3a0*/  FFMA.FTZ R209, R31, UR4, -R145.reuse ;  /* 0x000000041fd17c23 */ /* 0x100fe20008010891 */
[--C-:B------:R-:W-:Y:S01]  /*1b3b0*/  FFMA.FTZ R224, R42, UR4, -R145.reuse ;  /* 0x000000042ae07c23 */ /* 0x100fe20008010891 */
[----:B------:R-:W-:Y:S01]  /*1b3c0*/  FFMA.FTZ R232, R46, UR4, -R145 ;  /* 0x000000042ee87c23 */ /* 0x000fe20008010891 */
[--C-:B------:R-:W-:Y:S03]  /*1b3d0*/  FFMA.FTZ R252, R56, UR4, -R74.reuse ;  /* 0x0000000438fc7c23 */ /* 0x100fe6000801084a */
[----:B------:R-:W-:Y:S01]  /*1b3e0*/  MUFU.EX2 R218, R19 ;  /* 0x0000001300da7308 */ /* 0x000fe20000000800 */
[----:B-1----:R-:W-:Y:S02]  /*1b3f0*/  IMAD.MOV.U32 R11, RZ, RZ, R201 ;  /* 0x000000ffff0b7224 */ /* 0x002fe400078e00c9 */
[----:B------:R-:W-:Y:S01]  /*1b400*/  FFMA.FTZ R201, R27, UR4, -R145 ;  /* 0x000000041bc97c23 */ /* 0x000fe20008010891 */
        /* <DEDUP_REMOVED lines=8> */
[----:B------:R-:W-:Y:S01]  /*1b490*/  FFMA.FTZ R248, R55, UR4, -R75 ;  /* 0x0000000437f87c23 */ /* 0x000fe2000801084b */
[----:B------:R-:W-:Y:S05]  /*1b4a0*/  IMAD.MOV.U32 R35, RZ, RZ, R11 ;  /* 0x000000ffff237224 */ /* 0x000fea00078e000b */
[----:B------:R-:W-:Y:S01]  /*1b4b0*/  MUFU.EX2 R248, R248 ;  /* 0x000000f800f87308 */ /* 0x000fe20000000800 */
[----:B---3--:R-:W-:Y:S02]  /*1b4c0*/  @!P4 HADD2 R205, -R5.H0_H0, -RZ.H0_H0 ;  /* 0xa00000ff05cdc230 */ /* 0x008fe40000000900 */
[----:B----4-:R-:W-:Y:S03]  /*1b4d0*/  @!P1 HADD2 R206, -R4.H0_H0, -RZ.H0_H0 ;  /* 0xa00000ff04ce9230 */ /* 0x010fe60000000900 */
[----:B------:R-:W-:Y:S01]  /*1b4e0*/  PRMT R147, R205, 0x7610, R147 ;  /* 0x00007610cd937816 */ /* 0x000fe20000000093 */
[----:B--2---:R-:W-:Y:S03]  /*1b4f0*/  @!P2 HADD2 R204, -R7.H0_H0, -RZ.H0_H0 ;  /* 0xa00000ff07cca230 */ /* 0x004fe60000000900 */
[----:B------:R-:W-:Y:S01]  /*1b500*/  @!P4 PRMT R5, R147, 0x5410, RZ ;  /* 0x000054109305c816 */ /* 0x000fe200000000ff */
[----:B------:R1:W-:Y:S01]  /*1b510*/  @!P1 STL.S16 [R1+0x50], R206 ;  /* 0x000050ce01009387 */ /* 0x0003e20000100600 */
[----:B------:R-:W-:Y:S01]  /*1b520*/  PRMT R158, R206, 0x7610, R158 ;  /* 0x00007610ce9e7816 */ /* 0x000fe2000000009e */
[----:B------:R-:W-:Y:S01]  /*1b530*/  @!P5 HADD2 R175, -R6.H0_H0, -RZ.H0_H0 ;  /* 0xa00000ff06afd230 */ /* 0x000fe20000000900 */
[----:B------:R-:W-:Y:S01]  /*1b540*/  PRMT R149, R204, 0x7610, R149 ;  /* 0x00007610cc957816 */ /* 0x000fe20000000095 */
[----:B------:R-:W-:Y:S01]  /*1b550*/  @!P4 STL.S16 [R1+0x4c], R205 ;  /* 0x00004ccd0100c387 */ /* 0x000fe20000100600 */
[----:B------:R-:W-:Y:S02]  /*1b560*/  @!P1 PRMT R4, R158, 0x5410, RZ ;  /* 0x000054109e049816 */ /* 0x000fe400000000ff */
[----:B------:R-:W-:Y:S01]  /*1b570*/  ISETP.LE.U32.AND P1, PT, R9, UR12, PT ;  /* 0x0000000c09007c0c */ /* 0x000fe2000bf23070 */
[----:B------:R2:W-:Y:S01]  /*1b580*/  STG.E.U16 desc[UR26][R154.64+0x2], R5 ;  /* 0x000002059a007986 */ /* 0x0005e2000c10151a */
[----:B------:R-:W-:Y:S02]  /*1b590*/  PRMT R147, R7, 0x5410, R6 ;  /* 0x0000541007937816 */ /* 0x000fe40000000006 */
[----:B------:R-:W-:Y:S01]  /*1b5a0*/  @!P2 PRMT R7, R149, 0x5410, RZ ;  /* 0x000054109507a816 */ /* 0x000fe200000000ff */
[----:B------:R-:W-:Y:S01]  /*1b5b0*/  @!P2 STL.S16 [R1+0x58], R204 ;  /* 0x000058cc0100a387 */ /* 0x000fe20000100600 */
[----:B------:R-:W-:Y:S02]  /*1b5c0*/  ISETP.LE.U32.AND P2, PT, R8, UR12, PT ;  /* 0x0000000c08007c0c */ /* 0x000fe4000bf43070 */
[----:B------:R-:W-:Y:S01]  /*1b5d0*/  SHF.R.U32.HI R8, RZ, 0x10, R2 ;  /* 0x00000010ff087819 */ /* 0x000fe20000011602 */
[----:B------:R3:W4:Y:S01]  /*1b5e0*/  LDL.S16 R9, [R1+0x70] ;  /* 0x0000700001097983 */ /* 0x0007220000100600 */
[----:B------:R-:W-:Y:S02]  /*1b5f0*/  F2FP.F16.F32.PACK_AB R2, R229, R174 ;  /* 0x000000aee502723e */ /* 0x000fe400000000ff */
[----:B------:R-:W-:Y:S01]  /*1b600*/  PRMT R148, R175, 0x7610, R148 ;  /* 0x00007610af947816 */ /* 0x000fe20000000094 */
[----:B------:R3:W-:Y:S01]  /*1b610*/  @!P5 STL.S16 [R1+0x68], R175 ;  /* 0x000068af0100d387 */ /* 0x0007e20000100600 */
[----:B------:R-:W-:Y:S01]  /*1b620*/  PRMT R144, R2, 0x7632, R144 ;  /* 0x0000763202907816 */ /* 0x000fe20000000090 */
[----:B------:R-:W-:Y:S01]  /*1b630*/  @!P1 HADD2 R193, -R2.H0_H0, -RZ.H0_H0 ;  /* 0xa00000ff02c19230 */ /* 0x000fe20000000900 */
[----:B------:R-:W-:Y:S01]  /*1b640*/  @!P5 PRMT R6, R148, 0x5410, RZ ;  /* 0x000054109406d816 */ /* 0x000fe200000000ff */
[----:B------:R3:W-:Y:S01]  /*1b650*/  STG.E.U16 desc[UR26][R154.64], R4 ;  /* 0x000000049a007986 */ /* 0x0007e2000c10151a */
[----:B------:R-:W-:Y:S01]  /*1b660*/  PRMT R149, R2, 0x5410, R144 ;  /* 0x0000541002957816 */ /* 0x000fe20000000090 */
[----:B------:R-:W-:Y:S01]  /*1b670*/  @!P2 HADD2 R161, -R144.H0_H0, -RZ.H0_H0 ;  /* 0xa00000ff90a1a230 */ /* 0x000fe20000000900 */
[----:B------:R-:W-:Y:S01]  /*1b680*/  LOP3.LUT R8, R8, 0xff, RZ, 0xc0, !PT ;  /* 0x000000ff08087812 */ /* 0x000fe200078ec0ff */
[----:B------:R3:W-:Y:S01]  /*1b690*/  @!P1 STL.S16 [R1+0x60], R193 ;  /* 0x000060c101009387 */ /* 0x0007e20000100600 */
[----:B------:R-:W-:Y:S01]  /*1b6a0*/  ISETP.LE.U32.AND P4, PT, R141, UR12, PT ;  /* 0x0000000c8d007c0c */ /* 0x000fe2000bf83070 */
[----:B-1----:R-:W-:Y:S01]  /*1b6b0*/  FFMA.FTZ R206, R30, UR4, -R145 ;  /* 0x000000041ece7c23 */ /* 0x002fe20008010891 */
[----:B------:R-:W-:Y:S01]  /*1b6c0*/  ISETP.LE.U32.AND P5, PT, R8, UR12, PT ;  /* 0x0000000c08007c0c */ /* 0x000fe2000bfa3070 */
[----:B------:R1:W-:Y:S01]  /*1b6d0*/  @!P2 STL.S16 [R1+0x5c], R161 ;  /* 0x00005ca10100a387 */ /* 0x0003e20000100600 */
[----:B------:R-:W-:Y:S02]  /*1b6e0*/  PRMT R8, R161, 0x7610, R8 ;  /* 0x00007610a1087816 */ /* 0x000fe40000000008 */
[----:B------:R-:W-:Y:S01]  /*1b6f0*/  F2FP.F16.F32.PACK_AB R141, R228, R217 ;  /* 0x000000d9e48d723e */ /* 0x000fe200000000ff */
[----:B--2---:R2:W2:Y:S01]  /*1b700*/  LDL.S16 R5, [R1+0x7c] ;  /* 0x00007c0001057983 */ /* 0x0044a20000100600 */
[----:B------:R-:W-:Y:S01]  /*1b710*/  @!P2 PRMT R144, R8, 0x5410, RZ ;  /* 0x000054100890a816 */ /* 0x000fe200000000ff */
[----:B------:R-:W-:Y:S01]  /*1b720*/  IMAD.MOV.U32 R8, RZ, RZ, R202 ;  /* 0x000000ffff087224 */ /* 0x000fe200078e00ca */
[----:B------:R-:W-:Y:S01]  /*1b730*/  PRMT R140, R141, 0x7632, R140 ;  /* 0x000076328d8c7816 */ /* 0x000fe2000000008c */
[----:B------:R1:W-:Y:S01]  /*1b740*/  STG.E.U16 desc[UR26][R156.64], R7 ;  /* 0x000000079c007986 */ /* 0x0003e2000c10151a */
[----:B------:R-:W-:Y:S01]  /*1b750*/  LOP3.LUT R205, R152, 0xff, RZ, 0xc0, !PT ;  /* 0x000000ff98cd7812 */ /* 0x000fe200078ec0ff */
[----:B------:R-:W-:Y:S02]  /*1b760*/  FFMA.FTZ R202, R24, UR4, -R74 ;  /* 0x0000000418ca7c23 */ /* 0x000fe4000801084a */
[----:B------:R1:W-:Y:S01]  /*1b770*/  STG.E.U16 desc[UR26][R156.64+0x2], R6 ;  /* 0x000002069c007986 */ /* 0x0003e2000c10151a */
[----:B---3--:R3:W3:Y:S01]  /*1b780*/  MUFU.EX2 R175, R10 ;  /* 0x0000000a00af7308 */ /* 0x0086e20000000800 */
[----:B------:R-:W-:Y:S01]  /*1b790*/  PRMT R4, R193, 0x7610, R4 ;  /* 0x00007610c1047816 */ /* 0x000fe20000000004 */
[----:B------:R-:W-:Y:S03]  /*1b7a0*/  FFMA.FTZ R193, R13, UR4, -R74 ;  /* 0x000000040dc17c23 */ /* 0x000fe6000801084a */
[----:B------:R-:W-:Y:S02]  /*1b7b0*/  @!P1 PRMT R2, R4, 0x5410, RZ ;  /* 0x0000541004029816 */ /* 0x000fe400000000ff */
[C---:B------:R-:W-:Y:S02]  /*1b7c0*/  IADD3 R160, P1, R154.reuse, UR44, RZ ;  /* 0x0000002c9aa07c10 */ /* 0x040fe4000ff3e0ff */
[----:B------:R-:W-:Y:S01]  /*1b7d0*/  SHF.R.U32.HI R4, RZ, 0x10, R150 ;  /* 0x00000010ff047819 */ /* 0x000fe20000011696 */
[----:B------:R3:W-:Y:S01]  /*1b7e0*/  STG.E.U16 desc[UR26][R142.64], R2 ;  /* 0x000000028e007986 */ /* 0x0007e2000c10151a */
[----:B-1----:R-:W-:Y:S01]  /*1b7f0*/  IADD3.X R161, R155, UR43, RZ, P1, !PT ;  /* 0x0000002b9ba17c10 */ /* 0x002fe20008ffe4ff */
[----:B---3--:R-:W-:Y:S01]  /*1b800*/  IMAD.MOV.U32 R10, RZ, RZ, R200 ;  /* 0x000000ffff0a7224 */ /* 0x008fe200078e00c8 */
[----:B------:R-:W-:Y:S01]  /*1b810*/  IADD3 R158, P1, R154, UR21, RZ ;  /* 0x000000159a9e7c10 */ /* 0x000fe2000ff3e0ff */
[----:B------:R-:W-:Y:S01]  /*1b820*/  FFMA.FTZ R200, R23, UR4, -R75 ;  /* 0x0000000417c87c23 */ /* 0x000fe2000801084b */
[----:B------:R-:W-:Y:S01]  /*1b830*/  LOP3.LUT R4, R4, 0xff, RZ, 0xc0, !PT ;  /* 0x000000ff04047812 */ /* 0x000fe200078ec0ff */
[----:B------:R-:W-:Y:S01]  /*1b840*/  STG.E.U16 desc[UR26][R160.64], R144 ;  /* 0x00000090a0007986 */ /* 0x000fe2000c10151a */
[----:B------:R-:W-:Y:S01]  /*1b850*/  IADD3.X R159, R155, UR45, RZ, P1, !PT ;  /* 0x0000002d9b9f7c10 */ /* 0x000fe20008ffe4ff */
[----:B------:R-:W-:Y:S01]  /*1b860*/  IMAD.MOV.U32 R7, RZ, RZ, R195 ;  /* 0x000000ffff077224 */ /* 0x000fe200078e00c3 */
[----:B------:R-:W-:Y:S01]  /*1b870*/  ISETP.LE.U32.AND P1, PT, R4, UR12, PT ;  /* 0x0000000c04007c0c */ /* 0x000fe2000bf23070 */
[----:B------:R-:W-:Y:S02]  /*1b880*/  IMAD.MOV.U32 R34, RZ, RZ, R10 ;  /* 0x000000ffff227224 */ /* 0x000fe400078e000a */
[----:B------:R-:W-:Y:S01]  /*1b890*/  IMAD.MOV.U32 R6, RZ, RZ, R194 ;  /* 0x000000ffff067224 */ /* 0x000fe200078e00c2 */
[----:B------:R-:W-:Y:S04]  /*1b8a0*/  SHF.R.U32.HI R194, RZ, 0x18, R152 ;  /* 0x00000018ffc27819 */ /* 0x000fe80000011698 */
[----:B------:R-:W-:Y:S02]  /*1b8b0*/  ISETP.LE.U32.AND P0, PT, R194, UR12, PT ;  /* 0x0000000cc2007c0c */ /* 0x000fe4000bf03070 */
[----:B------:R-:W-:Y:S02]  /*1b8c0*/  F2FP.F16.F32.PACK_AB R143, R233, R175 ;  /* 0x000000afe98f723e */ /* 0x000fe400000000ff */
[----:B------:R-:W-:Y:S02]  /*1b8d0*/  LOP3.LUT R2, R150, 0xffff, RZ, 0xc0, !PT ;  /* 0x0000ffff96027812 */ /* 0x000fe400078ec0ff */
[C---:B------:R-:W-:Y:S02]  /*1b8e0*/  PRMT R142, R143.reuse, 0x7632, R142 ;  /* 0x000076328f8e7816 */ /* 0x040fe4000000008e */
[----:B------:R-:W-:Y:S02]  /*1b8f0*/  SHF.R.U32.HI R2, RZ, 0x8, R2 ;  /* 0x00000008ff027819 */ /* 0x000fe40000011602 */
[----:B------:R-:W-:Y:S02]  /*1b900*/  PRMT R148, R143, 0x5410, R142 ;  /* 0x000054108f947816 */ /* 0x000fe4000000008e */
[----:B------:R-:W-:Y:S04]  /*1b910*/  LOP3.LUT R2, R2, 0xffff, RZ, 0xc0, !PT ;  /* 0x0000ffff02027812 */ /* 0x000fe800078ec0ff */
[----:B------:R-:W-:Y:S01]  /*1b920*/  ISETP.LE.U32.AND P2, PT, R2, UR12, PT ;  /* 0x0000000c02007c0c */ /* 0x000fe2000bf43070 */
[----:B----4-:R-:W-:Y:S05]  /*1b930*/  @!P5 HADD2 R9, -R143.H0_H0, -RZ.H0_H0 ;  /* 0xa00000ff8f09d230 */ /* 0x010fea0000000900 */
[----:B------:R-:W-:Y:S01]  /*1b940*/  PRMT R2, R9, 0x7610, R2 ;  /* 0x0000761009027816 */ /* 0x000fe20000000002 */
[----:B------:R1:W-:Y:S03]  /*1b950*/  @!P5 STL.S16 [R1+0x70], R9 ;  /* 0x000070090100d387 */ /* 0x0003e60000100600 */
[----:B------:R-:W-:Y:S02]  /*1b960*/  @!P5 PRMT R143, R2, 0x5410, RZ ;  /* 0x00005410028fd816 */ /* 0x000fe400000000ff */
[----:B------:R-:W-:Y:S03]  /*1b970*/  LOP3.LUT R2, R152, 0xffff, RZ, 0xc0, !PT ;  /* 0x0000ffff98027812 */ /* 0x000fe600078ec0ff */
[----:B------:R-:W-:Y:S01]  /*1b980*/  STG.E.U16 desc[UR26][R158.64], R143 ;  /* 0x0000008f9e007986 */ /* 0x000fe2000c10151a */
[----:B------:R-:W-:Y:S04]  /*1b990*/  SHF.R.U32.HI R2, RZ, 0x8, R2 ;  /* 0x00000008ff027819 */ /* 0x000fe80000011602 */
[----:B------:R-:W-:Y:S01]  /*1b9a0*/  LOP3.LUT R204, R2, 0xffff, RZ, 0xc0, !PT ;  /* 0x0000ffff02cc7812 */ /* 0x000fe200078ec0ff */
[----:B--2---:R-:W-:Y:S02]  /*1b9b0*/  @!P4 HADD2 R5, -R142.H0_H0, -RZ.H0_H0 ;  /* 0xa00000ff8e05c230 */ /* 0x004fe40000000900 */
[----:B------:R-:W-:Y:S01]  /*1b9c0*/  FMUL.FTZ R2, R0, UR4 ;  /* 0x0000000400027c20 */ /* 0x000fe20008410000 */
[----:B------:R-:W-:Y:S02]  /*1b9d0*/  FADD.FTZ R0, -R68, R3 ;  /* 0x0000000344007221 */ /* 0x000fe40000010100 */
[----:B------:R-:W-:Y:S01]  /*1b9e0*/  PRMT R4, R5, 0x7610, R4 ;  /* 0x0000761005047816 */ /* 0x000fe20000000004 */
[----:B------:R2:W-:Y:S02]  /*1b9f0*/  @!P4 STL.S16 [R1+0x7c], R5 ;  /* 0x00007c050100c387 */ /* 0x0005e40000100600 */
[----:B------:R-:W3:Y:S01]  /*1ba00*/  MUFU.EX2 R2, R2 ;  /* 0x0000000200027308 */ /* 0x000ee20000000800 */
[----:B------:R-:W-:Y:S01]  /*1ba10*/  FMUL.FTZ R0, R0, UR4 ;  /* 0x0000000400007c20 */ /* 0x000fe20008410000 */
[----:B------:R-:W-:Y:S01]  /*1ba20*/  @!P4 PRMT R142, R4, 0x5410, RZ ;  /* 0x00005410048ec816 */ /* 0x000fe200000000ff */
[----:B------:R4:W4:Y:S01]  /*1ba30*/  LDL.S16 R21, [R1+0x8c] ;  /* 0x00008c0001157983 */ /* 0x0009220000100600 */
[----:B------:R-:W-:Y:S01]  /*1ba40*/  ISETP.LE.U32.AND P4, PT, R204, UR12, PT ;  /* 0x0000000ccc007c0c */ /* 0x000fe2000bf83070 */
[----:B------:R-:W-:Y:S02]  /*1ba50*/  IMAD.MOV.U32 R4, RZ, RZ, R196 ;  /* 0x000000ffff047224 */ /* 0x000fe400078e00c4 */
[----:B------:R-:W-:Y:S01]  /*1ba60*/  FFMA.FTZ R196, R22, UR4, -R75 ;  /* 0x0000000416c47c23 */ /* 0x000fe2000801084b */
[----:B------:R4:W4:Y:S02]  /*1ba70*/  LDL.S16 R20, [R1+0x88] ;  /* 0x0000880001147983 */ /* 0x0009240000100600 */
[----:B------:R2:W2:Y:S01]  /*1ba80*/  MUFU.EX2 R3, R0 ;  /* 0x0000000000037308 */ /* 0x0004a20000000800 */
[----:B------:R-:W-:Y:S01]  /*1ba90*/  IMAD.MOV.U32 R22, RZ, RZ, R4 ;  /* 0x000000ffff167224 */ /* 0x000fe200078e0004 */
[----:B------:R-:W-:Y:S01]  /*1baa0*/  STG.E.U16 desc[UR26][R158.64+0x2], R142 ;  /* 0x0000028e9e007986 */ /* 0x000fe2000c10151a */
[----:B-1----:R-:W-:Y:S02]  /*1bab0*/  IMAD.MOV.U32 R9, RZ, RZ, R203 ;  /* 0x000000ffff097224 */ /* 0x002fe400078e00cb */
[----:B------:R-:W-:Y:S01]  /*1bac0*/  FFMA.FTZ R203, R25, UR4, -R74 ;  /* 0x0000000419cb7c23 */ /* 0x000fe2000801084a */
[----:B------:R-:W-:Y:S02]  /*1bad0*/  IMAD.MOV.U32 R4, RZ, RZ, R8 ;  /* 0x000000ffff047224 */ /* 0x000fe400078e0008 */
[----:B---3--:R-:W-:Y:S01]  /*1bae0*/  FMUL.FTZ R60, R2, R76 ;  /* 0x0000004c023c7220 */ /* 0x008fe20000410000 */
[----:B------:R-:W-:Y:S01]  /*1baf0*/  F2FP.F16.F32.PACK_AB R76, R218, R216 ;  /* 0x000000d8da4c723e */ /* 0x000fe200000000ff */
[C---:B------:R-:W-:Y:S01]  /*1bb00*/  FMUL.FTZ R29, R2.reuse, R93 ;  /* 0x0000005d021d7220 */ /* 0x040fe20000410000 */
[C---:B------:R-:W-:Y:S01]  /*1bb10*/  FMUL.FTZ R41, R2.reuse, R89 ;  /* 0x0000005902297220 */ /* 0x040fe20000410000 */
[----:B------:R-:W-:Y:S01]  /*1bb20*/  FMUL.FTZ R56, R2, R80 ;  /* 0x0000005002387220 */ /* 0x000fe20000410000 */
[----:B------:R-:W-:Y:S01]  /*1bb30*/  PRMT R75, R76, 0x7632, R75 ;  /* 0x000076324c4b7816 */ /* 0x000fe2000000004b */
[----:B------:R-:W-:Y:S01]  /*1bb40*/  FMUL.FTZ R8, R2, R108 ;  /* 0x0000006c02087220 */ /* 0x000fe20000410000 */
[----:B--2---:R-:W-:Y:S01]  /*1bb50*/  IMAD.MOV.U32 R5, RZ, RZ, R197 ;  /* 0x000000ffff057224 */ /* 0x004fe200078e00c5 */
[----:B------:R-:W-:Y:S01]  /*1bb60*/  SHF.R.U32.HI R0, RZ, 0x10, R152 ;  /* 0x00000010ff007819 */ /* 0x000fe20000011698 */
[----:B------:R-:W-:Y:S01]  /*1bb70*/  FFMA.FTZ R197, R26, UR4, -R145 ;  /* 0x000000041ac57c23 */ /* 0x000fe20008010891 */
[----:B------:R-:W-:Y:S01]  /*1bb80*/  PRMT R145, R141, 0x5410, R140 ;  /* 0x000054108d917816 */ /* 0x000fe2000000008c */
[----:B------:R-:W-:Y:S01]  /*1bb90*/  IMAD.MOV.U32 R23, RZ, RZ, R5 ;  /* 0x000000ffff177224 */ /* 0x000fe200078e0005 */
[----:B------:R-:W-:Y:S01]  /*1bba0*/  LOP3.LUT R195, R0, 0xff, RZ, 0xc0, !PT ;  /* 0x000000ff00c37812 */ /* 0x000fe200078ec0ff */
[----:B------:R-:W-:Y:S02]  /*1bbb0*/  IMAD.MOV.U32 R5, RZ, RZ, R9 ;  /* 0x000000ffff057224 */ /* 0x000fe400078e0009 */
[C---:B------:R-:W-:Y:S01]  /*1bbc0*/  FMUL.FTZ R9, R2.reuse, R109 ;  /* 0x0000006d02097220 */ /* 0x040fe20000410000 */
[C---:B------:R-:W-:Y:S01]  /*1bbd0*/  FMUL.FTZ R28, R2.reuse, R92 ;  /* 0x0000005c021c7220 */ /* 0x040fe20000410000 */
[----:B------:R-:W-:Y:S01]  /*1bbe0*/  ISETP.LE.U32.AND P5, PT, R195, UR12, PT ;  /* 0x0000000cc3007c0c */ /* 0x000fe2000bfa3070 */
[C---:B------:R-:W-:Y:S01]  /*1bbf0*/  FMUL.FTZ R57, R2.reuse, R81 ;  /* 0x0000005102397220 */ /* 0x040fe20000410000 */
[----:B------:R-:W-:Y:S01]  /*1bc00*/  FMUL.FTZ R61, R2, R77 ;  /* 0x0000004d023d7220 */ /* 0x000fe20000410000 */
[----:B------:R-:W-:Y:S01]  /*1bc10*/  PRMT R77, R76, 0x5410, R75 ;  /* 0x000054104c4d7816 */ /* 0x000fe2000000004b */
[C---:B------:R-:W-:Y:S01]  /*1bc20*/  FFMA.FTZ R80, R2.reuse, R244, R174 ;  /* 0x000000f402507223 */ /* 0x040fe200000100ae */
[----:B------:R-:W-:Y:S01]  /*1bc30*/  FADD.FTZ R0, -R71, R72 ;  /* 0x0000004847007221 */ /* 0x000fe20000010100 */
[C---:B------:R-:W-:Y:S01]  /*1bc40*/  FMUL.FTZ R24, R2.reuse, R96 ;  /* 0x0000006002187220 */ /* 0x040fe20000410000 */
[C---:B------:R-:W-:Y:S01]  /*1bc50*/  FMUL.FTZ R25, R2.reuse, R97 ;  /* 0x0000006102197220 */ /* 0x040fe20000410000 */
[C---:B------:R-:W-:Y:S01]  /*1bc60*/  FMUL.FTZ R40, R2.reuse, R88 ;  /* 0x0000005802287220 */ /* 0x040fe20000410000 */
[C---:B------:R-:W-:Y:S01]  /*1bc70*/  FMUL.FTZ R44, R2.reuse, R84 ;  /* 0x00000054022c7220 */ /* 0x040fe20000410000 */
[----:B------:R-:W-:Y:S01]  /*1bc80*/  FMUL.FTZ R45, R2, R85 ;  /* 0x00000055022d7220 */ /* 0x000fe20000410000 */
[----:B------:R-:W-:Y:S01]  /*1bc90*/  FMUL.FTZ R0, R0, UR4 ;  /* 0x0000000400007c20 */ /* 0x000fe20008410000 */
[C---:B------:R-:W-:Y:S01]  /*1bca0*/  FMUL.FTZ R43, R3.reuse, R91 ;  /* 0x0000005b032b7220 */ /* 0x040fe20000410000 */
[C---:B------:R-:W-:Y:S01]  /*1bcb0*/  FMUL.FTZ R14, R3.reuse, R106 ;  /* 0x0000006a030e7220 */ /* 0x040fe20000410000 */
[C---:B------:R-:W-:Y:S01]  /*1bcc0*/  FMUL.FTZ R15, R3.reuse, R107 ;  /* 0x0000006b030f7220 */ /* 0x040fe20000410000 */
[C---:B------:R-:W-:Y:S01]  /*1bcd0*/  FMUL.FTZ R30, R3.reuse, R94 ;  /* 0x0000005e031e7220 */ /* 0x040fe20000410000 */
[----:B------:R-:W-:Y:S01]  /*1bce0*/  SHF.R.U32.HI R94, RZ, 0x10, R150 ;  /* 0x00000010ff5e7819 */ /* 0x000fe20000011696 */
        /* <DEDUP_REMOVED lines=12> */
[----:B------:R-:W-:Y:S01]  /*1bdb0*/  FFMA.FTZ R74, R3, R245, R175 ;  /* 0x000000f5034a7223 */ /* 0x000fe200000100af */
[----:B------:R-:W1:Y:S01]  /*1bdc0*/  MUFU.EX2 R0, R0 ;  /* 0x0000000000007308 */ /* 0x000e620000000800 */
[----:B------:R-:W-:Y:S02]  /*1bdd0*/  IMAD.MOV.U32 R84, RZ, RZ, R4 ;  /* 0x000000ffff547224 */ /* 0x000fe400078e0004 */
[----:B------:R-:W-:Y:S02]  /*1bde0*/  IMAD.MOV.U32 R85, RZ, RZ, R5 ;  /* 0x000000ffff557224 */ /* 0x000fe400078e0005 */
[----:B------:R-:W-:Y:S01]  /*1bdf0*/  FADD.FTZ R85, R229, R80 ;  /* 0x00000050e5557221 */ /* 0x000fe20000010000 */
[----:B------:R-:W-:Y:S02]  /*1be00*/  IMAD.MOV.U32 R108, RZ, RZ, R22 ;  /* 0x000000ffff6c7224 */ /* 0x000fe400078e0016 */
[----:B------:R-:W-:Y:S01]  /*1be10*/  FADD.FTZ R95, R233, R74 ;  /* 0x0000004ae95f7221 */ /* 0x000fe20000010000 */
[----:B------:R-:W-:Y:S01]  /*1be20*/  IMAD.MOV.U32 R109, RZ, RZ, R23 ;  /* 0x000000ffff6d7224 */ /* 0x000fe200078e0017 */
[----:B------:R-:W-:Y:S01]  /*1be30*/  MUFU.EX2 R86, R193 ;  /* 0x000000c100567308 */ /* 0x000fe20000000800 */
[----:B------:R-:W-:Y:S02]  /*1be40*/  IMAD.MOV.U32 R96, RZ, RZ, R6 ;  /* 0x000000ffff607224 */ /* 0x000fe400078e0006 */
[----:B------:R-:W-:Y:S07]  /*1be50*/  IMAD.MOV.U32 R97, RZ, RZ, R7 ;  /* 0x000000ffff617224 */ /* 0x000fee00078e0007 */
[----:B------:R-:W-:Y:S01]  /*1be60*/  MUFU.EX2 R90, R199 ;  /* 0x000000c7005a7308 */ /* 0x000fe20000000800 */
        /* <DEDUP_REMOVED lines=13> */
[----:B------:R-:W-:Y:S10]  /*1bf40*/  MUFU.EX2 R87, R196 ;  /* 0x000000c400577308 */ /* 0x000ff40000000800 */
[----:B------:R-:W-:Y:S10]  /*1bf50*/  MUFU.EX2 R110, R207 ;  /* 0x000000cf006e7308 */ /* 0x000ff40000000800 */
[----:B------:R-:W-:Y:S10]  /*1bf60*/  MUFU.EX2 R125, R209 ;  /* 0x000000d1007d7308 */ /* 0x000ff40000000800 */
[----:B------:R-:W-:Y:S01]  /*1bf70*/  MUFU.EX2 R120, R220 ;  /* 0x000000dc00787308 */ /* 0x000fe20000000800 */
[----:B----4-:R-:W-:Y:S02]  /*1bf80*/  @!P3 HADD2 R21, -R141.H0_H0, -RZ.H0_H0 ;  /* 0xa00000ff8d15b230 */ /* 0x010fe40000000900 */
[----:B------:R-:W-:Y:S03]  /*1bf90*/  @!P2 HADD2 R20, -R140.H0_H0, -RZ.H0_H0 ;  /* 0xa00000ff8c14a230 */ /* 0x000fe60000000900 */
[----:B------:R-:W-:Y:S01]  /*1bfa0*/  PRMT R13, R21, 0x7610, R13 ;  /* 0x00007610150d7816 */ /* 0x000fe2000000000d */
[----:B------:R1:W-:Y:S01]  /*1bfb0*/  @!P3 STL.S16 [R1+0x8c], R21 ;  /* 0x00008c150100b387 */ /* 0x0003e20000100600 */
[----:B------:R-:W-:Y:S03]  /*1bfc0*/  PRMT R12, R20, 0x7610, R12 ;  /* 0x00007610140c7816 */ /* 0x000fe6000000000c */
[----:B------:R2:W-:Y:S01]  /*1bfd0*/  @!P2 STL.S16 [R1+0x88], R20 ;  /* 0x000088140100a387 */ /* 0x0005e20000100600 */
[----:B------:R-:W-:Y:S01]  /*1bfe0*/  @!P3 PRMT R141, R13, 0x5410, RZ ;  /* 0x000054100d8db816 */ /* 0x000fe200000000ff */
[----:B------:R-:W-:Y:S01]  /*1bff0*/  FMUL.FTZ R13, R2, R105 ;  /* 0x00000069020d7220 */ /* 0x000fe20000410000 */
[----:B------:R-:W-:Y:S01]  /*1c000*/  @!P2 PRMT R140, R12, 0x5410, RZ ;  /* 0x000054100c8ca816 */ /* 0x000fe200000000ff */
[----:B------:R3:W4:Y:S01]  /*1c010*/  LDL.S16 R16, [R1+0x94] ;  /* 0x0000940001107983 */ /* 0x0007220000100600 */
[----:B------:R-:W-:Y:S01]  /*1c020*/  ISETP.LE.U32.AND P2, PT, R214, UR12, PT ;  /* 0x0000000cd6007c0c */ /* 0x000fe2000bf43070 */
[----:B------:R-:W-:Y:S01]  /*1c030*/  FMUL.FTZ R12, R2, R104 ;  /* 0x00000068020c7220 */ /* 0x000fe20000410000 */
[----:B------:R-:W-:Y:S01]  /*1c040*/  ISETP.LE.U32.AND P3, PT, R205, UR12, PT ;  /* 0x0000000ccd007c0c */ /* 0x000fe2000bf63070 */
[----:B------:R-:W-:Y:S01]  /*1c050*/  FADD.FTZ R2, -R70, R73 ;  /* 0x0000004946027221 */ /* 0x000fe20000010100 */
[----:B------:R-:W-:Y:S01]  /*1c060*/  FFMA.FTZ R73, R0, R247, R219 ;  /* 0x000000f700497223 */ /* 0x000fe200000100db */
[----:B------:R-:W-:Y:S01]  /*1c070*/  IMAD.WIDE.U32 R104, R173, -0x2daee0ad, RZ ;  /* 0xd2511f53ad687825 */ /* 0x000fe200078e00ff */
[----:B------:R-:W-:Y:S03]  /*1c080*/  STG.E.U16 desc[UR26][R154.64+0x10], R141 ;  /* 0x0000108d9a007986 */ /* 0x000fe6000c10151a */
[----:B------:R-:W-:Y:S01]  /*1c090*/  FMUL.FTZ R2, R2, UR4 ;  /* 0x0000000402027c20 */ /* 0x000fe20008410000 */
[----:B------:R-:W-:Y:S01]  /*1c0a0*/  FADD.FTZ R73, R241, R73 ;  /* 0x00000049f1497221 */ /* 0x000fe20000010000 */
[----:B------:R-:W-:Y:S01]  /*1c0b0*/  LOP3.LUT R72, R105, UR22, R168, 0x96, !PT ;  /* 0x0000001669487c12 */ /* 0x000fe2000f8e96a8 */
[----:B------:R-:W-:Y:S01]  /*1c0c0*/  STG.E.U16 desc[UR26][R154.64+0x12], R140 ;  /* 0x0000128c9a007986 */ /* 0x000fe2000c10151a */
[----:B------:R-:W-:Y:S01]  /*1c0d0*/  LOP3.LUT R111, R104, 0xff, RZ, 0xc0, !PT ;  /* 0x000000ff686f7812 */ /* 0x000fe200078ec0ff */
[----:B------:R-:W-:Y:S01]  /*1c0e0*/  FADD.FTZ R74, R217, R73 ;  /* 0x00000049d94a7221 */ /* 0x000fe20000010000 */
[----:B------:R-:W-:Y:S01]  /*1c0f0*/  LOP3.LUT R173, R72, 0xff, RZ, 0xc0, !PT ;  /* 0x000000ff48ad7812 */ /* 0x000fe200078ec0ff */
[----:B------:R-:W3:Y:S01]  /*1c100*/  MUFU.EX2 R2, R2 ;  /* 0x0000000200027308 */ /* 0x000ee20000000800 */
[----:B------:R-:W-:Y:S01]  /*1c110*/  SHF.R.U32.HI R113, RZ, 0x18, R72 ;  /* 0x00000018ff717819 */ /* 0x000fe20000011648 */
[C---:B-1----:R-:W-:Y:S01]  /*1c120*/  FMUL.FTZ R21, R0.reuse, R129 ;  /* 0x0000008100157220 */ /* 0x042fe20000410000 */
[----:B------:R-:W-:Y:S01]  /*1c130*/  ISETP.LE.U32.AND P6, PT, R173, UR12, PT ;  /* 0x0000000cad007c0c */ /* 0x000fe2000bfc3070 */
[----:B--2---:R-:W-:Y:S01]  /*1c140*/  FMUL.FTZ R20, R0, R128 ;  /* 0x0000008000147220 */ /* 0x004fe20000410000 */
[C---:B---3--:R-:W-:Y:S01]  /*1c150*/  FMUL.FTZ R6, R2.reuse, R138 ;  /* 0x0000008a02067220 */ /* 0x048fe20000410000 */
        /* <DEDUP_REMOVED lines=9> */
[C---:B------:R-:W-:Y:S01]  /*1c1f0*/  FMUL.FTZ R38, R2.reuse, R122 ;  /* 0x0000007a02267220 */ /* 0x040fe20000410000 */
[--C-:B------:R-:W-:Y:S01]  /*1c200*/  SHF.R.U32.HI R122, RZ, 0x10, R104.reuse ;  /* 0x00000010ff7a7819 */ /* 0x100fe20000011668 */
[C---:B------:R-:W-:Y:S01]  /*1c210*/  FMUL.FTZ R39, R2.reuse, R123 ;  /* 0x0000007b02277220 */ /* 0x040fe20000410000 */
[----:B------:R-:W-:Y:S01]  /*1c220*/  SHF.R.U32.HI R123, RZ, 0x18, R104 ;  /* 0x00000018ff7b7819 */ /* 0x000fe20000011668 */
[----:B------:R-:W-:Y:S01]  /*1c230*/  FMUL.FTZ R50, R2, R118 ;  /* 0x0000007602327220 */ /* 0x000fe20000410000 */
[----:B------:R-:W-:Y:S01]  /*1c240*/  LOP3.LUT R122, R122, 0xff, RZ, 0xc0, !PT ;  /* 0x000000ff7a7a7812 */ /* 0x000fe200078ec0ff */
[C---:B------:R-:W-:Y:S01]  /*1c250*/  FMUL.FTZ R51, R2.reuse, R119 ;  /* 0x0000007702337220 */ /* 0x040fe20000410000 */
[C---:B------:R-:W-:Y:S01]  /*1c260*/  FMUL.FTZ R54, R2.reuse, R114 ;  /* 0x0000007202367220 */ /* 0x040fe20000410000 */
[----:B------:R-:W-:Y:S01]  /*1c270*/  FMUL.FTZ R55, R2, R115 ;  /* 0x0000007302377220 */ /* 0x000fe20000410000 */
[----:B------:R-:W-:Y:S02]  /*1c280*/  IMAD.U32 R127, RZ, RZ, UR12 ;  /* 0x0000000cff7f7e24 */ /* 0x000fe4000f8e00ff */
[----:B----4-:R-:W-:Y:S05]  /*1c290*/  @!P1 HADD2 R16, -R76.H0_H0, -RZ.H0_H0 ;  /* 0xa00000ff4c109230 */ /* 0x010fea0000000900 */
[----:B------:R-:W-:Y:S01]  /*1c2a0*/  PRMT R3, R16, 0x7610, R3 ;  /* 0x0000761010037816 */ /* 0x000fe20000000003 */
[----:B------:R1:W-:Y:S03]  /*1c2b0*/  @!P1 STL.S16 [R1+0x94], R16 ;  /* 0x0000941001009387 */ /* 0x0003e60000100600 */
[----:B------:R-:W-:Y:S01]  /*1c2c0*/  @!P1 PRMT R76, R3, 0x5410, RZ ;  /* 0x00005410034c9816 */ /* 0x000fe200000000ff */
[----:B------:R2:W3:Y:S01]  /*1c2d0*/  LDL.S16 R91, [R1+0xa4] ;  /* 0x0000a400015b7983 */ /* 0x0004e20000100600 */
[----:B------:R-:W-:Y:S03]  /*1c2e0*/  LOP3.LUT R3, R251, UR39, RZ, 0x3c, !PT ;  /* 0x00000027fb037c12 */ /* 0x000fe6000f8e3cff */
[----:B------:R2:W4:Y:S02]  /*1c2f0*/  LDL.S16 R103, [R1+0xa0] ;  /* 0x0000a00001677983 */ /* 0x0005240000100600 */
[----:B------:R-:W-:Y:S02]  /*1c300*/  IMAD.WIDE.U32 R82, R3, -0x326172a9, RZ ;  /* 0xcd9e8d5703527825 */ /* 0x000fe400078e00ff */
[----:B------:R2:W2:Y:S03]  /*1c310*/  LDL.S16 R102, [R1+0x9c] ;  /* 0x00009c0001667983 */ /* 0x0004a60000100600 */
[----:B------:R-:W-:Y:S01]  /*1c320*/  LOP3.LUT R3, R83, UR38, R34, 0x96, !PT ;  /* 0x0000002653037c12 */ /* 0x000fe2000f8e9622 */
[----:B------:R-:W-:Y:S01]  /*1c330*/  FMUL.FTZ R34, R2, R126 ;  /* 0x0000007e02227220 */ /* 0x000fe20000410000 */
[----:B------:R2:W2:Y:S04]  /*1c340*/  LDL.S16 R101, [R1+0x98] ;  /* 0x0000980001657983 */ /* 0x0004a80000100600 */
[----:B------:R2:W2:Y:S01]  /*1c350*/  LDL.S16 R93, [R1+0xa8] ;  /* 0x0000a800015d7983 */ /* 0x0004a20000100600 */
[----:B-1----:R-:W-:Y:S01]  /*1c360*/  FMUL.FTZ R16, R0, R132 ;  /* 0x0000008400107220 */ /* 0x002fe20000410000 */
[----:B------:R-:W-:Y:S01]  /*1c370*/  FFMA.FTZ R0, R2, R249, R230 ;  /* 0x000000f902007223 */ /* 0x000fe200000100e6 */
[----:B------:R-:W-:Y:S01]  /*1c380*/  IMAD.WIDE.U32 R2, R3, -0x2daee0ad, RZ ;  /* 0xd2511f5303027825 */ /* 0x000fe200078e00ff */
[----:B------:R1:W2:Y:S04]  /*1c390*/  LDL.S16 R89, [R1+0xb4] ;  /* 0x0000b40001597983 */ /* 0x0002a80000100600 */
[----:B------:R-:W-:Y:S01]  /*1c3a0*/  LOP3.LUT R78, R3, UR36, R84, 0x96, !PT ;  /* 0x00000024034e7c12 */ /* 0x000fe2000f8e9654 */
[----:B------:R-:W-:Y:S01]  /*1c3b0*/  FADD.FTZ R84, R240, R0 ;  /* 0x00000000f0547221 */ /* 0x000fe20000010000 */
[----:B------:R-:W-:Y:S01]  /*1c3c0*/  LOP3.LUT R0, R163, UR37, R82, 0x96, !PT ;  /* 0x00000025a3007c12 */ /* 0x000fe2000f8e9652 */
[----:B------:R1:W-:Y:S02]  /*1c3d0*/  STG.E.U16 desc[UR26][R156.64+0x10], R76 ;  /* 0x0000104c9c007986 */ /* 0x0003e4000c10151a */
[----:B------:R-:W-:Y:S04]  /*1c3e0*/  IMAD.WIDE.U32 R78, R78, -0x326172a9, RZ ;  /* 0xcd9e8d574e4e7825 */ /* 0x000fe800078e00ff */
[----:B------:R-:W-:Y:S01]  /*1c3f0*/  IMAD.WIDE.U32 R98, R0, -0x2daee0ad, RZ ;  /* 0xd2511f5300627825 */ /* 0x000fe200078e00ff */
[----:B------:R-:W-:Y:S04]  /*1c400*/  LOP3.LUT R3, R79, UR35, R162, 0x96, !PT ;  /* 0x000000234f037c12 */ /* 0x000fe8000f8e96a2 */
[----:B------:R-:W-:Y:S01]  /*1c410*/  LOP3.LUT R0, R99, UR34, R2, 0x96, !PT ;  /* 0x0000002263007c12 */ /* 0x000fe2000f8e9602 */
[----:B------:R-:W-:Y:S04]  /*1c420*/  IMAD.WIDE.U32 R2, R3, -0x2daee0ad, RZ ;  /* 0xd2511f5303027825 */ /* 0x000fe800078e00ff */
[----:B------:R-:W-:Y:S01]  /*1c430*/  IMAD.WIDE.U32 R80, R0, -0x326172a9, RZ ;  /* 0xcd9e8d5700507825 */ /* 0x000fe200078e00ff */
[----:B------:R-:W-:Y:S02]  /*1c440*/  LOP3.LUT R98, R3, UR32, R98, 0x96, !PT ;  /* 0x0000002003627c12 */ /* 0x000fe4000f8e9662 */
[----:B------:R-:W-:Y:S01]  /*1c450*/  LOP3.LUT R0, R167, UR37, R82, 0x96, !PT ;  /* 0x00000025a7007c12 */ /* 0x000fe2000f8e9652 */
[----:B------:R-:W-:Y:S01]  /*1c460*/  FADD.FTZ R82, R216, R84 ;  /* 0x00000054d8527221 */ /* 0x000fe20000010000 */
[----:B------:R-:W-:Y:S01]  /*1c470*/  LOP3.LUT R78, R81, UR33, R78, 0x96, !PT ;  /* 0x00000021514e7c12 */ /* 0x000fe2000f8e964e */
[----:B------:R-:W-:Y:S04]  /*1c480*/  IMAD.WIDE.U32 R98, R98, -0x326172a9, RZ ;  /* 0xcd9e8d5762627825 */ /* 0x000fe800078e00ff */
[----:B------:R-:W-:Y:S01]  /*1c490*/  FADD.FTZ R82, R218, R82 ;  /* 0x00000052da527221 */ /* 0x000fe20000010000 */
[----:B------:R-:W-:Y:S01]  /*1c4a0*/  IMAD.WIDE.U32 R174, R78, -0x2daee0ad, RZ ;  /* 0xd2511f534eae7825 */ /* 0x000fe200078e00ff */
[----:B------:R-:W-:Y:S01]  /*1c4b0*/  LOP3.LUT R219, R99, UR29, R80, 0x96, !PT ;  /* 0x0000001d63db7c12 */ /* 0x000fe2000f8e9650 */
[----:B-1----:R-:W-:Y:S01]  /*1c4c0*/  MUFU.EX2 R76, R239 ;  /* 0x000000ef004c7308 */ /* 0x002fe20000000800 */
[----:B------:R1:W2:Y:S01]  /*1c4d0*/  LDL.S16 R99, [R1+0xb0] ;  /* 0x0000b00001637983 */ /* 0x0002a20000100600 */
[----:B------:R-:W-:Y:S01]  /*1c4e0*/  IMAD.WIDE.U32 R106, R0, -0x2daee0ad, RZ ;  /* 0xd2511f53006a7825 */ /* 0x000fe200078e00ff */
[----:B------:R-:W-:Y:S02]  /*1c4f0*/  LOP3.LUT R100, R175, UR25, R2, 0x96, !PT ;  /* 0x00000019af647c12 */ /* 0x000fe4000f8e9602 */
[----:B------:R-:W-:Y:S05]  /*1c500*/  LOP3.LUT R2, R83, UR38, R96, 0x96, !PT ;  /* 0x0000002653027c12 */ /* 0x000fea000f8e9660 */
[----:B------:R-:W1:Y:S01]  /*1c510*/  MUFU.EX2 R83, R171 ;  /* 0x000000ab00537308 */ /* 0x000e620000000800 */
[----:B------:R-:W-:Y:S05]  /*1c520*/  IMAD.WIDE.U32 R2, R2, -0x2daee0ad, RZ ;  /* 0xd2511f5302027825 */ /* 0x000fea00078e00ff */
[----:B------:R-:W-:Y:S04]  /*1c530*/  LOP3.LUT R0, R3, UR36, R108, 0x96, !PT ;  /* 0x0000002403007c12 */ /* 0x000fe8000f8e966c */
[----:B------:R-:W1:Y:S01]  /*1c540*/  MUFU.EX2 R96, R200 ;  /* 0x000000c800607308 */ /* 0x000e620000000800 */
[----:B------:R-:W-:Y:S01]  /*1c550*/  LOP3.LUT R73, R107, UR34, R2, 0x96, !PT ;  /* 0x000000226b497c12 */ /* 0x000fe2000f8e9602 */
[----:B------:R1:W2:Y:S01]  /*1c560*/  LDL.S16 R108, [R1+0xac] ;  /* 0x0000ac00016c7983 */ /* 0x0002a20000100600 */
[----:B------:R-:W-:Y:S04]  /*1c570*/  IMAD.WIDE.U32 R78, R0, -0x326172a9, RZ ;  /* 0xcd9e8d57004e7825 */ /* 0x000fe800078e00ff */
[----:B------:R-:W-:Y:S01]  /*1c580*/  IMAD.WIDE.U32 R80, R73, -0x326172a9, RZ ;  /* 0xcd9e8d5749507825 */ /* 0x000fe200078e00ff */
[----:B------:R-:W-:Y:S03]  /*1c590*/  LOP3.LUT R2, R79, UR35, R166, 0x96, !PT ;  /* 0x000000234f027c12 */ /* 0x000fe6000f8e96a6 */
[----:B------:R-:W-:Y:S01]  /*1c5a0*/  FADD.FTZ R79, R228, R74 ;  /* 0x0000004ae44f7221 */ /* 0x000fe20000010000 */
[----:B------:R-:W-:Y:S01]  /*1c5b0*/  LOP3.LUT R0, R81, UR33, R78, 0x96, !PT ;  /* 0x0000002151007c12 */ /* 0x000fe2000f8e964e */
[----:B------:R-:W-:Y:S01]  /*1c5c0*/  IMAD.WIDE.U32 R2, R2, -0x2daee0ad, RZ ;  /* 0xd2511f5302027825 */ /* 0x000fe200078e00ff */
[----:B------:R1:W-:Y:S03]  /*1c5d0*/  MUFU.EX2 R81, R169 ;  /* 0x000000a900517308 */ /* 0x0003e60000000800 */
[----:B------:R-:W-:Y:S01]  /*1c5e0*/  IMAD.WIDE.U32 R166, R0, -0x2daee0ad, RZ ;  /* 0xd2511f5300a67825 */ /* 0x000fe200078e00ff */
[C---:B------:R-:W-:Y:S02]  /*1c5f0*/  LOP3.LUT R0, R150.reuse, 0xffff, RZ, 0xc0, !PT ;  /* 0x0000ffff96007812 */ /* 0x040fe400078ec0ff */
[----:B------:R-:W-:Y:S01]  /*1c600*/  LOP3.LUT R106, R3, UR32, R106, 0x96, !PT ;  /* 0x00000020036a7c12 */ /* 0x000fe2000f8e966a */
[----:B------:R-:W-:Y:S01]  /*1c610*/  UIADD3 UR32, UR30, -0x4ab325aa, URZ ;  /* 0xb54cda561e207890 */ /* 0x000fe2000fffe03f */
[----:B------:R-:W-:Y:S01]  /*1c620*/  LOP3.LUT R118, R167, UR25, R2, 0x96, !PT ;  /* 0x00000019a7767c12 */ /* 0x000fe2000f8e9602 */
[----:B------:R-:W-:Y:S01]  /*1c630*/  UIADD3 UR25, UR31, 0x646e171e, URZ ;  /* 0x646e171e1f197890 */ /* 0x000fe2000fffe03f */
[----:B------:R-:W-:Y:S01]  /*1c640*/  LOP3.LUT R2, R150, 0xff, RZ, 0xc0, !PT ;  /* 0x000000ff96027812 */ /* 0x000fe200078ec0ff */
[----:B------:R-:W-:Y:S01]  /*1c650*/  IMAD.WIDE.U32 R106, R106, -0x326172a9, RZ ;  /* 0xcd9e8d576a6a7825 */ /* 0x000fe200078e00ff */
[----:B------:R-:W-:Y:S01]  /*1c660*/  SHF.R.U32.HI R0, RZ, 0x8, R0 ;  /* 0x00000008ff007819 */ /* 0x000fe20000011600 */
[----:B------:R-:W1:Y:S01]  /*1c670*/  MUFU.EX2 R78, R165 ;  /* 0x000000a5004e7308 */ /* 0x000e620000000800 */
[----:B------:R-:W-:Y:S02]  /*1c680*/  LOP3.LUT R73, R151, UR32, R164, 0x96, !PT ;  /* 0x0000002097497c12 */ /* 0x000fe4000f8e96a4 */
[----:B------:R-:W-:Y:S02]  /*1c690*/  LOP3.LUT R193, R107, UR29, R80, 0x96, !PT ;  /* 0x0000001d6bc17c12 */ /* 0x000fe4000f8e9650 */
[----:B-1----:R-:W-:Y:S02]  /*1c6a0*/  PRMT R169, R2, 0x5410, R0 ;  /* 0x0000541002a97816 */ /* 0x002fe40000000000 */
[C---:B------:R-:W-:Y:S03]  /*1c6b0*/  F2FP.F16.F32.PACK_AB R2, R86.reuse, R83 ;  /* 0x000000535602723e */ /* 0x040fe600000000ff */
[----:B------:R-:W1:Y:S01]  /*1c6c0*/  MUFU.EX2 R80, R198 ;  /* 0x000000c600507308 */ /* 0x000e620000000800 */
[----:B------:R-:W-:Y:S01]  /*1c6d0*/  LOP3.LUT R0, R73, 0xffff, RZ, 0xc0, !PT ;  /* 0x0000ffff49007812 */ /* 0x000fe200078ec0ff */
[----:B------:R-:W-:Y:S01]  /*1c6e0*/  FADD.FTZ R83, R83, R85 ;  /* 0x0000005553537221 */ /* 0x000fe20000010000 */
[----:B------:R-:W-:Y:S02]  /*1c6f0*/  LOP3.LUT R3, R73, 0xff, RZ, 0xc0, !PT ;  /* 0x000000ff49037812 */ /* 0x000fe400078ec0ff */
[----:B------:R-:W-:Y:S01]  /*1c700*/  SHF.R.U32.HI R0, RZ, 0x8, R0 ;  /* 0x00000008ff007819 */ /* 0x000fe20000011600 */
[----:B------:R-:W-:Y:S01]  /*1c710*/  FADD.FTZ R83, R86, R83 ;  /* 0x0000005356537221 */ /* 0x000fe20000010000 */
[----:B------:R-:W-:Y:S03]  /*1c720*/  F2FP.F16.F32.PACK_AB R86, R96, R87 ;  /* 0x000000576056723e */ /* 0x000fe600000000ff */
[----:B------:R-:W-:Y:S01]  /*1c730*/  MUFU.EX2 R107, R203 ;  /* 0x000000cb006b7308 */ /* 0x000fe20000000800 */
[--C-:B------:R-:W-:Y:S01]  /*1c740*/  PRMT R97, R3, 0x5410, R0.reuse ;  /* 0x0000541003617816 */ /* 0x100fe20000000000 */
[----:B------:R-:W-:Y:S01]  /*1c750*/  FADD.FTZ R95, R78, R95 ;  /* 0x0000005f4e5f7221 */ /* 0x000fe20000010000 */
[----:B------:R-:W-:Y:S02]  /*1c760*/  PRMT R0, R2, 0x7632, R0 ;  /* 0x0000763202007816 */ /* 0x000fe40000000000 */
[C---:B------:R-:W-:Y:S01]  /*1c770*/  F2FP.F16.F32.PACK_AB R74, R81.reuse, R78 ;  /* 0x0000004e514a723e */ /* 0x040fe200000000ff */
[----:B------:R-:W-:Y:S01]  /*1c780*/  FADD.FTZ R95, R81, R95 ;  /* 0x0000005f515f7221 */ /* 0x000fe20000010000 */
[----:B------:R-:W-:Y:S02]  /*1c790*/  LOP3.LUT R78, R72, 0xffff, RZ, 0xc0, !PT ;  /* 0x0000ffff484e7812 */ /* 0x000fe400078ec0ff */
[----:B------:R-:W-:Y:S01]  /*1c7a0*/  PRMT R3, R74, 0x7632, R3 ;  /* 0x000076324a037816 */ /* 0x000fe20000000003 */
[----:B-1----:R-:W-:Y:S01]  /*1c7b0*/  FADD.FTZ R79, R80, R79 ;  /* 0x0000004f504f7221 */ /* 0x002fe20000010000 */
[----:B------:R-:W-:Y:S02]  /*1c7c0*/  SHF.R.U32.HI R78, RZ, 0x8, R78 ;  /* 0x00000008ff4e7819 */ /* 0x000fe4000001164e */
[----:B------:R-:W-:Y:S01]  /*1c7d0*/  F2FP.F16.F32.PACK_AB R85, R90, R80 ;  /* 0x000000505a55723e */ /* 0x000fe200000000ff */
[----:B------:R-:W-:Y:S01]  /*1c7e0*/  IMAD.WIDE.U32 R80, R215, -0x2daee0ad, RZ ;  /* 0xd2511f53d7507825 */ /* 0x000fe200078e00ff */
[----:B------:R-:W-:Y:S02]  /*1c7f0*/  LOP3.LUT R112, R78, 0xffff, RZ, 0xc0, !PT ;  /* 0x0000ffff4e707812 */ /* 0x000fe400078ec0ff */
[----:B------:R-:W-:Y:S02]  /*1c800*/  PRMT R84, R85, 0x7632, R84 ;  /* 0x0000763255547816 */ /* 0x000fe40000000054 */
[----:B------:R-:W-:Y:S02]  /*1c810*/  SHF.R.U32.HI R78, RZ, 0x10, R72 ;  /* 0x00000010ff4e7819 */ /* 0x000fe40000011648 */
[----:B------:R-:W-:Y:S02]  /*1c820*/  PRMT R88, R86, 0x7632, R88 ;  /* 0x0000763256587816 */ /* 0x000fe40000000058 */
[----:B------:R-:W-:Y:S01]  /*1c830*/  LOP3.LUT R137, R78, 0xff, RZ, 0xc0, !PT ;  /* 0x000000ff4e897812 */ /* 0x000fe200078ec0ff */
[----:B------:R-:W-:Y:S01]  /*1c840*/  FADD.FTZ R78, R87, R82 ;  /* 0x00000052574e7221 */ /* 0x000fe20000010000 */
[----:B------:R-:W-:Y:S01]  /*1c850*/  LOP3.LUT R72, R81, UR22, R172, 0x96, !PT ;  /* 0x0000001651487c12 */ /* 0x000fe2000f8e96ac */
[----:B------:R-:W-:Y:S01]  /*1c860*/  FADD.FTZ R82, R90, R79 ;  /* 0x0000004f5a527221 */ /* 0x000fe20000010000 */
[----:B------:R-:W-:Y:S01]  /*1c870*/  LOP3.LUT R115, R105, UR25, R168, 0x96, !PT ;  /* 0x0000001969737c12 */ /* 0x000fe2000f8e96a8 */
[----:B------:R-:W-:Y:S01]  /*1c880*/  FADD.FTZ R96, R96, R78 ;  /* 0x0000004e60607221 */ /* 0x000fe20000010000 */
[C---:B------:R-:W-:Y:S02]  /*1c890*/  LOP3.LUT R135, R72.reuse, 0xff, RZ, 0xc0, !PT ;  /* 0x000000ff48877812 */ /* 0x040fe400078ec0ff */
[----:B------:R-:W-:Y:S02]  /*1c8a0*/  LOP3.LUT R78, R72, 0xffff, RZ, 0xc0, !PT ;  /* 0x0000ffff484e7812 */ /* 0x000fe400078ec0ff */
[----:B------:R-:W-:Y:S02]  /*1c8b0*/  SHF.R.U32.HI R79, RZ, 0x10, R72 ;  /* 0x00000010ff4f7819 */ /* 0x000fe40000011648 */
[----:B------:R-:W-:Y:S02]  /*1c8c0*/  SHF.R.U32.HI R78, RZ, 0x8, R78 ;  /* 0x00000008ff4e7819 */ /* 0x000fe4000001164e */
[----:B------:R-:W-:Y:S02]  /*1c8d0*/  LOP3.LUT R133, R79, 0xff, RZ, 0xc0, !PT ;  /* 0x000000ff4f857812 */ /* 0x000fe400078ec0ff */
[----:B------:R-:W-:Y:S02]  /*1c8e0*/  LOP3.LUT R116, R78, 0xffff, RZ, 0xc0, !PT ;  /* 0x0000ffff4e747812 */ /* 0x000fe400078ec0ff */
[----:B------:R-:W-:Y:S02]  /*1c8f0*/  SHF.R.U32.HI R114, RZ, 0x18, R72 ;  /* 0x00000018ff727819 */ /* 0x000fe40000011648 */
[----:B------:R-:W-:Y:S02]  /*1c900*/  LOP3.LUT R78, R104, 0xffff, RZ, 0xc0, !PT ;  /* 0x0000ffff684e7812 */ /* 0x000fe400078ec0ff */
[--C-:B------:R-:W-:Y:S02]  /*1c910*/  SHF.R.U32.HI R72, RZ, 0x10, R73.reuse ;  /* 0x00000010ff487819 */ /* 0x100fe40000011649 */
[----:B------:R-:W-:Y:S02]  /*1c920*/  SHF.R.U32.HI R79, RZ, 0x18, R73 ;  /* 0x00000018ff4f7819 */ /* 0x000fe40000011649 */
[----:B------:R-:W-:Y:S02]  /*1c930*/  SHF.R.U32.HI R73, RZ, 0x8, R78 ;  /* 0x00000008ff497819 */ /* 0x000fe4000001164e */
[----:B------:R-:W-:Y:S02]  /*1c940*/  LOP3.LUT R72, R72, 0xff, RZ, 0xc0, !PT ;  /* 0x000000ff48487812 */ /* 0x000fe400078ec0ff */
[----:B------:R-:W-:Y:S02]  /*1c950*/  LOP3.LUT R126, R73, 0xffff, RZ, 0xc0, !PT ;  /* 0x0000ffff497e7812 */ /* 0x000fe400078ec0ff */
[----:B------:R-:W-:Y:S01]  /*1c960*/  PRMT R73, R72, 0x5410, R79 ;  /* 0x0000541048497816 */ /* 0x000fe2000000004f */
[----:B------:R-:W-:Y:S01]  /*1c970*/  IMAD.WIDE.U32 R78, R100, -0x326172a9, RZ ;  /* 0xcd9e8d57644e7825 */ /* 0x000fe200078e00ff */
[----:B------:R-:W-:Y:S02]  /*1c980*/  SHF.R.U32.HI R150, RZ, 0x18, R150 ;  /* 0x00000018ff967819 */ /* 0x000fe40000011696 */
[----:B------:R-:W-:Y:S02]  /*1c990*/  LOP3.LUT R128, R81, UR25, R172, 0x96, !PT ;  /* 0x0000001951807c12 */ /* 0x000fe4000f8e96ac */
[----:B------:R-:W-:Y:S02]  /*1c9a0*/  LOP3.LUT R136, R79, UR32, R98, 0x96, !PT ;  /* 0x000000204f887c12 */ /* 0x000fe4000f8e9662 */
[C---:B------:R-:W-:Y:S02]  /*1c9b0*/  LOP3.LUT R124, R78.reuse, 0xff, RZ, 0xc0, !PT ;  /* 0x000000ff4e7c7812 */ /* 0x040fe400078ec0ff */
[----:B------:R-:W-:Y:S02]  /*1c9c0*/  LOP3.LUT R130, R78, 0xffff, RZ, 0xc0, !PT ;  /* 0x0000ffff4e827812 */ /* 0x000fe400078ec0ff */
[--C-:B------:R-:W-:Y:S02]  /*1c9d0*/  SHF.R.U32.HI R162, RZ, 0x18, R78.reuse ;  /* 0x00000018ffa27819 */ /* 0x100fe4000001164e */
[----:B------:R-:W-:Y:S02]  /*1c9e0*/  SHF.R.U32.HI R163, RZ, 0x10, R78 ;  /* 0x00000010ffa37819 */ /* 0x000fe4000001164e */
[----:B------:R-:W-:Y:S02]  /*1c9f0*/  LOP3.LUT R142, R80, 0xffff, RZ, 0xc0, !PT ;  /* 0x0000ffff508e7812 */ /* 0x000fe400078ec0ff */
[--C-:B------:R-:W-:Y:S02]  /*1ca00*/  SHF.R.U32.HI R143, RZ, 0x10, R80.reuse ;  /* 0x00000010ff8f7819 */ /* 0x100fe40000011650 */
[----:B------:R-:W-:Y:S02]  /*1ca10*/  SHF.R.U32.HI R144, RZ, 0x18, R80 ;  /* 0x00000018ff907819 */ /* 0x000fe40000011650 */
[----:B------:R-:W-:Y:S01]  /*1ca20*/  ISETP.LE.U32.AND P1, PT, R124, UR12, PT ;  /* 0x0000000c7c007c0c */ /* 0x000fe2000bf23070 */
[----:B---3--:R-:W-:Y:S02]  /*1ca30*/  @!P3 HADD2 R91, -R2.H0_H0, -RZ.H0_H0 ;  /* 0xa00000ff025bb230 */ /* 0x008fe40000000900 */
[----:B----4-:R-:W-:Y:S03]  /*1ca40*/  @!P4 HADD2 R103, -R0.H0_H0, -RZ.H0_H0 ;  /* 0xa00000ff0067c230 */ /* 0x010fe60000000900 */
[----:B------:R-:W-:Y:S01]  /*1ca50*/  PRMT R175, R91, 0x7610, R175 ;  /* 0x000076105baf7816 */ /* 0x000fe200000000af */
[----:B--2---:R-:W-:Y:S01]  /*1ca60*/  @!P5 HADD2 R102, -R74.H0_H0, -RZ.H0_H0 ;  /* 0xa00000ff4a66d230 */ /* 0x004fe20000000900 */
[----:B------:R-:W-:Y:S04]  /*1ca70*/  PRMT R199, R103, 0x7610, R199 ;  /* 0x0000761067c77816 */ /* 0x000fe800000000c7 */
[----:B------:R-:W-:Y:S01]  /*1ca80*/  PRMT R129, R102, 0x7610, R129 ;  /* 0x0000761066817816 */ /* 0x000fe20000000081 */
[----:B------:R-:W-:Y:S02]  /*1ca90*/  @!P0 HADD2 R101, -R3.H0_H0, -RZ.H0_H0 ;  /* 0xa00000ff03658230 */ /* 0x000fe40000000900 */
[----:B------:R-:W-:Y:S03]  /*1caa0*/  @!P6 HADD2 R93, -R85.H0_H0, -RZ.H0_H0 ;  /* 0xa00000ff555de230 */ /* 0x000fe60000000900 */
[----:B------:R-:W-:Y:S02]  /*1cab0*/  PRMT R249, R101, 0x7610, R249 ;  /* 0x0000761065f97816 */ /* 0x000fe400000000f9 */
[----:B------:R-:W-:Y:S01]  /*1cac0*/  PRMT R247, R93, 0x7610, R247 ;  /* 0x000076105df77816 */ /* 0x000fe200000000f7 */
[----:B------:R-:W-:Y:S05]  /*1cad0*/  @!P2 HADD2 R108, -R75.H0_H0, -RZ.H0_H0 ;  /* 0xa00000ff4b6ca230 */ /* 0x000fea0000000900 */
[----:B------:R-:W-:Y:S01]  /*1cae0*/  PRMT R119, R108, 0x7610, R119 ;  /* 0x000076106c777816 */ /* 0x000fe20000000077 */
[----:B------:R-:W-:Y:S04]  /*1caf0*/  @!P2 STL.S16 [R1+0xac], R108 ;  /* 0x0000ac6c0100a387 */ /* 0x000fe80000100600 */
[----:B------:R1:W-:Y:S04]  /*1cb00*/  @!P3 STL.S16 [R1+0xa4], R91 ;  /* 0x0000a45b0100b387 */ /* 0x0003e80000100600 */
[----:B-1----:R2:W3:Y:S04]  /*1cb10*/  LDL.S16 R91, [R1+0xb8] ;  /* 0x0000b800015b7983 */ /* 0x0024e80000100600 */
[----:B------:R1:W-:Y:S04]  /*1cb20*/  @!P4 STL.S16 [R1+0xa0], R103 ;  /* 0x0000a0670100c387 */ /* 0x0003e80000100600 */
[----:B------:R-:W-:Y:S04]  /*1cb30*/  @!P5 STL.S16 [R1+0x9c], R102 ;  /* 0x00009c660100d387 */ /* 0x000fe80000100600 */
[----:B------:R-:W-:Y:S01]  /*1cb40*/  @!P0 STL.S16 [R1+0x98], R101 ;  /* 0x0000986501008387 */ /* 0x000fe20000100600 */
[----:B------:R-:W-:Y:S03]  /*1cb50*/  ISETP.LE.U32.AND P0, PT, R112, UR12, PT ;  /* 0x0000000c70007c0c */ /* 0x000fe6000bf03070 */
[----:B------:R4:W-:Y:S10]  /*1cb60*/  @!P6 STL.S16 [R1+0xa8], R93 ;  /* 0x0000a85d0100e387 */ /* 0x0009f40000100600 */
[----:B------:R-:W-:Y:S01]  /*1cb70*/  @!P0 HADD2 R89, -R84.H0_H0, -RZ.H0_H0 ;  /* 0xa00000ff54598230 */ /* 0x000fe20000000900 */
[----:B-1----:R-:W-:Y:S04]  /*1cb80*/  MUFU.EX2 R103, R201 ;  /* 0x000000c900677308 */ /* 0x002fe80000000800 */
[----:B------:R-:W-:Y:S01]  /*1cb90*/  PRMT R245, R89, 0x7610, R245 ;  /* 0x0000761059f57816 */ /* 0x000fe200000000f5 */
[----:B------:R1:W-:Y:S01]  /*1cba0*/  @!P0 STL.S16 [R1+0xb4], R89 ;  /* 0x0000b45901008387 */ /* 0x0003e20000100600 */
[----:B------:R-:W-:Y:S03]  /*1cbb0*/  ISETP.LE.U32.AND P0, PT, R137, UR12, PT ;  /* 0x0000000c89007c0c */ /* 0x000fe6000bf03070 */
[----:B----4-:R2:W4:Y:S10]  /*1cbc0*/  LDL.S16 R93, [R1+0xbc] ;  /* 0x0000bc00015d7983 */ /* 0x0105340000100600 */
[----:B------:R-:W-:Y:S05]  /*1cbd0*/  @!P0 HADD2 R99, -R86.H0_H0, -RZ.H0_H0 ;  /* 0xa00000ff56638230 */ /* 0x000fea0000000900 */
[----:B------:R-:W-:Y:S01]  /*1cbe0*/  PRMT R244, R99, 0x7610, R244 ;  /* 0x0000761063f47816 */ /* 0x000fe200000000f4 */
[----:B------:R2:W-:Y:S01]  /*1cbf0*/  @!P0 STL.S16 [R1+0xb0], R99 ;  /* 0x0000b06301008387 */ /* 0x0005e20000100600 */
[----:B------:R-:W-:Y:S01]  /*1cc00*/  ISETP.LE.U32.AND P0, PT, R113, UR12, PT ;  /* 0x0000000c71007c0c */ /* 0x000fe2000bf03070 */
[----:B-1----:R-:W1:Y:S02]  /*1cc10*/  MUFU.EX2 R89, R202 ;  /* 0x000000ca00597308 */ /* 0x002e640000000800 */
[----:B-1----:R-:W-:Y:S01]  /*1cc20*/  FADD.FTZ R87, R89, R83 ;  /* 0x0000005359577221 */ /* 0x002fe20000010000 */
[C---:B------:R-:W-:Y:S01]  /*1cc30*/  F2FP.F16.F32.PACK_AB R89, R107.reuse, R89 ;  /* 0x000000596b59723e */ /* 0x040fe200000000ff */
[----:B--2---:R2:W2:Y:S02]  /*1cc40*/  LDL.S16 R99, [R1+0xc4] ;  /* 0x0000c40001637983 */ /* 0x0044a40000100600 */
[----:B------:R-:W-:Y:S01]  /*1cc50*/  FADD.FTZ R87, R107, R87 ;  /* 0x000000576b577221 */ /* 0x000fe20000010000 */
[----:B------:R-:W-:Y:S02]  /*1cc60*/  PRMT R90, R89, 0x7632, R90 ;  /* 0x00007632595a7816 */ /* 0x000fe4000000005a */
[----:B------:R-:W-:Y:S01]  /*1cc70*/  LOP3.LUT R107, R104, 0xffff, RZ, 0xc0, !PT ;  /* 0x0000ffff686b7812 */ /* 0x000fe200078ec0ff */
[----:B------:R-:W-:Y:S01]  /*1cc80*/  FADD.FTZ R87, R110, R87 ;  /* 0x000000576e577221 */ /* 0x000fe20000010000 */
[----:B------:R-:W-:Y:S01]  /*1cc90*/  MUFU.EX2 R105, R213 ;  /* 0x000000d500697308 */ /* 0x000fe20000000800 */
[----:B---3--:R-:W-:Y:S05]  /*1cca0*/  @!P0 HADD2 R91, -R88.H0_H0, -RZ.H0_H0 ;  /* 0xa00000ff585b8230 */ /* 0x008fea0000000900 */
[----:B------:R-:W-:Y:S01]  /*1ccb0*/  PRMT R241, R91, 0x7610, R241 ;  /* 0x000076105bf17816 */ /* 0x000fe200000000f1 */
[----:B------:R1:W-:Y:S01]  /*1ccc0*/  @!P0 STL.S16 [R1+0xb8], R91 ;  /* 0x0000b85b01008387 */ /* 0x0003e20000100600 */
[----:B------:R-:W-:Y:S03]  /*1ccd0*/  ISETP.LE.U32.AND P0, PT, R135, UR12, PT ;  /* 0x0000000c87007c0c */ /* 0x000fe6000bf03070 */
[----:B------:R3:W3:Y:S04]  /*1cce0*/  LDL.S16 R109, [R1+0xc0] ;  /* 0x0000c000016d7983 */ /* 0x0006e80000100600 */
[----:B------:R2:W3:Y:S04]  /*1ccf0*/  LDL.S16 R102, [R1+0xc8] ;  /* 0x0000c80001667983 */ /* 0x0004e80000100600 */
[----:B------:R2:W3:Y:S01]  /*1cd00*/  LDL.S16 R101, [R1+0xd0] ;  /* 0x0000d00001657983 */ /* 0x0004e20000100600 */
[----:B-1----:R-:W1:Y:S01]  /*1cd10*/  MUFU.EX2 R91, R197 ;  /* 0x000000c5005b7308 */ /* 0x002e620000000800 */
[----:B----4-:R-:W-:Y:S05]  /*1cd20*/  @!P0 HADD2 R93, -R89.H0_H0, -RZ.H0_H0 ;  /* 0xa00000ff595d8230 */ /* 0x010fea0000000900 */
[----:B------:R-:W-:Y:S01]  /*1cd30*/  PRMT R240, R93, 0x7610, R240 ;  /* 0x000076105df07816 */ /* 0x000fe200000000f0 */
[----:B------:R4:W-:Y:S01]  /*1cd40*/  @!P0 STL.S16 [R1+0xbc], R93 ;  /* 0x0000bc5d01008387 */ /* 0x0009e20000100600 */
[----:B------:R-:W-:Y:S01]  /*1cd50*/  ISETP.LE.U32.AND P0, PT, R116, UR12, PT ;  /* 0x0000000c74007c0c */ /* 0x000fe2000bf03070 */
[----:B-1----:R-:W-:Y:S01]  /*1cd60*/  FADD.FTZ R95, R91, R95 ;  /* 0x0000005f5b5f7221 */ /* 0x002fe20000010000 */
[C---:B------:R-:W-:Y:S03]  /*1cd70*/  F2FP.F16.F32.PACK_AB R91, R103.reuse, R91 ;  /* 0x0000005b675b723e */ /* 0x040fe600000000ff */
[----:B------:R-:W-:Y:S01]  /*1cd80*/  FADD.FTZ R95, R103, R95 ;  /* 0x0000005f675f7221 */ /* 0x000fe20000010000 */
[----:B------:R-:W-:Y:S01]  /*1cd90*/  PRMT R92, R91, 0x7632, R92 ;  /* 0x000076325b5c7816 */ /* 0x000fe2000000005c */
[----:B----4-:R-:W1:Y:S06]  /*1cda0*/  MUFU.EX2 R93, R208 ;  /* 0x000000d0005d7308 */ /* 0x010e6c0000000800 */
[----:B--2---:R-:W-:Y:S05]  /*1cdb0*/  @!P0 HADD2 R99, -R90.H0_H0, -RZ.H0_H0 ;  /* 0xa00000ff5a638230 */ /* 0x004fea0000000900 */
[----:B------:R-:W-:Y:S01]  /*1cdc0*/  PRMT R233, R99, 0x7610, R233 ;  /* 0x0000761063e97816 */ /* 0x000fe200000000e9 */
[----:B------:R2:W-:Y:S01]  /*1cdd0*/  @!P0 STL.S16 [R1+0xc4], R99 ;  /* 0x0000c46301008387 */ /* 0x0005e20000100600 */
[----:B------:R-:W-:Y:S03]  /*1cde0*/  ISETP.LE.U32.AND P0, PT, R133, UR12, PT ;  /* 0x0000000c85007c0c */ /* 0x000fe6000bf03070 */
[----:B------:R4:W4:Y:S01]  /*1cdf0*/  LDL.S16 R108, [R1+0xcc] ;  /* 0x0000cc00016c7983 */ /* 0x0009220000100600 */
[----:B-1----:R-:W-:Y:S01]  /*1ce00*/  FADD.FTZ R83, R93, R82 ;  /* 0x000000525d537221 */ /* 0x002fe20000010000 */
[----:B------:R-:W-:Y:S04]  /*1ce10*/  LOP3.LUT R82, R94, 0xff, RZ, 0xc0, !PT ;  /* 0x000000ff5e527812 */ /* 0x000fe800078ec0ff */
[----:B------:R-:W-:Y:S02]  /*1ce20*/  PRMT R165, R82, 0x5410, R150 ;  /* 0x0000541052a57816 */ /* 0x000fe40000000096 */
[----:B------:R-:W-:Y:S02]  /*1ce30*/  LOP3.LUT R82, R79, UR19, R98, 0x96, !PT ;  /* 0x000000134f527c12 */ /* 0x000fe4000f8e9662 */
[C---:B------:R-:W-:Y:S01]  /*1ce40*/  F2FP.F16.F32.PACK_AB R98, R105.reuse, R110 ;  /* 0x0000006e6962723e */ /* 0x040fe200000000ff */
[----:B------:R-:W-:Y:S01]  /*1ce50*/  FADD.FTZ R105, R105, R87 ;  /* 0x0000005769697221 */ /* 0x000fe20000010000 */
[----:B------:R-:W-:Y:S01]  /*1ce60*/  LOP3.LUT R87, R78, 0xff, RZ, 0xc0, !PT ;  /* 0x000000ff4e577812 */ /* 0x000fe200078ec0ff */
[----:B------:R1:W-:Y:S01]  /*1ce70*/  MUFU.EX2 R110, R223 ;  /* 0x000000df006e7308 */ /* 0x0003e20000000800 */
[----:B------:R-:W-:Y:S09]  /*1ce80*/  PRMT R150, R129, 0x7610, R150 ;  /* 0x0000761081967816 */ /* 0x000ff20000000096 */
[----:B--2---:R-:W2:Y:S01]  /*1ce90*/  MUFU.EX2 R99, R211 ;  /* 0x000000d300637308 */ /* 0x004ea20000000800 */
[----:B-1----:R-:W-:Y:S02]  /*1cea0*/  PRMT R223, R175, 0x7610, R223 ;  /* 0x00007610afdf7816 */ /* 0x002fe400000000df */
[C---:B--2---:R-:W-:Y:S01]  /*1ceb0*/  F2FP.F16.F32.PACK_AB R93, R99.reuse, R93 ;  /* 0x0000005d635d723e */ /* 0x044fe200000000ff */
[----:B------:R-:W-:Y:S03]  /*1cec0*/  FADD.FTZ R99, R99, R83 ;  /* 0x0000005363637221 */ /* 0x000fe60000010000 */
[----:B------:R-:W-:Y:S01]  /*1ced0*/  PRMT R94, R93, 0x7632, R94 ;  /* 0x000076325d5e7816 */ /* 0x000fe2000000005e */
[----:B---3--:R-:W-:Y:S05]  /*1cee0*/  @!P0 HADD2 R109, -R91.H0_H0, -RZ.H0_H0 ;  /* 0xa00000ff5b6d8230 */ /* 0x008fea0000000900 */
[----:B------:R-:W-:Y:S01]  /*1cef0*/  PRMT R230, R109, 0x7610, R230 ;  /* 0x000076106de67816 */ /* 0x000fe200000000e6 */
[----:B------:R1:W-:Y:S01]  /*1cf00*/  @!P0 STL.S16 [R1+0xc0], R109 ;  /* 0x0000c06d01008387 */ /* 0x0003e20000100600 */
[----:B------:R-:W-:Y:S11]  /*1cf10*/  ISETP.LE.U32.AND P0, PT, R114, UR12, PT ;  /* 0x0000000c72007c0c */ /* 0x000ff6000bf03070 */
[----:B------:R-:W-:Y:S02]  /*1cf20*/  @!UPT UIADD3 URZ, URZ, URZ, URZ ;  /* 0x0000003f3f3ff290 */ /* 0x000fe4000fffe03f */
[----:B------:R-:W-:Y:S05]  /*1cf30*/  @!P0 HADD2 R102, -R92.H0_H0, -RZ.H0_H0 ;  /* 0xa00000ff5c668230 */ /* 0x000fea0000000900 */
[----:B------:R-:W-:Y:S01]  /*1cf40*/  PRMT R229, R102, 0x7610, R229 ;  /* 0x0000761066e57816 */ /* 0x000fe200000000e5 */
[----:B------:R2:W-:Y:S01]  /*1cf50*/  @!P0 STL.S16 [R1+0xc8], R102 ;  /* 0x0000c86601008387 */ /* 0x0005e20000100600 */
[----:B------:R-:W-:Y:S02]  /*1cf60*/  ISETP.LE.U32.AND P0, PT, R131, UR12, PT ;  /* 0x0000000c83007c0c */ /* 0x000fe4000bf03070 */
[----:B-1----:R-:W-:Y:S11]  /*1cf70*/  SHF.R.U32.HI R109, RZ, 0x18, R104 ;  /* 0x00000018ff6d7819 */ /* 0x002ff60000011668 */
[----:B------:R-:W-:Y:S05]  /*1cf80*/  @!P0 HADD2 R101, -R93.H0_H0, -RZ.H0_H0 ;  /* 0xa00000ff5d658230 */ /* 0x000fea0000000900 */
[----:B------:R-:W-:Y:S01]  /*1cf90*/  PRMT R228, R101, 0x7610, R228 ;  /* 0x0000761065e47816 */ /* 0x000fe200000000e4 */
[----:B------:R1:W-:Y:S01]  /*1cfa0*/  @!P0 STL.S16 [R1+0xd0], R101 ;  /* 0x0000d06501008387 */ /* 0x0003e20000100600 */
[----:B------:R-:W-:Y:S03]  /*1cfb0*/  ISETP.LE.U32.AND P0, PT, R126, UR12, PT ;  /* 0x0000000c7e007c0c */ /* 0x000fe6000bf03070 */
[----:B------:R3:W3:Y:S01]  /*1cfc0*/  LDL.S16 R117, [R1+0xd4] ;  /* 0x0000d40001757983 */ /* 0x0006e20000100600 */
[----:B--2---:R-:W2:Y:S02]  /*1cfd0*/  MUFU.EX2 R102, R210 ;  /* 0x000000d200667308 */ /* 0x004ea40000000800 */
[----:B--2---:R-:W-:Y:S08]  /*1cfe0*/  FADD.FTZ R72, R102, R96 ;  /* 0x0000006066487221 */ /* 0x004ff00000010000 */
[----:B-1----:R-:W1:Y:S01]  /*1cff0*/  MUFU.EX2 R101, R212 ;  /* 0x000000d400657308 */ /* 0x002e620000000800 */
[----:B----4-:R-:W-:Y:S05]  /*1d000*/  @!P0 HADD2 R108, -R94.H0_H0, -RZ.H0_H0 ;  /* 0xa00000ff5e6c8230 */ /* 0x010fea0000000900 */
[----:B------:R-:W-:Y:S01]  /*1d010*/  PRMT R218, R108, 0x7610, R218 ;  /* 0x000076106cda7816 */ /* 0x000fe200000000da */
[----:B------:R2:W-:Y:S01]  /*1d020*/  @!P0 STL.S16 [R1+0xcc], R108 ;  /* 0x0000cc6c01008387 */ /* 0x0005e20000100600 */
[----:B------:R-:W-:Y:S02]  /*1d030*/  ISETP.LE.U32.AND P0, PT, R122, UR12, PT ;  /* 0x0000000c7a007c0c */ /* 0x000fe4000bf03070 */
[C---:B-1----:R-:W-:Y:S01]  /*1d040*/  F2FP.F16.F32.PACK_AB R96, R101.reuse, R102 ;  /* 0x000000666560723e */ /* 0x042fe200000000ff */
[----:B------:R-:W-:Y:S01]  /*1d050*/  FADD.FTZ R101, R101, R72 ;  /* 0x0000004865657221 */ /* 0x000fe20000010000 */
[----:B------:R-:W1:Y:S02]  /*1d060*/  MUFU.EX2 R102, R206 ;  /* 0x000000ce00667308 */ /* 0x000e640000000800 */
[----:B-1----:R-:W-:Y:S01]  /*1d070*/  F2FP.F16.F32.PACK_AB R100, R125, R102 ;  /* 0x000000667d64723e */ /* 0x002fe200000000ff */
[----:B--2---:R-:W-:Y:S02]  /*1d080*/  IMAD.MOV.U32 R108, RZ, RZ, 0x7054 ;  /* 0x00007054ff6c7424 */ /* 0x004fe400078e00ff */
[----:B------:R-:W-:Y:S01]  /*1d090*/  FADD.FTZ R83, R102, R95 ;  /* 0x0000005f66537221 */ /* 0x000fe20000010000 */
[----:B------:R-:W-:Y:S04]  /*1d0a0*/  SHF.R.U32.HI R95, RZ, 0x18, R78 ;  /* 0x00000018ff5f7819 */ /* 0x000fe8000001164e */
[----:B------:R-:W1:Y:S01]  /*1d0b0*/  MUFU.EX2 R102, R222 ;  /* 0x000000de00667308 */ /* 0x000e620000000800 */
[----:B------:R-:W-:Y:S01]  /*1d0c0*/  PRMT R127, R127, R108, UR12 ;  /* 0x0000000c7f7f7e16 */ /* 0x000fe2000800006c */
[----:B------:R-:W-:Y:S01]  /*1d0d0*/  FADD.FTZ R125, R125, R83 ;  /* 0x000000537d7d7221 */ /* 0x000fe20000010000 */
[----:B------:R-:W-:Y:S02]  /*1d0e0*/  LOP3.LUT R83, R78, 0xffff, RZ, 0xc0, !PT ;  /* 0x0000ffff4e537812 */ /* 0x000fe400078ec0ff */
[----:B------:R-:W-:Y:S02]  /*1d0f0*/  SHF.R.U32.HI R108, RZ, 0x10, R104 ;  /* 0x00000010ff6c7819 */ /* 0x000fe40000011668 */
[--C-:B------:R-:W-:Y:S03]  /*1d100*/  HSET2.LE.AND R72, R97, R127.reuse, PT ;  /* 0x0000007f61487233 */ /* 0x100fe60003803000 */
[----:B------:R-:W2:Y:S01]  /*1d110*/  MUFU.EX2 R104, R221 ;  /* 0x000000dd00687308 */ /* 0x000ea20000000800 */
[----:B------:R-:W-:Y:S02]  /*1d120*/  SHF.R.U32.HI R97, RZ, 0x10, R78 ;  /* 0x00000010ff617819 */ /* 0x000fe4000001164e */
[----:B------:R-:W-:Y:S02]  /*1d130*/  LOP3.LUT R78, R153, UR32, R170, 0x96, !PT ;  /* 0x00000020994e7c12 */ /* 0x000fe4000f8e96aa */
[----:B------:R-:W-:Y:S02]  /*1d140*/  SHF.R.U32.HI R83, RZ, 0x8, R83 ;  /* 0x00000008ff537819 */ /* 0x000fe40000011653 */
[C---:B------:R-:W-:Y:S02]  /*1d150*/  LOP3.LUT R79, R78.reuse, 0xffff, RZ, 0xc0, !PT ;  /* 0x0000ffff4e4f7812 */ /* 0x040fe400078ec0ff */
[----:B------:R-:W-:Y:S02]  /*1d160*/  PRMT R197, R87, 0x5410, R83 ;  /* 0x0000541057c57816 */ /* 0x000fe40000000053 */
[----:B------:R-:W-:Y:S02]  /*1d170*/  LOP3.LUT R83, R78, 0xff, RZ, 0xc0, !PT ;  /* 0x000000ff4e537812 */ /* 0x000fe400078ec0ff */
[----:B------:R-:W-:Y:S02]  /*1d180*/  SHF.R.U32.HI R79, RZ, 0x8, R79 ;  /* 0x00000008ff4f7819 */ /* 0x000fe4000001164f */
[----:B------:R-:W-:Y:S02]  /*1d190*/  LOP3.LUT R72, R72, R146, RZ, 0xc0, !PT ;  /* 0x0000009248487212 */ /* 0x000fe400078ec0ff */
[----:B------:R-:W-:Y:S02]  /*1d1a0*/  PRMT R151, R83, 0x5410, R79 ;  /* 0x0000541053977816 */ /* 0x000fe4000000004f */
[--C-:B------:R-:W-:Y:S02]  /*1d1b0*/  SHF.R.U32.HI R83, RZ, 0x10, R78.reuse ;  /* 0x00000010ff537819 */ /* 0x100fe4000001164e */
[----:B------:R-:W-:Y:S02]  /*1d1c0*/  SHF.R.U32.HI R79, RZ, 0x18, R78 ;  /* 0x00000018ff4f7819 */ /* 0x000fe4000001164e */
[----:B------:R-:W-:Y:S02]  /*1d1d0*/  LOP3.LUT R78, R83, 0xff, RZ, 0xc0, !PT ;  /* 0x000000ff534e7812 */ /* 0x000fe400078ec0ff */
[----:B------:R-:W-:Y:S02]  /*1d1e0*/  LOP3.LUT R83, R80, 0xffff, RZ, 0xc0, !PT ;  /* 0x0000ffff50537812 */ /* 0x000fe400078ec0ff */
[----:B------:R-:W-:Y:S02]  /*1d1f0*/  PRMT R146, R78, 0x5410, R79 ;  /* 0x000054104e927816 */ /* 0x000fe4000000004f */
[C---:B------:R-:W-:Y:S02]  /*1d200*/  LOP3.LUT R78, R152.reuse, 0xffff, RZ, 0xc0, !PT ;  /* 0x0000ffff984e7812 */ /* 0x040fe400078ec0ff */
[----:B------:R-:W-:Y:S02]  /*1d210*/  LOP3.LUT R79, R152, 0xff, RZ, 0xc0, !PT ;  /* 0x000000ff984f7812 */ /* 0x000fe400078ec0ff */
[----:B------:R-:W-:Y:S02]  /*1d220*/  SHF.R.U32.HI R78, RZ, 0x8, R78 ;  /* 0x00000008ff4e7819 */ /* 0x000fe4000001164e */
[----:B------:R-:W-:Y:S02]  /*1d230*/  SHF.R.U32.HI R81, RZ, 0x8, R83 ;  /* 0x00000008ff517819 */ /* 0x000fe40000011653 */
[----:B------:R-:W-:Y:S02]  /*1d240*/  PRMT R164, R79, 0x5410, R78 ;  /* 0x000054104fa47816 */ /* 0x000fe4000000004e */
[----:B------:R-:W-:Y:S02]  /*1d250*/  LOP3.LUT R79, R97, 0xff, RZ, 0xc0, !PT ;  /* 0x000000ff614f7812 */ /* 0x000fe400078ec0ff */
[----:B------:R-:W-:Y:S02]  /*1d260*/  PRMT R97, R96, 0x7632, R97 ;  /* 0x0000763260617816 */ /* 0x000fe40000000061 */
[----:B------:R-:W-:Y:S02]  /*1d270*/  LOP3.LUT R81, R81, 0xffff, RZ, 0xc0, !PT ;  /* 0x0000ffff51517812 */ /* 0x000fe400078ec0ff */
[--C-:B------:R-:W-:Y:S02]  /*1d280*/  SHF.R.U32.HI R78, RZ, 0x10, R152.reuse ;  /* 0x00000010ff4e7819 */ /* 0x100fe40000011698 */
[--C-:B------:R-:W-:Y:S02]  /*1d290*/  HSET2.LE.AND R73, R73, R127.reuse, PT ;  /* 0x0000007f49497233 */ /* 0x100fe40003803000 */
[----:B------:R-:W-:Y:S02]  /*1d2a0*/  SHF.R.U32.HI R152, RZ, 0x18, R152 ;  /* 0x00000018ff987819 */ /* 0x000fe40000011698 */
[----:B------:R-:W-:Y:S02]  /*1d2b0*/  LOP3.LUT R78, R78, 0xff, RZ, 0xc0, !PT ;  /* 0x000000ff4e4e7812 */ /* 0x000fe400078ec0ff */
[----:B------:R-:W-:Y:S02]  /*1d2c0*/  LOP3.LUT R73, R73, R147, RZ, 0xc0, !PT ;  /* 0x0000009349497212 */ /* 0x000fe400078ec0ff */
[----:B------:R-:W-:Y:S01]  /*1d2d0*/  PRMT R147, R78, 0x5410, R152 ;  /* 0x000054104e937816 */ /* 0x000fe20000000098 */
[--C-:B-1----:R-:W-:Y:S01]  /*1d2e0*/  FADD.FTZ R78, R102, R99.reuse ;  /* 0x00000063664e7221 */ /* 0x102fe20000010000 */
[----:B------:R-:W-:Y:S02]  /*1d2f0*/  PRMT R99, R98, 0x7632, R99 ;  /* 0x0000763262637816 */ /* 0x000fe40000000063 */
[----:B------:R-:W-:Y:S02]  /*1d300*/  LOP3.LUT R83, R108, 0xff, RZ, 0xc0, !PT ;  /* 0x000000ff6c537812 */ /* 0x000fe400078ec0ff */
[----:B------:R-:W-:Y:S02]  /*1d310*/  PRMT R196, R79, 0x5410, R95 ;  /* 0x000054104fc47816 */ /* 0x000fe4000000005f */
[----:B------:R-:W-:Y:S02]  /*1d320*/  SHF.R.U32.HI R95, RZ, 0x10, R80 ;  /* 0x00000010ff5f7819 */ /* 0x000fe40000011650 */
[----:B------:R-:W-:Y:S02]  /*1d330*/  PRMT R168, R83, 0x5410, R109 ;  /* 0x0000541053a87816 */ /* 0x000fe4000000006d */
[----:B------:R-:W-:Y:S02]  /*1d340*/  LOP3.LUT R83, R95, 0xff, RZ, 0xc0, !PT ;  /* 0x000000ff5f537812 */ /* 0x000fe400078ec0ff */
[C---:B------:R-:W-:Y:S01]  /*1d350*/  F2FP.F16.F32.PACK_AB R102, R110.reuse, R102 ;  /* 0x000000666e66723e */ /* 0x040fe200000000ff */
[----:B------:R-:W-:Y:S01]  /*1d360*/  FADD.FTZ R110, R110, R78 ;  /* 0x0000004e6e6e7221 */ /* 0x000fe20000010000 */
[----:B------:R-:W-:Y:S01]  /*1d370*/  PRMT R170, R119, 0x7610, R170 ;  /* 0x0000761077aa7816 */ /* 0x000fe200000000aa */
[--C-:B--2---:R-:W-:Y:S01]  /*1d380*/  FADD.FTZ R78, R104, R101.reuse ;  /* 0x00000065684e7221 */ /* 0x104fe20000010000 */
[----:B------:R-:W-:Y:S02]  /*1d390*/  PRMT R101, R100, 0x7632, R101 ;  /* 0x0000763264657816 */ /* 0x000fe40000000065 */
[----:B------:R-:W-:Y:S02]  /*1d3a0*/  LOP3.LUT R119, R82, 0xff, RZ, 0xc0, !PT ;  /* 0x000000ff52777812 */ /* 0x000fe400078ec0ff */
[----:B------:R-:W-:Y:S02]  /*1d3b0*/  SHF.R.U32.HI R87, RZ, 0x8, R107 ;  /* 0x00000008ff577819 */ /* 0x000fe4000001166b */
[C---:B------:R-:W-:Y:S01]  /*1d3c0*/  F2FP.F16.F32.PACK_AB R104, R120.reuse, R104 ;  /* 0x000000687868723e */ /* 0x040fe200000000ff */
[----:B------:R-:W-:Y:S01]  /*1d3d0*/  FADD.FTZ R120, R120, R78 ;  /* 0x0000004e78787221 */ /* 0x000fe20000010000 */
[----:B------:R-:W-:Y:S01]  /*1d3e0*/  PRMT R167, R111, 0x5410, R87 ;  /* 0x000054106fa77816 */ /* 0x000fe20000000057 */
[----:B------:R-:W-:Y:S01]  /*1d3f0*/  IMAD.WIDE.U32 R78, R118, -0x326172a9, RZ ;  /* 0xcd9e8d57764e7825 */ /* 0x000fe200078e00ff */
[----:B------:R-:W-:Y:S01]  /*1d400*/  LOP3.LUT R87, R82, 0xffff, RZ, 0xc0, !PT ;  /* 0x0000ffff52577812 */ /* 0x000fe200078ec0ff */
[----:B------:R-:W1:Y:S01]  /*1d410*/  MUFU.EX2 R107, R227 ;  /* 0x000000e3006b7308 */ /* 0x000e620000000800 */
[----:B------:R-:W-:Y:S02]  /*1d420*/  LOP3.LUT R153, R80, 0xff, RZ, 0xc0, !PT ;  /* 0x000000ff50997812 */ /* 0x000fe400078ec0ff */
[----:B------:R-:W-:Y:S02]  /*1d430*/  SHF.R.U32.HI R87, RZ, 0x8, R87 ;  /* 0x00000008ff577819 */ /* 0x000fe40000011657 */
[----:B------:R-:W-:Y:S02]  /*1d440*/  PRMT R171, R170, 0x7610, R171 ;  /* 0x00007610aaab7816 */ /* 0x000fe400000000ab */
[----:B------:R-:W-:Y:S02]  /*1d450*/  LOP3.LUT R118, R87, 0xffff, RZ, 0xc0, !PT ;  /* 0x0000ffff57767812 */ /* 0x000fe400078ec0ff */
[----:B------:R-:W-:Y:S02]  /*1d460*/  SHF.R.U32.HI R87, RZ, 0x18, R82 ;  /* 0x00000018ff577819 */ /* 0x000fe40000011652 */
[----:B------:R-:W-:Y:S02]  /*1d470*/  LOP3.LUT R132, R79, UR32, R106, 0x96, !PT ;  /* 0x000000204f847c12 */ /* 0x000fe4000f8e966a */
[----:B------:R-:W-:Y:S02]  /*1d480*/  PRMT R152, R171, 0x7610, R152 ;  /* 0x00007610ab987816 */ /* 0x000fe40000000098 */
[----:B------:R-:W-:Y:S02]  /*1d490*/  PRMT R222, R199, 0x7610, R222 ;  /* 0x00007610c7de7816 */ /* 0x000fe400000000de */
[--C-:B------:R-:W-:Y:S01]  /*1d4a0*/  SHF.R.U32.HI R129, RZ, 0x10, R78.reuse ;  /* 0x00000010ff817819 */ /* 0x100fe2000001164e */
[--C-:B-1----:R-:W-:Y:S01]  /*1d4b0*/  FADD.FTZ R95, R107, R105.reuse ;  /* 0x000000696b5f7221 */ /* 0x102fe20000010000 */
[----:B------:R-:W-:Y:S02]  /*1d4c0*/  PRMT R105, R104, 0x7632, R105 ;  /* 0x0000763268697816 */ /* 0x000fe40000000069 */
[--C-:B------:R-:W-:Y:S02]  /*1d4d0*/  SHF.R.U32.HI R140, RZ, 0x18, R78.reuse ;  /* 0x00000018ff8c7819 */ /* 0x100fe4000001164e */
[----:B------:R-:W-:Y:S02]  /*1d4e0*/  SHF.R.U32.HI R171, RZ, 0x10, R78 ;  /* 0x00000010ffab7819 */ /* 0x000fe4000001164e */
[----:B------:R-:W-:Y:S01]  /*1d4f0*/  LOP3.LUT R175, R78, 0xff, RZ, 0xc0, !PT ;  /* 0x000000ff4eaf7812 */ /* 0x000fe200078ec0ff */
[----:B---3--:R-:W-:Y:S05]  /*1d500*/  @!P0 HADD2 R117, -R96.H0_H0, -RZ.H0_H0 ;  /* 0xa00000ff60758230 */ /* 0x008fea0000000900 */
[----:B------:R-:W-:Y:S01]  /*1d510*/  PRMT R217, R117, 0x7610, R217 ;  /* 0x0000761075d97816 */ /* 0x000fe200000000d9 */
[----:B------:R1:W-:Y:S01]  /*1d520*/  @!P0 STL.S16 [R1+0xd4], R117 ;  /* 0x0000d47501008387 */ /* 0x0003e20000100600 */
[----:B------:R-:W-:Y:S03]  /*1d530*/  ISETP.LE.U32.AND P0, PT, R123, UR12, PT ;  /* 0x0000000c7b007c0c */ /* 0x000fe6000bf03070 */
[----:B------:R2:W3:Y:S04]  /*1d540*/  LDL.S16 R103, [R1+0xd8] ;  /* 0x0000d80001677983 */ /* 0x0004e80000100600 */
[----:B------:R2:W4:Y:S01]  /*1d550*/  LDL.S16 R121, [R1+0xfc] ;  /* 0x0000fc0001797983 */ /* 0x0005220000100600 */
[----:B-1----:R-:W-:Y:S05]  /*1d560*/  LOP3.LUT R117, R80, 0xff, RZ, 0xc0, !PT ;  /* 0x000000ff50757812 */ /* 0x002fea00078ec0ff */
[----:B---3--:R-:W-:Y:S05]  /*1d570*/  @!P0 HADD2 R103, -R97.H0_H0, -RZ.H0_H0 ;  /* 0xa00000ff61678230 */ /* 0x008fea0000000900 */
[----:B------:R-:W-:Y:S01]  /*1d580*/  PRMT R216, R103, 0x7610, R216 ;  /* 0x0000761067d87816 */ /* 0x000fe200000000d8 */
[----:B------:R1:W-:Y:S01]  /*1d590*/  @!P0 STL.S16 [R1+0xd8], R103 ;  /* 0x0000d86701008387 */ /* 0x0003e20000100600 */
[----:B------:R-:W-:Y:S03]  /*1d5a0*/  ISETP.LE.U32.AND P0, PT, R117, UR12, PT ;  /* 0x0000000c75007c0c */ /* 0x000fe6000bf03070 */
[----:B------:R2:W3:Y:S04]  /*1d5b0*/  LDL.S16 R138, [R1+0xe4] ;  /* 0x0000e400018a7983 */ /* 0x0004e80000100600 */
[----:B------:R2:W2:Y:S04]  /*1d5c0*/  LDL.S16 R134, [R1+0xe0] ;  /* 0x0000e00001867983 */ /* 0x0004a80000100600 */
[----:B------:R2:W2:Y:S02]  /*1d5d0*/  LDL.S16 R139, [R1+0xdc] ;  /* 0x0000dc00018b7983 */ /* 0x0004a40000100600 */
[----:B----4-:R-:W-:Y:S05]  /*1d5e0*/  @!P0 HADD2 R121, -R98.H0_H0, -RZ.H0_H0 ;  /* 0xa00000ff62798230 */ /* 0x010fea0000000900 */
[----:B------:R-:W-:Y:S01]  /*1d5f0*/  PRMT R215, R121, 0x7610, R215 ;  /* 0x0000761079d77816 */ /* 0x000fe200000000d7 */
[----:B------:R4:W-:Y:S01]  /*1d600*/  @!P0 STL.S16 [R1+0xfc], R121 ;  /* 0x0000fc7901008387 */ /* 0x0009e20000100600 */
[----:B------:R-:W-:Y:S02]  /*1d610*/  ISETP.LE.U32.AND P0, PT, R81, UR12, PT ;  /* 0x0000000c51007c0c */ /* 0x000fe4000bf03070 */
[----:B-1----:R-:W-:Y:S02]  /*1d620*/  SHF.R.U32.HI R103, RZ, 0x18, R80 ;  /* 0x00000018ff677819 */ /* 0x002fe40000011650 */
[----:B------:R-:W-:Y:S02]  /*1d630*/  LOP3.LUT R80, R79, UR19, R106, 0x96, !PT ;  /* 0x000000134f507c12 */ /* 0x000fe4000f8e966a */
[----:B------:R-:W-:Y:S02]  /*1d640*/  ISETP.LE.U32.AND P6, PT, R103, UR12, PT ;  /* 0x0000000c67007c0c */ /* 0x000fe4000bfc3070 */
[----:B------:R-:W-:Y:S01]  /*1d650*/  PRMT R103, R102, 0x7632, R103 ;  /* 0x0000763266677816 */ /* 0x000fe20000000067 */
[----:B----4-:R4:W4:Y:S04]  /*1d660*/  LDL.S16 R121, [R1+0xec] ;  /* 0x0000ec0001797983 */ /* 0x0109280000100600 */
[----:B---3--:R-:W-:Y:S05]  /*1d670*/  @!P0 HADD2 R138, -R99.H0_H0, -RZ.H0_H0 ;  /* 0xa00000ff638a8230 */ /* 0x008fea0000000900 */
[----:B------:R-:W-:Y:S01]  /*1d680*/  PRMT R213, R138, 0x7610, R213 ;  /* 0x000076108ad57816 */ /* 0x000fe200000000d5 */
[----:B------:R1:W-:Y:S01]  /*1d690*/  @!P0 STL.S16 [R1+0xe4], R138 ;  /* 0x0000e48a01008387 */ /* 0x0003e20000100600 */
[----:B------:R-:W-:Y:S01]  /*1d6a0*/  ISETP.LE.U32.AND P0, PT, R83, UR12, PT ;  /* 0x0000000c53007c0c */ /* 0x000fe2000bf03070 */
[----:B--2---:R-:W-:Y:S02]  /*1d6b0*/  @!P6 HADD2 R139, -R101.H0_H0, -RZ.H0_H0 ;  /* 0xa00000ff658be230 */ /* 0x004fe40000000900 */
[----:B------:R2:W3:Y:S03]  /*1d6c0*/  LDL.S16 R108, [R1+0x10c] ;  /* 0x00010c00016c7983 */ /* 0x0004e60000100600 */
[----:B------:R-:W-:Y:S07]  /*1d6d0*/  PRMT R211, R139, 0x7610, R211 ;  /* 0x000076108bd37816 */ /* 0x000fee00000000d3 */
[----:B------:R-:W-:Y:S05]  /*1d6e0*/  @!P0 HADD2 R134, -R100.H0_H0, -RZ.H0_H0 ;  /* 0xa00000ff64868230 */ /* 0x000fea0000000900 */
[----:B------:R-:W-:Y:S01]  /*1d6f0*/  PRMT R212, R134, 0x7610, R212 ;  /* 0x0000761086d47816 */ /* 0x000fe200000000d4 */
[----:B------:R2:W-:Y:S01]  /*1d700*/  @!P0 STL.S16 [R1+0xe0], R134 ;  /* 0x0000e08601008387 */ /* 0x0005e20000100600 */
[----:B------:R-:W-:Y:S01]  /*1d710*/  ISETP.LE.U32.AND P0, PT, R119, UR12, PT ;  /* 0x0000000c77007c0c */ /* 0x000fe2000bf03070 */
[----:B-1----:R-:W1:Y:S11]  /*1d720*/  MUFU.EX2 R138, R226 ;  /* 0x000000e2008a7308 */ /* 0x002e760000000800 */
[----:B------:R-:W-:Y:S01]  /*1d730*/  @!UPT UIADD3 URZ, URZ, URZ, URZ ;  /* 0x0000003f3f3ff290 */ /* 0x000fe2000fffe03f */
[----:B----4-:R-:W-:Y:S05]  /*1d740*/  @!P0 HADD2 R121, -R102.H0_H0, -RZ.H0_H0 ;  /* 0xa00000ff66798230 */ /* 0x010fea0000000900 */
[----:B------:R-:W-:Y:S02]  /*1d750*/  PRMT R210, R121, 0x7610, R210 ;  /* 0x0000761079d27816 */ /* 0x000fe400000000d2 */
[C---:B-1----:R-:W-:Y:S01]  /*1d760*/  F2FP.F16.F32.PACK_AB R107, R138.reuse, R107 ;  /* 0x0000006b8a6b723e */ /* 0x042fe200000000ff */
[----:B------:R-:W-:Y:S01]  /*1d770*/  FADD.FTZ R138, R138, R95 ;  /* 0x0000005f8a8a7221 */ /* 0x000fe20000010000 */
[----:B--2---:R2:W4:Y:S02]  /*1d780*/  LDL.S16 R134, [R1+0x108] ;  /* 0x0001080001867983 */ /* 0x0045240000100600 */
[----:B------:R-:W-:Y:S02]  /*1d790*/  PRMT R106, R107, 0x7632, R106 ;  /* 0x000076326b6a7816 */ /* 0x000fe4000000006a */
[----:B------:R-:W-:Y:S04]  /*1d7a0*/  @!P6 STL.S16 [R1+0xdc], R139 ;  /* 0x0000dc8b0100e387 */ /* 0x000fe80000100600 */
[----:B------:R2:W2:Y:S04]  /*1d7b0*/  LDL.S16 R172, [R1+0x104] ;  /* 0x0001040001ac7983 */ /* 0x0004a80000100600 */
[----:B------:R1:W-:Y:S01]  /*1d7c0*/  @!P0 STL.S16 [R1+0xec], R121 ;  /* 0x0000ec7901008387 */ /* 0x0003e20000100600 */
[----:B------:R-:W-:Y:S02]  /*1d7d0*/  ISETP.LE.U32.AND P0, PT, R118, UR12, PT ;  /* 0x0000000c76007c0c */ /* 0x000fe4000bf03070 */
[----:B-1----:R-:W-:Y:S02]  /*1d7e0*/  SHF.R.U32.HI R121, RZ, 0x10, R82 ;  /* 0x00000010ff797819 */ /* 0x002fe40000011652 */
[----:B------:R-:W-:Y:S02]  /*1d7f0*/  LOP3.LUT R82, R80, 0xffff, RZ, 0xc0, !PT ;  /* 0x0000ffff50527812 */ /* 0x000fe400078ec0ff */
[----:B------:R-:W-:Y:S02]  /*1d800*/  LOP3.LUT R121, R121, 0xff, RZ, 0xc0, !PT ;  /* 0x000000ff79797812 */ /* 0x000fe400078ec0ff */
[----:B------:R-:W-:Y:S04]  /*1d810*/  SHF.R.U32.HI R82, RZ, 0x8, R82 ;  /* 0x00000008ff527819 */ /* 0x000fe80000011652 */
[----:B------:R-:W-:Y:S04]  /*1d820*/  LOP3.LUT R82, R82, 0xffff, RZ, 0xc0, !PT ;  /* 0x0000ffff52527812 */ /* 0x000fe800078ec0ff */
[----:B------:R-:W-:Y:S01]  /*1d830*/  ISETP.LE.U32.AND P4, PT, R82, UR12, PT ;  /* 0x0000000c52007c0c */ /* 0x000fe2000bf83070 */
[----:B---3--:R-:W-:Y:S05]  /*1d840*/  @!P0 HADD2 R108, -R103.H0_H0, -RZ.H0_H0 ;  /* 0xa00000ff676c8230 */ /* 0x008fea0000000900 */
[----:B------:R-:W-:Y:S01]  /*1d850*/  PRMT R209, R108, 0x7610, R209 ;  /* 0x000076106cd17816 */ /* 0x000fe200000000d1 */
[----:B------:R1:W-:Y:S01]  /*1d860*/  @!P0 STL.S16 [R1+0x10c], R108 ;  /* 0x00010c6c01008387 */ /* 0x0003e20000100600 */
[----:B------:R-:W-:Y:S03]  /*1d870*/  ISETP.LE.U32.AND P0, PT, R121, UR12, PT ;  /* 0x0000000c79007c0c */ /* 0x000fe6000bf03070 */
[----:B------:R3:W3:Y:S04]  /*1d880*/  LDL.S16 R198, [R1+0xf8] ;  /* 0x0000f80001c67983 */ /* 0x0006e80000100600 */
[----:B------:R2:W3:Y:S01]  /*1d890*/  LDL.S16 R139, [R1+0xf4] ;  /* 0x0000f400018b7983 */ /* 0x0004e20000100600 */
[----:B-1----:R-:W1:Y:S05]  /*1d8a0*/  MUFU.EX2 R108, R224 ;  /* 0x000000e0006c7308 */ /* 0x002e6a0000000800 */
[----:B----4-:R-:W-:Y:S05]  /*1d8b0*/  @!P0 HADD2 R134, -R104.H0_H0, -RZ.H0_H0 ;  /* 0xa00000ff68868230 */ /* 0x010fea0000000900 */
[----:B------:R-:W-:Y:S01]  /*1d8c0*/  PRMT R208, R134, 0x7610, R208 ;  /* 0x0000761086d07816 */ /* 0x000fe200000000d0 */
[----:B------:R4:W-:Y:S01]  /*1d8d0*/  @!P0 STL.S16 [R1+0x108], R134 ;  /* 0x0001088601008387 */ /* 0x0009e20000100600 */
[----:B------:R-:W-:Y:S01]  /*1d8e0*/  ISETP.LE.U32.AND P0, PT, R87, UR12, PT ;  /* 0x0000000c57007c0c */ /* 0x000fe2000bf03070 */
[----:B-1----:R-:W-:Y:S01]  /*1d8f0*/  FADD.FTZ R95, R108, R125 ;  /* 0x0000007d6c5f7221 */ /* 0x002fe20000010000 */
[----:B------:R-:W-:Y:S04]  /*1d900*/  LOP3.LUT R87, R80, 0xff, RZ, 0xc0, !PT ;  /* 0x000000ff50577812 */ /* 0x000fe800078ec0ff */
[----:B------:R-:W-:Y:S02]  /*1d910*/  ISETP.LE.U32.AND P5, PT, R87, UR12, PT ;  /* 0x0000000c57007c0c */ /* 0x000fe4000bfa3070 */
[--C-:B------:R-:W-:Y:S02]  /*1d920*/  SHF.R.U32.HI R87, RZ, 0x10, R80.reuse ;  /* 0x00000010ff577819 */ /* 0x100fe40000011650 */
[----:B------:R-:W-:Y:S02]  /*1d930*/  SHF.R.U32.HI R80, RZ, 0x18, R80 ;  /* 0x00000018ff507819 */ /* 0x000fe40000011650 */
[----:B------:R-:W-:Y:S01]  /*1d940*/  LOP3.LUT R87, R87, 0xff, RZ, 0xc0, !PT ;  /* 0x000000ff57577812 */ /* 0x000fe200078ec0ff */
[----:B--2---:R-:W-:Y:S01]  /*1d950*/  @!P0 HADD2 R172, -R105.H0_H0, -RZ.H0_H0 ;  /* 0xa00000ff69ac8230 */ /* 0x004fe20000000900 */
[----:B------:R-:W-:Y:S02]  /*1d960*/  ISETP.LE.U32.AND P2, PT, R80, UR12, PT ;  /* 0x0000000c50007c0c */ /* 0x000fe4000bf43070 */
[----:B------:R-:W-:Y:S02]  /*1d970*/  ISETP.LE.U32.AND P3, PT, R87, UR12, PT ;  /* 0x0000000c57007c0c */ /* 0x000fe4000bf63070 */
[----:B------:R-:W-:Y:S01]  /*1d980*/  PRMT R207, R172, 0x7610, R207 ;  /* 0x00007610accf7816 */ /* 0x000fe200000000cf */
[----:B------:R1:W-:Y:S01]  /*1d990*/  @!P0 STL.S16 [R1+0x104], R172 ;  /* 0x000104ac01008387 */ /* 0x0003e20000100600 */
[----:B------:R-:W-:Y:S02]  /*1d9a0*/  SHF.R.U32.HI R80, RZ, 0x8, R130 ;  /* 0x00000008ff507819 */ /* 0x000fe40000011682 */
[----:B------:R-:W-:Y:S01]  /*1d9b0*/  LOP3.LUT R130, R78, 0xffff, RZ, 0xc0, !PT ;  /* 0x0000ffff4e827812 */ /* 0x000fe200078ec0ff */
[----:B------:R2:W2:Y:S01]  /*1d9c0*/  LDL.S16 R170, [R1+0xf0] ;  /* 0x0000f00001aa7983 */ /* 0x0004a20000100600 */
[----:B------:R-:W-:Y:S01]  /*1d9d0*/  @P0 LOP3.LUT R192, R192, 0x8000000, RZ, 0xfc, !PT ;  /* 0x08000000c0c00812 */ /* 0x000fe200078efcff */
[----:B----4-:R-:W4:Y:S01]  /*1d9e0*/  MUFU.EX2 R134, R225 ;  /* 0x000000e100867308 */ /* 0x010f220000000800 */
[----:B------:R-:W-:Y:S01]  /*1d9f0*/  PRMT R87, R2, 0x5410, R0 ;  /* 0x0000541002577816 */ /* 0x000fe20000000000 */
[----:B------:R2:W2:Y:S01]  /*1da00*/  LDL.S16 R125, [R1+0x100] ;  /* 0x00010000017d7983 */ /* 0x0004a20000100600 */
[----:B------:R-:W-:Y:S04]  /*1da10*/  LOP3.LUT R192, R192, 0xefffffff, RZ, 0xc0, !PT ;  /* 0xefffffffc0c07812 */ /* 0x000fe800078ec0ff */
[----:B------:R-:W-:Y:S02]  /*1da20*/  @P5 LOP3.LUT R192, R192, 0x10000000, RZ, 0xfc, !PT ;  /* 0x10000000c0c05812 */ /* 0x000fe400078efcff */
[C---:B----4-:R-:W-:Y:S01]  /*1da30*/  F2FP.F16.F32.PACK_AB R108, R134.reuse, R108 ;  /* 0x0000006c866c723e */ /* 0x050fe200000000ff */
[----:B------:R-:W-:Y:S01]  /*1da40*/  FADD.FTZ R134, R134, R95 ;  /* 0x0000005f86867221 */ /* 0x000fe20000010000 */
[----:B-1----:R4:W4:Y:S01]  /*1da50*/  LDL.S16 R172, [R1+0xe8] ;  /* 0x0000e80001ac7983 */ /* 0x0029220000100600 */
[----:B------:R-:W1:Y:S01]  /*1da60*/  MUFU.EX2 R95, R236 ;  /* 0x000000ec005f7308 */ /* 0x000e620000000800 */
[----:B------:R-:W-:Y:S01]  /*1da70*/  PRMT R109, R108, 0x7632, R109 ;  /* 0x000076326c6d7816 */ /* 0x000fe2000000006d */
[----:B-1----:R-:W-:Y:S01]  /*1da80*/  FADD.FTZ R82, R95, R110 ;  /* 0x0000006e5f527221 */ /* 0x002fe20000010000 */
[----:B---3--:R-:W-:Y:S02]  /*1da90*/  @!P5 HADD2 R198, -R107.H0_H0, -RZ.H0_H0 ;  /* 0xa00000ff6bc6d230 */ /* 0x008fe40000000900 */
[----:B------:R-:W-:Y:S03]  /*1daa0*/  @!P4 HADD2 R139, -R106.H0_H0, -RZ.H0_H0 ;  /* 0xa00000ff6a8bc230 */ /* 0x000fe60000000900 */
[----:B------:R-:W-:Y:S01]  /*1dab0*/  PRMT R206, R198, 0x7610, R206 ;  /* 0x00007610c6ce7816 */ /* 0x000fe200000000ce */
[----:B------:R1:W-:Y:S01]  /*1dac0*/  @!P5 STL.S16 [R1+0xf8], R198 ;  /* 0x0000f8c60100d387 */ /* 0x0003e20000100600 */
[----:B------:R-:W-:Y:S02]  /*1dad0*/  ISETP.LE.U32.AND P5, PT, R205, UR12, PT ;  /* 0x0000000ccd007c0c */ /* 0x000fe4000bfa3070 */
[----:B------:R-:W-:Y:S01]  /*1dae0*/  PRMT R203, R139, 0x7610, R203 ;  /* 0x000076108bcb7816 */ /* 0x000fe200000000cb */
[----:B------:R3:W-:Y:S10]  /*1daf0*/  @!P4 STL.S16 [R1+0xf4], R139 ;  /* 0x0000f48b0100c387 */ /* 0x0007f40000100600 */
[----:B------:R-:W-:Y:S02]  /*1db00*/  @!P5 PRMT R2, R223, 0x5410, RZ ;  /* 0x00005410df02d816 */ /* 0x000fe400000000ff */
[----:B------:R-:W-:Y:S01]  /*1db10*/  ISETP.LE.U32.AND P5, PT, R195, UR12, PT ;  /* 0x0000000cc3007c0c */ /* 0x000fe2000bfa3070 */
[----:B-1----:R1:W4:Y:S01]  /*1db20*/  LDL.S16 R198, [R1+0x110] ;  /* 0x0001100001c67983 */ /* 0x0023220000100600 */
[----:B---3--:R-:W3:Y:S02]  /*1db30*/  MUFU.EX2 R139, R237 ;  /* 0x000000ed008b7308 */ /* 0x008ee40000000800 */
[C---:B---3--:R-:W-:Y:S01]  /*1db40*/  F2FP.F16.F32.PACK_AB R111, R139.reuse, R95 ;  /* 0x0000005f8b6f723e */ /* 0x048fe200000000ff */
[----:B------:R-:W-:Y:S01]  /*1db50*/  FADD.FTZ R139, R139, R82 ;  /* 0x000000528b8b7221 */ /* 0x000fe20000010000 */
[----:B------:R-:W-:Y:S02]  /*1db60*/  PRMT R95, R74, 0x5410, R3 ;  /* 0x000054104a5f7816 */ /* 0x000fe40000000003 */
[----:B------:R-:W-:Y:S05]  /*1db70*/  PRMT R110, R111, 0x7632, R110 ;  /* 0x000076326f6e7816 */ /* 0x000fea000000006e */
[----:B------:R-:W-:Y:S02]  /*1db80*/  @!P5 PRMT R74, R150, 0x5410, RZ ;  /* 0x00005410964ad816 */ /* 0x000fe400000000ff */
[----:B------:R-:W-:Y:S01]  /*1db90*/  ISETP.LE.U32.AND P5, PT, R173, UR12, PT ;  /* 0x0000000cad007c0c */ /* 0x000fe2000bfa3070 */
[----:B--2---:R-:W-:Y:S01]  /*1dba0*/  @!P2 HADD2 R170, -R109.H0_H0, -RZ.H0_H0 ;  /* 0xa00000ff6daaa230 */ /* 0x004fe20000000900 */
[--C-:B------:R-:W-:Y:S01]  /*1dbb0*/  HSET2.LE.AND R82, R164, R127.reuse, PT ;  /* 0x0000007fa4527233 */ /* 0x100fe20003803000 */
[----:B------:R-:W-:Y:S01]  /*1dbc0*/  MUFU.EX2 R150, R232 ;  /* 0x000000e800967308 */ /* 0x000fe20000000800 */
[----:B------:R-:W-:Y:S02]  /*1dbd0*/  @!P1 HADD2 R125, -R111.H0_H0, -RZ.H0_H0 ;  /* 0xa00000ff6f7d9230 */ /* 0x000fe40000000900 */
[----:B------:R-:W-:Y:S02]  /*1dbe0*/  PRMT R201, R170, 0x7610, R201 ;  /* 0x00007610aac97816 */ /* 0x000fe400000000c9 */
[----:B------:R-:W-:Y:S02]  /*1dbf0*/  LOP3.LUT R82, R82, R87, RZ, 0xc0, !PT ;  /* 0x0000005752527212 */ /* 0x000fe400078ec0ff */
[----:B------:R-:W-:Y:S01]  /*1dc00*/  PRMT R200, R125, 0x7610, R200 ;  /* 0x000076107dc87816 */ /* 0x000fe200000000c8 */
[----:B----4-:R-:W-:Y:S05]  /*1dc10*/  @!P3 HADD2 R172, -R108.H0_H0, -RZ.H0_H0 ;  /* 0xa00000ff6cacb230 */ /* 0x010fea0000000900 */
[----:B------:R-:W-:Y:S01]  /*1dc20*/  PRMT R202, R172, 0x7610, R202 ;  /* 0x00007610acca7816 */ /* 0x000fe200000000ca */
[----:B------:R2:W-:Y:S04]  /*1dc30*/  @!P3 STL.S16 [R1+0xe8], R172 ;  /* 0x0000e8ac0100b387 */ /* 0x0005e80000100600 */
[----:B------:R3:W-:Y:S04]  /*1dc40*/  @!P2 STL.S16 [R1+0xf0], R170 ;  /* 0x0000f0aa0100a387 */ /* 0x0007e80000100600 */
[----:B------:R4:W-:Y:S01]  /*1dc50*/  @!P1 STL.S16 [R1+0x100], R125 ;  /* 0x0001007d01009387 */ /* 0x0009e20000100600 */
[----:B------:R-:W-:Y:S02]  /*1dc60*/  IADD3 R199, P1, R154, -0x80, RZ ;  /* 0xffffff809ac77810 */ /* 0x000fe40007f3e0ff */
[----:B--2---:R-:W-:Y:S02]  /*1dc70*/  SHF.R.U32.HI R172, RZ, 0x18, R78 ;  /* 0x00000018ffac7819 */ /* 0x004fe4000001164e */
[----:B---3--:R-:W-:Y:S02]  /*1dc80*/  LOP3.LUT R170, R78, 0xffff, RZ, 0xc0, !PT ;  /* 0x0000ffff4eaa7812 */ /* 0x008fe400078ec0ff */
[----:B------:R-:W-:Y:S02]  /*1dc90*/  LOP3.LUT R79, R80, 0xffff, RZ, 0xc0, !PT ;  /* 0x0000ffff504f7812 */ /* 0x000fe400078ec0ff */
[----:B----4-:R-:W-:Y:S02]  /*1dca0*/  LOP3.LUT R125, R78, 0xff, RZ, 0xc0, !PT ;  /* 0x000000ff4e7d7812 */ /* 0x010fe400078ec0ff */
[----:B------:R-:W-:Y:S01]  /*1dcb0*/  ISETP.LE.U32.AND P0, PT, R79, UR12, PT ;  /* 0x0000000c4f007c0c */ /* 0x000fe2000bf03070 */
[----:B------:R-:W2:Y:S11]  /*1dcc0*/  MUFU.EX2 R78, R238 ;  /* 0x000000ee004e7308 */ /* 0x000eb60000000800 */
[----:B------:R-:W-:Y:S01]  /*1dcd0*/  @!UPT UIADD3 URZ, URZ, URZ, URZ ;  /* 0x0000003f3f3ff290 */ /* 0x000fe2000fffe03f */
[----:B------:R-:W-:Y:S05]  /*1dce0*/  @!P0 HADD2 R198, -R110.H0_H0, -RZ.H0_H0 ;  /* 0xa00000ff6ec68230 */ /* 0x000fea0000000900 */
[----:B------:R-:W-:Y:S01]  /*1dcf0*/  PRMT R80, R198, 0x7610, R80 ;  /* 0x00007610c6507816 */ /* 0x000fe20000000050 */
[----:B------:R3:W-:Y:S01]  /*1dd00*/  @!P0 STL.S16 [R1+0x110], R198 ;  /* 0x000110c601008387 */ /* 0x0007e20000100600 */
[----:B------:R-:W-:Y:S11]  /*1dd10*/  ISETP.LE.U32.AND P0, PT, R214, UR12, PT ;  /* 0x0000000cd6007c0c */ /* 0x000ff6000bf03070 */
[----:B------:R-:W-:Y:S02]  /*1dd20*/  @!UPT UIADD3 URZ, URZ, URZ, URZ ;  /* 0x0000003f3f3ff290 */ /* 0x000fe4000fffe03f */
[----:B------:R-:W-:Y:S02]  /*1dd30*/  @!P0 PRMT R75, R152, 0x5410, RZ ;  /* 0x00005410984b8816 */ /* 0x000fe400000000ff */
[----:B------:R-:W-:Y:S01]  /*1dd40*/  ISETP.LE.U32.AND P0, PT, R204, UR12, PT ;  /* 0x0000000ccc007c0c */ /* 0x000fe2000bf03070 */
[----:B------:R-:W4:Y:S02]  /*1dd50*/  MUFU.EX2 R152, R235 ;  /* 0x000000eb00987308 */ /* 0x000f240000000800 */
[----:B------:R1:W-:Y:S04]  /*1dd60*/  STG.E.U16 desc[UR26][R156.64+0x12], R75 ;  /* 0x0000124b9c007986 */ /* 0x0003e8000c10151a */
[----:B------:R4:W-:Y:S01]  /*1dd70*/  STG.E.U16 desc[UR26][R160.64+0xe], R2 ;  /* 0x00000e02a0007986 */ /* 0x0009e2000c10151a */
[----:B---3--:R-:W-:Y:S02]  /*1dd80*/  IADD3.X R198, R155, -0x1, RZ, P1, !PT ;  /* 0xffffffff9bc67810 */ /* 0x008fe40000ffe4ff */
[----:B------:R-:W-:Y:S03]  /*1dd90*/  ISETP.LE.U32.AND P1, PT, R162, UR12, PT ;  /* 0x0000000ca2007c0c */ /* 0x000fe6000bf23070 */
[----:B------:R-:W-:Y:S01]  /*1dda0*/  @!P0 PRMT R0, R222, 0x5410, RZ ;  /* 0x00005410de008816 */ /* 0x000fe200000000ff */
[----:B------:R3:W3:Y:S01]  /*1ddb0*/  LDL.S16 R162, [R1+0x84] ;  /* 0x0000840001a27983 */ /* 0x0006e20000100600 */
[----:B------:R-:W-:Y:S03]  /*1ddc0*/  ISETP.LE.U32.AND P0, PT, R194, UR12, PT ;  /* 0x0000000cc2007c0c */ /* 0x000fe6000bf03070 */
[----:B------:R-:W-:Y:S04]  /*1ddd0*/  STG.E.U16 desc[UR26][R160.64+0x10], R0 ;  /* 0x00001000a0007986 */ /* 0x000fe8000c10151a */
[----:B------:R4:W-:Y:S06]  /*1dde0*/  STG.E.U16 desc[UR26][R158.64+0x10], R74 ;  /* 0x0000104a9e007986 */ /* 0x0009ec000c10151a */
[----:B------:R-:W-:Y:S02]  /*1ddf0*/  @!P0 PRMT R3, R249, 0x5410, RZ ;  /* 0x00005410f9038816 */ /* 0x000fe400000000ff */
[----:B------:R-:W-:Y:S01]  /*1de00*/  ISETP.LE.U32.AND P0, PT, R112, UR12, PT ;  /* 0x0000000c70007c0c */ /* 0x000fe2000bf03070 */
[----:B-1----:R-:W-:Y:S01]  /*1de10*/  FADD.FTZ R75, R76, R120 ;  /* 0x000000784c4b7221 */ /* 0x002fe20000010000 */
[----:B------:R-:W-:Y:S01]  /*1de20*/  PRMT R112, R85, 0x5410, R84 ;  /* 0x0000541055707816 */ /* 0x000fe20000000054 */
[----:B------:R1:W-:Y:S01]  /*1de30*/  STG.E.U16 desc[UR26][R158.64+0x12], R3 ;  /* 0x000012039e007986 */ /* 0x0003e2000c10151a */
[----:B------:R-:W-:Y:S01]  /*1de40*/  @!P5 PRMT R85, R247, 0x5410, RZ ;  /* 0x00005410f755d816 */ /* 0x000fe200000000ff */
[----:B--2---:R-:W-:Y:S01]  /*1de50*/  FADD.FTZ R141, R78, R75 ;  /* 0x0000004b4e8d7221 */ /* 0x004fe20000010000 */
[----:B------:R-:W-:Y:S01]  /*1de60*/  ISETP.LE.U32.AND P5, PT, R137, UR12, PT ;  /* 0x0000000c89007c0c */ /* 0x000fe2000bfa3070 */
[----:B----4-:R-:W-:Y:S01]  /*1de70*/  FADD.FTZ R75, R152, R138 ;  /* 0x0000008a984b7221 */ /* 0x010fe20000010000 */
[----:B------:R-:W-:Y:S01]  /*1de80*/  PRMT R2, R93, 0x5410, R94 ;  /* 0x000054105d027816 */ /* 0x000fe2000000005e */
[----:B------:R-:W-:Y:S01]  /*1de90*/  STG.E.U16 desc[UR26][R154.64+0x20], R85 ;  /* 0x000020559a007986 */ /* 0x000fe2000c10151a */
[----:B------:R-:W-:Y:S02]  /*1dea0*/  F2FP.F16.F32.PACK_AB R120, R78, R76 ;  /* 0x0000004c4e78723e */ /* 0x000fe400000000ff */
[----:B------:R-:W2:Y:S01]  /*1deb0*/  MUFU.EX2 R76, R234 ;  /* 0x000000ea004c7308 */ /* 0x000ea20000000800 */
[----:B------:R-:W-:Y:S02]  /*1dec0*/  @!P0 PRMT R84, R245, 0x5410, RZ ;  /* 0x00005410f5548816 */ /* 0x000fe400000000ff */
[----:B------:R-:W-:Y:S02]  /*1ded0*/  ISETP.LE.U32.AND P0, PT, R113, UR12, PT ;  /* 0x0000000c71007c0c */ /* 0x000fe4000bf03070 */
[----:B------:R-:W-:Y:S01]  /*1dee0*/  PRMT R113, R86, 0x5410, R88 ;  /* 0x0000541056717816 */ /* 0x000fe20000000058 */
[----:B------:R-:W-:Y:S01]  /*1def0*/  STG.E.U16 desc[UR26][R154.64+0x22], R84 ;  /* 0x000022549a007986 */ /* 0x000fe2000c10151a */
[----:B------:R-:W-:Y:S02]  /*1df00*/  LOP3.LUT R74, R129, 0xff, RZ, 0xc0, !PT ;  /* 0x000000ff814a7812 */ /* 0x000fe400078ec0ff */
[----:B------:R-:W-:Y:S01]  /*1df10*/  @!P5 PRMT R86, R244, 0x5410, RZ ;  /* 0x00005410f456d816 */ /* 0x000fe200000000ff */
[----:B------:R4:W4:Y:S01]  /*1df20*/  LDL.S16 R129, [R1+0x80] ;  /* 0x0000800001817983 */ /* 0x0009220000100600 */
[----:B------:R-:W-:Y:S02]  /*1df30*/  ISETP.LE.U32.AND P5, PT, R135, UR12, PT ;  /* 0x0000000c87007c0c */ /* 0x000fe4000bfa3070 */
[----:B------:R-:W-:Y:S01]  /*1df40*/  PRMT R0, R96, 0x5410, R97 ;  /* 0x0000541060007816 */ /* 0x000fe20000000061 */
[----:B------:R-:W-:Y:S02]  /*1df50*/  STG.E.U16 desc[UR26][R156.64+0x20], R86 ;  /* 0x000020569c007986 */ /* 0x000fe4000c10151a */
[----:B------:R-:W-:Y:S01]  /*1df60*/  @!P0 PRMT R88, R241, 0x5410, RZ ;  /* 0x00005410f1588816 */ /* 0x000fe200000000ff */
[----:B--2---:R-:W-:Y:S01]  /*1df70*/  FADD.FTZ R138, R76, R75 ;  /* 0x0000004b4c8a7221 */ /* 0x004fe20000010000 */
[----:B------:R-:W-:Y:S01]  /*1df80*/  ISETP.LE.U32.AND P0, PT, R116, UR12, PT ;  /* 0x0000000c74007c0c */ /* 0x000fe2000bf03070 */
[----:B------:R-:W-:Y:S01]  /*1df90*/  FADD.FTZ R75, R150, R134 ;  /* 0x00000086964b7221 */ /* 0x000fe20000010000 */
[----:B------:R-:W-:Y:S01]  /*1dfa0*/  PRMT R116, R89, 0x5410, R90 ;  /* 0x0000541059747816 */ /* 0x000fe2000000005a */
[----:B------:R-:W-:Y:S01]  /*1dfb0*/  STG.E.U16 desc[UR26][R156.64+0x22], R88 ;  /* 0x000022589c007986 */ /* 0x000fe2000c10151a */
[----:B-1----:R-:W-:Y:S02]  /*1dfc0*/  PRMT R3, R98, 0x5410, R99 ;  /* 0x0000541062037816 */ /* 0x002fe40000000063 */
[----:B------:R-:W-:Y:S02]  /*1dfd0*/  @!P5 PRMT R89, R240, 0x5410, RZ ;  /* 0x00005410f059d816 */ /* 0x000fe400000000ff */
[----:B------:R-:W-:Y:S02]  /*1dfe0*/  ISETP.LE.U32.AND P5, PT, R133, UR12, PT ;  /* 0x0000000c85007c0c */ /* 0x000fe4000bfa3070 */
[----:B------:R-:W-:Y:S01]  /*1dff0*/  F2FP.F16.F32.PACK_AB R152, R76, R152 ;  /* 0x000000984c98723e */ /* 0x000fe200000000ff */
[----:B------:R2:W2:Y:S01]  /*1e000*/  LDL.S16 R133, [R1+0x90] ;  /* 0x0000900001857983 */ /* 0x0004a20000100600 */
[----:B------:R-:W1:Y:S01]  /*1e010*/  MUFU.EX2 R76, R231 ;  /* 0x000000e7004c7308 */ /* 0x000e620000000800 */
[----:B------:R-:W-:Y:S02]  /*1e020*/  @!P0 PRMT R90, R233, 0x5410, RZ ;  /* 0x00005410e95a8816 */ /* 0x000fe400000000ff */
[----:B------:R-:W-:Y:S01]  /*1e030*/  ISETP.LE.U32.AND P0, PT, R114, UR12, PT ;  /* 0x0000000c72007c0c */ /* 0x000fe2000bf03070 */
[----:B------:R-:W-:Y:S01]  /*1e040*/  STG.E.U16 desc[UR26][R160.64+0x1e], R89 ;  /* 0x00001e59a0007986 */ /* 0x000fe2000c10151a */
[----:B------:R-:W-:Y:S03]  /*1e050*/  PRMT R114, R91, 0x5410, R92 ;  /* 0x000054105b727816 */ /* 0x000fe6000000005c */
[----:B------:R-:W-:Y:S01]  /*1e060*/  STG.E.U16 desc[UR26][R160.64+0x20], R90 ;  /* 0x0000205aa0007986 */ /* 0x000fe2000c10151a */
[----:B------:R-:W-:Y:S02]  /*1e070*/  @!P5 PRMT R91, R230, 0x5410, RZ ;  /* 0x00005410e65bd816 */ /* 0x000fe400000000ff */
[----:B------:R-:W-:Y:S03]  /*1e080*/  ISETP.LE.U32.AND P5, PT, R131, UR12, PT ;  /* 0x0000000c83007c0c */ /* 0x000fe6000bfa3070 */
[----:B------:R-:W-:Y:S02]  /*1e090*/  STG.E.U16 desc[UR26][R158.64+0x20], R91 ;  /* 0x0000205b9e007986 */ /* 0x000fe4000c10151a */
[----:B------:R-:W-:Y:S01]  /*1e0a0*/  @!P0 PRMT R92, R229, 0x5410, RZ ;  /* 0x00005410e55c8816 */ /* 0x000fe200000000ff */
[----:B-1----:R-:W-:Y:S01]  /*1e0b0*/  FADD.FTZ R173, R76, R75 ;  /* 0x0000004b4cad7221 */ /* 0x002fe20000010000 */
[----:B------:R-:W-:Y:S02]  /*1e0c0*/  ISETP.LE.U32.AND P0, PT, R126, UR12, PT ;  /* 0x0000000c7e007c0c */ /* 0x000fe4000bf03070 */
[----:B------:R-:W-:Y:S01]  /*1e0d0*/  PRMT R126, R108, 0x5410, R109 ;  /* 0x000054106c7e7816 */ /* 0x000fe2000000006d */
[----:B------:R-:W-:Y:S01]  /*1e0e0*/  STG.E.U16 desc[UR26][R158.64+0x22], R92 ;  /* 0x0000225c9e007986 */ /* 0x000fe2000c10151a */
[----:B------:R-:W-:Y:S02]  /*1e0f0*/  @!P3 PRMT R108, R202, 0x5410, RZ ;  /* 0x00005410ca6cb816 */ /* 0x000fe400000000ff */
[----:B------:R-:W-:Y:S02]  /*1e100*/  @!P5 PRMT R93, R228, 0x5410, RZ ;  /* 0x00005410e45dd816 */ /* 0x000fe400000000ff */
[----:B------:R-:W-:Y:S02]  /*1e110*/  ISETP.LE.U32.AND P5, PT, R122, UR12, PT ;  /* 0x0000000c7a007c0c */ /* 0x000fe4000bfa3070 */
[----:B------:R-:W-:Y:S01]  /*1e120*/  PRMT R122, R102, 0x5410, R103 ;  /* 0x00005410667a7816 */ /* 0x000fe20000000067 */
[----:B------:R-:W-:Y:S01]  /*1e130*/  STG.E.U16 desc[UR26][R154.64+0x30], R93 ;  /* 0x0000305d9a007986 */ /* 0x000fe2000c10151a */
[----:B------:R-:W-:Y:S02]  /*1e140*/  ISETP.LE.U32.AND P3, PT, R124, UR12, PT ;  /* 0x0000000c7c007c0c */ /* 0x000fe4000bf63070 */
[----:B------:R-:W-:Y:S02]  /*1e150*/  @!P0 PRMT R94, R218, 0x5410, RZ ;  /* 0x00005410da5e8816 */ /* 0x000fe400000000ff */
[----:B------:R-:W-:Y:S02]  /*1e160*/  ISETP.LE.U32.AND P0, PT, R123, UR12, PT ;  /* 0x0000000c7b007c0c */ /* 0x000fe4000bf03070 */
[----:B------:R-:W-:Y:S01]  /*1e170*/  PRMT R124, R111, 0x5410, R110 ;  /* 0x000054106f7c7816 */ /* 0x000fe2000000006e */
[----:B------:R-:W-:Y:S01]  /*1e180*/  STG.E.U16 desc[UR26][R154.64+0x32], R94 ;  /* 0x0000325e9a007986 */ /* 0x000fe2000c10151a */
[----:B------:R-:W-:Y:S02]  /*1e190*/  @!P2 PRMT R109, R201, 0x5410, RZ ;  /* 0x00005410c96da816 */ /* 0x000fe400000000ff */
[----:B------:R-:W-:Y:S02]  /*1e1a0*/  @!P5 PRMT R96, R217, 0x5410, RZ ;  /* 0x00005410d960d816 */ /* 0x000fe400000000ff */
[----:B------:R-:W-:Y:S02]  /*1e1b0*/  ISETP.LE.U32.AND P5, PT, R81, UR12, PT ;  /* 0x0000000c51007c0c */ /* 0x000fe4000bfa3070 */
[--C-:B------:R-:W-:Y:S01]  /*1e1c0*/  HSET2.LE.AND R81, R146, R127.reuse, PT ;  /* 0x0000007f92517233 */ /* 0x100fe20003803000 */
[----:B------:R-:W-:Y:S01]  /*1e1d0*/  STG.E.U16 desc[UR26][R156.64+0x30], R96 ;  /* 0x000030609c007986 */ /* 0x000fe2000c10151a */
[--C-:B------:R-:W-:Y:S02]  /*1e1e0*/  HSET2.LE.AND R75, R165, R127.reuse, PT ;  /* 0x0000007fa54b7233 */ /* 0x100fe40003803000 */
[----:B------:R-:W-:Y:S02]  /*1e1f0*/  @!P0 PRMT R97, R216, 0x5410, RZ ;  /* 0x00005410d8618816 */ /* 0x000fe400000000ff */
[----:B------:R-:W-:Y:S02]  /*1e200*/  ISETP.LE.U32.AND P0, PT, R117, UR12, PT ;  /* 0x0000000c75007c0c */ /* 0x000fe4000bf03070 */
[----:B------:R-:W-:Y:S01]  /*1e210*/  PRMT R117, R100, 0x5410, R101 ;  /* 0x0000541064757816 */ /* 0x000fe20000000065 */
[----:B------:R1:W-:Y:S01]  /*1e220*/  STG.E.U16 desc[UR26][R156.64+0x32], R97 ;  /* 0x000032619c007986 */ /* 0x0003e2000c10151a */
[----:B------:R-:W-:Y:S02]  /*1e230*/  @!P6 PRMT R101, R211, 0x5410, RZ ;  /* 0x00005410d365e816 */ /* 0x000fe400000000ff */
[----:B------:R-:W-:Y:S02]  /*1e240*/  @!P5 PRMT R99, R213, 0x5410, RZ ;  /* 0x00005410d563d816 */ /* 0x000fe400000000ff */
[----:B------:R-:W-:Y:S02]  /*1e250*/  ISETP.LE.U32.AND P5, PT, R118, UR12, PT ;  /* 0x0000000c76007c0c */ /* 0x000fe4000bfa3070 */
[----:B------:R-:W-:Y:S01]  /*1e260*/  ISETP.LE.U32.AND P6, PT, R125, UR12, PT ;  /* 0x0000000c7d007c0c */ /* 0x000fe2000bfc3070 */
[----:B------:R-:W-:Y:S01]  /*1e270*/  STG.E.U16 desc[UR26][R160.64+0x30], R99 ;  /* 0x00003063a0007986 */ /* 0x000fe2000c10151a */
[----:B------:R-:W-:Y:S02]  /*1e280*/  PRMT R125, R107, 0x5410, R106 ;  /* 0x000054106b7d7816 */ /* 0x000fe4000000006a */
[----:B------:R-:W-:Y:S02]  /*1e290*/  @!P0 PRMT R98, R215, 0x5410, RZ ;  /* 0x00005410d7628816 */ /* 0x000fe400000000ff */
[----:B------:R-:W-:Y:S02]  /*1e2a0*/  ISETP.LE.U32.AND P0, PT, R83, UR12, PT ;  /* 0x0000000c53007c0c */ /* 0x000fe4000bf03070 */
[----:B------:R-:W-:Y:S01]  /*1e2b0*/  SHF.R.U32.HI R118, RZ, 0x8, R142 ;  /* 0x00000008ff767819 */ /* 0x000fe2000001168e */
[----:B------:R-:W-:Y:S01]  /*1e2c0*/  STG.E.U16 desc[UR26][R160.64+0x2e], R98 ;  /* 0x00002e62a0007986 */ /* 0x000fe2000c10151a */
[----:B------:R-:W-:Y:S02]  /*1e2d0*/  LOP3.LUT R81, R81, R148, RZ, 0xc0, !PT ;  /* 0x0000009451517212 */ /* 0x000fe400078ec0ff */
[----:B------:R-:W-:Y:S01]  /*1e2e0*/  @!P5 PRMT R103, R209, 0x5410, RZ ;  /* 0x00005410d167d816 */ /* 0x000fe200000000ff */
[----:B------:R-:W-:Y:S01]  /*1e2f0*/  STG.E.U16 desc[UR26][R158.64+0x32], R101 ;  /* 0x000032659e007986 */ /* 0x000fe2000c10151a */
[----:B------:R-:W-:Y:S01]  /*1e300*/  LOP3.LUT P5, RZ, R192, 0x10000000, RZ, 0xc0, !PT ;  /* 0x10000000c0ff7812 */ /* 0x000fe200078ac0ff */
[----:B------:R-:W1:Y:S01]  /*1e310*/  MUFU.EX2 R148, R243 ;  /* 0x000000f300947308 */ /* 0x000e620000000800 */
[----:B------:R-:W-:Y:S02]  /*1e320*/  PRMT R137, R153, 0x5410, R118 ;  /* 0x0000541099897816 */ /* 0x000fe40000000076 */
[----:B------:R-:W-:Y:S02]  /*1e330*/  PRMT R153, R120, 0x7632, R153 ;  /* 0x0000763278997816 */ /* 0x000fe40000000099 */
[----:B------:R-:W-:Y:S02]  /*1e340*/  @!P0 PRMT R100, R212, 0x5410, RZ ;  /* 0x00005410d4648816 */ /* 0x000fe400000000ff */
[----:B------:R-:W-:Y:S02]  /*1e350*/  ISETP.LE.U32.AND P0, PT, R119, UR12, PT ;  /* 0x0000000c77007c0c */ /* 0x000fe4000bf03070 */
[----:B------:R-:W-:Y:S01]  /*1e360*/  LOP3.LUT R119, R163, 0xff, RZ, 0xc0, !PT ;  /* 0x000000ffa3777812 */ /* 0x000fe200078ec0ff */
[----:B------:R-:W-:Y:S01]  /*1e370*/  STG.E.U16 desc[UR26][R158.64+0x30], R100 ;  /* 0x000030649e007986 */ /* 0x000fe2000c10151a */
[----:B------:R-:W-:Y:S02]  /*1e380*/  @!P4 PRMT R106, R203, 0x5410, RZ ;  /* 0x00005410cb6ac816 */ /* 0x000fe400000000ff */
[----:B------:R-:W-:Y:S01]  /*1e390*/  @!P5 PRMT R107, R206, 0x5410, RZ ;  /* 0x00005410ce6bd816 */ /* 0x000fe200000000ff */
[----:B------:R-:W-:Y:S01]  /*1e3a0*/  STG.E.U16 desc[UR26][R154.64+0x42], R103 ;  /* 0x000042679a007986 */ /* 0x000fe2000c10151a */
[----:B------:R-:W-:Y:S02]  /*1e3b0*/  ISETP.LE.U32.AND P5, PT, R79, UR12, PT ;  /* 0x0000000c4f007c0c */ /* 0x000fe4000bfa3070 */
[----:B------:R-:W-:Y:S01]  /*1e3c0*/  ISETP.LE.U32.AND P4, PT, R74, UR12, PT ;  /* 0x0000000c4a007c0c */ /* 0x000fe2000bf83070 */
[----:B-1----:R-:W-:Y:S01]  /*1e3d0*/  FADD.FTZ R87, R148, R139 ;  /* 0x0000008b94577221 */ /* 0x002fe20000010000 */
[----:B------:R-:W-:Y:S01]  /*1e3e0*/  SHF.R.U32.HI R74, RZ, 0x8, R130 ;  /* 0x00000008ff4a7819 */ /* 0x000fe20000011682 */
[----:B------:R-:W-:Y:S01]  /*1e3f0*/  IMAD.WIDE.U32 R130, R219, -0x2daee0ad, RZ ;  /* 0xd2511f53db827825 */ /* 0x000fe200078e00ff */
[----:B------:R-:W-:Y:S02]  /*1e400*/  F2FP.F16.F32.PACK_AB R150, R76, R150 ;  /* 0x000000964c96723e */ /* 0x000fe400000000ff */
[----:B------:R-:W-:Y:S02]  /*1e410*/  LOP3.LUT R74, R74, 0xffff, RZ, 0xc0, !PT ;  /* 0x0000ffff4a4a7812 */ /* 0x000fe400078ec0ff */
[----:B------:R-:W-:Y:S02]  /*1e420*/  LOP3.LUT R75, R75, R77, RZ, 0xc0, !PT ;  /* 0x0000004d4b4b7212 */ /* 0x000fe400078ec0ff */
[----:B------:R-:W-:Y:S01]  /*1e430*/  ISETP.LE.U32.AND P2, PT, R74, UR12, PT ;  /* 0x0000000c4a007c0c */ /* 0x000fe2000bf43070 */
[----:B------:R-:W1:Y:S01]  /*1e440*/  LDSM.16.MT88.4 R76, [R177+0x6000] ;  /* 0x00600000b14c783b */ /* 0x000e620000004200 */
[----:B------:R-:W-:Y:S02]  /*1e450*/  @!P5 PRMT R110, R80, 0x5410, RZ ;  /* 0x00005410506ed816 */ /* 0x000fe400000000ff */
[----:B------:R-:W-:Y:S02]  /*1e460*/  ISETP.LE.U32.AND P5, PT, R119, UR12, PT ;  /* 0x0000000c77007c0c */ /* 0x000fe4000bfa3070 */
[----:B------:R-:W-:Y:S02]  /*1e470*/  PRMT R119, R120, 0x5410, R153 ;  /* 0x0000541078777816 */ /* 0x000fe40000000099 */
[--C-:B------:R-:W-:Y:S02]  /*1e480*/  HSET2.LE.AND R80, R151, R127.reuse, PT ;  /* 0x0000007f97507233 */ /* 0x100fe40003803000 */
[----:B------:R-:W-:Y:S02]  /*1e490*/  PRMT R151, R152, 0x7632, R151 ;  /* 0x0000763298977816 */ /* 0x000fe40000000097 */
[--C-:B------:R-:W-:Y:S02]  /*1e4a0*/  HSET2.LE.AND R74, R169, R127.reuse, PT ;  /* 0x0000007fa94a7233 */ /* 0x100fe40003803000 */
[--C-:B------:R-:W-:Y:S01]  /*1e4b0*/  HSET2.LE.AND R83, R147, R127.reuse, PT ;  /* 0x0000007f93537233 */ /* 0x100fe20003803000 */
[----:B------:R-:W-:Y:S01]  /*1e4c0*/  MUFU.EX2 R169, R184 ;  /* 0x000000b800a97308 */ /* 0x000fe20000000800 */
[----:B------:R-:W-:Y:S02]  /*1e4d0*/  LOP3.LUT R80, R80, R149, RZ, 0xc0, !PT ;  /* 0x0000009550507212 */ /* 0x000fe400078ec0ff */
[----:B------:R-:W-:Y:S02]  /*1e4e0*/  LOP3.LUT R74, R74, R145, RZ, 0xc0, !PT ;  /* 0x000000914a4a7212 */ /* 0x000fe400078ec0ff */
[----:B------:R-:W-:Y:S02]  /*1e4f0*/  LOP3.LUT R83, R83, R95, RZ, 0xc0, !PT ;  /* 0x0000005f53537212 */ /* 0x000fe400078ec0ff */
[----:B------:R-:W-:Y:S02]  /*1e500*/  LOP3.LUT R95, R143, 0xff, RZ, 0xc0, !PT ;  /* 0x000000ff8f5f7812 */ /* 0x000fe400078ec0ff */
[----:B------:R-:W-:Y:S02]  /*1e510*/  @!P0 PRMT R102, R210, 0x5410, RZ ;  /* 0x00005410d2668816 */ /* 0x000fe400000000ff */
[----:B------:R-:W-:Y:S02]  /*1e520*/  ISETP.LE.U32.AND P0, PT, R121, UR12, PT ;  /* 0x0000000c79007c0c */ /* 0x000fe4000bf03070 */
[----:B------:R-:W-:Y:S01]  /*1e530*/  PRMT R144, R95, 0x5410, R144 ;  /* 0x000054105f907816 */ /* 0x000fe20000000090 */
[----:B------:R-:W1:Y:S01]  /*1e540*/  MUFU.EX2 R121, R242 ;  /* 0x000000f200797308 */ /* 0x000e620000000800 */
[----:B------:R-:W-:Y:S01]  /*1e550*/  LOP3.LUT R95, R131, UR22, R174, 0x96, !PT ;  /* 0x00000016835f7c12 */ /* 0x000fe2000f8e96ae */
[----:B------:R-:W-:Y:S01]  /*1e560*/  STG.E.U16 desc[UR26][R154.64+0x40], R102 ;  /* 0x000040669a007986 */ /* 0x000fe2000c10151a */
[----:B------:R-:W-:Y:S02]  /*1e570*/  @!P3 PRMT R111, R200, 0x5410, RZ ;  /* 0x00005410c86fb816 */ /* 0x000fe400000000ff */
[----:B------:R-:W-:Y:S02]  /*1e580*/  PRMT R149, R150, 0x7632, R149 ;  /* 0x0000763296957816 */ /* 0x000fe40000000095 */
[----:B------:R-:W-:Y:S02]  /*1e590*/  SHF.R.U32.HI R97, RZ, 0x18, R130 ;  /* 0x00000018ff617819 */ /* 0x000fe40000011682 */
[----:B------:R-:W-:Y:S02]  /*1e5a0*/  PRMT R123, R104, 0x5410, R105 ;  /* 0x00005410687b7816 */ /* 0x000fe40000000069 */
[----:B------:R-:W-:Y:S01]  /*1e5b0*/  @!P0 PRMT R104, R208, 0x5410, RZ ;  /* 0x00005410d0688816 */ /* 0x000fe200000000ff */
[-C--:B-1----:R-:W-:Y:S04]  /*1e5c0*/  HMMA.16816.F32 R4, R72, R76.reuse, R4 ;  /* 0x0000004c4804723c */ /* 0x082fe80000001804 */
[----:B------:R-:W-:Y:S01]  /*1e5d0*/  STG.E.U16 desc[UR26][R156.64+0x40], R104 ;  /* 0x000040689c007986 */ /* 0x000fe2000c10151a */
[C---:B------:R-:W-:Y:S01]  /*1e5e0*/  F2FP.F16.F32.PACK_AB R148, R121.reuse, R148 ;  /* 0x000000947994723e */ /* 0x040fe200000000ff */
[C---:B------:R-:W-:Y:S04]  /*1e5f0*/  HMMA.16816.F32 R8, R80.reuse, R76, R8 ;  /* 0x0000004c5008723c */ /* 0x040fe80000001808 */
[----:B------:R-:W-:Y:S01]  /*1e600*/  LOP3.LUT P0, RZ, R192, 0x8000000, RZ, 0xc0, !PT ;  /* 0x08000000c0ff7812 */ /* 0x000fe2000780c0ff */
[----:B------:R-:W-:Y:S01]  /*1e610*/  FADD.FTZ R194, R121, R87 ;  /* 0x0000005779c27221 */ /* 0x000fe20000010000 */
[-C--:B------:R-:W-:Y:S01]  /*1e620*/  HMMA.16816.F32 R12, R80, R78.reuse, R12 ;  /* 0x0000004e500c723c */ /* 0x080fe2000000180c */
[----:B------:R-:W1:Y:S04]  /*1e630*/  LDSM.16.MT88.4 R84, [R180+0x6000] ;  /* 0x00600000b454783b */ /* 0x000e680000004200 */
[----:B------:R-:W-:Y:S01]  /*1e640*/  LOP3.LUT R77, R95, 0xff, RZ, 0xc0, !PT ;  /* 0x000000ff5f4d7812 */ /* 0x000fe200078ec0ff */
[C---:B------:R-:W-:Y:S04]  /*1e650*/  HMMA.16816.F32 R16, R72.reuse, R78, R16 ;  /* 0x0000004e4810723c */ /* 0x040fe80000001810 */
[----:B------:R-:W-:Y:S02]  /*1e660*/  ISETP.LE.U32.AND P3, PT, R77, UR12, PT ;  /* 0x0000000c4d007c0c */ /* 0x000fe4000bf63070 */
[C---:B------:R-:W-:Y:S02]  /*1e670*/  LOP3.LUT R76, R115.reuse, 0xffff, RZ, 0xc0, !PT ;  /* 0x0000ffff734c7812 */ /* 0x040fe400078ec0ff */
[----:B------:R-:W-:Y:S03]  /*1e680*/  LOP3.LUT R77, R115, 0xff, RZ, 0xc0, !PT ;  /* 0x000000ff734d7812 */ /* 0x000fe600078ec0ff */
[----:B------:R-:W-:Y:S02]  /*1e690*/  SHF.R.U32.HI R76, RZ, 0x8, R76 ;  /* 0x00000008ff4c7819 */ /* 0x000fe4000001164c */
[----:B------:R-:W-:Y:S02]  /*1e6a0*/  @!P0 PRMT R105, R207, 0x5410, RZ ;  /* 0x00005410cf698816 */ /* 0x000fe400000000ff */
[----:B------:R-:W-:Y:S02]  /*1e6b0*/  PRMT R135, R77, 0x5410, R76 ;  /* 0x000054104d877816 */ /* 0x000fe4000000004c */
[--C-:B------:R-:W-:Y:S01]  /*1e6c0*/  SHF.R.U32.HI R76, RZ, 0x10, R115.reuse ;  /* 0x00000010ff4c7819 */ /* 0x100fe20000011673 */
[----:B------:R-:W-:Y:S01]  /*1e6d0*/  STG.E.U16 desc[UR26][R156.64+0x42], R105 ;  /* 0x000042699c007986 */ /* 0x000fe2000c10151a */
[----:B------:R-:W-:Y:S02]  /*1e6e0*/  SHF.R.U32.HI R115, RZ, 0x18, R115 ;  /* 0x00000018ff737819 */ /* 0x000fe40000011673 */
[----:B------:R-:W-:Y:S01]  /*1e6f0*/  LOP3.LUT R76, R76, 0xff, RZ, 0xc0, !PT ;  /* 0x000000ff4c4c7812 */ /* 0x000fe200078ec0ff */
[----:B------:R-:W-:Y:S01]  /*1e700*/  STG.E.U16 desc[UR26][R160.64+0x3e], R107 ;  /* 0x00003e6ba0007986 */ /* 0x000fe2000c10151a */
[----:B------:R-:W-:Y:S02]  /*1e710*/  LOP3.LUT R77, R128, 0xff, RZ, 0xc0, !PT ;  /* 0x000000ff804d7812 */ /* 0x000fe400078ec0ff */
[----:B------:R-:W-:Y:S01]  /*1e720*/  PRMT R134, R76, 0x5410, R115 ;  /* 0x000054104c867816 */ /* 0x000fe20000000073 */
[----:B------:R-:W-:Y:S01]  /*1e730*/  STG.E.U16 desc[UR26][R160.64+0x40], R106 ;  /* 0x0000406aa0007986 */ /* 0x000fe2000c10151a */
[----:B------:R-:W-:Y:S02]  /*1e740*/  LOP3.LUT R76, R95, 0xffff, RZ, 0xc0, !PT ;  /* 0x0000ffff5f4c7812 */ /* 0x000fe400078ec0ff */
[----:B------:R-:W-:Y:S01]  /*1e750*/  LOP3.LUT R115, R128, 0xffff, RZ, 0xc0, !PT ;  /* 0x0000ffff80737812 */ /* 0x000fe200078ec0ff */
[----:B------:R-:W-:Y:S01]  /*1e760*/  STG.E.U16 desc[UR26][R158.64+0x40], R108 ;  /* 0x0000406c9e007986 */ /* 0x000fe2000c10151a */
[----:B------:R-:W-:Y:S02]  /*1e770*/  SHF.R.U32.HI R76, RZ, 0x8, R76 ;  /* 0x00000008ff4c7819 */ /* 0x000fe4000001164c */
[--C-:B------:R-:W-:Y:S01]  /*1e780*/  SHF.R.U32.HI R78, RZ, 0x8, R115.reuse ;  /* 0x00000008ff4e7819 */ /* 0x100fe20000011673 */
[----:B------:R-:W-:Y:S01]  /*1e790*/  STG.E.U16 desc[UR26][R158.64+0x42], R109 ;  /* 0x0000426d9e007986 */ /* 0x000fe2000c10151a */
[----:B------:R-:W-:Y:S01]  /*1e7a0*/  LOP3.LUT R76, R76, 0xffff, RZ, 0xc0, !PT ;  /* 0x0000ffff4c4c7812 */ /* 0x000fe200078ec0ff */
[-C--:B-1----:R-:W-:Y:S02]  /*1e7b0*/  HMMA.16816.F32 R20, R72, R84.reuse, R20 ;  /* 0x000000544814723c */ /* 0x082fe40000001814 */
[----:B------:R-:W-:Y:S01]  /*1e7c0*/  STG.E.U16 desc[UR26][R154.64+0x50], R111 ;  /* 0x0000506f9a007986 */ /* 0x000fe2000c10151a */
[----:B------:R-:W-:Y:S02]  /*1e7d0*/  PRMT R115, R148, 0x7632, R115 ;  /* 0x0000763294737816 */ /* 0x000fe40000000073 */
[----:B------:R-:W-:Y:S01]  /*1e7e0*/  LOP3.LUT P0, RZ, R192, 0x4000000, RZ, 0xc0, !PT ;  /* 0x04000000c0ff7812 */ /* 0x000fe2000780c0ff */
[C---:B------:R-:W-:Y:S01]  /*1e7f0*/  HMMA.16816.F32 R24, R80.reuse, R84, R24 ;  /* 0x000000545018723c */ /* 0x040fe20000001818 */
[----:B------:R-:W-:Y:S05]  /*1e800*/  STG.E.U16 desc[UR26][R154.64+0x52], R110 ;  /* 0x0000526e9a007986 */ /* 0x000fea000c10151a */
[-C--:B------:R-:W-:Y:S05]  /*1e810*/  HMMA.16816.F32 R28, R80, R86.reuse, R28 ;  /* 0x00000056501c723c */ /* 0x080fea000000181c */
[----:B------:R-:W-:Y:S01]  /*1e820*/  SHF.R.U32.HI R84, RZ, 0x10, R95 ;  /* 0x00000010ff547819 */ /* 0x000fe2000001165f */
[C---:B------:R-:W-:Y:S05]  /*1e830*/  HMMA.16816.F32 R32, R72.reuse, R86, R32 ;  /* 0x000000564820723c */ /* 0x040fea0000001820 */
[----:B------:R-:W-:Y:S01]  /*1e840*/  LOP3.LUT R84, R84, 0xff, RZ, 0xc0, !PT ;  /* 0x000000ff54547812 */ /* 0x000fe200078ec0ff */
[----:B---3--:R-:W-:Y:S02]  /*1e850*/  @!P6 HADD2 R162, -R152.H0_H0, -RZ.H0_H0 ;  /* 0xa00000ff98a2e230 */ /* 0x008fe40000000900 */
[----:B----4-:R-:W-:Y:S05]  /*1e860*/  @!P5 HADD2 R129, -R120.H0_H0, -RZ.H0_H0 ;  /* 0xa00000ff7881d230 */ /* 0x010fea0000000900 */
[----:B------:R-:W-:Y:S01]  /*1e870*/  PRMT R118, R129, 0x7610, R118 ;  /* 0x0000761081767816 */ /* 0x000fe20000000076 */
[----:B------:R1:W-:Y:S03]  /*1e880*/  @!P5 STL.S16 [R1+0x80], R129 ;  /* 0x000080810100d387 */ /* 0x0003e60000100600 */
[----:B------:R-:W-:Y:S02]  /*1e890*/  @!P5 PRMT R120, R118, 0x5410, RZ ;  /* 0x000054107678d816 */ /* 0x000fe400000000ff */
[----:B------:R3:W4:Y:S04]  /*1e8a0*/  LDL.S16 R118, [R1+0x74] ;  /* 0x0000740001767983 */ /* 0x0007280000100600 */
[----:B------:R-:W-:Y:S01]  /*1e8b0*/  STG.E.U16 desc[UR26][R156.64+0x50], R120 ;  /* 0x000050789c007986 */ /* 0x000fe2000c10151a */
[----:B--2---:R-:W-:Y:S05]  /*1e8c0*/  @!P1 HADD2 R133, -R153.H0_H0, -RZ.H0_H0 ;  /* 0xa00000ff99859230 */ /* 0x004fea0000000900 */
[----:B------:R-:W-:Y:S04]  /*1e8d0*/  PRMT R121, R133, 0x7610, R121 ;  /* 0x0000761085797816 */ /* 0x000fe80000000079 */
[----:B------:R-:W-:Y:S02]  /*1e8e0*/  @!P1 PRMT R153, R121, 0x5410, RZ ;  /* 0x0000541079999816 */ /* 0x000fe400000000ff */
[----:B------:R-:W-:Y:S01]  /*1e8f0*/  PRMT R121, R152, 0x5410, R151 ;  /* 0x0000541098797816 */ /* 0x000fe20000000097 */
[----:B-1----:R3:W2:Y:S04]  /*1e900*/  LDL.S16 R129, [R1+0x78] ;  /* 0x0000780001817983 */ /* 0x0026a80000100600 */
[----:B------:R1:W-:Y:S01]  /*1e910*/  @!P1 STL.S16 [R1+0x90], R133 ;  /* 0x0000908501009387 */ /* 0x0003e20000100600 */
[----:B------:R-:W-:Y:S02]  /*1e920*/  ISETP.LE.U32.AND P1, PT, R76, UR12, PT ;  /* 0x0000000c4c007c0c */ /* 0x000fe4000bf23070 */
[----:B------:R-:W-:Y:S01]  /*1e930*/  SHF.R.U32.HI R76, RZ, 0x18, R95 ;  /* 0x00000018ff4c7819 */ /* 0x000fe2000001165f */
[----:B------:R3:W-:Y:S03]  /*1e940*/  @!P6 STL.S16 [R1+0x84], R162 ;  /* 0x000084a20100e387 */ /* 0x0007e60000100600 */
[----:B------:R-:W-:Y:S01]  /*1e950*/  ISETP.LE.U32.AND P5, PT, R76, UR12, PT ;  /* 0x0000000c4c007c0c */ /* 0x000fe2000bfa3070 */
[----:B------:R2:W2:Y:S04]  /*1e960*/  LDL.S16 R139, [R1+0x6c] ;  /* 0x00006c00018b7983 */ /* 0x0004a80000100600 */
[----:B------:R-:W-:Y:S01]  /*1e970*/  STG.E.U16 desc[UR26][R156.64+0x52], R153 ;  /* 0x000052999c007986 */ /* 0x000fe2000c10151a */
[----:B-1----:R-:W-:Y:S02]  /*1e980*/  PRMT R133, R77, 0x5410, R78 ;  /* 0x000054104d857816 */ /* 0x002fe4000000004e */
[----:B------:R-:W-:Y:S01]  /*1e990*/  PRMT R77, R162, 0x7610, R77 ;  /* 0x00007610a24d7816 */ /* 0x000fe2000000004d */
[----:B---3--:R-:W-:Y:S03]  /*1e9a0*/  IMAD.WIDE.U32 R162, R193, -0x2daee0ad, RZ ;  /* 0xd2511f53c1a27825 */ /* 0x008fe600078e00ff */
[----:B------:R-:W-:Y:S02]  /*1e9b0*/  @!P6 PRMT R152, R77, 0x5410, RZ ;  /* 0x000054104d98e816 */ /* 0x000fe400000000ff */
[----:B------:R-:W-:Y:S01]  /*1e9c0*/  ISETP.LE.U32.AND P6, PT, R140, UR12, PT ;  /* 0x0000000c8c007c0c */ /* 0x000fe2000bfc3070 */
[----:B------:R-:W1:Y:S08]  /*1e9d0*/  LDSM.16.MT88.4 R76, [R178+0x6000] ;  /* 0x00600000b24c783b */ /* 0x000e700000004200 */
[----:B------:R-:W-:Y:S01]  /*1e9e0*/  STG.E.U16 desc[UR26][R160.64+0x4e], R152 ;  /* 0x00004e98a0007986 */ /* 0x000fe2000c10151a */
[-C--:B-1----:R-:W-:Y:S06]  /*1e9f0*/  HMMA.16816.F32 R36, R72, R76.reuse, R36 ;  /* 0x0000004c4824723c */ /* 0x082fec0000001824 */
[C---:B------:R-:W-:Y:S06]  /*1ea00*/  HMMA.16816.F32 R40, R80.reuse, R76, R40 ;  /* 0x0000004c5028723c */ /* 0x040fec0000001828 */
[-C--:B------:R-:W-:Y:S05]  /*1ea10*/  HMMA.16816.F32 R44, R80, R78.reuse, R44 ;  /* 0x0000004e502c723c */ /* 0x080fea000000182c */
[--C-:B------:R-:W-:Y:S01]  /*1ea20*/  SHF.R.U32.HI R77, RZ, 0x10, R128.reuse ;  /* 0x00000010ff4d7819 */ /* 0x100fe20000011680 */
[C---:B------:R-:W-:Y:S05]  /*1ea30*/  HMMA.16816.F32 R48, R72.reuse, R78, R48 ;  /* 0x0000004e4830723c */ /* 0x040fea0000001830 */
[----:B------:R-:W-:Y:S02]  /*1ea40*/  SHF.R.U32.HI R128, RZ, 0x18, R128 ;  /* 0x00000018ff807819 */ /* 0x000fe40000011680 */
[----:B------:R-:W-:Y:S04]  /*1ea50*/  LOP3.LUT R77, R77, 0xff, RZ, 0xc0, !PT ;  /* 0x000000ff4d4d7812 */ /* 0x000fe800078ec0ff */
[----:B------:R-:W-:Y:S02]  /*1ea60*/  PRMT R92, R77, 0x5410, R128 ;  /* 0x000054104d5c7816 */ /* 0x000fe40000000080 */
[----:B------:R-:W-:Y:S02]  /*1ea70*/  PRMT R128, R148, 0x5410, R115 ;  /* 0x0000541094807816 */ /* 0x000fe40000000073 */
[--C-:B------:R-:W-:Y:S02]  /*1ea80*/  HSET2.LE.AND R79, R168, R127.reuse, PT ;  /* 0x0000007fa84f7233 */ /* 0x100fe40003803000 */
[----:B------:R-:W-:Y:S03]  /*1ea90*/  MUFU.EX2 R168, R183 ;  /* 0x000000b700a87308 */ /* 0x000fe60000000800 */
[----:B------:R-:W-:Y:S02]  /*1eaa0*/  LOP3.LUT R79, R79, R0, RZ, 0xc0, !PT ;  /* 0x000000004f4f7212 */ /* 0x000fe400078ec0ff */
[--C-:B------:R-:W-:Y:S02]  /*1eab0*/  HSET2.LE.AND R0, R133, R127.reuse, PT ;  /* 0x0000007f85007233 */ /* 0x100fe40003803000 */
[----:B------:R-:W-:Y:S01]  /*1eac0*/  LOP3.LUT R133, R130, 0xff, RZ, 0xc0, !PT ;  /* 0x000000ff82857812 */ /* 0x000fe200078ec0ff */
[----:B----4-:R-:W-:Y:S05]  /*1ead0*/  @!P4 HADD2 R118, -R150.H0_H0, -RZ.H0_H0 ;  /* 0xa00000ff9676c230 */ /* 0x010fea0000000900 */
[----:B------:R-:W-:Y:S01]  /*1eae0*/  PRMT R85, R118, 0x7610, R85 ;  /* 0x0000761076557816 */ /* 0x000fe20000000055 */
[----:B--2---:R-:W-:Y:S05]  /*1eaf0*/  @!P2 HADD2 R129, -R151.H0_H0, -RZ.H0_H0 ;  /* 0xa00000ff9781a230 */ /* 0x004fea0000000900 */
[----:B------:R-:W-:Y:S01]  /*1eb00*/  PRMT R88, R129, 0x7610, R88 ;  /* 0x0000761081587816 */ /* 0x000fe20000000058 */
[----:B------:R1:W-:Y:S03]  /*1eb10*/  @!P2 STL.S16 [R1+0x78], R129 ;  /* 0x000078810100a387 */ /* 0x0003e60000100600 */
[----:B------:R-:W-:Y:S01]  /*1eb20*/  @!P2 PRMT R151, R88, 0x5410, RZ ;  /* 0x000054105897a816 */ /* 0x000fe200000000ff */
[----:B------:R2:W3:Y:S01]  /*1eb30*/  LDL.S16 R89, [R1+0x64] ;  /* 0x0000640001597983 */ /* 0x0004e20000100600 */
[----:B------:R-:W-:Y:S01]  /*1eb40*/  ISETP.LE.U32.AND P2, PT, R84, UR12, PT ;  /* 0x0000000c54007c0c */ /* 0x000fe2000bf43070 */
[----:B------:R-:W-:Y:S02]  /*1eb50*/  @!P6 HADD2 R139, -R149.H0_H0, -RZ.H0_H0 ;  /* 0xa00000ff958be230 */ /* 0x000fe40000000900 */
[----:B------:R2:W4:Y:S03]  /*1eb60*/  LDL.S16 R88, [R1+0x54] ;  /* 0x0000540001587983 */ /* 0x0005260000100600 */
[----:B------:R-:W-:Y:S01]  /*1eb70*/  PRMT R78, R139, 0x7610, R78 ;  /* 0x000076108b4e7816 */ /* 0x000fe2000000004e */
[----:B------:R2:W-:Y:S04]  /*1eb80*/  @!P4 STL.S16 [R1+0x74], R118 ;  /* 0x000074760100c387 */ /* 0x0005e80000100600 */
[----:B------:R-:W-:Y:S04]  /*1eb90*/  @!P6 STL.S16 [R1+0x6c], R139 ;  /* 0x00006c8b0100e387 */ /* 0x000fe80000100600 */
[----:B------:R-:W-:Y:S01]  /*1eba0*/  STG.E.U16 desc[UR26][R160.64+0x50], R151 ;  /* 0x00005097a0007986 */ /* 0x000fe2000c10151a */
[----:B-1----:R-:W-:Y:S04]  /*1ebb0*/  LOP3.LUT R129, R163, UR22, R166, 0x96, !PT ;  /* 0x00000016a3817c12 */ /* 0x002fe8000f8e96a6 */
[C---:B------:R-:W-:Y:S02]  /*1ebc0*/  LOP3.LUT R84, R129.reuse, 0xff, RZ, 0xc0, !PT ;  /* 0x000000ff81547812 */ /* 0x040fe400078ec0ff */
[----:B------:R-:W-:Y:S04]  /*1ebd0*/  LOP3.LUT R76, R129, 0xffff, RZ, 0xc0, !PT ;  /* 0x0000ffff814c7812 */ /* 0x000fe800078ec0ff */
[----:B------:R-:W-:Y:S02]  /*1ebe0*/  SHF.R.U32.HI R76, RZ, 0x8, R76 ;  /* 0x00000008ff4c7819 */ /* 0x000fe4000001164c */
[----:B--2---:R-:W-:Y:S02]  /*1ebf0*/  PRMT R118, R150, 0x5410, R149 ;  /* 0x0000541096767816 */ /* 0x004fe40000000095 */
[----:B------:R-:W-:Y:S02]  /*1ec00*/  @!P4 PRMT R150, R85, 0x5410, RZ ;  /* 0x000054105596c816 */ /* 0x000fe400000000ff */
[----:B------:R-:W-:Y:S02]  /*1ec10*/  ISETP.LE.U32.AND P4, PT, R84, UR12, PT ;  /* 0x0000000c54007c0c */ /* 0x000fe4000bf83070 */
[----:B------:R-:W-:Y:S01]  /*1ec20*/  @!P6 PRMT R149, R78, 0x5410, RZ ;  /* 0x000054104e95e816 */ /* 0x000fe200000000ff */
[----:B------:R-:W1:Y:S01]  /*1ec30*/  LDSM.16.MT88.4 R84, [R179+0x6000] ;  /* 0x00600000b354783b */ /* 0x000e620000004200 */
[--C-:B------:R-:W-:Y:S02]  /*1ec40*/  HSET2.LE.AND R78, R167, R127.reuse, PT ;  /* 0x0000007fa74e7233 */ /* 0x100fe40003803000 */
[----:B------:R-:W-:Y:S01]  /*1ec50*/  LOP3.LUT R76, R76, 0xffff, RZ, 0xc0, !PT ;  /* 0x0000ffff4c4c7812 */ /* 0x000fe200078ec0ff */
[----:B------:R-:W-:Y:S02]  /*1ec60*/  MUFU.EX2 R167, R182 ;  /* 0x000000b600a77308 */ /* 0x000fe40000000800 */
[----:B------:R-:W-:Y:S02]  /*1ec70*/  LOP3.LUT R78, R78, R2, RZ, 0xc0, !PT ;  /* 0x000000024e4e7212 */ /* 0x000fe400078ec0ff */
[--C-:B------:R-:W-:Y:S01]  /*1ec80*/  HSET2.LE.AND R2, R92, R127.reuse, PT ;  /* 0x0000007f5c027233 */ /* 0x100fe20003803000 */
[----:B------:R-:W-:Y:S01]  /*1ec90*/  STG.E.U16 desc[UR26][R158.64+0x50], R150 ;  /* 0x000050969e007986 */ /* 0x000fe2000c10151a */
[----:B------:R-:W-:Y:S02]  /*1eca0*/  ISETP.LE.U32.AND P6, PT, R76, UR12, PT ;  /* 0x0000000c4c007c0c */ /* 0x000fe4000bfc3070 */
[--C-:B------:R-:W-:Y:S01]  /*1ecb0*/  SHF.R.U32.HI R76, RZ, 0x18, R129.reuse ;  /* 0x00000018ff4c7819 */ /* 0x100fe20000011681 */
[----:B------:R-:W-:Y:S01]  /*1ecc0*/  LDSM.16.MT88.4 R92, [R180+0x6800] ;  /* 0x00680000b45c783b */ /* 0x000fe20000004200 */
[----:B------:R-:W-:Y:S04]  /*1ecd0*/  SHF.R.U32.HI R129, RZ, 0x10, R129 ;  /* 0x00000010ff817819 */ /* 0x000fe80000011681 */
[----:B------:R-:W-:Y:S03]  /*1ece0*/  LOP3.LUT R129, R129, 0xff, RZ, 0xc0, !PT ;  /* 0x000000ff81817812 */ /* 0x000fe600078ec0ff */
[----:B------:R-:W-:Y:S01]  /*1ecf0*/  STG.E.U16 desc[UR26][R158.64+0x52], R149 ;  /* 0x000052959e007986 */ /* 0x000fe2000c10151a */
[-C--:B-1----:R-:W-:Y:S06]  /*1ed00*/  HMMA.16816.F32 R52, R72, R84.reuse, R52 ;  /* 0x000000544834723c */ /* 0x082fec0000001834 */
[C---:B------:R-:W-:Y:S01]  /*1ed10*/  HMMA.16816.F32 R56, R80.reuse, R84, R56 ;  /* 0x000000545038723c */ /* 0x040fe20000001838 */
[----:B------:R-:W1:Y:S05]  /*1ed20*/  MUFU.EX2 R84, R246 ;  /* 0x000000f600547308 */ /* 0x000e6a0000000800 */
[-C--:B------:R-:W-:Y:S06]  /*1ed30*/  HMMA.16816.F32 R60, R80, R86.reuse, R60 ;  /* 0x00000056503c723c */ /* 0x080fec000000183c */
[----:B------:R-:W-:Y:S05]  /*1ed40*/  HMMA.16816.F32 R64, R72, R86, R64 ;  /* 0x000000564840723c */ /* 0x000fea0000001840 */
[----:B------:R-:W-:Y:S01]  /*1ed50*/  LOP3.LUT R81, R2, R114, RZ, 0xc0, !PT ;  /* 0x0000007202517212 */ /* 0x000fe200078ec0ff */
[----:B-1----:R-:W-:Y:S01]  /*1ed60*/  FADD.FTZ R193, R84, R141 ;  /* 0x0000008d54c17221 */ /* 0x002fe20000010000 */
[----:B------:R-:W-:Y:S04]  /*1ed70*/  F2FP.F16.F32.PACK_AB R114, R248, R84 ;  /* 0x00000054f872723e */ /* 0x000fe800000000ff */
[--C-:B------:R-:W-:Y:S02]  /*1ed80*/  HSET2.LE.AND R82, R137, R127.reuse, PT ;  /* 0x0000007f89527233 */ /* 0x100fe40003803000 */
[----:B------:R-:W-:Y:S02]  /*1ed90*/  LOP3.LUT R80, R0, R116, RZ, 0xc0, !PT ;  /* 0x0000007400507212 */ /* 0x000fe400078ec0ff */
[--C-:B------:R-:W-:Y:S02]  /*1eda0*/  HSET2.LE.AND R83, R144, R127.reuse, PT ;  /* 0x0000007f90537233 */ /* 0x100fe40003803000 */
[----:B------:R-:W-:Y:S02]  /*1edb0*/  LOP3.LUT R82, R82, R3, RZ, 0xc0, !PT ;  /* 0x0000000352527212 */ /* 0x000fe400078ec0ff */
[----:B------:R-:W-:Y:S02]  /*1edc0*/  SHF.R.U32.HI R84, RZ, 0x10, R136 ;  /* 0x00000010ff547819 */ /* 0x000fe40000011688 */
[----:B------:R-:W-:Y:S02]  /*1edd0*/  LOP3.LUT R83, R83, R117, RZ, 0xc0, !PT ;  /* 0x0000007553537212 */ /* 0x000fe400078ec0ff */
[----:B------:R-:W-:Y:S02]  /*1ede0*/  LOP3.LUT R2, R131, UR25, R174, 0x96, !PT ;  /* 0x0000001983027c12 */ /* 0x000fe4000f8e96ae */
[----:B------:R-:W-:Y:S01]  /*1edf0*/  LOP3.LUT R0, R130, 0xff, RZ, 0xc0, !PT ;  /* 0x000000ff82007812 */ /* 0x000fe200078ec0ff */
[----:B------:R-:W-:Y:S01]  /*1ee00*/  MUFU.EX2 R174, R188 ;  /* 0x000000bc00ae7308 */ /* 0x000fe20000000800 */
[----:B---3--:R-:W-:Y:S02]  /*1ee10*/  @!P3 HADD2 R89, -R148.H0_H0, -RZ.H0_H0 ;  /* 0xa00000ff9459b230 */ /* 0x008fe40000000900 */
[----:B----4-:R-:W-:Y:S03]  /*1ee20*/  @!P1 HADD2 R88, -R115.H0_H0, -RZ.H0_H0 ;  /* 0xa00000ff73589230 */ /* 0x010fe60000000900 */
[----:B------:R-:W-:Y:S01]  /*1ee30*/  PRMT R77, R89, 0x7610, R77 ;  /* 0x00007610594d7816 */ /* 0x000fe2000000004d */
[----:B------:R-:W-:Y:S01]  /*1ee40*/  @!P3 STL.S16 [R1+0x64], R89 ;  /* 0x000064590100b387 */ /* 0x000fe20000100600 */
[----:B------:R-:W-:Y:S03]  /*1ee50*/  PRMT R164, R88, 0x7610, R164 ;  /* 0x0000761058a47816 */ /* 0x000fe600000000a4 */
[----:B------:R2:W3:Y:S01]  /*1ee60*/  LDL.S16 R146, [R1+0x40] ;  /* 0x0000400001927983 */ /* 0x0004e20000100600 */
[----:B------:R-:W-:Y:S02]  /*1ee70*/  @!P3 PRMT R148, R77, 0x5410, RZ ;  /* 0x000054104d94b816 */ /* 0x000fe400000000ff */
[--C-:B------:R-:W-:Y:S01]  /*1ee80*/  HSET2.LE.AND R77, R134, R127.reuse, PT ;  /* 0x0000007f864d7233 */ /* 0x100fe20003803000 */
[----:B------:R2:W4:Y:S01]  /*1ee90*/  LDL.S16 R139, [R1+0x38] ;  /* 0x00003800018b7983 */ /* 0x0005220000100600 */
[----:B------:R-:W-:Y:S02]  /*1eea0*/  ISETP.LE.U32.AND P3, PT, R76, UR12, PT ;  /* 0x0000000c4c007c0c */ /* 0x000fe4000bf63070 */
[--C-:B------:R-:W-:Y:S01]  /*1eeb0*/  HSET2.LE.AND R76, R135, R127.reuse, PT ;  /* 0x0000007f874c7233 */ /* 0x100fe20003803000 */
[----:B------:R-:W-:Y:S01]  /*1eec0*/  @!P1 STL.S16 [R1+0x54], R88 ;  /* 0x0000545801009387 */ /* 0x000fe20000100600 */
[----:B------:R-:W-:Y:S02]  /*1eed0*/  LOP3.LUT R77, R77, R113, RZ, 0xc0, !PT ;  /* 0x000000714d4d7212 */ /* 0x000fe400078ec0ff */
[----:B------:R-:W-:Y:S01]  /*1eee0*/  PRMT R113, R114, 0x7632, R113 ;  /* 0x0000763272717816 */ /* 0x000fe20000000071 */
[----:B------:R-:W1:Y:S01]  /*1eef0*/  LDSM.16.MT88.4 R88, [R177+0x6800] ;  /* 0x00680000b158783b */ /* 0x000e620000004200 */
[----:B------:R-:W-:Y:S02]  /*1ef00*/  LOP3.LUT R76, R76, R112, RZ, 0xc0, !PT ;  /* 0x000000704c4c7212 */ /* 0x000fe400078ec0ff */
[----:B------:R-:W-:Y:S01]  /*1ef10*/  PRMT R116, R114, 0x5410, R113 ;  /* 0x0000541072747816 */ /* 0x000fe20000000071 */
[----:B------:R-:W2:Y:S01]  /*1ef20*/  MUFU.EX2 R112, R252 ;  /* 0x000000fc00707308 */ /* 0x000ea20000000800 */
[----:B------:R-:W-:Y:S02]  /*1ef30*/  @!P1 PRMT R115, R164, 0x5410, RZ ;  /* 0x00005410a4739816 */ /* 0x000fe400000000ff */
[----:B------:R-:W-:Y:S01]  /*1ef40*/  ISETP.LE.U32.AND P1, PT, R0, UR12, PT ;  /* 0x0000000c00007c0c */ /* 0x000fe2000bf23070 */
[----:B------:R-:W-:Y:S01]  /*1ef50*/  STG.E.U16 desc[UR26][R154.64+0x60], R148 ;  /* 0x000060949a007986 */ /* 0x000fe2000c10151a */
[----:B------:R-:W-:Y:S03]  /*1ef60*/  SHF.R.U32.HI R0, RZ, 0x10, R130 ;  /* 0x00000010ff007819 */ /* 0x000fe60000011682 */
[----:B------:R-:W-:Y:S01]  /*1ef70*/  STG.E.U16 desc[UR26][R154.64+0x62], R115 ;  /* 0x000062739a007986 */ /* 0x000fe2000c10151a */
[----:B------:R-:W-:Y:S01]  /*1ef80*/  LOP3.LUT R0, R0, 0xff, RZ, 0xc0, !PT ;  /* 0x000000ff00007812 */ /* 0x000fe200078ec0ff */
[----:B--2---:R-:W-:Y:S01]  /*1ef90*/  FADD.FTZ R165, R112, R138 ;  /* 0x0000008a70a57221 */ /* 0x004fe20000010000 */
[-C--:B-1----:R-:W-:Y:S06]  /*1efa0*/  HMMA.16816.F32 R4, R76, R88.reuse, R4 ;  /* 0x000000584c04723c */ /* 0x082fec0000001804 */
[C---:B------:R-:W-:Y:S06]  /*1efb0*/  HMMA.16816.F32 R8, R80.reuse, R88, R8 ;  /* 0x000000585008723c */ /* 0x040fec0000001808 */
[-C--:B------:R-:W-:Y:S05]  /*1efc0*/  HMMA.16816.F32 R12, R80, R90.reuse, R12 ;  /* 0x0000005a500c723c */ /* 0x080fea000000180c */
[----:B------:R-:W-:Y:S01]  /*1efd0*/  SHF.R.U32.HI R89, RZ, 0x18, R136 ;  /* 0x00000018ff597819 */ /* 0x000fe20000011688 */
[C---:B------:R-:W-:Y:S06]  /*1efe0*/  HMMA.16816.F32 R16, R76.reuse, R90, R16 ;  /* 0x0000005a4c10723c */ /* 0x040fec0000001810 */
[-C--:B------:R-:W-:Y:S05]  /*1eff0*/  HMMA.16816.F32 R20, R76, R92.reuse, R20 ;  /* 0x0000005c4c14723c */ /* 0x080fea0000001814 */
[----:B------:R-:W-:Y:S01]  /*1f000*/  LOP3.LUT R90, R136, 0xff, RZ, 0xc0, !PT ;  /* 0x000000ff885a7812 */ /* 0x000fe200078ec0ff */
[C---:B------:R-:W-:Y:S05]  /*1f010*/  HMMA.16816.F32 R24, R80.reuse, R92, R24 ;  /* 0x0000005c5018723c */ /* 0x040fea0000001818 */
[----:B------:R-:W-:Y:S01]  /*1f020*/  LOP3.LUT R91, R130, 0xffff, RZ, 0xc0, !PT ;  /* 0x0000ffff825b7812 */ /* 0x000fe200078ec0ff */
[-C--:B------:R-:W-:Y:S06]  /*1f030*/  HMMA.16816.F32 R28, R80, R94.reuse, R28 ;  /* 0x0000005e501c723c */ /* 0x080fec000000181c */
[C---:B------:R-:W-:Y:S05]  /*1f040*/  HMMA.16816.F32 R32, R76.reuse, R94, R32 ;  /* 0x0000005e4c20723c */ /* 0x040fea0000001820 */
[----:B---3--:R-:W-:Y:S02]  /*1f050*/  @!P2 HADD2 R146, -R114.H0_H0, -RZ.H0_H0 ;  /* 0xa00000ff7292a230 */ /* 0x008fe40000000900 */
[----:B----4-:R-:W-:Y:S04]  /*1f060*/  @!P5 HADD2 R139, -R113.H0_H0, -RZ.H0_H0 ;  /* 0xa00000ff718bd230 */ /* 0x010fe80000000900 */
[----:B------:R-:W-:Y:S01]  /*1f070*/  PRMT R72, R146, 0x7610, R72 ;  /* 0x0000761092487816 */ /* 0x000fe20000000048 */
[----:B------:R1:W-:Y:S01]  /*1f080*/  @!P2 STL.S16 [R1+0x40], R146 ;  /* 0x000040920100a387 */ /* 0x0003e20000100600 */
[----:B------:R-:W-:Y:S03]  /*1f090*/  PRMT R3, R139, 0x7610, R3 ;  /* 0x000076108b037816 */ /* 0x000fe60000000003 */
[----:B------:R2:W-:Y:S01]  /*1f0a0*/  @!P5 STL.S16 [R1+0x38], R139 ;  /* 0x0000388b0100d387 */ /* 0x0005e20000100600 */
[----:B------:R-:W-:Y:S02]  /*1f0b0*/  @!P2 PRMT R114, R72, 0x5410, RZ ;  /* 0x000054104872a816 */ /* 0x000fe400000000ff */
[----:B------:R-:W-:Y:S01]  /*1f0c0*/  @!P5 PRMT R113, R3, 0x5410, RZ ;  /* 0x000054100371d816 */ /* 0x000fe200000000ff */
[----:B------:R-:W3:Y:S01]  /*1f0d0*/  LDSM.16.MT88.4 R72, [R178+0x6800] ;  /* 0x00680000b248783b */ /* 0x000ee20000004200 */
[----:B------:R-:W-:Y:S02]  /*1f0e0*/  SHF.R.U32.HI R3, RZ, 0x8, R170 ;  /* 0x00000008ff037819 */ /* 0x000fe400000116aa */
[----:B------:R-:W-:Y:S01]  /*1f0f0*/  ISETP.LE.U32.AND P5, PT, R129, UR12, PT ;  /* 0x0000000c81007c0c */ /* 0x000fe2000bfa3070 */
[----:B------:R-:W-:Y:S01]  /*1f100*/  MUFU.EX2 R170, R185 ;  /* 0x000000b900aa7308 */ /* 0x000fe20000000800 */
[----:B------:R-:W-:Y:S02]  /*1f110*/  PRMT R135, R175, 0x5410, R3 ;  /* 0x00005410af877816 */ /* 0x000fe40000000003 */
[----:B------:R-:W-:Y:S01]  /*1f120*/  LOP3.LUT R3, R136, 0xffff, RZ, 0xc0, !PT ;  /* 0x0000ffff88037812 */ /* 0x000fe200078ec0ff */
[----:B------:R-:W-:Y:S01]  /*1f130*/  STG.E.U16 desc[UR26][R156.64+0x60], R114 ;  /* 0x000060729c007986 */ /* 0x000fe2000c10151a */
[----:B------:R-:W-:Y:S02]  /*1f140*/  ISETP.LE.U32.AND P2, PT, R0, UR12, PT ;  /* 0x0000000c00007c0c */ /* 0x000fe4000bf43070 */
[----:B------:R-:W-:Y:S03]  /*1f150*/  SHF.R.U32.HI R88, RZ, 0x8, R3 ;  /* 0x00000008ff587819 */ /* 0x000fe60000011603 */
[----:B------:R-:W4:Y:S01]  /*1f160*/  MUFU.EX2 R175, R190 ;  /* 0x000000be00af7308 */ /* 0x000f220000000800 */
[----:B------:R-:W-:Y:S01]  /*1f170*/  LOP3.LUT R3, R84, 0xff, RZ, 0xc0, !PT ;  /* 0x000000ff54037812 */ /* 0x000fe200078ec0ff */
[----:B------:R-:W-:Y:S01]  /*1f180*/  STG.E.U16 desc[UR26][R156.64+0x62], R113 ;  /* 0x000062719c007986 */ /* 0x000fe2000c10151a */
[----:B------:R-:W-:Y:S02]  /*1f190*/  LOP3.LUT R0, R171, 0xff, RZ, 0xc0, !PT ;  /* 0x000000ffab007812 */ /* 0x000fe400078ec0ff */
[----:B------:R-:W-:Y:S01]  /*1f1a0*/  PRMT R93, R90, 0x5410, R88 ;  /* 0x000054105a5d7816 */ /* 0x000fe20000000058 */
[----:B------:R-:W3:Y:S01]  /*1f1b0*/  LDSM.16.MT88.4 R84, [R179+0x6800] ;  /* 0x00680000b354783b */ /* 0x000ee20000004200 */
[----:B------:R-:W-:Y:S03]  /*1f1c0*/  PRMT R134, R0, 0x5410, R172 ;  /* 0x0000541000867816 */ /* 0x000fe600000000ac */
[----:B-1----:R1:W3:Y:S01]  /*1f1d0*/  MUFU.EX2 R146, R189 ;  /* 0x000000bd00927308 */ /* 0x0022e20000000800 */
[--C-:B------:R-:W-:Y:S02]  /*1f1e0*/  SHF.R.U32.HI R88, RZ, 0x10, R132.reuse ;  /* 0x00000010ff587819 */ /* 0x100fe40000011684 */
[----:B------:R-:W-:Y:S02]  /*1f1f0*/  PRMT R92, R3, 0x5410, R89 ;  /* 0x00005410035c7816 */ /* 0x000fe40000000059 */
[----:B------:R-:W-:Y:S01]  /*1f200*/  LOP3.LUT R3, R132, 0xffff, RZ, 0xc0, !PT ;  /* 0x0000ffff84037812 */ /* 0x000fe200078ec0ff */
[----:B--2---:R2:W2:Y:S01]  /*1f210*/  LDL.S16 R139, [R1+0x48] ;  /* 0x00004800018b7983 */ /* 0x0044a20000100600 */
[----:B------:R-:W-:Y:S03]  /*1f220*/  SHF.R.U32.HI R89, RZ, 0x18, R132 ;  /* 0x00000018ff597819 */ /* 0x000fe60000011684 */
[----:B------:R-:W-:Y:S01]  /*1f230*/  MUFU.EX2 R172, R187 ;  /* 0x000000bb00ac7308 */ /* 0x000fe20000000800 */
[----:B----4-:R-:W-:Y:S01]  /*1f240*/  F2FP.F16.F32.PACK_AB R112, R175, R112 ;  /* 0x00000070af70723e */ /* 0x010fe200000000ff */
[----:B------:R4:W5:Y:S01]  /*1f250*/  LDL.LU R190, [R1+0x188] ;  /* 0x0001880001be7983 */ /* 0x0009620000300800 */
[----:B------:R-:W-:Y:S02]  /*1f260*/  LOP3.LUT R88, R88, 0xff, RZ, 0xc0, !PT ;  /* 0x000000ff58587812 */ /* 0x000fe400078ec0ff */
[----:B------:R-:W-:Y:S01]  /*1f270*/  PRMT R147, R112, 0x7632, R147 ;  /* 0x0000763270937816 */ /* 0x000fe20000000093 */
[----:B------:R4:W4:Y:S01]  /*1f280*/  LDL.S16 R137, [R1+0x3c] ;  /* 0x00003c0001897983 */ /* 0x0009220000100600 */
[----:B------:R-:W-:Y:S03]  /*1f290*/  LOP3.LUT R90, R132, 0xff, RZ, 0xc0, !PT ;  /* 0x000000ff845a7812 */ /* 0x000fe600078ec0ff */
[----:B------:R-:W3:Y:S01]  /*1f2a0*/  MUFU.EX2 R171, R186 ;  /* 0x000000ba00ab7308 */ /* 0x000ee20000000800 */
[----:B------:R-:W-:Y:S01]  /*1f2b0*/  SHF.R.U32.HI R3, RZ, 0x8, R3 ;  /* 0x00000008ff037819 */ /* 0x000fe20000011603 */
[----:B-1----:R1:W5:Y:S01]  /*1f2c0*/  LDL.LU R189, [R1+0x184] ;  /* 0x0001840001bd7983 */ /* 0x0023620000300800 */
[----:B------:R-:W-:Y:S01]  /*1f2d0*/  PRMT R96, R88, 0x5410, R89 ;  /* 0x0000541058607816 */ /* 0x000fe20000000059 */
[-C--:B---3--:R-:W-:Y:S02]  /*1f2e0*/  HMMA.16816.F32 R36, R76, R72.reuse, R36 ;  /* 0x000000484c24723c */ /* 0x088fe40000001824 */
[----:B------:R1:W3:Y:S01]  /*1f2f0*/  LDL.S16 R136, [R1+0x44] ;  /* 0x0000440001887983 */ /* 0x0002e20000100600 */
[----:B------:R-:W-:Y:S01]  /*1f300*/  PRMT R117, R90, 0x5410, R3 ;  /* 0x000054105a757816 */ /* 0x000fe20000000003 */
[----:B------:R-:W-:Y:S01]  /*1f310*/  FADD.FTZ R164, R146, R173 ;  /* 0x000000ad92a47221 */ /* 0x000fe20000010000 */
[----:B------:R-:W-:Y:S01]  /*1f320*/  F2FP.F16.F32.PACK_AB R146, R174, R146 ;  /* 0x00000092ae92723e */ /* 0x000fe200000000ff */
[C---:B------:R-:W-:Y:S01]  /*1f330*/  HMMA.16816.F32 R40, R80.reuse, R72, R40 ;  /* 0x000000485028723c */ /* 0x040fe20000001828 */
[----:B------:R1:W5:Y:S04]  /*1f340*/  LDL.LU R188, [R1+0x180] ;  /* 0x0001800001bc7983 */ /* 0x0003680000300800 */
[----:B------:R-:W-:Y:S01]  /*1f350*/  PRMT R98, R112, 0x5410, R147 ;  /* 0x0000541070627816 */ /* 0x000fe20000000093 */
[-C--:B------:R-:W-:Y:S05]  /*1f360*/  HMMA.16816.F32 R44, R80, R74.reuse, R44 ;  /* 0x0000004a502c723c */ /* 0x080fea000000182c */
[----:B------:R-:W-:Y:S01]  /*1f370*/  SHF.R.U32.HI R3, RZ, 0x8, R91 ;  /* 0x00000008ff037819 */ /* 0x000fe2000001165b */
[C---:B------:R-:W-:Y:S05]  /*1f380*/  HMMA.16816.F32 R48, R76.reuse, R74, R48 ;  /* 0x0000004a4c30723c */ /* 0x040fea0000001830 */
[----:B------:R-:W-:Y:S01]  /*1f390*/  PRMT R145, R146, 0x7632, R145 ;  /* 0x0000763292917816 */ /* 0x000fe20000000091 */
[-C--:B------:R-:W-:Y:S05]  /*1f3a0*/  HMMA.16816.F32 R52, R76, R84.reuse, R52 ;  /* 0x000000544c34723c */ /* 0x080fea0000001834 */
[--C-:B------:R-:W-:Y:S01]  /*1f3b0*/  HSET2.LE.AND R74, R197, R127.reuse, PT ;  /* 0x0000007fc54a7233 */ /* 0x100fe20003803000 */
[C---:B------:R-:W-:Y:S05]  /*1f3c0*/  HMMA.16816.F32 R56, R80.reuse, R84, R56 ;  /* 0x000000545038723c */ /* 0x040fea0000001838 */
[--C-:B------:R-:W-:Y:S01]  /*1f3d0*/  HSET2.LE.AND R75, R196, R127.reuse, PT ;  /* 0x0000007fc44b7233 */ /* 0x100fe20003803000 */
[-C--:B------:R-:W-:Y:S05]  /*1f3e0*/  HMMA.16816.F32 R60, R80, R86.reuse, R60 ;  /* 0x00000056503c723c */ /* 0x080fea000000183c */
[----:B------:R-:W-:Y:S01]  /*1f3f0*/  LOP3.LUT R74, R74, R124, RZ, 0xc0, !PT ;  /* 0x0000007c4a4a7212 */ /* 0x000fe200078ec0ff */
[----:B------:R-:W-:Y:S05]  /*1f400*/  HMMA.16816.F32 R64, R76, R86, R64 ;  /* 0x000000564c40723c */ /* 0x000fea0000001840 */
[----:B------:R-:W-:Y:S02]  /*1f410*/  LOP3.LUT R75, R75, R119, RZ, 0xc0, !PT ;  /* 0x000000774b4b7212 */ /* 0x000fe400078ec0ff */
[--C-:B------:R-:W-:Y:S04]  /*1f420*/  HSET2.LE.AND R80, R117, R127.reuse, PT ;  /* 0x0000007f75507233 */ /* 0x100fe80003803000 */
[--C-:B------:R-:W-:Y:S02]  /*1f430*/  HSET2.LE.AND R81, R96, R127.reuse, PT ;  /* 0x0000007f60517233 */ /* 0x100fe40003803000 */
[--C-:B------:R-:W-:Y:S02]  /*1f440*/  HSET2.LE.AND R82, R135, R127.reuse, PT ;  /* 0x0000007f87527233 */ /* 0x100fe40003803000 */
[--C-:B------:R-:W-:Y:S02]  /*1f450*/  HSET2.LE.AND R83, R134, R127.reuse, PT ;  /* 0x0000007f86537233 */ /* 0x100fe40003803000 */
[----:B------:R-:W-:Y:S02]  /*1f460*/  F2FP.F16.F32.PACK_AB R144, R171, R172 ;  /* 0x000000acab90723e */ /* 0x000fe400000000ff */
[----:B------:R-:W-:Y:S02]  /*1f470*/  LOP3.LUT R80, R80, R125, RZ, 0xc0, !PT ;  /* 0x0000007d50507212 */ /* 0x000fe400078ec0ff */
[----:B------:R-:W-:Y:S02]  /*1f480*/  LOP3.LUT R81, R81, R126, RZ, 0xc0, !PT ;  /* 0x0000007e51517212 */ /* 0x000fe400078ec0ff */
[----:B------:R-:W-:Y:S02]  /*1f490*/  LOP3.LUT R83, R83, R118, RZ, 0xc0, !PT ;  /* 0x0000007653537212 */ /* 0x000fe400078ec0ff */
[----:B------:R-:W-:Y:S02]  /*1f4a0*/  LOP3.LUT R82, R82, R121, RZ, 0xc0, !PT ;  /* 0x0000007952527212 */ /* 0x000fe400078ec0ff */
[----:B------:R-:W-:Y:S02]  /*1f4b0*/  LOP3.LUT R3, R3, 0xffff, RZ, 0xc0, !PT ;  /* 0x0000ffff03037812 */ /* 0x000fe400078ec0ff */
[----:B------:R-:W-:Y:S02]  /*1f4c0*/  LOP3.LUT R129, R130, 0xffff, RZ, 0xc0, !PT ;  /* 0x0000ffff82817812 */ /* 0x000fe400078ec0ff */
[--C-:B------:R-:W-:Y:S02]  /*1f4d0*/  SHF.R.U32.HI R131, RZ, 0x10, R130.reuse ;  /* 0x00000010ff837819 */ /* 0x100fe40000011682 */
[----:B------:R-:W-:Y:S02]  /*1f4e0*/  SHF.R.U32.HI R130, RZ, 0x18, R130 ;  /* 0x00000018ff827819 */ /* 0x000fe40000011682 */
[----:B------:R-:W-:Y:S02]  /*1f4f0*/  LOP3.LUT R0, R163, UR25, R166, 0x96, !PT ;  /* 0x00000019a3007c12 */ /* 0x000fe4000f8e96a6 */
[----:B------:R1:W-:Y:S01]  /*1f500*/  MUFU.EX2 R166, R181 ;  /* 0x000000b500a67308 */ /* 0x0003e20000000800 */
[C---:B------:R-:W-:Y:S02]  /*1f510*/  LOP3.LUT R77, R162.reuse, 0xffff, RZ, 0xc0, !PT ;  /* 0x0000ffffa24d7812 */ /* 0x040fe400078ec0ff */
[----:B------:R-:W-:Y:S02]  /*1f520*/  LOP3.LUT R84, R162, 0xff, RZ, 0xc0, !PT ;  /* 0x000000ffa2547812 */ /* 0x000fe400078ec0ff */
[C---:B------:R-:W-:Y:S02]  /*1f530*/  PRMT R143, R144.reuse, 0x7632, R143 ;  /* 0x00007632908f7816 */ /* 0x040fe4000000008f */
[--C-:B------:R-:W-:Y:S02]  /*1f540*/  SHF.R.U32.HI R78, RZ, 0x18, R162.reuse ;  /* 0x00000018ff4e7819 */ /* 0x100fe400000116a2 */
[----:B------:R-:W-:Y:S02]  /*1f550*/  PRMT R96, R144, 0x5410, R143 ;  /* 0x0000541090607816 */ /* 0x000fe4000000008f */
[----:B------:R-:W-:Y:S02]  /*1f560*/  SHF.R.U32.HI R76, RZ, 0x10, R162 ;  /* 0x00000010ff4c7819 */ /* 0x000fe400000116a2 */
[----:B------:R-:W-:Y:S02]  /*1f570*/  F2FP.F16.F32.PACK_AB R142, R169, R170 ;  /* 0x000000aaa98e723e */ /* 0x000fe400000000ff */
[----:B------:R-:W-:Y:S02]  /*1f580*/  LOP3.LUT R76, R76, 0xff, RZ, 0xc0, !PT ;  /* 0x000000ff4c4c7812 */ /* 0x000fe400078ec0ff */
[----:B------:R-:W-:Y:S01]  /*1f590*/  PRMT R141, R142, 0x7632, R141 ;  /* 0x000076328e8d7816 */ /* 0x000fe2000000008d */
[----:B--2---:R-:W-:Y:S05]  /*1f5a0*/  @!P4 HADD2 R139, -R112.H0_H0, -RZ.H0_H0 ;  /* 0xa00000ff708bc230 */ /* 0x004fea0000000900 */
[----:B------:R-:W-:Y:S01]  /*1f5b0*/  @!P4 STL.S16 [R1+0x48], R139 ;  /* 0x0000488b0100c387 */ /* 0x000fe20000100600 */
[----:B------:R-:W-:Y:S01]  /*1f5c0*/  PRMT R88, R139, 0x7610, R88 ;  /* 0x000076108b587816 */ /* 0x000fe20000000058 */
[----:B----4-:R-:W-:Y:S03]  /*1f5d0*/  @!P6 HADD2 R137, -R147.H0_H0, -RZ.H0_H0 ;  /* 0xa00000ff9389e230 */ /* 0x010fe60000000900 */
[----:B------:R-:W-:Y:S02]  /*1f5e0*/  @!P4 PRMT R112, R88, 0x5410, RZ ;  /* 0x000054105870c816 */ /* 0x000fe400000000ff */
[----:B------:R-:W2:Y:S01]  /*1f5f0*/  LDSM.16.MT88.4 R88, [R177+0x7000] ;  /* 0x00700000b158783b */ /* 0x000ea20000004200 */
[----:B------:R-:W-:Y:S02]  /*1f600*/  ISETP.LE.U32.AND P4, PT, R3, UR12, PT ;  /* 0x0000000c03007c0c */ /* 0x000fe4000bf83070 */
[----:B------:R-:W-:Y:S01]  /*1f610*/  PRMT R72, R137, 0x7610, R72 ;  /* 0x0000761089487816 */ /* 0x000fe20000000048 */
[----:B---3--:R-:W-:Y:S01]  /*1f620*/  @!P5 HADD2 R136, -R146.H0_H0, -RZ.H0_H0 ;  /* 0xa00000ff9288d230 */ /* 0x008fe20000000900 */
[----:B------:R-:W-:Y:S02]  /*1f630*/  SHF.R.U32.HI R3, RZ, 0x8, R129 ;  /* 0x00000008ff037819 */ /* 0x000fe40000011681 */
[----:B------:R-:W-:Y:S01]  /*1f640*/  @!P6 PRMT R147, R72, 0x5410, RZ ;  /* 0x000054104893e816 */ /* 0x000fe200000000ff */
[----:B------:R-:W-:Y:S01]  /*1f650*/  STG.E.U16 desc[UR26][R160.64+0x5e], R112 ;  /* 0x00005e70a0007986 */ /* 0x000fe2000c10151a */
[----:B------:R-:W-:Y:S02]  /*1f660*/  PRMT R133, R133, 0x5410, R3 ;  /* 0x0000541085857816 */ /* 0x000fe40000000003 */
[----:B------:R-:W-:Y:S01]  /*1f670*/  PRMT R73, R136, 0x7610, R73 ;  /* 0x0000761088497816 */ /* 0x000fe20000000049 */
[----:B------:R-:W-:Y:S01]  /*1f680*/  @!P6 STL.S16 [R1+0x3c], R137 ;  /* 0x00003c890100e387 */ /* 0x000fe20000100600 */
[----:B------:R-:W-:Y:S02]  /*1f690*/  ISETP.LE.U32.AND P6, PT, R97, UR12, PT ;  /* 0x0000000c61007c0c */ /* 0x000fe4000bfc3070 */
[--C-:B------:R-:W-:Y:S01]  /*1f6a0*/  HSET2.LE.AND R102, R133, R127.reuse, PT ;  /* 0x0000007f85667233 */ /* 0x100fe20003803000 */
[----:B------:R-:W-:Y:S01]  /*1f6b0*/  STG.E.U16 desc[UR26][R160.64+0x60], R147 ;  /* 0x00006093a0007986 */ /* 0x000fe2000c10151a */
[----:B------:R-:W-:Y:S02]  /*1f6c0*/  LOP3.LUT R72, R162, 0xff, RZ, 0xc0, !PT ;  /* 0x000000ffa2487812 */ /* 0x000fe400078ec0ff */
[----:B------:R-:W-:Y:S01]  /*1f6d0*/  PRMT R97, R146, 0x5410, R145 ;  /* 0x0000541092617816 */ /* 0x000fe20000000091 */
[----:B------:R-:W-:Y:S01]  /*1f6e0*/  LDSM.16.MT88.4 R132, [R177+0x7800] ;  /* 0x00780000b184783b */ /* 0x000fe20000004200 */
[----:B------:R-:W-:Y:S02]  /*1f6f0*/  @!P5 PRMT R146, R73, 0x5410, RZ ;  /* 0x000054104992d816 */ /* 0x000fe400000000ff */
[--C-:B------:R-:W-:Y:S02]  /*1f700*/  HSET2.LE.AND R73, R92, R127.reuse, PT ;  /* 0x0000007f5c497233 */ /* 0x100fe40003803000 */
[----:B------:R-:W-:Y:S02]  /*1f710*/  LOP3.LUT R102, R102, R96, RZ, 0xc0, !PT ;  /* 0x0000006066667212 */ /* 0x000fe400078ec0ff */
[----:B------:R-:W-:Y:S01]  /*1f720*/  LOP3.LUT R3, R131, 0xff, RZ, 0xc0, !PT ;  /* 0x000000ff83037812 */ /* 0x000fe200078ec0ff */
[----:B------:R-:W-:Y:S01]  /*1f730*/  STG.E.U16 desc[UR26][R158.64+0x60], R146 ;  /* 0x000060929e007986 */ /* 0x000fe2000c10151a */
[----:B------:R-:W-:Y:S02]  /*1f740*/  LOP3.LUT R73, R73, R123, RZ, 0xc0, !PT ;  /* 0x0000007b49497212 */ /* 0x000fe400078ec0ff */
[----:B------:R-:W-:Y:S01]  /*1f750*/  PRMT R130, R3, 0x5410, R130 ;  /* 0x0000541003827816 */ /* 0x000fe20000000082 */
[----:B------:R-:W-:Y:S01]  /*1f760*/  @!P5 STL.S16 [R1+0x44], R136 ;  /* 0x000044880100d387 */ /* 0x000fe20000100600 */
[----:B------:R-:W-:Y:S02]  /*1f770*/  ISETP.LE.U32.AND P5, PT, R72, UR12, PT ;  /* 0x0000000c48007c0c */ /* 0x000fe4000bfa3070 */
[--C-:B------:R-:W-:Y:S01]  /*1f780*/  HSET2.LE.AND R72, R93, R127.reuse, PT ;  /* 0x0000007f5d487233 */ /* 0x100fe20003803000 */
[----:B------:R3:W4:Y:S01]  /*1f790*/  LDL.S16 R99, [R1+0x30] ;  /* 0x0000300001637983 */ /* 0x0007220000100600 */
[----:B------:R-:W-:Y:S01]  /*1f7a0*/  LOP3.LUT R3, R162, 0xffff, RZ, 0xc0, !PT ;  /* 0x0000ffffa2037812 */ /* 0x000fe200078ec0ff */
[----:B------:R1:W3:Y:S02]  /*1f7b0*/  MUFU.EX2 R163, R176 ;  /* 0x000000b000a37308 */ /* 0x0002e40000000800 */
[----:B------:R1:W5:Y:S01]  /*1f7c0*/  LDL.LU R187, [R1+0x17c] ;  /* 0x00017c0001bb7983 */ /* 0x0003620000300800 */
[----:B------:R-:W-:Y:S02]  /*1f7d0*/  LOP3.LUT R72, R72, R122, RZ, 0xc0, !PT ;  /* 0x0000007a48487212 */ /* 0x000fe400078ec0ff */
[----:B------:R-:W-:Y:S01]  /*1f7e0*/  SHF.R.U32.HI R79, RZ, 0x8, R3 ;  /* 0x00000008ff4f7819 */ /* 0x000fe20000011603 */
[----:B------:R1:W3:Y:S01]  /*1f7f0*/  LDL.S16 R85, [R1+0x34] ;  /* 0x0000340001557983 */ /* 0x0002e20000100600 */
[--C-:B------:R-:W-:Y:S02]  /*1f800*/  HSET2.LE.AND R103, R130, R127.reuse, PT ;  /* 0x0000007f82677233 */ /* 0x100fe40003803000 */
[----:B------:R-:W-:Y:S01]  /*1f810*/  PRMT R100, R84, 0x5410, R79 ;  /* 0x0000541054647816 */ /* 0x000fe2000000004f */
[-C--:B--2---:R-:W-:Y:S01]  /*1f820*/  HMMA.16816.F32 R4, R72, R88.reuse, R4 ;  /* 0x000000584804723c */ /* 0x084fe20000001804 */
[----:B------:R-:W2:Y:S04]  /*1f830*/  LDSM.16.MT88.4 R92, [R180+0x7000] ;  /* 0x00700000b45c783b */ /* 0x000ea80000004200 */
[--C-:B------:R-:W-:Y:S01]  /*1f840*/  SHF.R.U32.HI R3, RZ, 0x8, R77.reuse ;  /* 0x00000008ff037819 */ /* 0x100fe2000001164d */
[C---:B------:R-:W-:Y:S03]  /*1f850*/  HMMA.16816.F32 R8, R80.reuse, R88, R8 ;  /* 0x000000585008723c */ /* 0x040fe60000001808 */
[----:B------:R1:W5:Y:S02]  /*1f860*/  LDL.LU R186, [R1+0x178] ;  /* 0x0001780001ba7983 */ /* 0x0003640000300800 */
[----:B------:R-:W-:Y:S01]  /*1f870*/  LOP3.LUT R3, R3, 0xffff, RZ, 0xc0, !PT ;  /* 0x0000ffff03037812 */ /* 0x000fe200078ec0ff */
[-C--:B------:R-:W-:Y:S05]  /*1f880*/  HMMA.16816.F32 R12, R80, R90.reuse, R12 ;  /* 0x0000005a500c723c */ /* 0x080fea000000180c */
[----:B------:R-:W-:Y:S01]  /*1f890*/  SHF.R.U32.HI R89, RZ, 0x18, R2 ;  /* 0x00000018ff597819 */ /* 0x000fe20000011602 */
[C---:B------:R-:W-:Y:S07]  /*1f8a0*/  HMMA.16816.F32 R16, R72.reuse, R90, R16 ;  /* 0x0000005a4810723c */ /* 0x040fee0000001810 */
[----:B------:R-:W-:Y:S04]  /*1f8b0*/  LOP3.LUT R90, R2, 0xff, RZ, 0xc0, !PT ;  /* 0x000000ff025a7812 */ /* 0x000fe800078ec0ff */
[----:B------:R-:W-:Y:S01]  /*1f8c0*/  SHF.R.U32.HI R91, RZ, 0x18, R0 ;  /* 0x00000018ff5b7819 */ /* 0x000fe20000011600 */
[-C--:B--2---:R-:W-:Y:S06]  /*1f8d0*/  HMMA.16816.F32 R20, R72, R92.reuse, R20 ;  /* 0x0000005c4814723c */ /* 0x084fec0000001814 */
[C---:B------:R-:W-:Y:S06]  /*1f8e0*/  HMMA.16816.F32 R24, R80.reuse, R92, R24 ;  /* 0x0000005c5018723c */ /* 0x040fec0000001818 */
[-C--:B------:R-:W-:Y:S05]  /*1f8f0*/  HMMA.16816.F32 R28, R80, R94.reuse, R28 ;  /* 0x0000005e501c723c */ /* 0x080fea000000181c */
[----:B------:R-:W-:Y:S01]  /*1f900*/  LOP3.LUT R92, R0, 0xff, RZ, 0xc0, !PT ;  /* 0x000000ff005c7812 */ /* 0x000fe200078ec0ff */
[C---:B------:R-:W-:Y:S05]  /*1f910*/  HMMA.16816.F32 R32, R72.reuse, R94, R32 ;  /* 0x0000005e4820723c */ /* 0x040fea0000001820 */
[----:B----4-:R-:W-:Y:S05]  /*1f920*/  @!P3 HADD2 R99, -R145.H0_H0, -RZ.H0_H0 ;  /* 0xa00000ff9163b230 */ /* 0x010fea0000000900 */
[----:B------:R2:W-:Y:S01]  /*1f930*/  @!P3 STL.S16 [R1+0x30], R99 ;  /* 0x000030630100b387 */ /* 0x0005e20000100600 */
[----:B------:R-:W-:Y:S01]  /*1f940*/  PRMT R77, R99, 0x7610, R77 ;  /* 0x00007610634d7816 */ /* 0x000fe2000000004d */
[----:B---3--:R-:W-:Y:S02]  /*1f950*/  @!P1 HADD2 R85, -R144.H0_H0, -RZ.H0_H0 ;  /* 0xa00000ff90559230 */ /* 0x008fe40000000900 */
[----:B------:R3:W5:Y:S01]  /*1f960*/  LDL.LU R185, [R1+0x174] ;  /* 0x0001740001b97983 */ /* 0x0007620000300800 */
[----:B------:R-:W-:Y:S02]  /*1f970*/  @!P3 PRMT R145, R77, 0x5410, RZ ;  /* 0x000054104d91b816 */ /* 0x000fe400000000ff */
[----:B------:R-:W-:Y:S01]  /*1f980*/  ISETP.LE.U32.AND P3, PT, R3, UR12, PT ;  /* 0x0000000c03007c0c */ /* 0x000fe2000bf63070 */
[----:B------:R4:W-:Y:S01]  /*1f990*/  @!P1 STL.S16 [R1+0x34], R85 ;  /* 0x0000345501009387 */ /* 0x0009e20000100600 */
[----:B------:R-:W-:Y:S02]  /*1f9a0*/  PRMT R84, R85, 0x7610, R84 ;  /* 0x0000761055547816 */ /* 0x000fe40000000054 */
[----:B------:R-:W-:Y:S01]  /*1f9b0*/  SHF.R.U32.HI R3, RZ, 0x10, R162 ;  /* 0x00000010ff037819 */ /* 0x000fe200000116a2 */
[----:B------:R3:W5:Y:S01]  /*1f9c0*/  LDL.LU R184, [R1+0x170] ;  /* 0x0001700001b87983 */ /* 0x0007620000300800 */
[----:B------:R-:W-:Y:S02]  /*1f9d0*/  @!P1 PRMT R144, R84, 0x5410, RZ ;  /* 0x0000541054909816 */ /* 0x000fe400000000ff */
[----:B------:R-:W-:Y:S01]  /*1f9e0*/  LOP3.LUT R84, R2, 0xffff, RZ, 0xc0, !PT ;  /* 0x0000ffff02547812 */ /* 0x000fe200078ec0ff */
[----:B------:R3:W5:Y:S01]  /*1f9f0*/  LDL.LU R183, [R1+0x16c] ;  /* 0x00016c0001b77983 */ /* 0x0007620000300800 */
[----:B------:R-:W-:Y:S02]  /*1fa00*/  LOP3.LUT R3, R3, 0xff, RZ, 0xc0, !PT ;  /* 0x000000ff03037812 */ /* 0x000fe400078ec0ff */
[----:B------:R-:W-:Y:S01]  /*1fa10*/  SHF.R.U32.HI R88, RZ, 0x8, R84 ;  /* 0x00000008ff587819 */ /* 0x000fe20000011654 */
[----:B------:R3:W5:Y:S01]  /*1fa20*/  LDL.LU R182, [R1+0x168] ;  /* 0x0001680001b67983 */ /* 0x0007620000300800 */
[----:B------:R-:W-:Y:S02]  /*1fa30*/  ISETP.LE.U32.AND P1, PT, R3, UR12, PT ;  /* 0x0000000c03007c0c */ /* 0x000fe4000bf23070 */
[----:B------:R-:W-:Y:S01]  /*1fa40*/  SHF.R.U32.HI R3, RZ, 0x10, R0 ;  /* 0x00000010ff037819 */ /* 0x000fe20000011600 */
[----:B-1----:R3:W5:Y:S01]  /*1fa50*/  LDL.LU R181, [R1+0x164] ;  /* 0x0001640001b57983 */ /* 0x0027620000300800 */
[----:B--2---:R-:W-:Y:S02]  /*1fa60*/  PRMT R99, R76, 0x5410, R78 ;  /* 0x000054104c637816 */ /* 0x004fe4000000004e */
[----:B------:R-:W-:Y:S01]  /*1fa70*/  PRMT R88, R90, 0x5410, R88 ;  /* 0x000054105a587816 */ /* 0x000fe20000000058 */
[----:B------:R3:W5:Y:S01]  /*1fa80*/  LDL.LU R176, [R1+0x160] ;  /* 0x0001600001b07983 */ /* 0x0007620000300800 */
[--C-:B------:R-:W-:Y:S02]  /*1fa90*/  HSET2.LE.AND R90, R100, R127.reuse, PT ;  /* 0x0000007f645a7233 */ /* 0x100fe40003803000 */
[----:B------:R-:W-:Y:S01]  /*1faa0*/  SHF.R.U32.HI R162, RZ, 0x18, R162 ;  /* 0x00000018ffa27819 */ /* 0x000fe200000116a2 */
[----:B------:R3:W2:Y:S01]  /*1fab0*/  LDL.S16 R201, [R1+0x28] ;  /* 0x0000280001c97983 */ /* 0x0006a20000100600 */
[----:B----4-:R-:W-:Y:S02]  /*1fac0*/  SHF.R.U32.HI R85, RZ, 0x10, R2 ;  /* 0x00000010ff557819 */ /* 0x010fe40000011602 */
[----:B------:R-:W-:Y:S01]  /*1fad0*/  LOP3.LUT R2, R0, 0xffff, RZ, 0xc0, !PT ;  /* 0x0000ffff00027812 */ /* 0x000fe200078ec0ff */
[----:B------:R3:W4:Y:S01]  /*1fae0*/  LDL.S16 R200, [R1+0x24] ;  /* 0x0000240001c87983 */ /* 0x0007220000100600 */
[----:B------:R-:W-:Y:S02]  /*1faf0*/  LOP3.LUT R0, R85, 0xff, RZ, 0xc0, !PT ;  /* 0x000000ff55007812 */ /* 0x000fe400078ec0ff */
[----:B------:R-:W-:Y:S01]  /*1fb00*/  SHF.R.U32.HI R2, RZ, 0x8, R2 ;  /* 0x00000008ff027819 */ /* 0x000fe20000011602 */
[----:B------:R3:W3:Y:S01]  /*1fb10*/  LDL.S16 R197, [R1+0x20] ;  /* 0x0000200001c57983 */ /* 0x0006e20000100600 */
[--C-:B------:R-:W-:Y:S02]  /*1fb20*/  HSET2.LE.AND R100, R88, R127.reuse, PT ;  /* 0x0000007f58647233 */ /* 0x100fe40003803000 */
[----:B------:R-:W-:Y:S01]  /*1fb30*/  PRMT R2, R92, 0x5410, R2 ;  /* 0x000054105c027816 */ /* 0x000fe20000000002 */
[----:B------:R1:W3:Y:S01]  /*1fb40*/  LDL.S16 R196, [R1+0x1c] ;  /* 0x00001c0001c47983 */ /* 0x0002e20000100600 */
[----:B------:R-:W-:Y:S02]  /*1fb50*/  PRMT R0, R0, 0x5410, R89 ;  /* 0x0000541000007816 */ /* 0x000fe40000000059 */
[----:B------:R-:W-:Y:S01]  /*1fb60*/  LOP3.LUT R100, R100, R128, RZ, 0xc0, !PT ;  /* 0x0000008064647212 */ /* 0x000fe200078ec0ff */
[----:B------:R1:W3:Y:S01]  /*1fb70*/  LDL.S16 R92, [R1+0x2c] ;  /* 0x00002c00015c7983 */ /* 0x0002e20000100600 */
[--C-:B------:R-:W-:Y:S02]  /*1fb80*/  HSET2.LE.AND R88, R2, R127.reuse, PT ;  /* 0x0000007f02587233 */ /* 0x100fe40003803000 */
[--C-:B------:R-:W-:Y:S01]  /*1fb90*/  HSET2.LE.AND R101, R0, R127.reuse, PT ;  /* 0x0000007f00657233 */ /* 0x100fe20003803000 */
[----:B------:R1:W3:Y:S01]  /*1fba0*/  LDL.S16 R195, [R1+0x18] ;  /* 0x0000180001c37983 */ /* 0x0002e20000100600 */
[----:B------:R-:W-:Y:S02]  /*1fbb0*/  F2FP.F16.F32.PACK_AB R2, R163, R166 ;  /* 0x000000a6a302723e */ /* 0x000fe400000000ff */
[----:B------:R-:W-:Y:S01]  /*1fbc0*/  LOP3.LUT R3, R3, 0xff, RZ, 0xc0, !PT ;  /* 0x000000ff03037812 */ /* 0x000fe200078ec0ff */
[----:B------:R1:W3:Y:S01]  /*1fbd0*/  LDL.S16 R173, [R1+0x4] ;  /* 0x0000040001ad7983 */ /* 0x0002e20000100600 */
[----:B------:R-:W-:Y:S02]  /*1fbe0*/  LOP3.LUT R101, R101, R116, RZ, 0xc0, !PT ;  /* 0x0000007465657212 */ /* 0x000fe400078ec0ff */
[----:B------:R-:W-:Y:S01]  /*1fbf0*/  PRMT R3, R3, 0x5410, R91 ;  /* 0x0000541003037816 */ /* 0x000fe2000000005b */
[----:B------:R-:W1:Y:S01]  /*1fc00*/  LDSM.16.MT88.4 R76, [R178+0x7000] ;  /* 0x00700000b24c783b */ /* 0x000e620000004200 */
[--C-:B------:R-:W-:Y:S02]  /*1fc10*/  HSET2.LE.AND R91, R99, R127.reuse, PT ;  /* 0x0000007f635b7233 */ /* 0x100fe40003803000 */
[----:B------:R-:W-:Y:S02]  /*1fc20*/  PRMT R0, R2, 0x7632, R0 ;  /* 0x0000763202007816 */ /* 0x000fe40000000000 */
[----:B------:R-:W-:Y:S02]  /*1fc30*/  HSET2.LE.AND R89, R3, R127, PT ;  /* 0x0000007f03597233 */ /* 0x000fe40003803000 */
[----:B------:R-:W-:Y:S01]  /*1fc40*/  F2FP.F16.F32.PACK_AB R3, R167, R168 ;  /* 0x000000a8a703723e */ /* 0x000fe200000000ff */
[----:B------:R-:W1:Y:S03]  /*1fc50*/  LDSM.16.MT88.4 R84, [R179+0x7000] ;  /* 0x00700000b354783b */ /* 0x000e660000004200 */
[----:B------:R-:W-:Y:S05]  /*1fc60*/  PRMT R140, R3, 0x7632, R140 ;  /* 0x00007632038c7816 */ /* 0x000fea000000008c */
[----:B------:R-:W1:Y:S08]  /*1fc70*/  LDSM.16.MT88.4 R124, [R180+0x7800] ;  /* 0x00780000b47c783b */ /* 0x000e700000004200 */
[----:B------:R-:W3:Y:S08]  /*1fc80*/  LDSM.16.MT88.4 R116, [R178+0x7800] ;  /* 0x00780000b274783b */ /* 0x000ef00000004200 */
[----:B------:R-:W-:Y:S04]  /*1fc90*/  STG.E.U16 desc[UR26][R158.64+0x62], R145 ;  /* 0x000062919e007986 */ /* 0x000fe8000c10151a */
[----:B------:R-:W-:Y:S01]  /*1fca0*/  STG.E.U16 desc[UR26][R154.64+0x70], R144 ;  /* 0x000070909a007986 */ /* 0x000fe2000c10151a */
[-C--:B-1----:R-:W-:Y:S06]  /*1fcb0*/  HMMA.16816.F32 R36, R72, R76.reuse, R36 ;  /* 0x0000004c4824723c */ /* 0x082fec0000001824 */
[C---:B------:R-:W-:Y:S06]  /*1fcc0*/  HMMA.16816.F32 R40, R80.reuse, R76, R40 ;  /* 0x0000004c5028723c */ /* 0x040fec0000001828 */
[-C--:B------:R-:W-:Y:S05]  /*1fcd0*/  HMMA.16816.F32 R44, R80, R78.reuse, R44 ;  /* 0x0000004e502c723c */ /* 0x080fea000000182c */
[----:B------:R-:W-:Y:S01]  /*1fce0*/  PRMT R76, R142, 0x5410, R141 ;  /* 0x000054108e4c7816 */ /* 0x000fe2000000008d */
[C---:B------:R-:W-:Y:S05]  /*1fcf0*/  HMMA.16816.F32 R48, R72.reuse, R78, R48 ;  /* 0x0000004e4830723c */ /* 0x040fea0000001830 */
[----:B------:R-:W-:Y:S01]  /*1fd00*/  LOP3.LUT R103, R103, R76, RZ, 0xc0, !PT ;  /* 0x0000004c67677212 */ /* 0x000fe200078ec0ff */
[-C--:B------:R-:W-:Y:S05]  /*1fd10*/  HMMA.16816.F32 R52, R72, R84.reuse, R52 ;  /* 0x000000544834723c */ /* 0x080fea0000001834 */
[----:B------:R-:W-:Y:S01]  /*1fd20*/  PRMT R78, R3, 0x5410, R140 ;  /* 0x00005410034e7816 */ /* 0x000fe2000000008c */
[C---:B------:R-:W-:Y:S05]  /*1fd30*/  HMMA.16816.F32 R56, R80.reuse, R84, R56 ;  /* 0x000000545038723c */ /* 0x040fea0000001838 */
[----:B------:R-:W-:Y:S01]  /*1fd40*/  PRMT R79, R2, 0x5410, R0 ;  /* 0x00005410024f7816 */ /* 0x000fe20000000000 */
[-C--:B------:R-:W-:Y:S05]  /*1fd50*/  HMMA.16816.F32 R60, R80, R86.reuse, R60 ;  /* 0x00000056503c723c */ /* 0x080fea000000183c */
[----:B------:R-:W-:Y:S01]  /*1fd60*/  LOP3.LUT R76, R88, R98, RZ, 0xc0, !PT ;  /* 0x00000062584c7212 */ /* 0x000fe200078ec0ff */
[----:B------:R-:W-:Y:S05]  /*1fd70*/  HMMA.16816.F32 R64, R72, R86, R64 ;  /* 0x000000564840723c */ /* 0x000fea0000001840 */
[----:B------:R-:W-:Y:S01]  /*1fd80*/  LOP3.LUT R77, R89, R97, RZ, 0xc0, !PT ;  /* 0x00000061594d7212 */ /* 0x000fe200078ec0ff */
[-C--:B------:R-:W-:Y:S01]  /*1fd90*/  HMMA.16816.F32 R136, R100, R132.reuse, R4 ;  /* 0x000000846488723c */ /* 0x080fe20000001804 */
[----:B------:R-:W1:Y:S04]  /*1fda0*/  LDSM.16.MT88.4 R4, [R179+0x7800] ;  /* 0x00780000b304783b */ /* 0x000e680000004200 */
[----:B------:R-:W-:Y:S01]  /*1fdb0*/  LOP3.LUT R78, R90, R78, RZ, 0xc0, !PT ;  /* 0x0000004e5a4e7212 */ /* 0x000fe200078ec0ff */
[----:B------:R-:W-:Y:S01]  /*1fdc0*/  IMAD.MOV.U32 R73, RZ, RZ, R70 ;  /* 0x000000ffff497224 */ /* 0x000fe200078e0046 */
[----:B------:R-:W-:Y:S01]  /*1fdd0*/  LOP3.LUT R79, R91, R79, RZ, 0xc0, !PT ;  /* 0x0000004f5b4f7212 */ /* 0x000fe200078ec0ff */
[----:B------:R-:W-:Y:S06]  /*1fde0*/  IMAD.MOV.U32 R72, RZ, RZ, R71 ;  /* 0x000000ffff487224 */ /* 0x000fec00078e0047 */
[C---:B------:R-:W-:Y:S06]  /*1fdf0*/  HMMA.16816.F32 R108, R76.reuse, R132, R8 ;  /* 0x000000844c6c723c */ /* 0x040fec0000001808 */
[-C--:B------:R-:W-:Y:S06]  /*1fe00*/  HMMA.16816.F32 R104, R76, R134.reuse, R12 ;  /* 0x000000864c68723c */ /* 0x080fec000000180c */
[C---:B------:R-:W-:Y:S06]  /*1fe10*/  HMMA.16816.F32 R132, R100.reuse, R134, R16 ;  /* 0x000000866484723c */ /* 0x040fec0000001810 */
[-C--:B------:R-:W-:Y:S06]  /*1fe20*/  HMMA.16816.F32 R128, R100, R124.reuse, R20 ;  /* 0x0000007c6480723c */ /* 0x080fec0000001814 */
[C---:B------:R-:W-:Y:S05]  /*1fe30*/  HMMA.16816.F32 R96, R76.reuse, R124, R24 ;  /* 0x0000007c4c60723c */ /* 0x040fea0000001818 */
[----:B--2---:R-:W-:Y:S02]  /*1fe40*/  @!P2 HADD2 R201, -R142.H0_H0, -RZ.H0_H0 ;  /* 0xa00000ff8ec9a230 */ /* 0x004fe40000000900 */
[----:B----4-:R-:W-:Y:S04]  /*1fe50*/  @!P6 HADD2 R200, -R141.H0_H0, -RZ.H0_H0 ;  /* 0xa00000ff8dc8e230 */ /* 0x010fe80000000900 */
[----:B------:R-:W-:Y:S01]  /*1fe60*/  PRMT R13, R201, 0x7610, R13 ;  /* 0x00007610c90d7816 */ /* 0x000fe2000000000d */
[----:B---3--:R-:W-:Y:S03]  /*1fe70*/  @!P5 HADD2 R197, -R3.H0_H0, -RZ.H0_H0 ;  /* 0xa00000ff03c5d230 */ /* 0x008fe60000000900 */
[----:B------:R-:W-:Y:S02]  /*1fe80*/  @!P2 PRMT R142, R13, 0x5410, RZ ;  /* 0x000054100d8ea816 */ /* 0x000fe400000000ff */
[----:B------:R-:W-:Y:S01]  /*1fe90*/  PRMT R12, R200, 0x7610, R12 ;  /* 0x00007610c80c7816 */ /* 0x000fe2000000000c */
[----:B------:R-:W-:Y:S01]  /*1fea0*/  @!P3 HADD2 R196, -R140.H0_H0, -RZ.H0_H0 ;  /* 0xa00000ff8cc4b230 */ /* 0x000fe20000000900 */
[----:B------:R-:W-:Y:S02]  /*1feb0*/  PRMT R11, R197, 0x7610, R11 ;  /* 0x00007610c50b7816 */ /* 0x000fe4000000000b */
[----:B------:R-:W-:Y:S01]  /*1fec0*/  @!P6 PRMT R141, R12, 0x5410, RZ ;  /* 0x000054100c8de816 */ /* 0x000fe200000000ff */
[----:B------:R-:W-:Y:S01]  /*1fed0*/  @!P4 HADD2 R92, -R143.H0_H0, -RZ.H0_H0 ;  /* 0xa00000ff8f5cc230 */ /* 0x000fe20000000900 */
[----:B------:R-:W-:Y:S02]  /*1fee0*/  @!P5 PRMT R3, R11, 0x5410, RZ ;  /* 0x000054100b03d816 */ /* 0x000fe400000000ff */
[----:B------:R-:W-:Y:S01]  /*1fef0*/  PRMT R10, R196, 0x7610, R10 ;  /* 0x00007610c40a7816 */ /* 0x000fe2000000000a */
[----:B------:R-:W-:Y:S01]  /*1ff00*/  @!P1 HADD2 R195, -R2.H0_H0, -RZ.H0_H0 ;  /* 0xa00000ff02c39230 */ /* 0x000fe20000000900 */
[----:B------:R2:W-:Y:S01]  /*1ff10*/  @!P4 STL.S16 [R1+0x2c], R92 ;  /* 0x00002c5c0100c387 */ /* 0x0005e20000100600 */
[----:B------:R-:W-:Y:S02]  /*1ff20*/  PRMT R14, R92, 0x7610, R14 ;  /* 0x000076105c0e7816 */ /* 0x000fe4000000000e */
[----:B------:R-:W-:Y:S01]  /*1ff30*/  @!P3 PRMT R140, R10, 0x5410, RZ ;  /* 0x000054100a8cb816 */ /* 0x000fe200000000ff */
[----:B------:R-:W-:Y:S01]  /*1ff40*/  @!P2 STL.S16 [R1+0x28], R201 ;  /* 0x000028c90100a387 */ /* 0x000fe20000100600 */
[----:B------:R-:W-:Y:S02]  /*1ff50*/  @!P4 PRMT R143, R14, 0x5410, RZ ;  /* 0x000054100e8fc816 */ /* 0x000fe400000000ff */
[----:B------:R-:W-:Y:S01]  /*1ff60*/  ISETP.LE.U32.AND P4, PT, R162, UR12, PT ;  /* 0x0000000ca2007c0c */ /* 0x000fe2000bf83070 */
[----:B------:R-:W-:Y:S01]  /*1ff70*/  @!P6 STL.S16 [R1+0x24], R200 ;  /* 0x000024c80100e387 */ /* 0x000fe20000100600 */
[----:B------:R-:W-:Y:S03]  /*1ff80*/  PRMT R9, R195, 0x7610, R9 ;  /* 0x00007610c3097816 */ /* 0x000fe60000000009 */
[----:B------:R-:W-:Y:S01]  /*1ff90*/  STG.E.U16 desc[UR26][R154.64+0x72], R143 ;  /* 0x0000728f9a007986 */ /* 0x000fe2000c10151a */
[----:B------:R-:W-:Y:S03]  /*1ffa0*/  @!P1 PRMT R2, R9, 0x5410, RZ ;  /* 0x0000541009029816 */ /* 0x000fe600000000ff */
[----:B------:R-:W-:Y:S04]  /*1ffb0*/  STG.E.U16 desc[UR26][R156.64+0x70], R142 ;  /* 0x0000708e9c007986 */ /* 0x000fe8000c10151a */
[----:B------:R-:W-:Y:S01]  /*1ffc0*/  STG.E.U16 desc[UR26][R156.64+0x72], R141 ;  /* 0x0000728d9c007986 */ /* 0x000fe2000c10151a */
[----:B------:R-:W-:Y:S03]  /*1ffd0*/  @!P4 HADD2 R173, -R0.H0_H0, -RZ.H0_H0 ;  /* 0xa00000ff00adc230 */ /* 0x000fe60000000900 */
[----:B------:R3:W-:Y:S01]  /*1ffe0*/  STG.E.U16 desc[UR26][R160.64+0x6e], R3 ;  /* 0x00006e03a0007986 */ /* 0x0007e2000c10151a */
[-C--:B--2---:R-:W-:Y:S03]  /*1fff0*/  HMMA.16816.F32 R92, R76, R126.reuse, R28 ;  /* 0x0000007e4c5c723c */ /* 0x084fe6000000181c */
[----:B------:R-:W-:Y:S01]  /*20000*/  STG.E.U16 desc[UR26][R160.64+0x70], R140 ;  /* 0x0000708ca0007986 */ /* 0x000fe2000c10151a */
[----:B------:R-:W-:Y:S02]  /*20010*/  PRMT R8, R173, 0x7610, R8 ;  /* 0x00007610ad087816 */ /* 0x000fe40000000008 */
[C---:B------:R-:W-:Y:S01]  /*20020*/  HMMA.16816.F32 R124, R100.reuse, R126, R32 ;  /* 0x0000007e647c723c */ /* 0x040fe20000001820 */
[----:B------:R2:W-:Y:S04]  /*20030*/  STG.E.U16 desc[UR26][R158.64+0x70], R2 ;  /* 0x000070029e007986 */ /* 0x0005e8000c10151a */
[----:B------:R-:W-:Y:S01]  /*20040*/  @!P5 STL.S16 [R1+0x20], R197 ;  /* 0x000020c50100d387 */ /* 0x000fe20000100600 */
[-C--:B------:R-:W-:Y:S03]  /*20050*/  HMMA.16816.F32 R120, R100, R116.reuse, R36 ;  /* 0x000000746478723c */ /* 0x080fe60000001824 */
[----:B------:R-:W-:Y:S02]  /*20060*/  @!P3 STL.S16 [R1+0x1c], R196 ;  /* 0x00001cc40100b387 */ /* 0x000fe40000100600 */
[----:B------:R-:W-:Y:S01]  /*20070*/  @!P4 PRMT R0, R8, 0x5410, RZ ;  /* 0x000054100800c816 */ /* 0x000fe200000000ff */
[C---:B------:R-:W-:Y:S01]  /*20080*/  HMMA.16816.F32 R88, R76.reuse, R116, R40 ;  /* 0x000000744c58723c */ /* 0x040fe20000001828 */
[----:B------:R-:W-:Y:S01]  /*20090*/  @!P1 STL.S16 [R1+0x18], R195 ;  /* 0x000018c301009387 */ /* 0x000fe20000100600 */
[----:B------:R-:W-:Y:S01]  /*200a0*/  ISETP.LT.AND P1, PT, RZ, UR18, PT ;  /* 0x00000012ff007c0c */ /* 0x000fe2000bf21270 */
[----:B------:R-:W-:Y:S02]  /*200b0*/  UIADD3 UR18, UR18, -0x1, URZ ;  /* 0xffffffff12127890 */ /* 0x000fe4000fffe03f */
[----:B------:R4:W-:Y:S01]  /*200c0*/  STG.E.U16 desc[UR26][R158.64+0x72], R0 ;  /* 0x000072009e007986 */ /* 0x0009e2000c10151a */
[-C--:B------:R-:W-:Y:S03]  /*200d0*/  HMMA.16816.F32 R84, R76, R118.reuse, R44 ;  /* 0x000000764c54723c */ /* 0x080fe6000000182c */
[----:B------:R4:W-:Y:S02]  /*200e0*/  @!P4 STL.S16 [R1+0x4], R173 ;  /* 0x000004ad0100c387 */ /* 0x0009e40000100600 */
[----:B---3--:R-:W-:Y:S01]  /*200f0*/  FADD.FTZ R3, R174, R164 ;  /* 0x000000a4ae037221 */ /* 0x008fe20000010000 */
[C---:B------:R-:W-:Y:S05]  /*20100*/  HMMA.16816.F32 R116, R100.reuse, R118, R48 ;  /* 0x000000766474723c */ /* 0x040fea0000001830 */
[----:B--2---:R-:W-:Y:S01]  /*20110*/  FADD.FTZ R2, R248, R193 ;  /* 0x000000c1f8027221 */ /* 0x004fe20000010000 */
[-C--:B-1----:R-:W-:Y:S06]  /*20120*/  HMMA.16816.F32 R112, R100, R4.reuse, R52 ;  /* 0x000000046470723c */ /* 0x082fec0000001834 */
[C---:B------:R-:W-:Y:S06]  /*20130*/  HMMA.16816.F32 R80, R76.reuse, R4, R56 ;  /* 0x000000044c50723c */ /* 0x040fec0000001838 */
[-C--:B------:R-:W-:Y:S05]  /*20140*/  HMMA.16816.F32 R76, R76, R6.reuse, R60 ;  /* 0x000000064c4c723c */ /* 0x080fea000000183c */
[----:B----4-:R-:W-:Y:S01]  /*20150*/  FADD.FTZ R0, R175, R165 ;  /* 0x000000a5af007221 */ /* 0x010fe20000010000 */
[----:B------:R-:W-:Y:S05]  /*20160*/  HMMA.16816.F32 R100, R100, R6, R64 ;  /* 0x000000066464723c */ /* 0x000fea0000001840 */
[----:B------:R-:W-:Y:S01]  /*20170*/  FADD.FTZ R4, R170, R2 ;  /* 0x00000002aa047221 */ /* 0x000fe20000010000 */
[----:B------:R-:W-:Y:S01]  /*20180*/  FADD.FTZ R2, R168, R0 ;  /* 0x00000000a8027221 */ /* 0x000fe20000010000 */
[----:B------:R-:W-:Y:S01]  /*20190*/  FADD.FTZ R0, R166, R3 ;  /* 0x00000003a6007221 */ /* 0x000fe20000010000 */
[----:B------:R-:W-:Y:S03]  /*201a0*/  FADD.FTZ R5, R172, R194 ;  /* 0x000000c2ac057221 */ /* 0x000fe60000010000 */
[----:B------:R-:W-:Y:S01]  /*201b0*/  FADD.FTZ R245, R163, R0 ;  /* 0x00000000a3f57221 */ /* 0x000fe20000010000 */
[----:B------:R-:W-:Y:S02]  /*201c0*/  IMAD.MOV.U32 R3, RZ, RZ, R68 ;  /* 0x000000ffff037224 */ /* 0x000fe400078e0044 */
[----:B------:R-:W-:Y:S01]  /*201d0*/  FADD.FTZ R247, R171, R5 ;  /* 0x00000005abf77221 */ /* 0x000fe20000010000 */
[----:B------:R-:W-:Y:S01]  /*201e0*/  FADD.FTZ R249, R169, R4 ;  /* 0x00000004a9f97221 */ /* 0x000fe20000010000 */
[----:B------:R-:W-:Y:S02]  /*201f0*/  IMAD.MOV.U32 R0, RZ, RZ, R69 ;  /* 0x000000ffff007224 */ /* 0x000fe400078e0045 */
[----:B------:R-:W-:Y:S01]  /*20200*/  FADD.FTZ R244, R167, R2 ;  /* 0x00000002a7f47221 */ /* 0x000fe20000010000 */
[----:B------:R-:W-:Y:S06]  /*20210*/  @P1 BRA `(.L_x_1058) ;  /* 0xffffff9800141947 */ /* 0x000fec000383ffff */
.L_x_1057:
[----:B------:R-:W1:Y:S01]  /*20220*/  SHFL.BFLY PT, R3, R249, 0x2, 0x1f ;  /* 0x0c401f00f9037f89 */ /* 0x000e6200000e0000 */
[----:B------:R-:W2:Y:S01]  /*20230*/  S2UR UR4, SR_CgaCtaId ;  /* 0x00000000000479c3 */ /* 0x000ea20000008800 */
[----:B------:R-:W-:Y:S01]  /*20240*/  UISETP.NE.AND UP0, UPT, UR13, -0x1, UPT ;  /* 0xffffffff0d00788c */ /* 0x000fe2000bf05270 */
[----:B------:R-:W-:Y:S01]  /*20250*/  MOV R34, 0x20 ;  /* 0x0000002000227802 */ /* 0x000fe20000000f00 */
[----:B------:R-:W3:Y:S01]  /*20260*/  SHFL.BFLY PT, R4, R247, 0x2, 0x1f ;  /* 0x0c401f00f7047f89 */ /* 0x000ee200000e0000 */
[----:B------:R-:W-:-:S03]  /*20270*/  UMOV UR8, 0x400 ;  /* 0x0000040000087882 */ /* 0x000fc60000000000 */
[----:B------:R-:W4:Y:S04]  /*20280*/  SHFL.BFLY PT, R2, R244, 0x2, 0x1f ;  /* 0x0c401f00f4027f89 */ /* 0x000f2800000e0000 */
[----:B------:R-:W4:Y:S01]  /*20290*/  SHFL.BFLY PT, R0, R245, 0x2, 0x1f ;  /* 0x0c401f00f5007f89 */ /* 0x000f2200000e0000 */
[----:B------:R-:W-:Y:S02]  /*202a0*/  @UP0 ULDC.64 UR6, c[0x0][0x298] ;  /* 0x0000a60000060ab9 */ /* 0x000fe40000000a00 */
[----:B------:R-:W-:Y:S01]  /*202b0*/  @UP0 UIMAD.WIDE.U32 UR10, UR13, UR6, URZ ;  /* 0x000000060d0a02a5 */ /* 0x000fe2000f8e003f */
[----:B------:R-:W4:Y:S02]  /*202c0*/  S2R R35, SR_TID.X ;  /* 0x0000000000237919 */ /* 0x000f240000002100 */
[----:B------:R-:W-:Y:S01]  /*202d0*/  ULDC UR6, c[0x0][0x38c] ;  /* 0x0000e30000067ab9 */ /* 0x000fe20000000800 */
[----:B------:R-:W-:Y:S01]  /*202e0*/  @UP0 UIMAD UR7, UR13, UR7, UR11 ;  /* 0x000000070d0702a4 */ /* 0x000fe2000f8e020b */
[----:B-1----:R-:W-:Y:S01]  /*202f0*/  FADD.FTZ R3, R3, R249 ;  /* 0x000000f903037221 */ /* 0x002fe20000010000 */
[----:B--2---:R-:W-:Y:S01]  /*20300*/  ULEA UR4, UR4, UR8, 0x18 ;  /* 0x0000000804047291 */ /* 0x004fe2000f8ec03f */
[----:B---3--:R-:W-:-:S03]  /*20310*/  FADD.FTZ R4, R4, R247 ;  /* 0x000000f704047221 */ /* 0x008fc60000010000 */
[----:B------:R-:W1:Y:S01]  /*20320*/  SHFL.BFLY PT, R7, R3, 0x1, 0x1f ;  /* 0x0c201f0003077f89 */ /* 0x000e6200000e0000 */
[----:B----4-:R-:W-:-:S03]  /*20330*/  FADD.FTZ R2, R2, R244 ;  /* 0x000000f402027221 */ /* 0x010fc60000010000 */
[----:B------:R-:W2:Y:S01]  /*20340*/  SHFL.BFLY PT, R8, R4, 0x1, 0x1f ;  /* 0x0c201f0004087f89 */ /* 0x000ea200000e0000 */
[----:B------:R-:W-:-:S03]  /*20350*/  FADD.FTZ R0, R0, R245 ;  /* 0x000000f500007221 */ /* 0x000fc60000010000 */
[----:B------:R-:W3:Y:S04]  /*20360*/  SHFL.BFLY PT, R5, R2, 0x1, 0x1f ;  /* 0x0c201f0002057f89 */ /* 0x000ee800000e0000 */
[----:B------:R-:W4:Y:S01]  /*20370*/  SHFL.BFLY PT, R6, R0, 0x1, 0x1f ;  /* 0x0c201f0000067f89 */ /* 0x000f2200000e0000 */
[----:B------:R-:W-:-:S04]  /*20380*/  SHF.R.S32.HI R10, RZ, 0x1f, R35 ;  /* 0x0000001fff0a7819 */ /* 0x000fc80000011423 */
[CC--:B------:R-:W-:Y:S01]  /*20390*/  LEA.HI R9, R10.reuse, R35.reuse, RZ, 0x5 ;  /* 0x000000230a097211 */ /* 0x0c0fe200078f28ff */
[----:B-1---5:R-:W-:Y:S01]  /*203a0*/  FADD.FTZ R43, R3, R7 ;  /* 0x00000007032b7221 */ /* 0x022fe20000010000 */
[----:B------:R-:W-:Y:S01]  /*203b0*/  LEA.HI R7, R10, R35, RZ, 0x2 ;  /* 0x000000230a077211 */ /* 0x000fe200078f10ff */
[----:B--2---:R-:W-:-:S03]  /*203c0*/  FADD.FTZ R42, R4, R8 ;  /* 0x00000008042a7221 */ /* 0x004fc60000010000 */
[--C-:B------:R-:W-:Y:S01]  /*203d0*/  SHF.R.S32.HI R8, RZ, 0x2, R7.reuse ;  /* 0x00000002ff087819 */ /* 0x100fe20000011407 */
[----:B------:R-:W-:Y:S01]  /*203e0*/  IMAD.MOV.U32 R4, RZ, RZ, 0x3f800000 ;  /* 0x3f800000ff047424 */ /* 0x000fe200078e00ff */
[----:B------:R-:W-:Y:S01]  /*203f0*/  SHF.R.S32.HI R3, RZ, 0x1f, R7 ;  /* 0x0000001fff037819 */ /* 0x000fe20000011407 */
[----:B---3--:R-:W-:Y:S01]  /*20400*/  FADD.FTZ R44, R2, R5 ;  /* 0x00000005022c7221 */ /* 0x008fe20000010000 */
[----:B------:R-:W-:Y:S02]  /*20410*/  FSETP.NE.FTZ.AND P5, PT, R42, RZ, PT ;  /* 0x000000ff2a00720b */ /* 0x000fe40003fb5000 */
[----:B------:R-:W-:Y:S01]  /*20420*/  LEA.HI R5, R3, R8, RZ, 0x3 ;  /* 0x0000000803057211 */ /* 0x000fe200078f18ff */
[----:B----4-:R-:W-:Y:S01]  /*20430*/  FADD.FTZ R45, R0, R6 ;  /* 0x00000006002d7221 */ /* 0x010fe20000010000 */
[----:B------:R-:W-:Y:S01]  /*20440*/  FSETP.NE.FTZ.AND P4, PT, R43, RZ, PT ;  /* 0x000000ff2b00720b */ /* 0x000fe20003f95000 */
[----:B------:R-:W-:Y:S01]  /*20450*/  IMAD.MOV.U32 R3, RZ, RZ, 0x3f800000 ;  /* 0x3f800000ff037424 */ /* 0x000fe200078e00ff */
[----:B------:R-:W-:-:S02]  /*20460*/  LOP3.LUT R5, R5, 0xfffffff8, RZ, 0xc0, !PT ;  /* 0xfffffff805057812 */ /* 0x000fc400078ec0ff */
[----:B------:R-:W-:Y:S02]  /*20470*/  FSETP.NE.FTZ.AND P3, PT, R44, RZ, PT ;  /* 0x000000ff2c00720b */ /* 0x000fe40003f75000 */
[----:B------:R-:W-:Y:S01]  /*20480*/  FSETP.NE.FTZ.AND P0, PT, R45, RZ, PT ;  /* 0x000000ff2d00720b */ /* 0x000fe20003f15000 */
[----:B------:R-:W-:Y:S01]  /*20490*/  IMAD.IADD R5, R8, 0x1, -R5 ;  /* 0x0000000108057824 */ /* 0x000fe200078e0a05 */
[----:B------:R-:W-:Y:S01]  /*204a0*/  LOP3.LUT R0, R7, 0x3ffffffc, RZ, 0xc0, !PT ;  /* 0x3ffffffc07007812 */ /* 0x000fe200078ec0ff */
[----:B------:R-:W1:Y:S01]  /*204b0*/  @P5 MUFU.RCP R4, R42 ;  /* 0x0000002a00045308 */ /* 0x000e620000001000 */
[----:B------:R-:W-:Y:S01]  /*204c0*/  MOV R2, 0x3f800000 ;  /* 0x3f80000000027802 */ /* 0x000fe20000000f00 */
[----:B------:R-:W-:Y:S01]  /*204d0*/  IMAD.SHL.U32 R7, R5, 0x40, RZ ;  /* 0x0000004005077824 */ /* 0x000fe200078e00ff */
[----:B------:R-:W-:Y:S01]  /*204e0*/  SHF.R.S32.HI R8, RZ, 0x5, R9 ;  /* 0x00000005ff087819 */ /* 0x000fe20000011409 */
[----:B------:R-:W-:Y:S01]  /*204f0*/  IMAD.IADD R6, R35, 0x1, -R0 ;  /* 0x0000000123067824 */ /* 0x000fe200078e0a00 */
[----:B------:R-:W-:-:S02]  /*20500*/  MOV R0, 0x3f800000 ;  /* 0x3f80000000007802 */ /* 0x000fc40000000f00 */
[----:B------:R-:W-:Y:S01]  /*20510*/  LOP3.LUT R7, R7, 0x1c0, RZ, 0xc0, !PT ;  /* 0x000001c007077812 */ /* 0x000fe200078ec0ff */
[----:B------:R-:W2:Y:S01]  /*20520*/  @P4 MUFU.RCP R3, R43 ;  /* 0x0000002b00034308 */ /* 0x000ea20000001000 */
[----:B------:R-:W-:Y:S01]  /*20530*/  R2P PR, R5, 0x6 ;  /* 0x0000000605007804 */ /* 0x000fe20000000000 */
[----:B------:R-:W-:Y:S01]  /*20540*/  IMAD R6, R8, 0x200, R6 ;  /* 0x0000020008067824 */ /* 0x000fe200078e0206 */
[----:B------:R-:W-:Y:S02]  /*20550*/  LEA.HI R7, R7, R7, RZ, 0x1d ;  /* 0x0000000707077211 */ /* 0x000fe400078fe8ff */
[----:B------:R-:W-:Y:S02]  /*20560*/  PLOP3.LUT P6, PT, PT, PT, UP0, 0x80, 0x0 ;  /* 0x000000000000781c */ /* 0x000fe40003fcf008 */
[----:B------:R-:W-:Y:S01]  /*20570*/  SEL R34, R34, 0xffffffe0, !P1 ;  /* 0xffffffe022227807 */ /* 0x000fe20004800000 */
[----:B------:R-:W3:Y:S01]  /*20580*/  @P3 MUFU.RCP R2, R44 ;  /* 0x0000002c00023308 */ /* 0x000ee20000001000 */
[----:B------:R-:W-:-:S02]  /*20590*/  IMAD.U32 R6, R6, 0x2, R7 ;  /* 0x0000000206067824 */ /* 0x000fc400078e0007 */
[----:B-1----:R-:W-:-:S03]  /*205a0*/  FMUL.FTZ R4, R4, UR6 ;  /* 0x0000000604047c20 */ /* 0x002fc60008410000 */
[----:B------:R-:W-:Y:S02]  /*205b0*/  LEA R21, R6, UR4, 0x1 ;  /* 0x0000000406157c11 */ /* 0x000fe4000f8e08ff */
[----:B------:R-:W1:Y:S01]  /*205c0*/  @P0 MUFU.RCP R0, R45 ;  /* 0x0000002d00000308 */ /* 0x000e620000001000 */
[----:B--2---:R-:W-:Y:S02]  /*205d0*/  FMUL.FTZ R3, R3, UR6 ;  /* 0x0000000603037c20 */ /* 0x004fe40008410000 */
[C---:B------:R-:W-:Y:S01]  /*205e0*/  VIADD R22, R21.reuse, 0x40 ;  /* 0x0000004015167836 */ /* 0x040fe20000000000 */
[----:B------:R-:W-:Y:S01]  /*205f0*/  @P2 IADD3 R22, R21, -0x40, RZ ;  /* 0xffffffc015162810 */ /* 0x000fe20007ffe0ff */
[----:B---3--:R-:W-:Y:S01]  /*20600*/  FMUL.FTZ R2, R2, UR6 ;  /* 0x0000000602027c20 */ /* 0x008fe20008410000 */
[----:B-1----:R-:W-:Y:S01]  /*20610*/  FMUL.FTZ R0, R0, UR6 ;  /* 0x0000000600007c20 */ /* 0x002fe20008410000 */
        /* <DEDUP_REMOVED lines=8> */
.L_x_1061:
[----:B------:R-:W-:Y:S01]  /*206a0*/  ULDC.U8 UR4, c[0x0][0x3d8] ;  /* 0x0000f60000047ab9 */ /* 0x000fe20000000000 */
[----:B------:R-:W-:Y:S01]  /*206b0*/  ULDC.U8 UR8, c[0x0][0x3d9] ;  /* 0x0000f64000087ab9 */ /* 0x000fe20000000000 */
[----:B------:R-:W-:Y:S01]  /*206c0*/  ISETP.NE.AND P6, PT, RZ, UR4, PT ;  /* 0x00000004ff007c0c */ /* 0x000fe2000bfc5270 */
[----:B------:R-:W-:Y:S01]  /*206d0*/  IMAD.MOV.U32 R40, RZ, RZ, 0x10 ;  /* 0x00000010ff287424 */ /* 0x000fe200078e00ff */
[----:B------:R-:W-:Y:S02]  /*206e0*/  LOP3.LUT R5, R5, 0x1, RZ, 0xc0, !PT ;  /* 0x0000000105057812 */ /* 0x000fe400078ec0ff */
[----:B------:R-:W-:Y:S02]  /*206f0*/  CS2R R38, SRZ ;  /* 0x0000000000267805 */ /* 0x000fe4000001ff00 */
[----:B------:R-:W-:Y:S02]  /*20700*/  ISETP.NE.OR P1, PT, RZ, UR8, !P6 ;  /* 0x00000008ff007c0c */ /* 0x000fe4000f725670 */
[----:B------:R-:W-:-:S04]  /*20710*/  ISETP.NE.U32.AND P2, PT, R5, 0x1, PT ;  /* 0x000000010500780c */ /* 0x000fc80003f45070 */
[----:B------:R-:W-:Y:S02]  /*20720*/  SEL R40, R40, 0xfffffff0, P2 ;  /* 0xfffffff028287807 */ /* 0x000fe40001000000 */
[----:B------:R-:W-:-:S04]  /*20730*/  PLOP3.LUT P2, PT, PT, PT, PT, 0x8, 0x0 ;  /* 0x000000000000781c */ /* 0x000fc80003f4e170 */
[----:B------:R-:W-:Y:S01]  /*20740*/  P2R R5, PR, RZ, 0x4 ;  /* 0x00000004ff057803 */ /* 0x000fe20000000000 */
[----:B------:R-:W-:Y:S08]  /*20750*/  @P1 BRA `(.L_x_1062) ;  /* 0x0000000000241947 */ /* 0x000ff00003800000 */
[----:B------:R-:W1:Y:S01]  /*20760*/  S2UR UR4, SR_CTAID.Y ;  /* 0x00000000000479c3 */ /* 0x000e620000002600 */
[----:B------:R-:W-:Y:S01]  /*20770*/  ULDC UR6, c[0x0][0x2c4] ;  /* 0x0000b10000067ab9 */ /* 0x000fe20000000800 */
[----:B------:R-:W-:-:S04]  /*20780*/  PLOP3.LUT P1, PT, PT, PT, PT, 0x80, 0x0 ;  /* 0x000000000000781c */ /* 0x000fc80003f2f070 */
[----:B------:R-:W-:Y:S01]  /*20790*/  P2R R5, PR, RZ, 0x2 ;  /* 0x00000002ff057803 */ /* 0x000fe20000000000 */
[----:B-1----:R-:W-:-:S04]  /*207a0*/  UIMAD UR4, UR4, UR6, URZ ;  /* 0x00000006040472a4 */ /* 0x002fc8000f8e023f */
[----:B------:R-:W-:-:S04]  /*207b0*/  USEL UR13, UR4, UR13, !UP0 ;  /* 0x0000000d040d7287 */ /* 0x000fc8000c000000 */
[----:B------:R-:W-:Y:S02]  /*207c0*/  USHF.R.S32.HI UR4, URZ, 0x1f, UR13 ;  /* 0x0000001f3f047899 */ /* 0x000fe4000801140d */
[----:B------:R-:W-:-:S04]  /*207d0*/  IMAD.U32 R38, RZ, RZ, UR13 ;  /* 0x0000000dff267e24 */ /* 0x000fc8000f8e00ff */
[----:B------:R-:W-:-:S07]  /*207e0*/  IMAD.U32 R39, RZ, RZ, UR4 ;  /* 0x00000004ff277e24 */ /* 0x000fce000f8e00ff */
.L_x_1062:
[----:B------:R-:W1:Y:S01]  /*207f0*/  S2R R46, SR_TID.X ;  /* 0x00000000002e7919 */ /* 0x000e620000002100 */
[----:B------:R-:W-:Y:S01]  /*20800*/  ISETP.NE.AND P2, PT, RZ, UR8, PT ;  /* 0x00000008ff007c0c */ /* 0x000fe2000bf45270 */
[C---:B------:R-:W-:Y:S01]  /*20810*/  FMUL.FTZ R136, R4.reuse, R136 ;  /* 0x0000008804887220 */ /* 0x040fe20000410000 */
[----:B------:R-:W-:Y:S01]  /*20820*/  PLOP3.LUT P1, PT, PT, PT, PT, 0x8, 0x0 ;  /* 0x000000000000781c */ /* 0x000fe20003f2e170 */
[----:B------:R-:W-:Y:S01]  /*20830*/  FMUL.FTZ R138, R3, R138 ;  /* 0x0000008a038a7220 */ /* 0x000fe20000410000 */
[----:B------:R-:W-:Y:S01]  /*20840*/  LOP3.LUT R6, R9, 0xffffffe0, RZ, 0xc0, !PT ;  /* 0xffffffe009067812 */ /* 0x000fe200078ec0ff */
[C---:B------:R-:W-:Y:S01]  /*20850*/  FMUL.FTZ R134, R3.reuse, R134 ;  /* 0x0000008603867220 */ /* 0x040fe20000410000 */
[----:B------:R-:W-:Y:S01]  /*20860*/  FMUL.FTZ R135, R3, R135 ;  /* 0x0000008703877220 */ /* 0x000fe20000410000 */
[----:B------:R-:W-:Y:S01]  /*20870*/  FMUL.FTZ R132, R4, R132 ;  /* 0x0000008404847220 */ /* 0x000fe20000410000 */
[----:B------:R-:W-:Y:S01]  /*20880*/  IADD3 R6, -R6, R35, RZ ;  /* 0x0000002306067210 */ /* 0x000fe20007ffe1ff */
[----:B------:R-:W-:Y:S01]  /*20890*/  FMUL.FTZ R133, R4, R133 ;  /* 0x0000008504857220 */ /* 0x000fe20000410000 */
[----:B------:R-:W-:Y:S01]  /*208a0*/  LEA.HI R35, R10, R35, RZ, 0x3 ;  /* 0x000000230a237211 */ /* 0x000fe200078f18ff */
[C---:B------:R-:W-:Y:S01]  /*208b0*/  FMUL.FTZ R128, R4.reuse, R128 ;  /* 0x0000008004807220 */ /* 0x040fe20000410000 */
[C---:B------:R-:W-:Y:S01]  /*208c0*/  FMUL.FTZ R12, R4.reuse, R129 ;  /* 0x00000081040c7220 */ /* 0x040fe20000410000 */
[----:B------:R-:W2:Y:S01]  /*208d0*/  @!P2 LDC R41, c[0x0][0x2c4] ;  /* 0x0000b100ff29ab82 */ /* 0x000ea20000000800 */
[----:B------:R-:W-:Y:S01]  /*208e0*/  @!P2 PLOP3.LUT P1, PT, P6, PT, PT, 0x80, 0x0 ;  /* 0x000000000000a81c */ /* 0x000fe2000372f070 */
[C---:B------:R-:W-:Y:S01]  /*208f0*/  FMUL.FTZ R124, R4.reuse, R124 ;  /* 0x0000007c047c7220 */ /* 0x040fe20000410000 */
[----:B------:R-:W-:Y:S01]  /*20900*/  ISETP.NE.AND P6, PT, R5, RZ, PT ;  /* 0x000000ff0500720c */ /* 0x000fe20003fc5270 */
        /* <DEDUP_REMOVED lines=14> */
[----:B-1----:R-:W-:Y:S01]  /*209f0*/  SHF.R.S32.HI R47, RZ, 0x1f, R46 ;  /* 0x0000001fff2f7819 */ /* 0x002fe2000001142e */
[C---:B------:R-:W-:Y:S01]  /*20a00*/  FMUL.FTZ R92, R2.reuse, R92 ;  /* 0x0000005c025c7220 */ /* 0x040fe20000410000 */
[C---:B------:R-:W-:Y:S01]  /*20a10*/  FMUL.FTZ R15, R2.reuse, R93 ;  /* 0x0000005d020f7220 */ /* 0x040fe20000410000 */
[C---:B------:R-:W-:Y:S01]  /*20a20*/  FMUL.FTZ R88, R2.reuse, R88 ;  /* 0x0000005802587220 */ /* 0x040fe20000410000 */
[----:B------:R-:W-:Y:S01]  /*20a30*/  LEA.HI R47, R47, R46, RZ, 0x3 ;  /* 0x0000002e2f2f7211 */ /* 0x000fe200078f18ff */
[----:B------:R-:W-:Y:S01]  /*20a40*/  FMUL.FTZ R24, R2, R89 ;  /* 0x0000005902187220 */ /* 0x000fe20000410000 */
[----:B--2---:R-:W1:Y:S01]  /*20a50*/  @P1 LDC R41, c[0x0][0x2e4] ;  /* 0x0000b900ff291b82 */ /* 0x004e620000000800 */
[----:B------:R-:W-:Y:S01]  /*20a60*/  LOP3.LUT P1, RZ, R6, 0x3, RZ, 0xc0, !PT ;  /* 0x0000000306ff7812 */ /* 0x000fe2000782c0ff */
[----:B------:R-:W-:Y:S01]  /*20a70*/  FMUL.FTZ R6, R4, R137 ;  /* 0x0000008904067220 */ /* 0x000fe20000410000 */
[----:B------:R-:W-:Y:S01]  /*20a80*/  LOP3.LUT R5, R47, 0xfffffff8, RZ, 0xc0, !PT ;  /* 0xfffffff82f057812 */ /* 0x000fe200078ec0ff */
[C---:B------:R-:W-:Y:S01]  /*20a90*/  FMUL.FTZ R4, R2.reuse, R109 ;  /* 0x0000006d02047220 */ /* 0x040fe20000410000 */
[C---:B------:R-:W-:Y:S01]  /*20aa0*/  FMUL.FTZ R84, R2.reuse, R84 ;  /* 0x0000005402547220 */ /* 0x040fe20000410000 */
[C---:B------:R-:W-:Y:S01]  /*20ab0*/  FMUL.FTZ R25, R2.reuse, R85 ;  /* 0x0000005502197220 */ /* 0x040fe20000410000 */
[----:B------:R-:W-:Y:S01]  /*20ac0*/  IADD3 R46, -R5, R46, RZ ;  /* 0x0000002e052e7210 */ /* 0x000fe20007ffe1ff */
        /* <DEDUP_REMOVED lines=22> */
[----:B------:R-:W-:Y:S01]  /*20c30*/  FMUL.FTZ R130, R3, R130 ;  /* 0x0000008203827220 */ /* 0x000fe20000410000 */
[----:B------:R-:W-:Y:S01]  /*20c40*/  F2FP.F16.F32.PACK_AB R5, R5, R138 ;  /* 0x0000008a0505723e */ /* 0x000fe200000000ff */
[----:B------:R-:W-:Y:S01]  /*20c50*/  FMUL.FTZ R11, R3, R131 ;  /* 0x00000083030b7220 */ /* 0x000fe20000410000 */
[----:B------:R-:W-:Y:S01]  /*20c60*/  F2FP.F16.F32.PACK_AB R2, R135, R134 ;  /* 0x000000868702723e */ /* 0x000fe200000000ff */
[----:B------:R-:W-:Y:S01]  /*20c70*/  FMUL.FTZ R126, R3, R126 ;  /* 0x0000007e037e7220 */ /* 0x000fe20000410000 */
[----:B------:R-:W-:Y:S01]  /*20c80*/  IADD3 R0, R21, R40, RZ ;  /* 0x0000002815007210 */ /* 0x000fe20007ffe0ff */
        /* <DEDUP_REMOVED lines=10> */
[----:B------:R-:W-:Y:S01]  /*20d30*/  STS [R21], R6 ;  /* 0x0000000615007388 */ /* 0x000fe20000000800 */
[----:B------:R-:W-:Y:S01]  /*20d40*/  F2FP.F16.F32.PACK_AB R4, R4, R108 ;  /* 0x0000006c0404723e */ /* 0x000fe200000000ff */
[----:B------:R-:W2:Y:S01]  /*20d50*/  S2UR UR4, SR_CTAID.X ;  /* 0x00000000000479c3 */ /* 0x000ea20000002500 */
[----:B------:R-:W-:Y:S01]  /*20d60*/  F2FP.F16.F32.PACK_AB R7, R7, R110 ;  /* 0x0000006e0707723e */ /* 0x000fe200000000ff */
[----:B------:R3:W-:Y:S01]  /*20d70*/  STS [R21+0x400], R5 ;  /* 0x0004000515007388 */ /* 0x0007e20000000800 */
[----:B------:R-:W-:Y:S01]  /*20d80*/  F2FP.F16.F32.PACK_AB R14, R14, R104 ;  /* 0x000000680e0e723e */ /* 0x000fe200000000ff */
[----:B------:R-:W-:Y:S01]  /*20d90*/  BSSY B0, `(.L_x_1063) ;  /* 0x0000099000007945 */ /* 0x000fe20003800000 */
[----:B------:R-:W-:Y:S01]  /*20da0*/  F2FP.F16.F32.PACK_AB R13, R13, R106 ;  /* 0x0000006a0d0d723e */ /* 0x000fe200000000ff */
[----:B------:R4:W-:Y:S01]  /*20db0*/  STS [R0+0x400], R2 ;  /* 0x0004000200007388 */ /* 0x0009e20000000800 */
[----:B------:R-:W-:-:S02]  /*20dc0*/  F2FP.F16.F32.PACK_AB R12, R12, R128 ;  /* 0x000000800c0c723e */ /* 0x000fc400000000ff */
[----:B------:R-:W-:Y:S01]  /*20dd0*/  F2FP.F16.F32.PACK_AB R11, R11, R130 ;  /* 0x000000820b0b723e */ /* 0x000fe200000000ff */
[----:B------:R5:W-:Y:S01]  /*20de0*/  STS [R0], R3 ;  /* 0x0000000300007388 */ /* 0x000be20000000800 */
[----:B------:R-:W-:Y:S02]  /*20df0*/  F2FP.F16.F32.PACK_AB R9, R9, R124 ;  /* 0x0000007c0909723e */ /* 0x000fe400000000ff */
[----:B------:R-:W-:Y:S01]  /*20e00*/  F2FP.F16.F32.PACK_AB R8, R8, R126 ;  /* 0x0000007e0808723e */ /* 0x000fe200000000ff */
[----:B------:R-:W-:Y:S01]  /*20e10*/  STS [R21+0x2000], R4 ;  /* 0x0020000415007388 */ /* 0x000fe20000000800 */
        /* <DEDUP_REMOVED lines=9> */
[----:B------:R-:W-:Y:S01]  /*20eb0*/  F2FP.F16.F32.PACK_AB R17, R17, R116 ;  /* 0x000000741111723e */ /* 0x000fe200000000ff */
[----:B---3--:R-:W3:Y:S01]  /*20ec0*/  @P5 MUFU.LG2 R5, R42 ;  /* 0x0000002a00055308 */ /* 0x008ee20000000c00 */
[----:B------:R-:W-:Y:S02]  /*20ed0*/  F2FP.F16.F32.PACK_AB R23, R23, R118 ;  /* 0x000000761717723e */ /* 0x000fe400000000ff */
[----:B----4-:R-:W-:-:S02]  /*20ee0*/  IADD3 R2, R21, R34, RZ ;  /* 0x0000002215027210 */ /* 0x010fc40007ffe0ff */
[----:B------:R-:W-:Y:S02]  /*20ef0*/  F2FP.F16.F32.PACK_AB R24, R24, R88 ;  /* 0x000000581818723e */ /* 0x000fe400000000ff */
[----:B-----5:R-:W-:Y:S01]  /*20f00*/  IADD3 R3, R0, R34, RZ ;  /* 0x0000002200037210 */ /* 0x020fe20007ffe0ff */
[----:B------:R4:W-:Y:S01]  /*20f10*/  STS [R2], R12 ;  /* 0x0000000c02007388 */ /* 0x0009e20000000800 */
[----:B------:R-:W-:Y:S02]  /*20f20*/  F2FP.F16.F32.PACK_AB R26, R26, R90 ;  /* 0x0000005a1a1a723e */ /* 0x000fe400000000ff */
[----:B------:R-:W-:Y:S01]  /*20f30*/  F2FP.F16.F32.PACK_AB R25, R25, R84 ;  /* 0x000000541919723e */ /* 0x000fe200000000ff */
[----:B------:R5:W-:Y:S01]  /*20f40*/  STS [R2+0x400], R11 ;  /* 0x0004000b02007388 */ /* 0x000be20000000800 */
[----:B------:R-:W-:Y:S01]  /*20f50*/  F2FP.F16.F32.PACK_AB R27, R27, R86 ;  /* 0x000000561b1b723e */ /* 0x000fe200000000ff */
[----:B-1----:R-:W1:Y:S02]  /*20f60*/  @P2 LDC.64 R6, c[0x0][0x2c0] ;  /* 0x0000b000ff062b82 */ /* 0x002e640000000a00 */
[----:B------:R-:W-:Y:S01]  /*20f70*/  STS [R3], R9 ;  /* 0x0000000903007388 */ /* 0x000fe20000000800 */
[----:B------:R-:W-:-:S02]  /*20f80*/  F2FP.F16.F32.PACK_AB R31, R31, R112 ;  /* 0x000000701f1f723e */ /* 0x000fc400000000ff */
[----:B------:R-:W-:Y:S01]  /*20f90*/  F2FP.F16.F32.PACK_AB R30, R30, R114 ;  /* 0x000000721e1e723e */ /* 0x000fe200000000ff */
[----:B------:R-:W-:Y:S01]  /*20fa0*/  STS [R3+0x400], R8 ;  /* 0x0004000803007388 */ /* 0x000fe20000000800 */
[----:B------:R-:W-:Y:S02]  /*20fb0*/  F2FP.F16.F32.PACK_AB R29, R29, R100 ;  /* 0x000000641d1d723e */ /* 0x000fe400000000ff */
[----:B--2---:R-:W-:Y:S01]  /*20fc0*/  IADD3 R0, R34, 0x400, R22 ;  /* 0x0000040022007810 */ /* 0x004fe20007ffe016 */
[----:B------:R2:W-:Y:S01]  /*20fd0*/  STS [R2+0x2000], R10 ;  /* 0x0020000a02007388 */ /* 0x0005e20000000800 */
[----:B------:R-:W-:Y:S01]  /*20fe0*/  F2FP.F16.F32.PACK_AB R28, R28, R102 ;  /* 0x000000661c1c723e */ /* 0x000fe200000000ff */
[----:B------:R-:W3:Y:S01]  /*20ff0*/  @P4 LDC R14, c[0x0][0x2e8] ;  /* 0x0000ba00ff0e4b82 */ /* 0x000ee20000000800 */
[C---:B------:R-:W-:Y:S01]  /*21000*/  IADD3 R4, R40.reuse, R0, RZ ;  /* 0x0000000028047210 */ /* 0x040fe20007ffe0ff */
[----:B------:R2:W-:Y:S01]  /*21010*/  STS [R2+0x2400], R16 ;  /* 0x0024001002007388 */ /* 0x0005e20000000800 */
[----:B------:R-:W-:-:S02]  /*21020*/  IADD3 R0, R40, R22, RZ ;  /* 0x0000001628007210 */ /* 0x000fc40007ffe0ff */
[----:B------:R-:W-:Y:S01]  /*21030*/  F2FP.F16.F32.PACK_AB R33, R33, R80 ;  /* 0x000000502121723e */ /* 0x000fe200000000ff */
[----:B------:R-:W-:Y:S01]  /*21040*/  STS [R3+0x2000], R15 ;  /* 0x0020000f03007388 */ /* 0x000fe20000000800 */
[----:B------:R-:W-:Y:S01]  /*21050*/  F2FP.F16.F32.PACK_AB R32, R32, R82 ;  /* 0x000000522020723e */ /* 0x000fe200000000ff */
[----:B------:R-:W3:Y:S01]  /*21060*/  @P3 LDC R13, c[0x0][0x2e8] ;  /* 0x0000ba00ff0d3b82 */ /* 0x000ee20000000800 */
[----:B------:R-:W-:Y:S01]  /*21070*/  F2FP.F16.F32.PACK_AB R37, R37, R76 ;  /* 0x0000004c2525723e */ /* 0x000fe200000000ff */
[----:B----4-:R-:W4:Y:S01]  /*21080*/  S2R R12, SR_CTAID.Y ;  /* 0x00000000000c7919 */ /* 0x010f220000002600 */
[----:B------:R-:W-:Y:S02]  /*21090*/  F2FP.F16.F32.PACK_AB R36, R36, R78 ;  /* 0x0000004e2424723e */ /* 0x000fe400000000ff */
[----:B------:R-:W-:Y:S01]  /*210a0*/  MOV R21, 0x7f800000 ;  /* 0x7f80000000157802 */ /* 0x000fe20000000f00 */
[----:B------:R1:W-:Y:S02]  /*210b0*/  STS [R3+0x2400], R20 ;  /* 0x0024001403007388 */ /* 0x0003e40000000800 */
[----:B-----5:R-:W5:Y:S02]  /*210c0*/  @!P2 LDC R11, c[0x0][0x270] ;  /* 0x00009c00ff0bab82 */ /* 0x020f640000000800 */
[----:B------:R-:W-:Y:S04]  /*210d0*/  STS [R22], R19 ;  /* 0x0000001316007388 */ /* 0x000fe80000000800 */
[----:B------:R-:W-:Y:S01]  /*210e0*/  STS [R22+0x400], R18 ;  /* 0x0004001216007388 */ /* 0x000fe20000000800 */
[----:B--2---:R-:W2:Y:S01]  /*210f0*/  @P4 MUFU.LG2 R10, R43 ;  /* 0x0000002b000a4308 */ /* 0x004ea20000000c00 */
[----:B------:R-:W2:Y:S02]  /*21100*/  @P2 LDC R8, c[0x0][0x2c0] ;  /* 0x0000b000ff082b82 */ /* 0x000ea40000000800 */
[----:B------:R-:W-:Y:S01]  /*21110*/  STS [R0], R17 ;  /* 0x0000001100007388 */ /* 0x000fe20000000800 */
[----:B------:R-:W-:-:S03]  /*21120*/  IADD3 R2, R34, R22, RZ ;  /* 0x0000001622027210 */ /* 0x000fc60007ffe0ff */
[----:B------:R4:W-:Y:S02]  /*21130*/  STS [R0+0x400], R23 ;  /* 0x0004001700007388 */ /* 0x0009e40000000800 */
[----:B------:R-:W2:Y:S02]  /*21140*/  @P5 LDC R9, c[0x0][0x2e8] ;  /* 0x0000ba00ff095b82 */ /* 0x000ea40000000800 */
[----:B------:R3:W-:Y:S04]  /*21150*/  STS [R22+0x2000], R24 ;  /* 0x0020001816007388 */ /* 0x0007e80000000800 */
[----:B------:R3:W-:Y:S01]  /*21160*/  STS [R22+0x2400], R26 ;  /* 0x0024001a16007388 */ /* 0x0007e20000000800 */
[----:B-1----:R-:W-:Y:S02]  /*21170*/  IADD3 R3, R34, R0, RZ ;  /* 0x0000000022037210 */ /* 0x002fe40007ffe0ff */
[----:B------:R-:W-:Y:S01]  /*21180*/  MOV R20, 0x7f800000 ;  /* 0x7f80000000147802 */ /* 0x000fe20000000f00 */
[----:B------:R-:W-:Y:S04]  /*21190*/  STS [R0+0x2000], R25 ;  /* 0x0020001900007388 */ /* 0x000fe80000000800 */
[----:B------:R1:W-:Y:S01]  /*211a0*/  STS [R0+0x2400], R27 ;  /* 0x0024001b00007388 */ /* 0x0003e20000000800 */
[----:B------:R-:W-:-:S03]  /*211b0*/  @!P2 MOV R8, 0x1 ;  /* 0x000000010008a802 */ /* 0x000fc60000000f00 */
[----:B------:R-:W-:Y:S04]  /*211c0*/  STS [R2], R31 ;  /* 0x0000001f02007388 */ /* 0x000fe80000000800 */
[----:B------:R-:W-:Y:S01]  /*211d0*/  STS [R2+0x400], R30 ;  /* 0x0004001e02007388 */ /* 0x000fe20000000800 */
[----:B----4-:R-:W-:-:S03]  /*211e0*/  MOV R23, 0x7f800000 ;  /* 0x7f80000000177802 */ /* 0x010fc60000000f00 */
[----:B------:R-:W-:Y:S01]  /*211f0*/  STS [R3], R29 ;  /* 0x0000001d03007388 */ /* 0x000fe20000000800 */
[----:B---3--:R-:W3:Y:S01]  /*21200*/  S2R R24, SR_CTAID.Z ;  /* 0x0000000000187919 */ /* 0x008ee20000002700 */
[----:B------:R-:W-:Y:S02]  /*21210*/  MOV R22, 0x7f800000 ;  /* 0x7f80000000167802 */ /* 0x000fe40000000f00 */
[----:B------:R-:W-:Y:S04]  /*21220*/  STS [R4], R28 ;  /* 0x0000001c04007388 */ /* 0x000fe80000000800 */
[----:B------:R-:W-:Y:S01]  /*21230*/  STS [R2+0x2000], R33 ;  /* 0x0020002102007388 */ /* 0x000fe20000000800 */
[----:B-1----:R-:W-:Y:S01]  /*21240*/  @P2 MOV R0, 0x1 ;  /* 0x0000000100002802 */ /* 0x002fe20000000f00 */
[----:B-----5:R-:W-:-:S02]  /*21250*/  @!P2 IMAD R0, R41, R11, RZ ;  /* 0x0000000b2900a224 */ /* 0x020fc400078e02ff */
[----:B------:R1:W-:Y:S01]  /*21260*/  STS [R2+0x2400], R32 ;  /* 0x0024002002007388 */ /* 0x0003e20000000800 */
[----:B------:R-:W4:Y:S01]  /*21270*/  @P3 MUFU.LG2 R11, R44 ;  /* 0x0000002c000b3308 */ /* 0x000f220000000c00 */
[----:B------:R-:W-:Y:S02]  /*21280*/  IMAD R0, R12, R0, RZ ;  /* 0x000000000c007224 */ /* 0x000fe400078e02ff */
[----:B------:R-:W5:Y:S01]  /*21290*/  @P0 LDC R12, c[0x0][0x2e8] ;  /* 0x0000ba00ff0c0b82 */ /* 0x000f620000000800 */
[----:B------:R4:W-:Y:S04]  /*212a0*/  STS [R3+0x2000], R37 ;  /* 0x0020002503007388 */ /* 0x0009e80000000800 */
[----:B------:R4:W-:Y:S01]  /*212b0*/  STS [R4+0x2000], R36 ;  /* 0x0020002404007388 */ /* 0x0009e20000000800 */
[----:B-1----:R-:W-:-:S02]  /*212c0*/  @P2 IMAD R2, R7, R6, RZ ;  /* 0x0000000607022224 */ /* 0x002fc400078e02ff */
[----:B------:R-:W-:Y:S01]  /*212d0*/  @P5 FMUL.FTZ R6, R5, 0.69314718246459960938 ;  /* 0x3f31721805065820 */ /* 0x000fe20000410000 */
[----:B------:R-:W1:Y:S01]  /*212e0*/  @P0 MUFU.LG2 R7, R45 ;  /* 0x0000002d00070308 */ /* 0x000e620000000c00 */
[----:B------:R-:W-:Y:S02]  /*212f0*/  @!P2 MOV R2, R41 ;  /* 0x000000290002a202 */ /* 0x000fe40000000f00 */
[----:B------:R-:W-:Y:S01]  /*21300*/  SEL R5, R0, RZ, !P6 ;  /* 0x000000ff00057207 */ /* 0x000fe20007000000 */
[----:B--2---:R-:W-:Y:S02]  /*21310*/  IMAD R0, R8, UR4, RZ ;  /* 0x0000000408007c24 */ /* 0x004fe4000f8e02ff */
[----:B------:R-:W-:Y:S01]  /*21320*/  @P5 FFMA.FTZ R23, R71, R9, R6 ;  /* 0x0000000947175223 */ /* 0x000fe20000010006 */
[----:B------:R-:W-:Y:S01]  /*21330*/  @P4 FMUL.FTZ R6, R10, 0.69314718246459960938 ;  /* 0x3f3172180a064820 */ /* 0x000fe20000410000 */
[----:B---3--:R-:W-:Y:S01]  /*21340*/  IMAD R2, R24, R2, R5 ;  /* 0x0000000218027224 */ /* 0x008fe200078e0205 */
[----:B------:R-:W-:Y:S01]  /*21350*/  SHF.L.U32 R0, R0, 0x7, RZ ;  /* 0x0000000700007819 */ /* 0x000fe200000006ff */
[----:B----4-:R-:W-:Y:S01]  /*21360*/  @P3 FMUL.FTZ R5, R11, 0.69314718246459960938 ;  /* 0x3f3172180b053820 */ /* 0x010fe20000410000 */
[----:B------:R-:W-:-:S02]  /*21370*/  @P4 FFMA.FTZ R22, R70, R14, R6 ;  /* 0x0000000e46164223 */ /* 0x000fc40000010006 */
[----:B------:R-:W-:Y:S01]  /*21380*/  SHF.R.S32.HI R3, RZ, 0x1f, R0 ;  /* 0x0000001fff037819 */ /* 0x000fe20000011400 */
[----:B------:R-:W-:Y:S01]  /*21390*/  @P3 FFMA.FTZ R20, R69, R13, R5 ;  /* 0x0000000d45143223 */ /* 0x000fe20000010005 */
[----:B------:R-:W-:Y:S01]  /*213a0*/  BAR.SYNC.DEFER_BLOCKING 0x0 ;  /* 0x0000000000007b1d */ /* 0x000fe20000010000 */
[--C-:B------:R-:W-:Y:S01]  /*213b0*/  IADD3 R11, P5, P2, R0, R38, R2.reuse ;  /* 0x00000026000b7210 */ /* 0x100fe20007abe002 */
[----:B-1----:R-:W-:Y:S01]  /*213c0*/  @P0 FMUL.FTZ R4, R7, 0.69314718246459960938 ;  /* 0x3f31721807040820 */ /* 0x002fe20000410000 */
[----:B------:R-:W-:-:S03]  /*213d0*/  SHF.R.S32.HI R9, RZ, 0x1f, R2 ;  /* 0x0000001fff097819 */ /* 0x000fc60000011402 */
[----:B-----5:R-:W-:Y:S01]  /*213e0*/  @P0 FFMA.FTZ R21, R68, R12, R4 ;  /* 0x0000000c44150223 */ /* 0x020fe20000010004 */
[----:B------:R-:W-:Y:S01]  /*213f0*/  IADD3.X R9, R3, R39, R9, P5, P2 ;  /* 0x0000002703097210 */ /* 0x000fe20002fe4409 */
[----:B------:R-:W-:Y:S06]  /*21400*/  @P1 BRA `(.L_x_1064) ;  /* 0x0000000000c41947 */ /* 0x000fec0003800000 */
[----:B------:R-:W1:Y:S02]  /*21410*/  S2R R4, SR_TID.X ;  /* 0x0000000000047919 */ /* 0x000e640000002100 */
        /* <DEDUP_REMOVED lines=24> */
[-C--:B------:R-:W-:Y:S01]  /*215a0*/  @!P6 IADD3 R7, P0, R4, R11.reuse, RZ ;  /* 0x0000000b0407e210 */ /* 0x080fe20007f1e0ff */
        /* <DEDUP_REMOVED lines=23> */
.L_x_1064:
[----:B------:R-:W-:Y:S05]  /*21720*/  BSYNC B0 ;  /* 0x0000000000007941 */ /* 0x000fea0003800000 */
.L_x_1063:
        /* <DEDUP_REMOVED lines=45> */
.L_x_1066:
[----:B------:R-:W-:Y:S05]  /*21a00*/  BSYNC B0 ;  /* 0x0000000000007941 */ /* 0x000fea0003800000 */
.L_x_1065:
        /* <DEDUP_REMOVED lines=18> */
.L_x_1068:
[----:B------:R-:W-:Y:S05]  /*21b30*/  BSYNC B0 ;  /* 0x0000000000007941 */ /* 0x000fea0003800000 */
.L_x_1067:
        /* <DEDUP_REMOVED lines=16> */
.L_x_1070:
[----:B------:R-:W-:Y:S05]  /*21c40*/  BSYNC B0 ;  /* 0x0000000000007941 */ /* 0x000fea0003800000 */
.L_x_1069:
        /* <DEDUP_REMOVED lines=16> */
.L_x_1072:
[----:B------:R-:W-:Y:S05]  /*21d50*/  BSYNC B0 ;  /* 0x0000000000007941 */ /* 0x000fea0003800000 */
.L_x_1071:
        /* <DEDUP_REMOVED lines=16> */
.L_x_1074:
[----:B------:R-:W-:Y:S05]  /*21e60*/  BSYNC B0 ;  /* 0x0000000000007941 */ /* 0x000fea0003800000 */
.L_x_1073:
        /* <DEDUP_REMOVED lines=16> */
.L_x_1076:
[----:B------:R-:W-:Y:S05]  /*21f70*/  BSYNC B0 ;  /* 0x0000000000007941 */ /* 0x000fea0003800000 */
.L_x_1075:
        /* <DEDUP_REMOVED lines=16> */
.L_x_1078:
[----:B------:R-:W-:Y:S05]  /*22080*/  BSYNC B0 ;  /* 0x0000000000007941 */ /* 0x000fea0003800000 */
.L_x_1077:
        /* <DEDUP_REMOVED lines=15> */
.L_x_1011:
[----:B------:R-:W-:Y:S01]  /*22180*/  UISETP.NE.AND UP2, UPT, UR13, -0x1, UPT ;  /* 0xffffffff0d00788c */ /* 0x000fe2000bf45270 */
[----:B------:R-:W-:Y:S01]  /*22190*/  LEA.HI R4, R15, R164, RZ, 0x3 ;  /* 0x000000a40f047211 */ /* 0x000fe200078f18ff */
[----:B------:R-:W-:Y:S01]  /*221a0*/  ULDC.U8 UR6, c[0x0][0x3d8] ;  /* 0x0000f60000067ab9 */ /* 0x000fe20000000000 */
[----:B------:R-:W-:Y:S01]  /*221b0*/  ULDC.U8 UR10, c[0x0][0x3d9] ;  /* 0x0000f640000a7ab9 */ /* 0x000fe20000000000 */
[----:B------:R-:W-:Y:S01]  /*221c0*/  UISETP.NE.AND UP3, UPT, UR6, URZ, UPT ;  /* 0x0000003f0600728c */ /* 0x000fe2000bf65270 */
[----:B------:R-:W-:Y:S01]  /*221d0*/  LOP3.LUT R0, R4, 0xfffffff8, RZ, 0xc0, !PT ;  /* 0xfffffff804007812 */ /* 0x000fe200078ec0ff */
[----:B------:R-:W-:Y:S01]  /*221e0*/  UISETP.NE.AND UP1, UPT, UR10, URZ, UPT ;  /* 0x0000003f0a00728c */ /* 0x000fe2000bf25270 */
[----:B------:R-:W-:Y:S01]  /*221f0*/  IMAD.U32 R2, RZ, RZ, UR14 ;  /* 0x0000000eff027e24 */ /* 0x000fe2000f8e00ff */
[----:B------:R-:W-:Y:S01]  /*22200*/  UISETP.EQ.AND UP3, UPT, UR10, URZ, UP3 ;  /* 0x0000003f0a00728c */ /* 0x000fe20009f62270 */
[----:B------:R-:W-:Y:S02]  /*22210*/  SHF.R.S32.HI R4, RZ, 0x3, R4 ;  /* 0x00000003ff047819 */ /* 0x000fe40000011404 */
[----:B------:R-:W-:Y:S01]  /*22220*/  @UP2 ULDC.64 UR4, c[0x0][0x298] ;  /* 0x0000a60000042ab9 */ /* 0x000fe20000000a00 */
[----:B------:R-:W-:Y:S01]  /*22230*/  UISETP.NE.OR UP0, UPT, UR13, -0x1, !UP3 ;  /* 0xffffffff0d00788c */ /* 0x000fe2000df05670 */
[----:B------:R-:W-:Y:S01]  /*22240*/  PLOP3.LUT P0, PT, PT, PT, UP1, 0x80, 0x0 ;  /* 0x000000000000781c */ /* 0x000fe20003f0f018 */
[----:B------:R-:W-:-:S03]  /*22250*/  @UP2 UIMAD.WIDE.U32 UR8, UR13, UR4, URZ ;  /* 0x000000040d0822a5 */ /* 0x000fc6000f8e003f */
[----:B------:R-:W-:Y:S01]  /*22260*/  @UP1 ULDC UR11, c[0x0][0x2c0] ;  /* 0x0000b000000b1ab9 */ /* 0x000fe20000000800 */
[----:B------:R-:W-:Y:S02]  /*22270*/  @UP2 UIMAD UR7, UR13, UR5, UR9 ;  /* 0x000000050d0722a4 */ /* 0x000fe4000f8e0209 */
[----:B------:R-:W-:Y:S01]  /*22280*/  @!UP2 USHF.R.S32.HI UR9, URZ, 0x1f, UR17 ;  /* 0x0000001f3f09a899 */ /* 0x000fe20008011411 */
[----:B------:R-:W-:Y:S01]  /*22290*/  @!UP2 ULDC.64 UR4, c[0x0][0x290] ;  /* 0x0000a4000004aab9 */ /* 0x000fe20000000a00 */
[----:B------:R-:W-:Y:S02]  /*222a0*/  @!UP3 UMOV UR20, URZ ;  /* 0x0000003f0014bc82 */ /* 0x000fe40008000000 */
[----:B------:R-:W-:Y:S02]  /*222b0*/  @!UP2 UIMAD UR9, UR9, UR4, URZ ;  /* 0x000000040909a2a4 */ /* 0x000fe4000f8e023f */
[----:B------:R-:W-:Y:S02]  /*222c0*/  @!UP2 UIMAD.WIDE.U32 UR18, UR17, UR4, URZ ;  /* 0x000000041112a2a5 */ /* 0x000fe4000f8e003f */
[----:B------:R-:W-:Y:S01]  /*222d0*/  @!UP2 UIMAD UR9, UR17, UR5, UR9 ;  /* 0x000000051109a2a4 */ /* 0x000fe2000f8e0209 */
[----:B------:R-:W-:-:S02]  /*222e0*/  @!UP3 UMOV UR21, URZ ;  /* 0x0000003f0015bc82 */ /* 0x000fc40008000000 */
[----:B------:R-:W-:Y:S01]  /*222f0*/  @UP1 ULDC.64 UR4, c[0x0][0x2c0] ;  /* 0x0000b00000041ab9 */ /* 0x000fe20000000a00 */
[----:B------:R-:W-:Y:S01]  /*22300*/  @UP1 UMOV UR12, 0x1 ;  /* 0x00000001000c1882 */ /* 0x000fe20000000000 */
[----:B------:R-:W-:Y:S02]  /*22310*/  @UP1 UIMAD UR10, UR5, UR4, URZ ;  /* 0x00000004050a12a4 */ /* 0x000fe4000f8e023f */
[----:B------:R-:W-:Y:S01]  /*22320*/  @!UP2 UIADD3 UR7, UR19, UR9, URZ ;  /* 0x000000091307a290 */ /* 0x000fe2000fffe03f */
[----:B------:R-:W-:Y:S01]  /*22330*/  @UP3 ULDC UR4, c[0x0][0x2c4] ;  /* 0x0000b10000043ab9 */ /* 0x000fe20000000800 */
[----:B------:R-:W-:Y:S01]  /*22340*/  @!UP2 UMOV UR8, UR18 ;  /* 0x000000120008ac82 */ /* 0x000fe20008000000 */
[----:B------:R-:W-:-:S04]  /*22350*/  @!UP0 UIMAD UR13, UR17, UR4, URZ ;  /* 0x00000004110d82a4 */ /* 0x000fc8000f8e023f */
[----:B------:R-:W-:-:S03]  /*22360*/  @UP3 USHF.R.S32.HI UR4, URZ, 0x1f, UR13 ;  /* 0x0000001f3f043899 */ /* 0x000fc6000801140d */
[----:B------:R-:W-:-:S04]  /*22370*/  @UP3 UMOV UR20, UR13 ;  /* 0x0000000d00143c82 */ /* 0x000fc80008000000 */
[----:B------:R-:W-:Y:S01]  /*22380*/  @UP3 UMOV UR21, UR4 ;  /* 0x0000000400153c82 */ /* 0x000fe20008000000 */
[----:B------:R-:W-:Y:S05]  /*22390*/  @P0 BRA `(.L_x_1079) ;  /* 0x0000000000180947 */ /* 0x000fea0003800000 */
[----:B------:R-:W-:Y:S01]  /*223a0*/  UISETP.NE.AND UP0, UPT, UR6, URZ, UPT ;  /* 0x0000003f0600728c */ /* 0x000fe2000bf05270 */
[----:B------:R-:W-:Y:S01]  /*223b0*/  ULDC UR10, c[0x0][0x2c4] ;  /* 0x0000b100000a7ab9 */ /* 0x000fe20000000800 */
[----:B------:R-:W-:Y:S01]  /*223c0*/  ULDC UR12, c[0x0][0x270] ;  /* 0x00009c00000c7ab9 */ /* 0x000fe20000000800 */
[----:B------:R-:W-:-:S08]  /*223d0*/  UMOV UR11, 0x1 ;  /* 0x00000001000b7882 */ /* 0x000fd00000000000 */
[----:B------:R-:W-:Y:S02]  /*223e0*/  @UP0 ULDC UR10, c[0x0][0x2e4] ;  /* 0x0000b900000a0ab9 */ /* 0x000fe40000000800 */
[----:B------:R-:W-:-:S12]  /*223f0*/  UIMAD UR12, UR10, UR12, URZ ;  /* 0x0000000c0a0c72a4 */ /* 0x000fd8000f8e023f */
.L_x_1079:
[----:B------:R-:W-:Y:S01]  /*22400*/  IMAD.IADD R14, R164, 0x1, -R0 ;  /* 0x00000001a40e7824 */ /* 0x000fe200078e0a00 */
[----:B------:R-:W-:Y:S01]  /*22410*/  USHF.R.S32.HI UR6, URZ, 0x1f, UR16 ;  /* 0x0000001f3f067899 */ /* 0x000fe20008011410 */
[----:B------:R-:W-:Y:S01]  /*22420*/  SHF.R.S32.HI R5, RZ, 0x1f, R4 ;  /* 0x0000001fff057819 */ /* 0x000fe20000011404 */
[----:B------:R-:W-:Y:S01]  /*22430*/  ULDC.64 UR4, c[0x0][0x2a0] ;  /* 0x0000a80000047ab9 */ /* 0x000fe20000000a00 */
[----:B------:R-:W-:Y:S01]  /*22440*/  IMAD.SHL.U32 R0, R14, 0x8, RZ ;  /* 0x000000080e007824 */ /* 0x000fe200078e00ff */
[----:B------:R-:W-:Y:S01]  /*22450*/  UIMAD UR6, UR6, UR4, URZ ;  /* 0x00000004060672a4 */ /* 0x000fe2000f8e023f */
[----:B------:R-:W-:Y:S01]  /*22460*/  IMAD.U32 R6, RZ, RZ, UR4 ;  /* 0x00000004ff067e24 */ /* 0x000fe2000f8e00ff */
[----:B------:R-:W-:Y:S01]  /*22470*/  UIADD3 UR15, -UR28, UR15, URZ ;  /* 0x0000000f1c0f7290 */ /* 0x000fe2000fffe13f */
[----:B------:R-:W-:Y:S01]  /*22480*/  VIADD R17, R4, 0x10 ;  /* 0x0000001004117836 */ /* 0x000fe20000000000 */
[----:B------:R-:W-:Y:S01]  /*22490*/  ULDC UR4, c[0x0][0x2d0] ;  /* 0x0000b40000047ab9 */ /* 0x000fe20000000800 */
[----:B------:R-:W-:Y:S01]  /*224a0*/  UIMAD UR12, UR17, UR12, URZ ;  /* 0x0000000c110c72a4 */ /* 0x000fe2000f8e023f */
[C---:B------:R-:W-:Y:S01]  /*224b0*/  ISETP.GE.AND P0, PT, R0.reuse, UR4, PT ;  /* 0x0000000400007c0c */ /* 0x040fe2000bf06270 */
[----:B------:R-:W-:Y:S01]  /*224c0*/  UIMAD UR5, UR16, UR5, UR6 ;  /* 0x00000005100572a4 */ /* 0x000fe2000f8e0206 */
[----:B------:R-:W-:Y:S01]  /*224d0*/  IADD3 R8, P1, R0, UR8, RZ ;  /* 0x0000000800087c10 */ /* 0x000fe2000ff3e0ff */
[----:B------:R-:W-:Y:S01]  /*224e0*/  USEL UR12, UR12, URZ, !UP3 ;  /* 0x0000003f0c0c7287 */ /* 0x000fe2000d800000 */
[----:B------:R-:W-:Y:S01]  /*224f0*/  ISETP.GE.OR P2, PT, R4, UR15, P0 ;  /* 0x0000000f04007c0c */ /* 0x000fe20008746670 */
[----:B------:R-:W-:Y:S01]  /*22500*/  UIMAD UR6, UR28, UR11, URZ ;  /* 0x0000000b1c0672a4 */ /* 0x000fe2000f8e023f */
[----:B------:R-:W-:Y:S01]  /*22510*/  LEA.HI.X.SX32 R9, R0, UR7, 0x1, P1 ;  /* 0x0000000700097c11 */ /* 0x000fe200088f0eff */
[----:B------:R-:W-:Y:S01]  /*22520*/  UIMAD UR12, UR16, UR10, UR12 ;  /* 0x0000000a100c72a4 */ /* 0x000fe2000f8e020c */
[C---:B------:R-:W-:Y:S01]  /*22530*/  VIADD R19, R4.reuse, 0x30 ;  /* 0x0000003004137836 */ /* 0x040fe20000000000 */
[----:B------:R-:W-:Y:S01]  /*22540*/  USHF.R.S32.HI UR4, URZ, 0x1f, UR6 ;  /* 0x0000001f3f047899 */ /* 0x000fe20008011406 */
[----:B------:R-:W-:Y:S01]  /*22550*/  IADD3 R18, R4, 0x20, RZ ;  /* 0x0000002004127810 */ /* 0x000fe20007ffe0ff */
[----:B------:R-:W-:Y:S01]  /*22560*/  USHF.R.S32.HI UR7, URZ, 0x1f, UR12 ;  /* 0x0000001f3f077899 */ /* 0x000fe2000801140c */
[----:B------:R-:W-:Y:S01]  /*22570*/  IMAD.WIDE.U32 R8, R6, UR16, R8 ;  /* 0x0000001006087c25 */ /* 0x000fe2000f8e0008 */
[----:B------:R-:W-:Y:S01]  /*22580*/  UIADD3 UR6, UP1, UP0, UR6, UR20, UR12 ;  /* 0x0000001406067290 */ /* 0x000fe2000f83e00c */
[----:B------:R-:W-:Y:S01]  /*22590*/  IADD3 R21, R4, 0x40, RZ ;  /* 0x0000004004157810 */ /* 0x000fe20007ffe0ff */
[----:B------:R-:W-:Y:S01]  /*225a0*/  BSSY B0, `(.L_x_1080) ;  /* 0x0000017000007945 */ /* 0x000fe20003800000 */
[----:B------:R-:W-:Y:S01]  /*225b0*/  VIADD R7, R9, UR5 ;  /* 0x0000000509077c36 */ /* 0x000fe20008000000 */
[----:B------:R-:W-:Y:S01]  /*225c0*/  UIADD3.X UR20, UR4, UR21, UR7, UP1, UP0 ;  /* 0x0000001504147290 */ /* 0x000fe20008fe0407 */
[----:B------:R-:W-:Y:S01]  /*225d0*/  IMAD.WIDE R2, R2, 0x80, R4 ;  /* 0x0000008002027825 */ /* 0x000fe200078e0204 */
[----:B------:R-:W-:-:S02]  /*225e0*/  ISETP.GE.AND P4, PT, R21, UR15, PT ;  /* 0x0000000f15007c0c */ /* 0x000fc4000bf86270 */
[----:B------:R-:W-:Y:S01]  /*225f0*/  ISETP.GE.OR P1, PT, R17, UR15, P0 ;  /* 0x0000000f11007c0c */ /* 0x000fe20008726670 */
[----:B------:R-:W-:Y:S01]  /*22600*/  VIADD R20, R4, 0x50 ;  /* 0x0000005004147836 */ /* 0x000fe20000000000 */
[----:B------:R-:W-:Y:S01]  /*22610*/  ISETP.GE.OR P6, PT, R18, UR15, P0 ;  /* 0x0000000f12007c0c */ /* 0x000fe200087c6670 */
[C---:B------:R-:W-:Y:S01]  /*22620*/  VIADD R22, R4.reuse, 0x60 ;  /* 0x0000006004167836 */ /* 0x040fe20000000000 */
[----:B------:R-:W-:Y:S02]  /*22630*/  ISETP.GE.OR P5, PT, R19, UR15, P0 ;  /* 0x0000000f13007c0c */ /* 0x000fe400087a6670 */
[----:B------:R-:W-:Y:S02]  /*22640*/  ISETP.GE.OR P3, PT, R21, UR15, P0 ;  /* 0x0000000f15007c0c */ /* 0x000fe40008766670 */
[----:B------:R-:W-:Y:S01]  /*22650*/  IADD3 R23, R4, 0x70, RZ ;  /* 0x0000007004177810 */ /* 0x000fe20007ffe0ff */
        /* <DEDUP_REMOVED lines=11> */
.L_x_1081:
[----:B------:R-:W-:Y:S05]  /*22710*/  BSYNC B0 ;  /* 0x0000000000007941 */ /* 0x000fea0003800000 */
.L_x_1080:
        /* <DEDUP_REMOVED lines=16> */
.L_x_1083:
[----:B------:R-:W-:Y:S05]  /*22820*/  BSYNC B0 ;  /* 0x0000000000007941 */ /* 0x000fea0003800000 */
.L_x_1082:
        /* <DEDUP_REMOVED lines=16> */
.L_x_1085:
[----:B------:R-:W-:Y:S05]  /*22930*/  BSYNC B0 ;  /* 0x0000000000007941 */ /* 0x000fea0003800000 */
.L_x_1084:
        /* <DEDUP_REMOVED lines=16> */
.L_x_1087:
[----:B------:R-:W-:Y:S05]  /*22a40*/  BSYNC B0 ;  /* 0x0000000000007941 */ /* 0x000fea0003800000 */
.L_x_1086:
        /* <DEDUP_REMOVED lines=16> */
.L_x_1089:
[----:B------:R-:W-:Y:S05]  /*22b50*/  BSYNC B0 ;  /* 0x0000000000007941 */ /* 0x000fea0003800000 */
.L_x_1088:
        /* <DEDUP_REMOVED lines=25> */
.L_x_1091:
[----:B------:R-:W-:Y:S05]  /*22cf0*/  BSYNC B0 ;  /* 0x0000000000007941 */ /* 0x000fea0003800000 */
.L_x_1090:
        /* <DEDUP_REMOVED lines=19> */
.L_x_1093:
[----:B------:R-:W-:Y:S05]  /*22e30*/  BSYNC B0 ;  /* 0x0000000000007941 */ /* 0x000fea0003800000 */
.L_x_1092:
        /* <DEDUP_REMOVED lines=16> */
.L_x_1095:
[----:B------:R-:W-:Y:S05]  /*22f40*/  BSYNC B0 ;  /* 0x0000000000007941 */ /* 0x000fea0003800000 */
.L_x_1094:
        /* <DEDUP_REMOVED lines=11> */
.L_x_1097:
[----:B------:R-:W-:Y:S05]  /*23000*/  BSYNC B0 ;  /* 0x0000000000007941 */ /* 0x000fea0003800000 */
.L_x_1096:
        /* <DEDUP_REMOVED lines=11> */
.L_x_1099:
[----:B------:R-:W-:Y:S05]  /*230c0*/  BSYNC B0 ;  /* 0x0000000000007941 */ /* 0x000fea0003800000 */
.L_x_1098:
        /* <DEDUP_REMOVED lines=10> */
.L_x_1101:
[----:B------:R-:W-:Y:S05]  /*23170*/  BSYNC B0 ;  /* 0x0000000000007941 */ /* 0x000fea0003800000 */
.L_x_1100:
        /* <DEDUP_REMOVED lines=10> */
.L_x_1103:
[----:B------:R-:W-:Y:S05]  /*23220*/  BSYNC B0 ;  /* 0x0000000000007941 */ /* 0x000fea0003800000 */
.L_x_1102:
        /* <DEDUP_REMOVED lines=10> */
.L_x_1105:
[----:B------:R-:W-:Y:S05]  /*232d0*/  BSYNC B0 ;  /* 0x0000000000007941 */ /* 0x000fea0003800000 */
.L_x_1104:
        /* <DEDUP_REMOVED lines=10> */
.L_x_1107:
[----:B------:R-:W-:Y:S05]  /*23380*/  BSYNC B0 ;  /* 0x0000000000007941 */ /* 0x000fea0003800000 */
.L_x_1106:
        /* <DEDUP_REMOVED lines=10> */
.L_x_1109:
[----:B------:R-:W-:Y:S05]  /*23430*/  BSYNC B0 ;  /* 0x0000000000007941 */ /* 0x000fea0003800000 */
.L_x_1108:
        /* <DEDUP_REMOVED lines=10> */
.L_x_1110:
        /* <DEDUP_REMOVED lines=10> */
.L_x_1429:


//--------------------- .text._ZN5flash16flash_fwd_kernelI23Flash_fwd_kernel_traitsILi64ELi128ELi64ELi4ELb0ELb0EN7cutlass6half_tE19Flash_kernel_traitsILi64ELi128ELi64ELi4ES3_EELb0ELb1ELb0ELb0ELb0ELb0ELb1ELb0EEEvNS_16Flash_fwd_paramsE --------------------------
	.section	.text._ZN5flash16flash_fwd_kernelI23Flash_fwd_kernel_traitsILi64ELi128ELi64ELi4ELb0ELb0EN7cutlass6half_tE19Flash_kernel_traitsILi64ELi128ELi64ELi4ES3_EELb0ELb1ELb0ELb0ELb0ELb0ELb1ELb0EEEvNS_16Flash_fwd_paramsE,"ax",@progbits
	.align	128
        .global         _ZN5flash16flash_fwd_kernelI23Flash_fwd_kernel_traitsILi64ELi128ELi64ELi4ELb0ELb0EN7cutlass6half_tE19Flash_kernel_traitsILi64ELi128ELi64ELi4ES3_EELb0ELb1ELb0ELb0ELb0ELb0ELb1ELb0EEEvNS_16Flash_fwd_paramsE
        .type           _ZN5flash16flash_fwd_kernelI23Flash_fwd_kernel_traitsILi64ELi128ELi64ELi4ELb0ELb0EN7cutlass6half_tE19Flash_kernel_traitsILi64ELi128ELi64ELi4ES3_EELb0ELb1ELb0ELb0ELb0ELb0ELb1ELb0EEEvNS_16Flash_fwd_paramsE,@function
        .size           _ZN5flash16flash_fwd_kernelI23Flash_fwd_kernel_traitsILi64ELi128ELi64ELi4ELb0ELb0EN7cutlass6half_tE19Flash_kernel_traitsILi64ELi128ELi64ELi4ES3_EELb0ELb1ELb0ELb0ELb0ELb0ELb1ELb0EEEvNS_16Flash_fwd_paramsE,(.L_x_1430 - _ZN5flash16flash_fwd_kernelI23Flash_fwd_kernel_traitsILi64ELi128ELi64ELi4ELb0ELb0EN7cutlass6half_tE19Flash_kernel_traitsILi64ELi128ELi64ELi4ES3_EELb0ELb1ELb0ELb0ELb0ELb0ELb1ELb0EEEvNS_16Flash_fwd_paramsE)
        .other          _ZN5flash16flash_fwd_kernelI23Flash_fwd_kernel_traitsILi64ELi128ELi64ELi4ELb0ELb0EN7cutlass6half_tE19Flash_kernel_traitsILi64ELi128ELi64ELi4ES3_EELb0ELb1ELb0ELb0ELb0ELb0ELb1ELb0EEEvNS_16Flash_fwd_paramsE,@"STO_CUDA_ENTRY STV_DEFAULT"
_ZN5flash16flash_fwd_kernelI23Flash_fwd_kernel_traitsILi64ELi128ELi64ELi4ELb0ELb0EN7cutlass6half_tE19Flash_kernel_traitsILi64ELi128ELi64ELi4ES3_EELb0ELb1ELb0ELb0ELb0ELb0ELb1ELb0EEEvNS_16Flash_fwd_paramsE:
.text._ZN5flash16flash_fwd_kernelI23Flash_fwd_kernel_traitsILi64ELi128ELi64ELi4ELb0ELb0EN7cutlass6half_tE19Flash_kernel_traitsILi64ELi128ELi64ELi4ES3_EELb0ELb1ELb0ELb0ELb0ELb0ELb1ELb0EEEvNS_16Flash_fwd_paramsE:
        /* <DEDUP_REMOVED lines=18> */
[----:B------:R-:W1:Y:S01]  /*0120*/  @P1 LDC.64 R6, c[0x0][0x300] ;  /* 0x0000c000ff061b82 */ /* 0x000e620000000a00 */
[----:B--2---:R-:W-:Y:S01]  /*0130*/  ISETP.NE.AND P3, PT, R8, RZ, PT ;  /* 0x000000ff0800720c */ /* 0x004fe20003f65270 */
[----:B------:R-:W-:-:S02]  /*0140*/  IMAD.MOV.U32 R8, RZ, RZ, RZ ;  /* 0x000000ffff087224 */ /* 0x000fc400078e00ff */
[----:B-1----:R-:W-:-:S05]  /*0150*/  @P1 IMAD.WIDE R4, R18, 0x4, R6 ;  /* 0x0000000412041825 */ /* 0x002fca00078e0206 */
[----:B------:R1:W5:Y:S01]  /*0160*/  @P1 LDG.E R8, desc[UR10][R4.64] ;  /* 0x0000000a04081981 */ /* 0x000362000c1e1900 */
[----:B---3--:R-:W-:-:S04]  /*0170*/  ISETP.EQ.U32.AND P0, PT, R2, RZ, PT ;  /* 0x000000ff0200720c */ /* 0x008fc80003f02070 */
[----:B------:R-:W-:Y:S01]  /*0180*/  ISETP.EQ.OR.EX P0, PT, R3, RZ, !P3, P0 ;  /* 0x000000ff0300720c */ /* 0x000fe20005f02700 */
[----:B------:R-:W-:Y:S02]  /*0190*/  IMAD.MOV.U32 R9, RZ, RZ, -0x1 ;  /* 0xffffffffff097424 */ /* 0x000fe400078e00ff */
[----:B------:R-:W-:Y:S01]  /*01a0*/  IMAD.WIDE R6, R18, 0x4, R10 ;  /* 0x0000000412067825 */ /* 0x000fe200078e020a */
[----:B------:R-:W2:Y:S01]  /*01b0*/  S2R R19, SR_CTAID.X ;  /* 0x0000000000137919 */ /* 0x000ea20000002500 */
[----:B------:R-:W3:Y:S08]  /*01c0*/  S2R R21, SR_CTAID.Z ;  /* 0x0000000000157919 */ /* 0x000ef00000002700 */
[----:B------:R1:W5:Y:S01]  /*01d0*/  @!P0 LDG.E R9, desc[UR10][R6.64] ;  /* 0x0000000a06098981 */ /* 0x000362000c1e1900 */
[----:B------:R-:W-:-:S04]  /*01e0*/  ISETP.NE.U32.AND P0, PT, R2, RZ, PT ;  /* 0x000000ff0200720c */ /* 0x000fc80003f05070 */
[----:B------:R-:W-:Y:S01]  /*01f0*/  ISETP.NE.AND.EX P0, PT, R3, RZ, PT, P0 ;  /* 0x000000ff0300720c */ /* 0x000fe20003f05300 */
[----:B----4-:R-:W-:Y:S01]  /*0200*/  @P2 IMAD.IADD R78, R0, 0x1, -R13 ;  /* 0x00000001004e2824 */ /* 0x010fe200078e0a0d */
[----:B------:R1:W-:Y:S05]  /*0210*/  STL [R1+0x74], R13 ;  /* 0x0000740d01007387 */ /* 0x0003ea0000100800 */
[----:B------:R-:W4:Y:S06]  /*0220*/  @!P2 LDC R78, c[0x0][0x2c4] ;  /* 0x0000b100ff4eab82 */ /* 0x000f2c0000000800 */
[----:B--23--:R-:W-:Y:S05]  /*0230*/  @!P0 BRA `(.L_x_1111) ;  /* 0x0000000000108947 */ /* 0x00cfea0003800000 */
[----:B------:R-:W1:Y:S02]  /*0240*/  @P3 LDG.E R0, desc[UR10][R6.64+0x4] ;  /* 0x0000040a06003981 */ /* 0x000e64000c1e1900 */
[----:B-1---5:R-:W-:-:S06]  /*0250*/  @P3 IADD3 R4, R0, -R9, RZ ;  /* 0x8000000900043210 */ /* 0x022fcc0007ffe0ff */
[----:B------:R2:W5:Y:S01]  /*0260*/  @!P3 LDG.E R4, desc[UR10][R6.64] ;  /* 0x0000000a0604b981 */ /* 0x000562000c1e1900 */
[----:B------:R-:W-:Y:S05]  /*0270*/  BRA `(.L_x_1112) ;  /* 0x0000000000047947 */ /* 0x000fea0003800000 */
.L_x_1111:
[----:B-1----:R-:W1:Y:S02]  /*0280*/  LDC R4, c[0x0][0x2c8] ;  /* 0x0000b200ff047b82 */ /* 0x002e640000000800 */
.L_x_1112:
        /* <DEDUP_REMOVED lines=31> */
[----:B------:R-:W-:Y:S01]  /*0480*/  IABS R4, R21 ;  /* 0x0000001500047213 */ /* 0x000fe20000000000 */
[----:B------:R-:W-:Y:S01]  /*0490*/  IMAD.MOV.U32 R231, RZ, RZ, R25 ;  /* 0x000000ffffe77224 */ /* 0x000fe200078e0019 */
[----:B------:R-:W-:Y:S02]  /*04a0*/  SHF.R.S32.HI R22, RZ, 0x1f, R126 ;  /* 0x0000001fff167819 */ /* 0x000fe4000001147e */
[----:B------:R-:W-:Y:S02]  /*04b0*/  ISETP.NE.AND P3, PT, R13, -0x1, PT ;  /* 0xffffffff0d00780c */ /* 0x000fe40003f65270 */
[----:B------:R-:W-:Y:S02]  /*04c0*/  ISETP.NE.AND P0, PT, R9, -0x1, PT ;  /* 0xffffffff0900780c */ /* 0x000fe40003f05270 */
[----:B------:R-:W-:-:S09]  /*04d0*/  LEA.HI R5, R22, R126, RZ, 0x6 ;  /* 0x0000007e16057211 */ /* 0x000fd200078f30ff */
[----:B--2---:R-:W2:Y:S01]  /*04e0*/  @!P3 LDC.64 R6, c[0x0][0x228] ;  /* 0x00008a00ff06bb82 */ /* 0x004ea20000000a00 */
[----:B-1----:R-:W-:-:S07]  /*04f0*/  IABS R12, R14 ;  /* 0x0000000e000c7213 */ /* 0x002fce0000000000 */
[----:B------:R-:W1:Y:S01]  /*0500*/  @P3 LDC.64 R10, c[0x0][0x240] ;  /* 0x00009000ff0a3b82 */ /* 0x000e620000000a00 */
[----:B------:R-:W3:Y:S07]  /*0510*/  I2F.RP R2, R12 ;  /* 0x0000000c00027306 */ /* 0x000eee0000209400 */
[----:B------:R-:W4:Y:S08]  /*0520*/  @P0 LDC.64 R248, c[0x0][0x250] ;  /* 0x00009400fff80b82 */ /* 0x000f300000000a00 */
[----:B------:R-:W5:Y:S01]  /*0530*/  @P0 LDC.64 R246, c[0x0][0x248] ;  /* 0x00009200fff60b82 */ /* 0x000f620000000a00 */
[----:B---3--:R-:W3:Y:S02]  /*0540*/  MUFU.RCP R2, R2 ;  /* 0x0000000200027308 */ /* 0x008ee40000001000 */
[----:B---3--:R-:W-:-:S06]  /*0550*/  VIADD R2, R2, 0xffffffe ;  /* 0x0ffffffe02027836 */ /* 0x008fcc0000000000 */
[----:B------:R-:W3:Y:S02]  /*0560*/  F2I.FTZ.U32.TRUNC.NTZ R3, R2 ;  /* 0x0000000200037305 */ /* 0x000ee4000021f000 */
[----:B---3--:R-:W-:Y:S01]  /*0570*/  IMAD.MOV R0, RZ, RZ, -R3 ;  /* 0x000000ffff007224 */ /* 0x008fe200078e0a03 */
[----:B------:R-:W-:-:S03]  /*0580*/  MOV R2, RZ ;  /* 0x000000ff00027202 */ /* 0x000fc60000000f00 */
[----:B------:R-:W-:-:S04]  /*0590*/  IMAD R0, R0, R12, RZ ;  /* 0x0000000c00007224 */ /* 0x000fc800078e02ff */
[----:B------:R-:W-:-:S04]  /*05a0*/  IMAD.HI.U32 R0, R3, R0, R2 ;  /* 0x0000000003007227 */ /* 0x000fc800078e0002 */
[----:B------:R-:W-:Y:S01]  /*05b0*/  IMAD.MOV.U32 R3, RZ, RZ, R4 ;  /* 0x000000ffff037224 */ /* 0x000fe200078e0004 */
[----:B------:R-:W-:-:S03]  /*05c0*/  LEA.HI R4, R22, R126, RZ, 0x3 ;  /* 0x0000007e16047211 */ /* 0x000fc600078f18ff */
[----:B------:R-:W-:Y:S01]  /*05d0*/  IMAD.HI.U32 R0, R0, R3, RZ ;  /* 0x0000000300007227 */ /* 0x000fe200078e00ff */
[----:B------:R-:W-:Y:S02]  /*05e0*/  SHF.R.S32.HI R26, RZ, 0x3, R4 ;  /* 0x00000003ff1a7819 */ /* 0x000fe40000011404 */
[----:B------:R-:W-:Y:S01]  /*05f0*/  LOP3.LUT R4, R4, 0xfffffff8, RZ, 0xc0, !PT ;  /* 0xfffffff804047812 */ /* 0x000fe200078ec0ff */
[----:B------:R-:W-:Y:S01]  /*0600*/  IMAD.MOV R2, RZ, RZ, -R0 ;  /* 0x000000ffff027224 */ /* 0x000fe200078e0a00 */
[----:B------:R-:W-:-:S03]  /*0610*/  SHF.R.S32.HI R27, RZ, 0x1f, R26 ;  /* 0x0000001fff1b7819 */ /* 0x000fc6000001141a */
[----:B------:R-:W-:Y:S02]  /*0620*/  IMAD.IADD R17, R126, 0x1, -R4 ;  /* 0x000000017e117824 */ /* 0x000fe400078e0a04 */
[----:B------:R-:W-:Y:S01]  /*0630*/  IMAD R2, R12, R2, R3 ;  /* 0x000000020c027224 */ /* 0x000fe200078e0203 */
[----:B------:R-:W-:Y:S01]  /*0640*/  SHF.L.U32 R3, R26, 0x6, RZ ;  /* 0x000000061a037819 */ /* 0x000fe200000006ff */
[----:B------:R-:W-:Y:S02]  /*0650*/  IMAD.SHL.U32 R24, R17, 0x8, RZ ;  /* 0x0000000811187824 */ /* 0x000fe400078e00ff */
[----:B------:R-:W-:Y:S01]  /*0660*/  IMAD.WIDE R28, R19, 0x80, R26 ;  /* 0x00000080131c7825 */ /* 0x000fe200078e021a */
[----:B------:R-:W-:Y:S02]  /*0670*/  ISETP.GT.U32.AND P2, PT, R12, R2, PT ;  /* 0x000000020c00720c */ /* 0x000fe40003f44070 */
[----:B------:R-:W-:Y:S01]  /*0680*/  MOV R230, R24 ;  /* 0x0000001800e67202 */ /* 0x000fe20000000f00 */
[----:B------:R-:W-:Y:S01]  /*0690*/  IMAD.MOV.U32 R230, RZ, RZ, R24 ;  /* 0x000000ffffe67224 */ /* 0x000fe200078e0018 */
[----:B------:R-:W-:Y:S01]  /*06a0*/  LOP3.LUT R4, R3, 0x1c0, RZ, 0xc0, !PT ;  /* 0x000001c003047812 */ /* 0x000fe200078ec0ff */
[----:B------:R3:W-:Y:S03]  /*06b0*/  STL [R1+0x40], R24 ;  /* 0x0000401801007387 */ /* 0x0007e60000100800 */
[----:B------:R-:W-:Y:S01]  /*06c0*/  LOP3.LUT R3, R4, 0x38, R230, 0xf8, !PT ;  /* 0x0000003804037812 */ /* 0x000fe200078ef8e6 */
[----:B------:R3:W-:Y:S01]  /*06d0*/  STL.64 [R1+0x50], R26 ;  /* 0x0000501a01007387 */ /* 0x0007e20000100a00 */
[----:B------:R-:W-:-:S03]  /*06e0*/  SHF.R.U32.HI R4, RZ, 0x3, R4 ;  /* 0x00000003ff047819 */ /* 0x000fc60000011604 */
[----:B------:R-:W-:Y:S01]  /*06f0*/  @!P2 IADD3 R2, R2, -R12, RZ ;  /* 0x8000000c0202a210 */ /* 0x000fe20007ffe0ff */
[----:B------:R3:W-:Y:S01]  /*0700*/  STL.64 [R1+0x38], R28 ;  /* 0x0000381c01007387 */ /* 0x0007e20000100a00 */
[----:B------:R-:W-:Y:S01]  /*0710*/  LOP3.LUT R3, R3, R4, RZ, 0x3c, !PT ;  /* 0x0000000403037212 */ /* 0x000fe200078e3cff */
[----:B------:R-:W-:Y:S01]  /*0720*/  @!P2 VIADD R0, R0, 0x1 ;  /* 0x000000010000a836 */ /* 0x000fe20000000000 */
[----:B------:R-:W-:Y:S02]  /*0730*/  @!P3 SHF.R.S32.HI R4, RZ, 0x1f, R18 ;  /* 0x0000001fff04b819 */ /* 0x000fe40000011412 */
[----:B------:R-:W-:Y:S01]  /*0740*/  ISETP.GE.U32.AND P4, PT, R2, R12, PT ;  /* 0x0000000c0200720c */ /* 0x000fe20003f86070 */
[----:B------:R-:W-:Y:S01]  /*0750*/  IMAD.SHL.U32 R2, R5, 0x8, RZ ;  /* 0x0000000805027824 */ /* 0x000fe200078e00ff */
[----:B------:R-:W-:Y:S01]  /*0760*/  LOP3.LUT R5, R21, R14, RZ, 0x3c, !PT ;  /* 0x0000000e15057212 */ /* 0x000fe200078e3cff */
[----:B--2---:R-:W-:Y:S01]  /*0770*/  @!P3 IMAD R4, R4, R6, RZ ;  /* 0x000000060404b224 */ /* 0x004fe200078e02ff */
[----:B------:R-:W-:-:S02]  /*0780*/  ISETP.NE.AND P2, PT, R14, RZ, PT ;  /* 0x000000ff0e00720c */ /* 0x000fc40003f45270 */
[----:B------:R-:W-:Y:S01]  /*0790*/  LOP3.LUT R207, R3, 0xfffffe00, R2, 0xf8, !PT ;  /* 0xfffffe0003cf7812 */ /* 0x000fe200078ef802 */
[----:B------:R-:W-:Y:S01]  /*07a0*/  @!P3 IMAD R4, R18, R7, R4 ;  /* 0x000000071204b224 */ /* 0x000fe200078e0204 */
[----:B------:R-:W-:Y:S01]  /*07b0*/  ISETP.GE.AND P1, PT, R5, RZ, PT ;  /* 0x000000ff0500720c */ /* 0x000fe20003f26270 */
[----:B-1----:R-:W-:-:S04]  /*07c0*/  @P3 IMAD.WIDE.U32 R2, R13, R10, RZ ;  /* 0x0000000a0d023225 */ /* 0x002fc800078e00ff */
[----:B------:R-:W-:Y:S01]  /*07d0*/  @!P3 IMAD.WIDE.U32 R6, R18, R6, RZ ;  /* 0x000000061206b225 */ /* 0x000fe200078e00ff */
[----:B------:R-:W-:-:S03]  /*07e0*/  @P4 IADD3 R0, R0, 0x1, RZ ;  /* 0x0000000100004810 */ /* 0x000fc60007ffe0ff */
[----:B------:R-:W-:Y:S01]  /*07f0*/  @P3 IMAD R11, R13, R11, R3 ;  /* 0x0000000b0d0b3224 */ /* 0x000fe200078e0203 */
[----:B------:R-:W-:Y:S01]  /*0800*/  @!P3 IADD3 R11, R7, R4, RZ ;  /* 0x00000004070bb210 */ /* 0x000fe20007ffe0ff */
[C---:B------:R-:W-:Y:S01]  /*0810*/  @P0 IMAD.IADD R3, R8.reuse, 0x1, R9 ;  /* 0x0000000108030824 */ /* 0x040fe200078e0209 */
[----:B------:R-:W-:Y:S01]  /*0820*/  @P0 IADD3 R4, R8, R9, RZ ;  /* 0x0000000908040210 */ /* 0x000fe20007ffe0ff */
[----:B------:R-:W-:Y:S02]  /*0830*/  IMAD.MOV.U32 R13, RZ, RZ, R0 ;  /* 0x000000ffff0d7224 */ /* 0x000fe400078e0000 */
[----:B------:R-:W-:Y:S01]  /*0840*/  @P3 IMAD.MOV.U32 R10, RZ, RZ, R2 ;  /* 0x000000ffff0a3224 */ /* 0x000fe200078e0002 */
[----:B------:R-:W-:Y:S01]  /*0850*/  @!P3 MOV R10, R6 ;  /* 0x00000006000ab202 */ /* 0x000fe20000000f00 */
[----:B----4-:R-:W-:Y:S02]  /*0860*/  @P0 IMAD R7, R3, R249, RZ ;  /* 0x000000f903070224 */ /* 0x010fe400078e02ff */
[----:B-----5:R-:W-:-:S02]  /*0870*/  @P0 IMAD R0, R4, R247, RZ ;  /* 0x000000f704000224 */ /* 0x020fc400078e02ff */
[----:B------:R-:W-:-:S04]  /*0880*/  @P0 IMAD.WIDE.U32 R2, R3, R248, RZ ;  /* 0x000000f803020225 */ /* 0x000fc800078e00ff */
[----:B------:R-:W-:Y:S01]  /*0890*/  @P0 IMAD.WIDE.U32 R4, R4, R246, RZ ;  /* 0x000000f604040225 */ /* 0x000fe200078e00ff */
[----:B------:R-:W-:-:S03]  /*08a0*/  @P0 MOV R16, R2 ;  /* 0x0000000200100202 */ /* 0x000fc60000000f00 */
[----:B------:R-:W-:Y:S01]  /*08b0*/  @!P1 IMAD.MOV R13, RZ, RZ, -R13 ;  /* 0x000000ffff0d9224 */ /* 0x000fe200078e0a0d */
[----:B------:R-:W-:Y:S01]  /*08c0*/  @!P2 LOP3.LUT R13, RZ, R14, RZ, 0x33, !PT ;  /* 0x0000000eff0da212 */ /* 0x000fe200078e33ff */
[----:B------:R-:W-:Y:S01]  /*08d0*/  @P0 IMAD.IADD R20, R3, 0x1, R7 ;  /* 0x0000000103140824 */ /* 0x000fe200078e0207 */
[----:B------:R-:W-:Y:S01]  /*08e0*/  LEA.HI R7, R22, R126, RZ, 0x4 ;  /* 0x0000007e16077211 */ /* 0x000fe200078f20ff */
[----:B------:R-:W-:Y:S01]  /*08f0*/  @P0 IMAD.IADD R19, R5, 0x1, R0 ;  /* 0x0000000105130824 */ /* 0x000fe200078e0200 */
[----:B------:R-:W-:Y:S01]  /*0900*/  @P0 MOV R15, R4 ;  /* 0x00000004000f0202 */ /* 0x000fe20000000f00 */
[----:B---3--:R-:W-:Y:S06]  /*0910*/  @P0 BRA `(.L_x_1114) ;  /* 0x0000000000340947 */ /* 0x008fec0003800000 */
        /* <DEDUP_REMOVED lines=13> */
.L_x_1114:
        /* <DEDUP_REMOVED lines=14> */
.L_x_1115:
[----:B------:R-:W-:Y:S01]  /*0ad0*/  IMAD.IADD R18, R78, 0x1, -R128 ;  /* 0x000000014e127824 */ /* 0x000fe200078e0a80 */
[----:B------:R-:W1:Y:S01]  /*0ae0*/  S2UR UR4, SR_CgaCtaId ;  /* 0x00000000000479c3 */ /* 0x000e620000008800 */
[C---:B------:R-:W-:Y:S01]  /*0af0*/  VIADD R25, R26.reuse, 0x10 ;  /* 0x000000101a197836 */ /* 0x040fe20000000000 */
[----:B------:R-:W-:Y:S01]  /*0b00*/  SHF.R.S32.HI R231, RZ, 0x1f, R230 ;  /* 0x0000001fffe77819 */ /* 0x000fe200000114e6 */
[C---:B------:R-:W-:Y:S01]  /*0b10*/  VIADD R24, R26.reuse, 0x20 ;  /* 0x000000201a187836 */ /* 0x040fe20000000000 */
[----:B------:R-:W-:Y:S01]  /*0b20*/  STL [R1+0x70], R18 ;  /* 0x0000701201007387 */ /* 0x000fe20000100800 */
[C---:B------:R-:W-:Y:S01]  /*0b30*/  VIADD R14, R26.reuse, 0x40 ;  /* 0x000000401a0e7836 */ /* 0x040fe20000000000 */
[CC--:B------:R-:W-:Y:S01]  /*0b40*/  ISETP.GE.AND P1, PT, R26.reuse, R18.reuse, PT ;  /* 0x000000121a00720c */ /* 0x0c0fe20003f26270 */
[C---:B------:R-:W-:Y:S01]  /*0b50*/  VIADD R23, R26.reuse, 0x30 ;  /* 0x000000301a177836 */ /* 0x040fe20000000000 */
[----:B------:R-:W-:Y:S01]  /*0b60*/  STL [R1+0x80], R25 ;  /* 0x0000801901007387 */ /* 0x000fe20000100800 */
[----:B------:R-:W-:Y:S01]  /*0b70*/  VIADD R9, R26, 0x50 ;  /* 0x000000501a097836 */ /* 0x000fe20000000000 */
[----:B------:R-:W-:Y:S01]  /*0b80*/  ISETP.GE.AND P4, PT, R14, R18, PT ;  /* 0x000000120e00720c */ /* 0x000fe20003f86270 */
[----:B------:R-:W-:Y:S01]  /*0b90*/  VIADD R4, R26, 0x60 ;  /* 0x000000601a047836 */ /* 0x000fe20000000000 */
[----:B------:R-:W-:Y:S01]  /*0ba0*/  STL [R1+0x7c], R24 ;  /* 0x00007c1801007387 */ /* 0x000fe20000100800 */
[----:B------:R-:W-:Y:S01]  /*0bb0*/  LOP3.LUT R0, R7, 0xfffffff0, RZ, 0xc0, !PT ;  /* 0xfffffff007007812 */ /* 0x000fe200078ec0ff */
[----:B------:R-:W-:Y:S01]  /*0bc0*/  ULDC.64 UR6, c[0x0][0x258] ;  /* 0x0000960000067ab9 */ /* 0x000fe20000000a00 */
[----:B------:R-:W-:Y:S01]  /*0bd0*/  SHF.R.S32.HI R5, RZ, 0x1f, R21 ;  /* 0x0000001fff057819 */ /* 0x000fe20000011415 */
[----:B------:R2:W-:Y:S01]  /*0be0*/  STL [R1+0x8c], R14 ;  /* 0x00008c0e01007387 */ /* 0x0005e20000100800 */
[----:B------:R-:W-:Y:S01]  /*0bf0*/  IADD3 R2, P2, R230, R10, RZ ;  /* 0x0000000ae6027210 */ /* 0x000fe20007f5e0ff */
[----:B------:R-:W-:Y:S01]  /*0c00*/  IMAD.IADD R6, R126, 0x1, -R0 ;  /* 0x000000017e067824 */ /* 0x000fe200078e0a00 */
[----:B------:R-:W-:Y:S01]  /*0c10*/  UMOV UR5, 0x400 ;  /* 0x0000040000057882 */ /* 0x000fe20000000000 */
[----:B------:R-:W-:Y:S01]  /*0c20*/  STL [R1+0x78], R23 ;  /* 0x0000781701007387 */ /* 0x000fe20000100800 */
[----:B------:R-:W-:Y:S01]  /*0c30*/  IMAD R0, R5, UR6, RZ ;  /* 0x0000000605007c24 */ /* 0x000fe2000f8e02ff */
[----:B------:R-:W-:Y:S01]  /*0c40*/  SHF.R.S32.HI R12, RZ, 0x4, R7 ;  /* 0x00000004ff0c7819 */ /* 0x000fe20000011407 */
[----:B------:R-:W-:Y:S01]  /*0c50*/  IMAD.X R3, R231, 0x1, R11, P2 ;  /* 0x00000001e7037824 */ /* 0x000fe200010e060b */
[----:B------:R3:W-:Y:S01]  /*0c60*/  STL [R1+0x88], R9 ;  /* 0x0000880901007387 */ /* 0x0007e20000100800 */
[----:B-1----:R-:W-:Y:S01]  /*0c70*/  ULEA UR4, UR4, UR5, 0x18 ;  /* 0x0000000504047291 */ /* 0x002fe2000f8ec03f */
[-C--:B------:R-:W-:Y:S01]  /*0c80*/  ISETP.GE.AND P2, PT, R4, R18.reuse, PT ;  /* 0x000000120400720c */ /* 0x080fe20003f46270 */
[----:B------:R-:W-:Y:S01]  /*0c90*/  IMAD.WIDE.U32 R10, R21, UR6, R2 ;  /* 0x00000006150a7c25 */ /* 0x000fe2000f8e0002 */
[----:B------:R1:W-:Y:S01]  /*0ca0*/  STL [R1+0x94], R4 ;  /* 0x0000940401007387 */ /* 0x0003e20000100800 */
[----:B------:R-:W-:Y:S01]  /*0cb0*/  BSSY B0, `(.L_x_1116) ;  /* 0x0000020000007945 */ /* 0x000fe20003800000 */
[-C--:B------:R-:W-:Y:S01]  /*0cc0*/  ISETP.GE.AND P3, PT, R9, R18.reuse, PT ;  /* 0x000000120900720c */ /* 0x080fe20003f66270 */
[----:B------:R-:W-:Y:S01]  /*0cd0*/  IMAD R0, R21, UR7, R0 ;  /* 0x0000000715007c24 */ /* 0x000fe2000f8e0200 */
[----:B------:R4:W-:Y:S01]  /*0ce0*/  STL [R1+0x44], R231 ;  /* 0x000044e701007387 */ /* 0x0009e20000100800 */
[----:B------:R-:W-:-:S02]  /*0cf0*/  ISETP.GE.AND P0, PT, R25, R18, PT ;  /* 0x000000121900720c */ /* 0x000fc40003f06270 */
[-C--:B------:R-:W-:Y:S02]  /*0d00*/  ISETP.GE.AND P6, PT, R24, R18.reuse, PT ;  /* 0x000000121800720c */ /* 0x080fe40003fc6270 */
[----:B------:R-:W-:Y:S02]  /*0d10*/  ISETP.GE.AND P5, PT, R23, R18, PT ;  /* 0x000000121700720c */ /* 0x000fe40003fa6270 */
[----:B------:R-:W-:Y:S01]  /*0d20*/  LEA.HI R7, R7, R12, RZ, 0x1 ;  /* 0x0000000c07077211 */ /* 0x000fe200078f08ff */
[----:B--2---:R-:W-:Y:S01]  /*0d30*/  VIADD R14, R26, 0x70 ;  /* 0x000000701a0e7836 */ /* 0x004fe20000000000 */
[----:B------:R-:W-:-:S04]  /*0d40*/  LEA R207, R207, UR4, 0x1 ;  /* 0x00000004cfcf7c11 */ /* 0x000fc8000f8e08ff */
[----:B------:R4:W-:Y:S01]  /*0d50*/  STL [R1+0x90], R14 ;  /* 0x0000900e01007387 */ /* 0x0009e20000100800 */
[----:B---3--:R-:W-:Y:S01]  /*0d60*/  IMAD.IADD R9, R11, 0x1, R0 ;  /* 0x000000010b097824 */ /* 0x008fe200078e0200 */
[----:B-1----:R-:W-:-:S04]  /*0d70*/  SHF.R.S32.HI R4, RZ, 0x1f, R6 ;  /* 0x0000001fff047819 */ /* 0x002fc80000011406 */
[----:B------:R-:W-:Y:S01]  /*0d80*/  LEA.HI R21, R4, R6, RZ, 0x3 ;  /* 0x0000000604157211 */ /* 0x000fe200078f18ff */
        /* <DEDUP_REMOVED lines=18> */
.L_x_1117:
[----:B------:R-:W-:Y:S05]  /*0eb0*/  BSYNC B0 ;  /* 0x0000000000007941 */ /* 0x000fea0003800000 */
.L_x_1116:
[----:B------:R-:W-:Y:S01]  /*0ec0*/  LOP3.LUT R7, R7, 0xfffffffe, RZ, 0xc0, !PT ;  /* 0xfffffffe07077812 */ /* 0x000fe200078ec0ff */
[----:B------:R-:W-:Y:S01]  /*0ed0*/  IMAD.SHL.U32 R2, R17, 0x40, RZ ;  /* 0x0000004011027824 */ /* 0x000fe200078e00ff */
[----:B------:R-:W-:Y:S01]  /*0ee0*/  LOP3.LUT R0, R21, 0xfffffff8, RZ, 0xc0, !PT ;  /* 0xfffffff815007812 */ /* 0x000fe200078ec0ff */
[----:B------:R-:W-:Y:S01]  /*0ef0*/  BSSY B0, `(.L_x_1118) ;  /* 0x000001b000007945 */ /* 0x000fe20003800000 */
[----:B------:R-:W-:Y:S01]  /*0f00*/  ISETP.GE.AND P1, PT, R14, R18, PT ;  /* 0x000000120e00720c */ /* 0x000fe20003f26270 */
[----:B------:R-:W-:Y:S01]  /*0f10*/  IMAD.IADD R18, R12, 0x1, -R7 ;  /* 0x000000010c127824 */ /* 0x000fe200078e0a07 */
[----:B------:R-:W-:Y:S01]  /*0f20*/  LOP3.LUT R7, R2, 0x1c0, RZ, 0xc0, !PT ;  /* 0x000001c002077812 */ /* 0x000fe200078ec0ff */
[----:B------:R-:W-:Y:S02]  /*0f30*/  IMAD.IADD R12, R6, 0x1, -R0 ;  /* 0x00000001060c7824 */ /* 0x000fe400078e0a00 */
[----:B----4-:R-:W-:Y:S01]  /*0f40*/  IMAD.SHL.U32 R14, R26, 0x8, RZ ;  /* 0x000000081a0e7824 */ /* 0x010fe200078e00ff */
[----:B------:R-:W-:Y:S05]  /*0f50*/  @P0 BRA `(.L_x_1119) ;  /* 0x0000000000500947 */ /* 0x000fea0003800000 */
[----:B------:R-:W-:Y:S02]  /*0f60*/  ULDC UR5, c[0x0][0x2d0] ;  /* 0x0000b40000057ab9 */ /* 0x000fe40000000800 */
[----:B------:R-:W-:-:S13]  /*0f70*/  ISETP.GE.AND P0, PT, R230, UR5, PT ;  /* 0x00000005e6007c0c */ /* 0x000fda000bf06270 */
[----:B------:R3:W-:Y:S01]  /*0f80*/  @P0 STS.128 [R207+0x800], RZ ;  /* 0x000800ffcf000388 */ /* 0x0007e20000000c00 */
        /* <DEDUP_REMOVED lines=17> */
.L_x_1119:
[----:B------:R-:W-:Y:S05]  /*10a0*/  BSYNC B0 ;  /* 0x0000000000007941 */ /* 0x000fea0003800000 */
.L_x_1118:
[----:B------:R-:W-:Y:S04]  /*10b0*/  BSSY B0, `(.L_x_1120) ;  /* 0x0000016000007945 */ /* 0x000fe80003800000 */
[----:B------:R-:W-:Y:S05]  /*10c0*/  @P6 BRA `(.L_x_1121) ;  /* 0x0000000000506947 */ /* 0x000fea0003800000 */
[----:B------:R-:W-:Y:S02]  /*10d0*/  ULDC UR5, c[0x0][0x2d0] ;  /* 0x0000b40000057ab9 */ /* 0x000fe40000000800 */
[----:B------:R-:W-:-:S13]  /*10e0*/  ISETP.GE.AND P0, PT, R230, UR5, PT ;  /* 0x00000005e6007c0c */ /* 0x000fda000bf06270 */
[----:B------:R1:W-:Y:S01]  /*10f0*/  @P0 STS.128 [R207+0x1000], RZ ;  /* 0x001000ffcf000388 */ /* 0x0003e20000000c00 */
[----:B------:R-:W-:Y:S05]  /*1100*/  @P0 BRA `(.L_x_1121) ;  /* 0x0000000000400947 */ /* 0x000fea0003800000 */
[----:B--2-4-:R-:W-:Y:S01]  /*1110*/  IADD3 R4, P0, R28, 0x20, RZ ;  /* 0x000000201c047810 */ /* 0x014fe20007f1e0ff */
        /* <DEDUP_REMOVED lines=15> */
.L_x_1121:
[----:B------:R-:W-:Y:S05]  /*1210*/  BSYNC B0 ;  /* 0x0000000000007941 */ /* 0x000fea0003800000 */
.L_x_1120:
        /* <DEDUP_REMOVED lines=22> */
.L_x_1123:
[----:B------:R-:W-:Y:S05]  /*1380*/  BSYNC B0 ;  /* 0x0000000000007941 */ /* 0x000fea0003800000 */
.L_x_1122:
        /* <DEDUP_REMOVED lines=22> */
.L_x_1125:
[----:B------:R-:W-:Y:S05]  /*14f0*/  BSYNC B0 ;  /* 0x0000000000007941 */ /* 0x000fea0003800000 */
.L_x_1124:
        /* <DEDUP_REMOVED lines=22> */
.L_x_1127:
[----:B------:R-:W-:Y:S05]  /*1660*/  BSYNC B0 ;  /* 0x0000000000007941 */ /* 0x000fea0003800000 */
.L_x_1126:
        /* <DEDUP_REMOVED lines=22> */
.L_x_1129:
[----:B------:R-:W-:Y:S05]  /*17d0*/  BSYNC B0 ;  /* 0x0000000000007941 */ /* 0x000fea0003800000 */
.L_x_1128:
        /* <DEDUP_REMOVED lines=22> */
.L_x_1131:
[----:B------:R-:W-:Y:S05]  /*1940*/  BSYNC B0 ;  /* 0x0000000000007941 */ /* 0x000fea0003800000 */
.L_x_1130:
[-C--:B------:R-:W-:Y:S01]  /*1950*/  IMAD R0, R27, R246.reuse, RZ ;  /* 0x000000f61b007224 */ /* 0x080fe200078e02ff */
[----:B------:R-:W-:Y:S01]  /*1960*/  LOP3.LUT R8, R7, 0x8, R14, 0xf8, !PT ;  /* 0x0000000807087812 */ /* 0x000fe200078ef80e */
[C---:B--2-4-:R-:W-:Y:S01]  /*1970*/  IMAD.WIDE.U32 R4, R26.reuse, R246, R230 ;  /* 0x000000f61a047225 */ /* 0x054fe200078e00e6 */
[----:B------:R-:W-:Y:S01]  /*1980*/  SHF.R.U32.HI R9, RZ, 0x3, R7 ;  /* 0x00000003ff097819 */ /* 0x000fe20000011607 */
[----:B------:R-:W-:Y:S01]  /*1990*/  ULDC.64 UR8, c[0x0][0x260] ;  /* 0x0000980000087ab9 */ /* 0x000fe20000000a00 */
[----:B------:R-:W-:Y:S01]  /*19a0*/  SHF.R.S32.HI R7, RZ, 0x1f, R13 ;  /* 0x0000001fff077819 */ /* 0x000fe2000001140d */
[----:B------:R-:W-:Y:S01]  /*19b0*/  IMAD R6, R27, R248, RZ ;  /* 0x000000f81b067224 */ /* 0x000fe200078e02ff */
[----:B------:R-:W-:Y:S01]  /*19c0*/  IADD3 R4, P1, R15, R4, RZ ;  /* 0x000000040f047210 */ /* 0x000fe20007f3e0ff */
[----:B------:R-:W-:Y:S01]  /*19d0*/  IMAD.WIDE.U32 R2, R26, R248, R230 ;  /* 0x000000f81a027225 */ /* 0x000fe200078e00e6 */
[----:B------:R-:W-:Y:S01]  /*19e0*/  ULDC.64 UR6, c[0x0][0x268] ;  /* 0x00009a0000067ab9 */ /* 0x000fe20000000a00 */
[----:B------:R-:W-:Y:S01]  /*19f0*/  SHF.L.U64.HI R104, R246, 0x6, R247 ;  /* 0x00000006f6687819 */ /* 0x000fe200000102f7 */
[----:B------:R-:W-:Y:S01]  /*1a00*/  BSSY B0, `(.L_x_1132) ;  /* 0x0000031000007945 */ /* 0x000fe20003800000 */
[----:B------:R-:W-:Y:S01]  /*1a10*/  IMAD R0, R26, R247, R0 ;  /* 0x000000f71a007224 */ /* 0x000fe200078e0200 */
[----:B------:R-:W-:Y:S01]  /*1a20*/  IADD3 R2, P0, R16, R2, RZ ;  /* 0x0000000210027210 */ /* 0x000fe20007f1e0ff */
[----:B------:R-:W-:Y:S01]  /*1a30*/  IMAD R6, R26, R249, R6 ;  /* 0x000000f91a067224 */ /* 0x000fe200078e0206 */
[----:B------:R-:W-:Y:S01]  /*1a40*/  SHF.L.U32 R79, R246, 0x6, RZ ;  /* 0x00000006f64f7819 */ /* 0x000fe200000006ff */
[----:B------:R-:W-:Y:S01]  /*1a50*/  VIADD R76, R208, 0xffffffff ;  /* 0xffffffffd04c7836 */ /* 0x000fe20000000000 */
[----:B------:R-:W-:Y:S01]  /*1a60*/  IADD3.X R5, R19, R5, R0, P1, !PT ;  /* 0x0000000513057210 */ /* 0x000fe20000ffe400 */
[C---:B------:R-:W-:Y:S01]  /*1a70*/  IMAD R0, R7.reuse, UR6, RZ ;  /* 0x0000000607007c24 */ /* 0x040fe2000f8e02ff */
[----:B------:R-:W-:Y:S01]  /*1a80*/  IADD3.X R3, R20, R3, R6, P0, !PT ;  /* 0x0000000314037210 */ /* 0x000fe200007fe406 */
[----:B------:R-:W-:Y:S01]  /*1a90*/  IMAD R6, R7, UR8, RZ ;  /* 0x0000000807067c24 */ /* 0x000fe2000f8e02ff */
[----:B------:R-:W-:Y:S01]  /*1aa0*/  LOP3.LUT R16, R8, R9, RZ, 0x3c, !PT ;  /* 0x0000000908107212 */ /* 0x000fe200078e3cff */
[----:B------:R-:W-:Y:S01]  /*1ab0*/  IMAD.WIDE.U32 R226, R13, UR8, R4 ;  /* 0x000000080de27c25 */ /* 0x000fe2000f8e0004 */
[----:B------:R-:W-:-:S02]  /*1ac0*/  MOV R4, 0x20 ;  /* 0x0000002000047802 */ /* 0x000fc40000000f00 */
[----:B------:R-:W-:Y:S01]  /*1ad0*/  SHF.L.U32 R14, R18, 0x3, RZ ;  /* 0x00000003120e7819 */ /* 0x000fe200000006ff */
[----:B------:R-:W-:Y:S01]  /*1ae0*/  IMAD R6, R13, UR9, R6 ;  /* 0x000000090d067c24 */ /* 0x000fe2000f8e0206 */
[----:B------:R2:W-:Y:S01]  /*1af0*/  STL.64 [R1+0x58], R226 ;  /* 0x000058e201007387 */ /* 0x0005e20000100a00 */
[----:B------:R-:W-:Y:S02]  /*1b00*/  IMAD.MOV.U32 R224, RZ, RZ, R226 ;  /* 0x000000ffffe07224 */ /* 0x000fe400078e00e2 */
[----:B------:R-:W-:Y:S02]  /*1b10*/  IMAD.IADD R225, R227, 0x1, R6 ;  /* 0x00000001e3e17824 */ /* 0x000fe400078e0206 */
[----:B------:R-:W-:Y:S02]  /*1b20*/  IMAD R5, R76, -0x40, R77 ;  /* 0xffffffc04c057824 */ /* 0x000fe400078e024d */
[C---:B------:R-:W-:Y:S01]  /*1b30*/  IMAD R15, R13.reuse, UR7, R0 ;  /* 0x000000070d0f7c24 */ /* 0x040fe2000f8e0200 */
[----:B------:R2:W-:Y:S01]  /*1b40*/  STL.64 [R1+0x48], R224 ;  /* 0x000048e001007387 */ /* 0x0005e20000100a00 */
[----:B------:R-:W-:Y:S01]  /*1b50*/  IMAD.WIDE.U32 R236, R13, UR6, R2 ;  /* 0x000000060dec7c25 */ /* 0x000fe2000f8e0002 */
[----:B------:R-:W-:-:S02]  /*1b60*/  ISETP.GE.AND P5, PT, R26, R5, PT ;  /* 0x000000051a00720c */ /* 0x000fc40003fa6270 */
[----:B------:R-:W-:Y:S01]  /*1b70*/  SHF.R.S32.HI R13, RZ, 0x1f, R76 ;  /* 0x0000001fff0d7819 */ /* 0x000fe2000001144c */
[----:B------:R-:W-:Y:S01]  /*1b80*/  IMAD R0, R104, R76, RZ ;  /* 0x0000004c68007224 */ /* 0x000fe200078e02ff */
[-C--:B------:R-:W-:Y:S01]  /*1b90*/  ISETP.GE.AND P4, PT, R25, R5.reuse, PT ;  /* 0x000000051900720c */ /* 0x080fe20003f86270 */
[----:B------:R-:W-:Y:S01]  /*1ba0*/  IMAD.MOV.U32 R19, RZ, RZ, 0x10 ;  /* 0x00000010ff137424 */ /* 0x000fe200078e00ff */
[----:B------:R-:W-:Y:S01]  /*1bb0*/  ISETP.GE.AND P3, PT, R24, R5, PT ;  /* 0x000000051800720c */ /* 0x000fe20003f66270 */
[----:B------:R-:W-:Y:S01]  /*1bc0*/  IMAD R0, R13, R79, R0 ;  /* 0x0000004f0d007224 */ /* 0x000fe200078e0200 */
[----:B------:R-:W-:Y:S01]  /*1bd0*/  ISETP.GE.AND P0, PT, R23, R5, PT ;  /* 0x000000051700720c */ /* 0x000fe20003f06270 */
[----:B------:R-:W-:Y:S01]  /*1be0*/  IMAD.WIDE.U32 R6, R76, R79, R224 ;  /* 0x0000004f4c067225 */ /* 0x000fe200078e00e0 */
[C---:B------:R-:W-:Y:S02]  /*1bf0*/  SHF.L.U32 R2, R12.reuse, 0x6, RZ ;  /* 0x000000060c027819 */ /* 0x040fe400000006ff */
[----:B------:R-:W-:Y:S01]  /*1c00*/  R2P PR, R12, 0x6 ;  /* 0x000000060c007804 */ /* 0x000fe20000000000 */
[----:B------:R-:W-:Y:S01]  /*1c10*/  IMAD.IADD R9, R7, 0x1, R0 ;  /* 0x0000000107097824 */ /* 0x000fe200078e0200 */
[----:B------:R-:W-:-:S03]  /*1c20*/  LOP3.LUT R12, R2, 0x1c0, RZ, 0xc0, !PT ;  /* 0x000001c0020c7812 */ /* 0x000fc600078ec0ff */
        /* <DEDUP_REMOVED lines=14> */
.L_x_1133:
[----:B------:R-:W-:Y:S05]  /*1d10*/  BSYNC B0 ;  /* 0x0000000000007941 */ /* 0x000fea0003800000 */
.L_x_1132:
[C---:B------:R-:W-:Y:S01]  /*1d20*/  SHF.L.U64.HI R239, R246.reuse, 0x4, R247 ;  /* 0x00000004f6ef7819 */ /* 0x040fe200000102f7 */
[----:B------:R-:W-:Y:S01]  /*1d30*/  BSSY B0, `(.L_x_1134) ;  /* 0x0000012000007945 */ /* 0x000fe20003800000 */
[----:B------:R-:W-:-:S03]  /*1d40*/  SHF.L.U32 R240, R246, 0x4, RZ ;  /* 0x00000004f6f07819 */ /* 0x000fc600000006ff */
[----:B------:R1:W-:Y:S04]  /*1d50*/  STL [R1+0x34], R239 ;  /* 0x000034ef01007387 */ /* 0x0003e80000100800 */
[----:B------:R1:W-:Y:S01]  /*1d60*/  STL [R1+0x60], R240 ;  /* 0x000060f001007387 */ /* 0x0003e20000100800 */
[----:B------:R-:W-:Y:S05]  /*1d70*/  @P4 BRA `(.L_x_1135) ;  /* 0x0000000000344947 */ /* 0x000fea0003800000 */
[----:B------:R-:W-:Y:S02]  /*1d80*/  ULDC UR5, c[0x0][0x2d0] ;  /* 0x0000b40000057ab9 */ /* 0x000fe40000000800 */
[----:B------:R-:W-:-:S13]  /*1d90*/  ISETP.GE.AND P1, PT, R230, UR5, PT ;  /* 0x00000005e6007c0c */ /* 0x000fda000bf26270 */
[----:B------:R1:W-:Y:S01]  /*1da0*/  @P1 STS.128 [R207+0x4800], RZ ;  /* 0x004800ffcf001388 */ /* 0x0003e20000000c00 */
[----:B------:R-:W-:Y:S05]  /*1db0*/  @P1 BRA `(.L_x_1135) ;  /* 0x0000000000241947 */ /* 0x000fea0003800000 */
[----:B------:R-:W-:Y:S01]  /*1dc0*/  IADD3 R0, P1, R240, R6, RZ ;  /* 0x00000006f0007210 */ /* 0x000fe20007f3e0ff */
[----:B------:R-:W-:-:S04]  /*1dd0*/  ULDC.64 UR6, c[0x0][0x218] ;  /* 0x0000860000067ab9 */ /* 0x000fc80000000a00 */
[----:B------:R-:W-:Y:S01]  /*1de0*/  IMAD.X R3, R239, 0x1, R9, P1 ;  /* 0x00000001ef037824 */ /* 0x000fe200008e0609 */
[----:B-1----:R-:W-:-:S04]  /*1df0*/  LEA R10, P1, R0, UR6, 0x1 ;  /* 0x00000006000a7c11 */ /* 0x002fc8000f8208ff */
[----:B------:R-:W-:-:S05]  /*1e00*/  LEA.HI.X R11, R0, UR7, R3, 0x1, P1 ;  /* 0x00000007000b7c11 */ /* 0x000fca00088f0c03 */
[----:B------:R-:W-:Y:S01]  /*1e10*/  @!PT LDS RZ, [RZ] ;  /* 0x00000000fffff984 */ /* 0x000fe20000000800 */
[----:B------:R-:W-:Y:S01]  /*1e20*/  @!PT LDS RZ, [RZ] ;  /* 0x00000000fffff984 */ /* 0x000fe20000000800 */
[----:B------:R-:W-:Y:S01]  /*1e30*/  @!PT LDS RZ, [RZ] ;  /* 0x00000000fffff984 */ /* 0x000fe20000000800 */
[----:B------:R1:W-:Y:S04]  /*1e40*/  LDGSTS.E.BYPASS.LTC128B.128 [R207+0x4800], desc[UR10][R10.64] ;  /* 0x048000000acf7fae */ /* 0x0003e8000b901d4a */
.L_x_1135:
[----:B------:R-:W-:Y:S05]  /*1e50*/  BSYNC B0 ;  /* 0x0000000000007941 */ /* 0x000fea0003800000 */
.L_x_1134:
[----:B------:R-:W-:Y:S04]  /*1e60*/  BSSY B0, `(.L_x_1136) ;  /* 0x000000f000007945 */ /* 0x000fe80003800000 */
[----:B------:R-:W-:Y:S05]  /*1e70*/  @P3 BRA `(.L_x_1137) ;  /* 0x0000000000343947 */ /* 0x000fea0003800000 */
[----:B------:R-:W-:Y:S02]  /*1e80*/  ULDC UR5, c[0x0][0x2d0] ;  /* 0x0000b40000057ab9 */ /* 0x000fe40000000800 */
[----:B------:R-:W-:-:S13]  /*1e90*/  ISETP.GE.AND P1, PT, R230, UR5, PT ;  /* 0x00000005e6007c0c */ /* 0x000fda000bf26270 */
[----:B------:R1:W-:Y:S01]  /*1ea0*/  @P1 STS.128 [R207+0x5000], RZ ;  /* 0x005000ffcf001388 */ /* 0x0003e20000000c00 */
[----:B------:R-:W-:Y:S05]  /*1eb0*/  @P1 BRA `(.L_x_1137) ;  /* 0x0000000000241947 */ /* 0x000fea0003800000 */
[----:B------:R-:W-:Y:S01]  /*1ec0*/  LEA R0, P1, R246, R6, 0x5 ;  /* 0x00000006f6007211 */ /* 0x000fe200078228ff */
[----:B------:R-:W-:-:S03]  /*1ed0*/  ULDC.64 UR6, c[0x0][0x218] ;  /* 0x0000860000067ab9 */ /* 0x000fc60000000a00 */
[----:B------:R-:W-:Y:S02]  /*1ee0*/  LEA.HI.X R3, R246, R9, R247, 0x5, P1 ;  /* 0x00000009f6037211 */ /* 0x000fe400008f2cf7 */
[----:B-1----:R-:W-:-:S04]  /*1ef0*/  LEA R10, P1, R0, UR6, 0x1 ;  /* 0x00000006000a7c11 */ /* 0x002fc8000f8208ff */
[----:B------:R-:W-:-:S05]  /*1f00*/  LEA.HI.X R11, R0, UR7, R3, 0x1, P1 ;  /* 0x00000007000b7c11 */ /* 0x000fca00088f0c03 */
[----:B------:R-:W-:Y:S01]  /*1f10*/  @!PT LDS RZ, [RZ] ;  /* 0x00000000fffff984 */ /* 0x000fe20000000800 */
[----:B------:R-:W-:Y:S01]  /*1f20*/  @!PT LDS RZ, [RZ] ;  /* 0x00000000fffff984 */ /* 0x000fe20000000800 */
[----:B------:R-:W-:Y:S01]  /*1f30*/  @!PT LDS RZ, [RZ] ;  /* 0x00000000fffff984 */ /* 0x000fe20000000800 */
[----:B------:R1:W-:Y:S04]  /*1f40*/  LDGSTS.E.BYPASS.LTC128B.128 [R207+0x5000], desc[UR10][R10.64] ;  /* 0x050000000acf7fae */ /* 0x0003e8000b901d4a */
.L_x_1137:
[----:B------:R-:W-:Y:S05]  /*1f50*/  BSYNC B0 ;  /* 0x0000000000007941 */ /* 0x000fea0003800000 */
.L_x_1136:
        /* <DEDUP_REMOVED lines=17> */
.L_x_1139:
[----:B------:R-:W-:Y:S05]  /*2070*/  BSYNC B0 ;  /* 0x0000000000007941 */ /* 0x000fea0003800000 */
.L_x_1138:
[----:B------:R-:W0:Y:S01]  /*2080*/  LDGDEPBAR ;  /* 0x00000000000079af */ /* 0x000e220000000000 */
[----:B------:R-:W-:Y:S01]  /*2090*/  ISETP.GE.AND P0, PT, R26, R5, PT ;  /* 0x000000051a00720c */ /* 0x000fe20003f06270 */
[C---:B------:R-:W-:Y:S01]  /*20a0*/  IMAD.SHL.U32 R223, R248.reuse, 0x40, RZ ;  /* 0x00000040f8df7824 */ /* 0x040fe200078e00ff */
[----:B------:R-:W-:Y:S01]  /*20b0*/  SHF.L.U64.HI R228, R248, 0x6, R249 ;  /* 0x00000006f8e47819 */ /* 0x000fe200000102f9 */
[----:B-1----:R-:W-:Y:S01]  /*20c0*/  IMAD.SHL.U32 R7, R21, 0x40, RZ ;  /* 0x0000004015077824 */ /* 0x002fe200078e00ff */
[----:B------:R-:W-:Y:S01]  /*20d0*/  LEA.HI R117, R22, R126, RZ, 0x5 ;  /* 0x0000007e16757211 */ /* 0x000fe200078f28ff */
[----:B------:R-:W-:Y:S01]  /*20e0*/  IMAD.IADD R251, R237, 0x1, R15 ;  /* 0x00000001edfb7824 */ /* 0x000fe200078e020f */
[----:B------:R-:W-:Y:S01]  /*20f0*/  LOP3.LUT R6, R12, 0x8, R14, 0xf8, !PT ;  /* 0x000000080c067812 */ /* 0x000fe200078ef80e */
[----:B------:R1:W-:Y:S01]  /*2100*/  STL [R1+0x64], R228 ;  /* 0x000064e401007387 */ /* 0x0003e20000100800 */
[----:B------:R-:W-:Y:S01]  /*2110*/  SHF.R.U32.HI R3, RZ, 0x3, R12 ;  /* 0x00000003ff037819 */ /* 0x000fe2000001160c */
[----:B------:R-:W-:Y:S01]  /*2120*/  IMAD.MOV.U32 R250, RZ, RZ, R236 ;  /* 0x000000fffffa7224 */ /* 0x000fe200078e00ec */
[----:B------:R-:W-:Y:S01]  /*2130*/  SHF.R.S32.HI R96, RZ, 0x5, R117 ;  /* 0x00000005ff607819 */ /* 0x000fe20000011475 */
[----:B------:R1:W-:Y:S01]  /*2140*/  STL [R1+0x30], R223 ;  /* 0x000030df01007387 */ /* 0x0003e20000100800 */
[----:B------:R-:W-:Y:S01]  /*2150*/  LOP3.LUT R102, R7, 0xfffffe00, RZ, 0xc0, !PT ;  /* 0xfffffe0007667812 */ /* 0x000fe200078ec0ff */
[----:B------:R-:W-:Y:S01]  /*2160*/  IMAD R0, R18, 0x200, R16 ;  /* 0x0000020012007824 */ /* 0x000fe200078e0210 */
[----:B------:R-:W-:Y:S01]  /*2170*/  LOP3.LUT R103, R6, R3, RZ, 0x3c, !PT ;  /* 0x0000000306677212 */ /* 0x000fe200078e3cff */
[----:B------:R-:W-:Y:S01]  /*2180*/  IMAD R6, R228, R76, RZ ;  /* 0x0000004ce4067224 */ /* 0x000fe200078e02ff */
[----:B------:R-:W-:Y:S01]  /*2190*/  BSSY B0, `(.L_x_1140) ;  /* 0x000001a000007945 */ /* 0x000fe20003800000 */
[----:B------:R-:W-:Y:S01]  /*21a0*/  IMAD R3, R96, 0x400, R102 ;  /* 0x0000040060037824 */ /* 0x000fe200078e0266 */
[----:B------:R-:W-:Y:S01]  /*21b0*/  ISETP.GE.AND P3, PT, R25, R5, PT ;  /* 0x000000051900720c */ /* 0x000fe20003f66270 */
[----:B------:R-:W-:Y:S01]  /*21c0*/  IMAD R8, R13, R223, R6 ;  /* 0x000000df0d087224 */ /* 0x000fe200078e0206 */
[-C--:B------:R-:W-:Y:S01]  /*21d0*/  ISETP.GE.AND P2, PT, R24, R5.reuse, PT ;  /* 0x000000051800720c */ /* 0x080fe20003f46270 */
[----:B------:R-:W-:Y:S01]  /*21e0*/  IMAD.IADD R3, R103, 0x1, R3 ;  /* 0x0000000167037824 */ /* 0x000fe200078e0203 */
[----:B------:R-:W-:Y:S01]  /*21f0*/  ISETP.GE.AND P1, PT, R23, R5, PT ;  /* 0x000000051700720c */ /* 0x000fe20003f26270 */
[----:B------:R-:W-:-:S04]  /*2200*/  DEPBAR.LE SB0, 0x0 ;  /* 0x000080000000791a */ /* 0x000fc80000000000 */
[----:B------:R-:W-:Y:S01]  /*2210*/  BAR.SYNC.DEFER_BLOCKING 0x0 ;  /* 0x0000000000007b1d */ /* 0x000fe20000010000 */
[----:B------:R-:W-:Y:S01]  /*2220*/  IMAD.WIDE.U32 R6, R76, R223, R250 ;  /* 0x000000df4c067225 */ /* 0x000fe200078e00fa */
[----:B------:R-:W-:Y:S02]  /*2230*/  LEA R192, R0, UR4, 0x1 ;  /* 0x0000000400c07c11 */ /* 0x000fe4000f8e08ff */
        /* <DEDUP_REMOVED lines=15> */
.L_x_1141:
[----:B------:R-:W-:Y:S05]  /*2330*/  BSYNC B0 ;  /* 0x0000000000007941 */ /* 0x000fea0003800000 */
.L_x_1140:
[C---:B------:R-:W-:Y:S01]  /*2340*/  SHF.L.U64.HI R245, R248.reuse, 0x4, R249 ;  /* 0x00000004f8f57819 */ /* 0x040fe200000102f9 */
        /* <DEDUP_REMOVED lines=19> */
.L_x_1143:
[----:B------:R-:W-:Y:S05]  /*2480*/  BSYNC B0 ;  /* 0x0000000000007941 */ /* 0x000fea0003800000 */
.L_x_1142:
[----:B------:R1:W-:Y:S01]  /*2490*/  @P2 STS.128 [R207+0x7000], RZ ;  /* 0x007000ffcf002388 */ /* 0x0003e20000000c00 */
        /* <DEDUP_REMOVED lines=15> */
.L_x_1145:
[----:B------:R-:W-:Y:S05]  /*2590*/  BSYNC B0 ;  /* 0x0000000000007941 */ /* 0x000fea0003800000 */
.L_x_1144:
        /* <DEDUP_REMOVED lines=18> */
.L_x_1147:
[----:B------:R-:W-:Y:S05]  /*26c0*/  BSYNC B0 ;  /* 0x0000000000007941 */ /* 0x000fea0003800000 */
.L_x_1146:
[----:B------:R-:W-:Y:S01]  /*26d0*/  LDSM.16.M88.4 R12, [R199] ;  /* 0x00000000c70c783b */ /* 0x000fe20000000200 */
[----:B------:R-:W-:Y:S01]  /*26e0*/  LOP3.LUT P0, RZ, R17, 0x2, RZ, 0xc0, !PT ;  /* 0x0000000211ff7812 */ /* 0x000fe2000780c0ff */
[--C-:B------:R-:W-:Y:S01]  /*26f0*/  IMAD R202, R2, 0x2, R199.reuse ;  /* 0x0000000202ca7824 */ /* 0x100fe200078e02c7 */
[----:B------:R-:W-:Y:S01]  /*2700*/  ULDC UR8, c[0x0][0x39c] ;  /* 0x0000e70000087ab9 */ /* 0x000fe20000000800 */
[----:B------:R-:W5:Y:S01]  /*2710*/  LDSM.16.M88.4 R40, [R192+0x4000] ;  /* 0x00400000c028783b */ /* 0x000f620000000200 */
[----:B------:R-:W-:Y:S01]  /*2720*/  SEL R0, R19, 0xfffffff0, !P0 ;  /* 0xfffffff013007807 */ /* 0x000fe20004000000 */
[C---:B------:R-:W-:Y:S01]  /*2730*/  VIADD R3, R192.reuse, 0x4000 ;  /* 0x00004000c0037836 */ /* 0x040fe20000000000 */
[----:B------:R-:W-:Y:S01]  /*2740*/  LOP3.LUT P0, RZ, R17, 0x4, RZ, 0xc0, !PT ;  /* 0x0000000411ff7812 */ /* 0x000fe2000780c0ff */
[----:B-1----:R-:W1:Y:S01]  /*2750*/  LDSM.16.M88.4 R8, [R199+0x2000] ;  /* 0x00200000c708783b */ /* 0x002e620000000200 */
[----:B------:R-:W-:Y:S02]  /*2760*/  VIADD R203, R192, 0x4040 ;  /* 0x00004040c0cb7836 */ /* 0x000fe40000000000 */
[----:B------:R-:W-:Y:S01]  /*2770*/  IMAD R198, R0, 0x2, R192 ;  /* 0x0000000200c67824 */ /* 0x000fe200078e02c0 */
[----:B------:R-:W-:Y:S01]  /*2780*/  LDSM.16.M88.4 R36, [R202] ;  /* 0x00000000ca24783b */ /* 0x000fe20000000200 */
[----:B------:R-:W-:-:S02]  /*2790*/  IMAD R200, R4, 0x2, R199 ;  /* 0x0000000204c87824 */ /* 0x000fc400078e02c7 */
[----:B------:R-:W-:Y:S01]  /*27a0*/  IMAD R5, R96, 0x10, R128 ;  /* 0x0000001060057824 */ /* 0x000fe200078e0280 */
[----:B------:R-:W2:Y:S01]  /*27b0*/  LDSM.16.M88.4 R48, [R198+0x4000] ;  /* 0x00400000c630783b */ /* 0x000ea20000000200 */
[----:B------:R-:W-:-:S03]  /*27c0*/  IMAD R201, R2, 0x2, R200 ;  /* 0x0000000202c97824 */ /* 0x000fc600078e02c8 */
[----:B------:R-:W3:Y:S01]  /*27d0*/  LDSM.16.M88.4 R32, [R202+0x2000] ;  /* 0x00200000ca20783b */ /* 0x000ee20000000200 */
[----:B------:R-:W-:-:S03]  /*27e0*/  @P0 VIADD R203, R3, 0xffffffc0 ;  /* 0xffffffc003cb0836 */ /* 0x000fc60000000000 */
[----:B------:R-:W-:Y:S01]  /*27f0*/  LDSM.16.M88.4 R28, [R200] ;  /* 0x00000000c81c783b */ /* 0x000fe20000000200 */
[----:B------:R-:W-:Y:S01]  /*2800*/  IMAD R197, R0, 0x2, R203 ;  /* 0x0000000200c57824 */ /* 0x000fe200078e02cb */
[----:B------:R-:W-:Y:S01]  /*2810*/  LOP3.LUT R0, R117, 0xffffffe0, RZ, 0xc0, !PT ;  /* 0xffffffe075007812 */ /* 0x000fe200078ec0ff */
[C---:B------:R-:W-:Y:S01]  /*2820*/  VIADD R206, R203.reuse, 0x800 ;  /* 0x00000800cbce7836 */ /* 0x040fe20000000000 */
[----:B------:R-:W4:Y:S01]  /*2830*/  LDSM.16.M88.4 R52, [R203] ;  /* 0x00000000cb34783b */ /* 0x000f220000000200 */
[C---:B------:R-:W-:Y:S02]  /*2840*/  VIADD R205, R203.reuse, 0x1000 ;  /* 0x00001000cbcd7836 */ /* 0x040fe40000000000 */
[C---:B------:R-:W-:Y:S01]  /*2850*/  IMAD.IADD R0, R126.reuse, 0x1, -R0 ;  /* 0x000000017e007824 */ /* 0x040fe200078e0a00 */
[----:B------:R-:W4:Y:S01]  /*2860*/  LDSM.16.M88.4 R24, [R200+0x2000] ;  /* 0x00200000c818783b */ /* 0x000f220000000200 */
[----:B------:R-:W-:Y:S02]  /*2870*/  IMAD.SHL.U32 R126, R126, 0x2, RZ ;  /* 0x000000027e7e7824 */ /* 0x000fe400078e00ff */
[----:B------:R-:W-:Y:S01]  /*2880*/  VIADD R204, R203, 0x1800 ;  /* 0x00001800cbcc7836 */ /* 0x000fe20000000000 */
[----:B------:R-:W-:Y:S01]  /*2890*/  LDSM.16.M88.4 R56, [R197] ;  /* 0x00000000c538783b */ /* 0x000fe20000000200 */
[----:B------:R-:W-:-:S02]  /*28a0*/  SHF.R.S32.HI R3, RZ, 0x1f, R0 ;  /* 0x0000001fff037819 */ /* 0x000fc40000011400 */
[----:B------:R-:W-:Y:S01]  /*28b0*/  LOP3.LUT R238, R126, 0x6, RZ, 0xc0, !PT ;  /* 0x000000067eee7812 */ /* 0x000fe200078ec0ff */
[----:B------:R-:W4:Y:S01]  /*28c0*/  LDSM.16.M88.4 R20, [R201] ;  /* 0x00000000c914783b */ /* 0x000f220000000200 */
[----:B------:R-:W-:Y:S01]  /*28d0*/  LEA.HI R0, R3, R0, RZ, 0x2 ;  /* 0x0000000003007211 */ /* 0x000fe200078f10ff */
[----:B-----5:R-:W-:Y:S02]  /*28e0*/  HMMA.16816.F32 R16, R12, R40, RZ ;  /* 0x000000280c10723c */ /* 0x020fe400000018ff */
[----:B------:R-:W5:Y:S01]  /*28f0*/  LDSM.16.M88.4 R64, [R192+0x4800] ;  /* 0x00480000c040783b */ /* 0x000f620000000200 */
[----:B------:R-:W-:-:S03]  /*2900*/  SHF.R.S32.HI R6, RZ, 0x2, R0 ;  /* 0x00000002ff067819 */ /* 0x000fc60000011400 */
[----:B------:R-:W0:Y:S01]  /*2910*/  LDGDEPBAR ;  /* 0x00000000000079af */ /* 0x000e220000000000 */
[----:B-1----:R-:W-:Y:S01]  /*2920*/  HMMA.16816.F32 R44, R8, R40, RZ ;  /* 0x00000028082c723c */ /* 0x002fe200000018ff */
[----:B------:R-:W-:Y:S02]  /*2930*/  IADD3 R0, R5, 0x1, R6 ;  /* 0x0000000105007810 */ /* 0x000fe40007ffe006 */
[----:B------:R-:W-:Y:S02]  /*2940*/  STL [R1+0x84], R6 ;  /* 0x0000840601007387 */ /* 0x000fe40000100800 */
[----:B------:R-:W-:Y:S01]  /*2950*/  IADD3 R0, R77, R0, -R78 ;  /* 0x000000004d007210 */ /* 0x000fe20007ffe84e */
[-C--:B------:R-:W-:Y:S06]  /*2960*/  HMMA.16816.F32 R72, R12, R42.reuse, RZ ;  /* 0x0000002a0c48723c */ /* 0x080fec00000018ff */
[----:B------:R-:W-:Y:S06]  /*2970*/  HMMA.16816.F32 R80, R8, R42, RZ ;  /* 0x0000002a0850723c */ /* 0x000fec00000018ff */
[-C--:B--2---:R-:W-:Y:S01]  /*2980*/  HMMA.16816.F32 R60, R36, R48.reuse, R16 ;  /* 0x00000030243c723c */ /* 0x084fe20000001810 */
[----:B------:R-:W1:Y:S05]  /*2990*/  LDSM.16.M88.4 R16, [R201+0x2000] ;  /* 0x00200000c910783b */ /* 0x000e6a0000000200 */
[----:B---3--:R-:W-:-:S15]  /*29a0*/  HMMA.16816.F32 R44, R32, R48, R44 ;  /* 0x00000030202c723c */ /* 0x008fde000000182c */
[----:B------:R-:W-:-:S03]  /*29b0*/  NOP ;  /* 0x0000000000007918 */ /* 0x000fc60000000000 */
[----:B----4-:R-:W-:Y:S06]  /*29c0*/  HMMA.16816.F32 R68, R28, R52, R60 ;  /* 0x000000341c44723c */ /* 0x010fec000000183c */
[-C--:B------:R-:W-:Y:S06]  /*29d0*/  HMMA.16816.F32 R60, R36, R50.reuse, R72 ;  /* 0x00000032243c723c */ /* 0x080fec0000001848 */
[----:B------:R-:W-:Y:S06]  /*29e0*/  HMMA.16816.F32 R72, R32, R50, R80 ;  /* 0x000000322048723c */ /* 0x000fec0000001850 */
[----:B------:R-:W-:Y:S01]  /*29f0*/  HMMA.16816.F32 R40, R24, R52, R44 ;  /* 0x000000341828723c */ /* 0x000fe2000000182c */
[----:B------:R-:W2:Y:S05]  /*2a00*/  LDSM.16.M88.4 R44, [R198+0x4800] ;  /* 0x00480000c62c783b */ /* 0x000eaa0000000200 */
[----:B------:R-:W-:Y:S06]  /*2a10*/  HMMA.16816.F32 R84, R20, R56, R68 ;  /* 0x000000381454723c */ /* 0x000fec0000001844 */
[----:B-----5:R-:W-:Y:S06]  /*2a20*/  HMMA.16816.F32 R68, R12, R64, RZ ;  /* 0x000000400c44723c */ /* 0x020fec00000018ff */
[-C--:B------:R-:W-:Y:S01]  /*2a30*/  HMMA.16816.F32 R48, R28, R54.reuse, R60 ;  /* 0x000000361c30723c */ /* 0x080fe2000000183c */
[----:B------:R-:W3:Y:S05]  /*2a40*/  LDSM.16.M88.4 R60, [R203+0x800] ;  /* 0x00080000cb3c783b */ /* 0x000eea0000000200 */
[----:B------:R-:W-:Y:S06]  /*2a50*/  HMMA.16816.F32 R52, R24, R54, R72 ;  /* 0x000000361834723c */ /* 0x000fec0000001848 */
[----:B-1----:R-:W-:Y:S01]  /*2a60*/  HMMA.16816.F32 R88, R16, R56, R40 ;  /* 0x000000381058723c */ /* 0x002fe20000001828 */
[----:B------:R-:W-:Y:S01]  /*2a70*/  FMUL.FTZ R84, R84, UR8 ;  /* 0x0000000854547c20 */ /* 0x000fe20008410000 */
[----:B------:R-:W-:Y:S01]  /*2a80*/  FMUL.FTZ R85, R85, UR8 ;  /* 0x0000000855557c20 */ /* 0x000fe20008410000 */
[----:B------:R-:W-:Y:S01]  /*2a90*/  FMUL.FTZ R86, R86, UR8 ;  /* 0x0000000856567c20 */ /* 0x000fe20008410000 */
[----:B------:R-:W-:Y:S01]  /*2aa0*/  FMUL.FTZ R87, R87, UR8 ;  /* 0x0000000857577c20 */ /* 0x000fe20008410000 */
[----:B------:R-:W-:Y:S01]  /*2ab0*/  MUFU.TANH R148, R84 ;  /* 0x0000005400947308 */ /* 0x000fe20000002400 */
[----:B------:R-:W-:Y:S06]  /*2ac0*/  HMMA.16816.F32 R40, R8, R64, RZ ;  /* 0x000000400828723c */ /* 0x000fec00000018ff */
[----:B--2---:R-:W-:Y:S01]  /*2ad0*/  HMMA.16816.F32 R72, R36, R44, R68 ;  /* 0x0000002c2448723c */ /* 0x004fe20000001844 */
[----:B------:R-:W-:Y:S05]  /*2ae0*/  MUFU.TANH R125, R85 ;  /* 0x00000055007d7308 */ /* 0x000fea0000002400 */
[-C--:B------:R-:W-:Y:S03]  /*2af0*/  HMMA.16816.F32 R92, R16, R58.reuse, R52 ;  /* 0x0000003a105c723c */ /* 0x080fe60000001834 */
[----:B------:R-:W-:Y:S03]  /*2b00*/  MUFU.TANH R146, R86 ;  /* 0x0000005600927308 */ /* 0x000fe60000002400 */
[----:B------:R-:W-:Y:S01]  /*2b10*/  HMMA.16816.F32 R80, R20, R58, R48 ;  /* 0x0000003a1450723c */ /* 0x000fe20000001830 */
[----:B------:R-:W1:Y:S01]  /*2b20*/  LDSM.16.M88.4 R48, [R192+0x5000] ;  /* 0x00500000c030783b */ /* 0x000e620000000200 */
[----:B------:R-:W-:Y:S01]  /*2b30*/  FMUL.FTZ R88, R88, UR8 ;  /* 0x0000000858587c20 */ /* 0x000fe20008410000 */
[----:B------:R-:W-:Y:S01]  /*2b40*/  FMUL.FTZ R89, R89, UR8 ;  /* 0x0000000859597c20 */ /* 0x000fe20008410000 */
[----:B------:R-:W-:Y:S01]  /*2b50*/  FMUL.FTZ R90, R90, UR8 ;  /* 0x000000085a5a7c20 */ /* 0x000fe20008410000 */
[----:B------:R-:W-:Y:S01]  /*2b60*/  LDSM.16.M88.4 R56, [R198+0x5000] ;  /* 0x00500000c638783b */ /* 0x000fe20000000200 */
[----:B------:R-:W-:Y:S01]  /*2b70*/  HMMA.16816.F32 R52, R12, R66, RZ ;  /* 0x000000420c34723c */ /* 0x000fe200000018ff */
[----:B------:R2:W-:Y:S01]  /*2b80*/  MUFU.TANH R124, R87 ;  /* 0x00000057007c7308 */ /* 0x0005e20000002400 */
[----:B------:R-:W-:-:S04]  /*2b90*/  FMUL.FTZ R91, R91, UR8 ;  /* 0x000000085b5b7c20 */ /* 0x000fc80008410000 */
[----:B------:R-:W-:Y:S01]  /*2ba0*/  HMMA.16816.F32 R68, R32, R44, R40 ;  /* 0x0000002c2044723c */ /* 0x000fe20000001828 */
[----:B------:R-:W4:Y:S02]  /*2bb0*/  LDSM.16.M88.4 R40, [R197+0x800] ;  /* 0x00080000c528783b */ /* 0x000f240000000200 */
[----:B------:R-:W-:Y:S03]  /*2bc0*/  MUFU.TANH R142, R88 ;  /* 0x00000058008e7308 */ /* 0x000fe60000002400 */
[----:B------:R-:W-:Y:S01]  /*2bd0*/  HMMA.16816.F32 R64, R8, R66, RZ ;  /* 0x000000420840723c */ /* 0x000fe200000018ff */
[----:B------:R-:W-:Y:S01]  /*2be0*/  FMUL.FTZ R92, R92, UR8 ;  /* 0x000000085c5c7c20 */ /* 0x000fe20008410000 */
[----:B------:R-:W-:Y:S01]  /*2bf0*/  FMUL.FTZ R95, R95, UR8 ;  /* 0x000000085f5f7c20 */ /* 0x000fe20008410000 */
[----:B------:R-:W-:Y:S01]  /*2c00*/  FMUL.FTZ R93, R93, UR8 ;  /* 0x000000085d5d7c20 */ /* 0x000fe20008410000 */
[----:B------:R-:W-:Y:S01]  /*2c10*/  FMUL.FTZ R94, R94, UR8 ;  /* 0x000000085e5e7c20 */ /* 0x000fe20008410000 */
[----:B------:R-:W-:Y:S01]  /*2c20*/  MUFU.TANH R7, R92 ;  /* 0x0000005c00077308 */ /* 0x000fe20000002400 */
[----:B---3--:R-:W-:Y:S01]  /*2c30*/  HMMA.16816.F32 R72, R28, R60, R72 ;  /* 0x0000003c1c48723c */ /* 0x008fe20000001848 */
[----:B------:R-:W-:Y:S01]  /*2c40*/  FMUL.FTZ R80, R80, UR8 ;  /* 0x0000000850507c20 */ /* 0x000fe20008410000 */
[----:B------:R-:W-:Y:S01]  /*2c50*/  FMUL.FTZ R81, R81, UR8 ;  /* 0x0000000851517c20 */ /* 0x000fe20008410000 */
[----:B------:R-:W-:Y:S01]  /*2c60*/  FMUL.FTZ R82, R82, UR8 ;  /* 0x0000000852527c20 */ /* 0x000fe20008410000 */
[----:B------:R-:W-:-:S02]  /*2c70*/  FMUL.FTZ R83, R83, UR8 ;  /* 0x0000000853537c20 */ /* 0x000fc40008410000 */
[----:B------:R-:W-:Y:S01]  /*2c80*/  HMMA.16816.F32 R52, R36, R46, R52 ;  /* 0x0000002e2434723c */ /* 0x000fe20000001834 */
[----:B------:R-:W3:Y:S05]  /*2c90*/  MUFU.TANH R119, R80 ;  /* 0x0000005000777308 */ /* 0x000eea0000002400 */
[----:B--2---:R-:W-:Y:S03]  /*2ca0*/  HMMA.16816.F32 R84, R24, R60, R68 ;  /* 0x0000003c1854723c */ /* 0x004fe60000001844 */
[----:B------:R-:W-:Y:S03]  /*2cb0*/  MUFU.TANH R122, R81 ;  /* 0x00000051007a7308 */ /* 0x000fe60000002400 */
[----:B------:R-:W-:Y:S01]  /*2cc0*/  HMMA.16816.F32 R64, R32, R46, R64 ;  /* 0x0000002e2040723c */ /* 0x000fe20000001840 */
[----:B------:R-:W2:Y:S04]  /*2cd0*/  LDSM.16.M88.4 R44, [R203+0x1000] ;  /* 0x00100000cb2c783b */ /* 0x000ea80000000200 */
[----:B------:R-:W5:Y:S01]  /*2ce0*/  MUFU.TANH R118, R82 ;  /* 0x0000005200767308 */ /* 0x000f620000002400 */
[----:B-1----:R-:W-:Y:S06]  /*2cf0*/  HMMA.16816.F32 R68, R12, R48, RZ ;  /* 0x000000300c44723c */ /* 0x002fec00000018ff */
[----:B----4-:R-:W-:Y:S01]  /*2d00*/  HMMA.16816.F32 R72, R20, R40, R72 ;  /* 0x000000281448723c */ /* 0x010fe20000001848 */
[----:B------:R1:W-:Y:S05]  /*2d10*/  MUFU.TANH R121, R83 ;  /* 0x0000005300797308 */ /* 0x0003ea0000002400 */
[-C--:B------:R-:W-:Y:S03]  /*2d20*/  HMMA.16816.F32 R52, R28, R62.reuse, R52 ;  /* 0x0000003e1c34723c */ /* 0x080fe60000001834 */
[----:B------:R-:W-:Y:S03]  /*2d30*/  MUFU.TANH R114, R95 ;  /* 0x0000005f00727308 */ /* 0x000fe60000002400 */
[----:B------:R-:W-:Y:S05]  /*2d40*/  HMMA.16816.F32 R64, R24, R62, R64 ;  /* 0x0000003e1840723c */ /* 0x000fea0000001840 */
[----:B------:R-:W4:Y:S01]  /*2d50*/  MUFU.TANH R123, R89 ;  /* 0x00000059007b7308 */ /* 0x000f220000002400 */
[----:B------:R-:W-:Y:S06]  /*2d60*/  HMMA.16816.F32 R68, R36, R56, R68 ;  /* 0x000000382444723c */ /* 0x000fec0000001844 */
[----:B------:R-:W-:Y:S01]  /*2d70*/  FMUL.FTZ R72, R72, UR8 ;  /* 0x0000000848487c20 */ /* 0x000fe20008410000 */
[----:B------:R-:W-:Y:S01]  /*2d80*/  FMUL.FTZ R73, R73, UR8 ;  /* 0x0000000849497c20 */ /* 0x000fe20008410000 */
[----:B------:R-:W-:Y:S01]  /*2d90*/  FMUL.FTZ R74, R74, UR8 ;  /* 0x000000084a4a7c20 */ /* 0x000fe20008410000 */
[----:B------:R-:W-:Y:S01]  /*2da0*/  FMUL.FTZ R75, R75, UR8 ;  /* 0x000000084b4b7c20 */ /* 0x000fe20008410000 */
[----:B------:R-:W-:Y:S01]  /*2db0*/  MUFU.TANH R111, R72 ;  /* 0x00000048006f7308 */ /* 0x000fe20000002400 */
[----:B-1----:R-:W-:Y:S06]  /*2dc0*/  HMMA.16816.F32 R80, R16, R40, R84 ;  /* 0x000000281050723c */ /* 0x002fec0000001854 */
[----:B------:R-:W-:Y:S01]  /*2dd0*/  HMMA.16816.F32 R60, R8, R48, RZ ;  /* 0x00000030083c723c */ /* 0x000fe200000018ff */
[----:B------:R-:W-:Y:S05]  /*2de0*/  MUFU.TANH R115, R73 ;  /* 0x0000004900737308 */ /* 0x000fea0000002400 */
[----:B------:R-:W-:Y:S03]  /*2df0*/  HMMA.16816.F32 R84, R16, R42, R64 ;  /* 0x0000002a1054723c */ /* 0x000fe60000001840 */
[----:B------:R-:W-:Y:S03]  /*2e00*/  MUFU.TANH R101, R74 ;  /* 0x0000004a00657308 */ /* 0x000fe60000002400 */
[----:B------:R-:W-:Y:S05]  /*2e10*/  HMMA.16816.F32 R64, R12, R50, RZ ;  /* 0x000000320c40723c */ /* 0x000fea00000018ff */
[----:B------:R1:W-:Y:S01]  /*2e20*/  MUFU.TANH R113, R75 ;  /* 0x0000004b00717308 */ /* 0x0003e20000002400 */
[----:B------:R-:W-:Y:S01]  /*2e30*/  FMUL.FTZ R80, R80, UR8 ;  /* 0x0000000850507c20 */ /* 0x000fe20008410000 */
[----:B------:R-:W-:Y:S01]  /*2e40*/  FMUL.FTZ R81, R81, UR8 ;  /* 0x0000000851517c20 */ /* 0x000fe20008410000 */
[----:B------:R-:W-:Y:S01]  /*2e50*/  FMUL.FTZ R82, R82, UR8 ;  /* 0x0000000852527c20 */ /* 0x000fe20008410000 */
[----:B------:R-:W-:-:S03]  /*2e60*/  FMUL.FTZ R83, R83, UR8 ;  /* 0x0000000853537c20 */ /* 0x000fc60008410000 */
[----:B------:R-:W-:Y:S01]  /*2e70*/  HMMA.16816.F32 R60, R32, R56, R60 ;  /* 0x00000038203c723c */ /* 0x000fe2000000183c */
[----:B------:R-:W-:Y:S05]  /*2e80*/  MUFU.TANH R108, R80 ;  /* 0x00000050006c7308 */ /* 0x000fea0000002400 */
[----:B------:R-:W-:Y:S01]  /*2e90*/  FMUL.FTZ R84, R84, UR8 ;  /* 0x0000000854547c20 */ /* 0x000fe20008410000 */
[----:B------:R-:W-:Y:S01]  /*2ea0*/  FMUL.FTZ R85, R85, UR8 ;  /* 0x0000000855557c20 */ /* 0x000fe20008410000 */
[----:B------:R-:W-:Y:S01]  /*2eb0*/  FMUL.FTZ R86, R86, UR8 ;  /* 0x0000000856567c20 */ /* 0x000fe20008410000 */
[----:B------:R-:W-:Y:S01]  /*2ec0*/  MUFU.TANH R110, R81 ;  /* 0x00000051006e7308 */ /* 0x000fe20000002400 */
[----:B-1----:R-:W-:Y:S01]  /*2ed0*/  HMMA.16816.F32 R72, R20, R42, R52 ;  /* 0x0000002a1448723c */ /* 0x002fe20000001834 */
[----:B------:R-:W1:Y:S01]  /*2ee0*/  LDSM.16.M88.4 R52, [R197+0x1000] ;  /* 0x00100000c534783b */ /* 0x000e620000000200 */
[----:B------:R-:W-:-:S04]  /*2ef0*/  FMUL.FTZ R87, R87, UR8 ;  /* 0x0000000857577c20 */ /* 0x000fc80008410000 */
[----:B--2---:R-:W-:Y:S01]  /*2f00*/  HMMA.16816.F32 R40, R28, R44, R68 ;  /* 0x0000002c1c28723c */ /* 0x004fe20000001844 */
[----:B------:R-:W-:Y:S05]  /*2f10*/  MUFU.TANH R100, R82 ;  /* 0x0000005200647308 */ /* 0x000fea0000002400 */
[----:B------:R-:W-:Y:S03]  /*2f20*/  HMMA.16816.F32 R68, R8, R50, RZ ;  /* 0x000000320844723c */ /* 0x000fe600000018ff */
[----:B------:R1:W-:Y:S03]  /*2f30*/  MUFU.TANH R107, R83 ;  /* 0x00000053006b7308 */ /* 0x0003e60000002400 */
[----:B------:R-:W-:Y:S05]  /*2f40*/  HMMA.16816.F32 R48, R24, R44, R60 ;  /* 0x0000002c1830723c */ /* 0x000fea000000183c */
[----:B------:R-:W-:Y:S01]  /*2f50*/  MUFU.TANH R95, R84 ;  /* 0x00000054005f7308 */ /* 0x000fe20000002400 */
[----:B------:R-:W-:Y:S01]  /*2f60*/  FMUL.FTZ R72, R72, UR8 ;  /* 0x0000000848487c20 */ /* 0x000fe20008410000 */
[----:B------:R-:W-:Y:S01]  /*2f70*/  FMUL.FTZ R73, R73, UR8 ;  /* 0x0000000849497c20 */ /* 0x000fe20008410000 */
[----:B------:R-:W-:Y:S01]  /*2f80*/  FMUL.FTZ R74, R74, UR8 ;  /* 0x000000084a4a7c20 */ /* 0x000fe20008410000 */
[----:B------:R-:W-:Y:S01]  /*2f90*/  FMUL.FTZ R75, R75, UR8 ;  /* 0x000000084b4b7c20 */ /* 0x000fe20008410000 */
[-C--:B------:R-:W-:Y:S03]  /*2fa0*/  HMMA.16816.F32 R60, R36, R58.reuse, R64 ;  /* 0x0000003a243c723c */ /* 0x080fe60000001840 */
[----:B------:R-:W-:Y:S05]  /*2fb0*/  MUFU.TANH R98, R72 ;  /* 0x0000004800627308 */ /* 0x000fea0000002400 */
[----:B------:R-:W-:Y:S03]  /*2fc0*/  HMMA.16816.F32 R68, R32, R58, R68 ;  /* 0x0000003a2044723c */ /* 0x000fe60000001844 */
[----:B------:R-:W-:Y:S03]  /*2fd0*/  MUFU.TANH R106, R73 ;  /* 0x00000049006a7308 */ /* 0x000fe60000002400 */
[-C--:B-1----:R-:W-:Y:S01]  /*2fe0*/  HMMA.16816.F32 R80, R20, R52.reuse, R40 ;  /* 0x000000341450723c */ /* 0x082fe20000001828 */
[----:B------:R-:W1:Y:S04]  /*2ff0*/  LDSM.16.M88.4 R40, [R192+0x5800] ;  /* 0x00580000c028783b */ /* 0x000e680000000200 */
[----:B------:R-:W-:Y:S01]  /*3000*/  MUFU.TANH R99, R74 ;  /* 0x0000004a00637308 */ /* 0x000fe20000002400 */
[----:B------:R-:W-:Y:S06]  /*3010*/  HMMA.16816.F32 R64, R16, R52, R48 ;  /* 0x000000341040723c */ /* 0x000fec0000001830 */
[-C--:B------:R-:W-:Y:S01]  /*3020*/  HMMA.16816.F32 R48, R28, R46.reuse, R60 ;  /* 0x0000002e1c30723c */ /* 0x080fe2000000183c */
[----:B------:R2:W-:Y:S01]  /*3030*/  MUFU.TANH R109, R75 ;  /* 0x0000004b006d7308 */ /* 0x0005e20000002400 */
[----:B------:R-:W-:Y:S04]  /*3040*/  LDSM.16.M88.4 R60, [R203+0x1800] ;  /* 0x00180000cb3c783b */ /* 0x000fe80000000200 */
[----:B------:R-:W-:Y:S03]  /*3050*/  HMMA.16816.F32 R68, R24, R46, R68 ;  /* 0x0000002e1844723c */ /* 0x000fe60000001844 */
[----:B------:R-:W-:Y:S03]  /*3060*/  MUFU.TANH R105, R85 ;  /* 0x0000005500697308 */ /* 0x000fe60000002400 */
[----:B------:R-:W-:Y:S01]  /*3070*/  FMUL.FTZ R80, R80, UR8 ;  /* 0x0000000850507c20 */ /* 0x000fe20008410000 */
[----:B------:R-:W-:Y:S01]  /*3080*/  FMUL.FTZ R81, R81, UR8 ;  /* 0x0000000851517c20 */ /* 0x000fe20008410000 */
[----:B------:R-:W-:Y:S01]  /*3090*/  FMUL.FTZ R82, R82, UR8 ;  /* 0x0000000852527c20 */ /* 0x000fe20008410000 */
[----:B------:R-:W-:-:S02]  /*30a0*/  FMUL.FTZ R83, R83, UR8 ;  /* 0x0000000853537c20 */ /* 0x000fc40008410000 */
[----:B------:R-:W-:Y:S01]  /*30b0*/  MUFU.TANH R92, R86 ;  /* 0x00000056005c7308 */ /* 0x000fe20000002400 */
[----:B--2---:R-:W2:Y:S01]  /*30c0*/  LDSM.16.M88.4 R72, [R198+0x5800] ;  /* 0x00580000c648783b */ /* 0x004ea20000000200 */
[----:B------:R-:W-:Y:S01]  /*30d0*/  FMUL.FTZ R3, R65, UR8 ;  /* 0x0000000841037c20 */ /* 0x000fe20008410000 */
[----:B------:R-:W-:Y:S01]  /*30e0*/  FMUL.FTZ R5, R66, UR8 ;  /* 0x0000000842057c20 */ /* 0x000fe20008410000 */
[----:B------:R-:W-:-:S04]  /*30f0*/  FMUL.FTZ R64, R64, UR8 ;  /* 0x0000000840407c20 */ /* 0x000fc80008410000 */
[----:B------:R3:W-:Y:S01]  /*3100*/  MUFU.TANH R97, R87 ;  /* 0x0000005700617308 */ /* 0x0007e20000002400 */
[-C--:B-1----:R-:W-:Y:S07]  /*3110*/  HMMA.16816.F32 R56, R12, R40.reuse, RZ ;  /* 0x000000280c38723c */ /* 0x082fee00000018ff */
[----:B------:R-:W-:Y:S08]  /*3120*/  MUFU.TANH R127, R90 ;  /* 0x0000005a007f7308 */ /* 0x000ff00000002400 */
[----:B------:R1:W4:Y:S01]  /*3130*/  MUFU.TANH R120, R91 ;  /* 0x0000005b00787308 */ /* 0x0003220000002400 */
[----:B---3--:R-:W-:Y:S07]  /*3140*/  HMMA.16816.F32 R84, R8, R40, RZ ;  /* 0x000000280854723c */ /* 0x008fee00000018ff */
[----:B------:R-:W-:Y:S08]  /*3150*/  MUFU.TANH R116, R93 ;  /* 0x0000005d00747308 */ /* 0x000ff00000002400 */
[----:B------:R-:W3:Y:S01]  /*3160*/  MUFU.TANH R112, R94 ;  /* 0x0000005e00707308 */ /* 0x000ee20000002400 */
[----:B--2---:R-:W-:Y:S06]  /*3170*/  HMMA.16816.F32 R44, R36, R72, R56 ;  /* 0x00000048242c723c */ /* 0x004fec0000001838 */
[----:B------:R-:W-:Y:S01]  /*3180*/  HMMA.16816.F32 R56, R12, R42, RZ ;  /* 0x0000002a0c38723c */ /* 0x000fe200000018ff */
[----:B------:R-:W2:Y:S01]  /*3190*/  LDSM.16.M88.4 R12, [R197+0x1800] ;  /* 0x00180000c50c783b */ /* 0x000ea20000000200 */
[----:B------:R-:W3:Y:S01]  /*31a0*/  MUFU.TANH R93, R80 ;  /* 0x00000050005d7308 */ /* 0x000ee20000002400 */
[----:B------:R-:W-:-:S04]  /*31b0*/  DEPBAR.LE SB0, 0x0 ;  /* 0x000080000000791a */ /* 0x000fc80000000000 */
[----:B-1----:R-:W-:Y:S03]  /*31c0*/  HMMA.16816.F32 R88, R8, R42, RZ ;  /* 0x0000002a0858723c */ /* 0x002fe600000018ff */
[----:B------:R-:W-:Y:S08]  /*31d0*/  MUFU.TANH R94, R81 ;  /* 0x00000051005e7308 */ /* 0x000ff00000002400 */
[----:B------:R-:W1:Y:S01]  /*31e0*/  MUFU.TANH R143, R82 ;  /* 0x00000052008f7308 */ /* 0x000e620000002400 */
[----:B------:R-:W-:Y:S06]  /*31f0*/  HMMA.16816.F32 R40, R28, R60, R44 ;  /* 0x0000003c1c28723c */ /* 0x000fec000000182c */
[----:B------:R-:W-:Y:S01]  /*3200*/  HMMA.16816.F32 R44, R36, R74, R56 ;  /* 0x0000004a242c723c */ /* 0x000fe20000001838 */
[----:B------:R5:W-:Y:S08]  /*3210*/  MUFU.TANH R145, R83 ;  /* 0x0000005300917308 */ /* 0x000bf00000002400 */
[----:B------:R4:W-:Y:S08]  /*3220*/  MUFU.TANH R131, R3 ;  /* 0x0000000300837308 */ /* 0x0009f00000002400 */
[----:B------:R3:W-:Y:S01]  /*3230*/  MUFU.TANH R134, R5 ;  /* 0x0000000500867308 */ /* 0x0007e20000002400 */
[----:B-----5:R-:W-:Y:S06]  /*3240*/  HMMA.16816.F32 R80, R20, R54, R48 ;  /* 0x000000361450723c */ /* 0x020fec0000001830 */
[----:B------:R-:W-:Y:S01]  /*3250*/  HMMA.16816.F32 R48, R32, R72, R84 ;  /* 0x000000482030723c */ /* 0x000fe20000001854 */
[----:B------:R-:W5:Y:S01]  /*3260*/  MUFU.TANH R130, R64 ;  /* 0x0000004000827308 */ /* 0x000f620000002400 */
[----:B----4-:R-:W-:-:S02]  /*3270*/  IMAD.IADD R3, R0, 0x1, R129 ;  /* 0x0000000100037824 */ /* 0x010fc400078e0281 */
[----:B------:R-:W-:Y:S02]  /*3280*/  IMAD R0, R76, 0x40, R238 ;  /* 0x000000404c007824 */ /* 0x000fe400078e02ee */
[----:B------:R-:W-:Y:S01]  /*3290*/  HMMA.16816.F32 R52, R16, R54, R68 ;  /* 0x000000361034723c */ /* 0x000fe20000001844 */
[C---:B------:R-:W-:Y:S02]  /*32a0*/  VIMNMX R8, R3.reuse, R77, PT ;  /* 0x0000004d03087248 */ /* 0x040fe40003fe0100 */
[--C-:B------:R-:W-:Y:S01]  /*32b0*/  VIADDMNMX R9, R3, 0x8, R77.reuse, PT ;  /* 0x0000000803097846 */ /* 0x100fe2000380014d */
[----:B---3--:R-:W-:Y:S01]  /*32c0*/  FMUL.FTZ R5, R67, UR8 ;  /* 0x0000000843057c20 */ /* 0x008fe20008410000 */
[C-C-:B------:R-:W-:Y:S01]  /*32d0*/  VIADDMNMX R11, R3.reuse, 0x40, R77.reuse, PT ;  /* 0x00000040030b7846 */ /* 0x140fe2000380014d */
[----:B------:R-:W-:Y:S01]  /*32e0*/  HMMA.16816.F32 R32, R32, R74, R88 ;  /* 0x0000004a2020723c */ /* 0x000fe20000001858 */
[----:B------:R-:W-:Y:S01]  /*32f0*/  VIADDMNMX R10, R3, 0x48, R77, PT ;  /* 0x00000048030a7846 */ /* 0x000fe2000380014d */
[----:B------:R3:W4:Y:S01]  /*3300*/  MUFU.TANH R135, R5 ;  /* 0x0000000500877308 */ /* 0x0007220000002400 */
[----:B------:R-:W-:-:S03]  /*3310*/  VIADD R3, R0, 0x8 ;  /* 0x0000000800037836 */ /* 0x000fc60000000000 */
[----:B--2---:R-:W-:Y:S01]  /*3320*/  HMMA.16816.F32 R40, R20, R12, R40 ;  /* 0x0000000c1428723c */ /* 0x004fe20000001828 */
[----:B------:R-:W-:Y:S01]  /*3330*/  FMUL.FTZ R6, R80, UR8 ;  /* 0x0000000850067c20 */ /* 0x000fe20008410000 */
[C---:B------:R-:W-:Y:S02]  /*3340*/  ISETP.GE.AND P6, PT, R3.reuse, R8, PT ;  /* 0x000000080300720c */ /* 0x040fe40003fc6270 */
[C---:B------:R-:W-:Y:S01]  /*3350*/  ISETP.GE.AND P5, PT, R3.reuse, R9, PT ;  /* 0x000000090300720c */ /* 0x040fe20003fa6270 */
[----:B------:R2:W4:Y:S01]  /*3360*/  MUFU.TANH R70, R6 ;  /* 0x0000000600467308 */ /* 0x0005220000002400 */
[----:B------:R-:W-:Y:S01]  /*3370*/  HMMA.16816.F32 R36, R24, R60, R48 ;  /* 0x0000003c1824723c */ /* 0x000fe20000001830 */
[----:B------:R-:W-:Y:S02]  /*3380*/  ISETP.GE.AND P3, PT, R3, R11, PT ;  /* 0x0000000b0300720c */ /* 0x000fe40003f66270 */
[----:B------:R-:W-:Y:S02]  /*3390*/  FSEL R65, R119, -INF , !P6 ;  /* 0xff80000077417808 */ /* 0x000fe40007000000 */
[----:B------:R-:W-:Y:S01]  /*33a0*/  FSEL R56, R7, -INF , !P3 ;  /* 0xff80000007387808 */ /* 0x000fe20005800000 */
[----:B------:R-:W-:Y:S01]  /*33b0*/  HMMA.16816.F32 R44, R28, R62, R44 ;  /* 0x0000003e1c2c723c */ /* 0x000fe2000000182c */
[----:B---3--:R-:W-:Y:S01]  /*33c0*/  VIADD R5, R0, 0x1 ;  /* 0x0000000100057836 */ /* 0x008fe20000000000 */
[----:B------:R-:W-:-:S04]  /*33d0*/  FSEL R78, R118, -INF , !P5 ;  /* 0xff800000764e7808 */ /* 0x000fc80006800000 */
[C---:B------:R-:W-:Y:S01]  /*33e0*/  ISETP.GE.AND P0, PT, R5.reuse, R8, PT ;  /* 0x000000080500720c */ /* 0x040fe20003f06270 */
[----:B------:R-:W-:Y:S01]  /*33f0*/  HMMA.16816.F32 R24, R24, R62, R32 ;  /* 0x0000003e1818723c */ /* 0x000fe20000001820 */
[C---:B------:R-:W-:Y:S02]  /*3400*/  ISETP.GE.AND P1, PT, R5.reuse, R9, PT ;  /* 0x000000090500720c */ /* 0x040fe40003f26270 */
[C---:B------:R-:W-:Y:S01]  /*3410*/  ISETP.GE.AND P4, PT, R5.reuse, R11, PT ;  /* 0x0000000b0500720c */ /* 0x040fe20003f86270 */
[----:B--2---:R-:W-:Y:S01]  /*3420*/  FMUL.FTZ R6, R82, UR8 ;  /* 0x0000000852067c20 */ /* 0x004fe20008410000 */
[-C--:B------:R-:W-:Y:S01]  /*3430*/  ISETP.GE.AND P2, PT, R5, R10.reuse, PT ;  /* 0x0000000a0500720c */ /* 0x080fe20003f46270 */
[----:B------:R-:W-:Y:S01]  /*3440*/  FMUL.FTZ R5, R81, UR8 ;  /* 0x0000000851057c20 */ /* 0x000fe20008410000 */
[----:B------:R-:W-:Y:S01]  /*3450*/  FSEL R64, R125, -INF , !P0 ;  /* 0xff8000007d407808 */ /* 0x000fe20004000000 */
[----:B------:R-:W-:Y:S01]  /*3460*/  MUFU.TANH R68, R6 ;  /* 0x0000000600447308 */ /* 0x000fe20000002400 */
[----:B------:R-:W-:Y:S01]  /*3470*/  ISETP.GE.AND P0, PT, R3, R10, PT ;  /* 0x0000000a0300720c */ /* 0x000fe20003f06270 */
[----:B------:R-:W-:Y:S01]  /*3480*/  VIADD R3, R0, 0x9 ;  /* 0x0000000900037836 */ /* 0x000fe20000000000 */
[----:B------:R-:W-:Y:S01]  /*3490*/  FSEL R77, R124, -INF , !P1 ;  /* 0xff8000007c4d7808 */ /* 0x000fe20004800000 */
[----:B------:R-:W-:Y:S01]  /*34a0*/  HMMA.16816.F32 R36, R16, R12, R36 ;  /* 0x0000000c1024723c */ /* 0x000fe20000001824 */
[----:B------:R-:W-:Y:S01]  /*34b0*/  FSEL R66, R123, -INF , !P4 ;  /* 0xff8000007b427808 */ /* 0x000fe20006000000 */
[----:B------:R-:W-:Y:S01]  /*34c0*/  FMUL.FTZ R43, R43, UR8 ;  /* 0x000000082b2b7c20 */ /* 0x000fe20008410000 */
[----:B------:R-:W-:Y:S01]  /*34d0*/  FSEL R67, R120, -INF , !P2 ;  /* 0xff80000078437808 */ /* 0x000fe20005000000 */
[----:B------:R2:W-:Y:S01]  /*34e0*/  MUFU.TANH R71, R5 ;  /* 0x0000000500477308 */ /* 0x0005e20000002400 */
[C---:B------:R-:W-:Y:S01]  /*34f0*/  ISETP.GE.AND P1, PT, R3.reuse, R8, PT ;  /* 0x000000080300720c */ /* 0x040fe20003f26270 */
[----:B------:R-:W-:Y:S01]  /*3500*/  HMMA.16816.F32 R20, R20, R14, R44 ;  /* 0x0000000e1414723c */ /* 0x000fe2000000182c */
[----:B------:R-:W-:-:S02]  /*3510*/  ISETP.GE.AND P4, PT, R3, R9, PT ;  /* 0x000000090300720c */ /* 0x000fc40003f86270 */
[C---:B------:R-:W-:Y:S02]  /*3520*/  ISETP.GE.AND P2, PT, R3.reuse, R11, PT ;  /* 0x0000000b0300720c */ /* 0x040fe40003f46270 */
[----:B------:R-:W-:Y:S01]  /*3530*/  ISETP.GE.AND P6, PT, R3, R10, PT ;  /* 0x0000000a0300720c */ /* 0x000fe20003fc6270 */
[----:B------:R-:W-:Y:S01]  /*3540*/  VIADD R3, R0, 0x10 ;  /* 0x0000001000037836 */ /* 0x000fe20000000000 */
[----:B------:R-:W-:Y:S01]  /*3550*/  FSEL R57, R112, -INF , !P0 ;  /* 0xff80000070397808 */ /* 0x000fe20004000000 */
[----:B------:R-:W-:Y:S01]  /*3560*/  HMMA.16816.F32 R16, R16, R14, R24 ;  /* 0x0000000e1010723c */ /* 0x000fe20000001818 */
[----:B------:R-:W-:Y:S01]  /*3570*/  FSEL R59, R121, -INF , !P4 ;  /* 0xff800000793b7808 */ /* 0x000fe20006000000 */
[----:B------:R-:W-:Y:S01]  /*3580*/  MUFU.TANH R43, R43 ;  /* 0x0000002b002b7308 */ /* 0x000fe20000002400 */
[C---:B------:R-:W-:Y:S02]  /*3590*/  ISETP.GE.AND P5, PT, R3.reuse, R8, PT ;  /* 0x000000080300720c */ /* 0x040fe40003fa6270 */
[----:B------:R-:W-:Y:S01]  /*35a0*/  ISETP.GE.AND P3, PT, R3, R9, PT ;  /* 0x000000090300720c */ /* 0x000fe20003f66270 */
[----:B--2---:R-:W-:Y:S01]  /*35b0*/  FMUL.FTZ R5, R83, UR8 ;  /* 0x0000000853057c20 */ /* 0x004fe20008410000 */
[----:B------:R-:W-:-:S02]  /*35c0*/  ISETP.GE.AND P0, PT, R3, R11, PT ;  /* 0x0000000b0300720c */ /* 0x000fc40003f06270 */
[----:B------:R-:W-:Y:S01]  /*35d0*/  FSEL R58, R114, -INF , !P6 ;  /* 0xff800000723a7808 */ /* 0x000fe20007000000 */
[----:B------:R2:W-:Y:S01]  /*35e0*/  MUFU.TANH R69, R5 ;  /* 0x0000000500457308 */ /* 0x0005e20000002400 */
[----:B------:R-:W-:Y:S01]  /*35f0*/  FSEL R49, R111, -INF , !P5 ;  /* 0xff8000006f317808 */ /* 0x000fe20006800000 */
[----:B------:R-:W-:Y:S01]  /*3600*/  FMUL.FTZ R37, R37, UR8 ;  /* 0x0000000825257c20 */ /* 0x000fe20008410000 */
[----:B------:R-:W-:Y:S01]  /*3610*/  FSEL R101, R101, -INF , !P3 ;  /* 0xff80000065657808 */ /* 0x000fe20005800000 */
[----:B------:R-:W-:Y:S01]  /*3620*/  FMUL.FTZ R36, R36, UR8 ;  /* 0x0000000824247c20 */ /* 0x000fe20008410000 */
[----:B------:R-:W-:Y:S01]  /*3630*/  FMUL.FTZ R38, R38, UR8 ;  /* 0x0000000826267c20 */ /* 0x000fe20008410000 */
[----:B------:R-:W-:Y:S01]  /*3640*/  FMUL.FTZ R39, R39, UR8 ;  /* 0x0000000827277c20 */ /* 0x000fe20008410000 */
[----:B------:R-:W-:Y:S01]  /*3650*/  FMUL.FTZ R12, R20, UR8 ;  /* 0x00000008140c7c20 */ /* 0x000fe20008410000 */
[----:B------:R-:W-:Y:S06]  /*3660*/  MUFU.TANH R37, R37 ;  /* 0x0000002500257308 */ /* 0x000fec0000002400 */
[----:B------:R-:W-:Y:S01]  /*3670*/  FMUL.FTZ R16, R16, UR8 ;  /* 0x0000000810107c20 */ /* 0x000fe20008410000 */
[----:B------:R-:W-:Y:S01]  /*3680*/  FMUL.FTZ R18, R18, UR8 ;  /* 0x0000000812127c20 */ /* 0x000fe20008410000 */
[----:B------:R-:W-:Y:S01]  /*3690*/  FMUL.FTZ R17, R17, UR8 ;  /* 0x0000000811117c20 */ /* 0x000fe20008410000 */
[----:B------:R-:W-:Y:S01]  /*36a0*/  MUFU.TANH R36, R36 ;  /* 0x0000002400247308 */ /* 0x000fe20000002400 */
[----:B--2---:R-:W-:Y:S01]  /*36b0*/  FMUL.FTZ R5, R52, UR8 ;  /* 0x0000000834057c20 */ /* 0x004fe20008410000 */
[----:B------:R-:W-:Y:S01]  /*36c0*/  FSEL R52, R122, -INF , !P1 ;  /* 0xff8000007a347808 */ /* 0x000fe20004800000 */
[----:B------:R-:W-:Y:S01]  /*36d0*/  FMUL.FTZ R19, R19, UR8 ;  /* 0x0000000813137c20 */ /* 0x000fe20008410000 */
[----:B------:R-:W-:Y:S01]  /*36e0*/  ISETP.GE.AND P1, PT, R3, R10, PT ;  /* 0x0000000a0300720c */ /* 0x000fe20003f26270 */
[----:B------:R-:W-:-:S03]  /*36f0*/  VIADD R3, R0, 0x11 ;  /* 0x0000001100037836 */ /* 0x000fc60000000000 */
[----:B------:R2:W3:Y:S01]  /*3700*/  MUFU.TANH R7, R5 ;  /* 0x0000000500077308 */ /* 0x0004e20000002400 */
[----:B------:R-:W-:Y:S02]  /*3710*/  FSEL R86, R100, -INF , !P1 ;  /* 0xff80000064567808 */ /* 0x000fe40004800000 */
[C---:B------:R-:W-:Y:S02]  /*3720*/  ISETP.GE.AND P4, PT, R3.reuse, R8, PT ;  /* 0x000000080300720c */ /* 0x040fe40003f86270 */
[C---:B------:R-:W-:Y:S02]  /*3730*/  ISETP.GE.AND P6, PT, R3.reuse, R11, PT ;  /* 0x0000000b0300720c */ /* 0x040fe40003fc6270 */
[----:B------:R-:W-:Y:S01]  /*3740*/  ISETP.GE.AND P5, PT, R3, R10, PT ;  /* 0x0000000a0300720c */ /* 0x000fe20003fa6270 */
[----:B------:R-:W-:Y:S01]  /*3750*/  MUFU.TANH R38, R38 ;  /* 0x0000002600267308 */ /* 0x000fe20000002400 */
[----:B------:R-:W-:Y:S02]  /*3760*/  FSEL R48, R115, -INF , !P4 ;  /* 0xff80000073307808 */ /* 0x000fe40006000000 */
[----:B------:R-:W-:-:S02]  /*3770*/  FSEL R73, R110, -INF , !P6 ;  /* 0xff8000006e497808 */ /* 0x000fc40007000000 */
[----:B------:R-:W-:-:S03]  /*3780*/  FSEL R85, R107, -INF , !P5 ;  /* 0xff8000006b557808 */ /* 0x000fc60006800000 */
[----:B------:R-:W-:Y:S01]  /*3790*/  MUFU.TANH R39, R39 ;  /* 0x0000002700277308 */ /* 0x000fe20000002400 */
[----:B--2---:R-:W-:Y:S01]  /*37a0*/  FMUL.FTZ R5, R53, UR8 ;  /* 0x0000000835057c20 */ /* 0x004fe20008410000 */
[----:B------:R-:W-:Y:S01]  /*37b0*/  FSEL R53, R116, -INF , !P2 ;  /* 0xff80000074357808 */ /* 0x000fe20005000000 */
[----:B------:R-:W-:Y:S01]  /*37c0*/  BAR.SYNC.DEFER_BLOCKING 0x0 ;  /* 0x0000000000007b1d */ /* 0x000fe20000010000 */
[----:B------:R-:W-:Y:S01]  /*37d0*/  ISETP.GE.AND P2, PT, R3, R9, PT ;  /* 0x000000090300720c */ /* 0x000fe20003f46270 */
[----:B------:R-:W-:-:S03]  /*37e0*/  VIADD R3, R0, 0x18 ;  /* 0x0000001800037836 */ /* 0x000fc60000000000 */
[----:B------:R-:W-:Y:S01]  /*37f0*/  FSEL R100, R113, -INF , !P2 ;  /* 0xff80000071647808 */ /* 0x000fe20005000000 */
[----:B------:R2:W-:Y:S01]  /*3800*/  MUFU.TANH R60, R5 ;  /* 0x00000005003c7308 */ /* 0x0005e20000002400 */
[C---:B------:R-:W-:Y:S02]  /*3810*/  ISETP.GE.AND P3, PT, R3.reuse, R8, PT ;  /* 0x000000080300720c */ /* 0x040fe40003f66270 */
[C---:B------:R-:W-:Y:S02]  /*3820*/  ISETP.GE.AND P1, PT, R3.reuse, R11, PT ;  /* 0x0000000b0300720c */ /* 0x040fe40003f26270 */
[----:B------:R-:W-:Y:S02]  /*3830*/  ISETP.GE.AND P4, PT, R3, R10, PT ;  /* 0x0000000a0300720c */ /* 0x000fe40003f86270 */
[----:B------:R-:W-:Y:S01]  /*3840*/  FSEL R72, R95, -INF , !P1 ;  /* 0xff8000005f487808 */ /* 0x000fe20004800000 */
[----:B------:R-:W-:Y:S01]  /*3850*/  MUFU.TANH R12, R12 ;  /* 0x0000000c000c7308 */ /* 0x000fe20000002400 */
[----:B------:R-:W-:-:S07]  /*3860*/  FSEL R84, R92, -INF , !P4 ;  /* 0xff8000005c547808 */ /* 0x000fce0006000000 */
[----:B------:R-:W-:Y:S01]  /*3870*/  MUFU.TANH R16, R16 ;  /* 0x0000001000107308 */ /* 0x000fe20000002400 */
[----:B--2---:R-:W-:-:S07]  /*3880*/  FMUL.FTZ R5, R54, UR8 ;  /* 0x0000000836057c20 */ /* 0x004fce0008410000 */
[----:B------:R2:W-:Y:S08]  /*3890*/  MUFU.TANH R6, R5 ;  /* 0x0000000500067308 */ /* 0x0005f00000002400 */
[----:B------:R-:W-:Y:S08]  /*38a0*/  MUFU.TANH R18, R18 ;  /* 0x0000001200127308 */ /* 0x000ff00000002400 */
[----:B------:R-:W-:Y:S01]  /*38b0*/  MUFU.TANH R17, R17 ;  /* 0x0000001100117308 */ /* 0x000fe20000002400 */
[----:B--2---:R-:W-:Y:S01]  /*38c0*/  FMUL.FTZ R5, R55, UR8 ;  /* 0x0000000837057c20 */ /* 0x004fe20008410000 */
[----:B------:R-:W-:-:S02]  /*38d0*/  FSEL R55, R108, -INF , !P0 ;  /* 0xff8000006c377808 */ /* 0x000fc40004000000 */
        /* <DEDUP_REMOVED lines=8> */
[----:B--2---:R-:W-:Y:S01]  /*3960*/  FMUL.FTZ R5, R40, UR8 ;  /* 0x0000000828057c20 */ /* 0x004fe20008410000 */
[----:B------:R-:W-:-:S06]  /*3970*/  FSEL R40, R106, -INF , !P2 ;  /* 0xff8000006a287808 */ /* 0x000fcc0005000000 */
[----:B------:R2:W3:Y:S02]  /*3980*/  MUFU.TANH R51, R5 ;  /* 0x0000000500337308 */ /* 0x0004e40000002400 */
[----:B--2---:R-:W-:Y:S01]  /*3990*/  FMUL.FTZ R5, R41, UR8 ;  /* 0x0000000829057c20 */ /* 0x004fe20008410000 */
[----:B------:R-:W-:Y:S02]  /*39a0*/  FSEL R41, R98, -INF , !P3 ;  /* 0xff80000062297808 */ /* 0x000fe40005800000 */
[----:B------:R-:W-:Y:S01]  /*39b0*/  ISETP.GE.AND P3, PT, R3, R10, PT ;  /* 0x0000000a0300720c */ /* 0x000fe20003f66270 */
[----:B------:R-:W-:Y:S02]  /*39c0*/  VIADD R3, R0, 0x20 ;  /* 0x0000002000037836 */ /* 0x000fe40000000000 */
[----:B------:R2:W-:Y:S01]  /*39d0*/  MUFU.TANH R50, R5 ;  /* 0x0000000500327308 */ /* 0x0005e20000002400 */
        /* <DEDUP_REMOVED lines=8> */
[----:B-1----:R-:W-:Y:S01]  /*3a60*/  FSEL R143, R143, -INF , !P1 ;  /* 0xff8000008f8f7808 */ /* 0x002fe20004800000 */
[----:B--2---:R-:W-:Y:S01]  /*3a70*/  FMUL.FTZ R5, R42, UR8 ;  /* 0x000000082a057c20 */ /* 0x004fe20008410000 */
[----:B------:R-:W-:-:S02]  /*3a80*/  ISETP.GE.AND P6, PT, R3, R8, PT ;  /* 0x000000080300720c */ /* 0x000fc40003fc6270 */
[----:B------:R-:W-:Y:S01]  /*3a90*/  FSEL R42, R105, -INF , !P5 ;  /* 0xff800000692a7808 */ /* 0x000fe20006800000 */
[----:B------:R1:W2:Y:S01]  /*3aa0*/  MUFU.TANH R31, R5 ;  /* 0x00000005001f7308 */ /* 0x0002a20000002400 */
[----:B-----5:R-:W-:Y:S02]  /*3ab0*/  FSEL R130, R130, -INF , !P4 ;  /* 0xff80000082827808 */ /* 0x020fe40006000000 */
[----:B------:R-:W-:Y:S02]  /*3ac0*/  FSEL R134, R134, -INF , !P2 ;  /* 0xff80000086867808 */ /* 0x000fe40005000000 */
[----:B------:R-:W-:Y:S02]  /*3ad0*/  FSEL R29, R94, -INF , !P6 ;  /* 0xff8000005e1d7808 */ /* 0x000fe40007000000 */
[C---:B------:R-:W-:Y:S02]  /*3ae0*/  ISETP.GE.AND P5, PT, R3.reuse, R9, PT ;  /* 0x000000090300720c */ /* 0x040fe40003fa6270 */
[----:B------:R-:W-:-:S02]  /*3af0*/  ISETP.GE.AND P3, PT, R3, R11, PT ;  /* 0x0000000b0300720c */ /* 0x000fc40003f66270 */
[----:B------:R-:W-:Y:S01]  /*3b00*/  ISETP.GE.AND P0, PT, R3, R10, PT ;  /* 0x0000000a0300720c */ /* 0x000fe20003f06270 */
[C---:B------:R-:W-:Y:S01]  /*3b10*/  VIADD R3, R0.reuse, 0x29 ;  /* 0x0000002900037836 */ /* 0x040fe20000000000 */
[----:B------:R-:W-:Y:S02]  /*3b20*/  FSEL R145, R145, -INF , !P5 ;  /* 0xff80000091917808 */ /* 0x000fe40006800000 */
[----:B------:R-:W-:Y:S01]  /*3b30*/  FSEL R131, R131, -INF , !P3 ;  /* 0xff80000083837808 */ /* 0x000fe20005800000 */
[----:B-1----:R-:W-:Y:S01]  /*3b40*/  VIADD R5, R0, 0x28 ;  /* 0x0000002800057836 */ /* 0x002fe20000000000 */
[----:B----4-:R-:W-:Y:S02]  /*3b50*/  FSEL R135, R135, -INF , !P0 ;  /* 0xff80000087877808 */ /* 0x010fe40004000000 */
[-C--:B------:R-:W-:Y:S02]  /*3b60*/  ISETP.GE.AND P5, PT, R3, R8.reuse, PT ;  /* 0x000000080300720c */ /* 0x080fe40003fa6270 */
[----:B------:R-:W-:-:S02]  /*3b70*/  ISETP.GE.AND P1, PT, R5, R8, PT ;  /* 0x000000080500720c */ /* 0x000fc40003f26270 */
[C---:B------:R-:W-:Y:S02]  /*3b80*/  ISETP.GE.AND P4, PT, R5.reuse, R9, PT ;  /* 0x000000090500720c */ /* 0x040fe40003f86270 */
[C---:B------:R-:W-:Y:S02]  /*3b90*/  ISETP.GE.AND P2, PT, R5.reuse, R11, PT ;  /* 0x0000000b0500720c */ /* 0x040fe40003f46270 */
[-C--:B------:R-:W-:Y:S01]  /*3ba0*/  ISETP.GE.AND P6, PT, R5, R10.reuse, PT ;  /* 0x0000000a0500720c */ /* 0x080fe20003fc6270 */
[----:B------:R-:W-:Y:S01]  /*3bb0*/  FMUL.FTZ R5, R21, UR8 ;  /* 0x0000000815057c20 */ /* 0x000fe20008410000 */
[----:B------:R-:W-:Y:S02]  /*3bc0*/  FSEL R28, R70, -INF , !P1 ;  /* 0xff800000461c7808 */ /* 0x000fe40004800000 */
[----:B------:R-:W-:Y:S01]  /*3bd0*/  ISETP.GE.AND P1, PT, R3, R10, PT ;  /* 0x0000000a0300720c */ /* 0x000fe20003f26270 */
[----:B------:R1:W-:Y:S01]  /*3be0*/  MUFU.TANH R13, R5 ;  /* 0x00000005000d7308 */ /* 0x0003e20000002400 */
[----:B---3--:R-:W-:Y:S01]  /*3bf0*/  FSEL R128, R7, -INF , !P2 ;  /* 0xff80000007807808 */ /* 0x008fe20005000000 */
[----:B------:R-:W-:Y:S01]  /*3c00*/  FMUL.FTZ R7, R22, UR8 ;  /* 0x0000000816077c20 */ /* 0x000fe20008410000 */
[----:B------:R-:W-:-:S02]  /*3c10*/  ISETP.GE.AND P3, PT, R3, R9, PT ;  /* 0x000000090300720c */ /* 0x000fc40003f66270 */
[----:B------:R-:W-:Y:S01]  /*3c20*/  ISETP.GE.AND P0, PT, R3, R11, PT ;  /* 0x0000000b0300720c */ /* 0x000fe20003f06270 */
[----:B------:R-:W-:Y:S01]  /*3c30*/  VIADD R3, R0, 0x30 ;  /* 0x0000003000037836 */ /* 0x000fe20000000000 */
[----:B------:R-:W-:Y:S01]  /*3c40*/  FSEL R133, R54, -INF , !P1 ;  /* 0xff80000036857808 */ /* 0x000fe20004800000 */
[----:B------:R-:W3:Y:S01]  /*3c50*/  MUFU.TANH R7, R7 ;  /* 0x0000000700077308 */ /* 0x000ee20000002400 */
[----:B------:R-:W-:Y:S01]  /*3c60*/  FSEL R132, R6, -INF , !P6 ;  /* 0xff80000006847808 */ /* 0x000fe20007000000 */
[----:B------:R-:W-:Y:S01]  /*3c70*/  FMUL.FTZ R6, R23, UR8 ;  /* 0x0000000817067c20 */ /* 0x000fe20008410000 */
[----:B------:R-:W-:Y:S02]  /*3c80*/  FSEL R141, R68, -INF , !P4 ;  /* 0xff800000448d7808 */ /* 0x000fe40006000000 */
[----:B------:R-:W-:Y:S02]  /*3c90*/  FSEL R26, R71, -INF , !P5 ;  /* 0xff800000471a7808 */ /* 0x000fe40006800000 */
[C---:B------:R-:W-:Y:S01]  /*3ca0*/  ISETP.GE.AND P4, PT, R3.reuse, R8, PT ;  /* 0x000000080300720c */ /* 0x040fe20003f86270 */
[----:B------:R-:W4:Y:S01]  /*3cb0*/  MUFU.TANH R6, R6 ;  /* 0x0000000600067308 */ /* 0x000f220000002400 */
[----:B-1----:R-:W-:Y:S01]  /*3cc0*/  VIADD R5, R0, 0x31 ;  /* 0x0000003100057836 */ /* 0x002fe20000000000 */
[----:B------:R-:W-:-:S02]  /*3cd0*/  ISETP.GE.AND P2, PT, R3, R9, PT ;  /* 0x000000090300720c */ /* 0x000fc40003f46270 */
[-C--:B------:R-:W-:Y:S02]  /*3ce0*/  ISETP.GE.AND P6, PT, R3, R11.reuse, PT ;  /* 0x0000000b0300720c */ /* 0x080fe40003fc6270 */
[----:B------:R-:W-:Y:S02]  /*3cf0*/  ISETP.GE.AND P1, PT, R5, R11, PT ;  /* 0x0000000b0500720c */ /* 0x000fe40003f26270 */
[----:B------:R-:W-:Y:S01]  /*3d00*/  ISETP.GE.AND P5, PT, R3, R10, PT ;  /* 0x0000000a0300720c */ /* 0x000fe20003fa6270 */
[C---:B------:R-:W-:Y:S01]  /*3d10*/  VIADD R3, R0.reuse, 0x38 ;  /* 0x0000003800037836 */ /* 0x040fe20000000000 */
[----:B------:R-:W-:Y:S02]  /*3d20*/  FSEL R140, R37, -INF , !P1 ;  /* 0xff800000258c7808 */ /* 0x000fe40004800000 */
[----:B------:R-:W-:Y:S02]  /*3d30*/  ISETP.GE.AND P1, PT, R0, R9, PT ;  /* 0x000000090000720c */ /* 0x000fe40003f26270 */
[----:B------:R-:W-:-:S02]  /*3d40*/  FSEL R144, R36, -INF , !P6 ;  /* 0xff80000024907808 */ /* 0x000fc40007000000 */
[----:B------:R-:W-:Y:S02]  /*3d50*/  FSEL R129, R60, -INF , !P0 ;  /* 0xff8000003c817808 */ /* 0x000fe40004000000 */
[----:B------:R-:W-:Y:S02]  /*3d60*/  FSEL R25, R51, -INF , !P4 ;  /* 0xff80000033197808 */ /* 0x000fe40006000000 */
[----:B--2---:R-:W-:Y:S02]  /*3d70*/  FSEL R137, R31, -INF , !P2 ;  /* 0xff8000001f897808 */ /* 0x004fe40005000000 */
[----:B------:R-:W-:Y:S01]  /*3d80*/  FSEL R36, R146, -INF , !P1 ;  /* 0xff80000092247808 */ /* 0x000fe20004800000 */
[----:B------:R-:W-:Y:S01]  /*3d90*/  IMAD.MOV.U32 R146, RZ, RZ, R76 ;  /* 0x000000ffff927224 */ /* 0x000fe200078e004c */
[----:B------:R-:W-:Y:S02]  /*3da0*/  FSEL R139, R69, -INF , !P3 ;  /* 0xff800000458b7808 */ /* 0x000fe40005800000 */
[----:B------:R-:W-:-:S02]  /*3db0*/  ISETP.GE.AND P0, PT, R5, R9, PT ;  /* 0x000000090500720c */ /* 0x000fc40003f06270 */
[----:B------:R-:W-:Y:S02]  /*3dc0*/  ISETP.GE.AND P4, PT, R5, R10, PT ;  /* 0x0000000a0500720c */ /* 0x000fe40003f86270 */
[-C--:B------:R-:W-:Y:S02]  /*3dd0*/  ISETP.GE.AND P2, PT, R3, R8.reuse, PT ;  /* 0x000000080300720c */ /* 0x080fe40003f46270 */
[----:B------:R-:W-:Y:S02]  /*3de0*/  ISETP.GE.AND P1, PT, R208, 0x2, PT ;  /* 0x00000002d000780c */ /* 0x000fe40003f26270 */
[----:B------:R-:W-:Y:S02]  /*3df0*/  ISETP.GE.AND P3, PT, R5, R8, PT ;  /* 0x000000080500720c */ /* 0x000fe40003f66270 */
[----:B------:R-:W-:Y:S02]  /*3e00*/  FSEL R149, R38, -INF , !P5 ;  /* 0xff80000026957808 */ /* 0x000fe40006800000 */
[----:B------:R-:W-:-:S02]  /*3e10*/  FSEL R136, R43, -INF , !P0 ;  /* 0xff8000002b887808 */ /* 0x000fc40004000000 */
[----:B------:R-:W-:Y:S02]  /*3e20*/  FSEL R147, R39, -INF , !P4 ;  /* 0xff80000027937808 */ /* 0x000fe40006000000 */
[----:B------:R-:W-:Y:S02]  /*3e30*/  FSEL R96, R12, -INF , !P2 ;  /* 0xff8000000c607808 */ /* 0x000fe40005000000 */
[----:B------:R-:W-:Y:S02]  /*3e40*/  FSEL R38, R50, -INF , !P3 ;  /* 0xff80000032267808 */ /* 0x000fe40005800000 */
[C---:B------:R-:W-:Y:S02]  /*3e50*/  ISETP.GE.AND P0, PT, R0.reuse, R8, PT ;  /* 0x000000080000720c */ /* 0x040fe40003f06270 */
[C---:B------:R-:W-:Y:S02]  /*3e60*/  ISETP.GE.AND P4, PT, R0.reuse, R11, PT ;  /* 0x0000000b0000720c */ /* 0x040fe40003f86270 */
[C---:B------:R-:W-:Y:S01]  /*3e70*/  ISETP.GE.AND P2, PT, R0.reuse, R10, PT ;  /* 0x0000000a0000720c */ /* 0x040fe20003f46270 */
[----:B------:R-:W-:Y:S01]  /*3e80*/  VIADD R0, R0, 0x39 ;  /* 0x0000003900007836 */ /* 0x000fe20000000000 */
[----:B------:R-:W-:-:S02]  /*3e90*/  ISETP.GE.AND P6, PT, R3, R9, PT ;  /* 0x000000090300720c */ /* 0x000fc40003fc6270 */
[C---:B------:R-:W-:Y:S02]  /*3ea0*/  ISETP.GE.AND P5, PT, R3.reuse, R11, PT ;  /* 0x0000000b0300720c */ /* 0x040fe40003fa6270 */
[----:B------:R-:W-:Y:S02]  /*3eb0*/  ISETP.GE.AND P3, PT, R3, R10, PT ;  /* 0x0000000a0300720c */ /* 0x000fe40003f66270 */
[----:B---3--:R-:W-:Y:S02]  /*3ec0*/  FSEL R152, R7, -INF , !P6 ;  /* 0xff80000007987808 */ /* 0x008fe40007000000 */
[----:B------:R-:W-:Y:S02]  /*3ed0*/  FSEL R138, R16, -INF , !P5 ;  /* 0xff800000108a7808 */ /* 0x000fe40006800000 */
[----:B------:R-:W-:Y:S02]  /*3ee0*/  FSEL R150, R18, -INF , !P3 ;  /* 0xff80000012967808 */ /* 0x000fe40005800000 */
[----:B------:R-:W-:-:S02]  /*3ef0*/  FSEL R22, R148, -INF , !P0 ;  /* 0xff80000094167808 */ /* 0x000fc40004000000 */
[C---:B------:R-:W-:Y:S02]  /*3f00*/  ISETP.GE.AND P6, PT, R0.reuse, R8, PT ;  /* 0x000000080000720c */ /* 0x040fe40003fc6270 */
[C---:B------:R-:W-:Y:S02]  /*3f10*/  ISETP.GE.AND P5, PT, R0.reuse, R9, PT ;  /* 0x000000090000720c */ /* 0x040fe40003fa6270 */
[C---:B------:R-:W-:Y:S02]  /*3f20*/  ISETP.GE.AND P3, PT, R0.reuse, R11, PT ;  /* 0x0000000b0000720c */ /* 0x040fe40003f66270 */
[----:B------:R-:W-:Y:S01]  /*3f30*/  ISETP.GE.AND P0, PT, R0, R10, PT ;  /* 0x0000000a0000720c */ /* 0x000fe20003f06270 */
[----:B------:R-:W-:Y:S01]  /*3f40*/  IMAD.IADD R0, R102, 0x1, R103 ;  /* 0x0000000166007824 */ /* 0x000fe200078e0267 */
[----:B------:R-:W-:Y:S02]  /*3f50*/  FSEL R23, R142, -INF , !P4 ;  /* 0xff8000008e177808 */ /* 0x000fe40006000000 */
[----:B------:R-:W-:-:S02]  /*3f60*/  FSEL R24, R127, -INF , !P2 ;  /* 0xff8000007f187808 */ /* 0x000fc40005000000 */
[----:B------:R-:W-:Y:S02]  /*3f70*/  FSEL R71, R13, -INF , !P6 ;  /* 0xff8000000d477808 */ /* 0x000fe40007000000 */
[----:B----4-:R-:W-:Y:S02]  /*3f80*/  FSEL R151, R6, -INF , !P5 ;  /* 0xff80000006977808 */ /* 0x010fe40006800000 */
        /* <DEDUP_REMOVED lines=14> */
[----:B------:R-:W-:Y:S01]  /*4070*/  @!P0 LEA R5, P3, R246, R6, 0x5 ;  /* 0x00000006f6058211 */ /* 0x000fe200078628ff */
[----:B------:R2:W-:Y:S02]  /*4080*/  @P0 STS.128 [R207+0x4000], RZ ;  /* 0x004000ffcf000388 */ /* 0x0005e40000000c00 */
[----:B------:R-:W-:Y:S02]  /*4090*/  @!P0 IMAD.X R15, R239, 0x1, R13, P5 ;  /* 0x00000001ef0f8824 */ /* 0x000fe400028e060d */
        /* <DEDUP_REMOVED lines=17> */
[----:B------:R2:W-:Y:S01]  /*41b0*/  @P0 STS.128 [R207+0x5000], RZ ;  /* 0x005000ffcf000388 */ /* 0x0005e20000000c00 */
[----:B------:R-:W-:-:S05]  /*41c0*/  @!P0 LEA.HI.X R15, R5, R21, R20, 0x1, P2 ;  /* 0x00000015050f8211 */ /* 0x000fca00010f0c14 */
        /* <DEDUP_REMOVED lines=17> */
.L_x_1150:
[----:B------:R-:W-:Y:S05]  /*42e0*/  BSYNC B0 ;  /* 0x0000000000007941 */ /* 0x000fea0003800000 */
.L_x_1149:
[----:B------:R-:W0:Y:S02]  /*42f0*/  LDGDEPBAR ;  /* 0x00000000000079af */ /* 0x000e240000000000 */
.L_x_1148:
[----:B------:R-:W-:Y:S01]  /*4300*/  FMNMX.FTZ R70, R22, R64, !PT ;  /* 0x0000004016467209 */ /* 0x000fe20007810000 */
[----:B------:R-:W-:Y:S01]  /*4310*/  ULDC UR6, c[0x0][0x2ec] ;  /* 0x0000bb0000067ab9 */ /* 0x000fe20000000800 */
[----:B------:R-:W-:Y:S02]  /*4320*/  LEA R193, R0, UR4, 0x1 ;  /* 0x0000000400c17c11 */ /* 0x000fe4000f8e08ff */
[----:B------:R-:W-:Y:S02]  /*4330*/  FMNMX.FTZ R70, R65, R70, !PT ;  /* 0x0000004641467209 */ /* 0x000fe40007810000 */
[-C--:B------:R-:W-:Y:S01]  /*4340*/  LEA R194, R4, R193.reuse, 0x1 ;  /* 0x000000c104c27211 */ /* 0x080fe200078e08ff */
[----:B------:R-:W-:Y:S01]  /*4350*/  LDSM.16.MT88.4 R32, [R193+0x6000] ;  /* 0x00600000c120783b */ /* 0x000fe20000004200 */
[----:B------:R-:W-:Y:S02]  /*4360*/  FMNMX.FTZ R70, R52, R70, !PT ;  /* 0x0000004634467209 */ /* 0x000fe40007810000 */
[----:B------:R-:W-:Y:S01]  /*4370*/  LEA R196, R2, R193, 0x1 ;  /* 0x000000c102c47211 */ /* 0x000fe200078e08ff */
[----:B------:R-:W-:Y:S01]  /*4380*/  LDSM.16.MT88.4 R44, [R193+0x6800] ;  /* 0x00680000c12c783b */ /* 0x000fe20000004200 */
[----:B------:R-:W-:-:S02]  /*4390*/  FMNMX.FTZ R70, R49, R70, !PT ;  /* 0x0000004631467209 */ /* 0x000fc40007810000 */
[----:B------:R-:W-:Y:S02]  /*43a0*/  LEA R195, R2, R194, 0x1 ;  /* 0x000000c202c37211 */ /* 0x000fe400078e08ff */
        /* <DEDUP_REMOVED lines=10> */
[----:B------:R-:W-:-:S05]  /*4450*/  FMNMX.FTZ R70, R71, R70, !PT ;  /* 0x0000004647467209 */ /* 0x000fca0007810000 */
[----:B------:R-:W3:Y:S02]  /*4460*/  SHFL.BFLY PT, R3, R70, 0x2, 0x1f ;  /* 0x0c401f0046037f89 */ /* 0x000ee400000e0000 */
[----:B---3--:R-:W-:Y:S02]  /*4470*/  FMNMX.FTZ R70, R70, R3, !PT ;  /* 0x0000000346467209 */ /* 0x008fe40007810000 */
[----:B------:R-:W-:-:S03]  /*4480*/  FMNMX.FTZ R3, R23, R66, !PT ;  /* 0x0000004217037209 */ /* 0x000fc60007810000 */
[----:B-1----:R-:W1:Y:S01]  /*4490*/  SHFL.BFLY PT, R6, R70, 0x1, 0x1f ;  /* 0x0c201f0046067f89 */ /* 0x002e6200000e0000 */
        /* <DEDUP_REMOVED lines=13> */
[C---:B------:R-:W-:Y:S01]  /*4570*/  FSETP.NEU.FTZ.AND P0, PT, R70.reuse, -INF , PT ;  /* 0xff8000004600780b */ /* 0x040fe20003f1d000 */
[----:B------:R-:W-:Y:S01]  /*4580*/  FMUL.FTZ R7, R70, UR6 ;  /* 0x0000000646077c20 */ /* 0x000fe20008410000 */
[----:B------:R-:W-:-:S02]  /*4590*/  FMNMX.FTZ R5, R128, R5, !PT ;  /* 0x0000000580057209 */ /* 0x000fc40007810000 */
[----:B------:R-:W-:Y:S02]  /*45a0*/  FMNMX.FTZ R3, R85, R3, !PT ;  /* 0x0000000355037209 */ /* 0x000fe40007810000 */
        /* <DEDUP_REMOVED lines=8> */
[----:B------:R-:W-:Y:S02]  /*4630*/  FMNMX.FTZ R3, R134, R3, !PT ;  /* 0x0000000386037209 */ /* 0x000fe40007810000 */
[----:B------:R-:W-:Y:S02]  /*4640*/  FMNMX.FTZ R68, R138, R68, !PT ;  /* 0x000000448a447209 */ /* 0x000fe40007810000 */
[----:B------:R-:W-:Y:S01]  /*4650*/  FMNMX.FTZ R5, R135, R3, !PT ;  /* 0x0000000387057209 */ /* 0x000fe20007810000 */
[--C-:B------:R-:W-:Y:S01]  /*4660*/  FFMA.FTZ R3, R65, UR6, -R7.reuse ;  /* 0x0000000641037c23 */ /* 0x100fe20008010807 */
[----:B------:R-:W-:Y:S02]  /*4670*/  FMNMX.FTZ R68, R142, R68, !PT ;  /* 0x000000448e447209 */ /* 0x000fe40007810000 */
[----:B------:R-:W-:Y:S01]  /*4680*/  FMNMX.FTZ R12, R132, R5, !PT ;  /* 0x00000005840c7209 */ /* 0x000fe20007810000 */
[----:B------:R3:W-:Y:S02]  /*4690*/  MUFU.EX2 R211, R3 ;  /* 0x0000000300d37308 */ /* 0x0007e40000000800 */
[----:B------:R-:W4:Y:S01]  /*46a0*/  SHFL.BFLY PT, R13, R68, 0x2, 0x1f ;  /* 0x0c401f00440d7f89 */ /* 0x000f2200000e0000 */
[----:B-1----:R-:W-:-:S05]  /*46b0*/  FFMA.FTZ R6, R64, UR6, -R7 ;  /* 0x0000000640067c23 */ /* 0x002fca0008010807 */
[----:B------:R1:W5:Y:S01]  /*46c0*/  MUFU.EX2 R210, R6 ;  /* 0x0000000600d27308 */ /* 0x0003620000000800 */
[----:B---3--:R-:W-:-:S07]  /*46d0*/  FFMA.FTZ R3, R52, UR6, -R7 ;  /* 0x0000000634037c23 */ /* 0x008fce0008010807 */
[----:B------:R3:W3:Y:S01]  /*46e0*/  MUFU.EX2 R214, R3 ;  /* 0x0000000300d67308 */ /* 0x0006e20000000800 */
[----:B-1----:R-:W-:Y:S02]  /*46f0*/  FMNMX.FTZ R6, R36, R77, !PT ;  /* 0x0000004d24067209 */ /* 0x002fe40007810000 */
[----:B----4-:R-:W-:Y:S02]  /*4700*/  FMNMX.FTZ R68, R68, R13, !PT ;  /* 0x0000000d44447209 */ /* 0x010fe40007810000 */
[----:B------:R-:W-:Y:S02]  /*4710*/  FMNMX.FTZ R5, R78, R6, !PT ;  /* 0x000000064e057209 */ /* 0x000fe40007810000 */
[----:B------:R-:W-:Y:S01]  /*4720*/  FMNMX.FTZ R6, R133, R12, !PT ;  /* 0x0000000c85067209 */ /* 0x000fe20007810000 */
[----:B--2---:R-:W1:Y:S01]  /*4730*/  SHFL.BFLY PT, R14, R68, 0x1, 0x1f ;  /* 0x0c201f00440e7f89 */ /* 0x004e6200000e0000 */
[----:B------:R-:W-:Y:S02]  /*4740*/  FMNMX.FTZ R5, R59, R5, !PT ;  /* 0x000000053b057209 */ /* 0x000fe40007810000 */
[----:B-----5:R-:W-:-:S02]  /*4750*/  F2FP.F16.F32.PACK_AB R16, R210, R216 ;  /* 0x000000d8d210723e */ /* 0x020fc400000000ff */
[----:B------:R-:W-:Y:S02]  /*4760*/  FMNMX.FTZ R5, R101, R5, !PT ;  /* 0x0000000565057209 */ /* 0x000fe40007810000 */
[----:B---3--:R-:W-:Y:S01]  /*4770*/  FMNMX.FTZ R3, R149, R6, !PT ;  /* 0x0000000695037209 */ /* 0x008fe20007810000 */
[----:B------:R-:W-:Y:S01]  /*4780*/  FFMA.FTZ R6, R49, UR6, -R7 ;  /* 0x0000000631067c23 */ /* 0x000fe20008010807 */
[----:B------:R-:W-:Y:S02]  /*4790*/  FMNMX.FTZ R5, R100, R5, !PT ;  /* 0x0000000564057209 */ /* 0x000fe40007810000 */
[----:B------:R-:W-:Y:S01]  /*47a0*/  FMNMX.FTZ R3, R147, R3, !PT ;  /* 0x0000000393037209 */ /* 0x000fe20007810000 */
[----:B------:R2:W-:Y:S01]  /*47b0*/  MUFU.EX2 R221, R6 ;  /* 0x0000000600dd7308 */ /* 0x0005e20000000800 */
[----:B------:R-:W-:Y:S02]  /*47c0*/  FMNMX.FTZ R5, R99, R5, !PT ;  /* 0x0000000563057209 */ /* 0x000fe40007810000 */
[----:B------:R-:W-:-:S02]  /*47d0*/  FMNMX.FTZ R3, R150, R3, !PT ;  /* 0x0000000396037209 */ /* 0x000fc40007810000 */
[----:B------:R-:W-:Y:S02]  /*47e0*/  FMNMX.FTZ R5, R98, R5, !PT ;  /* 0x0000000562057209 */ /* 0x000fe40007810000 */
[----:B------:R-:W-:Y:S02]  /*47f0*/  FMNMX.FTZ R3, R148, R3, !PT ;  /* 0x0000000394037209 */ /* 0x000fe40007810000 */
[----:B------:R-:W-:Y:S02]  /*4800*/  FMNMX.FTZ R5, R143, R5, !PT ;  /* 0x000000058f057209 */ /* 0x000fe40007810000 */
[----:B------:R-:W-:Y:S01]  /*4810*/  F2FP.F16.F32.PACK_AB R18, R214, R211 ;  /* 0x000000d3d612723e */ /* 0x000fe200000000ff */
[----:B------:R-:W3:Y:S01]  /*4820*/  SHFL.BFLY PT, R12, R3, 0x2, 0x1f ;  /* 0x0c401f00030c7f89 */ /* 0x000ee200000e0000 */
[----:B------:R-:W-:Y:S02]  /*4830*/  FMNMX.FTZ R5, R145, R5, !PT ;  /* 0x0000000591057209 */ /* 0x000fe40007810000 */
[----:B-1----:R-:W-:Y:S01]  /*4840*/  FMNMX.FTZ R68, R68, R14, !PT ;  /* 0x0000000e44447209 */ /* 0x002fe20007810000 */
[----:B--2---:R-:W-:Y:S01]  /*4850*/  FFMA.FTZ R6, R48, UR6, -R7 ;  /* 0x0000000630067c23 */ /* 0x004fe20008010807 */
[----:B------:R-:W-:Y:S01]  /*4860*/  FMNMX.FTZ R5, R141, R5, !PT ;  /* 0x000000058d057209 */ /* 0x000fe20007810000 */
[----:B------:R-:W-:Y:S01]  /*4870*/  LDSM.16.MT88.4 R48, [R195+0x6800] ;  /* 0x00680000c330783b */ /* 0x000fe20000004200 */
[----:B------:R-:W-:Y:S01]  /*4880*/  FSETP.NEU.FTZ.AND P0, PT, R68, -INF , PT ;  /* 0xff8000004400780b */ /* 0x000fe20003f1d000 */
[----:B------:R1:W-:Y:S01]  /*4890*/  MUFU.EX2 R222, R6 ;  /* 0x0000000600de7308 */ /* 0x0003e20000000800 */
[----:B------:R-:W-:-:S04]  /*48a0*/  FMNMX.FTZ R5, R139, R5, !PT ;  /* 0x000000058b057209 */ /* 0x000fc80007810000 */
[----:B------:R-:W-:Y:S02]  /*48b0*/  FMNMX.FTZ R5, R137, R5, !PT ;  /* 0x0000000589057209 */ /* 0x000fe40007810000 */
[----:B---3--:R-:W-:Y:S01]  /*48c0*/  FMNMX.FTZ R3, R3, R12, !PT ;  /* 0x0000000c03037209 */ /* 0x008fe20007810000 */
[--C-:B------:R-:W-:Y:S01]  /*48d0*/  FFMA.FTZ R12, R26, UR6, -R7.reuse ;  /* 0x000000061a0c7c23 */ /* 0x100fe20008010807 */
[----:B-1----:R-:W-:-:S03]  /*48e0*/  FFMA.FTZ R6, R41, UR6, -R7 ;  /* 0x0000000629067c23 */ /* 0x002fc60008010807 */
[----:B------:R1:W-:Y:S01]  /*48f0*/  MUFU.EX2 R215, R12 ;  /* 0x0000000c00d77308 */ /* 0x0003e20000000800 */
[----:B------:R-:W2:Y:S07]  /*4900*/  SHFL.BFLY PT, R13, R3, 0x1, 0x1f ;  /* 0x0c201f00030d7f89 */ /* 0x000eae00000e0000 */
[----:B------:R3:W-:Y:S01]  /*4910*/  MUFU.EX2 R220, R6 ;  /* 0x0000000600dc7308 */ /* 0x0007e20000000800 */
[----:B-1----:R-:W-:-:S07]  /*4920*/  FFMA.FTZ R12, R25, UR6, -R7 ;  /* 0x00000006190c7c23 */ /* 0x002fce0008010807 */
[----:B------:R-:W-:Y:S01]  /*4930*/  MUFU.EX2 R217, R12 ;  /* 0x0000000c00d97308 */ /* 0x000fe20000000800 */
[----:B---3--:R-:W-:Y:S01]  /*4940*/  FFMA.FTZ R6, R40, UR6, -R7 ;  /* 0x0000000628067c23 */ /* 0x008fe20008010807 */
[----:B--2---:R-:W-:-:S06]  /*4950*/  FMNMX.FTZ R3, R3, R13, !PT ;  /* 0x0000000d03037209 */ /* 0x004fcc0007810000 */
[----:B------:R1:W-:Y:S01]  /*4960*/  MUFU.EX2 R219, R6 ;  /* 0x0000000600db7308 */ /* 0x0003e20000000800 */
[----:B------:R-:W-:Y:S01]  /*4970*/  FMUL.FTZ R13, R3, UR6 ;  /* 0x00000006030d7c20 */ /* 0x000fe20008410000 */
[----:B-1----:R-:W-:-:S06]  /*4980*/  FFMA.FTZ R6, R30, UR6, -R7 ;  /* 0x000000061e067c23 */ /* 0x002fcc0008010807 */
[----:B------:R1:W-:Y:S02]  /*4990*/  MUFU.EX2 R218, R6 ;  /* 0x0000000600da7308 */ /* 0x0003e40000000800 */
[----:B-1----:R-:W-:Y:S01]  /*49a0*/  FMNMX.FTZ R6, R136, R5, !PT ;  /* 0x0000000588067209 */ /* 0x002fe20007810000 */
[----:B------:R-:W-:-:S03]  /*49b0*/  FFMA.FTZ R5, R29, UR6, -R7 ;  /* 0x000000061d057c23 */ /* 0x000fc60008010807 */
[----:B------:R-:W-:Y:S02]  /*49c0*/  FMNMX.FTZ R6, R152, R6, !PT ;  /* 0x0000000698067209 */ /* 0x000fe40007810000 */
[----:B------:R1:W-:Y:S02]  /*49d0*/  MUFU.EX2 R213, R5 ;  /* 0x0000000500d57308 */ /* 0x0003e40000000800 */
[----:B-1----:R-:W-:Y:S01]  /*49e0*/  FMNMX.FTZ R5, R151, R6, !PT ;  /* 0x0000000697057209 */ /* 0x002fe20007810000 */
[----:B------:R-:W-:Y:S02]  /*49f0*/  FFMA.FTZ R6, R28, UR6, -R7 ;  /* 0x000000061c067c23 */ /* 0x000fe40008010807 */
[----:B------:R-:W-:Y:S03]  /*4a00*/  LDSM.16.MT88.4 R28, [R196+0x6000] ;  /* 0x00600000c41c783b */ /* 0x000fe60000004200 */
[----:B------:R1:W-:Y:S01]  /*4a10*/  MUFU.EX2 R212, R6 ;  /* 0x0000000600d47308 */ /* 0x0003e20000000800 */
[----:B------:R-:W2:Y:S01]  /*4a20*/  SHFL.BFLY PT, R15, R5, 0x2, 0x1f ;  /* 0x0c401f00050f7f89 */ /* 0x000ea200000e0000 */
[----:B-1----:R-:W-:-:S05]  /*4a30*/  FMUL.FTZ R6, R68, UR6 ;  /* 0x0000000644067c20 */ /* 0x002fca0008410000 */
[----:B------:R-:W-:Y:S02]  /*4a40*/  FSEL R6, R6, RZ, P0 ;  /* 0x000000ff06067208 */ /* 0x000fe40000000000 */
[----:B------:R-:W-:-:S03]  /*4a50*/  FSETP.NEU.FTZ.AND P0, PT, R3, -INF , PT ;  /* 0xff8000000300780b */ /* 0x000fc60003f1d000 */
[--C-:B------:R-:W-:Y:S01]  /*4a60*/  FFMA.FTZ R12, R23, UR6, -R6.reuse ;  /* 0x00000006170c7c23 */ /* 0x100fe20008010806 */
[--C-:B------:R-:W-:Y:S01]  /*4a70*/  FFMA.FTZ R14, R56, UR6, -R6.reuse ;  /* 0x00000006380e7c23 */ /* 0x100fe20008010806 */
[----:B------:R-:W-:Y:S02]  /*4a80*/  LDSM.16.MT88.4 R20, [R194+0x6000] ;  /* 0x00600000c214783b */ /* 0x000fe40000004200 */
[----:B------:R1:W-:Y:S08]  /*4a90*/  MUFU.EX2 R190, R12 ;  /* 0x0000000c00be7308 */ /* 0x0003f00000000800 */
[----:B------:R-:W-:Y:S01]  /*4aa0*/  MUFU.EX2 R189, R14 ;  /* 0x0000000e00bd7308 */ /* 0x000fe20000000800 */
[----:B-1----:R-:W-:-:S07]  /*4ab0*/  FFMA.FTZ R12, R66, UR6, -R6 ;  /* 0x00000006420c7c23 */ /* 0x002fce0008010806 */
[----:B------:R2:W-:Y:S02]  /*4ac0*/  MUFU.EX2 R188, R12 ;  /* 0x0000000c00bc7308 */ /* 0x0005e40000000800 */
[----:B--2---:R-:W-:Y:S02]  /*4ad0*/  FMNMX.FTZ R12, R5, R15, !PT ;  /* 0x0000000f050c7209 */ /* 0x004fe40007810000 */
[----:B------:R-:W-:Y:S01]  /*4ae0*/  FSEL R5, R13, RZ, P0 ;  /* 0x000000ff0d057208 */ /* 0x000fe20000000000 */
[----:B------:R-:W-:Y:S02]  /*4af0*/  FFMA.FTZ R13, R53, UR6, -R6 ;  /* 0x00000006350d7c23 */ /* 0x000fe40008010806 */
[----:B------:R-:W1:Y:S02]  /*4b00*/  SHFL.BFLY PT, R69, R12, 0x1, 0x1f ;  /* 0x0c201f000c457f89 */ /* 0x000e6400000e0000 */
[--C-:B------:R-:W-:Y:S01]  /*4b10*/  FFMA.FTZ R0, R67, UR6, -R5.reuse ;  /* 0x0000000643007c23 */ /* 0x100fe20008010805 */
[----:B------:R2:W3:Y:S08]  /*4b20*/  MUFU.EX2 R191, R13 ;  /* 0x0000000d00bf7308 */ /* 0x0004f00000000800 */
[----:B------:R4:W-:Y:S01]  /*4b30*/  MUFU.EX2 R180, R0 ;  /* 0x0000000000b47308 */ /* 0x0009e20000000800 */
[----:B--2---:R-:W-:Y:S01]  /*4b40*/  FFMA.FTZ R13, R24, UR6, -R5 ;  /* 0x00000006180d7c23 */ /* 0x004fe20008010805 */
[----:B---3--:R-:W-:Y:S01]  /*4b50*/  F2FP.F16.F32.PACK_AB R14, R191, R189 ;  /* 0x000000bdbf0e723e */ /* 0x008fe200000000ff */
[----:B------:R-:W2:Y:S01]  /*4b60*/  LDSM.16.MT88.4 R24, [R195+0x6000] ;  /* 0x00600000c318783b */ /* 0x000ea20000004200 */
[----:B-1----:R-:W-:-:S04]  /*4b70*/  FMNMX.FTZ R69, R12, R69, !PT ;  /* 0x000000450c457209 */ /* 0x002fc80007810000 */
[----:B------:R-:W1:Y:S01]  /*4b80*/  MUFU.EX2 R181, R13 ;  /* 0x0000000d00b57308 */ /* 0x000e620000000800 */
[----:B------:R-:W-:Y:S01]  /*4b90*/  F2FP.F16.F32.PACK_AB R12, R188, R190 ;  /* 0x000000bebc0c723e */ /* 0x000fe200000000ff */
[----:B----4-:R-:W-:Y:S01]  /*4ba0*/  FFMA.FTZ R0, R57, UR6, -R5 ;  /* 0x0000000639007c23 */ /* 0x010fe20008010805 */
[C---:B------:R-:W-:Y:S01]  /*4bb0*/  FMUL.FTZ R2, R69.reuse, UR6 ;  /* 0x0000000645027c20 */ /* 0x040fe20008410000 */
[----:B------:R-:W-:-:S04]  /*4bc0*/  FSETP.NEU.FTZ.AND P0, PT, R69, -INF , PT ;  /* 0xff8000004500780b */ /* 0x000fc80003f1d000 */
[----:B------:R3:W-:Y:S01]  /*4bd0*/  MUFU.EX2 R183, R0 ;  /* 0x0000000000b77308 */ /* 0x0007e20000000800 */
[----:B-1----:R-:W-:Y:S01]  /*4be0*/  F2FP.F16.F32.PACK_AB R13, R180, R181 ;  /* 0x000000b5b40d723e */ /* 0x002fe200000000ff */
[----:B---3--:R-:W-:-:S06]  /*4bf0*/  FFMA.FTZ R0, R58, UR6, -R5 ;  /* 0x000000063a007c23 */ /* 0x008fcc0008010805 */
[----:B------:R1:W3:Y:S02]  /*4c00*/  MUFU.EX2 R185, R0 ;  /* 0x0000000000b97308 */ /* 0x0002e40000000800 */
[----:B-1----:R-:W-:Y:S01]  /*4c10*/  FSEL R0, R2, RZ, P0 ;  /* 0x000000ff02007208 */ /* 0x002fe20000000000 */
[----:B------:R-:W-:Y:S01]  /*4c20*/  FFMA.FTZ R2, R38, UR6, -R7 ;  /* 0x0000000626027c23 */ /* 0x000fe20008010807 */
[----:B---3--:R-:W-:-:S04]  /*4c30*/  F2FP.F16.F32.PACK_AB R15, R185, R183 ;  /* 0x000000b7b90f723e */ /* 0x008fc800000000ff */
[----:B------:R1:W-:Y:S03]  /*4c40*/  MUFU.EX2 R209, R2 ;  /* 0x0000000200d17308 */ /* 0x0003e60000000800 */
[C---:B------:R-:W-:Y:S06]  /*4c50*/  HMMA.16816.F32 R64, R12.reuse, R32, RZ ;  /* 0x000000200c40723c */ /* 0x040fec00000018ff */
[C---:B------:R-:W-:Y:S06]  /*4c60*/  HMMA.16816.F32 R60, R12.reuse, R28, RZ ;  /* 0x0000001c0c3c723c */ /* 0x040fec00000018ff */
[----:B------:R-:W-:Y:S01]  /*4c70*/  HMMA.16816.F32 R92, R12, R34, RZ ;  /* 0x000000220c5c723c */ /* 0x000fe200000018ff */
[----:B-1----:R-:W-:-:S02]  /*4c80*/  FFMA.FTZ R2, R36, UR6, -R0 ;  /* 0x0000000624027c23 */ /* 0x002fc40008010800 */
[----:B------:R-:W1:Y:S02]  /*4c90*/  LDSM.16.MT88.4 R36, [R194+0x6800] ;  /* 0x00680000c224783b */ /* 0x000e640000004200 */
[----:B------:R3:W-:Y:S01]  /*4ca0*/  MUFU.EX2 R173, R2 ;  /* 0x0000000200ad7308 */ /* 0x0007e20000000800 */
[----:B--2---:R-:W-:Y:S01]  /*4cb0*/  HMMA.16816.F32 R80, R12, R26, RZ ;  /* 0x0000001a0c50723c */ /* 0x004fe200000018ff */
[----:B---3--:R-:W-:-:S06]  /*4cc0*/  FFMA.FTZ R2, R77, UR6, -R0 ;  /* 0x000000064d027c23 */ /* 0x008fcc0008010800 */
[----:B------:R2:W3:Y:S02]  /*4cd0*/  MUFU.EX2 R171, R2 ;  /* 0x0000000200ab7308 */ /* 0x0004e40000000800 */
[--C-:B--2---:R-:W-:Y:S01]  /*4ce0*/  FFMA.FTZ R2, R78, UR6, -R0.reuse ;  /* 0x000000064e027c23 */ /* 0x104fe20008010800 */
[----:B---3--:R-:W-:Y:S01]  /*4cf0*/  F2FP.F16.F32.PACK_AB R17, R171, R173 ;  /* 0x000000adab11723e */ /* 0x008fe200000000ff */
[----:B------:R-:W-:Y:S04]  /*4d00*/  HMMA.16816.F32 R76, R12, R22, RZ ;  /* 0x000000160c4c723c */ /* 0x000fe800000018ff */
[----:B------:R2:W-:Y:S02]  /*4d10*/  MUFU.EX2 R172, R2 ;  /* 0x0000000200ac7308 */ /* 0x0005e40000000800 */
[----:B--2---:R-:W-:-:S02]  /*4d20*/  FFMA.FTZ R2, R59, UR6, -R0 ;  /* 0x000000063b027c23 */ /* 0x004fc40008010800 */
[C---:B------:R-:W-:Y:S04]  /*4d30*/  HMMA.16816.F32 R56, R12.reuse, R20, RZ ;  /* 0x000000140c38723c */ /* 0x040fe800000018ff */
[----:B------:R2:W3:Y:S02]  /*4d40*/  MUFU.EX2 R178, R2 ;  /* 0x0000000200b27308 */ /* 0x0004e40000000800 */
[--C-:B--2---:R-:W-:Y:S01]  /*4d50*/  FFMA.FTZ R2, R55, UR6, -R6.reuse ;  /* 0x0000000637027c23 */ /* 0x104fe20008010806 */
[----:B---3--:R-:W-:Y:S01]  /*4d60*/  F2FP.F16.F32.PACK_AB R19, R178, R172 ;  /* 0x000000acb213723e */ /* 0x008fe200000000ff */
[----:B------:R-:W-:Y:S04]  /*4d70*/  HMMA.16816.F32 R52, R12, R24, RZ ;  /* 0x000000180c34723c */ /* 0x000fe800000018ff */
[----:B------:R2:W-:Y:S02]  /*4d80*/  MUFU.EX2 R179, R2 ;  /* 0x0000000200b37308 */ /* 0x0005e40000000800 */
[C---:B------:R-:W-:Y:S06]  /*4d90*/  HMMA.16816.F32 R88, R16.reuse, R32, RZ ;  /* 0x000000201058723c */ /* 0x040fec00000018ff */
[C---:B------:R-:W-:Y:S06]  /*4da0*/  HMMA.16816.F32 R116, R16.reuse, R34, RZ ;  /* 0x000000221074723c */ /* 0x040fec00000018ff */
[----:B------:R-:W-:Y:S01]  /*4db0*/  HMMA.16816.F32 R124, R16, R30, RZ ;  /* 0x0000001e107c723c */ /* 0x000fe200000018ff */
[----:B--2---:R-:W-:-:S04]  /*4dc0*/  FFMA.FTZ R2, R73, UR6, -R6 ;  /* 0x0000000649027c23 */ /* 0x004fc80008010806 */
[----:B------:R2:W3:Y:S01]  /*4dd0*/  MUFU.EX2 R182, R2 ;  /* 0x0000000200b67308 */ /* 0x0004e20000000800 */
[C---:B------:R-:W-:Y:S06]  /*4de0*/  HMMA.16816.F32 R32, R16.reuse, R20, RZ ;  /* 0x000000141020723c */ /* 0x040fec00000018ff */
[C---:B------:R-:W-:Y:S01]  /*4df0*/  HMMA.16816.F32 R120, R16.reuse, R22, RZ ;  /* 0x000000161078723c */ /* 0x040fe200000018ff */
[----:B------:R-:W-:Y:S05]  /*4e00*/  LDSM.16.MT88.4 R20, [R193+0x7000] ;  /* 0x00700000c114783b */ /* 0x000fea0000004200 */
[----:B------:R-:W-:Y:S01]  /*4e10*/  HMMA.16816.F32 R112, R16, R26, RZ ;  /* 0x0000001a1070723c */ /* 0x000fe200000018ff */
[----:B--2---:R-:W-:-:S05]  /*4e20*/  FFMA.FTZ R2, R72, UR6, -R6 ;  /* 0x0000000648027c23 */ /* 0x004fca0008010806 */
[----:B------:R-:W-:Y:S01]  /*4e30*/  HMMA.16816.F32 R72, R12, R30, RZ ;  /* 0x0000001e0c48723c */ /* 0x000fe200000018ff */
[----:B------:R2:W-:Y:S06]  /*4e40*/  MUFU.EX2 R184, R2 ;  /* 0x0000000200b87308 */ /* 0x0005ec0000000800 */
[----:B---3--:R-:W-:Y:S01]  /*4e50*/  F2FP.F16.F32.PACK_AB R12, R182, R179 ;  /* 0x000000b3b60c723e */ /* 0x008fe200000000ff */
[----:B--2---:R-:W-:Y:S02]  /*4e60*/  FFMA.FTZ R2, R42, UR6, -R6 ;  /* 0x000000062a027c23 */ /* 0x004fe40008010806 */
[----:B------:R-:W2:Y:S02]  /*4e70*/  LDSM.16.MT88.4 R40, [R196+0x6800] ;  /* 0x00680000c428783b */ /* 0x000ea40000004200 */
[----:B------:R3:W4:Y:S02]  /*4e80*/  MUFU.EX2 R186, R2 ;  /* 0x0000000200ba7308 */ /* 0x0007240000000800 */
[----:B---3--:R-:W-:Y:S01]  /*4e90*/  FFMA.FTZ R2, R86, UR6, -R5 ;  /* 0x0000000656027c23 */ /* 0x008fe20008010805 */
[----:B----4-:R-:W-:-:S05]  /*4ea0*/  F2FP.F16.F32.PACK_AB R14, R186, R184 ;  /* 0x000000b8ba0e723e */ /* 0x010fca00000000ff */
[----:B------:R3:W-:Y:S02]  /*4eb0*/  MUFU.EX2 R174, R2 ;  /* 0x0000000200ae7308 */ /* 0x0007e40000000800 */
[----:B---3--:R-:W-:-:S06]  /*4ec0*/  FFMA.FTZ R2, R85, UR6, -R5 ;  /* 0x0000000655027c23 */ /* 0x008fcc0008010805 */
[----:B------:R3:W4:Y:S02]  /*4ed0*/  MUFU.EX2 R177, R2 ;  /* 0x0000000200b17308 */ /* 0x0007240000000800 */
[----:B---3--:R-:W-:Y:S01]  /*4ee0*/  FFMA.FTZ R2, R84, UR6, -R5 ;  /* 0x0000000654027c23 */ /* 0x008fe20008010805 */
[----:B----4-:R-:W-:Y:S01]  /*4ef0*/  F2FP.F16.F32.PACK_AB R13, R177, R174 ;  /* 0x000000aeb10d723e */ /* 0x010fe200000000ff */
[C---:B------:R-:W-:Y:S04]  /*4f00*/  HMMA.16816.F32 R84, R16.reuse, R28, RZ ;  /* 0x0000001c1054723c */ /* 0x040fe800000018ff */
[----:B------:R3:W-:Y:S02]  /*4f10*/  MUFU.EX2 R176, R2 ;  /* 0x0000000200b07308 */ /* 0x0007e40000000800 */
[----:B------:R-:W-:Y:S01]  /*4f20*/  HMMA.16816.F32 R28, R16, R24, RZ ;  /* 0x00000018101c723c */ /* 0x000fe200000018ff */
[----:B------:R-:W4:Y:S06]  /*4f30*/  LDSM.16.MT88.4 R24, [R196+0x7000] ;  /* 0x00700000c418783b */ /* 0x000f2c0000004200 */
[----:B------:R-:W-:-:S02]  /*4f40*/  F2FP.F16.F32.PACK_AB R16, R222, R221 ;  /* 0x000000ddde10723e */ /* 0x000fc400000000ff */
[----:B------:R-:W-:Y:S01]  /*4f50*/  F2FP.F16.F32.PACK_AB R18, R219, R220 ;  /* 0x000000dcdb12723e */ /* 0x000fe200000000ff */
[----:B---3--:R-:W-:-:S04]  /*4f60*/  FFMA.FTZ R2, R97, UR6, -R5 ;  /* 0x0000000661027c23 */ /* 0x008fc80008010805 */
[----:B------:R3:W5:Y:S02]  /*4f70*/  MUFU.EX2 R175, R2 ;  /* 0x0000000200af7308 */ /* 0x0007640000000800 */
[----:B---3--:R-:W-:Y:S01]  /*4f80*/  FFMA.FTZ R2, R96, UR6, -R7 ;  /* 0x0000000660027c23 */ /* 0x008fe20008010807 */
[----:B-----5:R-:W-:-:S05]  /*4f90*/  F2FP.F16.F32.PACK_AB R15, R175, R176 ;  /* 0x000000b0af0f723e */ /* 0x020fca00000000ff */
[----:B------:R3:W-:Y:S02]  /*4fa0*/  MUFU.EX2 R187, R2 ;  /* 0x0000000200bb7308 */ /* 0x0007e40000000800 */
[C---:B------:R-:W-:Y:S06]  /*4fb0*/  HMMA.16816.F32 R108, R12.reuse, R44, R64 ;  /* 0x0000002c0c6c723c */ /* 0x040fec0000001840 */
[C---:B-1----:R-:W-:Y:S06]  /*4fc0*/  HMMA.16816.F32 R64, R12.reuse, R38, R76 ;  /* 0x000000260c40723c */ /* 0x042fec000000184c */
[----:B--2---:R-:W-:Y:S01]  /*4fd0*/  HMMA.16816.F32 R104, R12, R40, R60 ;  /* 0x000000280c68723c */ /* 0x004fe2000000183c */
[----:B---3--:R-:W-:-:S04]  /*4fe0*/  FFMA.FTZ R2, R71, UR6, -R7 ;  /* 0x0000000647027c23 */ /* 0x008fc80008010807 */
[----:B------:R1:W-:Y:S01]  /*4ff0*/  MUFU.EX2 R241, R2 ;  /* 0x0000000200f17308 */ /* 0x0003e20000000800 */
[C---:B------:R-:W-:Y:S06]  /*5000*/  HMMA.16816.F32 R92, R12.reuse, R46, R92 ;  /* 0x0000002e0c5c723c */ /* 0x040fec000000185c */
[----:B------:R-:W-:Y:S01]  /*5010*/  HMMA.16816.F32 R60, R12, R42, R72 ;  /* 0x0000002a0c3c723c */ /* 0x000fe20000001848 */
[----:B-1----:R-:W-:-:S04]  /*5020*/  FFMA.FTZ R2, R101, UR6, -R0 ;  /* 0x0000000665027c23 */ /* 0x002fc80008010800 */
[----:B------:R1:W-:Y:S02]  /*5030*/  MUFU.EX2 R169, R2 ;  /* 0x0000000200a97308 */ /* 0x0003e40000000800 */
[--C-:B-1----:R-:W-:Y:S02]  /*5040*/  FFMA.FTZ R2, R100, UR6, -R0.reuse ;  /* 0x0000000664027c23 */ /* 0x102fe40008010800 */
[C---:B------:R-:W-:Y:S04]  /*5050*/  HMMA.16816.F32 R100, R12.reuse, R36, R56 ;  /* 0x000000240c64723c */ /* 0x040fe80000001838 */
[----:B------:R1:W2:Y:S02]  /*5060*/  MUFU.EX2 R170, R2 ;  /* 0x0000000200aa7308 */ /* 0x0002a40000000800 */
[----:B------:R-:W-:Y:S01]  /*5070*/  HMMA.16816.F32 R56, R12, R50, R80 ;  /* 0x000000320c38723c */ /* 0x000fe20000001850 */
[----:B-1----:R-:W-:Y:S01]  /*5080*/  FFMA.FTZ R2, R99, UR6, -R0 ;  /* 0x0000000663027c23 */ /* 0x002fe20008010800 */
[----:B--2---:R-:W-:-:S04]  /*5090*/  F2FP.F16.F32.PACK_AB R17, R170, R169 ;  /* 0x000000a9aa11723e */ /* 0x004fc800000000ff */
[----:B------:R1:W-:Y:S02]  /*50a0*/  MUFU.EX2 R168, R2 ;  /* 0x0000000200a87308 */ /* 0x0003e40000000800 */
[----:B-1----:R-:W-:Y:S02]  /*50b0*/  FFMA.FTZ R2, R98, UR6, -R0 ;  /* 0x0000000662027c23 */ /* 0x002fe40008010800 */
[----:B------:R-:W-:Y:S04]  /*50c0*/  HMMA.16816.F32 R96, R12, R48, R52 ;  /* 0x000000300c60723c */ /* 0x000fe80000001834 */
[----:B------:R1:W2:Y:S02]  /*50d0*/  MUFU.EX2 R167, R2 ;  /* 0x0000000200a77308 */ /* 0x0002a40000000800 */
[----:B-1----:R-:W-:Y:S01]  /*50e0*/  FFMA.FTZ R2, R130, UR6, -R6 ;  /* 0x0000000682027c23 */ /* 0x002fe20008010806 */
[----:B--2---:R-:W-:-:S05]  /*50f0*/  F2FP.F16.F32.PACK_AB R19, R167, R168 ;  /* 0x000000a8a713723e */ /* 0x004fca00000000ff */
[----:B------:R1:W-:Y:S02]  /*5100*/  MUFU.EX2 R166, R2 ;  /* 0x0000000200a67308 */ /* 0x0003e40000000800 */
[C---:B------:R-:W-:Y:S01]  /*5110*/  HMMA.16816.F32 R76, R16.reuse, R36, R32 ;  /* 0x00000024104c723c */ /* 0x040fe20000001820 */
[----:B------:R-:W-:Y:S05]  /*5120*/  LDSM.16.MT88.4 R32, [R195+0x7000] ;  /* 0x00700000c320783b */ /* 0x000fea0000004200 */
[C---:B------:R-:W-:Y:S01]  /*5130*/  HMMA.16816.F32 R52, R16.reuse, R44, R88 ;  /* 0x0000002c1034723c */ /* 0x040fe20000001858 */
[----:B------:R-:W-:Y:S05]  /*5140*/  LDSM.16.MT88.4 R88, [R193+0x7800] ;  /* 0x00780000c158783b */ /* 0x000fea0000004200 */
[----:B------:R-:W-:Y:S01]  /*5150*/  HMMA.16816.F32 R84, R16, R40, R84 ;  /* 0x000000281054723c */ /* 0x000fe20000001854 */
[----:B-1----:R-:W-:-:S04]  /*5160*/  FFMA.FTZ R2, R131, UR6, -R6 ;  /* 0x0000000683027c23 */ /* 0x002fc80008010806 */
[----:B------:R1:W2:Y:S01]  /*5170*/  MUFU.EX2 R165, R2 ;  /* 0x0000000200a57308 */ /* 0x0002a20000000800 */
[C---:B------:R-:W-:Y:S06]  /*5180*/  HMMA.16816.F32 R44, R16.reuse, R46, R116 ;  /* 0x0000002e102c723c */ /* 0x040fec0000001874 */
[C---:B------:R-:W-:Y:S06]  /*5190*/  HMMA.16816.F32 R40, R16.reuse, R42, R124 ;  /* 0x0000002a1028723c */ /* 0x040fec000000187c */
[----:B------:R-:W-:Y:S01]  /*51a0*/  HMMA.16816.F32 R36, R16, R38, R120 ;  /* 0x000000261024723c */ /* 0x000fe20000001878 */
[----:B------:R-:W-:Y:S01]  /*51b0*/  LDSM.16.MT88.4 R120, [R194+0x7800] ;  /* 0x00780000c278783b */ /* 0x000fe20000004200 */
[----:B-1----:R-:W-:Y:S01]  /*51c0*/  FFMA.FTZ R2, R128, UR6, -R6 ;  /* 0x0000000680027c23 */ /* 0x002fe20008010806 */
[----:B--2---:R-:W-:-:S03]  /*51d0*/  F2FP.F16.F32.PACK_AB R12, R165, R166 ;  /* 0x000000a6a50c723e */ /* 0x004fc600000000ff */
[----:B------:R1:W-:Y:S02]  /*51e0*/  MUFU.EX2 R164, R2 ;  /* 0x0000000200a47308 */ /* 0x0003e40000000800 */
[----:B-1----:R-:W-:Y:S02]  /*51f0*/  FFMA.FTZ R2, R129, UR6, -R6 ;  /* 0x0000000681027c23 */ /* 0x002fe40008010806 */
[C---:B------:R-:W-:Y:S01]  /*5200*/  HMMA.16816.F32 R128, R16.reuse, R48, R28 ;  /* 0x000000301080723c */ /* 0x040fe2000000181c */
[----:B------:R-:W1:Y:S03]  /*5210*/  LDSM.16.MT88.4 R28, [R194+0x7000] ;  /* 0x00700000c21c783b */ /* 0x000e660000004200 */
[----:B------:R2:W3:Y:S02]  /*5220*/  MUFU.EX2 R163, R2 ;  /* 0x0000000200a37308 */ /* 0x0004e40000000800 */
[----:B------:R-:W-:Y:S07]  /*5230*/  HMMA.16816.F32 R48, R16, R50, R112 ;  /* 0x000000321030723c */ /* 0x000fee0000001870 */
[----:B------:R-:W-:-:S02]  /*5240*/  F2FP.F16.F32.PACK_AB R16, R213, R218 ;  /* 0x000000dad510723e */ /* 0x000fc400000000ff */
[----:B------:R-:W-:Y:S01]  /*5250*/  F2FP.F16.F32.PACK_AB R18, R215, R212 ;  /* 0x000000d4d712723e */ /* 0x000fe200000000ff */
[----:B--2---:R-:W-:Y:S01]  /*5260*/  FFMA.FTZ R2, R134, UR6, -R5 ;  /* 0x0000000686027c23 */ /* 0x004fe20008010805 */
[----:B---3--:R-:W-:-:S03]  /*5270*/  F2FP.F16.F32.PACK_AB R14, R163, R164 ;  /* 0x000000a4a30e723e */ /* 0x008fc600000000ff */
        /* <DEDUP_REMOVED lines=10> */
[----:B------:R2:W-:Y:S02]  /*5320*/  MUFU.EX2 R158, R2 ;  /* 0x00000002009e7308 */ /* 0x0005e40000000800 */
[C---:B------:R-:W-:Y:S06]  /*5330*/  HMMA.16816.F32 R108, R12.reuse, R20, R108 ;  /* 0x000000140c6c723c */ /* 0x040fec000000186c */
[C---:B----4-:R-:W-:Y:S01]  /*5340*/  HMMA.16816.F32 R72, R12.reuse, R24, R104 ;  /* 0x000000180c48723c */ /* 0x050fe20000001868 */
[----:B------:R-:W-:Y:S05]  /*5350*/  LDSM.16.MT88.4 R104, [R196+0x7800] ;  /* 0x00780000c468783b */ /* 0x000fea0000004200 */
[----:B-1----:R-:W-:Y:S01]  /*5360*/  HMMA.16816.F32 R116, R12, R28, R100 ;  /* 0x0000001c0c74723c */ /* 0x002fe20000001864 */
[----:B--2---:R-:W-:-:S04]  /*5370*/  FFMA.FTZ R2, R145, UR6, -R0 ;  /* 0x0000000691027c23 */ /* 0x004fc80008010800 */
[----:B------:R1:W2:Y:S01]  /*5380*/  MUFU.EX2 R157, R2 ;  /* 0x00000002009d7308 */ /* 0x0002a20000000800 */
[C---:B------:R-:W-:Y:S06]  /*5390*/  HMMA.16816.F32 R132, R12.reuse, R32, R96 ;  /* 0x000000200c84723c */ /* 0x040fec0000001860 */
[C---:B------:R-:W-:Y:S06]  /*53a0*/  HMMA.16816.F32 R92, R12.reuse, R22, R92 ;  /* 0x000000160c5c723c */ /* 0x040fec000000185c */
[----:B------:R-:W-:Y:S01]  /*53b0*/  HMMA.16816.F32 R60, R12, R26, R60 ;  /* 0x0000001a0c3c723c */ /* 0x000fe2000000183c */
[----:B-1----:R-:W-:Y:S01]  /*53c0*/  FFMA.FTZ R2, R141, UR6, -R0 ;  /* 0x000000068d027c23 */ /* 0x002fe20008010800 */
[----:B--2---:R-:W-:-:S04]  /*53d0*/  F2FP.F16.F32.PACK_AB R17, R157, R158 ;  /* 0x0000009e9d11723e */ /* 0x004fc800000000ff */
[C---:B------:R-:W-:Y:S01]  /*53e0*/  HMMA.16816.F32 R64, R12.reuse, R30, R64 ;  /* 0x0000001e0c40723c */ /* 0x040fe20000001840 */
[----:B------:R1:W-:Y:S05]  /*53f0*/  MUFU.EX2 R156, R2 ;  /* 0x00000002009c7308 */ /* 0x0003ea0000000800 */
[----:B------:R-:W-:Y:S07]  /*5400*/  HMMA.16816.F32 R56, R12, R34, R56 ;  /* 0x000000220c38723c */ /* 0x000fee0000001838 */
[----:B------:R-:W-:Y:S01]  /*5410*/  FADD.FTZ R12, R190, R188 ;  /* 0x000000bcbe0c7221 */ /* 0x000fe20000010000 */
[----:B------:R-:W-:-:S03]  /*5420*/  FADD.FTZ R13, R181, R180 ;  /* 0x000000b4b50d7221 */ /* 0x000fc60000010000 */
[----:B------:R-:W-:Y:S01]  /*5430*/  FADD.FTZ R12, R189, R12 ;  /* 0x0000000cbd0c7221 */ /* 0x000fe20000010000 */
[----:B------:R-:W-:Y:S01]  /*5440*/  FADD.FTZ R13, R183, R13 ;  /* 0x0000000db70d7221 */ /* 0x000fe20000010000 */
[----:B-1----:R-:W-:Y:S02]  /*5450*/  FFMA.FTZ R2, R139, UR6, -R0 ;  /* 0x000000068b027c23 */ /* 0x002fe40008010800 */
[----:B------:R-:W-:Y:S02]  /*5460*/  FADD.FTZ R12, R191, R12 ;  /* 0x0000000cbf0c7221 */ /* 0x000fe40000010000 */
        /* <DEDUP_REMOVED lines=8> */
[----:B------:R-:W-:-:S03]  /*54f0*/  F2FP.F16.F32.PACK_AB R136, R209, R217 ;  /* 0x000000d9d188723e */ /* 0x000fc600000000ff */
        /* <DEDUP_REMOVED lines=12> */
[----:B--2---:R-:W-:Y:S02]  /*55c0*/  F2FP.F16.F32.PACK_AB R140, R144, R145 ;  /* 0x00000091908c723e */ /* 0x004fe400000000ff */
[----:B------:R-:W-:-:S03]  /*55d0*/  F2FP.F16.F32.PACK_AB R138, R241, R187 ;  /* 0x000000bbf18a723e */ /* 0x000fc600000000ff */
        /* <DEDUP_REMOVED lines=22> */
[----:B-1----:R-:W-:Y:S01]  /*5740*/  HMMA.16816.F32 R132, R140, R4, R132 ;  /* 0x000000048c84723c */ /* 0x002fe20000001884 */
[----:B------:R-:W-:-:S05]  /*5750*/  FADD.FTZ R2, R172, R2 ;  /* 0x00000002ac027221 */ /* 0x000fca0000010000 */
[C---:B------:R-:W-:Y:S01]  /*5760*/  HMMA.16816.F32 R100, R140.reuse, R104, R72 ;  /* 0x000000688c64723c */ /* 0x040fe20000001848 */
[----:B---3--:R-:W-:Y:S01]  /*5770*/  FADD.FTZ R0, R216, R210 ;  /* 0x000000d2d8007221 */ /* 0x008fe20000010000 */
[----:B----4-:R-:W-:Y:S01]  /*5780*/  F2FP.F16.F32.PACK_AB R139, R242, R14 ;  /* 0x0000000ef28b723e */ /* 0x010fe200000000ff */
[----:B------:R-:W-:Y:S02]  /*5790*/  FADD.FTZ R2, R178, R2 ;  /* 0x00000002b2027221 */ /* 0x000fe40000010000 */
[----:B------:R-:W-:Y:S01]  /*57a0*/  FADD.FTZ R0, R211, R0 ;  /* 0x00000000d3007221 */ /* 0x000fe20000010000 */
[----:B------:R-:W-:Y:S01]  /*57b0*/  HMMA.16816.F32 R108, R140, R106, R60 ;  /* 0x0000006a8c6c723c */ /* 0x000fe2000000183c */
[----:B------:R-:W-:Y:S02]  /*57c0*/  FADD.FTZ R2, R169, R2 ;  /* 0x00000002a9027221 */ /* 0x000fe40000010000 */
[----:B------:R-:W-:Y:S02]  /*57d0*/  FADD.FTZ R0, R214, R0 ;  /* 0x00000000d6007221 */ /* 0x000fe40000010000 */
[----:B------:R-:W-:Y:S01]  /*57e0*/  FADD.FTZ R2, R170, R2 ;  /* 0x00000002aa027221 */ /* 0x000fe20000010000 */
[----:B------:R-:W-:Y:S01]  /*57f0*/  HMMA.16816.F32 R128, R136, R4, R128 ;  /* 0x000000048880723c */ /* 0x000fe20000001880 */
[----:B------:R-:W-:-:S05]  /*5800*/  FADD.FTZ R0, R221, R0 ;  /* 0x00000000dd007221 */ /* 0x000fca0000010000 */
[----:B------:R-:W-:Y:S01]  /*5810*/  HMMA.16816.F32 R116, R140, R120, R116 ;  /* 0x000000788c74723c */ /* 0x000fe20000001874 */
[----:B------:R-:W-:Y:S01]  /*5820*/  FADD.FTZ R4, R185, R13 ;  /* 0x0000000db9047221 */ /* 0x000fe20000010000 */
[----:B------:R-:W-:-:S03]  /*5830*/  FADD.FTZ R5, R179, R12 ;  /* 0x0000000cb3057221 */ /* 0x000fc60000010000 */
[----:B------:R-:W-:Y:S01]  /*5840*/  FADD.FTZ R12, R174, R4 ;  /* 0x00000004ae0c7221 */ /* 0x000fe20000010000 */
[----:B------:R-:W-:Y:S01]  /*5850*/  FADD.FTZ R4, R222, R0 ;  /* 0x00000000de047221 */ /* 0x000fe20000010000 */
[----:B------:R-:W-:Y:S01]  /*5860*/  HMMA.16816.F32 R124, R140, R122, R64 ;  /* 0x0000007a8c7c723c */ /* 0x000fe20000001840 */
[----:B------:R-:W-:Y:S01]  /*5870*/  FADD.FTZ R0, R182, R5 ;  /* 0x00000005b6007221 */ /* 0x000fe20000010000 */
[----:B------:R-:W-:-:S04]  /*5880*/  FADD.FTZ R5, R177, R12 ;  /* 0x0000000cb1057221 */ /* 0x000fc80000010000 */
        /* <DEDUP_REMOVED lines=48> */
[----:B------:R-:W-:Y:S06]  /*5b90*/  @!P1 BRA `(.L_x_1151) ;  /* 0x0000007400a09947 */ /* 0x000fec0003800000 */
[----:B------:R-:W-:Y:S01]  /*5ba0*/  ULDC UR4, c[0x0][0x2d0] ;  /* 0x0000b40000047ab9 */ /* 0x000fe20000000800 */
[----:B------:R-:W-:Y:S01]  /*5bb0*/  VIADD R164, R208, 0xfffffffe ;  /* 0xfffffffed0a47836 */ /* 0x000fe20000000000 */
[----:B------:R-:W-:Y:S01]  /*5bc0*/  ISETP.GE.AND P0, PT, R230, UR4, PT ;  /* 0x00000004e6007c0c */ /* 0x000fe2000bf06270 */
[----:B------:R-:W-:-:S04]  /*5bd0*/  DEPBAR.LE SB0, 0x0 ;  /* 0x000080000000791a */ /* 0x000fc80000000000 */
[----:B------:R-:W-:Y:S01]  /*5be0*/  SHF.R.S32.HI R2, RZ, 0x1f, R164 ;  /* 0x0000001fff027819 */ /* 0x000fe200000114a4 */
[----:B------:R-:W-:Y:S01]  /*5bf0*/  IMAD R0, R228, R164, RZ ;  /* 0x000000a4e4007224 */ /* 0x000fe200078e02ff */
[----:B------:R-:W-:Y:S01]  /*5c00*/  BAR.SYNC.DEFER_BLOCKING 0x0 ;  /* 0x0000000000007b1d */ /* 0x000fe20000010000 */
[----:B------:R-:W-:-:S04]  /*5c10*/  IMAD.WIDE.U32 R4, R164, R223, R250 ;  /* 0x000000dfa4047225 */ /* 0x000fc800078e00fa */
[----:B------:R-:W-:-:S03]  /*5c20*/  IMAD R0, R2, R223, R0 ;  /* 0x000000df02007224 */ /* 0x000fc600078e0200 */
[----:B------:R-:W1:Y:S01]  /*5c30*/  @!P0 LDC.64 R16, c[0x0][0x220] ;  /* 0x00008800ff108b82 */ /* 0x000e620000000a00 */
[----:B------:R-:W-:-:S04]  /*5c40*/  IMAD.WIDE.U32 R6, R248, 0x20, RZ ;  /* 0x00000020f8067825 */ /* 0x000fc800078e00ff */
[----:B------:R-:W-:Y:S01]  /*5c50*/  IMAD.IADD R5, R5, 0x1, R0 ;  /* 0x0000000105057824 */ /* 0x000fe200078e0200 */
[----:B------:R-:W-:Y:S01]  /*5c60*/  @!P0 IADD3 R0, P1, R252, R4, RZ ;  /* 0x00000004fc008210 */ /* 0x000fe20007f3e0ff */
[----:B------:R-:W-:Y:S01]  /*5c70*/  IMAD.SHL.U32 R12, R249, 0x20, RZ ;  /* 0x00000020f90c7824 */ /* 0x000fe200078e00ff */
[----:B------:R-:W2:Y:S01]  /*5c80*/  @!P0 LDC.64 R14, c[0x0][0x220] ;  /* 0x00008800ff0e8b82 */ /* 0x000ea20000000a00 */
[----:B------:R-:W-:Y:S02]  /*5c90*/  @!P0 IADD3 R2, P2, R4, R6, RZ ;  /* 0x0000000604028210 */ /* 0x000fe40007f5e0ff */
[----:B------:R-:W-:Y:S02]  /*5ca0*/  @!P0 IMAD.X R6, R245, 0x1, R5, P1 ;  /* 0x00000001f5068824 */ /* 0x000fe400008e0605 */
[----:B------:R-:W-:-:S03]  /*5cb0*/  @!P0 IADD3.X R7, R5, R7, R12, P2, !PT ;  /* 0x0000000705078210 */ /* 0x000fc600017fe40c */
[----:B------:R-:W3:Y:S01]  /*5cc0*/  @!P0 LDC.64 R18, c[0x0][0x220] ;  /* 0x00008800ff128b82 */ /* 0x000ee20000000a00 */
[----:B------:R-:W-:Y:S07]  /*5cd0*/  @P0 STS.128 [R207+0x6000], RZ ;  /* 0x006000ffcf000388 */ /* 0x000fee0000000c00 */
        /* <DEDUP_REMOVED lines=8> */
[----:B------:R1:W-:Y:S01]  /*5d60*/  @!P0 LDGSTS.E.BYPASS.LTC128B.128 [R207+0x6000], desc[UR10][R16.64] ;  /* 0x0600000010cf8fae */ /* 0x0003e2000b901d4a */
        /* <DEDUP_REMOVED lines=8> */
[----:B------:R-:W-:Y:S01]  /*5df0*/  @!P0 LDGSTS.E.BYPASS.LTC128B.128 [R207+0x6800], desc[UR10][R14.64] ;  /* 0x068000000ecf8fae */ /* 0x000fe2000b901d4a */
[----:B------:R-:W-:-:S03]  /*5e00*/  @!P0 LEA.HI.X R13, R2, R19, R7, 0x1, P1 ;  /* 0x00000013020d8211 */ /* 0x000fc600008f0c07 */
[----:B------:R-:W-:Y:S01]  /*5e10*/  @P0 STS.128 [R207+0x7000], RZ ;  /* 0x007000ffcf000388 */ /* 0x000fe20000000c00 */
[----:B----4-:R-:W-:-:S03]  /*5e20*/  @!P0 LEA R6, P1, R4, R20, 0x1 ;  /* 0x0000001404068211 */ /* 0x010fc600078208ff */
[----:B------:R-:W-:Y:S01]  /*5e30*/  @!PT LDS RZ, [RZ] ;  /* 0x00000000fffff984 */ /* 0x000fe20000000800 */
[----:B------:R-:W-:Y:S01]  /*5e40*/  @!PT LDS RZ, [RZ] ;  /* 0x00000000fffff984 */ /* 0x000fe20000000800 */
[----:B------:R-:W-:Y:S01]  /*5e50*/  @!PT LDS RZ, [RZ] ;  /* 0x00000000fffff984 */ /* 0x000fe20000000800 */
[----:B------:R2:W-:Y:S01]  /*5e60*/  @!P0 LDGSTS.E.BYPASS.LTC128B.128 [R207+0x7000], desc[UR10][R12.64] ;  /* 0x070000000ccf8fae */ /* 0x0005e2000b901d4a */
[----:B------:R-:W-:Y:S01]  /*5e70*/  @!P0 LEA.HI.X R7, R4, R21, R0, 0x1, P1 ;  /* 0x0000001504078211 */ /* 0x000fe200008f0c00 */
[----:B------:R-:W-:Y:S02]  /*5e80*/  IMAD R0, R164, 0x40, R238 ;  /* 0x00000040a4007824 */ /* 0x000fe400078e02ee */
[----:B------:R-:W-:Y:S02]  /*5e90*/  @P0 STS.128 [R207+0x7800], RZ ;  /* 0x007800ffcf000388 */ /* 0x000fe40000000c00 */
[----:B------:R-:W-:Y:S02]  /*5ea0*/  VIADD R2, R0, 0x8 ;  /* 0x0000000800027836 */ /* 0x000fe40000000000 */
[----:B------:R-:W-:Y:S01]  /*5eb0*/  @!PT LDS RZ, [RZ] ;  /* 0x00000000fffff984 */ /* 0x000fe20000000800 */
[----:B------:R-:W-:Y:S01]  /*5ec0*/  @!PT LDS RZ, [RZ] ;  /* 0x00000000fffff984 */ /* 0x000fe20000000800 */
[----:B------:R-:W-:Y:S01]  /*5ed0*/  @!PT LDS RZ, [RZ] ;  /* 0x00000000fffff984 */ /* 0x000fe20000000800 */
[----:B------:R3:W-:Y:S04]  /*5ee0*/  @!P0 LDGSTS.E.BYPASS.LTC128B.128 [R207+0x7800], desc[UR10][R6.64] ;  /* 0x0780000006cf8fae */ /* 0x0007e8000b901d4a */
[----:B------:R-:W-:Y:S01]  /*5ef0*/  LDSM.16.M88.4 R36, [R199] ;  /* 0x00000000c724783b */ /* 0x000fe20000000200 */
[----:B------:R-:W-:-:S02]  /*5f00*/  ISETP.GE.AND P1, PT, R2, R8, PT ;  /* 0x000000080200720c */ /* 0x000fc40003f26270 */
[----:B------:R-:W-:Y:S01]  /*5f10*/  ISETP.GE.AND P3, PT, R2, R9, PT ;  /* 0x000000090200720c */ /* 0x000fe20003f66270 */
[----:B------:R-:W3:Y:S04]  /*5f20*/  LDSM.16.M88.4 R40, [R192+0x4000] ;  /* 0x00400000c028783b */ /* 0x000ee80000000200 */
[----:B------:R-:W4:Y:S04]  /*5f30*/  LDSM.16.M88.4 R32, [R199+0x2000] ;  /* 0x00200000c720783b */ /* 0x000f280000000200 */
[----:B------:R-:W-:Y:S04]  /*5f40*/  LDSM.16.M88.4 R28, [R202] ;  /* 0x00000000ca1c783b */ /* 0x000fe80000000200 */
[----:B------:R-:W5:Y:S04]  /*5f50*/  LDSM.16.M88.4 R44, [R198+0x4000] ;  /* 0x00400000c62c783b */ /* 0x000f680000000200 */
[----:B------:R-:W5:Y:S04]  /*5f60*/  LDSM.16.M88.4 R24, [R202+0x2000] ;  /* 0x00200000ca18783b */ /* 0x000f680000000200 */
[----:B------:R-:W-:Y:S04]  /*5f70*/  LDSM.16.M88.4 R52, [R203] ;  /* 0x00000000cb34783b */ /* 0x000fe80000000200 */
[----:B------:R-:W5:Y:S04]  /*5f80*/  LDSM.16.M88.4 R20, [R200] ;  /* 0x00000000c814783b */ /* 0x000f680000000200 */
[----:B-1----:R-:W1:Y:S04]  /*5f90*/  LDSM.16.M88.4 R16, [R200+0x2000] ;  /* 0x00200000c810783b */ /* 0x002e680000000200 */
[----:B------:R-:W-:Y:S04]  /*5fa0*/  LDSM.16.M88.4 R60, [R197] ;  /* 0x00000000c53c783b */ /* 0x000fe80000000200 */
[----:B--2---:R-:W-:Y:S01]  /*5fb0*/  LDSM.16.M88.4 R12, [R201] ;  /* 0x00000000c90c783b */ /* 0x004fe20000000200 */
[-C--:B---3--:R-:W-:Y:S03]  /*5fc0*/  HMMA.16816.F32 R4, R36, R40.reuse, RZ ;  /* 0x000000282404723c */ /* 0x088fe600000018ff */
[----:B------:R-:W2:Y:S04]  /*5fd0*/  LDSM.16.M88.4 R56, [R192+0x4800] ;  /* 0x00480000c038783b */ /* 0x000ea80000000200 */
[----:B------:R-:W0:Y:S01]  /*5fe0*/  LDGDEPBAR ;  /* 0x00000000000079af */ /* 0x000e220000000000 */
[----:B----4-:R-:W-:Y:S06]  /*5ff0*/  HMMA.16816.F32 R48, R32, R40, RZ ;  /* 0x000000282030723c */ /* 0x010fec00000018ff */
[-C--:B------:R-:W-:Y:S06]  /*6000*/  HMMA.16816.F32 R76, R36, R42.reuse, RZ ;  /* 0x0000002a244c723c */ /* 0x080fec00000018ff */
[----:B------:R-:W-:Y:S06]  /*6010*/  HMMA.16816.F32 R64, R32, R42, RZ ;  /* 0x0000002a2040723c */ /* 0x000fec00000018ff */
[-C--:B-----5:R-:W-:Y:S06]  /*6020*/  HMMA.16816.F32 R4, R28, R44.reuse, R4 ;  /* 0x0000002c1c04723c */ /* 0x0a0fec0000001804 */
[----:B------:R-:W-:Y:S06]  /*6030*/  HMMA.16816.F32 R48, R24, R44, R48 ;  /* 0x0000002c1830723c */ /* 0x000fec0000001830 */
[-C--:B------:R-:W-:Y:S06]  /*6040*/  HMMA.16816.F32 R40, R28, R46.reuse, R76 ;  /* 0x0000002e1c28723c */ /* 0x080fec000000184c */
[----:B------:R-:W-:Y:S01]  /*6050*/  HMMA.16816.F32 R44, R24, R46, R64 ;  /* 0x0000002e182c723c */ /* 0x000fe20000001840 */
[----:B------:R-:W-:Y:S05]  /*6060*/  LDSM.16.M88.4 R64, [R206] ;  /* 0x00000000ce40783b */ /* 0x000fea0000000200 */
[-C--:B------:R-:W-:Y:S01]  /*6070*/  HMMA.16816.F32 R72, R20, R52.reuse, R4 ;  /* 0x000000341448723c */ /* 0x080fe20000001804 */
[----:B------:R-:W3:Y:S05]  /*6080*/  LDSM.16.M88.4 R4, [R201+0x2000] ;  /* 0x00200000c904783b */ /* 0x000eea0000000200 */
[----:B-1----:R-:W-:Y:S01]  /*6090*/  HMMA.16816.F32 R148, R16, R52, R48 ;  /* 0x000000341094723c */ /* 0x002fe20000001830 */
[----:B------:R-:W1:Y:S05]  /*60a0*/  LDSM.16.M88.4 R48, [R198+0x4800] ;  /* 0x00480000c630783b */ /* 0x000e6a0000000200 */
[----:B--2---:R-:W-:Y:S06]  /*60b0*/  HMMA.16816.F32 R76, R32, R56, RZ ;  /* 0x00000038204c723c */ /* 0x004fec00000018ff */
[----:B------:R-:W-:Y:S06]  /*60c0*/  HMMA.16816.F32 R40, R20, R54, R40 ;  /* 0x000000361428723c */ /* 0x000fec0000001828 */
[----:B------:R-:W-:Y:S06]  /*60d0*/  HMMA.16816.F32 R144, R12, R60, R72 ;  /* 0x0000003c0c90723c */ /* 0x000fec0000001848 */
[----:B------:R-:W-:Y:S06]  /*60e0*/  HMMA.16816.F32 R72, R36, R56, RZ ;  /* 0x000000382448723c */ /* 0x000fec00000018ff */
[----:B------:R-:W-:Y:S01]  /*60f0*/  HMMA.16816.F32 R44, R16, R54, R44 ;  /* 0x00000036102c723c */ /* 0x000fe2000000182c */
[----:B------:R-:W2:Y:S05]  /*6100*/  LDSM.16.M88.4 R52, [R192+0x5000] ;  /* 0x00500000c034783b */ /* 0x000eaa0000000200 */
[----:B---3--:R-:W-:Y:S06]  /*6110*/  HMMA.16816.F32 R148, R4, R60, R148 ;  /* 0x0000003c0494723c */ /* 0x008fec0000001894 */
[-C--:B-1----:R-:W-:Y:S01]  /*6120*/  HMMA.16816.F32 R156, R24, R48.reuse, R76 ;  /* 0x00000030189c723c */ /* 0x082fe2000000184c */
[----:B------:R-:W-:Y:S01]  /*6130*/  FMUL.FTZ R144, R144, UR8 ;  /* 0x0000000890907c20 */ /* 0x000fe20008410000 */
[----:B------:R-:W-:Y:S01]  /*6140*/  FMUL.FTZ R145, R145, UR8 ;  /* 0x0000000891917c20 */ /* 0x000fe20008410000 */
[----:B------:R-:W-:Y:S01]  /*6150*/  FMUL.FTZ R146, R146, UR8 ;  /* 0x0000000892927c20 */ /* 0x000fe20008410000 */
[----:B------:R-:W-:Y:S01]  /*6160*/  FMUL.FTZ R147, R147, UR8 ;  /* 0x0000000893937c20 */ /* 0x000fe20008410000 */
[----:B------:R-:W-:Y:S01]  /*6170*/  MUFU.TANH R191, R144 ;  /* 0x0000009000bf7308 */ /* 0x000fe20000002400 */
[----:B------:R-:W-:Y:S06]  /*6180*/  HMMA.16816.F32 R152, R28, R48, R72 ;  /* 0x000000301c98723c */ /* 0x000fec0000001848 */
[----:B------:R-:W-:Y:S01]  /*6190*/  HMMA.16816.F32 R72, R32, R58, RZ ;  /* 0x0000003a2048723c */ /* 0x000fe200000018ff */
[----:B------:R-:W1:Y:S05]  /*61a0*/  MUFU.TANH R187, R145 ;  /* 0x0000009100bb7308 */ /* 0x000e6a0000002400 */
[----:B------:R-:W-:Y:S01]  /*61b0*/  HMMA.16816.F32 R76, R12, R62, R40 ;  /* 0x0000003e0c4c723c */ /* 0x000fe20000001828 */
[----:B------:R-:W3:Y:S01]  /*61c0*/  LDSM.16.M88.4 R40, [R197+0x800] ;  /* 0x00080000c528783b */ /* 0x000ee20000000200 */
[----:B------:R-:W-:Y:S01]  /*61d0*/  FMUL.FTZ R148, R148, UR8 ;  /* 0x0000000894947c20 */ /* 0x000fe20008410000 */
[----:B------:R-:W-:Y:S01]  /*61e0*/  MUFU.TANH R190, R146 ;  /* 0x0000009200be7308 */ /* 0x000fe20000002400 */
[----:B------:R-:W-:Y:S01]  /*61f0*/  FMUL.FTZ R149, R149, UR8 ;  /* 0x0000000895957c20 */ /* 0x000fe20008410000 */
[----:B------:R-:W-:Y:S01]  /*6200*/  FMUL.FTZ R150, R150, UR8 ;  /* 0x0000000896967c20 */ /* 0x000fe20008410000 */
[----:B------:R-:W-:Y:S01]  /*6210*/  HMMA.16816.F32 R56, R36, R58, RZ ;  /* 0x0000003a2438723c */ /* 0x000fe200000018ff */
[----:B------:R-:W-:-:S04]  /*6220*/  FMUL.FTZ R151, R151, UR8 ;  /* 0x0000000897977c20 */ /* 0x000fc80008410000 */
[----:B------:R4:W5:Y:S07]  /*6230*/  MUFU.TANH R185, R147 ;  /* 0x0000009300b97308 */ /* 0x00096e0000002400 */
[----:B------:R-:W-:Y:S01]  /*6240*/  HMMA.16816.F32 R160, R24, R50, R72 ;  /* 0x0000003218a0723c */ /* 0x000fe20000001848 */
[----:B------:R-:W-:Y:S05]  /*6250*/  MUFU.TANH R189, R148 ;  /* 0x0000009400bd7308 */ /* 0x000fea0000002400 */
[----:B------:R-:W-:Y:S01]  /*6260*/  FMUL.FTZ R76, R76, UR8 ;  /* 0x000000084c4c7c20 */ /* 0x000fe20008410000 */
[----:B------:R-:W-:Y:S01]  /*6270*/  FMUL.FTZ R77, R77, UR8 ;  /* 0x000000084d4d7c20 */ /* 0x000fe20008410000 */
[----:B------:R-:W-:Y:S01]  /*6280*/  FMUL.FTZ R78, R78, UR8 ;  /* 0x000000084e4e7c20 */ /* 0x000fe20008410000 */
[----:B------:R-:W-:Y:S01]  /*6290*/  FMUL.FTZ R79, R79, UR8 ;  /* 0x000000084f4f7c20 */ /* 0x000fe20008410000 */
[----:B----4-:R-:W-:Y:S01]  /*62a0*/  HMMA.16816.F32 R144, R4, R62, R44 ;  /* 0x0000003e0490723c */ /* 0x010fe2000000182c */
[----:B------:R-:W4:Y:S01]  /*62b0*/  LDSM.16.M88.4 R44, [R198+0x5000] ;  /* 0x00500000c62c783b */ /* 0x000f220000000200 */
[----:B------:R-:W-:Y:S04]  /*62c0*/  MUFU.TANH R182, R76 ;  /* 0x0000004c00b67308 */ /* 0x000fe80000002400 */
[----:B------:R-:W-:Y:S04]  /*62d0*/  HMMA.16816.F32 R60, R20, R64, R152 ;  /* 0x00000040143c723c */ /* 0x000fe80000001898 */
[----:B------:R-:W-:Y:S02]  /*62e0*/  MUFU.TANH R183, R77 ;  /* 0x0000004d00b77308 */ /* 0x000fe40000002400 */
[----:B------:R-:W-:Y:S06]  /*62f0*/  HMMA.16816.F32 R56, R28, R50, R56 ;  /* 0x000000321c38723c */ /* 0x000fec0000001838 */
[----:B------:R-:W-:Y:S01]  /*6300*/  HMMA.16816.F32 R48, R16, R64, R156 ;  /* 0x000000401030723c */ /* 0x000fe2000000189c */
[----:B------:R-:W-:Y:S05]  /*6310*/  MUFU.TANH R179, R78 ;  /* 0x0000004e00b37308 */ /* 0x000fea0000002400 */
[----:B--2---:R-:W-:Y:S01]  /*6320*/  HMMA.16816.F32 R72, R32, R52, RZ ;  /* 0x000000342048723c */ /* 0x004fe200000018ff */
[----:B------:R-:W-:Y:S01]  /*6330*/  FMUL.FTZ R144, R144, UR8 ;  /* 0x0000000890907c20 */ /* 0x000fe20008410000 */
[----:B------:R-:W-:Y:S01]  /*6340*/  FMUL.FTZ R145, R145, UR8 ;  /* 0x0000000891917c20 */ /* 0x000fe20008410000 */
[----:B------:R3:W-:Y:S01]  /*6350*/  MUFU.TANH R180, R79 ;  /* 0x0000004f00b47308 */ /* 0x0007e20000002400 */
[----:B------:R-:W-:Y:S01]  /*6360*/  FMUL.FTZ R146, R146, UR8 ;  /* 0x0000000892927c20 */ /* 0x000fe20008410000 */
[----:B------:R-:W-:-:S06]  /*6370*/  FMUL.FTZ R147, R147, UR8 ;  /* 0x0000000893937c20 */ /* 0x000fcc0008410000 */
[----:B------:R-:W-:Y:S01]  /*6380*/  MUFU.TANH R186, R149 ;  /* 0x0000009500ba7308 */ /* 0x000fe20000002400 */
[-C--:B------:R-:W-:Y:S06]  /*6390*/  HMMA.16816.F32 R56, R20, R66.reuse, R56 ;  /* 0x000000421438723c */ /* 0x080fec0000001838 */
[----:B------:R-:W-:Y:S01]  /*63a0*/  HMMA.16816.F32 R64, R16, R66, R160 ;  /* 0x000000421040723c */ /* 0x000fe200000018a0 */
[----:B------:R-:W-:Y:S05]  /*63b0*/  MUFU.TANH R188, R150 ;  /* 0x0000009600bc7308 */ /* 0x000fea0000002400 */
[----:B---3--:R-:W-:Y:S03]  /*63c0*/  HMMA.16816.F32 R76, R12, R40, R60 ;  /* 0x000000280c4c723c */ /* 0x008fe6000000183c */
[----:B------:R2:W3:Y:S03]  /*63d0*/  MUFU.TANH R184, R151 ;  /* 0x0000009700b87308 */ /* 0x0004e60000002400 */
[----:B------:R-:W-:Y:S05]  /*63e0*/  HMMA.16816.F32 R60, R36, R52, RZ ;  /* 0x00000034243c723c */ /* 0x000fea00000018ff */
[----:B------:R-:W-:Y:S01]  /*63f0*/  MUFU.TANH R176, R144 ;  /* 0x0000009000b07308 */ /* 0x000fe20000002400 */
[----:B----4-:R-:W-:Y:S06]  /*6400*/  HMMA.16816.F32 R152, R24, R44, R72 ;  /* 0x0000002c1898723c */ /* 0x010fec0000001848 */
[----:B------:R-:W-:Y:S01]  /*6410*/  HMMA.16816.F32 R72, R12, R42, R56 ;  /* 0x0000002a0c48723c */ /* 0x000fe20000001838 */
[----:B------:R-:W-:Y:S01]  /*6420*/  MUFU.TANH R181, R145 ;  /* 0x0000009100b57308 */ /* 0x000fe20000002400 */
[----:B------:R-:W-:Y:S04]  /*6430*/  LDSM.16.M88.4 R56, [R197+0x1000] ;  /* 0x00100000c538783b */ /* 0x000fe80000000200 */
[----:B--2---:R-:W-:Y:S01]  /*6440*/  HMMA.16816.F32 R148, R4, R40, R48 ;  /* 0x000000280494723c */ /* 0x004fe20000001830 */
[----:B------:R-:W2:Y:S01]  /*6450*/  LDSM.16.M88.4 R48, [R205] ;  /* 0x00000000cd30783b */ /* 0x000ea20000000200 */
[----:B------:R-:W-:Y:S01]  /*6460*/  FMUL.FTZ R76, R76, UR8 ;  /* 0x000000084c4c7c20 */ /* 0x000fe20008410000 */
[----:B------:R-:W4:Y:S01]  /*6470*/  MUFU.TANH R175, R146 ;  /* 0x0000009200af7308 */ /* 0x000f220000002400 */
[----:B------:R-:W-:Y:S01]  /*6480*/  FMUL.FTZ R77, R77, UR8 ;  /* 0x000000084d4d7c20 */ /* 0x000fe20008410000 */
[----:B------:R-:W-:Y:S01]  /*6490*/  FMUL.FTZ R78, R78, UR8 ;  /* 0x000000084e4e7c20 */ /* 0x000fe20008410000 */
[----:B------:R-:W-:-:S05]  /*64a0*/  FMUL.FTZ R79, R79, UR8 ;  /* 0x000000084f4f7c20 */ /* 0x000fca0008410000 */
[----:B------:R1:W4:Y:S07]  /*64b0*/  MUFU.TANH R177, R147 ;  /* 0x0000009300b17308 */ /* 0x00032e0000002400 */
[----:B------:R-:W-:Y:S01]  /*64c0*/  FMUL.FTZ R72, R72, UR8 ;  /* 0x0000000848487c20 */ /* 0x000fe20008410000 */
[----:B------:R-:W4:Y:S01]  /*64d0*/  MUFU.TANH R174, R76 ;  /* 0x0000004c00ae7308 */ /* 0x000f220000002400 */
[----:B------:R-:W-:Y:S01]  /*64e0*/  FMUL.FTZ R73, R73, UR8 ;  /* 0x0000000849497c20 */ /* 0x000fe20008410000 */
[----:B------:R-:W-:Y:S01]  /*64f0*/  FMUL.FTZ R74, R74, UR8 ;  /* 0x000000084a4a7c20 */ /* 0x000fe20008410000 */
[----:B------:R-:W-:-:S02]  /*6500*/  FMUL.FTZ R75, R75, UR8 ;  /* 0x000000084b4b7c20 */ /* 0x000fc40008410000 */
[----:B------:R-:W-:Y:S01]  /*6510*/  FMUL.FTZ R148, R148, UR8 ;  /* 0x0000000894947c20 */ /* 0x000fe20008410000 */
[----:B------:R-:W-:Y:S01]  /*6520*/  FMUL.FTZ R149, R149, UR8 ;  /* 0x0000000895957c20 */ /* 0x000fe20008410000 */
[----:B------:R-:W-:Y:S01]  /*6530*/  FMUL.FTZ R150, R150, UR8 ;  /* 0x0000000896967c20 */ /* 0x000fe20008410000 */
[----:B------:R-:W-:Y:S01]  /*6540*/  MUFU.TANH R178, R77 ;  /* 0x0000004d00b27308 */ /* 0x000fe20000002400 */
[----:B-1----:R-:W-:Y:S01]  /*6550*/  HMMA.16816.F32 R144, R28, R44, R60 ;  /* 0x0000002c1c90723c */ /* 0x002fe2000000183c */
[----:B------:R-:W-:-:S05]  /*6560*/  FMUL.FTZ R151, R151, UR8 ;  /* 0x0000000897977c20 */ /* 0x000fca0008410000 */
[-C--:B------:R-:W-:Y:S01]  /*6570*/  HMMA.16816.F32 R60, R32, R54.reuse, RZ ;  /* 0x00000036203c723c */ /* 0x080fe200000018ff */
[----:B------:R-:W1:Y:S05]  /*6580*/  MUFU.TANH R156, R78 ;  /* 0x0000004e009c7308 */ /* 0x000e6a0000002400 */
[----:B------:R-:W-:Y:S03]  /*6590*/  HMMA.16816.F32 R52, R36, R54, RZ ;  /* 0x000000362434723c */ /* 0x000fe600000018ff */
[----:B------:R5:W-:Y:S08]  /*65a0*/  MUFU.TANH R173, R79 ;  /* 0x0000004f00ad7308 */ /* 0x000bf00000002400 */
[----:B------:R-:W-:Y:S07]  /*65b0*/  MUFU.TANH R167, R72 ;  /* 0x0000004800a77308 */ /* 0x000fee0000002400 */
[----:B------:R-:W-:Y:S01]  /*65c0*/  HMMA.16816.F32 R60, R24, R46, R60 ;  /* 0x0000002e183c723c */ /* 0x000fe2000000183c */
[----:B------:R-:W-:Y:S05]  /*65d0*/  MUFU.TANH R171, R73 ;  /* 0x0000004900ab7308 */ /* 0x000fea0000002400 */
[----:B-----5:R-:W-:Y:S01]  /*65e0*/  HMMA.16816.F32 R76, R4, R42, R64 ;  /* 0x0000002a044c723c */ /* 0x020fe20000001840 */
[----:B------:R-:W5:Y:S02]  /*65f0*/  LDSM.16.M88.4 R40, [R192+0x5800] ;  /* 0x00580000c028783b */ /* 0x000f640000000200 */
[----:B------:R-:W-:Y:S03]  /*6600*/  MUFU.TANH R162, R74 ;  /* 0x0000004a00a27308 */ /* 0x000fe60000002400 */
[----:B--2---:R-:W-:Y:S05]  /*6610*/  HMMA.16816.F32 R64, R20, R48, R144 ;  /* 0x000000301440723c */ /* 0x004fea0000001890 */
[----:B------:R2:W-:Y:S01]  /*6620*/  MUFU.TANH R165, R75 ;  /* 0x0000004b00a57308 */ /* 0x0005e20000002400 */
[----:B------:R-:W-:Y:S06]  /*6630*/  HMMA.16816.F32 R44, R28, R46, R52 ;  /* 0x0000002e1c2c723c */ /* 0x000fec0000001834 */
[----:B------:R-:W-:Y:S01]  /*6640*/  HMMA.16816.F32 R52, R16, R48, R152 ;  /* 0x000000301034723c */ /* 0x000fe20000001898 */
[----:B------:R-:W1:Y:S05]  /*6650*/  MUFU.TANH R170, R148 ;  /* 0x0000009400aa7308 */ /* 0x000e6a0000002400 */
[----:B------:R-:W-:Y:S01]  /*6660*/  FMUL.FTZ R76, R76, UR8 ;  /* 0x000000084c4c7c20 */ /* 0x000fe20008410000 */
[----:B------:R-:W-:Y:S01]  /*6670*/  FMUL.FTZ R77, R77, UR8 ;  /* 0x000000084d4d7c20 */ /* 0x000fe20008410000 */
[----:B------:R-:W-:Y:S01]  /*6680*/  FMUL.FTZ R78, R78, UR8 ;  /* 0x000000084e4e7c20 */ /* 0x000fe20008410000 */
[----:B------:R-:W-:Y:S01]  /*6690*/  MUFU.TANH R172, R149 ;  /* 0x0000009500ac7308 */ /* 0x000fe20000002400 */
[----:B------:R-:W-:-:S02]  /*66a0*/  FMUL.FTZ R79, R79, UR8 ;  /* 0x000000084f4f7c20 */ /* 0x000fc40008410000 */
[----:B--2---:R-:W-:Y:S05]  /*66b0*/  HMMA.16816.F32 R72, R12, R56, R64 ;  /* 0x000000380c48723c */ /* 0x004fea0000001840 */
[----:B------:R-:W2:Y:S01]  /*66c0*/  MUFU.TANH R168, R150 ;  /* 0x0000009600a87308 */ /* 0x000ea20000002400 */
[----:B------:R-:W-:Y:S06]  /*66d0*/  HMMA.16816.F32 R44, R20, R50, R44 ;  /* 0x00000032142c723c */ /* 0x000fec000000182c */
[----:B-----5:R-:W-:Y:S01]  /*66e0*/  HMMA.16816.F32 R64, R32, R40, RZ ;  /* 0x000000282040723c */ /* 0x020fe200000018ff */
[----:B------:R5:W2:Y:S05]  /*66f0*/  MUFU.TANH R169, R151 ;  /* 0x0000009700a97308 */ /* 0x000aaa0000002400 */
[----:B------:R-:W-:Y:S03]  /*6700*/  HMMA.16816.F32 R144, R36, R42, RZ ;  /* 0x0000002a2490723c */ /* 0x000fe600000018ff */
[----:B------:R-:W2:Y:S03]  /*6710*/  MUFU.TANH R161, R76 ;  /* 0x0000004c00a17308 */ /* 0x000ea60000002400 */
[----:B------:R-:W-:Y:S01]  /*6720*/  FMUL.FTZ R72, R72, UR8 ;  /* 0x0000000848487c20 */ /* 0x000fe20008410000 */
[----:B------:R-:W-:Y:S01]  /*6730*/  FMUL.FTZ R73, R73, UR8 ;  /* 0x0000000849497c20 */ /* 0x000fe20008410000 */
[----:B------:R-:W-:Y:S01]  /*6740*/  FMUL.FTZ R74, R74, UR8 ;  /* 0x000000084a4a7c20 */ /* 0x000fe20008410000 */
[----:B------:R-:W-:-:S02]  /*6750*/  FMUL.FTZ R75, R75, UR8 ;  /* 0x000000084b4b7c20 */ /* 0x000fc40008410000 */
[----:B------:R-:W-:Y:S01]  /*6760*/  MUFU.TANH R157, R72 ;  /* 0x00000048009d7308 */ /* 0x000fe20000002400 */
[----:B-----5:R-:W-:Y:S01]  /*6770*/  HMMA.16816.F32 R148, R16, R50, R60 ;  /* 0x000000321094723c */ /* 0x020fe2000000183c */
[----:B------:R-:W5:Y:S05]  /*6780*/  LDSM.16.M88.4 R48, [R198+0x5800] ;  /* 0x00580000c630783b */ /* 0x000f6a0000000200 */
[----:B------:R-:W-:Y:S01]  /*6790*/  HMMA.16816.F32 R60, R4, R56, R52 ;  /* 0x00000038043c723c */ /* 0x000fe20000001834 */
[----:B------:R-:W-:Y:S05]  /*67a0*/  MUFU.TANH R158, R73 ;  /* 0x00000049009e7308 */ /* 0x000fea0000002400 */
[----:B------:R-:W-:Y:S03]  /*67b0*/  HMMA.16816.F32 R52, R36, R40, RZ ;  /* 0x000000282434723c */ /* 0x000fe600000018ff */
[----:B------:R-:W-:Y:S04]  /*67c0*/  MUFU.TANH R160, R74 ;  /* 0x0000004a00a07308 */ /* 0x000fe80000002400 */
[----:B------:R-:W-:-:S04]  /*67d0*/  VIADD R36, R0, 0x1 ;  /* 0x0000000100247836 */ /* 0x000fc80000000000 */
[----:B------:R3:W-:Y:S01]  /*67e0*/  MUFU.TANH R166, R75 ;  /* 0x0000004b00a67308 */ /* 0x0007e20000002400 */
[C---:B------:R-:W-:Y:S02]  /*67f0*/  ISETP.GE.AND P6, PT, R36.reuse, R8, PT ;  /* 0x000000082400720c */ /* 0x040fe40003fc6270 */
[C---:B------:R-:W-:Y:S02]  /*6800*/  ISETP.GE.AND P5, PT, R36.reuse, R9, PT ;  /* 0x000000092400720c */ /* 0x040fe40003fa6270 */
[C---:B------:R-:W-:Y:S02]  /*6810*/  ISETP.GE.AND P4, PT, R36.reuse, R11, PT ;  /* 0x0000000b2400720c */ /* 0x040fe40003f86270 */
[----:B------:R-:W-:Y:S01]  /*6820*/  ISETP.GE.AND P2, PT, R36, R10, PT ;  /* 0x0000000a2400720c */ /* 0x000fe20003f46270 */
[----:B------:R-:W-:Y:S01]  /*6830*/  MUFU.TANH R163, R77 ;  /* 0x0000004d00a37308 */ /* 0x000fe20000002400 */
[----:B------:R-:W-:Y:S01]  /*6840*/  FMUL.FTZ R60, R60, UR8 ;  /* 0x000000083c3c7c20 */ /* 0x000fe20008410000 */
[----:B------:R-:W-:Y:S01]  /*6850*/  FMUL.FTZ R61, R61, UR8 ;  /* 0x000000083d3d7c20 */ /* 0x000fe20008410000 */
[----:B------:R-:W-:Y:S01]  /*6860*/  FMUL.FTZ R62, R62, UR8 ;  /* 0x000000083e3e7c20 */ /* 0x000fe20008410000 */
[----:B------:R-:W-:-:S04]  /*6870*/  FMUL.FTZ R63, R63, UR8 ;  /* 0x000000083f3f7c20 */ /* 0x000fc80008410000 */
[----:B------:R-:W2:Y:S01]  /*6880*/  MUFU.TANH R71, R78 ;  /* 0x0000004e00477308 */ /* 0x000ea20000002400 */
[-C--:B---3--:R-:W-:Y:S01]  /*6890*/  HMMA.16816.F32 R72, R12, R58.reuse, R44 ;  /* 0x0000003a0c48723c */ /* 0x088fe2000000182c */
[----:B------:R-:W3:Y:S05]  /*68a0*/  LDSM.16.M88.4 R44, [R204] ;  /* 0x00000000cc2c783b */ /* 0x000eea0000000200 */
[----:B------:R-:W-:Y:S01]  /*68b0*/  HMMA.16816.F32 R56, R4, R58, R148 ;  /* 0x0000003a0438723c */ /* 0x000fe20000001894 */
[----:B------:R4:W2:Y:S08]  /*68c0*/  MUFU.TANH R159, R79 ;  /* 0x0000004f009f7308 */ /* 0x0008b00000002400 */
[----:B------:R-:W2:Y:S08]  /*68d0*/  MUFU.TANH R154, R60 ;  /* 0x0000003c009a7308 */ /* 0x000eb00000002400 */
[----:B------:R-:W-:Y:S01]  /*68e0*/  MUFU.TANH R155, R61 ;  /* 0x0000003d009b7308 */ /* 0x000fe20000002400 */
[----:B----4-:R-:W-:Y:S01]  /*68f0*/  HMMA.16816.F32 R76, R32, R42, RZ ;  /* 0x0000002a204c723c */ /* 0x010fe200000018ff */
[----:B------:R-:W4:Y:S01]  /*6900*/  LDSM.16.M88.4 R32, [R197+0x1800] ;  /* 0x00180000c520783b */ /* 0x000f220000000200 */
[----:B------:R-:W-:Y:S01]  /*6910*/  FMUL.FTZ R75, R75, UR8 ;  /* 0x000000084b4b7c20 */ /* 0x000fe20008410000 */
[----:B------:R-:W-:Y:S01]  /*6920*/  FMUL.FTZ R72, R72, UR8 ;  /* 0x0000000848487c20 */ /* 0x000fe20008410000 */
[----:B------:R-:W-:Y:S01]  /*6930*/  FMUL.FTZ R73, R73, UR8 ;  /* 0x0000000849497c20 */ /* 0x000fe20008410000 */
[----:B------:R-:W-:Y:S01]  /*6940*/  FMUL.FTZ R74, R74, UR8 ;  /* 0x000000084a4a7c20 */ /* 0x000fe20008410000 */
[-C--:B-----5:R-:W-:Y:S01]  /*6950*/  HMMA.16816.F32 R40, R28, R48.reuse, R52 ;  /* 0x000000301c28723c */ /* 0x0a0fe20000001834 */
[----:B------:R-:W5:Y:S01]  /*6960*/  MUFU.TANH R152, R62 ;  /* 0x0000003e00987308 */ /* 0x000f620000002400 */
[----:B------:R-:W-:Y:S01]  /*6970*/  FMUL.FTZ R56, R56, UR8 ;  /* 0x0000000838387c20 */ /* 0x000fe20008410000 */
[----:B------:R-:W-:Y:S01]  /*6980*/  FMUL.FTZ R58, R58, UR8 ;  /* 0x000000083a3a7c20 */ /* 0x000fe20008410000 */
[----:B------:R-:W-:Y:S01]  /*6990*/  FMUL.FTZ R57, R57, UR8 ;  /* 0x0000000839397c20 */ /* 0x000fe20008410000 */
[----:B------:R-:W-:Y:S01]  /*69a0*/  FMUL.FTZ R59, R59, UR8 ;  /* 0x000000083b3b7c20 */ /* 0x000fe20008410000 */
[----:B------:R-:W-:Y:S01]  /*69b0*/  HMMA.16816.F32 R52, R24, R48, R64 ;  /* 0x000000301834723c */ /* 0x000fe20000001840 */
[----:B------:R-:W-:-:S04]  /*69c0*/  DEPBAR.LE SB0, 0x0 ;  /* 0x000080000000791a */ /* 0x000fc80000000000 */
[----:B------:R1:W5:Y:S01]  /*69d0*/  MUFU.TANH R153, R63 ;  /* 0x0000003f00997308 */ /* 0x0003620000002400 */
[----:B------:R-:W-:Y:S01]  /*69e0*/  HMMA.16816.F32 R28, R28, R50, R144 ;  /* 0x000000321c1c723c */ /* 0x000fe20000001890 */
[----:B------:R-:W-:Y:S02]  /*69f0*/  FSEL R49, R187, -INF , !P6 ;  /* 0xff800000bb317808 */ /* 0x000fe40007000000 */
[----:B------:R-:W-:Y:S02]  /*6a00*/  FSEL R64, R185, -INF , !P5 ;  /* 0xff800000b9407808 */ /* 0x000fe40006800000 */
[C---:B------:R-:W-:Y:S02]  /*6a10*/  ISETP.GE.AND P6, PT, R2.reuse, R11, PT ;  /* 0x0000000b0200720c */ /* 0x040fe40003fc6270 */
[----:B------:R-:W-:Y:S01]  /*6a20*/  ISETP.GE.AND P5, PT, R2, R10, PT ;  /* 0x0000000a0200720c */ /* 0x000fe20003fa6270 */
[----:B------:R-:W-:Y:S01]  /*6a30*/  VIADD R2, R0, 0x10 ;  /* 0x0000001000027836 */ /* 0x000fe20000000000 */
[----:B------:R-:W-:Y:S01]  /*6a40*/  FSEL R65, R184, -INF , !P2 ;  /* 0xff800000b8417808 */ /* 0x000fe20005000000 */
[----:B------:R2:W-:Y:S01]  /*6a50*/  MUFU.TANH R66, R56 ;  /* 0x0000003800427308 */ /* 0x0005e20000002400 */
[----:B------:R-:W-:Y:S01]  /*6a60*/  FSEL R48, R182, -INF , !P1 ;  /* 0xff800000b6307808 */ /* 0x000fe20004800000 */
[----:B---3--:R-:W-:Y:S06]  /*6a70*/  HMMA.16816.F32 R36, R20, R44, R40 ;  /* 0x0000002c1424723c */ /* 0x008fec0000001828 */
[----:B-1----:R-:W-:Y:S01]  /*6a80*/  HMMA.16816.F32 R60, R24, R50, R76 ;  /* 0x00000032183c723c */ /* 0x002fe2000000184c */
[----:B------:R-:W-:Y:S05]  /*6a90*/  MUFU.TANH R67, R75 ;  /* 0x0000004b00437308 */ /* 0x000fea0000002400 */
[----:B------:R-:W-:Y:S01]  /*6aa0*/  HMMA.16816.F32 R40, R16, R44, R52 ;  /* 0x0000002c1028723c */ /* 0x000fe20000001834 */
[----:B------:R-:W-:Y:S01]  /*6ab0*/  VIADD R24, R0, 0x9 ;  /* 0x0000000900187836 */ /* 0x000fe20000000000 */
[----:B--2---:R-:W-:Y:S01]  /*6ac0*/  FSEL R56, R175, -INF , !P5 ;  /* 0xff800000af387808 */ /* 0x004fe20006800000 */
[----:B------:R-:W-:Y:S01]  /*6ad0*/  MUFU.TANH R79, R73 ;  /* 0x00000049004f7308 */ /* 0x000fe20000002400 */
[----:B------:R-:W-:-:S02]  /*6ae0*/  ISETP.GE.AND P5, PT, R2, R9, PT ;  /* 0x000000090200720c */ /* 0x000fc40003fa6270 */
[----:B------:R-:W-:Y:S01]  /*6af0*/  HMMA.16816.F32 R20, R20, R46, R28 ;  /* 0x0000002e1414723c */ /* 0x000fe2000000181c */
[----:B------:R-:W-:Y:S02]  /*6b00*/  FSEL R55, R186, -INF , !P4 ;  /* 0xff800000ba377808 */ /* 0x000fe40006000000 */
[C---:B------:R-:W-:Y:S02]  /*6b10*/  ISETP.GE.AND P4, PT, R24.reuse, R8, PT ;  /* 0x000000081800720c */ /* 0x040fe40003f86270 */
[----:B------:R-:W-:Y:S01]  /*6b20*/  ISETP.GE.AND P2, PT, R24, R9, PT ;  /* 0x000000091800720c */ /* 0x000fe20003f46270 */
[----:B----4-:R-:W-:Y:S01]  /*6b30*/  HMMA.16816.F32 R36, R12, R32, R36 ;  /* 0x000000200c24723c */ /* 0x010fe20000001824 */
[----:B------:R-:W-:Y:S01]  /*6b40*/  FSEL R54, R176, -INF , !P6 ;  /* 0xff800000b0367808 */ /* 0x000fe20007000000 */
[----:B------:R-:W1:Y:S01]  /*6b50*/  MUFU.TANH R148, R72 ;  /* 0x0000004800947308 */ /* 0x000e620000002400 */
[----:B------:R-:W-:Y:S02]  /*6b60*/  FSEL R45, R183, -INF , !P4 ;  /* 0xff800000b72d7808 */ /* 0x000fe40006000000 */
[----:B------:R-:W-:Y:S01]  /*6b70*/  FSEL R52, R180, -INF , !P2 ;  /* 0xff800000b4347808 */ /* 0x000fe20005000000 */
[----:B------:R-:W-:Y:S01]  /*6b80*/  HMMA.16816.F32 R16, R16, R46, R60 ;  /* 0x0000002e1010723c */ /* 0x000fe2000000183c */
[----:B------:R-:W-:-:S02]  /*6b90*/  FSEL R53, R179, -INF , !P3 ;  /* 0xff800000b3357808 */ /* 0x000fc40005800000 */
[C---:B------:R-:W-:Y:S01]  /*6ba0*/  ISETP.GE.AND P6, PT, R2.reuse, R8, PT ;  /* 0x000000080200720c */ /* 0x040fe20003fc6270 */
[----:B------:R-:W2:Y:S01]  /*6bb0*/  MUFU.TANH R72, R74 ;  /* 0x0000004a00487308 */ /* 0x000ea20000002400 */
[CC--:B------:R-:W-:Y:S02]  /*6bc0*/  ISETP.GE.AND P4, PT, R2.reuse, R11.reuse, PT ;  /* 0x0000000b0200720c */ /* 0x0c0fe40003f86270 */
[-C--:B------:R-:W-:Y:S01]  /*6bd0*/  ISETP.GE.AND P2, PT, R2, R10.reuse, PT ;  /* 0x0000000a0200720c */ /* 0x080fe20003f46270 */
[----:B------:R-:W-:Y:S01]  /*6be0*/  VIADD R2, R0, 0x11 ;  /* 0x0000001100027836 */ /* 0x000fe20000000000 */
[C---:B------:R-:W-:Y:S02]  /*6bf0*/  ISETP.GE.AND P1, PT, R24.reuse, R11, PT ;  /* 0x0000000b1800720c */ /* 0x040fe40003f26270 */
[----:B------:R-:W-:Y:S01]  /*6c00*/  ISETP.GE.AND P3, PT, R24, R10, PT ;  /* 0x0000000a1800720c */ /* 0x000fe20003f66270 */
[----:B------:R-:W-:Y:S01]  /*6c10*/  HMMA.16816.F32 R12, R12, R34, R20 ;  /* 0x000000220c0c723c */ /* 0x000fe20000001814 */
[----:B------:R-:W-:Y:S01]  /*6c20*/  FSEL R50, R181, -INF , !P1 ;  /* 0xff800000b5327808 */ /* 0x000fe20004800000 */
[----:B------:R-:W3:Y:S01]  /*6c30*/  MUFU.TANH R58, R58 ;  /* 0x0000003a003a7308 */ /* 0x000ee20000002400 */
[----:B------:R-:W-:-:S02]  /*6c40*/  FSEL R51, R177, -INF , !P3 ;  /* 0xff800000b1337808 */ /* 0x000fc40005800000 */
[----:B------:R-:W-:Y:S01]  /*6c50*/  FSEL R44, R174, -INF , !P6 ;  /* 0xff800000ae2c7808 */ /* 0x000fe20007000000 */
[----:B------:R-:W-:Y:S01]  /*6c60*/  FMUL.FTZ R36, R36, UR8 ;  /* 0x0000000824247c20 */ /* 0x000fe20008410000 */
        /* <DEDUP_REMOVED lines=16> */
[----:B------:R-:W-:Y:S01]  /*6d70*/  ISETP.GE.AND P4, PT, R2, R8, PT ;  /* 0x000000080200720c */ /* 0x000fe20003f86270 */
[----:B------:R-:W-:Y:S01]  /*6d80*/  FMUL.FTZ R12, R12, UR8 ;  /* 0x000000080c0c7c20 */ /* 0x000fe20008410000 */
[----:B------:R-:W-:Y:S01]  /*6d90*/  ISETP.GE.AND P2, PT, R2, R9, PT ;  /* 0x000000090200720c */ /* 0x000fe20003f46270 */
[----:B------:R-:W3:Y:S01]  /*6da0*/  MUFU.TANH R57, R57 ;  /* 0x0000003900397308 */ /* 0x000ee20000002400 */
[----:B----4-:R-:W-:Y:S01]  /*6db0*/  FSEL R36, R178, -INF , !P1 ;  /* 0xff800000b2247808 */ /* 0x010fe20004800000 */
[----:B------:R-:W-:Y:S01]  /*6dc0*/  FMUL.FTZ R39, R39, UR8 ;  /* 0x0000000827277c20 */ /* 0x000fe20008410000 */
[----:B------:R-:W-:Y:S01]  /*6dd0*/  ISETP.GE.AND P1, PT, R2, R11, PT ;  /* 0x0000000b0200720c */ /* 0x000fe20003f26270 */
[----:B------:R-:W-:Y:S01]  /*6de0*/  FMUL.FTZ R14, R14, UR8 ;  /* 0x000000080e0e7c20 */ /* 0x000fe20008410000 */
[----:B------:R-:W-:Y:S01]  /*6df0*/  ISETP.GE.AND P3, PT, R2, R10, PT ;  /* 0x0000000a0200720c */ /* 0x000fe20003f66270 */
[----:B------:R-:W-:Y:S01]  /*6e00*/  VIADD R2, R0, 0x19 ;  /* 0x0000001900027836 */ /* 0x000fe20000000000 */
[----:B------:R-:W-:Y:S01]  /*6e10*/  FSEL R31, R172, -INF , !P6 ;  /* 0xff800000ac1f7808 */ /* 0x000fe20007000000 */
[----:B------:R-:W4:Y:S01]  /*6e20*/  MUFU.TANH R59, R59 ;  /* 0x0000003b003b7308 */ /* 0x000f220000002400 */
[----:B------:R-:W-:Y:S01]  /*6e30*/  FSEL R75, R169, -INF , !P5 ;  /* 0xff800000a94b7808 */ /* 0x000fe20006800000 */
[----:B------:R-:W-:Y:S01]  /*6e40*/  FMUL.FTZ R24, R24, UR8 ;  /* 0x0000000818187c20 */ /* 0x000fe20008410000 */
[----:B------:R-:W-:Y:S01]  /*6e50*/  FSEL R30, R167, -INF , !P4 ;  /* 0xff800000a71e7808 */ /* 0x000fe20006000000 */
[----:B------:R-:W-:Y:S01]  /*6e60*/  FMUL.FTZ R20, R27, UR8 ;  /* 0x000000081b147c20 */ /* 0x000fe20008410000 */
[----:B------:R-:W-:Y:S01]  /*6e70*/  FSEL R146, R162, -INF , !P2 ;  /* 0xff800000a2927808 */ /* 0x000fe20005000000 */
[----:B------:R-:W-:Y:S01]  /*6e80*/  FMUL.FTZ R25, R25, UR8 ;  /* 0x0000000819197c20 */ /* 0x000fe20008410000 */
[C---:B------:R-:W-:Y:S01]  /*6e90*/  ISETP.GE.AND P6, PT, R2.reuse, R8, PT ;  /* 0x000000080200720c */ /* 0x040fe20003fc6270 */
[----:B------:R-:W-:Y:S01]  /*6ea0*/  MUFU.TANH R42, R37 ;  /* 0x00000025002a7308 */ /* 0x000fe20000002400 */
[----:B------:R-:W-:Y:S01]  /*6eb0*/  ISETP.GE.AND P5, PT, R2, R9, PT ;  /* 0x000000090200720c */ /* 0x000fe20003fa6270 */
[----:B------:R-:W-:Y:S01]  /*6ec0*/  FMUL.FTZ R26, R26, UR8 ;  /* 0x000000081a1a7c20 */ /* 0x000fe20008410000 */
[----:B------:R-:W-:Y:S01]  /*6ed0*/  ISETP.GE.AND P4, PT, R2, R11, PT ;  /* 0x0000000b0200720c */ /* 0x000fe20003f86270 */
[----:B------:R-:W-:Y:S01]  /*6ee0*/  FMUL.FTZ R32, R32, UR8 ;  /* 0x0000000820207c20 */ /* 0x000fe20008410000 */
[----:B------:R-:W-:Y:S01]  /*6ef0*/  ISETP.GE.AND P2, PT, R2, R10, PT ;  /* 0x0000000a0200720c */ /* 0x000fe20003f46270 */
[----:B------:R-:W-:Y:S01]  /*6f00*/  VIADD R2, R0, 0x20 ;  /* 0x0000002000027836 */ /* 0x000fe20000000000 */
[----:B-----5:R-:W-:Y:S01]  /*6f10*/  FSEL R38, R161, -INF , !P1 ;  /* 0xff800000a1267808 */ /* 0x020fe20004800000 */
[----:B------:R1:W5:Y:S01]  /*6f20*/  MUFU.TANH R37, R24 ;  /* 0x0000001800257308 */ /* 0x0003620000002400 */
        /* <DEDUP_REMOVED lines=8> */
[C---:B------:R-:W-:Y:S01]  /*6fb0*/  ISETP.GE.AND P3, PT, R2.reuse, R9, PT ;  /* 0x000000090200720c */ /* 0x040fe20003f66270 */
[----:B------:R-:W-:Y:S01]  /*6fc0*/  FMUL.FTZ R5, R35, UR8 ;  /* 0x0000000823057c20 */ /* 0x000fe20008410000 */
[----:B------:R-:W-:-:S02]  /*6fd0*/  ISETP.GE.AND P6, PT, R2, R11, PT ;  /* 0x0000000b0200720c */ /* 0x000fc40003fc6270 */
[----:B------:R-:W-:Y:S01]  /*6fe0*/  ISETP.GE.AND P5, PT, R2, R10, PT ;  /* 0x0000000a0200720c */ /* 0x000fe20003fa6270 */
[----:B------:R-:W-:Y:S01]  /*6ff0*/  VIADD R2, R0, 0x21 ;  /* 0x0000002100027836 */ /* 0x000fe20000000000 */
[----:B------:R-:W-:Y:S01]  /*7000*/  FSEL R71, R163, -INF , !P4 ;  /* 0xff800000a3477808 */ /* 0x000fe20006000000 */
[----:B------:R5:W5:Y:S01]  /*7010*/  MUFU.TANH R21, R25 ;  /* 0x0000001900157308 */ /* 0x000b620000002400 */
[----:B------:R-:W-:Y:S02]  /*7020*/  FSEL R74, R159, -INF , !P2 ;  /* 0xff8000009f4a7808 */ /* 0x000fe40005000000 */
[----:B------:R-:W-:Y:S02]  /*7030*/  FSEL R28, R157, -INF , !P1 ;  /* 0xff8000009d1c7808 */ /* 0x000fe40004800000 */
[----:B------:R-:W-:Y:S02]  /*7040*/  FSEL R160, R160, -INF , !P3 ;  /* 0xff800000a0a07808 */ /* 0x000fe40005800000 */
[C---:B------:R-:W-:Y:S01]  /*7050*/  ISETP.GE.AND P4, PT, R2.reuse, R8, PT ;  /* 0x000000080200720c */ /* 0x040fe20003f86270 */
[----:B------:R-:W-:Y:S01]  /*7060*/  MUFU.TANH R39, R39 ;  /* 0x0000002700277308 */ /* 0x000fe20000002400 */
[----:B------:R-:W-:-:S02]  /*7070*/  ISETP.GE.AND P2, PT, R2, R9, PT ;  /* 0x000000090200720c */ /* 0x000fc40003f46270 */
[C---:B------:R-:W-:Y:S02]  /*7080*/  ISETP.GE.AND P1, PT, R2.reuse, R11, PT ;  /* 0x0000000b0200720c */ /* 0x040fe40003f26270 */
[----:B------:R-:W-:Y:S01]  /*7090*/  ISETP.GE.AND P3, PT, R2, R10, PT ;  /* 0x0000000a0200720c */ /* 0x000fe20003f66270 */
[----:B------:R-:W-:Y:S01]  /*70a0*/  VIADD R2, R0, 0x28 ;  /* 0x0000002800027836 */ /* 0x000fe20000000000 */
[----:B------:R-:W-:Y:S01]  /*70b0*/  FSEL R78, R154, -INF , !P6 ;  /* 0xff8000009a4e7808 */ /* 0x000fe20007000000 */
[----:B------:R-:W5:Y:S01]  /*70c0*/  MUFU.TANH R26, R26 ;  /* 0x0000001a001a7308 */ /* 0x000f620000002400 */
[----:B------:R-:W-:Y:S02]  /*70d0*/  FSEL R151, R152, -INF , !P5 ;  /* 0xff80000098977808 */ /* 0x000fe40006800000 */
[----:B------:R-:W-:Y:S02]  /*70e0*/  FSEL R27, R158, -INF , !P4 ;  /* 0xff8000009e1b7808 */ /* 0x000fe40006000000 */
[----:B------:R-:W-:-:S02]  /*70f0*/  FSEL R166, R166, -INF , !P2 ;  /* 0xff800000a6a67808 */ /* 0x000fc40005000000 */
[C---:B------:R-:W-:Y:S01]  /*7100*/  ISETP.GE.AND P6, PT, R2.reuse, R8, PT ;  /* 0x000000080200720c */ /* 0x040fe20003fc6270 */
[----:B------:R-:W5:Y:S01]  /*7110*/  MUFU.TANH R20, R20 ;  /* 0x0000001400147308 */ /* 0x000f620000002400 */
[C---:B------:R-:W-:Y:S02]  /*7120*/  ISETP.GE.AND P5, PT, R2.reuse, R9, PT ;  /* 0x000000090200720c */ /* 0x040fe40003fa6270 */
[C---:B------:R-:W-:Y:S02]  /*7130*/  ISETP.GE.AND P4, PT, R2.reuse, R11, PT ;  /* 0x0000000b0200720c */ /* 0x040fe40003f86270 */
[----:B------:R-:W-:Y:S01]  /*7140*/  ISETP.GE.AND P2, PT, R2, R10, PT ;  /* 0x0000000a0200720c */ /* 0x000fe20003f46270 */
[----:B------:R-:W-:Y:S01]  /*7150*/  VIADD R2, R0, 0x29 ;  /* 0x0000002900027836 */ /* 0x000fe20000000000 */
[----:B------:R-:W-:Y:S01]  /*7160*/  FSEL R77, R155, -INF , !P1 ;  /* 0xff8000009b4d7808 */ /* 0x000fe20004800000 */
[----:B------:R-:W5:Y:S01]  /*7170*/  MUFU.TANH R14, R14 ;  /* 0x0000000e000e7308 */ /* 0x000f620000002400 */
[----:B------:R-:W-:-:S02]  /*7180*/  FSEL R147, R153, -INF , !P3 ;  /* 0xff80000099937808 */ /* 0x000fc40005800000 */
[----:B-1----:R-:W-:Y:S02]  /*7190*/  FSEL R24, R148, -INF , !P6 ;  /* 0xff80000094187808 */ /* 0x002fe40007000000 */
[----:B--2---:R-:W-:Y:S02]  /*71a0*/  FSEL R163, R72, -INF , !P5 ;  /* 0xff80000048a37808 */ /* 0x004fe40006800000 */
[C---:B------:R-:W-:Y:S01]  /*71b0*/  ISETP.GE.AND P1, PT, R2.reuse, R8, PT ;  /* 0x000000080200720c */ /* 0x040fe20003f26270 */
[----:B------:R-:W1:Y:S01]  /*71c0*/  MUFU.TANH R32, R32 ;  /* 0x0000002000207308 */ /* 0x000e620000002400 */
[C---:B------:R-:W-:Y:S02]  /*71d0*/  ISETP.GE.AND P3, PT, R2.reuse, R9, PT ;  /* 0x000000090200720c */ /* 0x040fe40003f66270 */
[C---:B------:R-:W-:Y:S02]  /*71e0*/  ISETP.GE.AND P6, PT, R2.reuse, R11, PT ;  /* 0x0000000b0200720c */ /* 0x040fe40003fc6270 */
[----:B------:R-:W-:Y:S01]  /*71f0*/  ISETP.GE.AND P5, PT, R2, R10, PT ;  /* 0x0000000a0200720c */ /* 0x000fe20003fa6270 */
[----:B------:R-:W-:Y:S01]  /*7200*/  VIADD R2, R0, 0x31 ;  /* 0x0000003100027836 */ /* 0x000fe20000000000 */
[----:B------:R-:W-:Y:S01]  /*7210*/  FSEL R144, R66, -INF , !P4 ;  /* 0xff80000042907808 */ /* 0x000fe20006000000 */
[----:B------:R-:W-:Y:S01]  /*7220*/  MUFU.TANH R13, R13 ;  /* 0x0000000d000d7308 */ /* 0x000fe20000002400 */
[----:B---3--:R-:W-:-:S02]  /*7230*/  FSEL R148, R58, -INF , !P2 ;  /* 0xff8000003a947808 */ /* 0x008fc40005000000 */
[C---:B------:R-:W-:Y:S02]  /*7240*/  ISETP.GE.AND P4, PT, R4.reuse, R8, PT ;  /* 0x000000080400720c */ /* 0x040fe40003f86270 */
[----:B------:R-:W-:Y:S02]  /*7250*/  ISETP.GE.AND P2, PT, R4, R9, PT ;  /* 0x000000090400720c */ /* 0x000fe40003f46270 */
[----:B------:R-:W-:Y:S01]  /*7260*/  FSEL R23, R79, -INF , !P1 ;  /* 0xff8000004f177808 */ /* 0x000fe20004800000 */
[----:B------:R-:W-:Y:S01]  /*7270*/  MUFU.TANH R15, R15 ;  /* 0x0000000f000f7308 */ /* 0x000fe20000002400 */
[----:B------:R-:W-:Y:S02]  /*7280*/  FSEL R79, R57, -INF , !P6 ;  /* 0xff800000394f7808 */ /* 0x000fe40007000000 */
[----:B----4-:R-:W-:Y:S02]  /*7290*/  FSEL R150, R59, -INF , !P5 ;  /* 0xff8000003b967808 */ /* 0x010fe40006800000 */
[----:B-----5:R-:W-:-:S02]  /*72a0*/  FSEL R25, R43, -INF , !P4 ;  /* 0xff8000002b197808 */ /* 0x020fc40006000000 */
[----:B------:R-:W-:Y:S01]  /*72b0*/  FSEL R158, R41, -INF , !P2 ;  /* 0xff800000299e7808 */ /* 0x000fe20005000000 */
[----:B------:R-:W-:Y:S01]  /*72c0*/  MUFU.TANH R6, R6 ;  /* 0x0000000600067308 */ /* 0x000fe20000002400 */
[----:B------:R-:W-:Y:S01]  /*72d0*/  BAR.SYNC.DEFER_BLOCKING 0x0 ;  /* 0x0000000000007b1d */ /* 0x000fe20000010000 */
[C---:B------:R-:W-:Y:S02]  /*72e0*/  ISETP.GE.AND P6, PT, R2.reuse, R8, PT ;  /* 0x000000080200720c */ /* 0x040fe40003fc6270 */
[C---:B------:R-:W-:Y:S02]  /*72f0*/  ISETP.GE.AND P5, PT, R2.reuse, R9, PT ;  /* 0x000000090200720c */ /* 0x040fe40003fa6270 */
[CC--:B------:R-:W-:Y:S02]  /*7300*/  ISETP.GE.AND P4, PT, R2.reuse, R11.reuse, PT ;  /* 0x0000000b0200720c */ /* 0x0c0fe40003f86270 */
[----:B------:R-:W-:Y:S01]  /*7310*/  ISETP.GE.AND P2, PT, R2, R10, PT ;  /* 0x0000000a0200720c */ /* 0x000fe20003f46270 */
[----:B------:R-:W-:Y:S01]  /*7320*/  VIADD R2, R0, 0x38 ;  /* 0x0000003800027836 */ /* 0x000fe20000000000 */
[----:B------:R-:W-:Y:S01]  /*7330*/  ISETP.GE.AND P1, PT, R4, R11, PT ;  /* 0x0000000b0400720c */ /* 0x000fe20003f26270 */
[----:B------:R-:W-:Y:S01]  /*7340*/  MUFU.TANH R5, R5 ;  /* 0x0000000500057308 */ /* 0x000fe20000002400 */
[----:B------:R-:W-:-:S02]  /*7350*/  FSEL R162, R67, -INF , !P3 ;  /* 0xff80000043a27808 */ /* 0x000fc40005800000 */
[----:B------:R-:W-:Y:S01]  /*7360*/  ISETP.GE.AND P3, PT, R4, R10, PT ;  /* 0x0000000a0400720c */ /* 0x000fe20003f66270 */
[----:B------:R-:W-:Y:S01]  /*7370*/  FMUL.FTZ R4, R34, UR8 ;  /* 0x0000000822047c20 */ /* 0x000fe20008410000 */
[----:B------:R-:W-:Y:S02]  /*7380*/  FSEL R165, R37, -INF , !P1 ;  /* 0xff80000025a57808 */ /* 0x000fe40004800000 */
[----:B------:R-:W-:Y:S02]  /*7390*/  ISETP.GE.AND P1, PT, R2, R8, PT ;  /* 0x000000080200720c */ /* 0x000fe40003f26270 */
[----:B------:R-:W-:Y:S01]  /*73a0*/  FSEL R161, R21, -INF , !P4 ;  /* 0xff80000015a17808 */ /* 0x000fe20006000000 */
[----:B------:R-:W2:Y:S01]  /*73b0*/  MUFU.TANH R4, R4 ;  /* 0x0000000400047308 */ /* 0x000ea20000002400 */
[----:B------:R-:W-:Y:S02]  /*73c0*/  FSEL R37, R12, -INF , !P1 ;  /* 0xff8000000c257808 */ /* 0x000fe40004800000 */
[----:B------:R-:W-:-:S02]  /*73d0*/  ISETP.GE.AND P1, PT, R0, R11, PT ;  /* 0x0000000b0000720c */ /* 0x000fc40003f26270 */
[----:B------:R-:W-:Y:S02]  /*73e0*/  FSEL R169, R26, -INF , !P3 ;  /* 0xff8000001aa97808 */ /* 0x000fe40005800000 */
[----:B------:R-:W-:Y:S02]  /*73f0*/  FSEL R21, R189, -INF , !P1 ;  /* 0xff800000bd157808 */ /* 0x000fe40004800000 */
[----:B------:R-:W-:Y:S02]  /*7400*/  ISETP.GE.AND P1, PT, R208, 0x3, PT ;  /* 0x00000003d000780c */ /* 0x000fe40003f26270 */
        /* <DEDUP_REMOVED lines=10> */
[----:B-1----:R-:W-:Y:S02]  /*74b0*/  FSEL R159, R32, -INF , !P6 ;  /* 0xff800000209f7808 */ /* 0x002fe40007000000 */
[----:B--2---:R-:W-:Y:S02]  /*74c0*/  FSEL R171, R4, -INF , !P5 ;  /* 0xff80000004ab7808 */ /* 0x004fe40006800000 */
[----:B------:R-:W-:Y:S02]  /*74d0*/  FSEL R16, R191, -INF , !P4 ;  /* 0xff800000bf107808 */ /* 0x000fe40006000000 */
[----:B------:R-:W-:Y:S02]  /*74e0*/  FSEL R20, R190, -INF , !P2 ;  /* 0xff800000be147808 */ /* 0x000fe40005000000 */
[----:B------:R-:W-:Y:S02]  /*74f0*/  ISETP.GE.AND P3, PT, R0, R10, PT ;  /* 0x0000000a0000720c */ /* 0x000fe40003f66270 */
[----:B------:R-:W-:-:S02]  /*7500*/  ISETP.GE.AND P6, PT, R2, R8, PT ;  /* 0x000000080200720c */ /* 0x000fc40003fc6270 */
[C---:B------:R-:W-:Y:S02]  /*7510*/  ISETP.GE.AND P5, PT, R2.reuse, R9, PT ;  /* 0x000000090200720c */ /* 0x040fe40003fa6270 */
[C---:B------:R-:W-:Y:S02]  /*7520*/  ISETP.GE.AND P4, PT, R2.reuse, R11, PT ;  /* 0x0000000b0200720c */ /* 0x040fe40003f86270 */
[----:B------:R-:W-:Y:S02]  /*7530*/  ISETP.GE.AND P2, PT, R2, R10, PT ;  /* 0x0000000a0200720c */ /* 0x000fe40003f46270 */
[----:B------:R-:W-:Y:S02]  /*7540*/  FSEL R26, R188, -INF , !P3 ;  /* 0xff800000bc1a7808 */ /* 0x000fe40005800000 */
[----:B------:R-:W-:Y:S02]  /*7550*/  FSEL R72, R13, -INF , !P6 ;  /* 0xff8000000d487808 */ /* 0x000fe40007000000 */
[----:B------:R-:W-:-:S02]  /*7560*/  FSEL R172, R15, -INF , !P5 ;  /* 0xff8000000fac7808 */ /* 0x000fc40006800000 */
[----:B------:R-:W-:Y:S02]  /*7570*/  FSEL R167, R6, -INF , !P4 ;  /* 0xff80000006a77808 */ /* 0x000fe40006000000 */
[----:B------:R-:W-:Y:S01]  /*7580*/  FSEL R170, R5, -INF , !P2 ;  /* 0xff80000005aa7808 */ /* 0x000fe20005000000 */
[----:B------:R-:W-:Y:S06]  /*7590*/  @!P1 BRA `(.L_x_1152) ;  /* 0x0000000000cc9947 */ /* 0x000fec0003800000 */
[----:B------:R-:W-:Y:S01]  /*75a0*/  VIADD R0, R208, 0xfffffffd ;  /* 0xfffffffdd0007836 */ /* 0x000fe20000000000 */
[----:B------:R-:W1:Y:S01]  /*75b0*/  @!P0 LDC.64 R14, c[0x0][0x218] ;  /* 0x00008600ff0e8b82 */ /* 0x000e620000000a00 */
[----:B------:R2:W-:Y:S01]  /*75c0*/  @P0 STS.128 [R207+0x4000], RZ ;  /* 0x004000ffcf000388 */ /* 0x0005e20000000c00 */
[----:B------:R-:W-:Y:S01]  /*75d0*/  BSSY B0, `(.L_x_1153) ;  /* 0x000002e000007945 */ /* 0x000fe20003800000 */
[----:B------:R-:W-:Y:S01]  /*75e0*/  IMAD.WIDE.U32 R6, R0, R246, RZ ;  /* 0x000000f600067225 */ /* 0x000fe200078e00ff */
[----:B------:R-:W-:-:S04]  /*75f0*/  SHF.R.S32.HI R2, RZ, 0x1f, R0 ;  /* 0x0000001fff027819 */ /* 0x000fc80000011400 */
[----:B------:R-:W3:Y:S01]  /*7600*/  @!P0 LDC.64 R12, c[0x0][0x218] ;  /* 0x00008600ff0c8b82 */ /* 0x000ee20000000a00 */
[----:B------:R-:W-:Y:S01]  /*7610*/  IMAD R2, R2, R246, RZ ;  /* 0x000000f602027224 */ /* 0x000fe200078e02ff */
[----:B------:R-:W-:-:S03]  /*7620*/  LEA R4, P2, R6, R226, 0x6 ;  /* 0x000000e206047211 */ /* 0x000fc600078430ff */
[----:B------:R-:W-:Y:S01]  /*7630*/  IMAD R2, R0, R247, R2 ;  /* 0x000000f700027224 */ /* 0x000fe200078e0202 */
[-C--:B------:R-:W-:Y:S02]  /*7640*/  @!P0 IADD3 R0, P5, R240, R4.reuse, RZ ;  /* 0x00000004f0008210 */ /* 0x080fe40007fbe0ff */
[----:B------:R-:W4:Y:S01]  /*7650*/  @!P0 LDC.64 R18, c[0x0][0x218] ;  /* 0x00008600ff128b82 */ /* 0x000f220000000a00 */
[----:B------:R-:W-:Y:S01]  /*7660*/  IMAD.IADD R5, R7, 0x1, R2 ;  /* 0x0000000107057824 */ /* 0x000fe200078e0202 */
[----:B------:R-:W-:-:S04]  /*7670*/  @!P0 LEA R2, P3, R246, R4, 0x5 ;  /* 0x00000004f6028211 */ /* 0x000fc800078628ff */
[----:B------:R-:W-:Y:S02]  /*7680*/  LEA.HI.X R5, R6, R225, R5, 0x6, P2 ;  /* 0x000000e106057211 */ /* 0x000fe400010f3405 */
[----:B-1----:R-:W-:Y:S02]  /*7690*/  @!P0 LEA R14, P6, R4, R14, 0x1 ;  /* 0x0000000e040e8211 */ /* 0x002fe400078c08ff */
[----:B------:R-:W-:Y:S01]  /*76a0*/  @!P0 LEA.HI.X R17, R246, R5, R247, 0x5, P3 ;  /* 0x00000005f6118211 */ /* 0x000fe200018f2cf7 */
[--C-:B------:R-:W-:Y:S01]  /*76b0*/  @!P0 IMAD.X R7, R239, 0x1, R5.reuse, P5 ;  /* 0x00000001ef078824 */ /* 0x100fe200028e0605 */
        /* <DEDUP_REMOVED lines=25> */
[----:B--2---:R-:W-:-:S04]  /*7850*/  LEA R6, P2, R4, UR4, 0x1 ;  /* 0x0000000404067c11 */ /* 0x004fc8000f8408ff */
[----:B------:R-:W-:-:S05]  /*7860*/  LEA.HI.X R7, R4, UR5, R0, 0x1, P2 ;  /* 0x0000000504077c11 */ /* 0x000fca00090f0c00 */
[----:B------:R-:W-:Y:S01]  /*7870*/  @!PT LDS RZ, [RZ] ;  /* 0x00000000fffff984 */ /* 0x000fe20000000800 */
[----:B------:R-:W-:Y:S01]  /*7880*/  @!PT LDS RZ, [RZ] ;  /* 0x00000000fffff984 */ /* 0x000fe20000000800 */
[----:B------:R-:W-:Y:S01]  /*7890*/  @!PT LDS RZ, [RZ] ;  /* 0x00000000fffff984 */ /* 0x000fe20000000800 */
[----:B------:R1:W-:Y:S04]  /*78a0*/  LDGSTS.E.BYPASS.LTC128B.128 [R207+0x5800], desc[UR10][R6.64] ;  /* 0x0580000006cf7fae */ /* 0x0003e8000b901d4a */
.L_x_1154:
[----:B------:R-:W-:Y:S05]  /*78b0*/  BSYNC B0 ;  /* 0x0000000000007941 */ /* 0x000fea0003800000 */
.L_x_1153:
[----:B------:R-:W0:Y:S02]  /*78c0*/  LDGDEPBAR ;  /* 0x00000000000079af */ /* 0x000e240000000000 */
.L_x_1152:
[----:B------:R-:W-:Y:S01]  /*78d0*/  FMNMX.FTZ R0, R70, R16, !PT ;  /* 0x0000001046007209 */ /* 0x000fe20007810000 */
[----:B------:R-:W-:Y:S03]  /*78e0*/  LDSM.16.MT88.4 R32, [R194+0x6000] ;  /* 0x00600000c220783b */ /* 0x000fe60000004200 */
        /* <DEDUP_REMOVED lines=18> */
[----:B------:R-:W3:Y:S01]  /*7a10*/  SHFL.BFLY PT, R5, R0, 0x1, 0x1f ;  /* 0x0c201f0000057f89 */ /* 0x000ee200000e0000 */
[----:B------:R-:W-:-:S04]  /*7a20*/  FMNMX.FTZ R2, R64, R2, !PT ;  /* 0x0000000240027209 */ /* 0x000fc80007810000 */
        /* <DEDUP_REMOVED lines=11> */
[----:B---3--:R-:W-:Y:S02]  /*7ae0*/  FMNMX.FTZ R155, R0, R5, !PT ;  /* 0x00000005009b7209 */ /* 0x008fe40007810000 */
[----:B------:R-:W-:Y:S02]  /*7af0*/  FMNMX.FTZ R2, R50, R2, !PT ;  /* 0x0000000232027209 */ /* 0x000fe40007810000 */
[----:B------:R-:W-:Y:S01]  /*7b00*/  FMNMX.FTZ R4, R163, R4, !PT ;  /* 0x00000004a3047209 */ /* 0x000fe20007810000 */
[----:B------:R-:W-:Y:S01]  /*7b10*/  FMUL.FTZ R0, R155, UR6 ;  /* 0x000000069b007c20 */ /* 0x000fe20008410000 */
[----:B------:R-:W-:Y:S02]  /*7b20*/  FMNMX.FTZ R2, R40, R2, !PT ;  /* 0x0000000228027209 */ /* 0x000fe40007810000 */
[----:B------:R-:W-:-:S02]  /*7b30*/  FMNMX.FTZ R4, R162, R4, !PT ;  /* 0x00000004a2047209 */ /* 0x000fc40007810000 */
[----:B------:R-:W-:Y:S02]  /*7b40*/  FSETP.NEU.FTZ.AND P5, PT, R155, -INF , PT ;  /* 0xff8000009b00780b */ /* 0x000fe40003fbd000 */
[----:B------:R-:W-:Y:S02]  /*7b50*/  FMNMX.FTZ R5, R31, R2, !PT ;  /* 0x000000021f057209 */ /* 0x000fe40007810000 */
[----:B------:R-:W-:Y:S02]  /*7b60*/  FMNMX.FTZ R4, R158, R4, !PT ;  /* 0x000000049e047209 */ /* 0x000fe40007810000 */
[----:B------:R-:W-:Y:S02]  /*7b70*/  FSEL R0, R0, RZ, P5 ;  /* 0x000000ff00007208 */ /* 0x000fe40002800000 */
[----:B------:R-:W-:Y:S02]  /*7b80*/  FMNMX.FTZ R2, R3, R26, !PT ;  /* 0x0000001a03027209 */ /* 0x000fe40007810000 */
[----:B------:R-:W-:Y:S01]  /*7b90*/  FMNMX.FTZ R5, R38, R5, !PT ;  /* 0x0000000526057209 */ /* 0x000fe20007810000 */
[--C-:B-12---:R-:W-:Y:S01]  /*7ba0*/  FFMA.FTZ R6, R49, UR6, -R0.reuse ;  /* 0x0000000631067c23 */ /* 0x106fe20008010800 */
[----:B------:R-:W-:Y:S01]  /*7bb0*/  FMNMX.FTZ R7, R157, R4, !PT ;  /* 0x000000049d077209 */ /* 0x000fe20007810000 */
[--C-:B------:R-:W-:Y:S01]  /*7bc0*/  FFMA.FTZ R16, R16, UR6, -R0.reuse ;  /* 0x0000000610107c23 */ /* 0x100fe20008010800 */
[----:B------:R-:W-:Y:S01]  /*7bd0*/  FMNMX.FTZ R4, R65, R2, !PT ;  /* 0x0000000241047209 */ /* 0x000fe20007810000 */
[----:B------:R-:W-:Y:S01]  /*7be0*/  FFMA.FTZ R2, R48, UR6, -R0 ;  /* 0x0000000630027c23 */ /* 0x000fe20008010800 */
[----:B------:R-:W-:Y:S01]  /*7bf0*/  FMNMX.FTZ R5, R71, R5, !PT ;  /* 0x0000000547057209 */ /* 0x000fe20007810000 */
[----:B------:R1:W-:Y:S01]  /*7c00*/  MUFU.EX2 R234, R6 ;  /* 0x0000000600ea7308 */ /* 0x0003e20000000800 */
[----:B------:R-:W-:-:S02]  /*7c10*/  FMNMX.FTZ R7, R173, R7, !PT ;  /* 0x00000007ad077209 */ /* 0x000fc40007810000 */
[----:B------:R-:W-:Y:S01]  /*7c20*/  FMNMX.FTZ R12, R56, R4, !PT ;  /* 0x00000004380c7209 */ /* 0x000fe20007810000 */
[----:B------:R-:W-:-:S04]  /*7c30*/  FFMA.FTZ R4, R45, UR6, -R0 ;  /* 0x000000062d047c23 */ /* 0x000fc80008010800 */
[----:B------:R2:W-:Y:S08]  /*7c40*/  MUFU.EX2 R233, R2 ;  /* 0x0000000200e97308 */ /* 0x0005f00000000800 */
[----:B------:R3:W4:Y:S01]  /*7c50*/  MUFU.EX2 R232, R4 ;  /* 0x0000000400e87308 */ /* 0x0007220000000800 */
[----:B-1----:R-:W-:Y:S02]  /*7c60*/  FMNMX.FTZ R6, R78, R5, !PT ;  /* 0x000000054e067209 */ /* 0x002fe40007810000 */
[----:B------:R-:W-:-:S02]  /*7c70*/  FMNMX.FTZ R5, R51, R12, !PT ;  /* 0x0000000c33057209 */ /* 0x000fc40007810000 */
[----:B------:R-:W-:-:S03]  /*7c80*/  FMNMX.FTZ R6, R77, R6, !PT ;  /* 0x000000064d067209 */ /* 0x000fc60007810000 */
[----:B------:R-:W1:Y:S01]  /*7c90*/  MUFU.EX2 R235, R16 ;  /* 0x0000001000eb7308 */ /* 0x000e620000000800 */
[----:B--2---:R-:W-:-:S05]  /*7ca0*/  FMNMX.FTZ R2, R172, R7, !PT ;  /* 0x00000007ac027209 */ /* 0x004fca0007810000 */
[----:B------:R-:W2:Y:S01]  /*7cb0*/  SHFL.BFLY PT, R7, R2, 0x2, 0x1f ;  /* 0x0c401f0002077f89 */ /* 0x000ea200000e0000 */
[----:B---3--:R-:W-:Y:S02]  /*7cc0*/  FMNMX.FTZ R4, R76, R5, !PT ;  /* 0x000000054c047209 */ /* 0x008fe40007810000 */
[----:B------:R-:W-:Y:S01]  /*7cd0*/  FMNMX.FTZ R5, R144, R6, !PT ;  /* 0x0000000690057209 */ /* 0x000fe20007810000 */
        /* <DEDUP_REMOVED lines=8> */
[----:B----4-:R-:W-:Y:S02]  /*7d60*/  F2FP.F16.F32.PACK_AB R14, R232, R233 ;  /* 0x000000e9e80e723e */ /* 0x010fe400000000ff */
[----:B--2---:R-:W-:Y:S01]  /*7d70*/  FMNMX.FTZ R2, R2, R7, !PT ;  /* 0x0000000702027209 */ /* 0x004fe20007810000 */
[----:B---3--:R-:W-:-:S04]  /*7d80*/  FFMA.FTZ R6, R36, UR6, -R0 ;  /* 0x0000000624067c23 */ /* 0x008fc80008010800 */
[----:B------:R-:W2:Y:S01]  /*7d90*/  SHFL.BFLY PT, R12, R2, 0x1, 0x1f ;  /* 0x0c201f00020c7f89 */ /* 0x000ea200000e0000 */
[----:B------:R3:W-:Y:S02]  /*7da0*/  MUFU.EX2 R230, R6 ;  /* 0x0000000600e67308 */ /* 0x0007e40000000800 */
[----:B---3--:R-:W-:Y:S02]  /*7db0*/  FMNMX.FTZ R6, R151, R4, !PT ;  /* 0x0000000497067209 */ /* 0x008fe40007810000 */
[----:B------:R-:W-:Y:S01]  /*7dc0*/  FMNMX.FTZ R4, R159, R5, !PT ;  /* 0x000000059f047209 */ /* 0x000fe20007810000 */
[----:B------:R-:W-:Y:S01]  /*7dd0*/  FFMA.FTZ R5, R30, UR6, -R0 ;  /* 0x000000061e057c23 */ /* 0x000fe20008010800 */
[----:B------:R-:W-:Y:S02]  /*7de0*/  FMNMX.FTZ R6, R147, R6, !PT ;  /* 0x0000000693067209 */ /* 0x000fe40007810000 */
[----:B------:R-:W-:Y:S01]  /*7df0*/  FMNMX.FTZ R4, R167, R4, !PT ;  /* 0x00000004a7047209 */ /* 0x000fe20007810000 */
[----:B------:R3:W-:Y:S01]  /*7e00*/  MUFU.EX2 R228, R5 ;  /* 0x0000000500e47308 */ /* 0x0007e20000000800 */
[----:B------:R-:W-:-:S02]  /*7e10*/  FMNMX.FTZ R6, R148, R6, !PT ;  /* 0x0000000694067209 */ /* 0x000fc40007810000 */
[----:B--2---:R-:W-:Y:S01]  /*7e20*/  FMNMX.FTZ R154, R2, R12, !PT ;  /* 0x0000000c029a7209 */ /* 0x004fe20007810000 */
[----:B------:R-:W2:Y:S01]  /*7e30*/  SHFL.BFLY PT, R7, R4, 0x2, 0x1f ;  /* 0x0c401f0004077f89 */ /* 0x000ea200000e0000 */
[----:B------:R-:W-:Y:S01]  /*7e40*/  FFMA.FTZ R2, R23, UR6, -R0 ;  /* 0x0000000617027c23 */ /* 0x000fe20008010800 */
[----:B-1----:R-:W-:Y:S02]  /*7e50*/  F2FP.F16.F32.PACK_AB R12, R234, R235 ;  /* 0x000000ebea0c723e */ /* 0x002fe400000000ff */
[C---:B------:R-:W-:Y:S01]  /*7e60*/  FMUL.FTZ R17, R154.reuse, UR6 ;  /* 0x000000069a117c20 */ /* 0x040fe20008410000 */
[----:B------:R1:W-:Y:S01]  /*7e70*/  MUFU.EX2 R222, R2 ;  /* 0x0000000200de7308 */ /* 0x0003e20000000800 */
[----:B------:R-:W-:-:S04]  /*7e80*/  FSETP.NEU.FTZ.AND P4, PT, R154, -INF , PT ;  /* 0xff8000009a00780b */ /* 0x000fc80003f9d000 */
[----:B------:R-:W-:Y:S01]  /*7e90*/  FSEL R17, R17, RZ, P4 ;  /* 0x000000ff11117208 */ /* 0x000fe20002000000 */
[----:B---3--:R-:W-:-:S04]  /*7ea0*/  FFMA.FTZ R5, R29, UR6, -R0 ;  /* 0x000000061d057c23 */ /* 0x008fc80008010800 */
[----:B------:R3:W-:Y:S01]  /*7eb0*/  MUFU.EX2 R226, R5 ;  /* 0x0000000500e27308 */ /* 0x0007e20000000800 */
[----:B-1----:R-:W-:Y:S01]  /*7ec0*/  FFMA.FTZ R2, R25, UR6, -R0 ;  /* 0x0000000619027c23 */ /* 0x002fe20008010800 */
[----:B--2---:R-:W-:-:S06]  /*7ed0*/  FMNMX.FTZ R4, R4, R7, !PT ;  /* 0x0000000704047209 */ /* 0x004fcc0007810000 */
[----:B------:R1:W-:Y:S01]  /*7ee0*/  MUFU.EX2 R227, R2 ;  /* 0x0000000200e37308 */ /* 0x0003e20000000800 */
[----:B------:R-:W2:Y:S01]  /*7ef0*/  SHFL.BFLY PT, R7, R4, 0x1, 0x1f ;  /* 0x0c201f0004077f89 */ /* 0x000ea200000e0000 */
[----:B---3--:R-:W-:Y:S01]  /*7f00*/  FMNMX.FTZ R5, R150, R6, !PT ;  /* 0x0000000696057209 */ /* 0x008fe20007810000 */
[----:B------:R-:W-:-:S03]  /*7f10*/  FFMA.FTZ R6, R28, UR6, -R0 ;  /* 0x000000061c067c23 */ /* 0x000fc60008010800 */
[----:B------:R-:W-:Y:S02]  /*7f20*/  FMNMX.FTZ R5, R169, R5, !PT ;  /* 0x00000005a9057209 */ /* 0x000fe40007810000 */
[----:B------:R3:W-:Y:S02]  /*7f30*/  MUFU.EX2 R225, R6 ;  /* 0x0000000600e17308 */ /* 0x0007e40000000800 */
[----:B------:R-:W-:Y:S01]  /*7f40*/  FMNMX.FTZ R5, R168, R5, !PT ;  /* 0x00000005a8057209 */ /* 0x000fe20007810000 */
[----:B-1----:R-:W-:-:S03]  /*7f50*/  FFMA.FTZ R2, R22, UR6, -R0 ;  /* 0x0000000616027c23 */ /* 0x002fc60008010800 */
[----:B------:R-:W-:Y:S02]  /*7f60*/  FMNMX.FTZ R5, R171, R5, !PT ;  /* 0x00000005ab057209 */ /* 0x000fe40007810000 */
[----:B------:R1:W-:Y:S02]  /*7f70*/  MUFU.EX2 R229, R2 ;  /* 0x0000000200e57308 */ /* 0x0003e40000000800 */
[----:B------:R-:W-:Y:S02]  /*7f80*/  FMNMX.FTZ R5, R170, R5, !PT ;  /* 0x00000005aa057209 */ /* 0x000fe40007810000 */
[----:B--2---:R-:W-:Y:S01]  /*7f90*/  FMNMX.FTZ R153, R4, R7, !PT ;  /* 0x0000000704997209 */ /* 0x004fe20007810000 */
[--C-:B------:R-:W-:Y:S01]  /*7fa0*/  FFMA.FTZ R4, R53, UR6, -R17.reuse ;  /* 0x0000000635047c23 */ /* 0x100fe20008010811 */
[----:B---3--:R-:W-:Y:S02]  /*7fb0*/  FFMA.FTZ R6, R27, UR6, -R0 ;  /* 0x000000061b067c23 */ /* 0x008fe40008010800 */
[C---:B------:R-:W-:Y:S01]  /*7fc0*/  FSETP.NEU.FTZ.AND P3, PT, R153.reuse, -INF , PT ;  /* 0xff8000009900780b */ /* 0x040fe20003f7d000 */
[----:B------:R-:W-:Y:S01]  /*7fd0*/  FMUL.FTZ R16, R153, UR6 ;  /* 0x0000000699107c20 */ /* 0x000fe20008410000 */
[----:B------:R2:W-:Y:S04]  /*7fe0*/  MUFU.EX2 R219, R4 ;  /* 0x0000000400db7308 */ /* 0x0005e80000000800 */
[----:B------:R-:W-:Y:S01]  /*7ff0*/  FSEL R16, R16, RZ, P3 ;  /* 0x000000ff10107208 */ /* 0x000fe20001800000 */
[----:B-1----:R-:W-:-:S03]  /*8000*/  FFMA.FTZ R2, R20, UR6, -R17 ;  /* 0x0000000614027c23 */ /* 0x002fc60008010811 */
[----:B------:R1:W-:Y:S08]  /*8010*/  MUFU.EX2 R224, R6 ;  /* 0x0000000600e07308 */ /* 0x0003f00000000800 */
[----:B------:R-:W-:Y:S01]  /*8020*/  MUFU.EX2 R220, R2 ;  /* 0x0000000200dc7308 */ /* 0x000fe20000000800 */
[----:B--2---:R-:W-:-:S07]  /*8030*/  FFMA.FTZ R4, R52, UR6, -R17 ;  /* 0x0000000634047c23 */ /* 0x004fce0008010811 */
[----:B------:R2:W3:Y:S01]  /*8040*/  MUFU.EX2 R221, R4 ;  /* 0x0000000400dd7308 */ /* 0x0004e20000000800 */
[----:B-1----:R-:W-:-:S07]  /*8050*/  FFMA.FTZ R6, R24, UR6, -R0 ;  /* 0x0000000618067c23 */ /* 0x002fce0008010800 */
[----:B------:R1:W-:Y:S01]  /*8060*/  MUFU.EX2 R223, R6 ;  /* 0x0000000600df7308 */ /* 0x0003e20000000800 */
[--C-:B--2---:R-:W-:Y:S01]  /*8070*/  FFMA.FTZ R4, R21, UR6, -R16.reuse ;  /* 0x0000000615047c23 */ /* 0x104fe20008010810 */
[----:B---3--:R-:W-:Y:S01]  /*8080*/  F2FP.F16.F32.PACK_AB R15, R221, R219 ;  /* 0x000000dbdd0f723e */ /* 0x008fe200000000ff */
[----:B------:R-:W-:Y:S05]  /*8090*/  LDSM.16.MT88.4 R20, [R193+0x6000] ;  /* 0x00600000c114783b */ /* 0x000fea0000004200 */
[----:B------:R2:W-:Y:S01]  /*80a0*/  MUFU.EX2 R213, R4 ;  /* 0x0000000400d57308 */ /* 0x0005e20000000800 */
[----:B-1----:R-:W1:Y:S01]  /*80b0*/  SHFL.BFLY PT, R6, R5, 0x2, 0x1f ;  /* 0x0c401f0005067f89 */ /* 0x002e6200000e0000 */
[----:B--2---:R-:W-:-:S06]  /*80c0*/  FFMA.FTZ R4, R55, UR6, -R16 ;  /* 0x0000000637047c23 */ /* 0x004fcc0008010810 */
[----:B------:R2:W-:Y:S01]  /*80d0*/  MUFU.EX2 R215, R4 ;  /* 0x0000000400d77308 */ /* 0x0005e20000000800 */
[----:B-1----:R-:W-:Y:S01]  /*80e0*/  FMNMX.FTZ R2, R5, R6, !PT ;  /* 0x0000000605027209 */ /* 0x002fe20007810000 */
[----:B------:R-:W-:-:S06]  /*80f0*/  FFMA.FTZ R5, R64, UR6, -R17 ;  /* 0x0000000640057c23 */ /* 0x000fcc0008010811 */
[----:B------:R1:W3:Y:S01]  /*8100*/  MUFU.EX2 R218, R5 ;  /* 0x0000000500da7308 */ /* 0x0002e20000000800 */
[----:B--2---:R-:W-:-:S07]  /*8110*/  FFMA.FTZ R4, R50, UR6, -R16 ;  /* 0x0000000632047c23 */ /* 0x004fce0008010810 */
[----:B------:R2:W-:Y:S01]  /*8120*/  MUFU.EX2 R216, R4 ;  /* 0x0000000400d87308 */ /* 0x0005e20000000800 */
[----:B-1----:R-:W1:Y:S01]  /*8130*/  SHFL.BFLY PT, R5, R2, 0x1, 0x1f ;  /* 0x0c201f0002057f89 */ /* 0x002e6200000e0000 */
[----:B---3--:R-:W-:Y:S01]  /*8140*/  F2FP.F16.F32.PACK_AB R13, R218, R220 ;  /* 0x000000dcda0d723e */ /* 0x008fe200000000ff */
[--C-:B--2---:R-:W-:Y:S02]  /*8150*/  FFMA.FTZ R4, R40, UR6, -R16.reuse ;  /* 0x0000000628047c23 */ /* 0x104fe40008010810 */
[----:B------:R-:W-:Y:S03]  /*8160*/  LDSM.16.MT88.4 R40, [R195+0x6000] ;  /* 0x00600000c328783b */ /* 0x000fe60000004200 */
[----:B------:R-:W-:Y:S01]  /*8170*/  MUFU.EX2 R217, R4 ;  /* 0x0000000400d97308 */ /* 0x000fe20000000800 */
[----:B-1----:R-:W-:Y:S01]  /*8180*/  FMNMX.FTZ R152, R2, R5, !PT ;  /* 0x0000000502987209 */ /* 0x002fe20007810000 */
[----:B------:R-:W-:Y:S01]  /*8190*/  FFMA.FTZ R2, R54, UR6, -R16 ;  /* 0x0000000636027c23 */ /* 0x000fe20008010810 */
[----:B------:R-:W-:-:S02]  /*81a0*/  FSEL R5, R153, RZ, P3 ;  /* 0x000000ff99057208 */ /* 0x000fc40001800000 */
[----:B------:R-:W-:-:S03]  /*81b0*/  FSETP.NEU.FTZ.AND P2, PT, R152, -INF , PT ;  /* 0xff8000009800780b */ /* 0x000fc60003f5d000 */
[----:B------:R1:W-:Y:S01]  /*81c0*/  MUFU.EX2 R214, R2 ;  /* 0x0000000200d67308 */ /* 0x0003e20000000800 */
[----:B------:R-:W-:-:S04]  /*81d0*/  FADD.FTZ R5, R68, -R5 ;  /* 0x8000000544057221 */ /* 0x000fc80000010000 */
[----:B------:R-:W-:-:S04]  /*81e0*/  FMUL.FTZ R5, R5, UR6 ;  /* 0x0000000605057c20 */ /* 0x000fc80008410000 */
[----:B------:R2:W3:Y:S01]  /*81f0*/  MUFU.EX2 R53, R5 ;  /* 0x0000000500357308 */ /* 0x0004e20000000800 */
[----:B-1----:R-:W-:-:S05]  /*8200*/  FMUL.FTZ R2, R152, UR6 ;  /* 0x0000000698027c20 */ /* 0x002fca0008410000 */
[----:B------:R-:W-:-:S05]  /*8210*/  FSEL R2, R2, RZ, P2 ;  /* 0x000000ff02027208 */ /* 0x000fca0001000000 */
[--C-:B------:R-:W-:Y:S01]  /*8220*/  FFMA.FTZ R4, R26, UR6, -R2.reuse ;  /* 0x000000061a047c23 */ /* 0x100fe20008010802 */
[----:B------:R-:W-:Y:S01]  /*8230*/  FFMA.FTZ R6, R51, UR6, -R2 ;  /* 0x0000000633067c23 */ /* 0x000fe20008010802 */
[----:B------:R-:W1:Y:S01]  /*8240*/  LDSM.16.MT88.4 R24, [R196+0x6000] ;  /* 0x00600000c418783b */ /* 0x000e620000004200 */
[----:B--2---:R-:W-:Y:S01]  /*8250*/  FFMA.FTZ R5, R31, UR6, -R16 ;  /* 0x000000061f057c23 */ /* 0x004fe20008010810 */
[----:B------:R2:W-:Y:S01]  /*8260*/  MUFU.EX2 R191, R4 ;  /* 0x0000000400bf7308 */ /* 0x0005e20000000800 */
[-C--:B---3--:R-:W-:Y:S01]  /*8270*/  FMUL.FTZ R80, R80, R53.reuse ;  /* 0x0000003550507220 */ /* 0x088fe20000410000 */
[-C--:B------:R-:W-:Y:S01]  /*8280*/  FMUL.FTZ R81, R81, R53.reuse ;  /* 0x0000003551517220 */ /* 0x080fe20000410000 */
[-C--:B------:R-:W-:Y:S01]  /*8290*/  FMUL.FTZ R92, R92, R53.reuse ;  /* 0x000000355c5c7220 */ /* 0x080fe20000410000 */
[-C--:B------:R-:W-:Y:S01]  /*82a0*/  FMUL.FTZ R93, R93, R53.reuse ;  /* 0x000000355d5d7220 */ /* 0x080fe20000410000 */
        /* <DEDUP_REMOVED lines=12> */
[--C-:B--2---:R-:W-:Y:S01]  /*8370*/  FFMA.FTZ R4, R65, UR6, -R2.reuse ;  /* 0x0000000641047c23 */ /* 0x104fe20008010802 */
[-C--:B------:R-:W-:Y:S01]  /*8380*/  FMUL.FTZ R140, R140, R53.reuse ;  /* 0x000000358c8c7220 */ /* 0x080fe20000410000 */
[----:B------:R-:W-:Y:S01]  /*8390*/  FMUL.FTZ R141, R141, R53 ;  /* 0x000000358d8d7220 */ /* 0x000fe20000410000 */
[----:B------:R-:W-:Y:S04]  /*83a0*/  LDSM.16.MT88.4 R28, [R193+0x6800] ;  /* 0x00680000c11c783b */ /* 0x000fe80000004200 */
[----:B------:R2:W4:Y:S01]  /*83b0*/  MUFU.EX2 R210, R4 ;  /* 0x0000000400d27308 */ /* 0x0005220000000800 */
[----:B---3--:R-:W-:Y:S01]  /*83c0*/  F2FP.F16.F32.PACK_AB R6, R216, R214 ;  /* 0x000000d6d806723e */ /* 0x008fe200000000ff */
[----:B--2---:R-:W-:Y:S01]  /*83d0*/  FFMA.FTZ R4, R56, UR6, -R2 ;  /* 0x0000000638047c23 */ /* 0x004fe20008010802 */
[----:B----4-:R-:W-:-:S05]  /*83e0*/  F2FP.F16.F32.PACK_AB R5, R210, R191 ;  /* 0x000000bfd205723e */ /* 0x010fca00000000ff */
[----:B------:R2:W3:Y:S02]  /*83f0*/  MUFU.EX2 R212, R4 ;  /* 0x0000000400d47308 */ /* 0x0004e40000000800 */
[----:B--2---:R-:W-:Y:S02]  /*8400*/  FSEL R4, R152, RZ, P2 ;  /* 0x000000ff98047208 */ /* 0x004fe40001000000 */
[----:B---3--:R-:W-:-:S03]  /*8410*/  F2FP.F16.F32.PACK_AB R7, R211, R212 ;  /* 0x000000d4d307723e */ /* 0x008fc600000000ff */
[----:B------:R-:W-:-:S04]  /*8420*/  FADD.FTZ R3, R3, -R4 ;  /* 0x8000000403037221 */ /* 0x000fc80000010000 */
        /* <DEDUP_REMOVED lines=15> */
[----:B------:R2:W3:Y:S01]  /*8520*/  MUFU.EX2 R19, R4 ;  /* 0x0000000400137308 */ /* 0x0004e20000000800 */
[-C--:B------:R-:W-:Y:S01]  /*8530*/  FMUL.FTZ R118, R118, R52.reuse ;  /* 0x0000003476767220 */ /* 0x080fe20000410000 */
[----:B------:R-:W-:Y:S01]  /*8540*/  FMUL.FTZ R3, R3, UR6 ;  /* 0x0000000603037c20 */ /* 0x000fe20008410000 */
[-C--:B------:R-:W-:Y:S01]  /*8550*/  FMUL.FTZ R119, R119, R52.reuse ;  /* 0x0000003477777220 */ /* 0x080fe20000410000 */
[-C--:B------:R-:W-:Y:S01]  /*8560*/  FMUL.FTZ R126, R126, R52.reuse ;  /* 0x000000347e7e7220 */ /* 0x080fe20000410000 */
[-C--:B------:R-:W-:Y:S01]  /*8570*/  FMUL.FTZ R127, R127, R52.reuse ;  /* 0x000000347f7f7220 */ /* 0x080fe20000410000 */
[-C--:B------:R-:W-:Y:S01]  /*8580*/  FMUL.FTZ R134, R134, R52.reuse ;  /* 0x0000003486867220 */ /* 0x080fe20000410000 */
[-C--:B------:R-:W-:Y:S01]  /*8590*/  FMUL.FTZ R135, R135, R52.reuse ;  /* 0x0000003487877220 */ /* 0x080fe20000410000 */
[----:B------:R4:W5:Y:S01]  /*85a0*/  MUFU.EX2 R18, R3 ;  /* 0x0000000300127308 */ /* 0x0009620000000800 */
[-C--:B------:R-:W-:Y:S01]  /*85b0*/  FMUL.FTZ R142, R142, R52.reuse ;  /* 0x000000348e8e7220 */ /* 0x080fe20000410000 */
[----:B------:R-:W-:Y:S01]  /*85c0*/  FMUL.FTZ R143, R143, R52 ;  /* 0x000000348f8f7220 */ /* 0x000fe20000410000 */
[----:B--2---:R-:W-:Y:S01]  /*85d0*/  F2FP.F16.F32.PACK_AB R4, R215, R213 ;  /* 0x000000d5d704723e */ /* 0x004fe200000000ff */
[-C--:B---3--:R-:W-:Y:S01]  /*85e0*/  FMUL.FTZ R84, R84, R19.reuse ;  /* 0x0000001354547220 */ /* 0x088fe20000410000 */
[-C--:B------:R-:W-:Y:S01]  /*85f0*/  FMUL.FTZ R85, R85, R19.reuse ;  /* 0x0000001355557220 */ /* 0x080fe20000410000 */
[-C--:B------:R-:W-:Y:S01]  /*8600*/  FMUL.FTZ R88, R88, R19.reuse ;  /* 0x0000001358587220 */ /* 0x080fe20000410000 */
[-C--:B------:R-:W-:Y:S01]  /*8610*/  FMUL.FTZ R89, R89, R19.reuse ;  /* 0x0000001359597220 */ /* 0x080fe20000410000 */
[-C--:B------:R-:W-:Y:S01]  /*8620*/  FMUL.FTZ R96, R96, R19.reuse ;  /* 0x0000001360607220 */ /* 0x080fe20000410000 */
[-C--:B------:R-:W-:Y:S01]  /*8630*/  FMUL.FTZ R97, R97, R19.reuse ;  /* 0x0000001361617220 */ /* 0x080fe20000410000 */
[C---:B------:R-:W-:Y:S01]  /*8640*/  HMMA.16816.F32 R48, R4.reuse, R20, R80 ;  /* 0x000000140430723c */ /* 0x040fe20000001850 */
[--C-:B----4-:R-:W-:Y:S01]  /*8650*/  FFMA.FTZ R3, R38, UR6, -R16.reuse ;  /* 0x0000000626037c23 */ /* 0x110fe20008010810 */
[-C--:B-----5:R-:W-:Y:S01]  /*8660*/  FMUL.FTZ R86, R86, R18.reuse ;  /* 0x0000001256567220 */ /* 0x0a0fe20000410000 */
[-C--:B------:R-:W-:Y:S01]  /*8670*/  FMUL.FTZ R87, R87, R18.reuse ;  /* 0x0000001257577220 */ /* 0x080fe20000410000 */
[-C--:B------:R-:W-:Y:S01]  /*8680*/  FMUL.FTZ R90, R90, R18.reuse ;  /* 0x000000125a5a7220 */ /* 0x080fe20000410000 */
[----:B------:R2:W-:Y:S01]  /*8690*/  MUFU.EX2 R190, R3 ;  /* 0x0000000300be7308 */ /* 0x0005e20000000800 */
[-C--:B------:R-:W-:Y:S01]  /*86a0*/  FMUL.FTZ R91, R91, R18.reuse ;  /* 0x000000125b5b7220 */ /* 0x080fe20000410000 */
[----:B------:R-:W-:Y:S01]  /*86b0*/  HMMA.16816.F32 R44, R4, R22, R92 ;  /* 0x00000016042c723c */ /* 0x000fe2000000185c */
        /* <DEDUP_REMOVED lines=12> */
[----:B------:R-:W3:Y:S01]  /*8780*/  LDSM.16.MT88.4 R20, [R195+0x6800] ;  /* 0x00680000c314783b */ /* 0x000ee20000004200 */
[-C--:B------:R-:W-:Y:S01]  /*8790*/  FMUL.FTZ R136, R136, R19.reuse ;  /* 0x0000001388887220 */ /* 0x080fe20000410000 */
[----:B--2---:R-:W-:Y:S01]  /*87a0*/  FFMA.FTZ R3, R71, UR6, -R16 ;  /* 0x0000000647037c23 */ /* 0x004fe20008010810 */
[-C--:B------:R-:W-:Y:S01]  /*87b0*/  FMUL.FTZ R137, R137, R19.reuse ;  /* 0x0000001389897220 */ /* 0x080fe20000410000 */
[-C--:B------:R-:W-:Y:S01]  /*87c0*/  FMUL.FTZ R138, R138, R18.reuse ;  /* 0x000000128a8a7220 */ /* 0x080fe20000410000 */
[C---:B-1----:R-:W-:Y:S01]  /*87d0*/  HMMA.16816.F32 R100, R4.reuse, R24, R100 ;  /* 0x000000180464723c */ /* 0x042fe20000001864 */
[----:B------:R1:W2:Y:S01]  /*87e0*/  MUFU.EX2 R189, R3 ;  /* 0x0000000300bd7308 */ /* 0x0002a20000000800 */
[-C--:B------:R-:W-:Y:S01]  /*87f0*/  FMUL.FTZ R139, R139, R18.reuse ;  /* 0x000000128b8b7220 */ /* 0x080fe20000410000 */
[-C--:B------:R-:W-:Y:S01]  /*8800*/  FMUL.FTZ R112, R112, R19.reuse ;  /* 0x0000001370707220 */ /* 0x080fe20000410000 */
[-C--:B------:R-:W-:Y:S01]  /*8810*/  FMUL.FTZ R113, R113, R19.reuse ;  /* 0x0000001371717220 */ /* 0x080fe20000410000 */
[-C--:B------:R-:W-:Y:S01]  /*8820*/  FMUL.FTZ R114, R114, R18.reuse ;  /* 0x0000001272727220 */ /* 0x080fe20000410000 */
[----:B------:R-:W-:Y:S01]  /*8830*/  HMMA.16816.F32 R108, R4, R26, R108 ;  /* 0x0000001a046c723c */ /* 0x000fe2000000186c */
[-C--:B------:R-:W-:Y:S01]  /*8840*/  FMUL.FTZ R115, R115, R18.reuse ;  /* 0x0000001273737220 */ /* 0x080fe20000410000 */
[-C--:B------:R-:W-:Y:S01]  /*8850*/  FMUL.FTZ R120, R120, R19.reuse ;  /* 0x0000001378787220 */ /* 0x080fe20000410000 */
[----:B------:R-:W-:Y:S01]  /*8860*/  FMUL.FTZ R121, R121, R19 ;  /* 0x0000001379797220 */ /* 0x000fe20000410000 */
[-C--:B------:R-:W-:Y:S01]  /*8870*/  FMUL.FTZ R122, R122, R18.reuse ;  /* 0x000000127a7a7220 */ /* 0x080fe20000410000 */
[----:B------:R-:W-:Y:S01]  /*8880*/  FMUL.FTZ R123, R123, R18 ;  /* 0x000000127b7b7220 */ /* 0x000fe20000410000 */
[----:B------:R-:W-:Y:S01]  /*8890*/  HMMA.16816.F32 R96, R12, R24, R96 ;  /* 0x000000180c60723c */ /* 0x000fe20000001860 */
[----:B------:R-:W-:Y:S01]  /*88a0*/  LDSM.16.MT88.4 R88, [R193+0x7800] ;  /* 0x00780000c158783b */ /* 0x000fe20000004200 */
[----:B-1----:R-:W-:-:S04]  /*88b0*/  FFMA.FTZ R3, R76, UR6, -R2 ;  /* 0x000000064c037c23 */ /* 0x002fc80008010802 */
[----:B------:R-:W-:Y:S01]  /*88c0*/  HMMA.16816.F32 R104, R12, R26, R104 ;  /* 0x0000001a0c68723c */ /* 0x000fe20000001868 */
[----:B------:R-:W1:Y:S01]  /*88d0*/  LDSM.16.MT88.4 R24, [R196+0x6800] ;  /* 0x00680000c418783b */ /* 0x000e620000004200 */
[----:B------:R4:W-:Y:S04]  /*88e0*/  MUFU.EX2 R186, R3 ;  /* 0x0000000300ba7308 */ /* 0x0009e80000000800 */
[C---:B------:R-:W-:Y:S06]  /*88f0*/  HMMA.16816.F32 R116, R4.reuse, R32, R116 ;  /* 0x000000200474723c */ /* 0x040fec0000001874 */
[C---:B------:R-:W-:Y:S06]  /*8900*/  HMMA.16816.F32 R124, R4.reuse, R34, R124 ;  /* 0x00000022047c723c */ /* 0x040fec000000187c */
[----:B------:R-:W-:Y:S01]  /*8910*/  HMMA.16816.F32 R60, R4, R40, R132 ;  /* 0x00000028043c723c */ /* 0x000fe20000001884 */
[----:B----4-:R-:W-:-:S04]  /*8920*/  FFMA.FTZ R3, R75, UR6, -R2 ;  /* 0x000000064b037c23 */ /* 0x010fc80008010802 */
[----:B------:R4:W5:Y:S01]  /*8930*/  MUFU.EX2 R185, R3 ;  /* 0x0000000300b97308 */ /* 0x0009620000000800 */
[----:B------:R-:W-:Y:S06]  /*8940*/  HMMA.16816.F32 R56, R4, R42, R140 ;  /* 0x0000002a0438723c */ /* 0x000fec000000188c */
[----:B------:R-:W-:Y:S01]  /*8950*/  HMMA.16816.F32 R128, R12, R40, R128 ;  /* 0x000000280c80723c */ /* 0x000fe20000001880 */
[----:B------:R-:W-:Y:S01]  /*8960*/  FFMA.FTZ R4, R73, UR6, -R2 ;  /* 0x0000000649047c23 */ /* 0x000fe20008010802 */
[----:B--2---:R-:W-:-:S03]  /*8970*/  F2FP.F16.F32.PACK_AB R6, R189, R190 ;  /* 0x000000bebd06723e */ /* 0x004fc600000000ff */
[----:B------:R2:W-:Y:S01]  /*8980*/  MUFU.EX2 R184, R4 ;  /* 0x0000000400b87308 */ /* 0x0005e20000000800 */
[----:B------:R-:W-:Y:S01]  /*8990*/  HMMA.16816.F32 R136, R12, R42, R136 ;  /* 0x0000002a0c88723c */ /* 0x000fe20000001888 */
[----:B----4-:R-:W-:Y:S01]  /*89a0*/  FFMA.FTZ R3, R74, UR6, -R2 ;  /* 0x000000064a037c23 */ /* 0x010fe20008010802 */
[----:B-----5:R-:W-:-:S04]  /*89b0*/  F2FP.F16.F32.PACK_AB R5, R185, R186 ;  /* 0x000000bab905723e */ /* 0x020fc800000000ff */
[C---:B------:R-:W-:Y:S01]  /*89c0*/  HMMA.16816.F32 R112, R12.reuse, R32, R112 ;  /* 0x000000200c70723c */ /* 0x040fe20000001870 */
[----:B------:R4:W5:Y:S05]  /*89d0*/  MUFU.EX2 R183, R3 ;  /* 0x0000000300b77308 */ /* 0x00096a0000000800 */
[----:B------:R-:W-:Y:S01]  /*89e0*/  HMMA.16816.F32 R120, R12, R34, R120 ;  /* 0x000000220c78723c */ /* 0x000fe20000001878 */
[----:B------:R-:W-:Y:S01]  /*89f0*/  LDSM.16.MT88.4 R32, [R196+0x7000] ;  /* 0x00700000c420783b */ /* 0x000fe20000004200 */
[----:B--2---:R-:W-:-:S05]  /*8a00*/  F2FP.F16.F32.PACK_AB R4, R209, R217 ;  /* 0x000000d9d104723e */ /* 0x004fca00000000ff */
[----:B------:R-:W-:Y:S02]  /*8a10*/  F2FP.F16.F32.PACK_AB R12, R230, R231 ;  /* 0x000000e7e60c723e */ /* 0x000fe400000000ff */
[----:B------:R-:W-:Y:S01]  /*8a20*/  F2FP.F16.F32.PACK_AB R14, R226, R228 ;  /* 0x000000e4e20e723e */ /* 0x000fe200000000ff */
[--C-:B----4-:R-:W-:Y:S01]  /*8a30*/  FFMA.FTZ R3, R37, UR6, -R0.reuse ;  /* 0x0000000625037c23 */ /* 0x110fe20008010800 */
[----:B------:R-:W-:Y:S01]  /*8a40*/  FFMA.FTZ R0, R72, UR6, -R0 ;  /* 0x0000000648007c23 */ /* 0x000fe20008010800 */
[----:B------:R-:W2:Y:S01]  /*8a50*/  LDSM.16.MT88.4 R36, [R194+0x6800] ;  /* 0x00680000c224783b */ /* 0x000ea20000004200 */
[----:B-----5:R-:W-:Y:S01]  /*8a60*/  F2FP.F16.F32.PACK_AB R7, R183, R184 ;  /* 0x000000b8b707723e */ /* 0x020fe200000000ff */
[----:B------:R4:W-:Y:S06]  /*8a70*/  MUFU.EX2 R188, R3 ;  /* 0x0000000300bc7308 */ /* 0x0009ec0000000800 */
[C---:B---3--:R-:W-:Y:S02]  /*8a80*/  HMMA.16816.F32 R60, R4.reuse, R20, R60 ;  /* 0x00000014043c723c */ /* 0x048fe4000000183c */
[----:B------:R3:W-:Y:S04]  /*8a90*/  MUFU.EX2 R187, R0 ;  /* 0x0000000000bb7308 */ /* 0x0007e80000000800 */
[----:B------:R-:W-:Y:S01]  /*8aa0*/  HMMA.16816.F32 R56, R4, R22, R56 ;  /* 0x000000160438723c */ /* 0x000fe20000001838 */
[----:B----4-:R-:W-:-:S05]  /*8ab0*/  FFMA.FTZ R3, R244, R52, R191 ;  /* 0x00000034f4037223 */ /* 0x010fca00000100bf */
[C---:B------:R-:W-:Y:S06]  /*8ac0*/  HMMA.16816.F32 R48, R4.reuse, R28, R48 ;  /* 0x0000001c0430723c */ /* 0x040fec0000001830 */
[----:B------:R-:W-:Y:S01]  /*8ad0*/  HMMA.16816.F32 R44, R4, R30, R44 ;  /* 0x0000001e042c723c */ /* 0x000fe2000000182c */
[----:B---3--:R-:W-:-:S04]  /*8ae0*/  FFMA.FTZ R0, R156, UR6, -R17 ;  /* 0x000000069c007c23 */ /* 0x008fc80008010811 */
[----:B------:R3:W-:Y:S01]  /*8af0*/  MUFU.EX2 R182, R0 ;  /* 0x0000000000b67308 */ /* 0x0007e20000000800 */
[C---:B-1----:R-:W-:Y:S06]  /*8b00*/  HMMA.16816.F32 R40, R4.reuse, R24, R100 ;  /* 0x000000180428723c */ /* 0x042fec0000001864 */
[C---:B------:R-:W-:Y:S06]  /*8b10*/  HMMA.16816.F32 R108, R4.reuse, R26, R108 ;  /* 0x0000001a046c723c */ /* 0x040fec000000186c */
[----:B--2---:R-:W-:Y:S01]  /*8b20*/  HMMA.16816.F32 R116, R4, R36, R116 ;  /* 0x000000240474723c */ /* 0x004fe20000001874 */
[----:B---3--:R-:W-:-:S05]  /*8b30*/  FFMA.FTZ R0, R149, UR6, -R17 ;  /* 0x0000000695007c23 */ /* 0x008fca0008010811 */
        /* <DEDUP_REMOVED lines=15> */
[----:B------:R1:W3:Y:S01]  /*8c30*/  MUFU.EX2 R177, R0 ;  /* 0x0000000000b17308 */ /* 0x0002e20000000800 */
[C---:B------:R-:W-:Y:S01]  /*8c40*/  HMMA.16816.F32 R64, R12.reuse, R30, R64 ;  /* 0x0000001e0c40723c */ /* 0x040fe20000001840 */
[----:B------:R-:W4:Y:S05]  /*8c50*/  LDSM.16.MT88.4 R28, [R193+0x7000] ;  /* 0x00700000c11c783b */ /* 0x000f2a0000004200 */
        /* <DEDUP_REMOVED lines=8> */
[----:B------:R-:W-:Y:S01]  /*8ce0*/  HMMA.16816.F32 R68, R12, R38, R120 ;  /* 0x000000260c44723c */ /* 0x000fe20000001878 */
[----:B------:R-:W-:Y:S06]  /*8cf0*/  LDSM.16.MT88.4 R120, [R194+0x7800] ;  /* 0x00780000c278783b */ /* 0x000fec0000004200 */
        /* <DEDUP_REMOVED lines=18> */
[C---:B----4-:R-:W-:Y:S06]  /*8e20*/  HMMA.16816.F32 R48, R4.reuse, R28, R48 ;  /* 0x0000001c0430723c */ /* 0x050fec0000001830 */
[----:B------:R-:W-:Y:S01]  /*8e30*/  HMMA.16816.F32 R44, R4, R30, R44 ;  /* 0x0000001e042c723c */ /* 0x000fe2000000182c */
[----:B-1----:R-:W-:-:S04]  /*8e40*/  FFMA.FTZ R0, R166, UR6, -R17 ;  /* 0x00000006a6007c23 */ /* 0x002fc80008010811 */
[----:B------:R1:W2:Y:S01]  /*8e50*/  MUFU.EX2 R146, R0 ;  /* 0x0000000000927308 */ /* 0x0002a20000000800 */
[C---:B------:R-:W-:Y:S06]  /*8e60*/  HMMA.16816.F32 R40, R4.reuse, R32, R40 ;  /* 0x000000200428723c */ /* 0x040fec0000001828 */
[C---:B------:R-:W-:Y:S06]  /*8e70*/  HMMA.16816.F32 R108, R4.reuse, R34, R108 ;  /* 0x00000022046c723c */ /* 0x040fec000000186c */
[----:B-----5:R-:W-:Y:S01]  /*8e80*/  HMMA.16816.F32 R116, R4, R24, R116 ;  /* 0x000000180474723c */ /* 0x020fe20000001874 */
[----:B-1----:R-:W-:Y:S01]  /*8e90*/  FFMA.FTZ R0, R163, UR6, -R17 ;  /* 0x00000006a3007c23 */ /* 0x002fe20008010811 */
[----:B--2---:R-:W-:-:S04]  /*8ea0*/  F2FP.F16.F32.PACK_AB R13, R146, R148 ;  /* 0x00000094920d723e */ /* 0x004fc800000000ff */
[C---:B------:R-:W-:Y:S01]  /*8eb0*/  HMMA.16816.F32 R124, R4.reuse, R26, R124 ;  /* 0x0000001a047c723c */ /* 0x040fe2000000187c */
        /* <DEDUP_REMOVED lines=19> */
[----:B------:R-:W-:Y:S01]  /*8ff0*/  HMMA.16816.F32 R20, R12, R22, R136 ;  /* 0x000000160c14723c */ /* 0x000fe20000001888 */
[----:B------:R-:W-:Y:S02]  /*9000*/  MOV R69, R154 ;  /* 0x0000009a00457202 */ /* 0x000fe40000000f00 */
[----:B------:R-:W-:Y:S02]  /*9010*/  MOV R70, R155 ;  /* 0x0000009b00467202 */ /* 0x000fe40000000f00 */
[----:B------:R-:W-:-:S02]  /*9020*/  MOV R68, R153 ;  /* 0x0000009900447202 */ /* 0x000fc40000000f00 */
[----:B------:R-:W-:Y:S01]  /*9030*/  FFMA.FTZ R12, R243, R53, R213 ;  /* 0x00000035f30c7223 */ /* 0x000fe200000100d5 */
[----:B------:R-:W-:Y:S02]  /*9040*/  F2FP.F16.F32.PACK_AB R136, R229, R227 ;  /* 0x000000e3e588723e */ /* 0x000fe400000000ff */
        /* <DEDUP_REMOVED lines=107> */
[----:B------:R-:W-:Y:S01]  /*9700*/  VIADD R156, R208, 0xfffffffd ;  /* 0xfffffffdd09c7836 */ /* 0x000fe20000000000 */
[----:B------:R-:W1:Y:S01]  /*9710*/  @!P0 LDC.64 R14, c[0x0][0x220] ;  /* 0x00008800ff0e8b82 */ /* 0x000e620000000a00 */
[----:B------:R-:W-:-:S04]  /*9720*/  DEPBAR.LE SB0, 0x0 ;  /* 0x000080000000791a */ /* 0x000fc80000000000 */
[----:B------:R-:W-:Y:S01]  /*9730*/  SHF.R.S32.HI R0, RZ, 0x1f, R156 ;  /* 0x0000001fff007819 */ /* 0x000fe2000001149c */
[-C--:B------:R-:W-:Y:S02]  /*9740*/  IMAD.WIDE.U32 R4, R156, R248.reuse, RZ ;  /* 0x000000f89c047225 */ /* 0x080fe400078e00ff */
[----:B------:R-:W-:Y:S02]  /*9750*/  BAR.SYNC.DEFER_BLOCKING 0x0 ;  /* 0x0000000000007b1d */ /* 0x000fe40000010000 */
[----:B------:R-:W-:Y:S01]  /*9760*/  IMAD R0, R0, R248, RZ ;  /* 0x000000f800007224 */ /* 0x000fe200078e02ff */
[----:B------:R-:W-:-:S05]  /*9770*/  LEA R2, P1, R4, R236, 0x6 ;  /* 0x000000ec04027211 */ /* 0x000fca00078230ff */
[----:B------:R-:W2:Y:S01]  /*9780*/  @!P0 LDC.64 R12, c[0x0][0x220] ;  /* 0x00008800ff0c8b82 */ /* 0x000ea20000000a00 */
[----:B------:R-:W-:-:S04]  /*9790*/  IMAD R0, R156, R249, R0 ;  /* 0x000000f99c007224 */ /* 0x000fc800078e0200 */
[----:B------:R-:W-:Y:S01]  /*97a0*/  IMAD.IADD R3, R5, 0x1, R0 ;  /* 0x0000000105037824 */ /* 0x000fe200078e0200 */
[-C--:B------:R-:W-:Y:S02]  /*97b0*/  @!P0 IADD3 R0, P4, R252, R2.reuse, RZ ;  /* 0x00000002fc008210 */ /* 0x080fe40007f9e0ff */
[----:B------:R-:W3:Y:S01]  /*97c0*/  @!P0 LDC.64 R16, c[0x0][0x220] ;  /* 0x00008800ff108b82 */ /* 0x000ee20000000a00 */
[----:B------:R-:W-:Y:S02]  /*97d0*/  @!P0 LEA R5, P2, R248, R2, 0x5 ;  /* 0x00000002f8058211 */ /* 0x000fe400078428ff */
[----:B------:R-:W-:Y:S02]  /*97e0*/  LEA.HI.X R3, R4, R251, R3, 0x6, P1 ;  /* 0x000000fb04037211 */ /* 0x000fe400008f3403 */
[----:B-1----:R-:W-:Y:S02]  /*97f0*/  @!P0 LEA R6, P1, R5, R14, 0x1 ;  /* 0x0000000e05068211 */ /* 0x002fe400078208ff */
[----:B------:R-:W-:Y:S01]  /*9800*/  @!P0 LEA.HI.X R7, R248, R3, R249, 0x5, P2 ;  /* 0x00000003f8078211 */ /* 0x000fe200010f2cf9 */
[----:B------:R-:W1:Y:S01]  /*9810*/  @!P0 LDC.64 R18, c[0x0][0x220] ;  /* 0x00008800ff128b82 */ /* 0x000e620000000a00 */
[----:B------:R-:W-:Y:S01]  /*9820*/  @!P0 IMAD.X R4, R245, 0x1, R3, P4 ;  /* 0x00000001f5048824 */ /* 0x000fe200020e0603 */
[----:B------:R-:W-:Y:S01]  /*9830*/  @P0 STS.128 [R207+0x6000], RZ ;  /* 0x006000ffcf000388 */ /* 0x000fe20000000c00 */
[----:B------:R-:W-:-:S02]  /*9840*/  @!P0 LEA.HI.X R7, R5, R15, R7, 0x1, P1 ;  /* 0x0000000f05078211 */ /* 0x000fc400008f0c07 */
[----:B--2---:R-:W-:-:S04]  /*9850*/  @!P0 LEA R12, P3, R0, R12, 0x1 ;  /* 0x0000000c000c8211 */ /* 0x004fc800078608ff */
[----:B------:R-:W-:Y:S01]  /*9860*/  @!P0 LEA.HI.X R13, R0, R13, R4, 0x1, P3 ;  /* 0x0000000d000d8211 */ /* 0x000fe200018f0c04 */
[----:B------:R-:W-:Y:S01]  /*9870*/  @!P0 IMAD R0, R249, 0x30, RZ ;  /* 0x00000030f9008824 */ /* 0x000fe200078e02ff */
[----:B---3--:R-:W-:-:S04]  /*9880*/  @!P0 LEA R14, P2, R2, R16, 0x1 ;  /* 0x00000010020e8211 */ /* 0x008fc800078408ff */
[--C-:B------:R-:W-:Y:S01]  /*9890*/  @!P0 LEA.HI.X R15, R2, R17, R3.reuse, 0x1, P2 ;  /* 0x00000011020f8211 */ /* 0x100fe200010f0c03 */
[----:B------:R-:W-:-:S04]  /*98a0*/  @!P0 IMAD.WIDE.U32 R2, R248, 0x30, R2 ;  /* 0x00000030f8028825 */ /* 0x000fc800078e0002 */
[----:B------:R-:W-:Y:S01]  /*98b0*/  @!P0 IMAD.IADD R0, R0, 0x1, R3 ;  /* 0x0000000100008824 */ /* 0x000fe200078e0203 */
[C---:B-1----:R-:W-:Y:S01]  /*98c0*/  @!P0 LEA R4, P1, R2.reuse, R18, 0x1 ;  /* 0x0000001202048211 */ /* 0x042fe200078208ff */
[----:B------:R-:W-:Y:S01]  /*98d0*/  @!PT LDS RZ, [RZ] ;  /* 0x00000000fffff984 */ /* 0x000fe20000000800 */
[----:B------:R-:W-:Y:S01]  /*98e0*/  @!PT LDS RZ, [RZ] ;  /* 0x00000000fffff984 */ /* 0x000fe20000000800 */
[----:B------:R-:W-:Y:S01]  /*98f0*/  @!PT LDS RZ, [RZ] ;  /* 0x00000000fffff984 */ /* 0x000fe20000000800 */
[----:B------:R-:W-:Y:S03]  /*9900*/  @!P0 LDGSTS.E.BYPASS.LTC128B.128 [R207+0x6000], desc[UR10][R14.64] ;  /* 0x060000000ecf8fae */ /* 0x000fe6000b901d4a */
[----:B------:R-:W-:Y:S01]  /*9910*/  @!P0 LEA.HI.X R5, R2, R19, R0, 0x1, P1 ;  /* 0x0000001302058211 */ /* 0x000fe200008f0c00 */
[----:B------:R-:W-:Y:S01]  /*9920*/  @P0 STS.128 [R207+0x6800], RZ ;  /* 0x006800ffcf000388 */ /* 0x000fe20000000c00 */
[----:B------:R-:W-:-:S03]  /*9930*/  IMAD R0, R156, 0x40, R238 ;  /* 0x000000409c007824 */ /* 0x000fc600078e02ee */
[----:B------:R-:W-:Y:S01]  /*9940*/  @!PT LDS RZ, [RZ] ;  /* 0x00000000fffff984 */ /* 0x000fe20000000800 */
[----:B------:R-:W-:Y:S01]  /*9950*/  @!PT LDS RZ, [RZ] ;  /* 0x00000000fffff984 */ /* 0x000fe20000000800 */
[----:B------:R-:W-:Y:S01]  /*9960*/  @!PT LDS RZ, [RZ] ;  /* 0x00000000fffff984 */ /* 0x000fe20000000800 */
[----:B------:R-:W-:Y:S01]  /*9970*/  @!P0 LDGSTS.E.BYPASS.LTC128B.128 [R207+0x6800], desc[UR10][R12.64] ;  /* 0x068000000ccf8fae */ /* 0x000fe2000b901d4a */
[C---:B------:R-:W-:Y:S01]  /*9980*/  VIADD R3, R0.reuse, 0x8 ;  /* 0x0000000800037836 */ /* 0x040fe20000000000 */
[C---:B------:R-:W-:Y:S01]  /*9990*/  ISETP.GE.AND P1, PT, R0.reuse, R8, PT ;  /* 0x000000080000720c */ /* 0x040fe20003f26270 */
[C---:B------:R-:W-:Y:S01]  /*99a0*/  VIADD R2, R0.reuse, 0x1 ;  /* 0x0000000100027836 */ /* 0x040fe20000000000 */
[----:B------:R-:W-:Y:S01]  /*99b0*/  @P0 STS.128 [R207+0x7000], RZ ;  /* 0x007000ffcf000388 */ /* 0x000fe20000000c00 */
[----:B------:R-:W-:-:S03]  /*99c0*/  ISETP.GE.AND P3, PT, R0, R9, PT ;  /* 0x000000090000720c */ /* 0x000fc60003f66270 */
[----:B------:R-:W-:Y:S01]  /*99d0*/  @!PT LDS RZ, [RZ] ;  /* 0x00000000fffff984 */ /* 0x000fe20000000800 */
[----:B------:R-:W-:Y:S01]  /*99e0*/  @!PT LDS RZ, [RZ] ;  /* 0x00000000fffff984 */ /* 0x000fe20000000800 */
[----:B------:R-:W-:Y:S01]  /*99f0*/  @!PT LDS RZ, [RZ] ;  /* 0x00000000fffff984 */ /* 0x000fe20000000800 */
[----:B------:R-:W-:Y:S01]  /*9a00*/  @!P0 LDGSTS.E.BYPASS.LTC128B.128 [R207+0x7000], desc[UR10][R6.64] ;  /* 0x0700000006cf8fae */ /* 0x000fe2000b901d4a */
[C---:B------:R-:W-:Y:S02]  /*9a10*/  ISETP.GE.AND P2, PT, R2.reuse, R8, PT ;  /* 0x000000080200720c */ /* 0x040fe40003f46270 */
[C---:B------:R-:W-:Y:S01]  /*9a20*/  ISETP.GE.AND P4, PT, R2.reuse, R9, PT ;  /* 0x000000090200720c */ /* 0x040fe20003f86270 */
[----:B------:R-:W-:Y:S01]  /*9a30*/  @P0 STS.128 [R207+0x7800], RZ ;  /* 0x007800ffcf000388 */ /* 0x000fe20000000c00 */
[C---:B------:R-:W-:Y:S02]  /*9a40*/  ISETP.GE.AND P6, PT, R2.reuse, R11, PT ;  /* 0x0000000b0200720c */ /* 0x040fe40003fc6270 */
[----:B------:R-:W-:Y:S01]  /*9a50*/  ISETP.GE.AND P5, PT, R2, R10, PT ;  /* 0x0000000a0200720c */ /* 0x000fe20003fa6270 */
[----:B------:R-:W-:Y:S01]  /*9a60*/  @!PT LDS RZ, [RZ] ;  /* 0x00000000fffff984 */ /* 0x000fe20000000800 */
[----:B------:R-:W-:Y:S01]  /*9a70*/  @!PT LDS RZ, [RZ] ;  /* 0x00000000fffff984 */ /* 0x000fe20000000800 */
[----:B------:R-:W-:Y:S01]  /*9a80*/  @!PT LDS RZ, [RZ] ;  /* 0x00000000fffff984 */ /* 0x000fe20000000800 */
[----:B------:R1:W-:Y:S01]  /*9a90*/  @!P0 LDGSTS.E.BYPASS.LTC128B.128 [R207+0x7800], desc[UR10][R4.64] ;  /* 0x0780000004cf8fae */ /* 0x0003e2000b901d4a */
[----:B------:R-:W-:-:S03]  /*9aa0*/  VIADD R2, R0, 0x9 ;  /* 0x0000000900027836 */ /* 0x000fc60000000000 */
[----:B------:R-:W-:Y:S04]  /*9ab0*/  LDSM.16.M88.4 R36, [R199] ;  /* 0x00000000c724783b */ /* 0x000fe80000000200 */
[----:B------:R-:W-:Y:S04]  /*9ac0*/  LDSM.16.M88.4 R32, [R199+0x2000] ;  /* 0x00200000c720783b */ /* 0x000fe80000000200 */
[----:B------:R-:W-:Y:S04]  /*9ad0*/  LDSM.16.M88.4 R28, [R202] ;  /* 0x00000000ca1c783b */ /* 0x000fe80000000200 */
[----:B------:R-:W-:Y:S04]  /*9ae0*/  LDSM.16.M88.4 R40, [R198+0x4000] ;  /* 0x00400000c628783b */ /* 0x000fe80000000200 */
[----:B------:R-:W-:Y:S04]  /*9af0*/  LDSM.16.M88.4 R24, [R202+0x2000] ;  /* 0x00200000ca18783b */ /* 0x000fe80000000200 */
[----:B------:R-:W-:Y:S04]  /*9b00*/  LDSM.16.M88.4 R48, [R203] ;  /* 0x00000000cb30783b */ /* 0x000fe80000000200 */
[----:B-1----:R-:W1:Y:S04]  /*9b10*/  LDSM.16.M88.4 R4, [R192+0x4000] ;  /* 0x00400000c004783b */ /* 0x002e680000000200 */
[----:B------:R-:W2:Y:S04]  /*9b20*/  LDSM.16.M88.4 R20, [R200] ;  /* 0x00000000c814783b */ /* 0x000ea80000000200 */
[----:B------:R-:W-:Y:S04]  /*9b30*/  LDSM.16.M88.4 R52, [R197] ;  /* 0x00000000c534783b */ /* 0x000fe80000000200 */
[----:B------:R-:W3:Y:S04]  /*9b40*/  LDSM.16.M88.4 R16, [R200+0x2000] ;  /* 0x00200000c810783b */ /* 0x000ee80000000200 */
[----:B------:R-:W0:Y:S01]  /*9b50*/  LDGDEPBAR ;  /* 0x00000000000079af */ /* 0x000e220000000000 */
[-C--:B-1----:R-:W-:Y:S06]  /*9b60*/  HMMA.16816.F32 R12, R36, R4.reuse, RZ ;  /* 0x00000004240c723c */ /* 0x082fec00000018ff */
[C---:B------:R-:W-:Y:S06]  /*9b70*/  HMMA.16816.F32 R56, R32.reuse, R4, RZ ;  /* 0x000000042038723c */ /* 0x040fec00000018ff */
[-C--:B------:R-:W-:Y:S06]  /*9b80*/  HMMA.16816.F32 R64, R32, R6.reuse, RZ ;  /* 0x000000062040723c */ /* 0x080fec00000018ff */
[----:B------:R-:W-:Y:S01]  /*9b90*/  HMMA.16816.F32 R68, R36, R6, RZ ;  /* 0x000000062444723c */ /* 0x000fe200000018ff */
[----:B------:R-:W-:Y:S05]  /*9ba0*/  LDSM.16.M88.4 R4, [R201+0x2000] ;  /* 0x00200000c904783b */ /* 0x000fea0000000200 */
[-C--:B------:R-:W-:Y:S01]  /*9bb0*/  HMMA.16816.F32 R44, R28, R40.reuse, R12 ;  /* 0x000000281c2c723c */ /* 0x080fe2000000180c */
[----:B------:R-:W1:Y:S05]  /*9bc0*/  LDSM.16.M88.4 R12, [R201] ;  /* 0x00000000c90c783b */ /* 0x000e6a0000000200 */
[C---:B------:R-:W-:Y:S01]  /*9bd0*/  HMMA.16816.F32 R60, R24.reuse, R40, R56 ;  /* 0x00000028183c723c */ /* 0x040fe20000001838 */
[----:B------:R-:W4:Y:S05]  /*9be0*/  LDSM.16.M88.4 R56, [R192+0x4800] ;  /* 0x00480000c038783b */ /* 0x000f2a0000000200 */
[-C--:B------:R-:W-:Y:S06]  /*9bf0*/  HMMA.16816.F32 R64, R24, R42.reuse, R64 ;  /* 0x0000002a1840723c */ /* 0x080fec0000001840 */
[----:B------:R-:W-:Y:S06]  /*9c00*/  HMMA.16816.F32 R68, R28, R42, R68 ;  /* 0x0000002a1c44723c */ /* 0x000fec0000001844 */
[-C--:B--2---:R-:W-:Y:S06]  /*9c10*/  HMMA.16816.F32 R44, R20, R48.reuse, R44 ;  /* 0x00000030142c723c */ /* 0x084fec000000182c */
[C---:B---3--:R-:W-:Y:S06]  /*9c20*/  HMMA.16816.F32 R40, R16.reuse, R48, R60 ;  /* 0x000000301028723c */ /* 0x048fec000000183c */
[-C--:B------:R-:W-:Y:S06]  /*9c30*/  HMMA.16816.F32 R64, R16, R50.reuse, R64 ;  /* 0x000000321040723c */ /* 0x080fec0000001840 */
[----:B------:R-:W-:Y:S06]  /*9c40*/  HMMA.16816.F32 R60, R20, R50, R68 ;  /* 0x00000032143c723c */ /* 0x000fec0000001844 */
[----:B-1----:R-:W-:Y:S01]  /*9c50*/  HMMA.16816.F32 R72, R12, R52, R44 ;  /* 0x000000340c48723c */ /* 0x002fe2000000182c */
[----:B------:R-:W1:Y:S05]  /*9c60*/  LDSM.16.M88.4 R44, [R198+0x4800] ;  /* 0x00480000c62c783b */ /* 0x000e6a0000000200 */
[C---:B----4-:R-:W-:Y:S06]  /*9c70*/  HMMA.16816.F32 R48, R36.reuse, R56, RZ ;  /* 0x000000382430723c */ /* 0x050fec00000018ff */
[----:B------:R-:W-:Y:S06]  /*9c80*/  HMMA.16816.F32 R68, R36, R58, RZ ;  /* 0x0000003a2444723c */ /* 0x000fec00000018ff */
[----:B------:R-:W-:Y:S06]  /*9c90*/  HMMA.16816.F32 R76, R12, R54, R60 ;  /* 0x000000360c4c723c */ /* 0x000fec000000183c */
[C---:B------:R-:W-:Y:S01]  /*9ca0*/  HMMA.16816.F32 R144, R4.reuse, R52, R40 ;  /* 0x000000340490723c */ /* 0x040fe20000001828 */
[----:B------:R-:W2:Y:S01]  /*9cb0*/  LDSM.16.M88.4 R40, [R206] ;  /* 0x00000000ce28783b */ /* 0x000ea20000000200 */
[----:B------:R-:W-:Y:S01]  /*9cc0*/  FMUL.FTZ R72, R72, UR8 ;  /* 0x0000000848487c20 */ /* 0x000fe20008410000 */
[----:B------:R-:W-:Y:S01]  /*9cd0*/  FMUL.FTZ R73, R73, UR8 ;  /* 0x0000000849497c20 */ /* 0x000fe20008410000 */
[----:B------:R-:W-:Y:S01]  /*9ce0*/  FMUL.FTZ R74, R74, UR8 ;  /* 0x000000084a4a7c20 */ /* 0x000fe20008410000 */
[----:B------:R-:W-:Y:S01]  /*9cf0*/  FMUL.FTZ R75, R75, UR8 ;  /* 0x000000084b4b7c20 */ /* 0x000fe20008410000 */
[----:B------:R-:W-:Y:S01]  /*9d00*/  HMMA.16816.F32 R148, R4, R54, R64 ;  /* 0x000000360494723c */ /* 0x000fe20000001840 */
[----:B------:R-:W-:Y:S01]  /*9d10*/  MUFU.TANH R191, R72 ;  /* 0x0000004800bf7308 */ /* 0x000fe20000002400 */
[----:B------:R-:W3:Y:S07]  /*9d20*/  LDSM.16.M88.4 R52, [R197+0x800] ;  /* 0x00080000c534783b */ /* 0x000eee0000000200 */
[----:B------:R-:W-:Y:S01]  /*9d30*/  MUFU.TANH R190, R73 ;  /* 0x0000004900be7308 */ /* 0x000fe20000002400 */
[----:B-1----:R-:W-:Y:S02]  /*9d40*/  HMMA.16816.F32 R60, R28, R44, R48 ;  /* 0x0000002c1c3c723c */ /* 0x002fe40000001830 */
[----:B------:R-:W-:Y:S01]  /*9d50*/  FMUL.FTZ R76, R76, UR8 ;  /* 0x000000084c4c7c20 */ /* 0x000fe20008410000 */
[----:B------:R-:W-:Y:S01]  /*9d60*/  FMUL.FTZ R77, R77, UR8 ;  /* 0x000000084d4d7c20 */ /* 0x000fe20008410000 */
[----:B------:R-:W-:Y:S01]  /*9d70*/  FMUL.FTZ R78, R78, UR8 ;  /* 0x000000084e4e7c20 */ /* 0x000fe20008410000 */
[----:B------:R-:W-:Y:S01]  /*9d80*/  FMUL.FTZ R79, R79, UR8 ;  /* 0x000000084f4f7c20 */ /* 0x000fe20008410000 */
[----:B------:R-:W-:Y:S01]  /*9d90*/  HMMA.16816.F32 R48, R32, R56, RZ ;  /* 0x000000382030723c */ /* 0x000fe200000018ff */
[----:B------:R-:W-:Y:S01]  /*9da0*/  MUFU.TANH R188, R74 ;  /* 0x0000004a00bc7308 */ /* 0x000fe20000002400 */
[----:B------:R-:W-:Y:S01]  /*9db0*/  FMUL.FTZ R144, R144, UR8 ;  /* 0x0000000890907c20 */ /* 0x000fe20008410000 */
[----:B------:R-:W-:Y:S01]  /*9dc0*/  FMUL.FTZ R145, R145, UR8 ;  /* 0x0000000891917c20 */ /* 0x000fe20008410000 */
[----:B------:R-:W-:Y:S01]  /*9dd0*/  FMUL.FTZ R146, R146, UR8 ;  /* 0x0000000892927c20 */ /* 0x000fe20008410000 */
[----:B------:R-:W-:Y:S01]  /*9de0*/  FMUL.FTZ R147, R147, UR8 ;  /* 0x0000000893937c20 */ /* 0x000fe20008410000 */
[----:B------:R-:W-:Y:S02]  /*9df0*/  HMMA.16816.F32 R64, R28, R46, R68 ;  /* 0x0000002e1c40723c */ /* 0x000fe40000001844 */
[----:B------:R-:W-:Y:S01]  /*9e00*/  FMUL.FTZ R148, R148, UR8 ;  /* 0x0000000894947c20 */ /* 0x000fe20008410000 */
[----:B------:R-:W-:Y:S01]  /*9e10*/  FMUL.FTZ R149, R149, UR8 ;  /* 0x0000000895957c20 */ /* 0x000fe20008410000 */
[----:B------:R1:W4:Y:S01]  /*9e20*/  MUFU.TANH R185, R75 ;  /* 0x0000004b00b97308 */ /* 0x0003220000002400 */
[----:B------:R-:W-:Y:S01]  /*9e30*/  FMUL.FTZ R150, R150, UR8 ;  /* 0x0000000896967c20 */ /* 0x000fe20008410000 */
[----:B------:R-:W-:-:S06]  /*9e40*/  FMUL.FTZ R151, R151, UR8 ;  /* 0x0000000897977c20 */ /* 0x000fcc0008410000 */
[----:B------:R-:W5:Y:S01]  /*9e50*/  MUFU.TANH R184, R76 ;  /* 0x0000004c00b87308 */ /* 0x000f620000002400 */
[----:B--2---:R-:W-:Y:S06]  /*9e60*/  HMMA.16816.F32 R68, R20, R40, R60 ;  /* 0x000000281444723c */ /* 0x004fec000000183c */
[----:B------:R-:W-:Y:S01]  /*9e70*/  HMMA.16816.F32 R48, R24, R44, R48 ;  /* 0x0000002c1830723c */ /* 0x000fe20000001830 */
[----:B------:R-:W-:Y:S05]  /*9e80*/  MUFU.TANH R182, R77 ;  /* 0x0000004d00b67308 */ /* 0x000fea0000002400 */
[----:B-1----:R-:W-:Y:S01]  /*9e90*/  HMMA.16816.F32 R72, R32, R58, RZ ;  /* 0x0000003a2048723c */ /* 0x002fe200000018ff */
[----:B------:R-:W1:Y:S02]  /*9ea0*/  LDSM.16.M88.4 R56, [R192+0x5000] ;  /* 0x00500000c038783b */ /* 0x000e640000000200 */
[----:B------:R-:W2:Y:S03]  /*9eb0*/  MUFU.TANH R183, R78 ;  /* 0x0000004e00b77308 */ /* 0x000ea60000002400 */
[----:B------:R-:W-:Y:S05]  /*9ec0*/  HMMA.16816.F32 R60, R20, R42, R64 ;  /* 0x0000002a143c723c */ /* 0x000fea0000001840 */
[----:B------:R4:W2:Y:S07]  /*9ed0*/  MUFU.TANH R180, R79 ;  /* 0x0000004f00b47308 */ /* 0x0008ae0000002400 */
[----:B------:R-:W-:Y:S01]  /*9ee0*/  HMMA.16816.F32 R64, R16, R40, R48 ;  /* 0x000000281040723c */ /* 0x000fe20000001830 */
[----:B------:R-:W5:Y:S01]  /*9ef0*/  LDSM.16.M88.4 R48, [R198+0x5000] ;  /* 0x00500000c630783b */ /* 0x000f620000000200 */
[----:B------:R-:W2:Y:S04]  /*9f00*/  MUFU.TANH R186, R144 ;  /* 0x0000009000ba7308 */ /* 0x000ea80000002400 */
[----:B------:R-:W-:Y:S04]  /*9f10*/  HMMA.16816.F32 R44, R24, R46, R72 ;  /* 0x0000002e182c723c */ /* 0x000fe80000001848 */
[----:B------:R-:W-:Y:S02]  /*9f20*/  MUFU.TANH R189, R145 ;  /* 0x0000009100bd7308 */ /* 0x000fe40000002400 */
[C---:B---3--:R-:W-:Y:S06]  /*9f30*/  HMMA.16816.F32 R72, R12.reuse, R52, R68 ;  /* 0x000000340c48723c */ /* 0x048fec0000001844 */
[----:B------:R-:W-:Y:S01]  /*9f40*/  HMMA.16816.F32 R68, R12, R54, R60 ;  /* 0x000000360c44723c */ /* 0x000fe2000000183c */
[----:B------:R-:W-:Y:S05]  /*9f50*/  MUFU.TANH R187, R146 ;  /* 0x0000009200bb7308 */ /* 0x000fea0000002400 */
[----:B-1----:R-:W-:Y:S03]  /*9f60*/  HMMA.16816.F32 R60, R36, R56, RZ ;  /* 0x00000038243c723c */ /* 0x002fe600000018ff */
[----:B------:R1:W-:Y:S03]  /*9f70*/  MUFU.TANH R177, R147 ;  /* 0x0000009300b17308 */ /* 0x0003e60000002400 */
[----:B------:R-:W-:Y:S01]  /*9f80*/  HMMA.16816.F32 R44, R16, R42, R44 ;  /* 0x0000002a102c723c */ /* 0x000fe2000000182c */
[----:B------:R-:W3:Y:S04]  /*9f90*/  LDSM.16.M88.4 R40, [R205] ;  /* 0x00000000cd28783b */ /* 0x000ee80000000200 */
[----:B------:R-:W2:Y:S01]  /*9fa0*/  MUFU.TANH R181, R148 ;  /* 0x0000009400b57308 */ /* 0x000ea20000002400 */
[----:B----4-:R-:W-:Y:S01]  /*9fb0*/  HMMA.16816.F32 R76, R4, R52, R64 ;  /* 0x00000034044c723c */ /* 0x010fe20000001840 */
[----:B------:R-:W-:Y:S01]  /*9fc0*/  FMUL.FTZ R72, R72, UR8 ;  /* 0x0000000848487c20 */ /* 0x000fe20008410000 */
[----:B------:R-:W-:Y:S01]  /*9fd0*/  FMUL.FTZ R73, R73, UR8 ;  /* 0x0000000849497c20 */ /* 0x000fe20008410000 */
[----:B------:R-:W-:Y:S01]  /*9fe0*/  FMUL.FTZ R74, R74, UR8 ;  /* 0x000000084a4a7c20 */ /* 0x000fe20008410000 */
[----:B------:R-:W-:-:S02]  /*9ff0*/  FMUL.FTZ R75, R75, UR8 ;  /* 0x000000084b4b7c20 */ /* 0x000fc40008410000 */
[----:B------:R-:W-:Y:S01]  /*a000*/  HMMA.16816.F32 R64, R36, R58, RZ ;  /* 0x0000003a2440723c */ /* 0x000fe200000018ff */
[----:B------:R-:W-:Y:S01]  /*a010*/  MUFU.TANH R175, R72 ;  /* 0x0000004800af7308 */ /* 0x000fe20000002400 */
[----:B------:R-:W-:Y:S01]  /*a020*/  FMUL.FTZ R68, R68, UR8 ;  /* 0x0000000844447c20 */ /* 0x000fe20008410000 */
[----:B------:R-:W-:Y:S01]  /*a030*/  FMUL.FTZ R69, R69, UR8 ;  /* 0x0000000845457c20 */ /* 0x000fe20008410000 */
[----:B------:R-:W-:Y:S01]  /*a040*/  FMUL.FTZ R70, R70, UR8 ;  /* 0x0000000846467c20 */ /* 0x000fe20008410000 */
[----:B------:R-:W-:Y:S01]  /*a050*/  FMUL.FTZ R71, R71, UR8 ;  /* 0x0000000847477c20 */ /* 0x000fe20008410000 */
[----:B-----5:R-:W-:Y:S03]  /*a060*/  HMMA.16816.F32 R60, R28, R48, R60 ;  /* 0x000000301c3c723c */ /* 0x020fe6000000183c */
[----:B------:R-:W-:Y:S03]  /*a070*/  MUFU.TANH R174, R73 ;  /* 0x0000004900ae7308 */ /* 0x000fe60000002400 */
[----:B-1----:R-:W-:Y:S01]  /*a080*/  HMMA.16816.F32 R144, R4, R54, R44 ;  /* 0x000000360490723c */ /* 0x002fe2000000182c */
[----:B------:R-:W1:Y:S04]  /*a090*/  LDSM.16.M88.4 R52, [R197+0x1000] ;  /* 0x00100000c534783b */ /* 0x000e680000000200 */
[----:B------:R-:W-:Y:S01]  /*a0a0*/  MUFU.TANH R171, R74 ;  /* 0x0000004a00ab7308 */ /* 0x000fe20000002400 */
[----:B------:R-:W-:Y:S01]  /*a0b0*/  HMMA.16816.F32 R44, R32, R56, RZ ;  /* 0x00000038202c723c */ /* 0x000fe200000018ff */
[----:B------:R-:W-:Y:S01]  /*a0c0*/  FMUL.FTZ R76, R76, UR8 ;  /* 0x000000084c4c7c20 */ /* 0x000fe20008410000 */
[----:B------:R-:W-:Y:S01]  /*a0d0*/  FMUL.FTZ R77, R77, UR8 ;  /* 0x000000084d4d7c20 */ /* 0x000fe20008410000 */
[----:B------:R-:W-:Y:S01]  /*a0e0*/  FMUL.FTZ R78, R78, UR8 ;  /* 0x000000084e4e7c20 */ /* 0x000fe20008410000 */
[----:B------:R-:W-:-:S02]  /*a0f0*/  FMUL.FTZ R79, R79, UR8 ;  /* 0x000000084f4f7c20 */ /* 0x000fc40008410000 */
[----:B------:R-:W-:Y:S01]  /*a100*/  HMMA.16816.F32 R64, R28, R50, R64 ;  /* 0x000000321c40723c */ /* 0x000fe20000001840 */
[----:B------:R4:W-:Y:S08]  /*a110*/  MUFU.TANH R170, R75 ;  /* 0x0000004b00aa7308 */ /* 0x0009f00000002400 */
[----:B------:R-:W-:Y:S03]  /*a120*/  MUFU.TANH R173, R68 ;  /* 0x0000004400ad7308 */ /* 0x000fe60000002400 */
[----:B------:R-:W-:Y:S01]  /*a130*/  FMUL.FTZ R146, R146, UR8 ;  /* 0x0000000892927c20 */ /* 0x000fe20008410000 */
[----:B------:R-:W-:Y:S01]  /*a140*/  FMUL.FTZ R144, R144, UR8 ;  /* 0x0000000890907c20 */ /* 0x000fe20008410000 */
[----:B------:R-:W-:Y:S01]  /*a150*/  FMUL.FTZ R145, R145, UR8 ;  /* 0x0000000891917c20 */ /* 0x000fe20008410000 */
[----:B------:R-:W-:-:S02]  /*a160*/  FMUL.FTZ R147, R147, UR8 ;  /* 0x0000000893937c20 */ /* 0x000fc40008410000 */
[----:B------:R-:W-:Y:S01]  /*a170*/  MUFU.TANH R172, R69 ;  /* 0x0000004500ac7308 */ /* 0x000fe20000002400 */
[----:B----4-:R-:W-:Y:S06]  /*a180*/  HMMA.16816.F32 R72, R32, R58, RZ ;  /* 0x0000003a2048723c */ /* 0x010fec00000018ff */
[C---:B---3--:R-:W-:Y:S01]  /*a190*/  HMMA.16816.F32 R56, R20.reuse, R42, R64 ;  /* 0x0000002a1438723c */ /* 0x048fe20000001840 */
[----:B------:R-:W-:Y:S08]  /*a1a0*/  MUFU.TANH R169, R70 ;  /* 0x0000004600a97308 */ /* 0x000ff00000002400 */
[----:B------:R3:W-:Y:S08]  /*a1b0*/  MUFU.TANH R167, R71 ;  /* 0x0000004700a77308 */ /* 0x0007f00000002400 */
[----:B------:R-:W-:Y:S08]  /*a1c0*/  MUFU.TANH R168, R76 ;  /* 0x0000004c00a87308 */ /* 0x000ff00000002400 */
[----:B------:R-:W-:Y:S01]  /*a1d0*/  MUFU.TANH R165, R77 ;  /* 0x0000004d00a57308 */ /* 0x000fe20000002400 */
[----:B---3--:R-:W-:Y:S06]  /*a1e0*/  HMMA.16816.F32 R68, R20, R40, R60 ;  /* 0x000000281444723c */ /* 0x008fec000000183c */
[C---:B------:R-:W-:Y:S01]  /*a1f0*/  HMMA.16816.F32 R60, R24.reuse, R48, R44 ;  /* 0x00000030183c723c */ /* 0x040fe2000000182c */
[----:B------:R-:W3:Y:S01]  /*a200*/  LDSM.16.M88.4 R44, [R192+0x5800] ;  /* 0x00580000c02c783b */ /* 0x000ee20000000200 */
[----:B------:R-:W-:Y:S04]  /*a210*/  MUFU.TANH R161, R78 ;  /* 0x0000004e00a17308 */ /* 0x000fe80000002400 */
[----:B------:R-:W-:Y:S04]  /*a220*/  HMMA.16816.F32 R48, R24, R50, R72 ;  /* 0x000000321830723c */ /* 0x000fe80000001848 */
[----:B------:R4:W-:Y:S08]  /*a230*/  MUFU.TANH R158, R79 ;  /* 0x0000004f009e7308 */ /* 0x0009f00000002400 */
[----:B-1----:R-:W-:Y:S01]  /*a240*/  HMMA.16816.F32 R68, R12, R52, R68 ;  /* 0x000000340c44723c */ /* 0x002fe20000001844 */
[----:B------:R-:W-:Y:S05]  /*a250*/  MUFU.TANH R159, R146 ;  /* 0x00000092009f7308 */ /* 0x000fea0000002400 */
[----:B------:R-:W-:Y:S03]  /*a260*/  HMMA.16816.F32 R64, R16, R40, R60 ;  /* 0x000000281040723c */ /* 0x000fe6000000183c */
[----:B------:R-:W1:Y:S03]  /*a270*/  MUFU.TANH R179, R149 ;  /* 0x0000009500b37308 */ /* 0x000e660000002400 */
[----:B------:R-:W-:Y:S05]  /*a280*/  HMMA.16816.F32 R60, R12, R54, R56 ;  /* 0x000000360c3c723c */ /* 0x000fea0000001838 */
[----:B------:R-:W5:Y:S01]  /*a290*/  MUFU.TANH R178, R150 ;  /* 0x0000009600b27308 */ /* 0x000f620000002400 */
[----:B------:R-:W-:Y:S01]  /*a2a0*/  HMMA.16816.F32 R56, R16, R42, R48 ;  /* 0x0000002a1038723c */ /* 0x000fe20000001830 */
[----:B------:R-:W2:Y:S05]  /*a2b0*/  LDSM.16.M88.4 R40, [R198+0x5800] ;  /* 0x00580000c628783b */ /* 0x000eaa0000000200 */
[-C--:B---3--:R-:W-:Y:S01]  /*a2c0*/  HMMA.16816.F32 R48, R36, R44.reuse, RZ ;  /* 0x0000002c2430723c */ /* 0x088fe200000018ff */
[----:B------:R-:W3:Y:S01]  /*a2d0*/  MUFU.TANH R176, R151 ;  /* 0x0000009700b07308 */ /* 0x000ee20000002400 */
[----:B------:R-:W-:Y:S01]  /*a2e0*/  FMUL.FTZ R69, R69, UR8 ;  /* 0x0000000845457c20 */ /* 0x000fe20008410000 */
[----:B------:R-:W-:Y:S01]  /*a2f0*/  FMUL.FTZ R68, R68, UR8 ;  /* 0x0000000844447c20 */ /* 0x000fe20008410000 */
[----:B------:R-:W-:Y:S01]  /*a300*/  FMUL.FTZ R71, R71, UR8 ;  /* 0x0000000847477c20 */ /* 0x000fe20008410000 */
[----:B------:R-:W-:Y:S01]  /*a310*/  FMUL.FTZ R70, R70, UR8 ;  /* 0x0000000846467c20 */ /* 0x000fe20008410000 */
[C---:B------:R-:W-:Y:S03]  /*a320*/  HMMA.16816.F32 R72, R32.reuse, R44, RZ ;  /* 0x0000002c2048723c */ /* 0x040fe600000018ff */
[----:B------:R-:W3:Y:S03]  /*a330*/  MUFU.TANH R166, R144 ;  /* 0x0000009000a67308 */ /* 0x000ee60000002400 */
[-C--:B----4-:R-:W-:Y:S01]  /*a340*/  HMMA.16816.F32 R76, R32, R46.reuse, RZ ;  /* 0x0000002e204c723c */ /* 0x090fe200000018ff */
[----:B------:R-:W4:Y:S01]  /*a350*/  LDSM.16.M88.4 R32, [R204] ;  /* 0x00000000cc20783b */ /* 0x000f220000000200 */
[----:B------:R-:W-:Y:S01]  /*a360*/  FMUL.FTZ R61, R61, UR8 ;  /* 0x000000083d3d7c20 */ /* 0x000fe20008410000 */
[----:B------:R-:W-:Y:S01]  /*a370*/  FMUL.FTZ R62, R62, UR8 ;  /* 0x000000083e3e7c20 */ /* 0x000fe20008410000 */
[----:B------:R-:W-:Y:S01]  /*a380*/  FMUL.FTZ R60, R60, UR8 ;  /* 0x000000083c3c7c20 */ /* 0x000fe20008410000 */
[----:B------:R-:W-:Y:S01]  /*a390*/  FMUL.FTZ R63, R63, UR8 ;  /* 0x000000083f3f7c20 */ /* 0x000fe20008410000 */
[----:B------:R-:W-:Y:S01]  /*a3a0*/  HMMA.16816.F32 R36, R36, R46, RZ ;  /* 0x0000002e2424723c */ /* 0x000fe200000018ff */
[----:B------:R-:W-:Y:S05]  /*a3b0*/  MUFU.TANH R146, R61 ;  /* 0x0000003d00927308 */ /* 0x000fea0000002400 */
[C---:B------:R-:W-:Y:S03]  /*a3c0*/  HMMA.16816.F32 R64, R4.reuse, R52, R64 ;  /* 0x000000340440723c */ /* 0x040fe60000001840 */
[----:B------:R1:W-:Y:S03]  /*a3d0*/  MUFU.TANH R162, R62 ;  /* 0x0000003e00a27308 */ /* 0x0003e60000002400 */
[----:B------:R-:W-:Y:S05]  /*a3e0*/  HMMA.16816.F32 R56, R4, R54, R56 ;  /* 0x000000360438723c */ /* 0x000fea0000001838 */
[----:B------:R-:W-:Y:S01]  /*a3f0*/  MUFU.TANH R148, R60 ;  /* 0x0000003c00947308 */ /* 0x000fe20000002400 */
[C---:B--2---:R-:W-:Y:S06]  /*a400*/  HMMA.16816.F32 R44, R28.reuse, R40, R48 ;  /* 0x000000281c2c723c */ /* 0x044fec0000001830 */
[----:B------:R-:W-:Y:S01]  /*a410*/  HMMA.16816.F32 R36, R28, R42, R36 ;  /* 0x0000002a1c24723c */ /* 0x000fe20000001824 */
[----:B------:R-:W2:Y:S01]  /*a420*/  LDSM.16.M88.4 R28, [R197+0x1800] ;  /* 0x00180000c51c783b */ /* 0x000ea20000000200 */
[----:B-1----:R-:W-:Y:S01]  /*a430*/  FSEL R62, R185, -INF , !P4 ;  /* 0xff800000b93e7808 */ /* 0x002fe20006000000 */
[----:B------:R1:W-:Y:S01]  /*a440*/  MUFU.TANH R163, R63 ;  /* 0x0000003f00a37308 */ /* 0x0003e20000002400 */
[----:B------:R-:W-:Y:S01]  /*a450*/  ISETP.GE.AND P4, PT, R2, R9, PT ;  /* 0x000000090200720c */ /* 0x000fe20003f86270 */
[----:B------:R-:W-:-:S04]  /*a460*/  DEPBAR.LE SB0, 0x0 ;  /* 0x000080000000791a */ /* 0x000fc80000000000 */
[C---:B------:R-:W-:Y:S01]  /*a470*/  HMMA.16816.F32 R48, R24.reuse, R40, R72 ;  /* 0x000000281830723c */ /* 0x040fe20000001848 */
[----:B------:R-:W-:Y:S01]  /*a480*/  FMUL.FTZ R64, R64, UR8 ;  /* 0x0000000840407c20 */ /* 0x000fe20008410000 */
[----:B------:R-:W-:Y:S01]  /*a490*/  MUFU.TANH R150, R69 ;  /* 0x0000004500967308 */ /* 0x000fe20000002400 */
[----:B------:R-:W-:Y:S01]  /*a4a0*/  FMUL.FTZ R57, R57, UR8 ;  /* 0x0000000839397c20 */ /* 0x000fe20008410000 */
[----:B------:R-:W-:Y:S01]  /*a4b0*/  FMUL.FTZ R56, R56, UR8 ;  /* 0x0000000838387c20 */ /* 0x000fe20008410000 */
[----:B------:R-:W-:Y:S01]  /*a4c0*/  FMUL.FTZ R58, R58, UR8 ;  /* 0x000000083a3a7c20 */ /* 0x000fe20008410000 */
[----:B------:R-:W-:Y:S01]  /*a4d0*/  HMMA.16816.F32 R52, R24, R42, R76 ;  /* 0x0000002a1834723c */ /* 0x000fe2000000184c */
[----:B------:R-:W-:Y:S01]  /*a4e0*/  FSEL R40, R191, -INF , !P1 ;  /* 0xff800000bf287808 */ /* 0x000fe20004800000 */
[----:B------:R-:W-:Y:S01]  /*a4f0*/  FMUL.FTZ R59, R59, UR8 ;  /* 0x000000083b3b7c20 */ /* 0x000fe20008410000 */
[-C--:B------:R-:W-:Y:S01]  /*a500*/  ISETP.GE.AND P1, PT, R3, R8.reuse, PT ;  /* 0x000000080300720c */ /* 0x080fe20003f26270 */
[----:B------:R5:W-:Y:S01]  /*a510*/  MUFU.TANH R76, R57 ;  /* 0x00000039004c7308 */ /* 0x000be20000002400 */
[----:B------:R-:W-:Y:S01]  /*a520*/  FSEL R41, R190, -INF , !P2 ;  /* 0xff800000be297808 */ /* 0x000fe20005000000 */
[C---:B----4-:R-:W-:Y:S01]  /*a530*/  HMMA.16816.F32 R24, R20.reuse, R32, R44 ;  /* 0x000000201418723c */ /* 0x050fe2000000182c */
[----:B------:R-:W-:Y:S01]  /*a540*/  FSEL R42, R184, -INF , !P1 ;  /* 0xff800000b82a7808 */ /* 0x000fe20004800000 */
[----:B------:R-:W-:Y:S01]  /*a550*/  FMUL.FTZ R65, R65, UR8 ;  /* 0x0000000841417c20 */ /* 0x000fe20008410000 */
[----:B------:R-:W-:Y:S01]  /*a560*/  ISETP.GE.AND P1, PT, R3, R9, PT ;  /* 0x000000090300720c */ /* 0x000fe20003f26270 */
[----:B------:R-:W-:Y:S01]  /*a570*/  FMUL.FTZ R66, R66, UR8 ;  /* 0x0000000842427c20 */ /* 0x000fe20008410000 */
[----:B------:R-:W-:Y:S01]  /*a580*/  ISETP.GE.AND P2, PT, R2, R8, PT ;  /* 0x000000080200720c */ /* 0x000fe20003f46270 */
[----:B------:R-:W-:Y:S01]  /*a590*/  HMMA.16816.F32 R20, R20, R34, R36 ;  /* 0x000000221414723c */ /* 0x000fe20000001824 */
[----:B------:R-:W-:Y:S01]  /*a5a0*/  FSEL R61, R183, -INF , !P1 ;  /* 0xff800000b73d7808 */ /* 0x000fe20004800000 */
[----:B------:R4:W-:Y:S01]  /*a5b0*/  MUFU.TANH R75, R56 ;  /* 0x00000038004b7308 */ /* 0x0009e20000002400 */
[----:B------:R-:W-:Y:S01]  /*a5c0*/  ISETP.GE.AND P1, PT, R0, R11, PT ;  /* 0x0000000b0000720c */ /* 0x000fe20003f26270 */
[----:B------:R-:W-:Y:S01]  /*a5d0*/  FMUL.FTZ R67, R67, UR8 ;  /* 0x0000000843437c20 */ /* 0x000fe20008410000 */
[----:B-1----:R-:W-:-:S02]  /*a5e0*/  FSEL R63, R180, -INF , !P4 ;  /* 0xff800000b43f7808 */ /* 0x002fc40006000000 */
[----:B------:R-:W-:Y:S02]  /*a5f0*/  FSEL R60, R186, -INF , !P1 ;  /* 0xff800000ba3c7808 */ /* 0x000fe40004800000 */
[----:B------:R-:W-:Y:S01]  /*a600*/  FSEL R44, R182, -INF , !P2 ;  /* 0xff800000b62c7808 */ /* 0x000fe20005000000 */
[----:B------:R1:W-:Y:S01]  /*a610*/  MUFU.TANH R69, R58 ;  /* 0x0000003a00457308 */ /* 0x0003e20000002400 */
[CC--:B------:R-:W-:Y:S02]  /*a620*/  ISETP.GE.AND P4, PT, R2.reuse, R11.reuse, PT ;  /* 0x0000000b0200720c */ /* 0x0c0fe40003f86270 */
[-C--:B------:R-:W-:Y:S01]  /*a630*/  ISETP.GE.AND P1, PT, R2, R10.reuse, PT ;  /* 0x0000000a0200720c */ /* 0x080fe20003f26270 */
[----:B------:R-:W-:Y:S01]  /*a640*/  VIADD R2, R0, 0x10 ;  /* 0x0000001000027836 */ /* 0x000fe20000000000 */
[C---:B------:R-:W-:Y:S02]  /*a650*/  ISETP.GE.AND P2, PT, R3.reuse, R11, PT ;  /* 0x0000000b0300720c */ /* 0x040fe40003f46270 */
[----:B------:R-:W-:Y:S01]  /*a660*/  FSEL R46, R188, -INF , !P3 ;  /* 0xff800000bc2e7808 */ /* 0x000fe20005800000 */
[C---:B--2---:R-:W-:Y:S01]  /*a670*/  HMMA.16816.F32 R36, R12.reuse, R28, R24 ;  /* 0x0000001c0c24723c */ /* 0x044fe20000001818 */
[----:B------:R-:W-:Y:S01]  /*a680*/  ISETP.GE.AND P3, PT, R3, R10, PT ;  /* 0x0000000a0300720c */ /* 0x000fe20003f66270 */
[----:B------:R-:W-:Y:S01]  /*a690*/  VIADD R3, R0, 0x18 ;  /* 0x0000001800037836 */ /* 0x000fe20000000000 */
[----:B-----5:R-:W-:Y:S01]  /*a6a0*/  FSEL R57, R181, -INF , !P2 ;  /* 0xff800000b5397808 */ /* 0x020fe20005000000 */
[----:B------:R-:W-:Y:S01]  /*a6b0*/  MUFU.TANH R151, R68 ;  /* 0x0000004400977308 */ /* 0x000fe20000002400 */
[----:B------:R-:W-:Y:S01]  /*a6c0*/  ISETP.GE.AND P2, PT, R2, R8, PT ;  /* 0x000000080200720c */ /* 0x000fe20003f46270 */
[----:B------:R-:W-:Y:S01]  /*a6d0*/  HMMA.16816.F32 R24, R12, R30, R20 ;  /* 0x0000001e0c18723c */ /* 0x000fe20000001814 */
[----:B----4-:R-:W-:-:S02]  /*a6e0*/  FSEL R56, R189, -INF , !P6 ;  /* 0xff800000bd387808 */ /* 0x010fc40007000000 */
[C---:B------:R-:W-:Y:S02]  /*a6f0*/  ISETP.GE.AND P6, PT, R0.reuse, R10, PT ;  /* 0x0000000a0000720c */ /* 0x040fe40003fc6270 */
[----:B-1----:R-:W-:Y:S01]  /*a700*/  FSEL R58, R179, -INF , !P4 ;  /* 0xff800000b33a7808 */ /* 0x002fe20006000000 */
[C---:B------:R-:W-:Y:S01]  /*a710*/  HMMA.16816.F32 R20, R16.reuse, R32, R48 ;  /* 0x000000201014723c */ /* 0x040fe20000001830 */
[----:B------:R-:W-:Y:S01]  /*a720*/  VIADD R12, R0, 0x11 ;  /* 0x00000011000c7836 */ /* 0x000fe20000000000 */
[C---:B------:R-:W-:Y:S01]  /*a730*/  ISETP.GE.AND P4, PT, R2.reuse, R9, PT ;  /* 0x000000090200720c */ /* 0x040fe20003f86270 */
[----:B------:R-:W-:Y:S01]  /*a740*/  MUFU.TANH R164, R145 ;  /* 0x0000009100a47308 */ /* 0x000fe20000002400 */
[----:B------:R-:W-:Y:S02]  /*a750*/  FSEL R45, R187, -INF , !P6 ;  /* 0xff800000bb2d7808 */ /* 0x000fe40007000000 */
[----:B------:R-:W-:Y:S01]  /*a760*/  HMMA.16816.F32 R32, R16, R34, R52 ;  /* 0x000000221020723c */ /* 0x000fe20000001834 */
[----:B------:R-:W-:-:S02]  /*a770*/  ISETP.GE.AND P6, PT, R2, R11, PT ;  /* 0x0000000b0200720c */ /* 0x000fc40003fc6270 */
[----:B------:R-:W-:Y:S02]  /*a780*/  FSEL R47, R178, -INF , !P3 ;  /* 0xff800000b22f7808 */ /* 0x000fe40005800000 */
[----:B------:R1:W-:Y:S01]  /*a790*/  MUFU.TANH R68, R59 ;  /* 0x0000003b00447308 */ /* 0x0003e20000002400 */
[----:B------:R-:W-:Y:S01]  /*a7a0*/  FMUL.FTZ R36, R36, UR8 ;  /* 0x0000000824247c20 */ /* 0x000fe20008410000 */
[----:B------:R-:W-:Y:S01]  /*a7b0*/  FMUL.FTZ R37, R37, UR8 ;  /* 0x0000000825257c20 */ /* 0x000fe20008410000 */
[----:B---3--:R-:W-:Y:S01]  /*a7c0*/  FSEL R48, R176, -INF , !P1 ;  /* 0xff800000b0307808 */ /* 0x008fe20004800000 */
[----:B------:R-:W-:Y:S01]  /*a7d0*/  FMUL.FTZ R38, R38, UR8 ;  /* 0x0000000826267c20 */ /* 0x000fe20008410000 */
[----:B------:R-:W-:Y:S01]  /*a7e0*/  ISETP.GE.AND P3, PT, R12, R8, PT ;  /* 0x000000080c00720c */ /* 0x000fe20003f66270 */
[----:B------:R-:W-:Y:S01]  /*a7f0*/  FMUL.FTZ R39, R39, UR8 ;  /* 0x0000000827277c20 */ /* 0x000fe20008410000 */
[----:B------:R-:W-:Y:S01]  /*a800*/  FMUL.FTZ R13, R24, UR8 ;  /* 0x00000008180d7c20 */ /* 0x000fe20008410000 */
[----:B------:R2:W-:Y:S01]  /*a810*/  MUFU.TANH R14, R36 ;  /* 0x00000024000e7308 */ /* 0x0005e20000002400 */
[----:B------:R-:W-:Y:S01]  /*a820*/  FMUL.FTZ R25, R25, UR8 ;  /* 0x0000000819197c20 */ /* 0x000fe20008410000 */
[-C--:B------:R-:W-:Y:S01]  /*a830*/  ISETP.GE.AND P1, PT, R12, R9.reuse, PT ;  /* 0x000000090c00720c */ /* 0x080fe20003f26270 */
[----:B------:R-:W-:Y:S01]  /*a840*/  FMUL.FTZ R26, R26, UR8 ;  /* 0x000000081a1a7c20 */ /* 0x000fe20008410000 */
[----:B------:R-:W-:Y:S01]  /*a850*/  FSEL R77, R171, -INF , !P4 ;  /* 0xff800000ab4d7808 */ /* 0x000fe20006000000 */
[----:B------:R-:W-:Y:S01]  /*a860*/  HMMA.16816.F32 R16, R4, R28, R20 ;  /* 0x0000001c0410723c */ /* 0x000fe20000001814 */
[----:B------:R-:W-:Y:S01]  /*a870*/  ISETP.GE.AND P4, PT, R3, R9, PT ;  /* 0x000000090300720c */ /* 0x000fe20003f86270 */
[----:B------:R-:W-:Y:S01]  /*a880*/  FMUL.FTZ R27, R27, UR8 ;  /* 0x000000081b1b7c20 */ /* 0x000fe20008410000 */
[----:B------:R3:W4:Y:S01]  /*a890*/  MUFU.TANH R157, R147 ;  /* 0x00000093009d7308 */ /* 0x0007220000002400 */
[----:B-1----:R-:W-:-:S02]  /*a8a0*/  FSEL R59, R177, -INF , !P5 ;  /* 0xff800000b13b7808 */ /* 0x002fc40006800000 */
[----:B------:R-:W-:Y:S01]  /*a8b0*/  ISETP.GE.AND P5, PT, R2, R10, PT ;  /* 0x0000000a0200720c */ /* 0x000fe20003fa6270 */
[----:B------:R-:W-:Y:S01]  /*a8c0*/  VIADD R2, R0, 0x19 ;  /* 0x0000001900027836 */ /* 0x000fe20000000000 */
[----:B------:R-:W-:Y:S01]  /*a8d0*/  FSEL R144, R170, -INF , !P1 ;  /* 0xff800000aa907808 */ /* 0x000fe20004800000 */
[----:B------:R-:W-:Y:S01]  /*a8e0*/  HMMA.16816.F32 R28, R4, R30, R32 ;  /* 0x0000001e041c723c */ /* 0x000fe20000001820 */
[----:B------:R-:W-:Y:S01]  /*a8f0*/  FSEL R145, R169, -INF , !P4 ;  /* 0xff800000a9917808 */ /* 0x000fe20006000000 */
[----:B------:R-:W-:Y:S01]  /*a900*/  MUFU.TANH R160, R71 ;  /* 0x0000004700a07308 */ /* 0x000fe20000002400 */
[----:B--2---:R-:W-:Y:S02]  /*a910*/  FSEL R36, R175, -INF , !P2 ;  /* 0xff800000af247808 */ /* 0x004fe40005000000 */
[----:B------:R-:W-:Y:S02]  /*a920*/  ISETP.GE.AND P2, PT, R3, R8, PT ;  /* 0x000000080300720c */ /* 0x000fe40003f46270 */
[----:B------:R-:W-:Y:S01]  /*a930*/  ISETP.GE.AND P1, PT, R2, R9, PT ;  /* 0x000000090200720c */ /* 0x000fe20003f26270 */
[----:B------:R-:W-:Y:S01]  /*a940*/  VIADD R4, R0, 0x30 ;  /* 0x0000003000047836 */ /* 0x000fe20000000000 */
[----:B------:R-:W-:Y:S01]  /*a950*/  FSEL R24, R173, -INF , !P2 ;  /* 0xff800000ad187808 */ /* 0x000fe20005000000 */
[----:B------:R-:W1:Y:S01]  /*a960*/  MUFU.TANH R149, R70 ;  /* 0x0000004600957308 */ /* 0x000e620000002400 */
[----:B------:R-:W-:-:S02]  /*a970*/  ISETP.GE.AND P2, PT, R12, R11, PT ;  /* 0x0000000b0c00720c */ /* 0x000fc40003f46270 */
[----:B------:R-:W-:Y:S02]  /*a980*/  ISETP.GE.AND P4, PT, R3, R11, PT ;  /* 0x0000000b0300720c */ /* 0x000fe40003f86270 */
[----:B------:R-:W-:Y:S01]  /*a990*/  FSEL R50, R165, -INF , !P2 ;  /* 0xff800000a5327808 */ /* 0x000fe20005000000 */
[----:B------:R-:W-:Y:S01]  /*a9a0*/  FMUL.FTZ R18, R18, UR8 ;  /* 0x0000000812127c20 */ /* 0x000fe20008410000 */
[-C--:B------:R-:W-:Y:S01]  /*a9b0*/  ISETP.GE.AND P2, PT, R2, R10.reuse, PT ;  /* 0x0000000a0200720c */ /* 0x080fe20003f46270 */
[----:B------:R2:W-:Y:S01]  /*a9c0*/  MUFU.TANH R15, R37 ;  /* 0x00000025000f7308 */ /* 0x0005e20000002400 */
[----:B---3--:R-:W-:Y:S01]  /*a9d0*/  FSEL R147, R167, -INF , !P1 ;  /* 0xff800000a7937808 */ /* 0x008fe20004800000 */
[----:B------:R-:W-:Y:S01]  /*a9e0*/  FMUL.FTZ R17, R17, UR8 ;  /* 0x0000000811117c20 */ /* 0x000fe20008410000 */
[----:B------:R-:W-:Y:S01]  /*a9f0*/  ISETP.GE.AND P1, PT, R3, R10, PT ;  /* 0x0000000a0300720c */ /* 0x000fe20003f26270 */
[----:B------:R-:W-:Y:S01]  /*aa00*/  VIADD R3, R0, 0x28 ;  /* 0x0000002800037836 */ /* 0x000fe20000000000 */
[----:B------:R-:W-:Y:S01]  /*aa10*/  FSEL R51, R166, -INF , !P4 ;  /* 0xff800000a6337808 */ /* 0x000fe20006000000 */
[----:B------:R-:W-:Y:S01]  /*aa20*/  FMUL.FTZ R19, R19, UR8 ;  /* 0x0000000813137c20 */ /* 0x000fe20008410000 */
[----:B----4-:R-:W-:Y:S01]  /*aa30*/  FSEL R72, R157, -INF , !P2 ;  /* 0xff8000009d487808 */ /* 0x010fe20005000000 */
[----:B------:R3:W-:Y:S01]  /*aa40*/  MUFU.TANH R71, R25 ;  /* 0x0000001900477308 */ /* 0x0007e20000002400 */
[----:B------:R-:W-:Y:S01]  /*aa50*/  FMUL.FTZ R28, R28, UR8 ;  /* 0x000000081c1c7c20 */ /* 0x000fe20008410000 */
[----:B------:R-:W-:Y:S01]  /*aa60*/  FMUL.FTZ R6, R29, UR8 ;  /* 0x000000081d067c20 */ /* 0x000fe20008410000 */
[----:B------:R-:W-:-:S05]  /*aa70*/  FMUL.FTZ R5, R30, UR8 ;  /* 0x000000081e057c20 */ /* 0x000fca0008410000 */
[----:B------:R4:W5:Y:S01]  /*aa80*/  MUFU.TANH R73, R64 ;  /* 0x0000004000497308 */ /* 0x0009620000002400 */
[----:B--2---:R-:W-:Y:S02]  /*aa90*/  FSEL R37, R174, -INF , !P3 ;  /* 0xff800000ae257808 */ /* 0x004fe40005800000 */
[----:B------:R-:W-:-:S04]  /*aaa0*/  ISETP.GE.AND P3, PT, R2, R8, PT ;  /* 0x000000080200720c */ /* 0x000fc80003f66270 */
[----:B------:R-:W-:Y:S01]  /*aab0*/  FSEL R43, R172, -INF , !P3 ;  /* 0xff800000ac2b7808 */ /* 0x000fe20005800000 */
[----:B------:R2:W5:Y:S01]  /*aac0*/  MUFU.TANH R74, R65 ;  /* 0x00000041004a7308 */ /* 0x0005620000002400 */
[----:B---3--:R-:W-:Y:S02]  /*aad0*/  FSEL R25, R168, -INF , !P6 ;  /* 0xff800000a8197808 */ /* 0x008fe40007000000 */
[----:B------:R-:W-:Y:S01]  /*aae0*/  ISETP.GE.AND P6, PT, R2, R11, PT ;  /* 0x0000000b0200720c */ /* 0x000fe20003fc6270 */
[----:B------:R-:W-:Y:S01]  /*aaf0*/  VIADD R2, R0, 0x20 ;  /* 0x0000002000027836 */ /* 0x000fe20000000000 */
[----:B------:R-:W-:Y:S01]  /*ab00*/  ISETP.GE.AND P3, PT, R12, R10, PT ;  /* 0x0000000a0c00720c */ /* 0x000fe20003f66270 */
[----:B------:R-:W-:Y:S02]  /*ab10*/  VIADD R12, R0, 0x21 ;  /* 0x00000021000c7836 */ /* 0x000fe40000000000 */
[----:B------:R3:W5:Y:S01]  /*ab20*/  MUFU.TANH R78, R66 ;  /* 0x00000042004e7308 */ /* 0x0007620000002400 */
[----:B------:R-:W-:-:S02]  /*ab30*/  ISETP.GE.AND P4, PT, R2, R8, PT ;  /* 0x000000080200720c */ /* 0x000fc40003f86270 */
[----:B----4-:R-:W-:Y:S02]  /*ab40*/  FSEL R64, R164, -INF , !P6 ;  /* 0xff800000a4407808 */ /* 0x010fe40007000000 */
[C---:B------:R-:W-:Y:S02]  /*ab50*/  ISETP.GE.AND P6, PT, R2.reuse, R9, PT ;  /* 0x000000090200720c */ /* 0x040fe40003fc6270 */
[----:B------:R-:W-:Y:S01]  /*ab60*/  FSEL R20, R151, -INF , !P4 ;  /* 0xff80000097147808 */ /* 0x000fe20006000000 */
[----:B------:R4:W5:Y:S01]  /*ab70*/  MUFU.TANH R70, R67 ;  /* 0x0000004300467308 */ /* 0x0009620000002400 */
[----:B--2---:R-:W-:Y:S02]  /*ab80*/  FSEL R65, R161, -INF , !P5 ;  /* 0xff800000a1417808 */ /* 0x004fe40006800000 */
[----:B------:R-:W-:Y:S02]  /*ab90*/  ISETP.GE.AND P5, PT, R2, R11, PT ;  /* 0x0000000b0200720c */ /* 0x000fe40003fa6270 */
[----:B------:R-:W-:-:S02]  /*aba0*/  ISETP.GE.AND P2, PT, R12, R9, PT ;  /* 0x000000090c00720c */ /* 0x000fc40003f46270 */
[----:B------:R-:W-:Y:S01]  /*abb0*/  ISETP.GE.AND P4, PT, R3, R8, PT ;  /* 0x000000080300720c */ /* 0x000fe20003f86270 */
[----:B------:R2:W5:Y:S01]  /*abc0*/  MUFU.TANH R49, R13 ;  /* 0x0000000d00317308 */ /* 0x0005620000002400 */
[----:B---3--:R-:W-:Y:S02]  /*abd0*/  FSEL R66, R158, -INF , !P3 ;  /* 0xff8000009e427808 */ /* 0x008fe40005800000 */
[----:B------:R-:W-:Y:S01]  /*abe0*/  ISETP.GE.AND P3, PT, R2, R10, PT ;  /* 0x0000000a0200720c */ /* 0x000fe20003f66270 */
[----:B------:R-:W-:Y:S01]  /*abf0*/  VIADD R2, R0, 0x29 ;  /* 0x0000002900027836 */ /* 0x000fe20000000000 */
[----:B------:R-:W-:Y:S02]  /*ac00*/  FSEL R22, R148, -INF , !P4 ;  /* 0xff80000094167808 */ /* 0x000fe40006000000 */
[----:B-1----:R-:W-:Y:S01]  /*ac10*/  FSEL R149, R149, -INF , !P6 ;  /* 0xff80000095957808 */ /* 0x002fe20007000000 */
[----:B------:R-:W1:Y:S01]  /*ac20*/  MUFU.TANH R18, R18 ;  /* 0x0000001200127308 */ /* 0x000e620000002400 */
[----:B----4-:R-:W-:-:S02]  /*ac30*/  FSEL R67, R159, -INF , !P1 ;  /* 0xff8000009f437808 */ /* 0x010fc40004800000 */
[----:B------:R-:W-:Y:S02]  /*ac40*/  ISETP.GE.AND P1, PT, R12, R8, PT ;  /* 0x000000080c00720c */ /* 0x000fe40003f26270 */
[----:B------:R-:W-:Y:S02]  /*ac50*/  FSEL R160, R160, -INF , !P2 ;  /* 0xff800000a0a07808 */ /* 0x000fe40005000000 */
[----:B------:R-:W-:Y:S01]  /*ac60*/  ISETP.GE.AND P4, PT, R12, R11, PT ;  /* 0x0000000b0c00720c */ /* 0x000fe20003f86270 */
[----:B------:R-:W3:Y:S01]  /*ac70*/  MUFU.TANH R38, R38 ;  /* 0x0000002600267308 */ /* 0x000ee20000002400 */
[-C--:B------:R-:W-:Y:S01]  /*ac80*/  ISETP.GE.AND P6, PT, R3, R9.reuse, PT ;  /* 0x000000090300720c */ /* 0x080fe20003fc6270 */
[----:B--2---:R-:W-:Y:S01]  /*ac90*/  FMUL.FTZ R13, R16, UR8 ;  /* 0x00000008100d7c20 */ /* 0x004fe20008410000 */
[----:B------:R-:W-:Y:S02]  /*aca0*/  ISETP.GE.AND P2, PT, R2, R9, PT ;  /* 0x000000090200720c */ /* 0x000fe40003f46270 */
[----:B------:R-:W-:-:S02]  /*acb0*/  FSEL R21, R150, -INF , !P1 ;  /* 0xff80000096157808 */ /* 0x000fc40004800000 */
[----:B------:R-:W-:Y:S01]  /*acc0*/  ISETP.GE.AND P1, PT, R2, R8, PT ;  /* 0x000000080200720c */ /* 0x000fe20003f26270 */
[----:B------:R-:W2:Y:S01]  /*acd0*/  MUFU.TANH R39, R39 ;  /* 0x0000002700277308 */ /* 0x000ea20000002400 */
[----:B------:R-:W-:Y:S02]  /*ace0*/  FSEL R162, R162, -INF , !P6 ;  /* 0xff800000a2a27808 */ /* 0x000fe40007000000 */
[----:B------:R-:W-:Y:S02]  /*acf0*/  FSEL R163, R163, -INF , !P2 ;  /* 0xff800000a3a37808 */ /* 0x000fe40005000000 */
[----:B-----5:R-:W-:Y:S02]  /*ad00*/  FSEL R73, R73, -INF , !P5 ;  /* 0xff80000049497808 */ /* 0x020fe40006800000 */
[----:B------:R-:W-:Y:S01]  /*ad10*/  FSEL R74, R74, -INF , !P4 ;  /* 0xff8000004a4a7808 */ /* 0x000fe20006000000 */
[----:B------:R-:W4:Y:S01]  /*ad20*/  MUFU.TANH R26, R26 ;  /* 0x0000001a001a7308 */ /* 0x000f220000002400 */
[----:B------:R-:W-:-:S02]  /*ad30*/  ISETP.GE.AND P6, PT, R3, R11, PT ;  /* 0x0000000b0300720c */ /* 0x000fc40003fc6270 */
[-C--:B------:R-:W-:Y:S01]  /*ad40*/  ISETP.GE.AND P2, PT, R3, R10.reuse, PT ;  /* 0x0000000a0300720c */ /* 0x080fe20003f46270 */
[----:B------:R-:W-:Y:S01]  /*ad50*/  VIADD R3, R0, 0x31 ;  /* 0x0000003100037836 */ /* 0x000fe20000000000 */
[C---:B------:R-:W-:Y:S02]  /*ad60*/  ISETP.GE.AND P5, PT, R2.reuse, R11, PT ;  /* 0x0000000b0200720c */ /* 0x040fe40003fa6270 */
[-C--:B------:R-:W-:Y:S01]  /*ad70*/  ISETP.GE.AND P4, PT, R2, R10.reuse, PT ;  /* 0x0000000a0200720c */ /* 0x080fe20003f86270 */
[----:B------:R-:W-:Y:S01]  /*ad80*/  VIADD R2, R0, 0x38 ;  /* 0x0000003800027836 */ /* 0x000fe20000000000 */
[----:B------:R-:W-:Y:S01]  /*ad90*/  FSEL R16, R146, -INF , !P1 ;  /* 0xff80000092107808 */ /* 0x000fe20004800000 */
[----:B------:R-:W-:Y:S01]  /*ada0*/  VIADD R0, R0, 0x39 ;  /* 0x0000003900007836 */ /* 0x000fe20000000000 */
[----:B------:R-:W-:Y:S01]  /*adb0*/  ISETP.GE.AND P1, PT, R12, R10, PT ;  /* 0x0000000a0c00720c */ /* 0x000fe20003f26270 */
[----:B------:R-:W5:Y:S01]  /*adc0*/  MUFU.TANH R27, R27 ;  /* 0x0000001b001b7308 */ /* 0x000f620000002400 */
[----:B------:R-:W-:-:S02]  /*add0*/  FSEL R78, R78, -INF , !P3 ;  /* 0xff8000004e4e7808 */ /* 0x000fc40005800000 */
[----:B------:R-:W-:Y:S02]  /*ade0*/  FSEL R79, R70, -INF , !P1 ;  /* 0xff800000464f7808 */ /* 0x000fe40004800000 */
[-C--:B------:R-:W-:Y:S02]  /*adf0*/  ISETP.GE.AND P3, PT, R2, R8.reuse, PT ;  /* 0x000000080200720c */ /* 0x080fe40003f66270 */
[----:B------:R-:W-:Y:S01]  /*ae00*/  ISETP.GE.AND P1, PT, R0, R8, PT ;  /* 0x000000080000720c */ /* 0x000fe20003f26270 */
[----:B------:R-:W5:Y:S01]  /*ae10*/  MUFU.TANH R13, R13 ;  /* 0x0000000d000d7308 */ /* 0x000f620000002400 */
[----:B------:R-:W-:Y:S02]  /*ae20*/  FSEL R75, R75, -INF , !P6 ;  /* 0xff8000004b4b7808 */ /* 0x000fe40007000000 */
[----:B------:R-:W-:Y:S02]  /*ae30*/  FSEL R146, R69, -INF , !P2 ;  /* 0xff80000045927808 */ /* 0x000fe40005000000 */
[----:B------:R-:W-:-:S02]  /*ae40*/  FSEL R32, R49, -INF , !P3 ;  /* 0xff80000031207808 */ /* 0x000fc40005800000 */
[----:B------:R-:W-:Y:S01]  /*ae50*/  FSEL R71, R71, -INF , !P1 ;  /* 0xff80000047477808 */ /* 0x000fe20004800000 */
[----:B------:R-:W5:Y:S01]  /*ae60*/  MUFU.TANH R17, R17 ;  /* 0x0000001100117308 */ /* 0x000f620000002400 */
[C---:B------:R-:W-:Y:S02]  /*ae70*/  ISETP.GE.AND P6, PT, R4.reuse, R8, PT ;  /* 0x000000080400720c */ /* 0x040fe40003fc6270 */
[C---:B------:R-:W-:Y:S02]  /*ae80*/  ISETP.GE.AND P2, PT, R4.reuse, R9, PT ;  /* 0x000000090400720c */ /* 0x040fe40003f46270 */
[C---:B------:R-:W-:Y:S02]  /*ae90*/  ISETP.GE.AND P3, PT, R4.reuse, R11, PT ;  /* 0x0000000b0400720c */ /* 0x040fe40003f66270 */
[----:B------:R-:W-:Y:S01]  /*aea0*/  ISETP.GE.AND P1, PT, R4, R10, PT ;  /* 0x0000000a0400720c */ /* 0x000fe20003f26270 */
[----:B------:R-:W-:Y:S01]  /*aeb0*/  FMUL.FTZ R4, R31, UR8 ;  /* 0x000000081f047c20 */ /* 0x000fe20008410000 */
[----:B------:R-:W5:Y:S01]  /*aec0*/  MUFU.TANH R19, R19 ;  /* 0x0000001300137308 */ /* 0x000f620000002400 */
[----:B------:R-:W-:-:S02]  /*aed0*/  FSEL R76, R76, -INF , !P5 ;  /* 0xff8000004c4c7808 */ /* 0x000fc40006800000 */
[----:B-1----:R-:W-:Y:S02]  /*aee0*/  FSEL R164, R18, -INF , !P1 ;  /* 0xff80000012a47808 */ /* 0x002fe40004800000 */
[----:B------:R-:W-:Y:S02]  /*aef0*/  ISETP.GE.AND P1, PT, R208, 0x4, PT ;  /* 0x00000004d000780c */ /* 0x000fe40003f26270 */
[----:B------:R-:W-:Y:S01]  /*af00*/  ISETP.GE.AND P5, PT, R3, R8, PT ;  /* 0x000000080300720c */ /* 0x000fe20003fa6270 */
[----:B------:R-:W1:Y:S01]  /*af10*/  MUFU.TANH R28, R28 ;  /* 0x0000001c001c7308 */ /* 0x000e620000002400 */
[----:B------:R-:W-:Y:S02]  /*af20*/  FSEL R148, R68, -INF , !P4 ;  /* 0xff80000044947808 */ /* 0x000fe40006000000 */
[----:B------:R-:W-:Y:S02]  /*af30*/  FSEL R14, R14, -INF , !P6 ;  /* 0xff8000000e0e7808 */ /* 0x000fe40007000000 */
[----:B------:R-:W-:-:S02]  /*af40*/  FSEL R15, R15, -INF , !P5 ;  /* 0xff8000000f0f7808 */ /* 0x000fc40006800000 */
[----:B---3--:R-:W-:Y:S01]  /*af50*/  FSEL R150, R38, -INF , !P2 ;  /* 0xff80000026967808 */ /* 0x008fe20005000000 */
[----:B------:R-:W3:Y:S01]  /*af60*/  MUFU.TANH R6, R6 ;  /* 0x0000000600067308 */ /* 0x000ee20000002400 */
[----:B------:R-:W-:Y:S01]  /*af70*/  BAR.SYNC.DEFER_BLOCKING 0x0 ;  /* 0x0000000000007b1d */ /* 0x000fe20000010000 */
[CC--:B------:R-:W-:Y:S02]  /*af80*/  ISETP.GE.AND P4, PT, R3.reuse, R9.reuse, PT ;  /* 0x000000090300720c */ /* 0x0c0fe40003f86270 */
[-C--:B------:R-:W-:Y:S02]  /*af90*/  ISETP.GE.AND P6, PT, R2, R9.reuse, PT ;  /* 0x000000090200720c */ /* 0x080fe40003fc6270 */
[----:B------:R-:W-:Y:S02]  /*afa0*/  ISETP.GE.AND P5, PT, R0, R9, PT ;  /* 0x000000090000720c */ /* 0x000fe40003fa6270 */
[----:B------:R-:W3:Y:S01]  /*afb0*/  MUFU.TANH R5, R5 ;  /* 0x0000000500057308 */ /* 0x000ee20000002400 */
[----:B------:R-:W-:-:S02]  /*afc0*/  ISETP.GE.AND P2, PT, R3, R11, PT ;  /* 0x0000000b0300720c */ /* 0x000fc40003f46270 */
[----:B--2---:R-:W-:Y:S02]  /*afd0*/  FSEL R157, R39, -INF , !P4 ;  /* 0xff800000279d7808 */ /* 0x004fe40006000000 */
[----:B----4-:R-:W-:Y:S02]  /*afe0*/  FSEL R168, R26, -INF , !P6 ;  /* 0xff8000001aa87808 */ /* 0x010fe40007000000 */
[----:B-----5:R-:W-:Y:S01]  /*aff0*/  FSEL R169, R27, -INF , !P5 ;  /* 0xff8000001ba97808 */ /* 0x020fe20006800000 */
[----:B------:R-:W2:Y:S01]  /*b000*/  MUFU.TANH R4, R4 ;  /* 0x0000000400047308 */ /* 0x000ea20000002400 */
[----:B------:R-:W-:Y:S02]  /*b010*/  FSEL R151, R13, -INF , !P3 ;  /* 0xff8000000d977808 */ /* 0x000fe40005800000 */
[----:B------:R-:W-:Y:S02]  /*b020*/  FSEL R159, R17, -INF , !P2 ;  /* 0xff800000119f7808 */ /* 0x000fe40005000000 */
[----:B------:R-:W-:-:S02]  /*b030*/  ISETP.GE.AND P4, PT, R3, R10, PT ;  /* 0x0000000a0300720c */ /* 0x000fc40003f86270 */
[-C--:B------:R-:W-:Y:S02]  /*b040*/  ISETP.GE.AND P6, PT, R2, R11.reuse, PT ;  /* 0x0000000b0200720c */ /* 0x080fe40003fc6270 */
[----:B------:R-:W-:Y:S02]  /*b050*/  ISETP.GE.AND P5, PT, R0, R11, PT ;  /* 0x0000000b0000720c */ /* 0x000fe40003fa6270 */
[-C--:B------:R-:W-:Y:S02]  /*b060*/  ISETP.GE.AND P3, PT, R2, R10.reuse, PT ;  /* 0x0000000a0200720c */ /* 0x080fe40003f66270 */
[----:B------:R-:W-:Y:S02]  /*b070*/  ISETP.GE.AND P2, PT, R0, R10, PT ;  /* 0x0000000a0000720c */ /* 0x000fe40003f46270 */
[----:B------:R-:W-:Y:S02]  /*b080*/  FSEL R165, R19, -INF , !P4 ;  /* 0xff80000013a57808 */ /* 0x000fe40006000000 */
[----:B-1----:R-:W-:-:S02]  /*b090*/  FSEL R158, R28, -INF , !P6 ;  /* 0xff8000001c9e7808 */ /* 0x002fc40007000000 */
[----:B---3--:R-:W-:Y:S02]  /*b0a0*/  FSEL R161, R6, -INF , !P5 ;  /* 0xff80000006a17808 */ /* 0x008fe40006800000 */
[----:B------:R-:W-:Y:S02]  /*b0b0*/  FSEL R167, R5, -INF , !P3 ;  /* 0xff80000005a77808 */ /* 0x000fe40005800000 */
[----:B--2---:R-:W-:Y:S01]  /*b0c0*/  FSEL R166, R4, -INF , !P2 ;  /* 0xff80000004a67808 */ /* 0x004fe20005000000 */
[----:B------:R-:W-:Y:S06]  /*b0d0*/  @!P1 BRA `(.L_x_1155) ;  /* 0x0000000000d49947 */ /* 0x000fec0003800000 */
[----:B------:R-:W2:Y:S04]  /*b0e0*/  LDL.64 R218, [R1+0x58] ;  /* 0x0000580001da7983 */ /* 0x000ea80000100a00 */
[----:B------:R-:W3:Y:S01]  /*b0f0*/  LDL.64 R234, [R1+0x48] ;  /* 0x0000480001ea7983 */ /* 0x000ee20000100a00 */
[----:B------:R-:W-:Y:S01]  /*b100*/  VIADD R0, R208, 0xfffffffc ;  /* 0xfffffffcd0007836 */ /* 0x000fe20000000000 */
[----:B------:R-:W1:Y:S01]  /*b110*/  @!P0 LDC.64 R8, c[0x0][0x218] ;  /* 0x00008600ff088b82 */ /* 0x000e620000000a00 */
[----:B------:R-:W-:Y:S01]  /*b120*/  BSSY B0, `(.L_x_1156) ;  /* 0x000002f000007945 */ /* 0x000fe20003800000 */
[----:B------:R4:W-:Y:S01]  /*b130*/  @P0 STS.128 [R207+0x4000], RZ ;  /* 0x004000ffcf000388 */ /* 0x0009e20000000c00 */
[----:B------:R-:W-:Y:S01]  /*b140*/  IMAD.WIDE.U32 R4, R0, R246, RZ ;  /* 0x000000f600047225 */ /* 0x000fe200078e00ff */
[----:B------:R-:W-:-:S04]  /*b150*/  SHF.R.S32.HI R2, RZ, 0x1f, R0 ;  /* 0x0000001fff027819 */ /* 0x000fc80000011400 */
[----:B------:R-:W5:Y:S01]  /*b160*/  @!P0 LDC.64 R10, c[0x0][0x218] ;  /* 0x00008600ff0a8b82 */ /* 0x000f620000000a00 */
[----:B------:R-:W-:-:S04]  /*b170*/  IMAD R2, R2, R246, RZ ;  /* 0x000000f602027224 */ /* 0x000fc800078e02ff */
[----:B------:R-:W-:-:S03]  /*b180*/  IMAD R0, R0, R247, R2 ;  /* 0x000000f700007224 */ /* 0x000fc600078e0202 */
[----:B------:R-:W4:Y:S01]  /*b190*/  @!P0 LDC.64 R12, c[0x0][0x218] ;  /* 0x00008600ff0c8b82 */ /* 0x000f220000000a00 */
[----:B------:R-:W-:Y:S01]  /*b1a0*/  IMAD.IADD R3, R5, 0x1, R0 ;  /* 0x0000000105037824 */ /* 0x000fe200078e0200 */
[----:B--2---:R-:W-:-:S04]  /*b1b0*/  LEA R2, P2, R4, R218, 0x6 ;  /* 0x000000da04027211 */ /* 0x004fc800078430ff */
[-C--:B------:R-:W-:Y:S02]  /*b1c0*/  @!P0 IADD3 R0, P5, R240, R2.reuse, RZ ;  /* 0x00000002f0008210 */ /* 0x080fe40007fbe0ff */
[----:B---3--:R-:W-:Y:S02]  /*b1d0*/  LEA.HI.X R3, R4, R235, R3, 0x6, P2 ;  /* 0x000000eb04037211 */ /* 0x008fe400010f3403 */
[----:B------:R-:W-:Y:S02]  /*b1e0*/  @!P0 LEA R5, P3, R246, R2, 0x5 ;  /* 0x00000002f6058211 */ /* 0x000fe400078628ff */
[----:B-1----:R-:W-:Y:S01]  /*b1f0*/  @!P0 LEA R8, P6, R2, R8, 0x1 ;  /* 0x0000000802088211 */ /* 0x002fe200078c08ff */
[----:B------:R-:W-:Y:S01]  /*b200*/  @!P0 IMAD.X R7, R239, 0x1, R3, P5 ;  /* 0x00000001ef078824 */ /* 0x000fe200028e0603 */
[----:B-----5:R-:W-:Y:S02]  /*b210*/  @!P0 LEA R6, P4, R0, R10, 0x1 ;  /* 0x0000000a00068211 */ /* 0x020fe400078808ff */
[----:B----4-:R-:W-:-:S02]  /*b220*/  @!P0 LEA R4, P2, R5, R12, 0x1 ;  /* 0x0000000c05048211 */ /* 0x010fc400078408ff */
        /* <DEDUP_REMOVED lines=30> */
.L_x_1157:
[----:B------:R-:W-:Y:S05]  /*b410*/  BSYNC B0 ;  /* 0x0000000000007941 */ /* 0x000fea0003800000 */
.L_x_1156:
[----:B------:R-:W0:Y:S02]  /*b420*/  LDGDEPBAR ;  /* 0x00000000000079af */ /* 0x000e240000000000 */
.L_x_1155:
[----:B------:R-:W-:Y:S01]  /*b430*/  FMNMX.FTZ R70, R155, R40, !PT ;  /* 0x000000289b467209 */ /* 0x000fe20007810000 */
[----:B------:R-:W-:Y:S01]  /*b440*/  LDSM.16.MT88.4 R28, [R194+0x6000] ;  /* 0x00600000c21c783b */ /* 0x000fe20000004200 */
[----:B------:R-:W-:Y:S02]  /*b450*/  @P1 IADD3 R208, R208, -0x4, RZ ;  /* 0xfffffffcd0d01810 */ /* 0x000fe40007ffe0ff */
        /* <DEDUP_REMOVED lines=25> */
[----:B---3--:R-:W-:Y:S02]  /*b5f0*/  FMNMX.FTZ R70, R70, R2, !PT ;  /* 0x0000000246467209 */ /* 0x008fe40007810000 */
[----:B------:R-:W-:Y:S02]  /*b600*/  FMNMX.FTZ R2, R153, R60, !PT ;  /* 0x0000003c99027209 */ /* 0x000fe40007810000 */
[----:B------:R-:W-:Y:S01]  /*b610*/  FMNMX.FTZ R3, R147, R0, !PT ;  /* 0x0000000093037209 */ /* 0x000fe20007810000 */
[----:B------:R-:W-:Y:S01]  /*b620*/  FMUL.FTZ R0, R70, UR6 ;  /* 0x0000000646007c20 */ /* 0x000fe20008410000 */
[----:B------:R-:W-:Y:S02]  /*b630*/  FMNMX.FTZ R2, R56, R2, !PT ;  /* 0x0000000238027209 */ /* 0x000fe40007810000 */
[----:B------:R-:W-:-:S02]  /*b640*/  FSETP.NEU.FTZ.AND P4, PT, R70, -INF , PT ;  /* 0xff8000004600780b */ /* 0x000fc40003f9d000 */
[----:B------:R-:W-:Y:S02]  /*b650*/  FMNMX.FTZ R3, R149, R3, !PT ;  /* 0x0000000395037209 */ /* 0x000fe40007810000 */
[----:B------:R-:W-:Y:S02]  /*b660*/  FMNMX.FTZ R2, R57, R2, !PT ;  /* 0x0000000239027209 */ /* 0x000fe40007810000 */
[----:B------:R-:W-:Y:S02]  /*b670*/  FSEL R0, R0, RZ, P4 ;  /* 0x000000ff00007208 */ /* 0x000fe40002000000 */
[----:B------:R-:W-:Y:S02]  /*b680*/  FMNMX.FTZ R3, R160, R3, !PT ;  /* 0x00000003a0037209 */ /* 0x000fe40007810000 */
[----:B------:R-:W-:Y:S01]  /*b690*/  FMNMX.FTZ R2, R58, R2, !PT ;  /* 0x000000023a027209 */ /* 0x000fe20007810000 */
[--C-:B-12---:R-:W-:Y:S01]  /*b6a0*/  FFMA.FTZ R4, R40, UR6, -R0.reuse ;  /* 0x0000000628047c23 */ /* 0x106fe20008010800 */
[----:B------:R-:W-:Y:S01]  /*b6b0*/  FMNMX.FTZ R3, R162, R3, !PT ;  /* 0x00000003a2037209 */ /* 0x000fe20007810000 */
[----:B------:R-:W-:Y:S01]  /*b6c0*/  FFMA.FTZ R5, R41, UR6, -R0 ;  /* 0x0000000629057c23 */ /* 0x000fe20008010800 */
[----:B------:R-:W-:Y:S01]  /*b6d0*/  FMNMX.FTZ R2, R25, R2, !PT ;  /* 0x0000000219027209 */ /* 0x000fe20007810000 */
[----:B------:R1:W-:Y:S01]  /*b6e0*/  MUFU.EX2 R229, R4 ;  /* 0x0000000400e57308 */ /* 0x0003e20000000800 */
[----:B------:R-:W-:-:S04]  /*b6f0*/  FMNMX.FTZ R3, R163, R3, !PT ;  /* 0x00000003a3037209 */ /* 0x000fc80007810000 */
[----:B------:R-:W-:-:S03]  /*b700*/  FMNMX.FTZ R3, R150, R3, !PT ;  /* 0x0000000396037209 */ /* 0x000fc60007810000 */
[----:B------:R2:W-:Y:S01]  /*b710*/  MUFU.EX2 R228, R5 ;  /* 0x0000000500e47308 */ /* 0x0005e20000000800 */
[----:B------:R-:W-:-:S04]  /*b720*/  FMNMX.FTZ R69, R157, R3, !PT ;  /* 0x000000039d457209 */ /* 0x000fc80007810000 */
[----:B------:R-:W-:Y:S02]  /*b730*/  FMNMX.FTZ R69, R168, R69, !PT ;  /* 0x00000045a8457209 */ /* 0x000fe40007810000 */
[----:B-1----:R-:W-:Y:S02]  /*b740*/  FMNMX.FTZ R4, R50, R2, !PT ;  /* 0x0000000232047209 */ /* 0x002fe40007810000 */
        /* <DEDUP_REMOVED lines=10> */
[----:B------:R-:W-:Y:S01]  /*b7f0*/  FMNMX.FTZ R4, R74, R4, !PT ;  /* 0x000000044a047209 */ /* 0x000fe20007810000 */
[----:B--2---:R-:W2:Y:S01]  /*b800*/  SHFL.BFLY PT, R5, R69, 0x2, 0x1f ;  /* 0x0c401f0045057f89 */ /* 0x004ea200000e0000 */
[----:B-1----:R-:W-:-:S04]  /*b810*/  FFMA.FTZ R2, R44, UR6, -R0 ;  /* 0x000000062c027c23 */ /* 0x002fc80008010800 */
[----:B------:R1:W3:Y:S01]  /*b820*/  MUFU.EX2 R226, R2 ;  /* 0x0000000200e27308 */ /* 0x0002e20000000800 */
[----:B--2---:R-:W-:-:S05]  /*b830*/  FMNMX.FTZ R69, R69, R5, !PT ;  /* 0x0000000545457209 */ /* 0x004fca0007810000 */
[----:B------:R-:W2:Y:S01]  /*b840*/  SHFL.BFLY PT, R6, R69, 0x1, 0x1f ;  /* 0x0c201f0045067f89 */ /* 0x000ea200000e0000 */
[----:B-1----:R-:W-:Y:S02]  /*b850*/  FMNMX.FTZ R2, R65, R3, !PT ;  /* 0x0000000341027209 */ /* 0x002fe40007810000 */
        /* <DEDUP_REMOVED lines=9> */
[----:B---3--:R-:W-:Y:S02]  /*b8f0*/  F2FP.F16.F32.PACK_AB R10, R226, R227 ;  /* 0x000000e3e20a723e */ /* 0x008fe400000000ff */
[----:B--2---:R-:W-:Y:S01]  /*b900*/  FMNMX.FTZ R69, R69, R6, !PT ;  /* 0x0000000645457209 */ /* 0x004fe20007810000 */
[----:B-1----:R-:W-:Y:S02]  /*b910*/  FFMA.FTZ R4, R37, UR6, -R0 ;  /* 0x0000000625047c23 */ /* 0x002fe40008010800 */
[----:B------:R-:W-:Y:S01]  /*b920*/  LDSM.16.MT88.4 R36, [R195+0x6000] ;  /* 0x00600000c324783b */ /* 0x000fe20000004200 */
[C---:B------:R-:W-:Y:S01]  /*b930*/  FSETP.NEU.FTZ.AND P3, PT, R69.reuse, -INF , PT ;  /* 0xff8000004500780b */ /* 0x040fe20003f7d000 */
[----:B------:R1:W-:Y:S01]  /*b940*/  MUFU.EX2 R224, R4 ;  /* 0x0000000400e07308 */ /* 0x0003e20000000800 */
[----:B------:R-:W-:-:S05]  /*b950*/  FMUL.FTZ R13, R69, UR6 ;  /* 0x00000006450d7c20 */ /* 0x000fca0008410000 */
[----:B------:R-:W-:Y:S02]  /*b960*/  FSEL R13, R13, RZ, P3 ;  /* 0x000000ff0d0d7208 */ /* 0x000fe40001800000 */
[----:B-1----:R-:W-:Y:S02]  /*b970*/  FMNMX.FTZ R4, R78, R2, !PT ;  /* 0x000000024e047209 */ /* 0x002fe40007810000 */
[----:B------:R-:W-:Y:S01]  /*b980*/  FMNMX.FTZ R2, R158, R3, !PT ;  /* 0x000000039e027209 */ /* 0x000fe20007810000 */
[----:B------:R-:W-:Y:S01]  /*b990*/  FFMA.FTZ R3, R24, UR6, -R0 ;  /* 0x0000000618037c23 */ /* 0x000fe20008010800 */
[----:B------:R-:W-:Y:S02]  /*b9a0*/  FMNMX.FTZ R4, R79, R4, !PT ;  /* 0x000000044f047209 */ /* 0x000fe40007810000 */
[----:B------:R-:W-:Y:S01]  /*b9b0*/  FMNMX.FTZ R2, R161, R2, !PT ;  /* 0x00000002a1027209 */ /* 0x000fe20007810000 */
[----:B------:R1:W-:Y:S01]  /*b9c0*/  MUFU.EX2 R222, R3 ;  /* 0x0000000300de7308 */ /* 0x0003e20000000800 */
[----:B------:R-:W-:-:S03]  /*b9d0*/  FMNMX.FTZ R4, R146, R4, !PT ;  /* 0x0000000492047209 */ /* 0x000fc60007810000 */
[----:B------:R-:W2:Y:S01]  /*b9e0*/  SHFL.BFLY PT, R5, R2, 0x2, 0x1f ;  /* 0x0c401f0002057f89 */ /* 0x000ea200000e0000 */
[----:B-1----:R-:W-:-:S04]  /*b9f0*/  FFMA.FTZ R3, R43, UR6, -R0 ;  /* 0x000000062b037c23 */ /* 0x002fc80008010800 */
[----:B------:R1:W-:Y:S01]  /*ba00*/  MUFU.EX2 R220, R3 ;  /* 0x0000000300dc7308 */ /* 0x0003e20000000800 */
[----:B--2---:R-:W-:-:S05]  /*ba10*/  FMNMX.FTZ R2, R2, R5, !PT ;  /* 0x0000000502027209 */ /* 0x004fca0007810000 */
[----:B------:R-:W2:Y:S01]  /*ba20*/  SHFL.BFLY PT, R68, R2, 0x1, 0x1f ;  /* 0x0c201f0002447f89 */ /* 0x000ea200000e0000 */
[----:B-1----:R-:W-:Y:S01]  /*ba30*/  FMNMX.FTZ R3, R148, R4, !PT ;  /* 0x0000000494037209 */ /* 0x002fe20007810000 */
[----:B------:R-:W-:-:S03]  /*ba40*/  FFMA.FTZ R4, R20, UR6, -R0 ;  /* 0x0000000614047c23 */ /* 0x000fc60008010800 */
[----:B------:R-:W-:Y:S01]  /*ba50*/  FMNMX.FTZ R3, R164, R3, !PT ;  /* 0x00000003a4037209 */ /* 0x000fe20007810000 */
[----:B------:R1:W-:Y:S03]  /*ba60*/  MUFU.EX2 R219, R4 ;  /* 0x0000000400db7308 */ /* 0x0003e60000000800 */
[----:B------:R-:W-:-:S04]  /*ba70*/  FMNMX.FTZ R3, R165, R3, !PT ;  /* 0x00000003a5037209 */ /* 0x000fc80007810000 */
[----:B------:R-:W-:-:S04]  /*ba80*/  FMNMX.FTZ R3, R167, R3, !PT ;  /* 0x00000003a7037209 */ /* 0x000fc80007810000 */
[----:B------:R-:W-:Y:S02]  /*ba90*/  FMNMX.FTZ R3, R166, R3, !PT ;  /* 0x00000003a6037209 */ /* 0x000fe40007810000 */
[----:B--2---:R-:W-:Y:S01]  /*baa0*/  FMNMX.FTZ R68, R2, R68, !PT ;  /* 0x0000004402447209 */ /* 0x004fe20007810000 */
[----:B------:R-:W-:Y:S02]  /*bab0*/  FFMA.FTZ R2, R61, UR6, -R13 ;  /* 0x000000063d027c23 */ /* 0x000fe4000801080d */
[----:B------:R-:W2:Y:S01]  /*bac0*/  SHFL.BFLY PT, R5, R3, 0x2, 0x1f ;  /* 0x0c401f0003057f89 */ /* 0x000ea200000e0000 */
[----:B-1----:R-:W-:Y:S01]  /*bad0*/  FFMA.FTZ R4, R21, UR6, -R0 ;  /* 0x0000000615047c23 */ /* 0x002fe20008010800 */
[C---:B------:R-:W-:Y:S01]  /*bae0*/  FSETP.NEU.FTZ.AND P2, PT, R68.reuse, -INF , PT ;  /* 0xff8000004400780b */ /* 0x040fe20003f5d000 */
[----:B------:R-:W-:Y:S01]  /*baf0*/  FMUL.FTZ R12, R68, UR6 ;  /* 0x00000006440c7c20 */ /* 0x000fe20008410000 */
[----:B------:R1:W-:Y:S04]  /*bb00*/  MUFU.EX2 R213, R2 ;  /* 0x0000000200d57308 */ /* 0x0003e80000000800 */
[----:B------:R-:W-:-:S04]  /*bb10*/  FSEL R12, R12, RZ, P2 ;  /* 0x000000ff0c0c7208 */ /* 0x000fc80001000000 */
[----:B------:R3:W-:Y:S01]  /*bb20*/  MUFU.EX2 R218, R4 ;  /* 0x0000000400da7308 */ /* 0x0007e20000000800 */
[----:B-1----:R-:W-:Y:S01]  /*bb30*/  FFMA.FTZ R2, R63, UR6, -R13 ;  /* 0x000000063f027c23 */ /* 0x002fe2000801080d */
[----:B--2---:R-:W-:-:S06]  /*bb40*/  FMNMX.FTZ R3, R3, R5, !PT ;  /* 0x0000000503037209 */ /* 0x004fcc0007810000 */
[----:B------:R1:W2:Y:S01]  /*bb50*/  MUFU.EX2 R215, R2 ;  /* 0x0000000200d77308 */ /* 0x0002a20000000800 */
[----:B------:R-:W-:Y:S01]  /*bb60*/  FSEL R5, R68, RZ, P2 ;  /* 0x000000ff44057208 */ /* 0x000fe20001000000 */
[----:B---3--:R-:W-:Y:S02]  /*bb70*/  FFMA.FTZ R4, R22, UR6, -R0 ;  /* 0x0000000616047c23 */ /* 0x008fe40008010800 */
[----:B------:R-:W-:Y:S02]  /*bb80*/  LDSM.16.MT88.4 R20, [R196+0x6000] ;  /* 0x00600000c414783b */ /* 0x000fe40000004200 */
[----:B------:R-:W-:Y:S02]  /*bb90*/  FADD.FTZ R6, R153, -R5 ;  /* 0x8000000599067221 */ /* 0x000fe40000010000 */
[----:B------:R3:W-:Y:S02]  /*bba0*/  MUFU.EX2 R217, R4 ;  /* 0x0000000400d97308 */ /* 0x0007e40000000800 */
[----:B------:R-:W-:-:S06]  /*bbb0*/  FMUL.FTZ R6, R6, UR6 ;  /* 0x0000000606067c20 */ /* 0x000fcc0008410000 */
[----:B------:R-:W4:Y:S01]  /*bbc0*/  MUFU.EX2 R49, R6 ;  /* 0x0000000600317308 */ /* 0x000f220000000800 */
[----:B-1----:R-:W-:Y:S01]  /*bbd0*/  FFMA.FTZ R2, R60, UR6, -R12 ;  /* 0x000000063c027c23 */ /* 0x002fe2000801080c */
[----:B--2---:R-:W-:-:S06]  /*bbe0*/  F2FP.F16.F32.PACK_AB R11, R215, R213 ;  /* 0x000000d5d70b723e */ /* 0x004fcc00000000ff */
[----:B------:R1:W-:Y:S01]  /*bbf0*/  MUFU.EX2 R190, R2 ;  /* 0x0000000200be7308 */ /* 0x0003e20000000800 */
[----:B---3--:R-:W-:Y:S02]  /*bc00*/  FFMA.FTZ R4, R16, UR6, -R0 ;  /* 0x0000000610047c23 */ /* 0x008fe40008010800 */
[----:B------:R-:W-:Y:S05]  /*bc10*/  LDSM.16.MT88.4 R16, [R193+0x6000] ;  /* 0x00600000c110783b */ /* 0x000fea0000004200 */
[----:B------:R2:W-:Y:S01]  /*bc20*/  MUFU.EX2 R216, R4 ;  /* 0x0000000400d87308 */ /* 0x0005e20000000800 */
        /* <DEDUP_REMOVED lines=12> */
[----:B------:R1:W-:Y:S01]  /*bcf0*/  MUFU.EX2 R209, R2 ;  /* 0x0000000200d17308 */ /* 0x0003e20000000800 */
[-C--:B------:R-:W-:Y:S01]  /*bd00*/  FMUL.FTZ R125, R125, R49.reuse ;  /* 0x000000317d7d7220 */ /* 0x080fe20000410000 */
[-C--:B------:R-:W-:Y:S01]  /*bd10*/  FMUL.FTZ R132, R132, R49.reuse ;  /* 0x0000003184847220 */ /* 0x080fe20000410000 */
[-C--:B------:R-:W-:Y:S01]  /*bd20*/  FMUL.FTZ R133, R133, R49.reuse ;  /* 0x0000003185857220 */ /* 0x080fe20000410000 */
[----:B--2---:R-:W-:Y:S01]  /*bd30*/  FFMA.FTZ R4, R14, UR6, -R0 ;  /* 0x000000060e047c23 */ /* 0x004fe20008010800 */
[-C--:B------:R-:W-:Y:S01]  /*bd40*/  FMUL.FTZ R140, R140, R49.reuse ;  /* 0x000000318c8c7220 */ /* 0x080fe20000410000 */
[----:B------:R-:W-:-:S02]  /*bd50*/  FMUL.FTZ R141, R141, R49 ;  /* 0x000000318d8d7220 */ /* 0x000fc40000410000 */
[----:B------:R2:W-:Y:S01]  /*bd60*/  MUFU.EX2 R221, R4 ;  /* 0x0000000400dd7308 */ /* 0x0005e20000000800 */
[----:B-1----:R-:W-:-:S07]  /*bd70*/  FFMA.FTZ R2, R57, UR6, -R12 ;  /* 0x0000000639027c23 */ /* 0x002fce000801080c */
[----:B------:R-:W-:Y:S01]  /*bd80*/  MUFU.EX2 R191, R2 ;  /* 0x0000000200bf7308 */ /* 0x000fe20000000800 */
[----:B--2---:R-:W-:-:S07]  /*bd90*/  FFMA.FTZ R4, R15, UR6, -R0 ;  /* 0x000000060f047c23 */ /* 0x004fce0008010800 */
[----:B------:R1:W-:Y:S02]  /*bda0*/  MUFU.EX2 R223, R4 ;  /* 0x0000000400df7308 */ /* 0x0003e40000000800 */
[----:B-1----:R-:W-:-:S06]  /*bdb0*/  FFMA.FTZ R4, R46, UR6, -R13 ;  /* 0x000000062e047c23 */ /* 0x002fcc000801080d */
[----:B------:R1:W-:Y:S02]  /*bdc0*/  MUFU.EX2 R214, R4 ;  /* 0x0000000400d67308 */ /* 0x0003e40000000800 */
[----:B-1----:R-:W-:-:S06]  /*bdd0*/  FFMA.FTZ R4, R62, UR6, -R13 ;  /* 0x000000063e047c23 */ /* 0x002fcc000801080d */
[----:B------:R1:W2:Y:S02]  /*bde0*/  MUFU.EX2 R212, R4 ;  /* 0x0000000400d47308 */ /* 0x0002a40000000800 */
[----:B-1----:R-:W1:Y:S01]  /*bdf0*/  SHFL.BFLY PT, R4, R3, 0x1, 0x1f ;  /* 0x0c201f0003047f89 */ /* 0x002e6200000e0000 */
[----:B--2---:R-:W-:Y:S02]  /*be00*/  F2FP.F16.F32.PACK_AB R9, R212, R214 ;  /* 0x000000d6d409723e */ /* 0x004fe400000000ff */
[----:B-1----:R-:W-:Y:S01]  /*be10*/  FMNMX.FTZ R3, R3, R4, !PT ;  /* 0x0000000403037209 */ /* 0x002fe20007810000 */
[----:B------:R-:W-:-:S03]  /*be20*/  FFMA.FTZ R4, R58, UR6, -R12 ;  /* 0x000000063a047c23 */ /* 0x000fc6000801080c */
[C---:B------:R-:W-:Y:S01]  /*be30*/  FSETP.NEU.FTZ.AND P0, PT, R3.reuse, -INF , PT ;  /* 0xff8000000300780b */ /* 0x040fe20003f1d000 */
[C---:B------:R-:W-:Y:S01]  /*be40*/  FMUL.FTZ R2, R3.reuse, UR6 ;  /* 0x0000000603027c20 */ /* 0x040fe20008410000 */
[----:B------:R1:W2:Y:S02]  /*be50*/  MUFU.EX2 R210, R4 ;  /* 0x0000000400d27308 */ /* 0x0002a40000000800 */
[----:B------:R-:W-:Y:S02]  /*be60*/  FSEL R5, R3, RZ, P0 ;  /* 0x000000ff03057208 */ /* 0x000fe40000000000 */
[----:B------:R-:W-:Y:S01]  /*be70*/  FSEL R2, R2, RZ, P0 ;  /* 0x000000ff02027208 */ /* 0x000fe20000000000 */
[----:B-1----:R-:W-:Y:S01]  /*be80*/  FFMA.FTZ R4, R25, UR6, -R12 ;  /* 0x0000000619047c23 */ /* 0x002fe2000801080c */
[----:B--2---:R-:W-:Y:S01]  /*be90*/  F2FP.F16.F32.PACK_AB R6, R210, R191 ;  /* 0x000000bfd206723e */ /* 0x004fe200000000ff */
[----:B------:R-:W-:Y:S02]  /*bea0*/  LDSM.16.MT88.4 R24, [R193+0x6800] ;  /* 0x00680000c118783b */ /* 0x000fe40000004200 */
        /* <DEDUP_REMOVED lines=19> */
[-C--:B------:R-:W-:Y:S01]  /*bfe0*/  FMUL.FTZ R83, R83, R48.reuse ;  /* 0x0000003053537220 */ /* 0x080fe20000410000 */
        /* <DEDUP_REMOVED lines=17> */
[-C--:B------:R-:W-:Y:S01]  /*c100*/  FMUL.FTZ R85, R85, R15.reuse ;  /* 0x0000000f55557220 */ /* 0x080fe20000410000 */
[----:B-1----:R-:W-:Y:S01]  /*c110*/  FSEL R4, R69, RZ, P3 ;  /* 0x000000ff45047208 */ /* 0x002fe20001800000 */
[-C--:B------:R-:W-:Y:S01]  /*c120*/  FMUL.FTZ R88, R88, R15.reuse ;  /* 0x0000000f58587220 */ /* 0x080fe20000410000 */
[-C--:B------:R-:W-:Y:S01]  /*c130*/  FMUL.FTZ R89, R89, R15.reuse ;  /* 0x0000000f59597220 */ /* 0x080fe20000410000 */
[-C--:B------:R-:W-:Y:S01]  /*c140*/  FMUL.FTZ R96, R96, R15.reuse ;  /* 0x0000000f60607220 */ /* 0x080fe20000410000 */
[-C--:B------:R-:W-:Y:S01]  /*c150*/  FMUL.FTZ R97, R97, R15.reuse ;  /* 0x0000000f61617220 */ /* 0x080fe20000410000 */
        /* <DEDUP_REMOVED lines=9> */
[----:B------:R1:W2:Y:S01]  /*c1f0*/  MUFU.EX2 R14, R8 ;  /* 0x00000008000e7308 */ /* 0x0002a20000000800 */
[-C--:B------:R-:W-:Y:S01]  /*c200*/  FMUL.FTZ R137, R137, R15.reuse ;  /* 0x0000000f89897220 */ /* 0x080fe20000410000 */
[-C--:B------:R-:W-:Y:S01]  /*c210*/  FMUL.FTZ R112, R112, R15.reuse ;  /* 0x0000000f70707220 */ /* 0x080fe20000410000 */
[-C--:B------:R-:W-:Y:S01]  /*c220*/  FMUL.FTZ R113, R113, R15.reuse ;  /* 0x0000000f71717220 */ /* 0x080fe20000410000 */
[-C--:B------:R-:W-:Y:S01]  /*c230*/  FMUL.FTZ R120, R120, R15.reuse ;  /* 0x0000000f78787220 */ /* 0x080fe20000410000 */
[----:B------:R-:W-:Y:S01]  /*c240*/  HMMA.16816.F32 R40, R4, R18, R92 ;  /* 0x000000120428723c */ /* 0x000fe2000000185c */
[----:B------:R-:W-:-:S05]  /*c250*/  FMUL.FTZ R121, R121, R15 ;  /* 0x0000000f79797220 */ /* 0x000fca0000410000 */
[C---:B------:R-:W-:Y:S06]  /*c260*/  HMMA.16816.F32 R100, R4.reuse, R20, R100 ;  /* 0x000000140464723c */ /* 0x040fec0000001864 */
[C---:B------:R-:W-:Y:S01]  /*c270*/  HMMA.16816.F32 R108, R4.reuse, R22, R108 ;  /* 0x00000016046c723c */ /* 0x040fe2000000186c */
[----:B-1----:R-:W-:Y:S01]  /*c280*/  F2FP.F16.F32.PACK_AB R8, R228, R229 ;  /* 0x000000e5e408723e */ /* 0x002fe200000000ff */
[-C--:B--2---:R-:W-:Y:S01]  /*c290*/  FMUL.FTZ R86, R86, R14.reuse ;  /* 0x0000000e56567220 */ /* 0x084fe20000410000 */
        /* <DEDUP_REMOVED lines=24> */
[----:B------:R-:W2:Y:S04]  /*c420*/  LDSM.16.MT88.4 R16, [R195+0x6800] ;  /* 0x00680000c310783b */ /* 0x000ea80000004200 */
[----:B------:R-:W-:Y:S01]  /*c430*/  LDSM.16.MT88.4 R88, [R193+0x7800] ;  /* 0x00780000c158783b */ /* 0x000fe20000004200 */
[C---:B------:R-:W-:Y:S01]  /*c440*/  HMMA.16816.F32 R96, R8.reuse, R20, R96 ;  /* 0x000000140860723c */ /* 0x040fe20000001860 */
[----:B------:R-:W-:Y:S05]  /*c450*/  MUFU.EX2 R178, R5 ;  /* 0x0000000500b27308 */ /* 0x000fea0000000800 */
[----:B------:R-:W-:Y:S01]  /*c460*/  HMMA.16816.F32 R104, R8, R22, R104 ;  /* 0x000000160868723c */ /* 0x000fe20000001868 */
[----:B------:R-:W3:Y:S01]  /*c470*/  LDSM.16.MT88.4 R20, [R196+0x6800] ;  /* 0x00680000c414783b */ /* 0x000ee20000004200 */
[----:B-1----:R-:W-:-:S04]  /*c480*/  FFMA.FTZ R4, R64, UR6, -R12 ;  /* 0x0000000640047c23 */ /* 0x002fc8000801080c */
[C---:B------:R-:W-:Y:S01]  /*c490*/  HMMA.16816.F32 R128, R8.reuse, R36, R128 ;  /* 0x000000240880723c */ /* 0x040fe20000001880 */
[----:B------:R1:W4:Y:S05]  /*c4a0*/  MUFU.EX2 R183, R4 ;  /* 0x0000000400b77308 */ /* 0x00032a0000000800 */
[C---:B------:R-:W-:Y:S06]  /*c4b0*/  HMMA.16816.F32 R136, R8.reuse, R38, R136 ;  /* 0x000000260888723c */ /* 0x040fec0000001888 */
[C---:B------:R-:W-:Y:S06]  /*c4c0*/  HMMA.16816.F32 R112, R8.reuse, R28, R112 ;  /* 0x0000001c0870723c */ /* 0x040fec0000001870 */
[----:B------:R-:W-:Y:S01]  /*c4d0*/  HMMA.16816.F32 R120, R8, R30, R120 ;  /* 0x0000001e0878723c */ /* 0x000fe20000001878 */
[----:B-1----:R-:W-:Y:S01]  /*c4e0*/  FFMA.FTZ R4, R65, UR6, -R2 ;  /* 0x0000000641047c23 */ /* 0x002fe20008010802 */
[----:B----4-:R-:W-:Y:S01]  /*c4f0*/  F2FP.F16.F32.PACK_AB R6, R183, R184 ;  /* 0x000000b8b706723e */ /* 0x010fe200000000ff */
[----:B------:R-:W-:Y:S02]  /*c500*/  LDSM.16.MT88.4 R28, [R196+0x7000] ;  /* 0x00700000c41c783b */ /* 0x000fe40000004200 */
[----:B------:R1:W-:Y:S02]  /*c510*/  MUFU.EX2 R180, R4 ;  /* 0x0000000400b47308 */ /* 0x0003e40000000800 */
[----:B------:R-:W-:-:S02]  /*c520*/  F2FP.F16.F32.PACK_AB R8, R224, R225 ;  /* 0x000000e1e008723e */ /* 0x000fc400000000ff */
[----:B------:R-:W-:Y:S01]  /*c530*/  F2FP.F16.F32.PACK_AB R10, R220, R222 ;  /* 0x000000dedc0a723e */ /* 0x000fe200000000ff */
[----:B-1----:R-:W-:-:S04]  /*c540*/  FFMA.FTZ R4, R66, UR6, -R2 ;  /* 0x0000000642047c23 */ /* 0x002fc80008010802 */
[----:B------:R1:W4:Y:S02]  /*c550*/  MUFU.EX2 R179, R4 ;  /* 0x0000000400b37308 */ /* 0x0003240000000800 */
[----:B-1----:R-:W-:Y:S01]  /*c560*/  FFMA.FTZ R4, R72, UR6, -R2 ;  /* 0x0000000648047c23 */ /* 0x002fe20008010802 */
[----:B----4-:R-:W-:-:S05]  /*c570*/  F2FP.F16.F32.PACK_AB R5, R179, R180 ;  /* 0x000000b4b305723e */ /* 0x010fca00000000ff */
[----:B------:R1:W4:Y:S02]  /*c580*/  MUFU.EX2 R177, R4 ;  /* 0x0000000400b17308 */ /* 0x0003240000000800 */
[--C-:B-1----:R-:W-:Y:S01]  /*c590*/  FFMA.FTZ R4, R32, UR6, -R0.reuse ;  /* 0x0000000620047c23 */ /* 0x102fe20008010800 */
[----:B------:R-:W-:Y:S01]  /*c5a0*/  FFMA.FTZ R0, R71, UR6, -R0 ;  /* 0x0000000647007c23 */ /* 0x000fe20008010800 */
[----:B------:R-:W1:Y:S01]  /*c5b0*/  LDSM.16.MT88.4 R32, [R194+0x6800] ;  /* 0x00680000c220783b */ /* 0x000e620000004200 */
[----:B----4-:R-:W-:-:S03]  /*c5c0*/  F2FP.F16.F32.PACK_AB R7, R177, R178 ;  /* 0x000000b2b107723e */ /* 0x010fc600000000ff */
[----:B------:R4:W-:Y:S08]  /*c5d0*/  MUFU.EX2 R182, R4 ;  /* 0x0000000400b67308 */ /* 0x0009f00000000800 */
[----:B------:R5:W-:Y:S01]  /*c5e0*/  MUFU.EX2 R181, R0 ;  /* 0x0000000000b57308 */ /* 0x000be20000000800 */
[----:B----4-:R-:W-:-:S07]  /*c5f0*/  F2FP.F16.F32.PACK_AB R4, R186, R211 ;  /* 0x000000d3ba04723e */ /* 0x010fce00000000ff */
[----:B--2---:R-:W-:Y:S01]  /*c600*/  HMMA.16816.F32 R56, R4, R16, R56 ;  /* 0x000000100438723c */ /* 0x004fe20000001838 */
[----:B-----5:R-:W-:-:S04]  /*c610*/  FFMA.FTZ R0, R77, UR6, -R13 ;  /* 0x000000064d007c23 */ /* 0x020fc8000801080d */
[----:B------:R2:W-:Y:S01]  /*c620*/  MUFU.EX2 R176, R0 ;  /* 0x0000000000b07308 */ /* 0x0005e20000000800 */
[C---:B------:R-:W-:Y:S06]  /*c630*/  HMMA.16816.F32 R52, R4.reuse, R18, R52 ;  /* 0x000000120434723c */ /* 0x040fec0000001834 */
[C---:B------:R-:W-:Y:S06]  /*c640*/  HMMA.16816.F32 R44, R4.reuse, R24, R44 ;  /* 0x00000018042c723c */ /* 0x040fec000000182c */
[----:B------:R-:W-:Y:S01]  /*c650*/  HMMA.16816.F32 R40, R4, R26, R40 ;  /* 0x0000001a0428723c */ /* 0x000fe20000001828 */
[----:B--2---:R-:W-:-:S05]  /*c660*/  FFMA.FTZ R0, R144, UR6, -R13 ;  /* 0x0000000690007c23 */ /* 0x004fca000801080d */
[C---:B---3--:R-:W-:Y:S01]  /*c670*/  HMMA.16816.F32 R36, R4.reuse, R20, R100 ;  /* 0x000000140424723c */ /* 0x048fe20000001864 */
        /* <DEDUP_REMOVED lines=22> */
[----:B-1----:R-:W-:Y:S01]  /*c7e0*/  FFMA.FTZ R0, R75, UR6, -R12 ;  /* 0x000000064b007c23 */ /* 0x002fe2000801080c */
[----:B---3--:R-:W-:-:S04]  /*c7f0*/  F2FP.F16.F32.PACK_AB R4, R171, R172 ;  /* 0x000000acab04723e */ /* 0x008fc800000000ff */
[C---:B------:R-:W-:Y:S01]  /*c800*/  HMMA.16816.F32 R72, R8.reuse, R22, R104 ;  /* 0x000000160848723c */ /* 0x040fe20000001868 */
[----:B------:R-:W1:Y:S01]  /*c810*/  LDSM.16.MT88.4 R20, [R194+0x7000] ;  /* 0x00700000c214783b */ /* 0x000e620000004200 */
[----:B------:R3:W-:Y:S03]  /*c820*/  MUFU.EX2 R170, R0 ;  /* 0x0000000000aa7308 */ /* 0x0007e60000000800 */
[----:B------:R-:W-:Y:S01]  /*c830*/  LDSM.16.MT88.4 R104, [R196+0x7800] ;  /* 0x00780000c468783b */ /* 0x000fe20000004200 */
[----:B------:R-:W-:Y:S03]  /*c840*/  HMMA.16816.F32 R64, R8, R34, R120 ;  /* 0x000000220840723c */ /* 0x000fe60000001878 */
[----:B------:R-:W-:Y:S04]  /*c850*/  LDSM.16.MT88.4 R120, [R194+0x7800] ;  /* 0x00780000c278783b */ /* 0x000fe80000004200 */
[----:B------:R-:W-:-:S02]  /*c860*/  F2FP.F16.F32.PACK_AB R8, R218, R219 ;  /* 0x000000dbda08723e */ /* 0x000fc400000000ff */
[----:B------:R-:W-:Y:S01]  /*c870*/  F2FP.F16.F32.PACK_AB R10, R216, R217 ;  /* 0x000000d9d80a723e */ /* 0x000fe200000000ff */
[----:B---3--:R-:W-:-:S04]  /*c880*/  FFMA.FTZ R0, R76, UR6, -R12 ;  /* 0x000000064c007c23 */ /* 0x008fc8000801080c */
[----:B------:R3:W5:Y:S02]  /*c890*/  MUFU.EX2 R155, R0 ;  /* 0x00000000009b7308 */ /* 0x0007640000000800 */
[----:B---3--:R-:W-:Y:S01]  /*c8a0*/  FFMA.FTZ R0, R78, UR6, -R2 ;  /* 0x000000064e007c23 */ /* 0x008fe20008010802 */
[----:B-----5:R-:W-:-:S05]  /*c8b0*/  F2FP.F16.F32.PACK_AB R6, R155, R170 ;  /* 0x000000aa9b06723e */ /* 0x020fca00000000ff */
[----:B------:R3:W-:Y:S02]  /*c8c0*/  MUFU.EX2 R154, R0 ;  /* 0x00000000009a7308 */ /* 0x0007e40000000800 */
[----:B---3--:R-:W-:-:S06]  /*c8d0*/  FFMA.FTZ R0, R79, UR6, -R2 ;  /* 0x000000064f007c23 */ /* 0x008fcc0008010802 */
        /* <DEDUP_REMOVED lines=9> */
[C---:B--2---:R-:W-:Y:S06]  /*c970*/  HMMA.16816.F32 R32, R4.reuse, R18, R52 ;  /* 0x000000120420723c */ /* 0x044fec0000001834 */
[C---:B----4-:R-:W-:Y:S06]  /*c980*/  HMMA.16816.F32 R44, R4.reuse, R24, R44 ;  /* 0x00000018042c723c */ /* 0x050fec000000182c */
[----:B------:R-:W-:Y:S01]  /*c990*/  HMMA.16816.F32 R40, R4, R26, R40 ;  /* 0x0000001a0428723c */ /* 0x000fe20000001828 */
[----:B---3--:R-:W-:-:S04]  /*c9a0*/  FFMA.FTZ R0, R160, UR6, -R13 ;  /* 0x00000006a0007c23 */ /* 0x008fc8000801080d */
[----:B------:R2:W3:Y:S01]  /*c9b0*/  MUFU.EX2 R145, R0 ;  /* 0x0000000000917308 */ /* 0x0004e20000000800 */
[C---:B------:R-:W-:Y:S06]  /*c9c0*/  HMMA.16816.F32 R36, R4.reuse, R28, R36 ;  /* 0x0000001c0424723c */ /* 0x040fec0000001824 */
[C---:B------:R-:W-:Y:S06]  /*c9d0*/  HMMA.16816.F32 R108, R4.reuse, R30, R108 ;  /* 0x0000001e046c723c */ /* 0x040fec000000186c */
[----:B-1----:R-:W-:Y:S01]  /*c9e0*/  HMMA.16816.F32 R116, R4, R20, R116 ;  /* 0x000000140474723c */ /* 0x002fe20000001874 */
[----:B--2---:R-:W-:Y:S01]  /*c9f0*/  FFMA.FTZ R0, R162, UR6, -R13 ;  /* 0x00000006a2007c23 */ /* 0x004fe2000801080d */
[----:B---3--:R-:W-:-:S04]  /*ca00*/  F2FP.F16.F32.PACK_AB R9, R145, R147 ;  /* 0x000000939109723e */ /* 0x008fc800000000ff */
        /* <DEDUP_REMOVED lines=129> */
.L_x_1151:
[----:B------:R-:W-:-:S07]  /*d220*/  IADD3 R208, R146, -0x1, RZ ;  /* 0xffffffff92d07810 */ /* 0x000fce0007ffe0ff */
.L_x_1158:
[----:B------:R-:W-:-:S13]  /*d230*/  ISETP.GE.AND P0, PT, R208, RZ, PT ;  /* 0x000000ffd000720c */ /* 0x000fda0003f06270 */
[----:B------:R-:W-:Y:S05]  /*d240*/  @!P0 BRA `(.L_x_1159) ;  /* 0x0000003400288947 */ /* 0x000fea0003800000 */
[----:B------:R-:W2:Y:S01]  /*d250*/  LDL.64 R4, [R1+0x40] ;  /* 0x0000400001047983 */ /* 0x000ea20000100a00 */
[----:B------:R-:W-:Y:S01]  /*d260*/  ULDC UR4, c[0x0][0x2d0] ;  /* 0x0000b40000047ab9 */ /* 0x000fe20000000800 */
[----:B------:R-:W-:Y:S01]  /*d270*/  SHF.L.U32 R0, R248, 0x5, RZ ;  /* 0x00000005f8007819 */ /* 0x000fe200000006ff */
[----:B------:R-:W-:Y:S01]  /*d280*/  IMAD R2, R249, 0x30, RZ ;  /* 0x00000030f9027824 */ /* 0x000fe200078e02ff */
[----:B------:R-:W-:Y:S01]  /*d290*/  MOV R71, R70 ;  /* 0x0000004600477202 */ /* 0x000fe20000000f00 */
[----:B------:R-:W-:Y:S01]  /*d2a0*/  IMAD.MOV.U32 R72, RZ, RZ, R69 ;  /* 0x000000ffff487224 */ /* 0x000fe200078e0045 */
[----:B------:R-:W-:Y:S01]  /*d2b0*/  MOV R73, R68 ;  /* 0x0000004400497202 */ /* 0x000fe20000000f00 */
[----:B------:R-:W-:Y:S01]  /*d2c0*/  IMAD.MOV.U32 R74, RZ, RZ, R3 ;  /* 0x000000ffff4a7224 */ /* 0x000fe200078e0003 */
[----:B------:R-:W-:Y:S01]  /*d2d0*/  ULDC UR5, c[0x0][0x39c] ;  /* 0x0000e70000057ab9 */ /* 0x000fe20000000800 */
[----:B------:R-:W-:Y:S01]  /*d2e0*/  IMAD.MOV.U32 R250, RZ, RZ, R236 ;  /* 0x000000fffffa7224 */ /* 0x000fe200078e00ec */
[----:B------:R-:W-:Y:S01]  /*d2f0*/  ULDC.64 UR6, c[0x0][0x248] ;  /* 0x0000920000067ab9 */ /* 0x000fe20000000a00 */
[----:B--2---:R-:W-:Y:S01]  /*d300*/  ISETP.GE.AND P0, PT, R4, UR4, PT ;  /* 0x0000000404007c0c */ /* 0x004fe2000bf06270 */
[----:B------:R-:W-:-:S12]  /*d310*/  ULDC UR4, c[0x0][0x2ec] ;  /* 0x0000bb0000047ab9 */ /* 0x000fd80000000800 */
[----:B------:R-:W1:Y:S08]  /*d320*/  @!P0 LDC.64 R6, c[0x0][0x220] ;  /* 0x00008800ff068b82 */ /* 0x000e700000000a00 */
[----:B------:R-:W2:Y:S08]  /*d330*/  @!P0 LDC.64 R4, c[0x0][0x220] ;  /* 0x00008800ff048b82 */ /* 0x000eb00000000a00 */
[----:B------:R-:W3:Y:S01]  /*d340*/  @!P0 LDC.64 R8, c[0x0][0x220] ;  /* 0x00008800ff088b82 */ /* 0x000ee20000000a00 */
[----:B-1----:R1:W-:Y:S04]  /*d350*/  @!P0 STL.64 [R1+0x18], R6 ;  /* 0x0000180601008387 */ /* 0x0023e80000100a00 */
[----:B--2---:R2:W-:Y:S04]  /*d360*/  @!P0 STL.64 [R1+0x10], R4 ;  /* 0x0000100401008387 */ /* 0x0045e80000100a00 */
[----:B---3--:R-:W-:Y:S01]  /*d370*/  @!P0 STL.64 [R1+0x8], R8 ;  /* 0x0000080801008387 */ /* 0x008fe20000100a00 */
[----:B-1----:R-:W1:Y:S01]  /*d380*/  @!P0 LDC.64 R6, c[0x0][0x220] ;  /* 0x00008800ff068b82 */ /* 0x002e620000000a00 */
[C---:B--2---:R-:W-:Y:S01]  /*d390*/  SHF.L.U64.HI R4, R248.reuse, 0x5, R249 ;  /* 0x00000005f8047819 */ /* 0x044fe200000102f9 */
[----:B------:R-:W-:Y:S01]  /*d3a0*/  IMAD.WIDE.U32 R248, R248, 0x30, RZ ;  /* 0x00000030f8f87825 */ /* 0x000fe200078e00ff */
[----:B------:R-:W-:-:S03]  /*d3b0*/  SHF.L.U64.HI R5, R246, 0x5, R247 ;  /* 0x00000005f6057819 */ /* 0x000fc600000102f7 */
[----:B------:R-:W-:Y:S01]  /*d3c0*/  IMAD.IADD R252, R2, 0x1, R249 ;  /* 0x0000000102fc7824 */ /* 0x000fe200078e02f9 */
[----:B-1----:R-:W-:Y:S04]  /*d3d0*/  @!P0 STL.64 [R1], R6 ;  /* 0x0000000601008387 */ /* 0x002fe80000100a00 */
[----:B------:R1:W-:Y:S04]  /*d3e0*/  STL [R1+0x20], R4 ;  /* 0x0000200401007387 */ /* 0x0003e80000100800 */
[----:B------:R2:W-:Y:S04]  /*d3f0*/  STL [R1+0x24], R0 ;  /* 0x0000240001007387 */ /* 0x0005e80000100800 */
[----:B------:R3:W-:Y:S01]  /*d400*/  STL [R1+0x28], R5 ;  /* 0x0000280501007387 */ /* 0x0007e20000100800 */
[----:B-1----:R-:W-:Y:S01]  /*d410*/  SHF.L.U32 R4, R246, 0x5, RZ ;  /* 0x00000005f6047819 */ /* 0x002fe200000006ff */
[----:B--2---:R-:W-:-:S04]  /*d420*/  IMAD R0, R247, 0x30, RZ ;  /* 0x00000030f7007824 */ /* 0x004fc800078e02ff */
[----:B------:R3:W-:Y:S01]  /*d430*/  STL [R1+0x2c], R4 ;  /* 0x00002c0401007387 */ /* 0x0007e20000100800 */
[----:B------:R-:W-:-:S05]  /*d440*/  IMAD.WIDE.U32 R246, R246, 0x30, RZ ;  /* 0x00000030f6f67825 */ /* 0x000fca00078e00ff */
[----:B------:R-:W-:Y:S01]  /*d450*/  IADD3 R245, R0, R247, RZ ;  /* 0x000000f700f57210 */ /* 0x000fe20007ffe0ff */
[----:B------:R-:W-:Y:S06]  /*d460*/  BRA `(.L_x_1160) ;  /* 0x0000000000d87947 */ /* 0x000fec0003800000 */
.L_x_1162:
[----:B------:R-:W2:Y:S01]  /*d470*/  LDL.64 R218, [R1+0x58] ;  /* 0x0000580001da7983 */ /* 0x000ea20000100a00 */
[----:B------:R-:W1:Y:S01]  /*d480*/  @!P0 LDC.64 R10, c[0x0][0x218] ;  /* 0x00008600ff0a8b82 */ /* 0x000e620000000a00 */
[----:B------:R-:W-:Y:S02]  /*d490*/  VIADD R0, R208, 0xffffffff ;  /* 0xffffffffd0007836 */ /* 0x000fe40000000000 */
[----:B------:R-:W5:Y:S02]  /*d4a0*/  LDL.64 R216, [R1+0x48] ;  /* 0x0000480001d87983 */ /* 0x000f640000100a00 */
[----:B------:R-:W-:Y:S01]  /*d4b0*/  IMAD.WIDE.U32 R2, R0, UR6, RZ ;  /* 0x0000000600027c25 */ /* 0x000fe2000f8e00ff */
[----:B------:R-:W-:Y:S01]  /*d4c0*/  SHF.R.S32.HI R4, RZ, 0x1f, R0 ;  /* 0x0000001fff047819 */ /* 0x000fe20000011400 */
[----:B------:R-:W3:Y:S01]  /*d4d0*/  LDL R214, [R1+0x60] ;  /* 0x0000600001d67983 */ /* 0x000ee20000100800 */
[----:B------:R-:W4:Y:S03]  /*d4e0*/  @!P0 LDC.64 R8, c[0x0][0x218] ;  /* 0x00008600ff088b82 */ /* 0x000f260000000a00 */
[----:B------:R-:W4:Y:S01]  /*d4f0*/  LDL R69, [R1+0x34] ;  /* 0x0000340001457983 */ /* 0x000f220000100800 */
[----:B------:R-:W-:Y:S03]  /*d500*/  IMAD R4, R4, UR6, RZ ;  /* 0x0000000604047c24 */ /* 0x000fe6000f8e02ff */
[----:B------:R-:W4:Y:S01]  /*d510*/  LDL R213, [R1+0x2c] ;  /* 0x00002c0001d57983 */ /* 0x000f220000100800 */
[----:B------:R-:W4:Y:S01]  /*d520*/  @!P0 LDC.64 R14, c[0x0][0x218] ;  /* 0x00008600ff0e8b82 */ /* 0x000f220000000a00 */
[----:B------:R-:W-:Y:S02]  /*d530*/  IMAD R4, R0, UR7, R4 ;  /* 0x0000000700047c24 */ /* 0x000fe4000f8e0204 */
[----:B------:R-:W4:Y:S02]  /*d540*/  LDL R68, [R1+0x28] ;  /* 0x0000280001447983 */ /* 0x000f240000100800 */
[----:B------:R-:W-:Y:S02]  /*d550*/  IMAD.IADD R4, R3, 0x1, R4 ;  /* 0x0000000103047824 */ /* 0x000fe400078e0204 */
[----:B------:R1:W-:Y:S01]  /*d560*/  @P0 STS.128 [R207+0x4000], RZ ;  /* 0x004000ffcf000388 */ /* 0x0003e20000000c00 */
[----:B------:R-:W4:Y:S01]  /*d570*/  @!P0 LDC.64 R16, c[0x0][0x218] ;  /* 0x00008600ff108b82 */ /* 0x000f220000000a00 */
[----:B--2---:R-:W-:Y:S04]  /*d580*/  LEA R0, P2, R2, R218, 0x6 ;  /* 0x000000da02007211 */ /* 0x004fe800078430ff */
[----:B-1----:R-:W-:Y:S02]  /*d590*/  @!P0 LEA R10, P6, R0, R10, 0x1 ;  /* 0x0000000a000a8211 */ /* 0x002fe400078c08ff */
[----:B-----5:R-:W-:Y:S02]  /*d5a0*/  LEA.HI.X R2, R2, R217, R4, 0x6, P2 ;  /* 0x000000d902027211 */ /* 0x020fe400010f3404 */
[----:B---3--:R-:W-:Y:S02]  /*d5b0*/  @!P0 IADD3 R3, P4, R214, R0, RZ ;  /* 0x00000000d6038210 */ /* 0x008fe40007f9e0ff */
[C-C-:B------:R-:W-:Y:S02]  /*d5c0*/  @!P0 LEA.HI.X R11, R0.reuse, R11, R2.reuse, 0x1, P6 ;  /* 0x0000000b000b8211 */ /* 0x140fe400030f0c02 */
[----:B----4-:R-:W-:Y:S01]  /*d5d0*/  @!P0 LEA R8, P5, R3, R8, 0x1 ;  /* 0x0000000803088211 */ /* 0x010fe200078a08ff */
        /* <DEDUP_REMOVED lines=9> */
[C---:B------:R-:W-:Y:S01]  /*d670*/  @!P0 LEA R6, P4, R5.reuse, R14, 0x1 ;  /* 0x0000000e05068211 */ /* 0x040fe200078808ff */
[----:B------:R-:W-:Y:S01]  /*d680*/  @!P0 IMAD.X R13, R2, 0x1, R68, P2 ;  /* 0x00000001020d8824 */ /* 0x000fe200010e0644 */
        /* <DEDUP_REMOVED lines=20> */
.L_x_1160:
[----:B------:R-:W2:Y:S01]  /*d7d0*/  LDL R0, [R1+0x64] ;  /* 0x0000640001007983 */ /* 0x000ea20000100800 */
[----:B------:R-:W-:Y:S04]  /*d7e0*/  DEPBAR.LE SB0, 0x0 ;  /* 0x000080000000791a */ /* 0x000fe80000000000 */
[----:B------:R-:W4:Y:S01]  /*d7f0*/  LDL R10, [R1+0x30] ;  /* 0x00003000010a7983 */ /* 0x000f220000100800 */
[----:B---3--:R-:W-:Y:S03]  /*d800*/  SHF.R.S32.HI R4, RZ, 0x1f, R208 ;  /* 0x0000001fff047819 */ /* 0x008fe600000114d0 */
[----:B------:R-:W3:Y:S04]  /*d810*/  LDL R9, [R1+0x18] ;  /* 0x0000180001097983 */ /* 0x000ee80000100800 */
        /* <DEDUP_REMOVED lines=9> */
[----:B------:R-:W5:Y:S04]  /*d8b0*/  LDL R14, [R1] ;  /* 0x00000000010e7983 */ /* 0x000f680000100800 */
[----:B------:R-:W5:Y:S01]  /*d8c0*/  LDL R15, [R1+0x4] ;  /* 0x00000400010f7983 */ /* 0x000f620000100800 */
[----:B------:R-:W-:Y:S06]  /*d8d0*/  BAR.SYNC.DEFER_BLOCKING 0x0 ;  /* 0x0000000000007b1d */ /* 0x000fec0000010000 */
[----:B------:R-:W-:Y:S01]  /*d8e0*/  @P0 STS.128 [R207+0x6000], RZ ;  /* 0x006000ffcf000388 */ /* 0x000fe20000000c00 */
[----:B--2---:R-:W-:Y:S02]  /*d8f0*/  IMAD R0, R0, R208, RZ ;  /* 0x000000d000007224 */ /* 0x004fe400078e02ff */
[-C--:B----4-:R-:W-:Y:S04]  /*d900*/  IMAD.WIDE.U32 R2, R208, R10.reuse, R250 ;  /* 0x0000000ad0027225 */ /* 0x090fe800078e00fa */
[----:B------:R-:W-:Y:S01]  /*d910*/  IMAD R0, R4, R10, R0 ;  /* 0x0000000a04007224 */ /* 0x000fe200078e0200 */
[----:B---3--:R-:W-:Y:S02]  /*d920*/  @!P0 LEA R10, P6, R2, R9, 0x1 ;  /* 0x00000009020a8211 */ /* 0x008fe400078c08ff */
[-C--:B------:R-:W-:Y:S01]  /*d930*/  @!P0 IADD3 R12, P2, R248, R2.reuse, RZ ;  /* 0x00000002f80c8210 */ /* 0x080fe20007f5e0ff */
[----:B------:R-:W-:Y:S01]  /*d940*/  IMAD.IADD R0, R3, 0x1, R0 ;  /* 0x0000000103007824 */ /* 0x000fe200078e0200 */
[----:B-----5:R-:W-:Y:S04]  /*d950*/  @!P0 IADD3 R5, P1, R5, R2, RZ ;  /* 0x0000000205058210 */ /* 0x020fe80007f3e0ff */
[--C-:B------:R-:W-:Y:S01]  /*d960*/  @!P0 LEA.HI.X R11, R2, R18, R0.reuse, 0x1, P6 ;  /* 0x00000012020b8211 */ /* 0x100fe200030f0c00 */
[----:B------:R-:W-:Y:S04]  /*d970*/  @!P0 IMAD.X R3, R19, 0x1, R0, P1 ;  /* 0x0000000113038824 */ /* 0x000fe800008e0600 */
[----:B------:R-:W-:Y:S01]  /*d980*/  @!PT LDS RZ, [RZ] ;  /* 0x00000000fffff984 */ /* 0x000fe20000000800 */
[----:B------:R-:W-:Y:S01]  /*d990*/  @!PT LDS RZ, [RZ] ;  /* 0x00000000fffff984 */ /* 0x000fe20000000800 */
[----:B------:R-:W-:Y:S01]  /*d9a0*/  @!PT LDS RZ, [RZ] ;  /* 0x00000000fffff984 */ /* 0x000fe20000000800 */
[----:B------:R-:W-:Y:S01]  /*d9b0*/  @!P0 LDGSTS.E.BYPASS.LTC128B.128 [R207+0x6000], desc[UR10][R10.64] ;  /* 0x060000000acf8fae */ /* 0x000fe2000b901d4a */
[C---:B------:R-:W-:Y:S04]  /*d9c0*/  @!P0 LEA R8, P5, R5.reuse, R8, 0x1 ;  /* 0x0000000805088211 */ /* 0x040fe800078a08ff */
[----:B------:R-:W-:Y:S03]  /*d9d0*/  @!P0 LEA.HI.X R9, R5, R17, R3, 0x1, P5 ;  /* 0x0000001105098211 */ /* 0x000fe600028f0c03 */
[----:B------:R-:W-:Y:S01]  /*d9e0*/  @P0 STS.128 [R207+0x6800], RZ ;  /* 0x006800ffcf000388 */ /* 0x000fe20000000c00 */
[----:B------:R-:W-:Y:S04]  /*d9f0*/  @!P0 IADD3 R7, P4, R7, R2, RZ ;  /* 0x0000000207078210 */ /* 0x000fe80007f9e0ff */
[C---:B------:R-:W-:Y:S03]  /*da00*/  @!P0 LEA R6, P3, R7.reuse, R6, 0x1 ;  /* 0x0000000607068211 */ /* 0x040fe600078608ff */
[----:B------:R-:W-:Y:S01]  /*da10*/  @!PT LDS RZ, [RZ] ;  /* 0x00000000fffff984 */ /* 0x000fe20000000800 */
[----:B------:R-:W-:Y:S01]  /*da20*/  @!PT LDS RZ, [RZ] ;  /* 0x00000000fffff984 */ /* 0x000fe20000000800 */
[----:B------:R-:W-:Y:S01]  /*da30*/  @!PT LDS RZ, [RZ] ;  /* 0x00000000fffff984 */ /* 0x000fe20000000800 */
[----:B------:R-:W-:Y:S01]  /*da40*/  @!P0 LDGSTS.E.BYPASS.LTC128B.128 [R207+0x6800], desc[UR10][R8.64] ;  /* 0x0680000008cf8fae */ /* 0x000fe2000b901d4a */
[----:B------:R-:W-:Y:S04]  /*da50*/  @!P0 IADD3.X R13, R0, R13, RZ, P4, !PT ;  /* 0x0000000d000d8210 */ /* 0x000fe800027fe4ff */
[----:B------:R-:W-:Y:S03]  /*da60*/  @!P0 LEA.HI.X R7, R7, R16, R13, 0x1, P3 ;  /* 0x0000001007078211 */ /* 0x000fe600018f0c0d */
[----:B------:R-:W-:Y:S01]  /*da70*/  @P0 STS.128 [R207+0x7000], RZ ;  /* 0x007000ffcf000388 */ /* 0x000fe20000000c00 */
[----:B------:R-:W-:Y:S01]  /*da80*/  @!P0 LEA R4, P1, R12, R14, 0x1 ;  /* 0x0000000e0c048211 */ /* 0x000fe200078208ff */
[----:B------:R-:W-:Y:S05]  /*da90*/  @!P0 IMAD.X R14, R0, 0x1, R252, P2 ;  /* 0x00000001000e8824 */ /* 0x000fea00010e06fc */
[----:B------:R-:W-:Y:S01]  /*daa0*/  @!P0 LEA.HI.X R5, R12, R15, R14, 0x1, P1 ;  /* 0x0000000f0c058211 */ /* 0x000fe200008f0c0e */
[----:B------:R-:W-:Y:S01]  /*dab0*/  @!PT LDS RZ, [RZ] ;  /* 0x00000000fffff984 */ /* 0x000fe20000000800 */
[----:B------:R-:W-:Y:S01]  /*dac0*/  @!PT LDS RZ, [RZ] ;  /* 0x00000000fffff984 */ /* 0x000fe20000000800 */
[----:B------:R-:W-:Y:S01]  /*dad0*/  @!PT LDS RZ, [RZ] ;  /* 0x00000000fffff984 */ /* 0x000fe20000000800 */
[----:B------:R-:W-:Y:S01]  /*dae0*/  @!P0 LDGSTS.E.BYPASS.LTC128B.128 [R207+0x7000], desc[UR10][R6.64] ;  /* 0x0700000006cf8fae */ /* 0x000fe2000b901d4a */
[----:B------:R-:W-:Y:S07]  /*daf0*/  ISETP.GT.AND P1, PT, R208, RZ, PT ;  /* 0x000000ffd000720c */ /* 0x000fee0003f24270 */
[----:B------:R-:W-:Y:S08]  /*db00*/  @P0 STS.128 [R207+0x7800], RZ ;  /* 0x007800ffcf000388 */ /* 0x000ff00000000c00 */
[----:B------:R-:W-:Y:S01]  /*db10*/  @!PT LDS RZ, [RZ] ;  /* 0x00000000fffff984 */ /* 0x000fe20000000800 */
[----:B------:R-:W-:Y:S01]  /*db20*/  @!PT LDS RZ, [RZ] ;  /* 0x00000000fffff984 */ /* 0x000fe20000000800 */
[----:B------:R-:W-:Y:S01]  /*db30*/  @!PT LDS RZ, [RZ] ;  /* 0x00000000fffff984 */ /* 0x000fe20000000800 */
[----:B------:R1:W-:Y:S08]  /*db40*/  @!P0 LDGSTS.E.BYPASS.LTC128B.128 [R207+0x7800], desc[UR10][R4.64] ;  /* 0x0780000004cf8fae */ /* 0x0003f0000b901d4a */
[----:B------:R-:W-:Y:S08]  /*db50*/  LDSM.16.M88.4 R64, [R199] ;  /* 0x00000000c740783b */ /* 0x000ff00000000200 */
[----:B------:R-:W1:Y:S08]  /*db60*/  LDSM.16.M88.4 R16, [R192+0x4000] ;  /* 0x00400000c010783b */ /* 0x000e700000000200 */
[----:B------:R-:W2:Y:S08]  /*db70*/  LDSM.16.M88.4 R60, [R199+0x2000] ;  /* 0x00200000c73c783b */ /* 0x000eb00000000200 */
[----:B------:R-:W3:Y:S08]  /*db80*/  LDSM.16.M88.4 R32, [R192+0x4800] ;  /* 0x00480000c020783b */ /* 0x000ef00000000200 */
[----:B------:R-:W4:Y:S08]  /*db90*/  LDSM.16.M88.4 R48, [R192+0x5000] ;  /* 0x00500000c030783b */ /* 0x000f300000000200 */
[----:B------:R-:W0:Y:S08]  /*dba0*/  LDGDEPBAR ;  /* 0x00000000000079af */ /* 0x000e300000000000 */
[----:B------:R-:W5:Y:S01]  /*dbb0*/  LDSM.16.M88.4 R76, [R192+0x5800] ;  /* 0x00580000c04c783b */ /* 0x000f620000000200 */
[-C--:B-1----:R-:W-:Y:S07]  /*dbc0*/  HMMA.16816.F32 R4, R64, R16.reuse, RZ ;  /* 0x000000104004723c */ /* 0x082fee00000018ff */
[----:B------:R-:W-:Y:S01]  /*dbd0*/  LDSM.16.M88.4 R144, [R202] ;  /* 0x00000000ca90783b */ /* 0x000fe20000000200 */
[C---:B--2---:R-:W-:Y:S07]  /*dbe0*/  HMMA.16816.F32 R8, R60.reuse, R16, RZ ;  /* 0x000000103c08723c */ /* 0x044fee00000018ff */
[----:B------:R-:W1:Y:S01]  /*dbf0*/  LDSM.16.M88.4 R148, [R198+0x4000] ;  /* 0x00400000c694783b */ /* 0x000e620000000200 */
[-C--:B------:R-:W-:Y:S07]  /*dc00*/  HMMA.16816.F32 R12, R60, R18.reuse, RZ ;  /* 0x000000123c0c723c */ /* 0x080fee00000018ff */
[----:B------:R-:W2:Y:S01]  /*dc10*/  LDSM.16.M88.4 R152, [R202+0x2000] ;  /* 0x00200000ca98783b */ /* 0x000ea20000000200 */
[C---:B------:R-:W-:Y:S06]  /*dc20*/  HMMA.16816.F32 R16, R64.reuse, R18, RZ ;  /* 0x000000124010723c */ /* 0x040fec00000018ff */
[-C--:B---3--:R-:W-:Y:S01]  /*dc30*/  HMMA.16816.F32 R20, R64, R32.reuse, RZ ;  /* 0x000000204014723c */ /* 0x088fe200000018ff */
[----:B------:R-:W3:Y:S05]  /*dc40*/  LDSM.16.M88.4 R156, [R198+0x4800] ;  /* 0x00480000c69c783b */ /* 0x000eea0000000200 */
[C---:B------:R-:W-:Y:S03]  /*dc50*/  HMMA.16816.F32 R24, R60.reuse, R32, RZ ;  /* 0x000000203c18723c */ /* 0x040fe600000018ff */
[----:B------:R-:W3:Y:S03]  /*dc60*/  LDSM.16.M88.4 R160, [R198+0x5000] ;  /* 0x00500000c6a0783b */ /* 0x000ee60000000200 */
[-C--:B------:R-:W-:Y:S05]  /*dc70*/  HMMA.16816.F32 R28, R60, R34.reuse, RZ ;  /* 0x000000223c1c723c */ /* 0x080fea00000018ff */
[----:B------:R-:W3:Y:S01]  /*dc80*/  LDSM.16.M88.4 R164, [R198+0x5800] ;  /* 0x00580000c6a4783b */ /* 0x000ee20000000200 */
[C---:B------:R-:W-:Y:S06]  /*dc90*/  HMMA.16816.F32 R32, R64.reuse, R34, RZ ;  /* 0x000000224020723c */ /* 0x040fec00000018ff */
[-C--:B----4-:R-:W-:Y:S01]  /*dca0*/  HMMA.16816.F32 R36, R64, R48.reuse, RZ ;  /* 0x000000304024723c */ /* 0x090fe200000018ff */
[----:B------:R-:W-:Y:S05]  /*dcb0*/  LDSM.16.M88.4 R168, [R200] ;  /* 0x00000000c8a8783b */ /* 0x000fea0000000200 */
[C---:B------:R-:W-:Y:S03]  /*dcc0*/  HMMA.16816.F32 R40, R60.reuse, R48, RZ ;  /* 0x000000303c28723c */ /* 0x040fe600000018ff */
[----:B------:R-:W4:Y:S03]  /*dcd0*/  LDSM.16.M88.4 R172, [R203] ;  /* 0x00000000cbac783b */ /* 0x000f260000000200 */
[-C--:B------:R-:W-:Y:S05]  /*dce0*/  HMMA.16816.F32 R44, R60, R50.reuse, RZ ;  /* 0x000000323c2c723c */ /* 0x080fea00000018ff */
[----:B------:R-:W-:Y:S01]  /*dcf0*/  LDSM.16.M88.4 R176, [R206] ;  /* 0x00000000ceb0783b */ /* 0x000fe20000000200 */
[C---:B------:R-:W-:Y:S06]  /*dd00*/  HMMA.16816.F32 R48, R64.reuse, R50, RZ ;  /* 0x000000324030723c */ /* 0x040fec00000018ff */
[-C--:B-----5:R-:W-:Y:S01]  /*dd10*/  HMMA.16816.F32 R52, R64, R76.reuse, RZ ;  /* 0x0000004c4034723c */ /* 0x0a0fe200000018ff */
[----:B------:R-:W-:Y:S05]  /*dd20*/  LDSM.16.M88.4 R180, [R204] ;  /* 0x00000000ccb4783b */ /* 0x000fea0000000200 */
[C---:B------:R-:W-:Y:S03]  /*dd30*/  HMMA.16816.F32 R56, R60.reuse, R76, RZ ;  /* 0x0000004c3c38723c */ /* 0x040fe600000018ff */
[----:B------:R-:W-:Y:S03]  /*dd40*/  LDSM.16.M88.4 R184, [R201] ;  /* 0x00000000c9b8783b */ /* 0x000fe60000000200 */
[-C--:B------:R-:W-:Y:S05]  /*dd50*/  HMMA.16816.F32 R60, R60, R78.reuse, RZ ;  /* 0x0000004e3c3c723c */ /* 0x080fea00000018ff */
[----:B------:R-:W-:Y:S01]  /*dd60*/  LDSM.16.M88.4 R188, [R197] ;  /* 0x00000000c5bc783b */ /* 0x000fe20000000200 */
[----:B------:R-:W-:Y:S06]  /*dd70*/  HMMA.16816.F32 R64, R64, R78, RZ ;  /* 0x0000004e4040723c */ /* 0x000fec00000018ff */
[-C--:B-1----:R-:W-:Y:S01]  /*dd80*/  HMMA.16816.F32 R4, R144, R148.reuse, R4 ;  /* 0x000000949004723c */ /* 0x082fe20000001804 */
[----:B------:R-:W1:Y:S05]  /*dd90*/  LDSM.16.M88.4 R76, [R200+0x2000] ;  /* 0x00200000c84c783b */ /* 0x000e6a0000000200 */
[C---:B--2---:R-:W-:Y:S06]  /*dda0*/  HMMA.16816.F32 R8, R152.reuse, R148, R8 ;  /* 0x000000949808723c */ /* 0x044fec0000001808 */
[-C--:B------:R-:W-:Y:S06]  /*ddb0*/  HMMA.16816.F32 R12, R152, R150.reuse, R12 ;  /* 0x00000096980c723c */ /* 0x080fec000000180c */
[C---:B------:R-:W-:Y:S01]  /*ddc0*/  HMMA.16816.F32 R16, R144.reuse, R150, R16 ;  /* 0x000000969010723c */ /* 0x040fe20000001810 */
[----:B------:R-:W2:Y:S05]  /*ddd0*/  LDSM.16.M88.4 R148, [R205] ;  /* 0x00000000cd94783b */ /* 0x000eaa0000000200 */
[-C--:B---3--:R-:W-:Y:S06]  /*dde0*/  HMMA.16816.F32 R20, R144, R156.reuse, R20 ;  /* 0x0000009c9014723c */ /* 0x088fec0000001814 */
        /* <DEDUP_REMOVED lines=12> */
[-C--:B----4-:R-:W-:Y:S06]  /*deb0*/  HMMA.16816.F32 R4, R168, R172.reuse, R4 ;  /* 0x000000aca804723c */ /* 0x090fec0000001804 */
        /* <DEDUP_REMOVED lines=37> */
[----:B------:R-:W-:Y:S01]  /*e110*/  FMUL.FTZ R19, R19, UR5 ;  /* 0x0000000513137c20 */ /* 0x000fe20008410000 */
[----:B-1----:R-:W-:Y:S07]  /*e120*/  FMNMX.FTZ R3, R153, R71, !PT ;  /* 0x0000004799037209 */ /* 0x002fee0007810000 */
[----:B------:R-:W1:Y:S01]  /*e130*/  MUFU.TANH R152, R8 ;  /* 0x0000000800987308 */ /* 0x000e620000002400 */
[----:B--2---:R-:W-:Y:S09]  /*e140*/  FMNMX.FTZ R2, R157, R72, !PT ;  /* 0x000000489d027209 */ /* 0x004ff20007810000 */
[----:B------:R-:W2:Y:S01]  /*e150*/  MUFU.TANH R156, R10 ;  /* 0x0000000a009c7308 */ /* 0x000ea20000002400 */
[----:B---3--:R-:W3:Y:S09]  /*e160*/  LDSM.16.M88.4 R4, [R197+0x800] ;  /* 0x00080000c504783b */ /* 0x008ef20000000200 */
[----:B------:R-:W-:Y:S10]  /*e170*/  MUFU.TANH R160, R9 ;  /* 0x0000000900a07308 */ /* 0x000ff40000002400 */
[----:B------:R4:W-:Y:S10]  /*e180*/  MUFU.TANH R158, R11 ;  /* 0x0000000b009e7308 */ /* 0x0009f40000002400 */
[----:B------:R-:W5:Y:S10]  /*e190*/  MUFU.TANH R159, R0 ;  /* 0x00000000009f7308 */ /* 0x000f740000002400 */
[----:B------:R-:W5:Y:S01]  /*e1a0*/  MUFU.TANH R148, R16 ;  /* 0x0000001000947308 */ /* 0x000f620000002400 */
[----:B----4-:R-:W4:Y:S09]  /*e1b0*/  LDSM.16.M88.4 R8, [R197+0x1000] ;  /* 0x00100000c508783b */ /* 0x010f320000000200 */
[----:B------:R-:W5:Y:S01]  /*e1c0*/  MUFU.TANH R79, R18 ;  /* 0x00000012004f7308 */ /* 0x000f620000002400 */
[-C--:B---3--:R-:W-:Y:S06]  /*e1d0*/  HMMA.16816.F32 R20, R184, R4.reuse, R20 ;  /* 0x00000004b814723c */ /* 0x088fec0000001814 */
[C---:B------:R-:W-:Y:S03]  /*e1e0*/  HMMA.16816.F32 R24, R144.reuse, R4, R24 ;  /* 0x000000049018723c */ /* 0x040fe60000001818 */
[----:B------:R-:W3:Y:S03]  /*e1f0*/  MUFU.TANH R155, R12 ;  /* 0x0000000c009b7308 */ /* 0x000ee60000002400 */
[-C--:B------:R-:W-:Y:S07]  /*e200*/  HMMA.16816.F32 R28, R144, R6.reuse, R28 ;  /* 0x00000006901c723c */ /* 0x080fee000000181c */
[----:B------:R-:W3:Y:S01]  /*e210*/  MUFU.TANH R77, R17 ;  /* 0x00000011004d7308 */ /* 0x000ee20000002400 */
[C---:B------:R-:W-:Y:S01]  /*e220*/  HMMA.16816.F32 R32, R184.reuse, R6, R32 ;  /* 0x00000006b820723c */ /* 0x040fe20000001820 */
[----:B------:R-:W1:Y:S01]  /*e230*/  LDSM.16.M88.4 R4, [R197+0x1800] ;  /* 0x00180000c504783b */ /* 0x000e620000000200 */
[----:B------:R-:W-:Y:S07]  /*e240*/  DEPBAR.LE SB0, 0x0 ;  /* 0x000080000000791a */ /* 0x000fee0000000000 */
[----:B------:R-:W3:Y:S02]  /*e250*/  MUFU.TANH R154, R14 ;  /* 0x0000000e009a7308 */ /* 0x000ee40000002400 */
[----:B------:R-:W-:Y:S01]  /*e260*/  FMUL.FTZ R20, R20, UR5 ;  /* 0x0000000514147c20 */ /* 0x000fe20008410000 */
[----:B------:R-:W-:Y:S01]  /*e270*/  FMUL.FTZ R22, R22, UR5 ;  /* 0x0000000516167c20 */ /* 0x000fe20008410000 */
[----:B------:R-:W-:Y:S01]  /*e280*/  FMUL.FTZ R21, R21, UR5 ;  /* 0x0000000515157c20 */ /* 0x000fe20008410000 */
[----:B------:R-:W-:Y:S01]  /*e290*/  FMUL.FTZ R24, R24, UR5 ;  /* 0x0000000518187c20 */ /* 0x000fe20008410000 */
[----:B------:R-:W-:Y:S04]  /*e2a0*/  FMUL.FTZ R23, R23, UR5 ;  /* 0x0000000517177c20 */ /* 0x000fe80008410000 */
[----:B------:R-:W-:Y:S01]  /*e2b0*/  MUFU.TANH R151, R13 ;  /* 0x0000000d00977308 */ /* 0x000fe20000002400 */
        /* <DEDUP_REMOVED lines=27> */
[----:B-----5:R-:W-:Y:S01]  /*e470*/  FMNMX.FTZ R3, R159, R2, !PT ;  /* 0x000000029f037209 */ /* 0x020fe20007810000 */
[----:B------:R-:W-:Y:S01]  /*e480*/  FMUL.FTZ R30, R30, UR5 ;  /* 0x000000051e1e7c20 */ /* 0x000fe20008410000 */
[----:B------:R-:W-:Y:S01]  /*e490*/  FMNMX.FTZ R2, R160, R4, !PT ;  /* 0x00000004a0027209 */ /* 0x000fe20007810000 */
[----:B------:R-:W-:Y:S01]  /*e4a0*/  FMUL.FTZ R36, R36, UR5 ;  /* 0x0000000524247c20 */ /* 0x000fe20008410000 */
[----:B------:R-:W-:Y:S01]  /*e4b0*/  FMNMX.FTZ R6, R148, R6, !PT ;  /* 0x0000000694067209 */ /* 0x000fe20007810000 */
[----:B------:R-:W-:Y:S01]  /*e4c0*/  FMUL.FTZ R38, R38, UR5 ;  /* 0x0000000526267c20 */ /* 0x000fe20008410000 */
[----:B------:R-:W-:Y:S03]  /*e4d0*/  FMUL.FTZ R0, R63, UR5 ;  /* 0x000000053f007c20 */ /* 0x000fe60008410000 */
[----:B------:R-:W5:Y:S01]  /*e4e0*/  MUFU.TANH R23, R23 ;  /* 0x0000001700177308 */ /* 0x000f620000002400 */
[----:B------:R-:W-:Y:S01]  /*e4f0*/  FMNMX.FTZ R4, R158, R5, !PT ;  /* 0x000000059e047209 */ /* 0x000fe20007810000 */
[----:B------:R-:W-:Y:S01]  /*e500*/  FMUL.FTZ R37, R37, UR5 ;  /* 0x0000000525257c20 */ /* 0x000fe20008410000 */
[----:B------:R-:W-:Y:S01]  /*e510*/  FMNMX.FTZ R5, R79, R3, !PT ;  /* 0x000000034f057209 */ /* 0x000fe20007810000 */
[----:B------:R-:W-:Y:S01]  /*e520*/  FMUL.FTZ R31, R31, UR5 ;  /* 0x000000051f1f7c20 */ /* 0x000fe20008410000 */
[----:B---3--:R-:W-:Y:S01]  /*e530*/  FMNMX.FTZ R3, R155, R2, !PT ;  /* 0x000000029b037209 */ /* 0x008fe20007810000 */
        /* <DEDUP_REMOVED lines=10> */
[----:B------:R-:W3:Y:S01]  /*e5e0*/  MUFU.TANH R32, R32 ;  /* 0x0000002000207308 */ /* 0x000ee20000002400 */
        /* <DEDUP_REMOVED lines=10> */
[----:B-----5:R-:W-:Y:S01]  /*e690*/  FMNMX.FTZ R4, R23, R4, !PT ;  /* 0x0000000417047209 */ /* 0x020fe20007810000 */
[----:B------:R-:W-:Y:S01]  /*e6a0*/  FMUL.FTZ R41, R41, UR5 ;  /* 0x0000000529297c20 */ /* 0x000fe20008410000 */
[----:B------:R-:W-:Y:S01]  /*e6b0*/  FMUL.FTZ R51, R51, UR5 ;  /* 0x0000000533337c20 */ /* 0x000fe20008410000 */
[----:B------:R-:W-:Y:S01]  /*e6c0*/  FMUL.FTZ R52, R52, UR5 ;  /* 0x0000000534347c20 */ /* 0x000fe20008410000 */
[----:B------:R-:W-:Y:S03]  /*e6d0*/  FMUL.FTZ R44, R44, UR5 ;  /* 0x000000052c2c7c20 */ /* 0x000fe60008410000 */
[----:B------:R-:W2:Y:S01]  /*e6e0*/  MUFU.TANH R165, R27 ;  /* 0x0000001b00a57308 */ /* 0x000ea20000002400 */
[----:B---3--:R-:W-:Y:S01]  /*e6f0*/  FMNMX.FTZ R3, R32, R3, !PT ;  /* 0x0000000320037209 */ /* 0x008fe20007810000 */
        /* <DEDUP_REMOVED lines=89> */
.L_x_1161:
        /* <DEDUP_REMOVED lines=40> */
[C---:B------:R-:W-:Y:S01]  /*ef10*/  FMUL.FTZ R64, R72.reuse, R136 ;  /* 0x0000008848407220 */ /* 0x040fe20000410000 */
[C---:B------:R-:W-:Y:S02]  /*ef20*/  FMUL.FTZ R65, R72.reuse, R137 ;  /* 0x0000008948417220 */ /* 0x040fe40000410000 */
        /* <DEDUP_REMOVED lines=18> */
[C---:B------:R-:W-:Y:S01]  /*f050*/  FMUL.FTZ R54, R71.reuse, R130 ;  /* 0x0000008247367220 */ /* 0x040fe20000410000 */
[C---:B------:R-:W-:Y:S01]  /*f060*/  FMUL.FTZ R66, R71.reuse, R138 ;  /* 0x0000008a47427220 */ /* 0x040fe20000410000 */
[----:B------:R-:W-:Y:S01]  /*f070*/  FMUL.FTZ R0, R0, UR4 ;  /* 0x0000000400007c20 */ /* 0x000fe20008410000 */
[C---:B---3--:R-:W-:Y:S03]  /*f080*/  FMUL.FTZ R67, R71.reuse, R139 ;  /* 0x0000008b47437220 */ /* 0x048fe60000410000 */
[----:B------:R-:W2:Y:S01]  /*f090*/  MUFU.EX2 R2, R2 ;  /* 0x0000000200027308 */ /* 0x000ea20000000800 */
[----:B------:R-:W-:Y:S01]  /*f0a0*/  FSEL R74, R74, RZ, P2 ;  /* 0x000000ff4a4a7208 */ /* 0x000fe20001000000 */
[C---:B------:R-:W-:Y:S01]  /*f0b0*/  FMUL.FTZ R38, R71.reuse, R114 ;  /* 0x0000007247267220 */ /* 0x040fe20000410000 */
[----:B------:R-:W-:Y:S01]  /*f0c0*/  FSETP.NEU.FTZ.AND P2, PT, R68, -INF , PT ;  /* 0xff8000004400780b */ /* 0x000fe20003f5d000 */
[----:B------:R-:W-:Y:S01]  /*f0d0*/  FMUL.FTZ R39, R71, R115 ;  /* 0x0000007347277220 */ /* 0x000fe20000410000 */
[--C-:B------:R-:W-:Y:S01]  /*f0e0*/  FFMA.FTZ R62, R169, UR4, -R73.reuse ;  /* 0x00000004a93e7c23 */ /* 0x100fe20008010849 */
[--C-:B------:R-:W-:Y:S01]  /*f0f0*/  FFMA.FTZ R5, R78, UR4, -R74.reuse ;  /* 0x000000044e057c23 */ /* 0x100fe2000801084a */
[----:B------:R-:W-:Y:S03]  /*f100*/  FMUL.FTZ R78, R3, UR4 ;  /* 0x00000004034e7c20 */ /* 0x000fe60008410000 */
[----:B------:R-:W3:Y:S01]  /*f110*/  MUFU.EX2 R0, R0 ;  /* 0x0000000000007308 */ /* 0x000ee20000000800 */
[--C-:B-1----:R-:W-:Y:S01]  /*f120*/  FFMA.FTZ R4, R161, UR4, -R73.reuse ;  /* 0x00000004a1047c23 */ /* 0x102fe20008010849 */
[--C-:B------:R-:W-:Y:S01]  /*f130*/  FFMA.FTZ R12, R34, UR4, -R74.reuse ;  /* 0x00000004220c7c23 */ /* 0x100fe2000801084a */
[C---:B------:R-:W-:Y:S01]  /*f140*/  FMUL.FTZ R34, R71.reuse, R106 ;  /* 0x0000006a47227220 */ /* 0x040fe20000410000 */
[--C-:B------:R-:W-:Y:S01]  /*f150*/  FFMA.FTZ R7, R22, UR4, -R74.reuse ;  /* 0x0000000416077c23 */ /* 0x100fe2000801084a */
[----:B------:R-:W-:Y:S01]  /*f160*/  FMUL.FTZ R22, R71, R98 ;  /* 0x0000006247167220 */ /* 0x000fe20000410000 */
[--C-:B------:R-:W-:Y:S04]  /*f170*/  FFMA.FTZ R60, R173, UR4, -R74.reuse ;  /* 0x00000004ad3c7c23 */ /* 0x100fe8000801084a */
[----:B------:R1:W-:Y:S01]  /*f180*/  MUFU.EX2 R237, R4 ;  /* 0x0000000400ed7308 */ /* 0x0003e20000000800 */
[C---:B--2---:R-:W-:Y:S01]  /*f190*/  FMUL.FTZ R13, R2.reuse, R93 ;  /* 0x0000005d020d7220 */ /* 0x044fe20000410000 */
[C---:B------:R-:W-:Y:S01]  /*f1a0*/  FMUL.FTZ R61, R2.reuse, R141 ;  /* 0x0000008d023d7220 */ /* 0x040fe20000410000 */
[C---:B------:R-:W-:Y:S01]  /*f1b0*/  FMUL.FTZ R8, R2.reuse, R80 ;  /* 0x0000005002087220 */ /* 0x040fe20000410000 */
[C---:B------:R-:W-:Y:S01]  /*f1c0*/  FMUL.FTZ R9, R2.reuse, R81 ;  /* 0x0000005102097220 */ /* 0x040fe20000410000 */
[C---:B------:R-:W-:Y:S01]  /*f1d0*/  FMUL.FTZ R29, R2.reuse, R109 ;  /* 0x0000006d021d7220 */ /* 0x040fe20000410000 */
[----:B------:R-:W-:Y:S04]  /*f1e0*/  FMUL.FTZ R45, R2, R125 ;  /* 0x0000007d022d7220 */ /* 0x000fe80000410000 */
[----:B------:R-:W-:Y:S01]  /*f1f0*/  MUFU.EX2 R236, R5 ;  /* 0x0000000500ec7308 */ /* 0x000fe20000000800 */
[C---:B---3--:R-:W-:Y:S01]  /*f200*/  FMUL.FTZ R14, R0.reuse, R94 ;  /* 0x0000005e000e7220 */ /* 0x048fe20000410000 */
[C---:B------:R-:W-:Y:S01]  /*f210*/  FMUL.FTZ R15, R0.reuse, R95 ;  /* 0x0000005f000f7220 */ /* 0x040fe20000410000 */
[C---:B------:R-:W-:Y:S01]  /*f220*/  FMUL.FTZ R63, R0.reuse, R143 ;  /* 0x0000008f003f7220 */ /* 0x040fe20000410000 */
[C---:B------:R-:W-:Y:S01]  /*f230*/  FMUL.FTZ R10, R0.reuse, R82 ;  /* 0x00000052000a7220 */ /* 0x040fe20000410000 */
[C---:B------:R-:W-:Y:S01]  /*f240*/  FMUL.FTZ R11, R0.reuse, R83 ;  /* 0x00000053000b7220 */ /* 0x040fe20000410000 */
[C---:B------:R-:W-:Y:S01]  /*f250*/  FMUL.FTZ R30, R0.reuse, R110 ;  /* 0x0000006e001e7220 */ /* 0x040fe20000410000 */
[C---:B------:R-:W-:Y:S03]  /*f260*/  FMUL.FTZ R31, R0.reuse, R111 ;  /* 0x0000006f001f7220 */ /* 0x040fe60000410000 */
[----:B------:R2:W-:Y:S01]  /*f270*/  MUFU.EX2 R219, R12 ;  /* 0x0000000c00db7308 */ /* 0x0005e20000000800 */
[--C-:B-1----:R-:W-:Y:S01]  /*f280*/  FFMA.FTZ R4, R157, UR4, -R74.reuse ;  /* 0x000000049d047c23 */ /* 0x102fe2000801084a */
[C---:B------:R-:W-:Y:S01]  /*f290*/  FMUL.FTZ R46, R0.reuse, R126 ;  /* 0x0000007e002e7220 */ /* 0x040fe20000410000 */
[----:B------:R-:W-:Y:S07]  /*f2a0*/  FMUL.FTZ R47, R0, R127 ;  /* 0x0000007f002f7220 */ /* 0x000fee0000410000 */
[----:B------:R1:W-:Y:S10]  /*f2b0*/  MUFU.EX2 R233, R4 ;  /* 0x0000000400e97308 */ /* 0x0003f40000000800 */
[----:B------:R3:W-:Y:S01]  /*f2c0*/  MUFU.EX2 R220, R7 ;  /* 0x0000000700dc7308 */ /* 0x0007e20000000800 */
[--C-:B--2---:R-:W-:Y:S01]  /*f2d0*/  FFMA.FTZ R12, R35, UR4, -R74.reuse ;  /* 0x00000004230c7c23 */ /* 0x104fe2000801084a */
[----:B------:R-:W-:Y:S08]  /*f2e0*/  FMUL.FTZ R35, R71, R107 ;  /* 0x0000006b47237220 */ /* 0x000ff00000410000 */
[----:B------:R2:W-:Y:S01]  /*f2f0*/  MUFU.EX2 R218, R12 ;  /* 0x0000000c00da7308 */ /* 0x0005e20000000800 */
[--C-:B-1----:R-:W-:Y:S09]  /*f300*/  FFMA.FTZ R4, R159, UR4, -R74.reuse ;  /* 0x000000049f047c23 */ /* 0x102ff2000801084a */
[----:B------:R1:W4:Y:S01]  /*f310*/  MUFU.EX2 R238, R4 ;  /* 0x0000000400ee7308 */ /* 0x0003220000000800 */
[----:B---3--:R-:W-:Y:S09]  /*f320*/  FMUL.FTZ R7, R71, R87 ;  /* 0x0000005747077220 */ /* 0x008ff20000410000 */
[----:B------:R3:W-:Y:S01]  /*f330*/  MUFU.EX2 R161, R48 ;  /* 0x0000003000a17308 */ /* 0x0007e20000000800 */
[----:B--2---:R-:W-:Y:S02]  /*f340*/  FMUL.FTZ R12, R2, R92 ;  /* 0x0000005c020c7220 */ /* 0x004fe40000410000 */
[----:B------:R-:W-:Y:S07]  /*f350*/  LDSM.16.MT88.4 R92, [R193+0x6800] ;  /* 0x00680000c15c783b */ /* 0x000fee0000004200 */
[----:B------:R2:W-:Y:S01]  /*f360*/  MUFU.EX2 R131, R60 ;  /* 0x0000003c00837308 */ /* 0x0005e20000000800 */
[--C-:B-1----:R-:W-:Y:S09]  /*f370*/  FFMA.FTZ R4, R148, UR4, -R73.reuse ;  /* 0x0000000494047c23 */ /* 0x102ff20008010849 */
[----:B------:R1:W-:Y:S01]  /*f380*/  MUFU.EX2 R239, R4 ;  /* 0x0000000400ef7308 */ /* 0x0003e20000000800 */
[----:B---3--:R-:W-:Y:S02]  /*f390*/  FMUL.FTZ R48, R72, R120 ;  /* 0x0000007848307220 */ /* 0x008fe40000410000 */
[----:B------:R-:W-:Y:S07]  /*f3a0*/  LDSM.16.MT88.4 R120, [R194+0x7800] ;  /* 0x00780000c278783b */ /* 0x000fee0000004200 */
[----:B------:R3:W-:Y:S01]  /*f3b0*/  MUFU.EX2 R159, R62 ;  /* 0x0000003e009f7308 */ /* 0x0007e20000000800 */
[----:B--2---:R-:W-:Y:S09]  /*f3c0*/  FFMA.FTZ R60, R177, UR4, -R74 ;  /* 0x00000004b13c7c23 */ /* 0x004ff2000801084a */
[----:B------:R2:W-:Y:S01]  /*f3d0*/  MUFU.EX2 R130, R60 ;  /* 0x0000003c00827308 */ /* 0x0005e20000000800 */
[----:B-1----:R-:W-:Y:S01]  /*f3e0*/  FFMA.FTZ R4, R77, UR4, -R73 ;  /* 0x000000044d047c23 */ /* 0x002fe20008010849 */
[----:B------:R-:W-:Y:S05]  /*f3f0*/  FMUL.FTZ R77, R68, UR4 ;  /* 0x00000004444d7c20 */ /* 0x000fea0008410000 */
[----:B------:R-:W-:Y:S03]  /*f400*/  FSEL R77, R77, RZ, P2 ;  /* 0x000000ff4d4d7208 */ /* 0x000fe60001000000 */
[----:B------:R1:W-:Y:S01]  /*f410*/  MUFU.EX2 R240, R4 ;  /* 0x0000000400f07308 */ /* 0x0003e20000000800 */
[----:B------:R-:W-:Y:S01]  /*f420*/  FSETP.NEU.FTZ.AND P2, PT, R3, -INF , PT ;  /* 0xff8000000300780b */ /* 0x000fe20003f5d000 */
[----:B---3--:R-:W-:Y:S01]  /*f430*/  FMUL.FTZ R62, R0, R142 ;  /* 0x0000008e003e7220 */ /* 0x008fe20000410000 */
[--C-:B------:R-:W-:Y:S02]  /*f440*/  FFMA.FTZ R6, R152, UR4, -R77.reuse ;  /* 0x0000000498067c23 */ /* 0x100fe4000801084d */
[----:B------:R-:W-:Y:S01]  /*f450*/  FSEL R78, R78, RZ, P2 ;  /* 0x000000ff4e4e7208 */ /* 0x000fe20001000000 */
[--C-:B------:R-:W-:Y:S01]  /*f460*/  FFMA.FTZ R16, R162, UR4, -R77.reuse ;  /* 0x00000004a2107c23 */ /* 0x100fe2000801084d */
[--C-:B------:R-:W-:Y:S03]  /*f470*/  FFMA.FTZ R20, R163, UR4, -R77.reuse ;  /* 0x00000004a3147c23 */ /* 0x100fe6000801084d */
[----:B------:R3:W-:Y:S01]  /*f480*/  MUFU.EX2 R222, R6 ;  /* 0x0000000600de7308 */ /* 0x0007e20000000800 */
[--C-:B------:R-:W-:Y:S01]  /*f490*/  FFMA.FTZ R5, R155, UR4, -R77.reuse ;  /* 0x000000049b057c23 */ /* 0x100fe2000801084d */
[----:B--2---:R-:W-:Y:S01]  /*f4a0*/  FMUL.FTZ R60, R2, R140 ;  /* 0x0000008c023c7220 */ /* 0x004fe20000410000 */
[--C-:B------:R-:W-:Y:S01]  /*f4b0*/  FFMA.FTZ R28, R164, UR4, -R78.reuse ;  /* 0x00000004a41c7c23 */ /* 0x100fe2000801084e */
[--C-:B------:R-:W-:Y:S01]  /*f4c0*/  FFMA.FTZ R44, R168, UR4, -R78.reuse ;  /* 0x00000004a82c7c23 */ /* 0x100fe2000801084e */
[----:B------:R-:W-:Y:S01]  /*f4d0*/  FFMA.FTZ R36, R167, UR4, -R77 ;  /* 0x00000004a7247c23 */ /* 0x000fe2000801084d */
[----:B------:R-:W-:Y:S04]  /*f4e0*/  FFMA.FTZ R75, R75, UR4, -R78 ;  /* 0x000000044b4b7c23 */ /* 0x000fe8000801084e */
[----:B------:R2:W-:Y:S01]  /*f4f0*/  MUFU.EX2 R229, R5 ;  /* 0x0000000500e57308 */ /* 0x0005e20000000800 */
[----:B-1----:R-:W-:Y:S01]  /*f500*/  FFMA.FTZ R4, R79, UR4, -R74 ;  /* 0x000000044f047c23 */ /* 0x002fe2000801084a */
[--C-:B------:R-:W-:Y:S08]  /*f510*/  FFMA.FTZ R79, R172, UR4, -R73.reuse ;  /* 0x00000004ac4f7c23 */ /* 0x100ff00008010849 */
[----:B------:R1:W5:Y:S01]  /*f520*/  MUFU.EX2 R234, R4 ;  /* 0x0000000400ea7308 */ /* 0x0003620000000800 */
[----:B---3--:R-:W-:Y:S01]  /*f530*/  FFMA.FTZ R6, R21, UR4, -R73 ;  /* 0x0000000415067c23 */ /* 0x008fe20008010849 */
[C---:B------:R-:W-:Y:S08]  /*f540*/  FMUL.FTZ R21, R72.reuse, R97 ;  /* 0x0000006148157220 */ /* 0x040ff00000410000 */
[----:B------:R3:W-:Y:S01]  /*f550*/  MUFU.EX2 R230, R6 ;  /* 0x0000000600e67308 */ /* 0x0007e20000000800 */
[----:B--2---:R-:W-:Y:S01]  /*f560*/  FMUL.FTZ R5, R72, R85 ;  /* 0x0000005548057220 */ /* 0x004fe20000410000 */
[----:B----4-:R-:W-:Y:S08]  /*f570*/  F2FP.F16.F32.PACK_AB R85, R238, R233 ;  /* 0x000000e9ee55723e */ /* 0x010ff000000000ff */
[----:B------:R2:W-:Y:S01]  /*f580*/  MUFU.EX2 R214, R28 ;  /* 0x0000001c00d67308 */ /* 0x0005e20000000800 */
[--C-:B-1----:R-:W-:Y:S01]  /*f590*/  FFMA.FTZ R4, R160, UR4, -R77.reuse ;  /* 0x00000004a0047c23 */ /* 0x102fe2000801084d */
[----:B-----5:R-:W-:Y:S08]  /*f5a0*/  F2FP.F16.F32.PACK_AB R87, R236, R234 ;  /* 0x000000eaec57723e */ /* 0x020ff000000000ff */
[----:B------:R1:W4:Y:S01]  /*f5b0*/  MUFU.EX2 R232, R4 ;  /* 0x0000000400e87308 */ /* 0x0003220000000800 */
[----:B---3--:R-:W-:Y:S01]  /*f5c0*/  FMUL.FTZ R6, R71, R86 ;  /* 0x0000005647067220 */ /* 0x008fe20000410000 */
[----:B------:R-:W-:Y:S08]  /*f5d0*/  F2FP.F16.F32.PACK_AB R86, R240, R239 ;  /* 0x000000eff056723e */ /* 0x000ff000000000ff */
[----:B------:R3:W-:Y:S01]  /*f5e0*/  MUFU.EX2 R216, R16 ;  /* 0x0000001000d87308 */ /* 0x0007e20000000800 */
[--C-:B--2---:R-:W-:Y:S09]  /*f5f0*/  FFMA.FTZ R28, R165, UR4, -R78.reuse ;  /* 0x00000004a51c7c23 */ /* 0x104ff2000801084e */
[----:B------:R2:W-:Y:S01]  /*f600*/  MUFU.EX2 R215, R20 ;  /* 0x0000001400d77308 */ /* 0x0005e20000000800 */
[--C-:B-1----:R-:W-:Y:S01]  /*f610*/  FFMA.FTZ R4, R156, UR4, -R78.reuse ;  /* 0x000000049c047c23 */ /* 0x102fe2000801084e */
[----:B----4-:R-:W-:Y:S08]  /*f620*/  F2FP.F16.F32.PACK_AB R80, R232, R222 ;  /* 0x000000dee850723e */ /* 0x010ff000000000ff */
[----:B------:R1:W-:Y:S01]  /*f630*/  MUFU.EX2 R217, R4 ;  /* 0x0000000400d97308 */ /* 0x0003e20000000800 */
[C---:B---3--:R-:W-:Y:S02]  /*f640*/  FMUL.FTZ R16, R72.reuse, R88 ;  /* 0x0000005848107220 */ /* 0x048fe40000410000 */
[----:B------:R-:W3:Y:S07]  /*f650*/  LDSM.16.MT88.4 R88, [R195+0x6000] ;  /* 0x00600000c358783b */ /* 0x000eee0000004200 */
[----:B------:R4:W-:Y:S01]  /*f660*/  MUFU.EX2 R213, R28 ;  /* 0x0000001c00d57308 */ /* 0x0009e20000000800 */
[----:B--2---:R-:W-:Y:S09]  /*f670*/  FMUL.FTZ R20, R72, R96 ;  /* 0x0000006048147220 */ /* 0x004ff20000410000 */
[----:B------:R2:W-:Y:S01]  /*f680*/  MUFU.EX2 R163, R44 ;  /* 0x0000002c00a37308 */ /* 0x0005e20000000800 */
[--C-:B-1----:R-:W-:Y:S09]  /*f690*/  FFMA.FTZ R4, R158, UR4, -R78.reuse ;  /* 0x000000049e047c23 */ /* 0x102ff2000801084e */
[----:B------:R1:W5:Y:S01]  /*f6a0*/  MUFU.EX2 R227, R4 ;  /* 0x0000000400e37308 */ /* 0x0003620000000800 */
[----:B----4-:R-:W-:Y:S09]  /*f6b0*/  FMUL.FTZ R28, R2, R108 ;  /* 0x0000006c021c7220 */ /* 0x010ff20000410000 */
[----:B------:R4:W-:Y:S01]  /*f6c0*/  MUFU.EX2 R164, R36 ;  /* 0x0000002400a47308 */ /* 0x0009e20000000800 */
[--C-:B--2---:R-:W-:Y:S09]  /*f6d0*/  FFMA.FTZ R44, R174, UR4, -R78.reuse ;  /* 0x00000004ae2c7c23 */ /* 0x104ff2000801084e */
[----:B------:R2:W-:Y:S01]  /*f6e0*/  MUFU.EX2 R162, R44 ;  /* 0x0000002c00a27308 */ /* 0x0005e20000000800 */
[----:B-1----:R-:W-:Y:S01]  /*f6f0*/  FFMA.FTZ R4, R151, UR4, -R77 ;  /* 0x0000000497047c23 */ /* 0x002fe2000801084d */
[----:B-----5:R-:W-:Y:S08]  /*f700*/  F2FP.F16.F32.PACK_AB R81, R227, R217 ;  /* 0x000000d9e351723e */ /* 0x020ff000000000ff */
[----:B------:R1:W5:Y:S01]  /*f710*/  MUFU.EX2 R231, R4 ;  /* 0x0000000400e77308 */ /* 0x0003620000000800 */
[----:B----4-:R-:W-:Y:S09]  /*f720*/  FMUL.FTZ R36, R72, R112 ;  /* 0x0000007048247220 */ /* 0x010ff20000410000 */
[----:B------:R4:W-:Y:S01]  /*f730*/  MUFU.EX2 R158, R79 ;  /* 0x0000004f009e7308 */ /* 0x0009e20000000800 */
[----:B--2---:R-:W-:Y:S09]  /*f740*/  FMUL.FTZ R44, R2, R124 ;  /* 0x0000007c022c7220 */ /* 0x004ff20000410000 */
[----:B------:R2:W-:Y:S01]  /*f750*/  MUFU.EX2 R160, R52 ;  /* 0x0000003400a07308 */ /* 0x0005e20000000800 */
[----:B-1----:R-:W-:Y:S01]  /*f760*/  FFMA.FTZ R4, R154, UR4, -R78 ;  /* 0x000000049a047c23 */ /* 0x002fe2000801084e */
[----:B-----5:R-:W-:Y:S08]  /*f770*/  F2FP.F16.F32.PACK_AB R82, R231, R229 ;  /* 0x000000e5e752723e */ /* 0x020ff000000000ff */
[----:B------:R1:W-:Y:S01]  /*f780*/  MUFU.EX2 R221, R4 ;  /* 0x0000000400dd7308 */ /* 0x0003e20000000800 */
[----:B----4-:R-:W-:Y:S09]  /*f790*/  FFMA.FTZ R79, R175, UR4, -R74 ;  /* 0x00000004af4f7c23 */ /* 0x010ff2000801084a */
[----:B------:R-:W-:Y:S01]  /*f7a0*/  MUFU.EX2 R75, R75 ;  /* 0x0000004b004b7308 */ /* 0x000fe20000000800 */
[----:B--2---:R-:W-:Y:S01]  /*f7b0*/  FMUL.FTZ R52, R72, R128 ;  /* 0x0000008048347220 */ /* 0x004fe20000410000 */
[----:B-1----:R-:W-:Y:S08]  /*f7c0*/  FFMA.FTZ R4, R150, UR4, -R78 ;  /* 0x0000000496047c23 */ /* 0x002ff0000801084e */
[----:B------:R1:W2:Y:S02]  /*f7d0*/  MUFU.EX2 R226, R4 ;  /* 0x0000000400e27308 */ /* 0x0002a40000000800 */
[----:B-1----:R-:W-:Y:S01]  /*f7e0*/  FFMA.FTZ R4, R149, UR4, -R73 ;  /* 0x0000000495047c23 */ /* 0x002fe20008010849 */
[----:B--2---:R-:W-:Y:S07]  /*f7f0*/  F2FP.F16.F32.PACK_AB R83, R226, R221 ;  /* 0x000000dde253723e */ /* 0x004fee00000000ff */
[----:B------:R1:W2:Y:S02]  /*f800*/  MUFU.EX2 R225, R4 ;  /* 0x0000000400e17308 */ /* 0x0002a40000000800 */
[----:B-1----:R-:W-:Y:S01]  /*f810*/  FFMA.FTZ R4, R23, UR4, -R74 ;  /* 0x0000000417047c23 */ /* 0x002fe2000801084a */
[C---:B------:R-:W-:Y:S01]  /*f820*/  FMUL.FTZ R23, R71.reuse, R99 ;  /* 0x0000006347177220 */ /* 0x040fe20000410000 */
[----:B------:R-:W-:Y:S01]  /*f830*/  FFMA.FTZ R71, R71, R242, R233 ;  /* 0x000000f247477223 */ /* 0x000fe200000100e9 */
[----:B------:R-:W1:Y:S05]  /*f840*/  LDSM.16.MT88.4 R96, [R196+0x6800] ;  /* 0x00680000c460783b */ /* 0x000e6a0000004200 */
[----:B------:R4:W5:Y:S02]  /*f850*/  MUFU.EX2 R223, R4 ;  /* 0x0000000400df7308 */ /* 0x0009640000000800 */
[----:B----4-:R-:W-:Y:S01]  /*f860*/  FFMA.FTZ R4, R32, UR4, -R73 ;  /* 0x0000000420047c23 */ /* 0x010fe20008010849 */
[----:B------:R-:W-:Y:S07]  /*f870*/  FFMA.FTZ R32, R166, UR4, -R77 ;  /* 0x00000004a6207c23 */ /* 0x000fee000801084d */
[----:B------:R4:W1:Y:S10]  /*f880*/  MUFU.EX2 R224, R4 ;  /* 0x0000000400e07308 */ /* 0x0008740000000800 */
[----:B------:R3:W1:Y:S01]  /*f890*/  MUFU.EX2 R165, R32 ;  /* 0x0000002000a57308 */ /* 0x0006620000000800 */
[C---:B----4-:R-:W-:Y:S01]  /*f8a0*/  FMUL.FTZ R4, R72.reuse, R84 ;  /* 0x0000005448047220 */ /* 0x050fe20000410000 */
[----:B------:R-:W-:Y:S07]  /*f8b0*/  F2FP.F16.F32.PACK_AB R84, R237, R235 ;  /* 0x000000ebed54723e */ /* 0x000fee00000000ff */
[-C--:B------:R-:W-:Y:S05]  /*f8c0*/  HMMA.16816.F32 R4, R84, R24.reuse, R4 ;  /* 0x000000185404723c */ /* 0x080fea0000001804 */
[C---:B---3--:R-:W-:Y:S01]  /*f8d0*/  FMUL.FTZ R32, R72.reuse, R104 ;  /* 0x0000006848207220 */ /* 0x048fe20000410000 */
        /* <DEDUP_REMOVED lines=33> */
[----:B---3--:R-:W-:Y:S01]  /*faf0*/  FFMA.FTZ R79, R176, UR4, -R74 ;  /* 0x00000004b04f7c23 */ /* 0x008fe2000801084a */
[----:B------:R-:W-:Y:S01]  /*fb00*/  HMMA.16816.F32 R64, R84, R90, R64 ;  /* 0x0000005a5440723c */ /* 0x000fe20000001840 */
[----:B------:R-:W3:Y:S02]  /*fb10*/  LDSM.16.MT88.4 R88, [R194+0x6800] ;  /* 0x00680000c258783b */ /* 0x000ee40000004200 */
[----:B------:R4:W3:Y:S02]  /*fb20*/  MUFU.EX2 R157, R79 ;  /* 0x0000004f009d7308 */ /* 0x0008e40000000800 */
[----:B--2---:R-:W-:Y:S02]  /*fb30*/  F2FP.F16.F32.PACK_AB R80, R230, R225 ;  /* 0x000000e1e650723e */ /* 0x004fe400000000ff */
[----:B-----5:R-:W-:Y:S04]  /*fb40*/  F2FP.F16.F32.PACK_AB R81, R223, R220 ;  /* 0x000000dcdf51723e */ /* 0x020fe800000000ff */
[----:B-1----:R-:W-:Y:S02]  /*fb50*/  F2FP.F16.F32.PACK_AB R82, R228, R224 ;  /* 0x000000e0e452723e */ /* 0x002fe400000000ff */
[----:B------:R-:W-:Y:S02]  /*fb60*/  F2FP.F16.F32.PACK_AB R83, R218, R219 ;  /* 0x000000dbda53723e */ /* 0x000fe400000000ff */
[----:B------:R-:W-:Y:S02]  /*fb70*/  F2FP.F16.F32.PACK_AB R84, R215, R216 ;  /* 0x000000d8d754723e */ /* 0x000fe400000000ff */
[----:B------:R-:W-:Y:S02]  /*fb80*/  F2FP.F16.F32.PACK_AB R85, R213, R214 ;  /* 0x000000d6d555723e */ /* 0x000fe400000000ff */
[----:B------:R-:W-:Y:S01]  /*fb90*/  F2FP.F16.F32.PACK_AB R86, R164, R165 ;  /* 0x000000a5a456723e */ /* 0x000fe200000000ff */
[-C--:B------:R-:W-:Y:S05]  /*fba0*/  HMMA.16816.F32 R4, R80, R92.reuse, R4 ;  /* 0x0000005c5004723c */ /* 0x080fea0000001804 */
[--C-:B----4-:R-:W-:Y:S01]  /*fbb0*/  FFMA.FTZ R79, R178, UR4, -R77.reuse ;  /* 0x00000004b24f7c23 */ /* 0x110fe2000801084d */
[----:B------:R-:W-:Y:S03]  /*fbc0*/  F2FP.F16.F32.PACK_AB R87, R162, R163 ;  /* 0x000000a3a257723e */ /* 0x000fe600000000ff */
[----:B------:R1:W-:Y:S04]  /*fbd0*/  MUFU.EX2 R129, R79 ;  /* 0x0000004f00817308 */ /* 0x0003e80000000800 */
[C---:B------:R-:W-:Y:S06]  /*fbe0*/  HMMA.16816.F32 R8, R84.reuse, R92, R8 ;  /* 0x0000005c5408723c */ /* 0x040fec0000001808 */
[-C--:B------:R-:W-:Y:S06]  /*fbf0*/  HMMA.16816.F32 R12, R84, R94.reuse, R12 ;  /* 0x0000005e540c723c */ /* 0x080fec000000180c */
[C---:B------:R-:W-:Y:S01]  /*fc00*/  HMMA.16816.F32 R16, R80.reuse, R94, R16 ;  /* 0x0000005e5010723c */ /* 0x040fe20000001810 */
[----:B------:R-:W2:Y:S04]  /*fc10*/  LDSM.16.MT88.4 R92, [R195+0x6800] ;  /* 0x00680000c35c783b */ /* 0x000ea80000004200 */
[----:B-1----:R-:W-:Y:S01]  /*fc20*/  FFMA.FTZ R79, R179, UR4, -R77 ;  /* 0x00000004b34f7c23 */ /* 0x002fe2000801084d */
[-C--:B------:R-:W-:Y:S03]  /*fc30*/  HMMA.16816.F32 R20, R80, R96.reuse, R20 ;  /* 0x000000605014723c */ /* 0x080fe60000001814 */
[----:B------:R1:W4:Y:S03]  /*fc40*/  MUFU.EX2 R134, R79 ;  /* 0x0000004f00867308 */ /* 0x0003260000000800 */
[C---:B------:R-:W-:Y:S06]  /*fc50*/  HMMA.16816.F32 R24, R84.reuse, R96, R24 ;  /* 0x000000605418723c */ /* 0x040fec0000001818 */
[-C--:B------:R-:W-:Y:S06]  /*fc60*/  HMMA.16816.F32 R28, R84, R98.reuse, R28 ;  /* 0x00000062541c723c */ /* 0x080fec000000181c */
[C---:B------:R-:W-:Y:S01]  /*fc70*/  HMMA.16816.F32 R32, R80.reuse, R98, R32 ;  /* 0x000000625020723c */ /* 0x040fe20000001820 */
[----:B------:R-:W5:Y:S04]  /*fc80*/  LDSM.16.MT88.4 R96, [R193+0x7000] ;  /* 0x00700000c160783b */ /* 0x000f680000004200 */
[--C-:B-1----:R-:W-:Y:S01]  /*fc90*/  FFMA.FTZ R79, R183, UR4, -R78.reuse ;  /* 0x00000004b74f7c23 */ /* 0x102fe2000801084e */
[-C--:B---3--:R-:W-:Y:S03]  /*fca0*/  HMMA.16816.F32 R36, R80, R88.reuse, R36 ;  /* 0x000000585024723c */ /* 0x088fe60000001824 */
[----:B------:R1:W-:Y:S03]  /*fcb0*/  MUFU.EX2 R128, R79 ;  /* 0x0000004f00807308 */ /* 0x0003e60000000800 */
[C---:B------:R-:W-:Y:S06]  /*fcc0*/  HMMA.16816.F32 R40, R84.reuse, R88, R40 ;  /* 0x000000585428723c */ /* 0x040fec0000001828 */
[-C--:B------:R-:W-:Y:S05]  /*fcd0*/  HMMA.16816.F32 R44, R84, R90.reuse, R44 ;  /* 0x0000005a542c723c */ /* 0x080fea000000182c */
[----:B------:R-:W-:Y:S01]  /*fce0*/  FFMA.FTZ R88, R181, UR4, -R73 ;  /* 0x00000004b5587c23 */ /* 0x000fe20008010849 */
[C---:B------:R-:W-:Y:S03]  /*fcf0*/  HMMA.16816.F32 R48, R80.reuse, R90, R48 ;  /* 0x0000005a5030723c */ /* 0x040fe60000001830 */
[----:B------:R3:W-:Y:S02]  /*fd00*/  MUFU.EX2 R153, R88 ;  /* 0x0000005800997308 */ /* 0x0007e40000000800 */
[--C-:B-1----:R-:W-:Y:S01]  /*fd10*/  FFMA.FTZ R79, R180, UR4, -R78.reuse ;  /* 0x00000004b44f7c23 */ /* 0x102fe2000801084e */
[-C--:B--2---:R-:W-:Y:S07]  /*fd20*/  HMMA.16816.F32 R52, R80, R92.reuse, R52 ;  /* 0x0000005c5034723c */ /* 0x084fee0000001834 */
[----:B------:R1:W2:Y:S01]  /*fd30*/  MUFU.EX2 R133, R79 ;  /* 0x0000004f00857308 */ /* 0x0002a20000000800 */
[C---:B------:R-:W-:Y:S06]  /*fd40*/  HMMA.16816.F32 R56, R84.reuse, R92, R56 ;  /* 0x0000005c5438723c */ /* 0x040fec0000001838 */
[-C--:B------:R-:W-:Y:S01]  /*fd50*/  HMMA.16816.F32 R60, R84, R94.reuse, R60 ;  /* 0x0000005e543c723c */ /* 0x080fe2000000183c */
[----:B---3--:R-:W3:Y:S05]  /*fd60*/  LDSM.16.MT88.4 R88, [R196+0x7000] ;  /* 0x00700000c458783b */ /* 0x008eea0000004200 */
[----:B------:R-:W-:Y:S03]  /*fd70*/  HMMA.16816.F32 R64, R80, R94, R64 ;  /* 0x0000005e5040723c */ /* 0x000fe60000001840 */
[----:B------:R-:W3:Y:S02]  /*fd80*/  LDSM.16.MT88.4 R92, [R194+0x7000] ;  /* 0x00700000c25c783b */ /* 0x000ee40000004200 */
[--C-:B-1----:R-:W-:Y:S01]  /*fd90*/  FFMA.FTZ R79, R182, UR4, -R77.reuse ;  /* 0x00000004b64f7c23 */ /* 0x102fe2000801084d */
[----:B------:R-:W-:Y:S02]  /*fda0*/  F2FP.F16.F32.PACK_AB R84, R160, R161 ;  /* 0x000000a1a054723e */ /* 0x000fe400000000ff */
[----:B------:R-:W-:Y:S01]  /*fdb0*/  F2FP.F16.F32.PACK_AB R85, R130, R131 ;  /* 0x000000838255723e */ /* 0x000fe200000000ff */
[----:B------:R1:W-:Y:S02]  /*fdc0*/  MUFU.EX2 R132, R79 ;  /* 0x0000004f00847308 */ /* 0x0003e40000000800 */
[----:B------:R-:W-:Y:S02]  /*fdd0*/  F2FP.F16.F32.PACK_AB R86, R158, R159 ;  /* 0x0000009f9e56723e */ /* 0x000fe400000000ff */
[----:B------:R-:W-:Y:S02]  /*fde0*/  F2FP.F16.F32.PACK_AB R87, R157, R135 ;  /* 0x000000879d57723e */ /* 0x000fe400000000ff */
[----:B----4-:R-:W-:Y:S02]  /*fdf0*/  F2FP.F16.F32.PACK_AB R80, R134, R129 ;  /* 0x000000818650723e */ /* 0x010fe400000000ff */
[----:B--2---:R-:W-:Y:S03]  /*fe00*/  F2FP.F16.F32.PACK_AB R81, R133, R128 ;  /* 0x000000808551723e */ /* 0x004fe600000000ff */
[-C--:B-----5:R-:W-:Y:S05]  /*fe10*/  HMMA.16816.F32 R4, R84, R96.reuse, R4 ;  /* 0x000000605404723c */ /* 0x0a0fea0000001804 */
[----:B-1----:R-:W-:Y:S04]  /*fe20*/  FFMA.FTZ R79, R190, UR4, -R77 ;  /* 0x00000004be4f7c23 */ /* 0x002fe8000801084d */
[----:B------:R1:W2:Y:S02]  /*fe30*/  MUFU.EX2 R156, R79 ;  /* 0x0000004f009c7308 */ /* 0x0002a40000000800 */
[--C-:B-1----:R-:W-:Y:S01]  /*fe40*/  FFMA.FTZ R79, R210, UR4, -R78.reuse ;  /* 0x00000004d24f7c23 */ /* 0x102fe2000801084e */
[----:B--2---:R-:W-:Y:S07]  /*fe50*/  F2FP.F16.F32.PACK_AB R82, R156, R132 ;  /* 0x000000849c52723e */ /* 0x004fee00000000ff */
[----:B------:R1:W-:Y:S02]  /*fe60*/  MUFU.EX2 R155, R79 ;  /* 0x0000004f009b7308 */ /* 0x0003e40000000800 */
[----:B-1----:R-:W-:Y:S08]  /*fe70*/  FFMA.FTZ R79, R191, UR4, -R78 ;  /* 0x00000004bf4f7c23 */ /* 0x002ff0000801084e */
[----:B------:R1:W2:Y:S02]  /*fe80*/  MUFU.EX2 R154, R79 ;  /* 0x0000004f009a7308 */ /* 0x0002a40000000800 */
[--C-:B-1----:R-:W-:Y:S01]  /*fe90*/  FFMA.FTZ R79, R189, UR4, -R73.reuse ;  /* 0x00000004bd4f7c23 */ /* 0x102fe20008010849 */
[----:B--2---:R-:W-:Y:S07]  /*fea0*/  F2FP.F16.F32.PACK_AB R83, R154, R155 ;  /* 0x0000009b9a53723e */ /* 0x004fee00000000ff */
[----:B------:R1:W2:Y:S01]  /*feb0*/  MUFU.EX2 R152, R79 ;  /* 0x0000004f00987308 */ /* 0x0002a20000000800 */
[C---:B------:R-:W-:Y:S06]  /*fec0*/  HMMA.16816.F32 R8, R80.reuse, R96, R8 ;  /* 0x000000605008723c */ /* 0x040fec0000001808 */
[-C--:B------:R-:W-:Y:S06]  /*fed0*/  HMMA.16816.F32 R12, R80, R98.reuse, R12 ;  /* 0x00000062500c723c */ /* 0x080fec000000180c */
[C---:B------:R-:W-:Y:S01]  /*fee0*/  HMMA.16816.F32 R16, R84.reuse, R98, R16 ;  /* 0x000000625410723c */ /* 0x040fe20000001810 */
[----:B------:R-:W4:Y:S04]  /*fef0*/  LDSM.16.MT88.4 R96, [R195+0x7000] ;  /* 0x00700000c360783b */ /* 0x000f280000004200 */
[--C-:B-1----:R-:W-:Y:S01]  /*ff00*/  FFMA.FTZ R79, R209, UR4, -R74.reuse ;  /* 0x00000004d14f7c23 */ /* 0x102fe2000801084a */
[-C--:B---3--:R-:W-:Y:S03]  /*ff10*/  HMMA.16816.F32 R20, R84, R88.reuse, R20 ;  /* 0x000000585414723c */ /* 0x088fe60000001814 */
[----:B------:R1:W-:Y:S02]  /*ff20*/  MUFU.EX2 R150, R79 ;  /* 0x0000004f00967308 */ /* 0x0003e40000000800 */
[----:B--2---:R-:W-:Y:S01]  /*ff30*/  F2FP.F16.F32.PACK_AB R136, R152, R153 ;  /* 0x000000999888723e */ /* 0x004fe200000000ff */
        /* <DEDUP_REMOVED lines=123> */
.L_x_1159:
        /* <DEDUP_REMOVED lines=14> */
[CC--:B------:R-:W-:Y:S01]  /*107d0*/  LEA.HI R4, R48.reuse, R49.reuse, RZ, 0x2 ;  /* 0x0000003130047211 */ /* 0x0c0fe200078f10ff */
        /* <DEDUP_REMOVED lines=41> */
.L_x_1163:
        /* <DEDUP_REMOVED lines=20> */
.L_x_1164:
[----:B------:R1:W5:Y:S01]  /*10bb0*/  LDL R50, [R1+0x70] ;  /* 0x0000700001327983 */ /* 0x0003620000100800 */
[----:B------:R-:W-:Y:S01]  /*10bc0*/  ISETP.NE.AND P5, PT, RZ, UR4, PT ;  /* 0x00000004ff007c0c */ /* 0x000fe2000bfa5270 */
[----:B------:R-:W-:Y:S01]  /*10bd0*/  FMUL.FTZ R84, R0, R84 ;  /* 0x0000005400547220 */ /* 0x000fe20000410000 */
[----:B------:R-:W-:Y:S01]  /*10be0*/  LOP3.LUT R2, R2, 0x1, RZ, 0xc0, !PT ;  /* 0x0000000102027812 */ /* 0x000fe200078ec0ff */
[C---:B------:R-:W-:Y:S01]  /*10bf0*/  FMUL.FTZ R7, R0.reuse, R85 ;  /* 0x0000005500077220 */ /* 0x040fe20000410000 */
        /* <DEDUP_REMOVED lines=9> */
[C---:B------:R-:W-:Y:S01]  /*10c90*/  FMUL.FTZ R104, R0.reuse, R104 ;  /* 0x0000006800687220 */ /* 0x040fe20000410000 */
[----:B------:R-:W-:Y:S01]  /*10ca0*/  @!P5 PLOP3.LUT P0, PT, P1, PT, PT, 0x80, 0x0 ;  /* 0x000000000000d81c */ /* 0x000fe20000f0f070 */
[----:B------:R-:W-:Y:S01]  /*10cb0*/  FMUL.FTZ R9, R0, R105 ;  /* 0x0000006900097220 */ /* 0x000fe20000410000 */
        /* <DEDUP_REMOVED lines=10> */
[----:B------:R-:W2:Y:S01]  /*10d60*/  @P2 MUFU.RCP R4, R42 ;  /* 0x0000002a00042308 */ /* 0x000ea20000001000 */
[----:B------:R-:W-:Y:S01]  /*10d70*/  MOV R0, 0x3f800000 ;  /* 0x3f80000000007802 */ /* 0x000fe20000000f00 */
[----:B------:R-:W3:Y:S01]  /*10d80*/  S2UR UR4, SR_CTAID.X ;  /* 0x00000000000479c3 */ /* 0x000ee20000002500 */
[----:B------:R-:W-:Y:S01]  /*10d90*/  F2FP.F16.F32.PACK_AB R7, R7, R84 ;  /* 0x000000540707723e */ /* 0x000fe200000000ff */
[----:B------:R-:W-:Y:S01]  /*10da0*/  BSSY B0, `(.L_x_1165) ;  /* 0x00000d2000007945 */ /* 0x000fe20003800000 */
[----:B------:R-:W-:-:S02]  /*10db0*/  F2FP.F16.F32.PACK_AB R11, R11, R96 ;  /* 0x000000600b0b723e */ /* 0x000fc400000000ff */
[----:B------:R-:W-:Y:S01]  /*10dc0*/  F2FP.F16.F32.PACK_AB R9, R9, R104 ;  /* 0x000000680909723e */ /* 0x000fe200000000ff */
[----:B------:R-:W4:Y:S01]  /*10dd0*/  @P6 MUFU.RCP R2, R43 ;  /* 0x0000002b00026308 */ /* 0x000f220000001000 */
[----:B------:R1:W-:Y:S01]  /*10de0*/  STS [R21], R7 ;  /* 0x0000000715007388 */ /* 0x0003e20000000800 */
[----:B------:R-:W-:Y:S02]  /*10df0*/  F2FP.F16.F32.PACK_AB R24, R24, R112 ;  /* 0x000000701818723e */ /* 0x000fe400000000ff */
[----:B------:R-:W-:Y:S02]  /*10e00*/  F2FP.F16.F32.PACK_AB R18, R18, R120 ;  /* 0x000000781212723e */ /* 0x000fe400000000ff */
[----:B------:R-:W-:Y:S02]  /*10e10*/  F2FP.F16.F32.PACK_AB R30, R30, R128 ;  /* 0x000000801e1e723e */ /* 0x000fe400000000ff */
[----:B------:R-:W3:Y:S01]  /*10e20*/  @P1 MUFU.RCP R0, R44 ;  /* 0x0000002c00001308 */ /* 0x000ee20000001000 */
[C---:B--2---:R-:W-:Y:S01]  /*10e30*/  FMUL.FTZ R86, R4.reuse, R86 ;  /* 0x0000005604567220 */ /* 0x044fe20000410000 */
[C---:B------:R-:W-:Y:S01]  /*10e40*/  FMUL.FTZ R6, R4.reuse, R87 ;  /* 0x0000005704067220 */ /* 0x040fe20000410000 */
[C---:B------:R-:W-:Y:S01]  /*10e50*/  FMUL.FTZ R90, R4.reuse, R90 ;  /* 0x0000005a045a7220 */ /* 0x040fe20000410000 */
[C---:B------:R-:W-:Y:S01]  /*10e60*/  FMUL.FTZ R91, R4.reuse, R91 ;  /* 0x0000005b045b7220 */ /* 0x040fe20000410000 */
[C---:B------:R-:W-:Y:S01]  /*10e70*/  FMUL.FTZ R98, R4.reuse, R98 ;  /* 0x0000006204627220 */ /* 0x040fe20000410000 */
[C---:B------:R-:W-:Y:S01]  /*10e80*/  FMUL.FTZ R10, R4.reuse, R99 ;  /* 0x00000063040a7220 */ /* 0x040fe20000410000 */
[C---:B------:R-:W-:Y:S01]  /*10e90*/  FMUL.FTZ R106, R4.reuse, R106 ;  /* 0x0000006a046a7220 */ /* 0x040fe20000410000 */
[----:B------:R-:W-:Y:S01]  /*10ea0*/  FMUL.FTZ R14, R4, R107 ;  /* 0x0000006b040e7220 */ /* 0x000fe20000410000 */
[C---:B----4-:R-:W-:Y:S01]  /*10eb0*/  FMUL.FTZ R80, R2.reuse, R80 ;  /* 0x0000005002507220 */ /* 0x050fe20000410000 */
[C---:B------:R-:W-:Y:S01]  /*10ec0*/  FMUL.FTZ R5, R2.reuse, R81 ;  /* 0x0000005102057220 */ /* 0x040fe20000410000 */
[C---:B------:R-:W-:Y:S01]  /*10ed0*/  FMUL.FTZ R92, R2.reuse, R92 ;  /* 0x0000005c025c7220 */ /* 0x040fe20000410000 */
[----:B------:R-:W-:Y:S01]  /*10ee0*/  FMUL.FTZ R13, R2, R93 ;  /* 0x0000005d020d7220 */ /* 0x000fe20000410000 */
        /* <DEDUP_REMOVED lines=37> */
[----:B-1----:R-:W1:Y:S01]  /*11140*/  @!P5 LDC R7, c[0x0][0x2c4] ;  /* 0x0000b100ff07db82 */ /* 0x002e620000000800 */
        /* <DEDUP_REMOVED lines=17> */
[----:B-1----:R-:W1:Y:S01]  /*11260*/  @P0 LDC R7, c[0x0][0x2e4] ;  /* 0x0000b900ff070b82 */ /* 0x002e620000000800 */
[----:B------:R-:W-:Y:S01]  /*11270*/  F2FP.F16.F32.PACK_AB R25, R111, R25 ;  /* 0x000000196f19723e */ /* 0x000fe200000000ff */
[----:B------:R4:W-:Y:S01]  /*11280*/  STS [R0+0x2000], R13 ;  /* 0x0020000d00007388 */ /* 0x0009e20000000800 */
[----:B------:R-:W-:-:S02]  /*11290*/  F2FP.F16.F32.PACK_AB R22, R22, R114 ;  /* 0x000000721616723e */ /* 0x000fc400000000ff */
[----:B------:R-:W-:Y:S01]  /*112a0*/  F2FP.F16.F32.PACK_AB R17, R17, R122 ;  /* 0x0000007a1111723e */ /* 0x000fe200000000ff */
[----:B------:R4:W-:Y:S01]  /*112b0*/  STS [R0+0x2400], R12 ;  /* 0x0024000c00007388 */ /* 0x0009e20000000800 */
[----:B------:R-:W-:Y:S01]  /*112c0*/  F2FP.F16.F32.PACK_AB R20, R20, R116 ;  /* 0x000000741414723e */ /* 0x000fe200000000ff */
[----:B--2---:R-:W2:Y:S01]  /*112d0*/  @P5 LDC R6, c[0x0][0x2c0] ;  /* 0x0000b000ff065b82 */ /* 0x004ea20000000800 */
[----:B------:R-:W-:Y:S02]  /*112e0*/  F2FP.F16.F32.PACK_AB R19, R119, R19 ;  /* 0x000000137713723e */ /* 0x000fe400000000ff */
[-C--:B---3--:R-:W-:Y:S02]  /*112f0*/  IADD3 R4, R0, R37.reuse, RZ ;  /* 0x0000002500047210 */ /* 0x088fe40007ffe0ff */
[----:B------:R-:W-:Y:S02]  /*11300*/  F2FP.F16.F32.PACK_AB R27, R27, R124 ;  /* 0x0000007c1b1b723e */ /* 0x000fe400000000ff */
[----:B----4-:R-:W-:-:S02]  /*11310*/  IADD3 R2, R21, R37, RZ ;  /* 0x0000002515027210 */ /* 0x010fc40007ffe0ff */
[----:B------:R-:W-:Y:S02]  /*11320*/  F2FP.F16.F32.PACK_AB R28, R127, R28 ;  /* 0x0000001c7f1c723e */ /* 0x000fe400000000ff */
[----:B------:R-:W-:Y:S01]  /*11330*/  F2FP.F16.F32.PACK_AB R29, R29, R130 ;  /* 0x000000821d1d723e */ /* 0x000fe200000000ff */
[----:B------:R-:W-:Y:S01]  /*11340*/  STS [R2], R11 ;  /* 0x0000000b02007388 */ /* 0x000fe20000000800 */
[----:B------:R-:W-:Y:S02]  /*11350*/  F2FP.F16.F32.PACK_AB R32, R32, R136 ;  /* 0x000000882020723e */ /* 0x000fe400000000ff */
[----:B------:R-:W-:Y:S01]  /*11360*/  F2FP.F16.F32.PACK_AB R31, R31, R138 ;  /* 0x0000008a1f1f723e */ /* 0x000fe200000000ff */
[----:B------:R3:W-:Y:S01]  /*11370*/  STS [R2+0x400], R10 ;  /* 0x0004000a02007388 */ /* 0x0007e20000000800 */
[----:B------:R-:W-:Y:S01]  /*11380*/  F2FP.F16.F32.PACK_AB R33, R33, R132 ;  /* 0x000000842121723e */ /* 0x000fe200000000ff */
[----:B------:R-:W1:Y:S01]  /*11390*/  @!P5 LDC R8, c[0x0][0x270] ;  /* 0x00009c00ff08db82 */ /* 0x000e620000000800 */
[----:B------:R-:W-:Y:S01]  /*113a0*/  F2FP.F16.F32.PACK_AB R35, R135, R35 ;  /* 0x000000238723723e */ /* 0x000fe200000000ff */
[----:B------:R4:W-:Y:S01]  /*113b0*/  STS [R4], R9 ;  /* 0x0000000904007388 */ /* 0x0009e20000000800 */
[----:B------:R-:W-:Y:S01]  /*113c0*/  F2FP.F16.F32.PACK_AB R34, R34, R140 ;  /* 0x0000008c2222723e */ /* 0x000fe200000000ff */
[----:B------:R-:W-:Y:S01]  /*113d0*/  @P6 MUFU.LG2 R13, R43 ;  /* 0x0000002b000d6308 */ /* 0x000fe20000000c00 */
[----:B------:R-:W-:Y:S01]  /*113e0*/  IADD3 R0, R37, 0x400, R23 ;  /* 0x0000040025007810 */ /* 0x000fe20007ffe017 */
[----:B------:R2:W-:Y:S01]  /*113f0*/  STS [R4+0x400], R14 ;  /* 0x0004000e04007388 */ /* 0x0005e20000000800 */
[----:B------:R-:W-:-:S02]  /*11400*/  F2FP.F16.F32.PACK_AB R36, R143, R36 ;  /* 0x000000248f24723e */ /* 0x000fc400000000ff */
[C---:B------:R-:W-:Y:S01]  /*11410*/  IADD3 R5, R38.reuse, R0, RZ ;  /* 0x0000000026057210 */ /* 0x040fe20007ffe0ff */
[----:B------:R-:W-:Y:S01]  /*11420*/  STS [R2+0x2000], R16 ;  /* 0x0020001002007388 */ /* 0x000fe20000000800 */
[-C--:B------:R-:W-:Y:S01]  /*11430*/  IADD3 R0, R38, R23.reuse, RZ ;  /* 0x0000001726007210 */ /* 0x080fe20007ffe0ff */
[----:B------:R-:W1:Y:S01]  /*11440*/  @P3 MUFU.LG2 R12, R45 ;  /* 0x0000002d000c3308 */ /* 0x000e620000000c00 */
[----:B------:R-:W-:Y:S01]  /*11450*/  @!P5 MOV R6, 0x1 ;  /* 0x000000010006d802 */ /* 0x000fe20000000f00 */
[----:B------:R1:W-:Y:S04]  /*11460*/  STS [R2+0x2400], R15 ;  /* 0x0024000f02007388 */ /* 0x0003e80000000800 */
[----:B------:R-:W-:Y:S04]  /*11470*/  STS [R4+0x2000], R26 ;  /* 0x0020001a04007388 */ /* 0x000fe80000000800 */
[----:B------:R1:W-:Y:S01]  /*11480*/  STS [R4+0x2400], R25 ;  /* 0x0024001904007388 */ /* 0x0003e20000000800 */
[----:B---3--:R-:W3:Y:S03]  /*11490*/  @P5 LDC.64 R10, c[0x0][0x2c0] ;  /* 0x0000b000ff0a5b82 */ /* 0x008ee60000000a00 */
[----:B------:R1:W-:Y:S04]  /*114a0*/  STS [R23], R24 ;  /* 0x0000001817007388 */ /* 0x0003e80000000800 */
[----:B------:R1:W-:Y:S01]  /*114b0*/  STS [R23+0x400], R22 ;  /* 0x0004001617007388 */ /* 0x0003e20000000800 */
[----:B----4-:R-:W4:Y:S01]  /*114c0*/  @P3 LDC R9, c[0x0][0x2e8] ;  /* 0x0000ba00ff093b82 */ /* 0x010f220000000800 */
[----:B--2---:R-:W2:Y:S02]  /*114d0*/  @P2 MUFU.LG2 R14, R42 ;  /* 0x0000002a000e2308 */ /* 0x004ea40000000c00 */
[----:B------:R-:W-:Y:S04]  /*114e0*/  STS [R0], R18 ;  /* 0x0000001200007388 */ /* 0x000fe80000000800 */
[----:B------:R-:W-:Y:S01]  /*114f0*/  STS [R0+0x400], R17 ;  /* 0x0004001100007388 */ /* 0x000fe20000000800 */
[C---:B-1----:R-:W-:Y:S01]  /*11500*/  IADD3 R2, R37.reuse, R23, RZ ;  /* 0x0000001725027210 */ /* 0x042fe20007ffe0ff */
[----:B------:R-:W1:Y:S02]  /*11510*/  @P6 LDC R16, c[0x0][0x2e8] ;  /* 0x0000ba00ff106b82 */ /* 0x000e640000000800 */
[----:B------:R-:W-:Y:S04]  /*11520*/  STS [R23+0x2000], R20 ;  /* 0x0020001417007388 */ /* 0x000fe80000000800 */
[----:B------:R2:W-:Y:S01]  /*11530*/  STS [R23+0x2400], R19 ;  /* 0x0024001317007388 */ /* 0x0005e20000000800 */
[----:B------:R-:W-:-:S02]  /*11540*/  IADD3 R4, R37, R0, RZ ;  /* 0x0000000025047210 */ /* 0x000fc40007ffe0ff */
[----:B------:R-:W-:Y:S01]  /*11550*/  MOV R25, 0x7f800000 ;  /* 0x7f80000000197802 */ /* 0x000fe20000000f00 */
[----:B------:R-:W-:Y:S01]  /*11560*/  STS [R0+0x2000], R27 ;  /* 0x0020001b00007388 */ /* 0x000fe20000000800 */
[----:B------:R-:W-:-:S03]  /*11570*/  MOV R24, 0x7f800000 ;  /* 0x7f80000000187802 */ /* 0x000fc60000000f00 */
[----:B------:R3:W-:Y:S01]  /*11580*/  STS [R0+0x2400], R28 ;  /* 0x0024001c00007388 */ /* 0x0007e20000000800 */
[----:B------:R-:W-:-:S03]  /*11590*/  MOV R22, 0x7f800000 ;  /* 0x7f80000000167802 */ /* 0x000fc60000000f00 */
[----:B------:R-:W-:Y:S04]  /*115a0*/  STS [R2], R30 ;  /* 0x0000001e02007388 */ /* 0x000fe80000000800 */
[----:B------:R-:W-:Y:S04]  /*115b0*/  STS [R2+0x400], R29 ;  /* 0x0004001d02007388 */ /* 0x000fe80000000800 */
[----:B------:R-:W-:Y:S04]  /*115c0*/  STS [R4], R32 ;  /* 0x0000002004007388 */ /* 0x000fe80000000800 */
[----:B------:R-:W-:Y:S01]  /*115d0*/  STS [R5], R31 ;  /* 0x0000001f05007388 */ /* 0x000fe20000000800 */
[----:B--2---:R-:W-:-:S03]  /*115e0*/  MOV R23, 0x7f800000 ;  /* 0x7f80000000177802 */ /* 0x004fc60000000f00 */
[----:B------:R-:W-:Y:S04]  /*115f0*/  STS [R2+0x2000], R33 ;  /* 0x0020002102007388 */ /* 0x000fe80000000800 */
[----:B------:R2:W-:Y:S01]  /*11600*/  STS [R2+0x2400], R35 ;  /* 0x0024002302007388 */ /* 0x0005e20000000800 */
[----:B---3--:R-:W-:Y:S01]  /*11610*/  @P5 MOV R0, 0x1 ;  /* 0x0000000100005802 */ /* 0x008fe20000000f00 */
[----:B------:R-:W-:Y:S02]  /*11620*/  @!P5 IMAD R0, R7, R8, RZ ;  /* 0x000000080700d224 */ /* 0x000fe400078e02ff */
[----:B------:R-:W-:Y:S04]  /*11630*/  STS [R4+0x2000], R34 ;  /* 0x0020002204007388 */ /* 0x000fe80000000800 */
[----:B------:R3:W-:Y:S01]  /*11640*/  STS [R5+0x2000], R36 ;  /* 0x0020002405007388 */ /* 0x0007e20000000800 */
[----:B------:R-:W-:Y:S06]  /*11650*/  BAR.SYNC.DEFER_BLOCKING 0x0 ;  /* 0x0000000000007b1d */ /* 0x000fec0000010000 */
[----:B------:R-:W1:Y:S01]  /*11660*/  S2R R15, SR_CTAID.Y ;  /* 0x00000000000f7919 */ /* 0x000e620000002600 */
[----:B------:R-:W1:Y:S01]  /*11670*/  S2R R26, SR_CTAID.Z ;  /* 0x00000000001a7919 */ /* 0x000e620000002700 */
[----:B--2---:R-:W-:-:S04]  /*11680*/  LOP3.LUT R2, R48, 0xffffffe0, RZ, 0xc0, !PT ;  /* 0xffffffe030027812 */ /* 0x004fc800078ec0ff */
[----:B------:R-:W-:-:S04]  /*11690*/  IADD3 R8, -R2, R49, RZ ;  /* 0x0000003102087210 */ /* 0x000fc80007ffe1ff */
[----:B------:R-:W-:Y:S01]  /*116a0*/  LOP3.LUT P0, RZ, R8, 0x3, RZ, 0xc0, !PT ;  /* 0x0000000308ff7812 */ /* 0x000fe2000780c0ff */
[----:B---3--:R-:W-:Y:S01]  /*116b0*/  @P3 FMUL.FTZ R5, R12, 0.69314718246459960938 ;  /* 0x3f3172180c053820 */ /* 0x008fe20000410000 */
[----:B------:R2:W3:Y:S03]  /*116c0*/  LDS.128 R28, [R207+0x3800] ;  /* 0x00380000cf1c7984 */ /* 0x0004e60000000c00 */
[----:B----4-:R-:W-:Y:S01]  /*116d0*/  @P3 FFMA.FTZ R25, R70, R9, R5 ;  /* 0x0000000946193223 */ /* 0x010fe20000010005 */
[----:B------:R-:W-:-:S04]  /*116e0*/  @P6 FMUL.FTZ R5, R13, 0.69314718246459960938 ;  /* 0x3f3172180d056820 */ /* 0x000fc80000410000 */
[----:B-1----:R-:W-:Y:S01]  /*116f0*/  @P6 FFMA.FTZ R22, R68, R16, R5 ;  /* 0x0000001044166223 */ /* 0x002fe20000010005 */
[----:B------:R-:W-:Y:S02]  /*11700*/  IMAD R2, R15, R0, RZ ;  /* 0x000000000f027224 */ /* 0x000fe400078e02ff */
[----:B------:R-:W-:Y:S01]  /*11710*/  @P5 IMAD R0, R11, R10, RZ ;  /* 0x0000000a0b005224 */ /* 0x000fe200078e02ff */
[----:B------:R-:W1:Y:S01]  /*11720*/  @P1 LDC R15, c[0x0][0x2e8] ;  /* 0x0000ba00ff0f1b82 */ /* 0x000e620000000800 */
[----:B------:R-:W4:Y:S01]  /*11730*/  @P1 MUFU.LG2 R10, R44 ;  /* 0x0000002c000a1308 */ /* 0x000f220000000c00 */
[----:B------:R-:W-:Y:S01]  /*11740*/  SEL R4, R2, RZ, !P4 ;  /* 0x000000ff02047207 */ /* 0x000fe20006000000 */
[----:B------:R-:W-:Y:S01]  /*11750*/  IMAD R2, R6, UR4, RZ ;  /* 0x0000000406027c24 */ /* 0x000fe2000f8e02ff */
[----:B------:R-:W-:-:S04]  /*11760*/  @!P5 MOV R0, R7 ;  /* 0x000000070000d202 */ /* 0x000fc80000000f00 */
[----:B------:R-:W2:Y:S01]  /*11770*/  @P2 LDC R11, c[0x0][0x2e8] ;  /* 0x0000ba00ff0b2b82 */ /* 0x000ea20000000800 */
[----:B------:R-:W-:Y:S01]  /*11780*/  IMAD R0, R26, R0, R4 ;  /* 0x000000001a007224 */ /* 0x000fe200078e0204 */
[----:B------:R-:W-:Y:S01]  /*11790*/  SHF.L.U32 R7, R2, 0x7, RZ ;  /* 0x0000000702077819 */ /* 0x000fe200000006ff */
[----:B------:R-:W-:-:S03]  /*117a0*/  @P2 FMUL.FTZ R2, R14, 0.69314718246459960938 ;  /* 0x3f3172180e022820 */ /* 0x000fc60000410000 */
[----:B------:R-:W-:Y:S02]  /*117b0*/  SHF.R.S32.HI R9, RZ, 0x1f, R7 ;  /* 0x0000001fff097819 */ /* 0x000fe40000011407 */
[--C-:B------:R-:W-:Y:S01]  /*117c0*/  IADD3 R7, P4, P3, R7, R40, R0.reuse ;  /* 0x0000002807077210 */ /* 0x100fe20007b9e000 */
[----:B----4-:R-:W-:Y:S01]  /*117d0*/  @P1 FMUL.FTZ R4, R10, 0.69314718246459960938 ;  /* 0x3f3172180a041820 */ /* 0x010fe20000410000 */
[----:B------:R-:W-:-:S04]  /*117e0*/  SHF.R.S32.HI R0, RZ, 0x1f, R0 ;  /* 0x0000001fff007819 */ /* 0x000fc80000011400 */
[----:B------:R-:W-:Y:S01]  /*117f0*/  IADD3.X R9, R9, R41, R0, P4, P3 ;  /* 0x0000002909097210 */ /* 0x000fe200027e6400 */
[----:B-1----:R-:W-:Y:S01]  /*11800*/  @P1 FFMA.FTZ R23, R3, R15, R4 ;  /* 0x0000000f03171223 */ /* 0x002fe20000010004 */
[----:B--2---:R-:W-:Y:S01]  /*11810*/  @P2 FFMA.FTZ R24, R69, R11, R2 ;  /* 0x0000000b45182223 */ /* 0x004fe20000010002 */
[----:B---3--:R-:W-:Y:S06]  /*11820*/  @P0 BRA `(.L_x_1166) ;  /* 0x0000000000a40947 */ /* 0x008fec0003800000 */
[----:B------:R-:W2:Y:S01]  /*11830*/  LDL.LU R51, [R1+0x84] ;  /* 0x0000840001337983 */ /* 0x000ea20000300800 */
[----:B------:R-:W-:-:S04]  /*11840*/  SHF.R.S32.HI R0, RZ, 0x1f, R39 ;  /* 0x0000001fff007819 */ /* 0x000fc80000011427 */
[----:B------:R-:W-:-:S04]  /*11850*/  LEA.HI R0, R0, R39, RZ, 0x2 ;  /* 0x0000002700007211 */ /* 0x000fc800078f10ff */
[----:B------:R-:W-:-:S05]  /*11860*/  LOP3.LUT R0, R0, 0xffffffc, RZ, 0xc0, !PT ;  /* 0x0ffffffc00007812 */ /* 0x000fca00078ec0ff */
[----:B------:R-:W-:-:S04]  /*11870*/  IMAD.IADD R0, R39, 0x1, -R0 ;  /* 0x0000000127007824 */ /* 0x000fc800078e0a00 */
[----:B--2---:R-:W-:-:S04]  /*11880*/  IMAD R0, R0, 0x10, R51 ;  /* 0x0000001000007824 */ /* 0x004fc800078e0233 */
        /* <DEDUP_REMOVED lines=18> */
[C---:B------:R-:W-:Y:S02]  /*119b0*/  @!P3 IADD3 R11, P0, R5.reuse, R7, RZ ;  /* 0x00000007050bb210 */ /* 0x040fe40007f1e0ff */
[-C--:B------:R-:W-:Y:S02]  /*119c0*/  @!P5 LEA.HI.X.SX32 R2, R2, R9.reuse, 0x1, P2 ;  /* 0x000000090202d211 */ /* 0x080fe400010f0eff */
[-C--:B------:R-:W-:Y:S02]  /*119d0*/  @!P4 LEA.HI.X.SX32 R13, R0, R9.reuse, 0x1, P1 ;  /* 0x00000009000dc211 */ /* 0x080fe400008f0eff */
[----:B------:R-:W-:Y:S01]  /*119e0*/  @!P3 LEA.HI.X.SX32 R0, R5, R9, 0x1, P0 ;  /* 0x000000090500b211 */ /* 0x000fe200000f0eff */
[----:B------:R-:W4:Y:S01]  /*119f0*/  @!P3 LDC.64 R20, c[0x0][0x2b0] ;  /* 0x0000ac00ff14bb82 */ /* 0x000f220000000a00 */
[----:B-1----:R-:W-:-:S04]  /*11a00*/  @!P6 LEA R8, P2, R10, R14, 0x2 ;  /* 0x0000000e0a08e211 */ /* 0x002fc800078410ff */
        /* <DEDUP_REMOVED lines=11> */
.L_x_1166:
[----:B------:R-:W-:Y:S05]  /*11ac0*/  BSYNC B0 ;  /* 0x0000000000007941 */ /* 0x000fea0003800000 */
.L_x_1165:
[----:B------:R-:W2:Y:S01]  /*11ad0*/  LDL.LU.64 R12, [R1+0x40] ;  /* 0x00004000010c7983 */ /* 0x000ea20000300a00 */
[----:B------:R-:W-:-:S03]  /*11ae0*/  ULDC UR4, c[0x0][0x2d0] ;  /* 0x0000b40000047ab9 */ /* 0x000fc60000000800 */
[----:B------:R-:W3:Y:S04]  /*11af0*/  LDL.LU.64 R10, [R1+0x50] ;  /* 0x00005000010a7983 */ /* 0x000ee80000300a00 */
[----:B-1----:R-:W4:Y:S04]  /*11b00*/  LDL.LU R9, [R1+0x80] ;  /* 0x0000800001097983 */ /* 0x002f280000300800 */
[----:B------:R-:W4:Y:S04]  /*11b10*/  LDL.LU R8, [R1+0x7c] ;  /* 0x00007c0001087983 */ /* 0x000f280000300800 */
[----:B------:R-:W4:Y:S04]  /*11b20*/  LDL.LU R7, [R1+0x78] ;  /* 0x0000780001077983 */ /* 0x000f280000300800 */
[----:B------:R-:W4:Y:S04]  /*11b30*/  LDL.LU R5, [R1+0x8c] ;  /* 0x00008c0001057983 */ /* 0x000f280000300800 */
[----:B------:R-:W4:Y:S04]  /*11b40*/  LDL.LU R4, [R1+0x88] ;  /* 0x0000880001047983 */ /* 0x000f280000300800 */
[----:B------:R1:W5:Y:S01]  /*11b50*/  LDL.64 R14, [R1+0x38] ;  /* 0x00003800010e7983 */ /* 0x0003620000100a00 */
[----:B------:R-:W-:Y:S01]  /*11b60*/  SHF.R.S32.HI R0, RZ, 0x1f, R26 ;  /* 0x0000001fff007819 */ /* 0x000fe2000001141a */
[----:B------:R-:W-:Y:S01]  /*11b70*/  BSSY B0, `(.L_x_1167) ;  /* 0x000001b000007945 */ /* 0x000fe20003800000 */
[----:B--2---:R-:W-:-:S02]  /*11b80*/  IADD3 R2, P0, R12, R46, RZ ;  /* 0x0000002e0c027210 */ /* 0x004fc40007f1e0ff */
[----:B------:R-:W-:Y:S01]  /*11b90*/  ISETP.GE.AND P1, PT, R12, UR4, PT ;  /* 0x000000040c007c0c */ /* 0x000fe2000bf26270 */
[----:B------:R-:W-:Y:S02]  /*11ba0*/  ULDC.64 UR4, c[0x0][0x2a0] ;  /* 0x0000a80000047ab9 */ /* 0x000fe40000000a00 */
[----:B------:R-:W-:Y:S01]  /*11bb0*/  IMAD.X R3, R13, 0x1, R47, P0 ;  /* 0x000000010d037824 */ /* 0x000fe200000e062f */
[-C--:B---3-5:R-:W-:Y:S01]  /*11bc0*/  ISETP.GE.OR P2, PT, R10, R50.reuse, P1 ;  /* 0x000000320a00720c */ /* 0x0a8fe20000f46670 */
[----:B------:R-:W-:Y:S01]  /*11bd0*/  IMAD R0, R0, UR4, RZ ;  /* 0x0000000400007c24 */ /* 0x000fe2000f8e02ff */
[-C--:B----4-:R-:W-:Y:S01]  /*11be0*/  ISETP.GE.OR P0, PT, R9, R50.reuse, P1 ;  /* 0x000000320900720c */ /* 0x090fe20000f06670 */
[----:B------:R-:W-:Y:S01]  /*11bf0*/  IMAD.WIDE.U32 R12, R26, UR4, R2 ;  /* 0x000000041a0c7c25 */ /* 0x000fe2000f8e0002 */
[----:B------:R-:W-:-:S03]  /*11c00*/  ISETP.GE.OR P6, PT, R8, R50, P1 ;  /* 0x000000320800720c */ /* 0x000fc60000fc6670 */
[----:B------:R-:W-:Y:S01]  /*11c10*/  IMAD R0, R26, UR5, R0 ;  /* 0x000000051a007c24 */ /* 0x000fe2000f8e0200 */
[----:B------:R1:W2:Y:S01]  /*11c20*/  LDS.128 R8, [R207] ;  /* 0x00000000cf087984 */ /* 0x0002a20000000c00 */
[-C--:B------:R-:W-:Y:S02]  /*11c30*/  ISETP.GE.OR P5, PT, R7, R50.reuse, P1 ;  /* 0x000000320700720c */ /* 0x080fe40000fa6670 */
[----:B------:R-:W-:Y:S01]  /*11c40*/  IMAD.IADD R7, R13, 0x1, R0 ;  /* 0x000000010d077824 */ /* 0x000fe200078e0200 */
[-C--:B------:R-:W-:Y:S02]  /*11c50*/  ISETP.GE.OR P4, PT, R5, R50.reuse, P1 ;  /* 0x000000320500720c */ /* 0x080fe40000f86670 */
[----:B------:R-:W-:Y:S01]  /*11c60*/  ISETP.GE.OR P3, PT, R4, R50, P1 ;  /* 0x000000320400720c */ /* 0x000fe20000f66670 */
        /* <DEDUP_REMOVED lines=11> */
.L_x_1168:
[----:B------:R-:W-:Y:S05]  /*11d20*/  BSYNC B0 ;  /* 0x0000000000007941 */ /* 0x000fea0003800000 */
.L_x_1167:
[----:B------:R-:W4:Y:S04]  /*11d30*/  LDL.LU R2, [R1+0x94] ;  /* 0x0000940001027983 */ /* 0x000f280000300800 */
[----:B------:R-:W5:Y:S01]  /*11d40*/  LDL.LU R0, [R1+0x90] ;  /* 0x0000900001007983 */ /* 0x000f620000300800 */
[----:B------:R-:W-:Y:S03]  /*11d50*/  BSSY B0, `(.L_x_1169) ;  /* 0x0000012000007945 */ /* 0x000fe60003800000 */
[----:B--23--:R2:W3:Y:S01]  /*11d60*/  LDS.128 R8, [R207+0x800] ;  /* 0x00080000cf087984 */ /* 0x00c4e20000000c00 */
[-C--:B----4-:R-:W-:Y:S02]  /*11d70*/  ISETP.GE.OR P2, PT, R2, R50.reuse, P1 ;  /* 0x000000320200720c */ /* 0x090fe40000f46670 */
[----:B-----5:R-:W-:Y:S01]  /*11d80*/  ISETP.GE.OR P1, PT, R0, R50, P1 ;  /* 0x000000320000720c */ /* 0x020fe20000f26670 */
        /* <DEDUP_REMOVED lines=14> */
.L_x_1170:
[----:B------:R-:W-:Y:S05]  /*11e70*/  BSYNC B0 ;  /* 0x0000000000007941 */ /* 0x000fea0003800000 */
.L_x_1169:
        /* <DEDUP_REMOVED lines=16> */
.L_x_1172:
[----:B------:R-:W-:Y:S05]  /*11f80*/  BSYNC B0 ;  /* 0x0000000000007941 */ /* 0x000fea0003800000 */
.L_x_1171:
        /* <DEDUP_REMOVED lines=16> */
.L_x_1174:
[----:B------:R-:W-:Y:S05]  /*12090*/  BSYNC B0 ;  /* 0x0000000000007941 */ /* 0x000fea0003800000 */
.L_x_1173:
        /* <DEDUP_REMOVED lines=16> */
.L_x_1176:
[----:B------:R-:W-:Y:S05]  /*121a0*/  BSYNC B0 ;  /* 0x0000000000007941 */ /* 0x000fea0003800000 */
.L_x_1175:
        /* <DEDUP_REMOVED lines=16> */
.L_x_1178:
[----:B------:R-:W-:Y:S05]  /*122b0*/  BSYNC B0 ;  /* 0x0000000000007941 */ /* 0x000fea0003800000 */
.L_x_1177:
        /* <DEDUP_REMOVED lines=16> */
.L_x_1180:
[----:B------:R-:W-:Y:S05]  /*123c0*/  BSYNC B0 ;  /* 0x0000000000007941 */ /* 0x000fea0003800000 */
.L_x_1179:
        /* <DEDUP_REMOVED lines=15> */
.L_x_1113:
[----:B------:R-:W3:Y:S01]  /*124c0*/  LDL.LU R20, [R1+0x74] ;  /* 0x0000740001147983 */ /* 0x000ee20000300800 */
[----:B------:R-:W1:Y:S01]  /*124d0*/  LDC.U8 R0, c[0x0][0x3d9] ;  /* 0x0000f640ff007b82 */ /* 0x000e620000000000 */
[----:B------:R-:W-:Y:S01]  /*124e0*/  SHF.R.S32.HI R17, RZ, 0x1f, R126 ;  /* 0x0000001fff117819 */ /* 0x000fe2000001147e */
[----:B------:R-:W-:Y:S01]  /*124f0*/  ULDC UR6, c[0x0][0x2d0] ;  /* 0x0000b40000067ab9 */ /* 0x000fe20000000800 */
[----:B------:R-:W-:Y:S01]  /*12500*/  ULDC.64 UR4, c[0x0][0x2a0] ;  /* 0x0000a80000047ab9 */ /* 0x000fe20000000a00 */
[----:B------:R-:W-:Y:S01]  /*12510*/  BSSY B0, `(.L_x_1181) ;  /* 0x000004f000007945 */ /* 0x000fe20003800000 */
[----:B------:R-:W-:-:S03]  /*12520*/  LEA.HI R17, R17, R126, RZ, 0x3 ;  /* 0x0000007e11117211 */ /* 0x000fc600078f18ff */
[----:B------:R-:W4:Y:S01]  /*12530*/  LDC.U8 R2, c[0x0][0x3d8] ;  /* 0x0000f600ff027b82 */ /* 0x000f220000000000 */
[----:B------:R-:W-:-:S05]  /*12540*/  LOP3.LUT R15, R17, 0xfffffff8, RZ, 0xc0, !PT ;  /* 0xfffffff8110f7812 */ /* 0x000fca00078ec0ff */
[----:B------:R-:W-:Y:S01]  /*12550*/  IMAD.IADD R15, R126, 0x1, -R15 ;  /* 0x000000017e0f7824 */ /* 0x000fe200078e0a0f */
[----:B-1----:R-:W-:-:S04]  /*12560*/  ISETP.NE.AND P1, PT, R0, RZ, PT ;  /* 0x000000ff0000720c */ /* 0x002fc80003f25270 */
[C---:B----4-:R-:W-:Y:S02]  /*12570*/  ISETP.NE.AND P0, PT, R2.reuse, RZ, !P1 ;  /* 0x000000ff0200720c */ /* 0x050fe40004f05270 */
[----:B------:R-:W-:-:S07]  /*12580*/  ISETP.NE.AND P2, PT, R2, RZ, PT ;  /* 0x000000ff0200720c */ /* 0x000fce0003f45270 */
[----:B--2---:R-:W1:Y:S01]  /*12590*/  @!P1 LDC R7, c[0x0][0x2c4] ;  /* 0x0000b100ff079b82 */ /* 0x004e620000000800 */
[----:B------:R-:W-:-:S07]  /*125a0*/  ISETP.NE.OR P2, PT, R0, RZ, !P2 ;  /* 0x000000ff0000720c */ /* 0x000fce0005745670 */
[----:B------:R-:W2:Y:S08]  /*125b0*/  @!P1 LDC R13, c[0x0][0x270] ;  /* 0x00009c00ff0d9b82 */ /* 0x000eb00000000800 */
[----:B------:R-:W4:Y:S08]  /*125c0*/  @P1 LDC.64 R10, c[0x0][0x2c0] ;  /* 0x0000b000ff0a1b82 */ /* 0x000f300000000a00 */
[----:B-1----:R-:W2:Y:S08]  /*125d0*/  @P0 LDC R7, c[0x0][0x2e4] ;  /* 0x0000b900ff070b82 */ /* 0x002eb00000000800 */
[----:B------:R-:W1:Y:S08]  /*125e0*/  @!P2 LDC R14, c[0x0][0x2c4] ;  /* 0x0000b100ff0eab82 */ /* 0x000e700000000800 */
[----:B------:R-:W5:Y:S01]  /*125f0*/  @P1 LDC R16, c[0x0][0x2c0] ;  /* 0x0000b000ff101b82 */ /* 0x000f620000000800 */
[----:B------:R-:W-:Y:S01]  /*12600*/  @!P1 IMAD.MOV.U32 R16, RZ, RZ, 0x1 ;  /* 0x00000001ff109424 */ /* 0x000fe200078e00ff */
[----:B---3--:R-:W-:-:S02]  /*12610*/  ISETP.NE.AND P3, PT, R20, -0x1, PT ;  /* 0xffffffff1400780c */ /* 0x008fc40003f65270 */
[----:B------:R-:W-:-:S11]  /*12620*/  ISETP.NE.OR P0, PT, R20, -0x1, P2 ;  /* 0xffffffff1400780c */ /* 0x000fd60001705670 */
[----:B------:R-:W3:Y:S01]  /*12630*/  @!P3 LDC.64 R4, c[0x0][0x290] ;  /* 0x0000a400ff04bb82 */ /* 0x000ee20000000a00 */
[----:B------:R-:W-:-:S07]  /*12640*/  @!P3 SHF.R.S32.HI R0, RZ, 0x1f, R18 ;  /* 0x0000001fff00b819 */ /* 0x000fce0000011412 */
[----:B------:R-:W4:Y:S01]  /*12650*/  @P3 LDC.64 R8, c[0x0][0x298] ;  /* 0x0000a600ff083b82 */ /* 0x000f220000000a00 */
[----:B---3--:R-:W-:Y:S02]  /*12660*/  @!P3 IMAD R6, R0, R4, RZ ;  /* 0x000000040006b224 */ /* 0x008fe400078e02ff */
[----:B------:R-:W-:Y:S02]  /*12670*/  @P1 IMAD.MOV.U32 R0, RZ, RZ, 0x1 ;  /* 0x00000001ff001424 */ /* 0x000fe400078e00ff */
[----:B--2---:R-:W-:Y:S02]  /*12680*/  @!P1 IMAD R0, R7, R13, RZ ;  /* 0x0000000d07009224 */ /* 0x004fe400078e02ff */
[C---:B------:R-:W-:Y:S02]  /*12690*/  @!P3 IMAD R12, R18.reuse, R5, R6 ;  /* 0x00000005120cb224 */ /* 0x040fe400078e0206 */
[----:B------:R-:W-:Y:S02]  /*126a0*/  IMAD R0, R18, R0, RZ ;  /* 0x0000000012007224 */ /* 0x000fe400078e02ff */
[----:B----4-:R-:W-:-:S03]  /*126b0*/  @P3 IMAD.WIDE.U32 R2, R20, R8, RZ ;  /* 0x0000000814023225 */ /* 0x010fc600078e00ff */
[----:B------:R-:W-:Y:S01]  /*126c0*/  SEL R0, R0, RZ, P2 ;  /* 0x000000ff00007207 */ /* 0x000fe20001000000 */
[----:B------:R-:W-:Y:S02]  /*126d0*/  @P3 IMAD R9, R20, R9, R3 ;  /* 0x0000000914093224 */ /* 0x000fe400078e0203 */
[----:B------:R-:W-:Y:S02]  /*126e0*/  @P1 IMAD R6, R11, R10, RZ ;  /* 0x0000000a0b061224 */ /* 0x000fe400078e02ff */
[----:B------:R-:W-:-:S04]  /*126f0*/  @!P3 IMAD.WIDE.U32 R4, R18, R4, RZ ;  /* 0x000000041204b225 */ /* 0x000fc800078e00ff */
[----:B-1----:R-:W-:Y:S02]  /*12700*/  @!P0 IMAD R20, R18, R14, RZ ;  /* 0x0000000e12148224 */ /* 0x002fe400078e02ff */
[----:B------:R-:W-:Y:S01]  /*12710*/  @!P1 IMAD.MOV.U32 R6, RZ, RZ, R7 ;  /* 0x000000ffff069224 */ /* 0x000fe200078e0007 */
[----:B------:R-:W-:Y:S01]  /*12720*/  SHF.R.S32.HI R7, RZ, 0x1f, R21 ;  /* 0x0000001fff077819 */ /* 0x000fe20000011415 */
[----:B------:R-:W-:Y:S01]  /*12730*/  @P3 IMAD.MOV.U32 R8, RZ, RZ, R2 ;  /* 0x000000ffff083224 */ /* 0x000fe200078e0002 */
[----:B------:R-:W-:Y:S01]  /*12740*/  CS2R R2, SRZ ;  /* 0x0000000000027805 */ /* 0x000fe2000001ff00 */
[----:B------:R-:W-:Y:S01]  /*12750*/  @!P3 IMAD.MOV.U32 R8, RZ, RZ, R4 ;  /* 0x000000ffff08b224 */ /* 0x000fe200078e0004 */
[--C-:B------:R-:W-:Y:S01]  /*12760*/  @!P2 SHF.R.S32.HI R3, RZ, 0x1f, R20.reuse ;  /* 0x0000001fff03a819 */ /* 0x100fe20000011414 */
[----:B------:R-:W-:Y:S01]  /*12770*/  @!P2 IMAD.MOV.U32 R2, RZ, RZ, R20 ;  /* 0x000000ffff02a224 */ /* 0x000fe200078e0014 */
[----:B------:R1:W-:Y:S01]  /*12780*/  @!P0 STL [R1+0x74], R20 ;  /* 0x0000741401008387 */ /* 0x0003e20000100800 */
[----:B------:R-:W-:-:S02]  /*12790*/  IMAD R6, R21, R6, R0 ;  /* 0x0000000615067224 */ /* 0x000fc400078e0200 */
[----:B-----5:R-:W-:Y:S02]  /*127a0*/  IMAD R4, R128, R16, RZ ;  /* 0x0000001080047224 */ /* 0x020fe400078e02ff */
[----:B------:R-:W-:Y:S02]  /*127b0*/  IMAD.SHL.U32 R0, R15, 0x8, RZ ;  /* 0x000000080f007824 */ /* 0x000fe400078e00ff */
[----:B------:R-:W-:Y:S01]  /*127c0*/  @!P3 IMAD.IADD R9, R5, 0x1, R12 ;  /* 0x000000010509b824 */ /* 0x000fe200078e020c */
[----:B------:R-:W-:Y:S01]  /*127d0*/  IADD3 R18, P3, P2, R4, R2, R6 ;  /* 0x0000000204127210 */ /* 0x000fe20007a7e006 */
[----:B------:R-:W-:Y:S01]  /*127e0*/  IMAD.IADD R14, R78, 0x1, -R128 ;  /* 0x000000014e0e7824 */ /* 0x000fe200078e0a80 */
[----:B------:R-:W-:Y:S01]  /*127f0*/  SHF.R.S32.HI R5, RZ, 0x1f, R4 ;  /* 0x0000001fff057819 */ /* 0x000fe20000011404 */
[----:B------:R-:W-:Y:S01]  /*12800*/  IMAD R7, R7, UR4, RZ ;  /* 0x0000000407077c24 */ /* 0x000fe2000f8e02ff */
[----:B------:R-:W-:Y:S02]  /*12810*/  SHF.R.S32.HI R6, RZ, 0x1f, R6 ;  /* 0x0000001fff067819 */ /* 0x000fe40000011406 */
[----:B------:R-:W-:-:S02]  /*12820*/  SHF.R.S32.HI R4, RZ, 0x3, R17 ;  /* 0x00000003ff047819 */ /* 0x000fc40000011411 */
[----:B------:R-:W-:Y:S02]  /*12830*/  ISETP.GE.AND P0, PT, R0, UR6, PT ;  /* 0x0000000600007c0c */ /* 0x000fe4000bf06270 */
[----:B------:R-:W-:Y:S01]  /*12840*/  IADD3.X R17, R5, R3, R6, P3, P2 ;  /* 0x0000000305117210 */ /* 0x000fe20001fe4406 */
[C---:B------:R-:W-:Y:S01]  /*12850*/  VIADD R24, R4.reuse, 0x10 ;  /* 0x0000001004187836 */ /* 0x040fe20000000000 */
[C---:B------:R-:W-:Y:S01]  /*12860*/  ISETP.GE.OR P3, PT, R4.reuse, R14, P0 ;  /* 0x0000000e0400720c */ /* 0x040fe20000766670 */
[----:B------:R-:W-:Y:S01]  /*12870*/  VIADD R25, R4, 0x20 ;  /* 0x0000002004197836 */ /* 0x000fe20000000000 */
[----:B------:R-:W-:Y:S01]  /*12880*/  IADD3 R8, P1, R0, R8, RZ ;  /* 0x0000000800087210 */ /* 0x000fe20007f3e0ff */
[----:B------:R-:W-:Y:S01]  /*12890*/  VIADD R27, R4, 0x30 ;  /* 0x00000030041b7836 */ /* 0x000fe20000000000 */
[----:B------:R-:W-:Y:S01]  /*128a0*/  SHF.R.S32.HI R5, RZ, 0x1f, R4 ;  /* 0x0000001fff057819 */ /* 0x000fe20000011404 */
[----:B------:R-:W-:Y:S01]  /*128b0*/  IMAD R6, R21, UR5, R7 ;  /* 0x0000000515067c24 */ /* 0x000fe2000f8e0207 */
[----:B------:R-:W-:-:S02]  /*128c0*/  LEA.HI.X.SX32 R9, R0, R9, 0x1, P1 ;  /* 0x0000000900097211 */ /* 0x000fc400008f0eff */
[-C--:B------:R-:W-:Y:S01]  /*128d0*/  ISETP.GE.AND P2, PT, R4, R14.reuse, PT ;  /* 0x0000000e0400720c */ /* 0x080fe20003f46270 */
[----:B------:R-:W-:Y:S01]  /*128e0*/  IMAD.WIDE R2, R19, 0x80, R4 ;  /* 0x0000008013027825 */ /* 0x000fe200078e0204 */
[CC--:B------:R-:W-:Y:S02]  /*128f0*/  ISETP.GE.AND P1, PT, R24.reuse, R14.reuse, PT ;  /* 0x0000000e1800720c */ /* 0x0c0fe40003f26270 */
[-C--:B------:R-:W-:Y:S01]  /*12900*/  ISETP.GE.AND P6, PT, R25, R14.reuse, PT ;  /* 0x0000000e1900720c */ /* 0x080fe20003fc6270 */
[----:B------:R-:W-:Y:S01]  /*12910*/  IMAD.WIDE.U32 R8, R21, UR4, R8 ;  /* 0x0000000415087c25 */ /* 0x000fe2000f8e0008 */
[-C--:B------:R-:W-:Y:S02]  /*12920*/  ISETP.GE.AND P5, PT, R27, R14.reuse, PT ;  /* 0x0000000e1b00720c */ /* 0x080fe40003fa6270 */
[----:B------:R-:W-:Y:S01]  /*12930*/  ISETP.GE.OR P4, PT, R24, R14, P0 ;  /* 0x0000000e1800720c */ /* 0x000fe20000786670 */
[----:B------:R-:W-:Y:S01]  /*12940*/  IMAD.IADD R7, R6, 0x1, R9 ;  /* 0x0000000106077824 */ /* 0x000fe200078e0209 */
[----:B-1----:R-:W-:Y:S11]  /*12950*/  @P3 BRA `(.L_x_1182) ;  /* 0x0000000000283947 */ /* 0x002ff60003800000 */
        /* <DEDUP_REMOVED lines=10> */
.L_x_1182:
[----:B------:R-:W-:Y:S05]  /*12a00*/  BSYNC B0 ;  /* 0x0000000000007941 */ /* 0x000fea0003800000 */
.L_x_1181:
        /* <DEDUP_REMOVED lines=16> */
.L_x_1184:
[----:B------:R-:W-:Y:S05]  /*12b10*/  BSYNC B0 ;  /* 0x0000000000007941 */ /* 0x000fea0003800000 */
.L_x_1183:
        /* <DEDUP_REMOVED lines=17> */
.L_x_1186:
[----:B------:R-:W-:Y:S05]  /*12c30*/  BSYNC B0 ;  /* 0x0000000000007941 */ /* 0x000fea0003800000 */
.L_x_1185:
        /* <DEDUP_REMOVED lines=16> */
.L_x_1188:
[----:B------:R-:W-:Y:S05]  /*12d40*/  BSYNC B0 ;  /* 0x0000000000007941 */ /* 0x000fea0003800000 */
.L_x_1187:
        /* <DEDUP_REMOVED lines=19> */
.L_x_1190:
[----:B------:R-:W-:Y:S05]  /*12e80*/  BSYNC B0 ;  /* 0x0000000000007941 */ /* 0x000fea0003800000 */
.L_x_1189:
[----:B------:R-:W-:Y:S01]  /*12e90*/  ISETP.NE.OR P1, PT, R15, RZ, P1 ;  /* 0x000000ff0f00720c */ /* 0x000fe20000f25670 */
[----:B------:R-:W-:Y:S01]  /*12ea0*/  BSSY B0, `(.L_x_1191) ;  /* 0x0000018000007945 */ /* 0x000fe20003800000 */
[CC--:B------:R-:W-:Y:S02]  /*12eb0*/  ISETP.GE.AND P3, PT, R19.reuse, R14.reuse, PT ;  /* 0x0000000e1300720c */ /* 0x0c0fe40003f66270 */
[----:B------:R-:W-:Y:S02]  /*12ec0*/  P2R R26, PR, RZ, 0x2 ;  /* 0x00000002ff1a7803 */ /* 0x000fe40000000000 */
[----:B------:R-:W-:Y:S02]  /*12ed0*/  ISETP.GE.OR P1, PT, R19, R14, P0 ;  /* 0x0000000e1300720c */ /* 0x000fe40000726670 */
        /* <DEDUP_REMOVED lines=20> */
.L_x_1192:
[----:B------:R-:W-:Y:S05]  /*13020*/  BSYNC B0 ;  /* 0x0000000000007941 */ /* 0x000fea0003800000 */
.L_x_1191:
[CC--:B------:R-:W-:Y:S01]  /*13030*/  ISETP.GE.OR P1, PT, R20.reuse, R14.reuse, P0 ;  /* 0x0000000e1400720c */ /* 0x0c0fe20000726670 */
[----:B------:R-:W-:Y:S01]  /*13040*/  BSSY B0, `(.L_x_1193) ;  /* 0x0000012000007945 */ /* 0x000fe20003800000 */
[-C--:B------:R-:W-:Y:S02]  /*13050*/  ISETP.GE.AND P2, PT, R20, R14.reuse, PT ;  /* 0x0000000e1400720c */ /* 0x080fe40003f46270 */
[----:B------:R-:W-:Y:S02]  /*13060*/  ISETP.GE.OR P0, PT, R21, R14, P0 ;  /* 0x0000000e1500720c */ /* 0x000fe40000706670 */
        /* <DEDUP_REMOVED lines=15> */
.L_x_1194:
[----:B------:R-:W-:Y:S05]  /*13160*/  BSYNC B0 ;  /* 0x0000000000007941 */ /* 0x000fea0003800000 */
.L_x_1193:
        /* <DEDUP_REMOVED lines=16> */
.L_x_1196:
[----:B------:R-:W-:Y:S05]  /*13270*/  BSYNC B0 ;  /* 0x0000000000007941 */ /* 0x000fea0003800000 */
.L_x_1195:
        /* <DEDUP_REMOVED lines=11> */
.L_x_1198:
[----:B------:R-:W-:Y:S05]  /*13330*/  BSYNC B0 ;  /* 0x0000000000007941 */ /* 0x000fea0003800000 */
.L_x_1197:
        /* <DEDUP_REMOVED lines=11> */
.L_x_1200:
[----:B------:R-:W-:Y:S05]  /*133f0*/  BSYNC B0 ;  /* 0x0000000000007941 */ /* 0x000fea0003800000 */
.L_x_1199:
        /* <DEDUP_REMOVED lines=10> */
.L_x_1202:
[----:B------:R-:W-:Y:S05]  /*134a0*/  BSYNC B0 ;  /* 0x0000000000007941 */ /* 0x000fea0003800000 */
.L_x_1201:
        /* <DEDUP_REMOVED lines=10> */
.L_x_1204:
[----:B------:R-:W-:Y:S05]  /*13550*/  BSYNC B0 ;  /* 0x0000000000007941 */ /* 0x000fea0003800000 */
.L_x_1203:
        /* <DEDUP_REMOVED lines=10> */
.L_x_1206:
[----:B------:R-:W-:Y:S05]  /*13600*/  BSYNC B0 ;  /* 0x0000000000007941 */ /* 0x000fea0003800000 */
.L_x_1205:
        /* <DEDUP_REMOVED lines=10> */
.L_x_1208:
[----:B------:R-:W-:Y:S05]  /*136b0*/  BSYNC B0 ;  /* 0x0000000000007941 */ /* 0x000fea0003800000 */
.L_x_1207:
        /* <DEDUP_REMOVED lines=10> */
.L_x_1210:
[----:B------:R-:W-:Y:S05]  /*13760*/  BSYNC B0 ;  /* 0x0000000000007941 */ /* 0x000fea0003800000 */
.L_x_1209:
        /* <DEDUP_REMOVED lines=10> */
.L_x_1211:
        /* <DEDUP_REMOVED lines=15> */
.L_x_1430:


//--------------------- .text._ZN5flash16flash_fwd_kernelI23Flash_fwd_kernel_traitsILi64ELi128ELi64ELi4ELb0ELb0EN7cutlass6half_tE19Flash_kernel_traitsILi64ELi128ELi64ELi4ES3_EELb1ELb1ELb0ELb1ELb0ELb0ELb0ELb1EEEvNS_16Flash_fwd_paramsE --------------------------
	.section	.text._ZN5flash16flash_fwd_kernelI23Flash_fwd_kernel_traitsILi64ELi128ELi64ELi4ELb0ELb0EN7cutlass6half_tE19Flash_kernel_traitsILi64ELi128ELi64ELi4ES3_EELb1ELb1ELb0ELb1ELb0ELb0ELb0ELb1EEEvNS_16Flash_fwd_paramsE,"ax",@progbits
	.align	128
        .global         _ZN5flash16flash_fwd_kernelI23Flash_fwd_kernel_traitsILi64ELi128ELi64ELi4ELb0ELb0EN7cutlass6half_tE19Flash_kernel_traitsILi64ELi128ELi64ELi4ES3_EELb1ELb1ELb0ELb1ELb0ELb0ELb0ELb1EEEvNS_16Flash_fwd_paramsE
        .type           _ZN5flash16flash_fwd_kernelI23Flash_fwd_kernel_traitsILi64ELi128ELi64ELi4ELb0ELb0EN7cutlass6half_tE19Flash_kernel_traitsILi64ELi128ELi64ELi4ES3_EELb1ELb1ELb0ELb1ELb0ELb0ELb0ELb1EEEvNS_16Flash_fwd_paramsE,@function
        .size           _ZN5flash16flash_fwd_kernelI23Flash_fwd_kernel_traitsILi64ELi128ELi64ELi4ELb0ELb0EN7cutlass6half_tE19Flash_kernel_traitsILi64ELi128ELi64ELi4ES3_EELb1ELb1ELb0ELb1ELb0ELb0ELb0ELb1EEEvNS_16Flash_fwd_paramsE,(.L_x_1431 - _ZN5flash16flash_fwd_kernelI23Flash_fwd_kernel_traitsILi64ELi128ELi64ELi4ELb0ELb0EN7cutlass6half_tE19Flash_kernel_traitsILi64ELi128ELi64ELi4ES3_EELb1ELb1ELb0ELb1ELb0ELb0ELb0ELb1EEEvNS_16Flash_fwd_paramsE)
        .other          _ZN5flash16flash_fwd_kernelI23Flash_fwd_kernel_traitsILi64ELi128ELi64ELi4ELb0ELb0EN7cutlass6half_tE19Flash_kernel_traitsILi64ELi128ELi64ELi4ES3_EELb1ELb1ELb0ELb1ELb0ELb0ELb0ELb1EEEvNS_16Flash_fwd_paramsE,@"STO_CUDA_ENTRY STV_DEFAULT"
_ZN5flash16flash_fwd_kernelI23Flash_fwd_kernel_traitsILi64ELi128ELi64ELi4ELb0ELb0EN7cutlass6half_tE19Flash_kernel_traitsILi64ELi128ELi64ELi4ES3_EELb1ELb1ELb0ELb1ELb0ELb0ELb0ELb1EEEvNS_16Flash_fwd_paramsE:
.text._ZN5flash16flash_fwd_kernelI23Flash_fwd_kernel_traitsILi64ELi128ELi64ELi4ELb0ELb0EN7cutlass6half_tE19Flash_kernel_traitsILi64ELi128ELi64ELi4ES3_EELb1ELb1ELb0ELb1ELb0ELb0ELb0ELb1EEEvNS_16Flash_fwd_paramsE:
        /* <DEDUP_REMOVED lines=86> */
.L_x_1212:
[----:B------:R-:W-:-:S05]  /*0560*/  ULDC UR6, c[0x0][0x2c8] ;  /* 0x0000b20000067ab9 */ /* 0x000fca0000000800 */
.L_x_1213:
        /* <DEDUP_REMOVED lines=38> */
[----:B------:R-:W2:Y:S01]  /*07d0*/  S2R R6, SR_CTAID.Z ;  /* 0x0000000000067919 */ /* 0x000ea20000002700 */
[----:B------:R-:W-:Y:S01]  /*07e0*/  LEA.HI R4, R21, R158, RZ, 0x3 ;  /* 0x0000009e15047211 */ /* 0x000fe200078f18ff */
[----:B------:R-:W-:Y:S01]  /*07f0*/  ULDC UR21, c[0x0][0x270] ;  /* 0x00009c0000157ab9 */ /* 0x000fe20000000800 */
[----:B------:R-:W-:Y:S02]  /*0800*/  UISETP.NE.AND UP0, UPT, UR8, -0x1, UPT ;  /* 0xffffffff0800788c */ /* 0x000fe4000bf05270 */
[----:B------:R-:W-:Y:S01]  /*0810*/  SHF.R.S32.HI R12, RZ, 0x3, R4 ;  /* 0x00000003ff0c7819 */ /* 0x000fe20000011404 */
[----:B------:R-:W-:Y:S01]  /*0820*/  UIMAD UR21, UR25, UR21, UR24 ;  /* 0x00000015191572a4 */ /* 0x000fe2000f8e0218 */
[----:B------:R-:W-:Y:S01]  /*0830*/  ULDC UR17, c[0x0][0x2d8] ;  /* 0x0000b60000117ab9 */ /* 0x000fe20000000800 */
[----:B------:R-:W-:-:S02]  /*0840*/  USHF.R.S32.HI UR23, URZ, 0x1f, UR24 ;  /* 0x0000001f3f177899 */ /* 0x000fc40008011418 */
[----:B------:R-:W-:Y:S01]  /*0850*/  @UP1 ULDC.64 UR4, c[0x0][0x240] ;  /* 0x0000900000041ab9 */ /* 0x000fe20000000a00 */
[----:B------:R-:W-:Y:S02]  /*0860*/  @!UP1 USHF.R.S32.HI UR9, URZ, 0x1f, UR25 ;  /* 0x0000001f3f099899 */ /* 0x000fe40008011419 */
[----:B------:R-:W-:Y:S02]  /*0870*/  @UP1 UIMAD.WIDE.U32 UR34, UR13, UR4, URZ ;  /* 0x000000040d2212a5 */ /* 0x000fe4000f8e003f */
[----:B------:R-:W-:Y:S02]  /*0880*/  USHF.L.U32 UR20, UR21, 0x5, URZ ;  /* 0x0000000515147899 */ /* 0x000fe4000800063f */
[----:B------:R-:W-:Y:S02]  /*0890*/  @UP1 UIMAD UR4, UR13, UR5, UR35 ;  /* 0x000000050d0412a4 */ /* 0x000fe4000f8e0223 */
[----:B------:R-:W-:Y:S01]  /*08a0*/  UIADD3 UR5, -UR29, UR15, URZ ;  /* 0x0000000f1d057290 */ /* 0x000fe2000fffe13f */
[----:B-1----:R-:W-:Y:S01]  /*08b0*/  IABS R5, R16 ;  /* 0x0000001000057213 */ /* 0x002fe20000000000 */
[----:B------:R-:W-:Y:S01]  /*08c0*/  @!UP1 ULDC.64 UR6, c[0x0][0x228] ;  /* 0x00008a0000069ab9 */ /* 0x000fe20000000a00 */
[----:B------:R-:W-:Y:S01]  /*08d0*/  IADD3 R177, P1, P0, R8, UR20, R81 ;  /* 0x0000001408b17c10 */ /* 0x000fe2000f83e051 */
[----:B------:R-:W-:Y:S01]  /*08e0*/  @!UP1 UIMAD UR9, UR9, UR6, URZ ;  /* 0x00000006090992a4 */ /* 0x000fe2000f8e023f */
[----:B------:R-:W1:Y:S01]  /*08f0*/  I2F.RP R2, R5 ;  /* 0x0000000500027306 */ /* 0x000e620000209400 */
[----:B------:R-:W-:-:S02]  /*0900*/  @!UP1 UIMAD.WIDE.U32 UR36, UR25, UR6, URZ ;  /* 0x00000006192492a5 */ /* 0x000fc4000f8e003f */
[----:B------:R-:W-:Y:S01]  /*0910*/  @!UP1 UIMAD UR7, UR25, UR7, UR9 ;  /* 0x00000007190792a4 */ /* 0x000fe2000f8e0209 */
[----:B------:R3:W-:Y:S01]  /*0920*/  STL [R1+0x168], R177 ;  /* 0x000168b101007387 */ /* 0x0007e20000100800 */
[----:B------:R-:W-:Y:S01]  /*0930*/  USHF.R.S32.HI UR9, URZ, 0x1f, UR20 ;  /* 0x0000001f3f097899 */ /* 0x000fe20008011414 */
[----:B--2---:R-:W-:Y:S01]  /*0940*/  IABS R6, R6 ;  /* 0x0000000600067213 */ /* 0x004fe20000000000 */
[----:B------:R-:W-:Y:S01]  /*0950*/  @UP0 UIADD3 UR19, UR31, UR8, URZ ;  /* 0x000000081f130290 */ /* 0x000fe2000fffe03f */
[----:B------:R-:W-:Y:S01]  /*0960*/  ULDC UR6, c[0x0][0x2d4] ;  /* 0x0000b50000067ab9 */ /* 0x000fe20000000800 */
[----:B------:R-:W-:Y:S01]  /*0970*/  @UP0 ULDC.64 UR10, c[0x0][0x248] ;  /* 0x00009200000a0ab9 */ /* 0x000fe20000000a00 */
[----:B------:R-:W-:Y:S02]  /*0980*/  UIMAD UR6, UR21, UR6, UR29 ;  /* 0x00000006150672a4 */ /* 0x000fe4000f8e021d */
[----:B------:R-:W-:Y:S01]  /*0990*/  @UP0 UIMAD.WIDE.U32 UR20, UR19, UR10, URZ ;  /* 0x0000000a131402a5 */ /* 0x000fe2000f8e003f */
[----:B-1----:R-:W1:Y:S01]  /*09a0*/  MUFU.RCP R2, R2 ;  /* 0x0000000200027308 */ /* 0x002e620000001000 */
[----:B------:R-:W-:-:S02]  /*09b0*/  @UP0 UIMAD UR19, UR19, UR11, URZ ;  /* 0x0000000b131302a4 */ /* 0x000fc4000f8e023f */
[----:B------:R-:W-:Y:S02]  /*09c0*/  UIMAD UR28, UR6, UR17, URZ ;  /* 0x00000011061c72a4 */ /* 0x000fe4000f8e023f */
[----:B------:R-:W-:Y:S02]  /*09d0*/  @UP0 UIADD3 UR19, UR21, UR19, URZ ;  /* 0x0000001315130290 */ /* 0x000fe4000fffe03f */
        /* <DEDUP_REMOVED lines=9> */
[----:B------:R-:W-:-:S04]  /*0a70*/  IMAD.HI.U32 R3, R3, R0, R2 ;  /* 0x0000000003037227 */ /* 0x000fc800078e0002 */
[C---:B------:R-:W-:Y:S02]  /*0a80*/  VIADD R2, R12.reuse, 0x50 ;  /* 0x000000500c027836 */ /* 0x040fe40000000000 */
[----:B------:R-:W-:Y:S02]  /*0a90*/  VIADD R0, R12, 0x60 ;  /* 0x000000600c007836 */ /* 0x000fe40000000000 */
[----:B------:R-:W-:Y:S01]  /*0aa0*/  IMAD.HI.U32 R14, R3, R6, RZ ;  /* 0x00000006030e7227 */ /* 0x000fe200078e00ff */
[----:B------:R-:W-:Y:S02]  /*0ab0*/  ISETP.GE.AND P3, PT, R2, UR5, PT ;  /* 0x0000000502007c0c */ /* 0x000fe4000bf66270 */
[----:B------:R-:W-:Y:S01]  /*0ac0*/  SHF.R.S32.HI R2, RZ, 0x1f, R81 ;  /* 0x0000001fff027819 */ /* 0x000fe20000011451 */
[----:B------:R-:W-:Y:S01]  /*0ad0*/  IMAD.SHL.U32 R3, R12, 0x40, RZ ;  /* 0x000000400c037824 */ /* 0x000fe200078e00ff */
[----:B------:R-:W-:Y:S01]  /*0ae0*/  ISETP.GE.AND P2, PT, R0, UR5, PT ;  /* 0x0000000500007c0c */ /* 0x000fe2000bf46270 */
[----:B------:R-:W-:Y:S01]  /*0af0*/  IMAD.MOV R0, RZ, RZ, -R14 ;  /* 0x000000ffff007224 */ /* 0x000fe200078e0a0e */
[----:B------:R-:W-:-:S02]  /*0b00*/  IADD3.X R161, R9, UR9, R2, P1, P0 ;  /* 0x0000000909a17c10 */ /* 0x000fc40008fe0402 */
[----:B------:R-:W-:Y:S01]  /*0b10*/  PLOP3.LUT P1, PT, PT, PT, UP0, 0x80, 0x0 ;  /* 0x000000000000781c */ /* 0x000fe20003f2f008 */
[----:B------:R-:W-:Y:S01]  /*0b20*/  IMAD R0, R5, R0, R6 ;  /* 0x0000000005007224 */ /* 0x000fe200078e0206 */
[----:B------:R-:W-:-:S04]  /*0b30*/  LOP3.LUT R2, R4, 0xfffffff8, RZ, 0xc0, !PT ;  /* 0xfffffff804027812 */ /* 0x000fc800078ec0ff */
[----:B------:R-:W-:-:S07]  /*0b40*/  ISETP.GT.U32.AND P0, PT, R5, R0, PT ;  /* 0x000000000500720c */ /* 0x000fce0003f04070 */
        /* <DEDUP_REMOVED lines=13> */
.L_x_1215:
[----:B------:R-:W-:Y:S01]  /*0c20*/  @UP0 UIADD3 UR6, UR31, UR8, URZ ;  /* 0x000000081f060290 */ /* 0x000fe2000fffe03f */
[----:B------:R-:W-:Y:S01]  /*0c30*/  IMAD.IADD R36, R158, 0x1, -R2 ;  /* 0x000000019e247824 */ /* 0x000fe200078e0a02 */
[----:B------:R-:W-:Y:S01]  /*0c40*/  LOP3.LUT R2, R3, 0x1c0, RZ, 0xc0, !PT ;  /* 0x000001c003027812 */ /* 0x000fe200078ec0ff */
[----:B------:R-:W-:Y:S01]  /*0c50*/  @UP0 ULDC.64 UR8, c[0x0][0x250] ;  /* 0x0000940000080ab9 */ /* 0x000fe20000000a00 */
[----:B------:R-:W-:Y:S01]  /*0c60*/  LEA.HI R4, R21, R158, RZ, 0x6 ;  /* 0x0000009e15047211 */ /* 0x000fe200078f30ff */
[----:B------:R-:W-:Y:S01]  /*0c70*/  @UP0 UIMAD.WIDE.U32 UR36, UR6, UR8, URZ ;  /* 0x00000008062402a5 */ /* 0x000fe2000f8e003f */
[----:B------:R-:W-:Y:S01]  /*0c80*/  IMAD.SHL.U32 R232, R36, 0x8, RZ ;  /* 0x0000000824e87824 */ /* 0x000fe200078e00ff */
[----:B------:R-:W-:Y:S01]  /*0c90*/  @UP0 UIMAD UR6, UR6, UR9, URZ ;  /* 0x00000009060602a4 */ /* 0x000fe2000f8e023f */
[----:B------:R-:W-:Y:S01]  /*0ca0*/  SHF.R.U32.HI R3, RZ, 0x3, R2 ;  /* 0x00000003ff037819 */ /* 0x000fe20000011602 */
[----:B------:R-:W-:Y:S02]  /*0cb0*/  @!P0 IMAD.IADD R0, R0, 0x1, -R5 ;  /* 0x0000000100008824 */ /* 0x000fe400078e0a05 */
[----:B------:R-:W-:Y:S01]  /*0cc0*/  @UP0 UIADD3 UR21, UR37, UR6, URZ ;  /* 0x0000000625150290 */ /* 0x000fe2000fffe03f */
[----:B------:R-:W-:Y:S01]  /*0cd0*/  LOP3.LUT R2, R2, 0x38, R232, 0xf8, !PT ;  /* 0x0000003802027812 */ /* 0x000fe200078ef8e8 */
[----:B------:R-:W-:Y:S01]  /*0ce0*/  @UP0 UMOV UR22, UR36 ;  /* 0x0000002400160c82 */ /* 0x000fe20008000000 */
[----:B------:R-:W-:Y:S09]  /*0cf0*/  @P1 BRA `(.L_x_1216) ;  /* 0x0000000000341947 */ /* 0x000ff20003800000 */
        /* <DEDUP_REMOVED lines=13> */
.L_x_1216:
[----:B------:R-:W1:Y:S01]  /*0dd0*/  S2UR UR35, SR_CgaCtaId ;  /* 0x00000000002379c3 */ /* 0x000e620000008800 */
[----:B------:R-:W-:Y:S01]  /*0de0*/  ISETP.GE.U32.AND P6, PT, R0, R5, PT ;  /* 0x000000050000720c */ /* 0x000fe20003fc6070 */
[----:B------:R-:W-:Y:S01]  /*0df0*/  @!P0 VIADD R14, R14, 0x1 ;  /* 0x000000010e0e8836 */ /* 0x000fe20000000000 */
[----:B------:R-:W-:Y:S01]  /*0e00*/  LOP3.LUT R2, R2, R3, RZ, 0x3c, !PT ;  /* 0x0000000302027212 */ /* 0x000fe200078e3cff */
[----:B------:R-:W-:Y:S01]  /*0e10*/  IMAD.SHL.U32 R3, R4, 0x8, RZ ;  /* 0x0000000804037824 */ /* 0x000fe200078e00ff */
[----:B------:R-:W-:Y:S01]  /*0e20*/  SHF.R.S32.HI R233, RZ, 0x1f, R232 ;  /* 0x0000001fffe97819 */ /* 0x000fe200000114e8 */
[C---:B------:R-:W-:Y:S01]  /*0e30*/  VIADD R0, R12.reuse, 0x70 ;  /* 0x000000700c007836 */ /* 0x040fe20000000000 */
[----:B------:R-:W-:Y:S01]  /*0e40*/  ULDC.64 UR6, c[0x0][0x258] ;  /* 0x0000960000067ab9 */ /* 0x000fe20000000a00 */
[----:B------:R-:W-:Y:S01]  /*0e50*/  VIADD R20, R12, 0x10 ;  /* 0x000000100c147836 */ /* 0x000fe20000000000 */
[----:B------:R-:W-:Y:S01]  /*0e60*/  LOP3.LUT R192, R2, 0xfffffe00, R3, 0xf8, !PT ;  /* 0xfffffe0002c07812 */ /* 0x000fe200078ef803 */
[----:B------:R-:W-:Y:S01]  /*0e70*/  UIMAD UR31, UR23, UR6, URZ ;  /* 0x00000006171f72a4 */ /* 0x000fe2000f8e023f */
[----:B------:R-:W-:Y:S01]  /*0e80*/  IADD3 R2, P0, R232, UR34, RZ ;  /* 0x00000022e8027c10 */ /* 0x000fe2000ff1e0ff */
[----:B------:R-:W-:Y:S01]  /*0e90*/  IMAD.U32 R6, RZ, RZ, UR14 ;  /* 0x0000000eff067e24 */ /* 0x000fe2000f8e00ff */
[----:B------:R-:W-:Y:S01]  /*0ea0*/  ISETP.GE.AND P1, PT, R0, UR5, PT ;  /* 0x0000000500007c0c */ /* 0x000fe2000bf26270 */
[----:B------:R-:W-:Y:S01]  /*0eb0*/  @P6 VIADD R14, R14, 0x1 ;  /* 0x000000010e0e6836 */ /* 0x000fe20000000000 */
[----:B------:R-:W-:Y:S01]  /*0ec0*/  ISETP.GE.AND P6, PT, R12, UR5, PT ;  /* 0x000000050c007c0c */ /* 0x000fe2000bfc6270 */
[----:B------:R-:W-:Y:S01]  /*0ed0*/  IMAD.U32 R0, RZ, RZ, UR6 ;  /* 0x00000006ff007e24 */ /* 0x000fe2000f8e00ff */
[----:B------:R-:W-:Y:S01]  /*0ee0*/  IADD3.X R3, R233, UR4, RZ, P0, !PT ;  /* 0x00000004e9037c10 */ /* 0x000fe200087fe4ff */
[----:B------:R-:W-:Y:S01]  /*0ef0*/  UIMAD UR7, UR24, UR7, UR31 ;  /* 0x00000007180772a4 */ /* 0x000fe2000f8e021f */
[----:B------:R-:W-:Y:S01]  /*0f00*/  SHF.R.S32.HI R13, RZ, 0x1f, R12 ;  /* 0x0000001fff0d7819 */ /* 0x000fe2000001140c */
[----:B------:R-:W-:Y:S01]  /*0f10*/  UMOV UR4, 0x400 ;  /* 0x0000040000047882 */ /* 0x000fe20000000000 */
[----:B------:R-:W-:Y:S01]  /*0f20*/  LOP3.LUT R4, R16, UR24, RZ, 0x3c, !PT ;  /* 0x0000001810047c12 */ /* 0x000fe2000f8e3cff */
[----:B------:R-:W-:Y:S01]  /*0f30*/  IMAD.WIDE.U32 R10, R0, UR24, R2 ;  /* 0x00000018000a7c25 */ /* 0x000fe2000f8e0002 */
[----:B------:R-:W-:Y:S01]  /*0f40*/  BSSY B0, `(.L_x_1217) ;  /* 0x000001a000007945 */ /* 0x000fe20003800000 */
[----:B-1----:R-:W-:Y:S01]  /*0f50*/  ULEA UR4, UR35, UR4, 0x18 ;  /* 0x0000000423047291 */ /* 0x002fe2000f8ec03f */
[----:B------:R-:W-:Y:S01]  /*0f60*/  ISETP.GE.AND P5, PT, R4, RZ, PT ;  /* 0x000000ff0400720c */ /* 0x000fe20003fa6270 */
[----:B------:R-:W-:Y:S01]  /*0f70*/  VIADD R9, R11, UR7 ;  /* 0x000000070b097c36 */ /* 0x000fe20008000000 */
[----:B------:R-:W-:Y:S01]  /*0f80*/  ISETP.GE.AND P0, PT, R20, UR5, PT ;  /* 0x0000000514007c0c */ /* 0x000fe2000bf06270 */
[----:B------:R-:W-:-:S02]  /*0f90*/  IMAD.WIDE R6, R6, 0x80, R12 ;  /* 0x0000008006067825 */ /* 0x000fc400078e020c */
[----:B------:R-:W-:Y:S02]  /*0fa0*/  LEA R192, R192, UR4, 0x1 ;  /* 0x00000004c0c07c11 */ /* 0x000fe4000f8e08ff */
        /* <DEDUP_REMOVED lines=19> */
.L_x_1218:
[----:B------:R-:W-:Y:S05]  /*10e0*/  BSYNC B0 ;  /* 0x0000000000007941 */ /* 0x000fea0003800000 */
.L_x_1217:
        /* <DEDUP_REMOVED lines=24> */
.L_x_1220:
[----:B------:R-:W-:Y:S05]  /*1270*/  BSYNC B0 ;  /* 0x0000000000007941 */ /* 0x000fea0003800000 */
.L_x_1219:
        /* <DEDUP_REMOVED lines=23> */
.L_x_1222:
[----:B------:R-:W-:Y:S05]  /*13f0*/  BSYNC B0 ;  /* 0x0000000000007941 */ /* 0x000fea0003800000 */
.L_x_1221:
        /* <DEDUP_REMOVED lines=25> */
.L_x_1224:
[----:B------:R-:W-:Y:S05]  /*1590*/  BSYNC B0 ;  /* 0x0000000000007941 */ /* 0x000fea0003800000 */
.L_x_1223:
        /* <DEDUP_REMOVED lines=22> */
.L_x_1226:
[----:B------:R-:W-:Y:S05]  /*1700*/  BSYNC B0 ;  /* 0x0000000000007941 */ /* 0x000fea0003800000 */
.L_x_1225:
        /* <DEDUP_REMOVED lines=22> */
.L_x_1228:
[----:B------:R-:W-:Y:S05]  /*1870*/  BSYNC B0 ;  /* 0x0000000000007941 */ /* 0x000fea0003800000 */
.L_x_1227:
        /* <DEDUP_REMOVED lines=22> */
.L_x_1230:
[----:B------:R-:W-:Y:S05]  /*19e0*/  BSYNC B0 ;  /* 0x0000000000007941 */ /* 0x000fea0003800000 */
.L_x_1229:
        /* <DEDUP_REMOVED lines=22> */
.L_x_1232:
[----:B------:R-:W-:Y:S05]  /*1b50*/  BSYNC B0 ;  /* 0x0000000000007941 */ /* 0x000fea0003800000 */
.L_x_1231:
[C---:B--2-4-:R-:W-:Y:S01]  /*1b60*/  IMAD R4, R13.reuse, UR10, RZ ;  /* 0x0000000a0d047c24 */ /* 0x054fe2000f8e02ff */
[----:B------:R-:W-:Y:S01]  /*1b70*/  ULDC.64 UR6, c[0x0][0x260] ;  /* 0x0000980000067ab9 */ /* 0x000fe20000000a00 */
[----:B------:R-:W-:Y:S01]  /*1b80*/  IMAD.WIDE.U32 R2, R12, UR10, R232 ;  /* 0x0000000a0c027c25 */ /* 0x000fe2000f8e00e8 */
[----:B------:R-:W-:Y:S01]  /*1b90*/  USHF.L.U64.HI UR31, UR10, 0x6, UR11 ;  /* 0x000000060a1f7899 */ /* 0x000fe2000801020b */
[----:B------:R-:W-:Y:S01]  /*1ba0*/  BSSY B0, `(.L_x_1233) ;  /* 0x000003c000007945 */ /* 0x000fe20003800000 */
[----:B------:R-:W-:Y:S01]  /*1bb0*/  USHF.L.U32 UR34, UR10, 0x6, URZ ;  /* 0x000000060a227899 */ /* 0x000fe2000800063f */
[----:B------:R-:W-:Y:S02]  /*1bc0*/  IMAD.IADD R10, R158, 0x1, -R15 ;  /* 0x000000019e0a7824 */ /* 0x000fe400078e0a0f */
[----:B------:R-:W-:Y:S02]  /*1bd0*/  IMAD.MOV.U32 R0, RZ, RZ, R14 ;  /* 0x000000ffff007224 */ /* 0x000fe400078e000e */
[----:B------:R-:W-:Y:S01]  /*1be0*/  IMAD R5, R12, UR11, R4 ;  /* 0x0000000b0c057c24 */ /* 0x000fe2000f8e0204 */
[----:B------:R-:W-:Y:S01]  /*1bf0*/  IADD3 R4, P0, R2, UR20, RZ ;  /* 0x0000001402047c10 */ /* 0x000fe2000ff1e0ff */
[----:B------:R-:W-:Y:S01]  /*1c00*/  IMAD R7, R13, UR8, RZ ;  /* 0x000000080d077c24 */ /* 0x000fe2000f8e02ff */
[----:B------:R-:W-:Y:S01]  /*1c10*/  SHF.R.S32.HI R6, RZ, 0x1f, R10 ;  /* 0x0000001fff067819 */ /* 0x000fe2000001140a */
[----:B------:R-:W-:Y:S01]  /*1c20*/  IMAD.MOV.U32 R37, RZ, RZ, 0x20 ;  /* 0x00000020ff257424 */ /* 0x000fe200078e00ff */
[----:B------:R-:W-:Y:S01]  /*1c30*/  @!P5 IADD3 R0, -R0, RZ, RZ ;  /* 0x000000ff0000d210 */ /* 0x000fe20007ffe1ff */
[----:B------:R-:W-:Y:S01]  /*1c40*/  IMAD R7, R12, UR9, R7 ;  /* 0x000000090c077c24 */ /* 0x000fe2000f8e0207 */
[----:B------:R-:W-:-:S02]  /*1c50*/  @!P6 LOP3.LUT R0, RZ, R16, RZ, 0x33, !PT ;  /* 0x00000010ff00e212 */ /* 0x000fc400078e33ff */
[----:B------:R-:W-:Y:S01]  /*1c60*/  IADD3.X R5, R3, UR19, R5, P0, !PT ;  /* 0x0000001303057c10 */ /* 0x000fe200087fe405 */
[----:B------:R-:W-:Y:S01]  /*1c70*/  IMAD.WIDE.U32 R2, R12, UR8, R232 ;  /* 0x000000080c027c25 */ /* 0x000fe2000f8e00e8 */
[----:B------:R-:W-:Y:S01]  /*1c80*/  LEA.HI R16, R6, R10, RZ, 0x3 ;  /* 0x0000000a06107211 */ /* 0x000fe200078f18ff */
[----:B------:R-:W-:Y:S01]  /*1c90*/  UIADD3 UR19, UR16, -0x1, URZ ;  /* 0xffffffff10137890 */ /* 0x000fe2000fffe03f */
[----:B------:R-:W-:Y:S01]  /*1ca0*/  SHF.R.S32.HI R6, RZ, 0x1f, R0 ;  /* 0x0000001fff067819 */ /* 0x000fe20000011400 */
[----:B------:R-:W-:Y:S01]  /*1cb0*/  IMAD.WIDE.U32 R22, R0, UR6, R4 ;  /* 0x0000000600167c25 */ /* 0x000fe2000f8e0004 */
[----:B------:R-:W-:Y:S01]  /*1cc0*/  IADD3 R2, P0, R2, UR22, RZ ;  /* 0x0000001602027c10 */ /* 0x000fe2000ff1e0ff */
[----:B------:R-:W-:Y:S01]  /*1cd0*/  UIMAD UR22, UR19, -0x40, UR30 ;  /* 0xffffffc0131678a4 */ /* 0x000fe2000f8e021e */
[----:B------:R-:W-:Y:S01]  /*1ce0*/  LOP3.LUT R9, R16, 0xfffffff8, RZ, 0xc0, !PT ;  /* 0xfffffff810097812 */ /* 0x000fe200078ec0ff */
[----:B------:R-:W-:Y:S01]  /*1cf0*/  IMAD R8, R6, UR6, RZ ;  /* 0x0000000606087c24 */ /* 0x000fe2000f8e02ff */
[----:B------:R-:W-:Y:S01]  /*1d00*/  IADD3.X R3, R3, UR21, R7, P0, !PT ;  /* 0x0000001503037c10 */ /* 0x000fe200087fe407 */
[----:B------:R2:W-:Y:S01]  /*1d10*/  STL.64 [R1+0x158], R22 ;  /* 0x0001581601007387 */ /* 0x0005e20000100a00 */
[----:B------:R-:W-:Y:S01]  /*1d20*/  MOV R162, R22 ;  /* 0x0000001600a27202 */ /* 0x000fe20000000f00 */
[----:B------:R-:W-:Y:S01]  /*1d30*/  IMAD R7, R0, UR7, R8 ;  /* 0x0000000700077c24 */ /* 0x000fe2000f8e0208 */
[----:B------:R-:W-:Y:S01]  /*1d40*/  ULDC.64 UR6, c[0x0][0x268] ;  /* 0x00009a0000067ab9 */ /* 0x000fe20000000a00 */
[----:B------:R-:W-:Y:S01]  /*1d50*/  ISETP.GE.AND P5, PT, R12, UR22, PT ;  /* 0x000000160c007c0c */ /* 0x000fe2000bfa6270 */
[----:B------:R-:W-:Y:S01]  /*1d60*/  IMAD.WIDE.U32 R24, R0, UR6, R2 ;  /* 0x0000000600187c25 */ /* 0x000fe2000f8e0002 */
[----:B------:R-:W-:Y:S01]  /*1d70*/  USHF.R.S32.HI UR37, URZ, 0x1f, UR19 ;  /* 0x0000001f3f257899 */ /* 0x000fe20008011413 */
[----:B------:R-:W-:Y:S01]  /*1d80*/  MOV R15, UR19 ;  /* 0x00000013000f7c02 */ /* 0x000fe20008000f00 */
[----:B------:R-:W-:Y:S01]  /*1d90*/  UIMAD UR20, UR31, UR19, URZ ;  /* 0x000000131f1472a4 */ /* 0x000fe2000f8e023f */
[----:B------:R-:W-:Y:S01]  /*1da0*/  IMAD.IADD R163, R23, 0x1, R7 ;  /* 0x0000000117a37824 */ /* 0x000fe200078e0207 */
[----:B------:R-:W-:Y:S01]  /*1db0*/  ISETP.GE.AND P4, PT, R20, UR22, PT ;  /* 0x0000001614007c0c */ /* 0x000fe2000bf86270 */
[----:B------:R-:W-:Y:S01]  /*1dc0*/  IMAD.IADD R14, R10, 0x1, -R9 ;  /* 0x000000010a0e7824 */ /* 0x000fe200078e0a09 */
[----:B------:R-:W-:Y:S01]  /*1dd0*/  ISETP.GE.AND P3, PT, R19, UR22, PT ;  /* 0x0000001613007c0c */ /* 0x000fe2000bf66270 */
[----:B------:R-:W-:Y:S01]  /*1de0*/  UIMAD UR20, UR37, UR34, UR20 ;  /* 0x00000022251472a4 */ /* 0x000fe2000f8e0214 */
[----:B------:R2:W-:Y:S01]  /*1df0*/  STL.64 [R1+0x150], R162 ;  /* 0x000150a201007387 */ /* 0x0005e20000100a00 */
[----:B------:R-:W-:Y:S01]  /*1e00*/  ISETP.GE.AND P0, PT, R18, UR22, PT ;  /* 0x0000001612007c0c */ /* 0x000fe2000bf06270 */
[----:B------:R-:W-:Y:S01]  /*1e10*/  IMAD R4, R6, UR6, RZ ;  /* 0x0000000606047c24 */ /* 0x000fe2000f8e02ff */
[----:B------:R-:W-:Y:S01]  /*1e20*/  MOV R5, 0x10 ;  /* 0x0000001000057802 */ /* 0x000fe20000000f00 */
[----:B------:R2:W-:Y:S01]  /*1e30*/  STL.64 [R1+0x160], R24 ;  /* 0x0001601801007387 */ /* 0x0005e20000100a00 */
[----:B------:R-:W-:Y:S01]  /*1e40*/  IMAD.WIDE.U32 R6, R15, UR34, R162 ;  /* 0x000000220f067c25 */ /* 0x000fe2000f8e00a2 */
[----:B------:R-:W-:-:S03]  /*1e50*/  R2P PR, R14, 0x6 ;  /* 0x000000060e007804 */ /* 0x000fc60000000000 */
[----:B------:R-:W-:Y:S02]  /*1e60*/  IMAD R17, R0, UR7, R4 ;  /* 0x0000000700117c24 */ /* 0x000fe4000f8e0204 */
[----:B------:R-:W-:Y:S01]  /*1e70*/  VIADD R9, R7, UR20 ;  /* 0x0000001407097c36 */ /* 0x000fe20008000000 */
        /* <DEDUP_REMOVED lines=14> */
.L_x_1234:
[----:B------:R-:W-:Y:S05]  /*1f60*/  BSYNC B0 ;  /* 0x0000000000007941 */ /* 0x000fea0003800000 */
.L_x_1233:
        /* <DEDUP_REMOVED lines=17> */
.L_x_1236:
[----:B------:R-:W-:Y:S05]  /*2080*/  BSYNC B0 ;  /* 0x0000000000007941 */ /* 0x000fea0003800000 */
.L_x_1235:
        /* <DEDUP_REMOVED lines=18> */
.L_x_1238:
[----:B------:R-:W-:Y:S05]  /*21b0*/  BSYNC B0 ;  /* 0x0000000000007941 */ /* 0x000fea0003800000 */
.L_x_1237:
        /* <DEDUP_REMOVED lines=18> */
.L_x_1240:
[----:B------:R-:W-:Y:S05]  /*22e0*/  BSYNC B0 ;  /* 0x0000000000007941 */ /* 0x000fea0003800000 */
.L_x_1239:
        /* <DEDUP_REMOVED lines=14> */
[----:B------:R-:W-:Y:S01]  /*23d0*/  @UP1 UIADD3 UR7, UR41, UR7, URZ ;  /* 0x0000000729071290 */ /* 0x000fe2000fffe03f */
[----:B------:R-:W-:Y:S01]  /*23e0*/  IMAD.SHL.U32 R0, R36, 0x40, RZ ;  /* 0x0000004024007824 */ /* 0x000fe200078e00ff */
[----:B------:R-:W-:Y:S02]  /*23f0*/  @UP1 ULDC UR6, c[0x0][0x2e8] ;  /* 0x0000ba0000061ab9 */ /* 0x000fe40000000800 */
[----:B------:R-:W-:Y:S01]  /*2400*/  @UP1 ULEA.HI.X UR21, UR40, UR21, UR7, 0x2, UP0 ;  /* 0x0000001528151291 */ /* 0x000fe200080f1407 */
[----:B-1----:R-:W-:-:S05]  /*2410*/  IMAD.U32 R6, RZ, RZ, UR20 ;  /* 0x00000014ff067e24 */ /* 0x002fca000f8e00ff */
[----:B------:R-:W-:-:S05]  /*2420*/  IMAD.U32 R7, RZ, RZ, UR21 ;  /* 0x00000015ff077e24 */ /* 0x000fca000f8e00ff */
[----:B------:R1:W5:Y:S01]  /*2430*/  @P0 LDG.E R10, desc[UR26][R6.64] ;  /* 0x0000001a060a0981 */ /* 0x000362000c1e1900 */
[----:B------:R-:W-:Y:S01]  /*2440*/  IMAD.SHL.U32 R2, R12, 0x8, RZ ;  /* 0x000000080c027824 */ /* 0x000fe200078e00ff */
[----:B------:R-:W-:Y:S01]  /*2450*/  LOP3.LUT R0, R0, 0x1c0, RZ, 0xc0, !PT ;  /* 0x000001c000007812 */ /* 0x000fe200078ec0ff */
[----:B--2---:R-:W-:Y:S01]  /*2460*/  IMAD.IADD R23, R25, 0x1, R17 ;  /* 0x0000000119177824 */ /* 0x004fe200078e0211 */
[----:B------:R-:W-:Y:S01]  /*2470*/  ISETP.GE.AND P4, PT, R12, UR22, PT ;  /* 0x000000160c007c0c */ /* 0x000fe2000bf86270 */
[----:B------:R-:W-:Y:S01]  /*2480*/  BAR.SYNC.DEFER_BLOCKING 0x0 ;  /* 0x0000000000007b1d */ /* 0x000fe20000010000 */
[----:B------:R-:W-:Y:S01]  /*2490*/  LOP3.LUT R2, R0, 0x8, R2, 0xf8, !PT ;  /* 0x0000000800027812 */ /* 0x000fe200078ef802 */
[----:B------:R-:W-:Y:S01]  /*24a0*/  IMAD.MOV.U32 R22, RZ, RZ, R24 ;  /* 0x000000ffff167224 */ /* 0x000fe200078e0018 */
[----:B------:R-:W-:Y:S01]  /*24b0*/  SHF.R.U32.HI R0, RZ, 0x3, R0 ;  /* 0x00000003ff007819 */ /* 0x000fe20000011600 */
[----:B------:R-:W-:Y:S01]  /*24c0*/  USHF.L.U64.HI UR20, UR8, 0x6, UR9 ;  /* 0x0000000608147899 */ /* 0x000fe20008010209 */
[----:B------:R-:W-:Y:S01]  /*24d0*/  SHF.R.S32.HI R160, RZ, 0x5, R159 ;  /* 0x00000005ffa07819 */ /* 0x000fe2000001149f */
[----:B------:R-:W-:Y:S01]  /*24e0*/  IMAD.U32 R8, RZ, RZ, UR30 ;  /* 0x0000001eff087e24 */ /* 0x000fe2000f8e00ff */
[----:B------:R-:W-:Y:S01]  /*24f0*/  LOP3.LUT R9, R2, R0, RZ, 0x3c, !PT ;  /* 0x0000000002097212 */ /* 0x000fe200078e3cff */
[----:B------:R-:W-:Y:S01]  /*2500*/  IMAD.SHL.U32 R0, R14, 0x40, RZ ;  /* 0x000000400e007824 */ /* 0x000fe200078e00ff */
[----:B------:R-:W-:Y:S01]  /*2510*/  SHF.R.S32.HI R2, RZ, 0x1f, R81 ;  /* 0x0000001fff027819 */ /* 0x000fe20000011451 */
[----:B------:R2:W-:Y:S01]  /*2520*/  STL.64 [R1+0x110], R22 ;  /* 0x0001101601007387 */ /* 0x0005e20000100a00 */
[----:B------:R-:W-:Y:S01]  /*2530*/  LEA R11, R160, UR29, 0x4 ;  /* 0x0000001da00b7c11 */ /* 0x000fe2000f8e20ff */
[----:B------:R-:W-:Y:S01]  /*2540*/  USHF.L.U32 UR21, UR8, 0x6, URZ ;  /* 0x0000000608157899 */ /* 0x000fe2000800063f */
[----:B------:R-:W-:Y:S01]  /*2550*/  LEA.HI R157, R2, R81, RZ, 0x2 ;  /* 0x00000051029d7211 */ /* 0x000fe200078f10ff */
[----:B------:R-:W-:Y:S01]  /*2560*/  UIMAD UR7, UR20, UR19, URZ ;  /* 0x00000013140772a4 */ /* 0x000fe2000f8e023f */
[----:B------:R-:W-:Y:S01]  /*2570*/  LOP3.LUT R0, R0, 0x1c0, RZ, 0xc0, !PT ;  /* 0x000001c000007812 */ /* 0x000fe200078ec0ff */
[----:B------:R-:W-:Y:S01]  /*2580*/  BSSY B0, `(.L_x_1241) ;  /* 0x000002b000007945 */ /* 0x000fe20003800000 */
[----:B------:R-:W-:Y:S01]  /*2590*/  SHF.R.S32.HI R82, RZ, 0x2, R157 ;  /* 0x00000002ff527819 */ /* 0x000fe2000001149d */
[----:B------:R-:W-:Y:S01]  /*25a0*/  UIMAD UR7, UR37, UR21, UR7 ;  /* 0x00000015250772a4 */ /* 0x000fe2000f8e0207 */
[----:B------:R-:W-:Y:S01]  /*25b0*/  ISETP.GE.AND P3, PT, R20, UR22, PT ;  /* 0x0000001614007c0c */ /* 0x000fe2000bf66270 */
[----:B-1----:R-:W5:Y:S01]  /*25c0*/  @P0 MUFU.RCP R6, UR6 ;  /* 0x0000000600060d08 */ /* 0x002f620008001000 */
[----:B------:R-:W-:-:S02]  /*25d0*/  SHF.R.S32.HI R7, RZ, 0x4, R21 ;  /* 0x00000004ff077819 */ /* 0x000fc40000011415 */
[----:B------:R-:W-:Y:S01]  /*25e0*/  ISETP.GE.AND P2, PT, R19, UR22, PT ;  /* 0x0000001613007c0c */ /* 0x000fe2000bf46270 */
[----:B------:R2:W-:Y:S01]  /*25f0*/  @P4 STS.128 [R192+0x6000], RZ ;  /* 0x006000ffc0004388 */ /* 0x0005e20000000c00 */
[----:B------:R-:W-:Y:S02]  /*2600*/  LEA.HI R5, R21, R7, RZ, 0x1 ;  /* 0x0000000715057211 */ /* 0x000fe400078f08ff */
[----:B------:R-:W-:Y:S02]  /*2610*/  ISETP.GE.AND P1, PT, R18, UR22, PT ;  /* 0x0000001612007c0c */ /* 0x000fe4000bf26270 */
[----:B------:R-:W-:-:S05]  /*2620*/  LOP3.LUT R5, R5, 0xfffffffe, RZ, 0xc0, !PT ;  /* 0xfffffffe05057812 */ /* 0x000fca00078ec0ff */
[----:B------:R-:W-:Y:S02]  /*2630*/  IMAD.IADD R7, R7, 0x1, -R5 ;  /* 0x0000000107077824 */ /* 0x000fe400078e0a05 */
[----:B------:R-:W-:Y:S02]  /*2640*/  IMAD.SHL.U32 R5, R16, 0x40, RZ ;  /* 0x0000004010057824 */ /* 0x000fe400078e00ff */
[----:B------:R-:W-:-:S03]  /*2650*/  IMAD.SHL.U32 R2, R7, 0x8, RZ ;  /* 0x0000000807027824 */ /* 0x000fc600078e00ff */
[----:B------:R-:W-:Y:S02]  /*2660*/  LOP3.LUT R156, R5, 0xfffffe00, RZ, 0xc0, !PT ;  /* 0xfffffe00059c7812 */ /* 0x000fe400078ec0ff */
[----:B------:R-:W-:Y:S02]  /*2670*/  LOP3.LUT R2, R0, 0x8, R2, 0xf8, !PT ;  /* 0x0000000800027812 */ /* 0x000fe400078ef802 */
[----:B------:R-:W-:Y:S02]  /*2680*/  SHF.R.U32.HI R0, RZ, 0x3, R0 ;  /* 0x00000003ff007819 */ /* 0x000fe40000011600 */
[----:B------:R-:W-:Y:S02]  /*2690*/  IADD3 R5, R11, 0x1, R82 ;  /* 0x000000010b057810 */ /* 0x000fe40007ffe052 */
[----:B------:R-:W-:Y:S01]  /*26a0*/  LOP3.LUT R83, R2, R0, RZ, 0x3c, !PT ;  /* 0x0000000002537212 */ /* 0x000fe200078e3cff */
[----:B------:R-:W-:Y:S01]  /*26b0*/  IMAD R2, R160, 0x400, R156 ;  /* 0x00000400a0027824 */ /* 0x000fe200078e029c */
[----:B------:R-:W-:Y:S01]  /*26c0*/  IADD3 R5, R8, -UR15, R5 ;  /* 0x8000000f08057c10 */ /* 0x000fe2000fffe005 */
[----:B------:R-:W-:-:S02]  /*26d0*/  IMAD R0, R7, 0x200, R9 ;  /* 0x0000020007007824 */ /* 0x000fc400078e0209 */
[----:B------:R-:W-:Y:S02]  /*26e0*/  IMAD.IADD R2, R83, 0x1, R2 ;  /* 0x0000000153027824 */ /* 0x000fe400078e0202 */
[----:B------:R-:W-:Y:S01]  /*26f0*/  VIADD R80, R5, UR18 ;  /* 0x0000001205507c36 */ /* 0x000fe20008000000 */
[----:B------:R-:W-:Y:S02]  /*2700*/  UMOV UR18, URZ ;  /* 0x0000003f00127c82 */ /* 0x000fe40008000000 */
[----:B------:R-:W-:Y:S01]  /*2710*/  LEA R183, R2, UR4, 0x1 ;  /* 0x0000000402b77c11 */ /* 0x000fe2000f8e08ff */
[----:B-----5:R-:W-:-:S05]  /*2720*/  @P0 FMUL.FTZ R6, R10, R6 ;  /* 0x000000060a060220 */ /* 0x020fca0000410000 */
[----:B------:R-:W-:Y:S01]  /*2730*/  @P0 R2UR UR6, R6 ;  /* 0x00000000060602ca */ /* 0x000fe200000e0000 */
[----:B------:R-:W-:-:S04]  /*2740*/  IMAD.WIDE.U32 R6, R15, UR21, R22 ;  /* 0x000000150f067c25 */ /* 0x000fc8000f8e0016 */
[----:B------:R-:W-:-:S08]  /*2750*/  VIADD R9, R7, UR7 ;  /* 0x0000000707097c36 */ /* 0x000fd00008000000 */
        /* <DEDUP_REMOVED lines=13> */
.L_x_1242:
[----:B------:R-:W-:Y:S05]  /*2830*/  BSYNC B0 ;  /* 0x0000000000007941 */ /* 0x000fea0003800000 */
.L_x_1241:
        /* <DEDUP_REMOVED lines=13> */
[----:B--2---:R-:W-:-:S04]  /*2910*/  LEA R10, P0, R0, UR6, 0x1 ;  /* 0x00000006000a7c11 */ /* 0x004fc8000f8008ff */
[----:B------:R-:W-:-:S05]  /*2920*/  LEA.HI.X R11, R0, UR7, R2, 0x1, P0 ;  /* 0x00000007000b7c11 */ /* 0x000fca00080f0c02 */
[----:B------:R-:W-:Y:S01]  /*2930*/  @!PT LDS RZ, [RZ] ;  /* 0x00000000fffff984 */ /* 0x000fe20000000800 */
[----:B------:R-:W-:Y:S01]  /*2940*/  @!PT LDS RZ, [RZ] ;  /* 0x00000000fffff984 */ /* 0x000fe20000000800 */
[----:B------:R-:W-:Y:S01]  /*2950*/  @!PT LDS RZ, [RZ] ;  /* 0x00000000fffff984 */ /* 0x000fe20000000800 */
[----:B------:R2:W-:Y:S04]  /*2960*/  LDGSTS.E.BYPASS.LTC128B.128 [R192+0x6800], desc[UR26][R10.64] ;  /* 0x068000000ac07fae */ /* 0x0005e8000b901d5a */
.L_x_1244:
[----:B------:R-:W-:Y:S05]  /*2970*/  BSYNC B0 ;  /* 0x0000000000007941 */ /* 0x000fea0003800000 */
.L_x_1243:
        /* <DEDUP_REMOVED lines=13> */
[----:B--2---:R-:W-:-:S04]  /*2a50*/  LEA R10, P0, R0, UR6, 0x1 ;  /* 0x00000006000a7c11 */ /* 0x004fc8000f8008ff */
[----:B------:R-:W-:-:S05]  /*2a60*/  LEA.HI.X R11, R0, UR7, R2, 0x1, P0 ;  /* 0x00000007000b7c11 */ /* 0x000fca00080f0c02 */
[----:B------:R-:W-:Y:S01]  /*2a70*/  @!PT LDS RZ, [RZ] ;  /* 0x00000000fffff984 */ /* 0x000fe20000000800 */
[----:B------:R-:W-:Y:S01]  /*2a80*/  @!PT LDS RZ, [RZ] ;  /* 0x00000000fffff984 */ /* 0x000fe20000000800 */
[----:B------:R-:W-:Y:S01]  /*2a90*/  @!PT LDS RZ, [RZ] ;  /* 0x00000000fffff984 */ /* 0x000fe20000000800 */
[----:B------:R2:W-:Y:S04]  /*2aa0*/  LDGSTS.E.BYPASS.LTC128B.128 [R192+0x7000], desc[UR26][R10.64] ;  /* 0x070000000ac07fae */ /* 0x0005e8000b901d5a */
.L_x_1246:
[----:B------:R-:W-:Y:S05]  /*2ab0*/  BSYNC B0 ;  /* 0x0000000000007941 */ /* 0x000fea0003800000 */
.L_x_1245:
        /* <DEDUP_REMOVED lines=19> */
.L_x_1248:
[----:B------:R-:W-:Y:S05]  /*2bf0*/  BSYNC B0 ;  /* 0x0000000000007941 */ /* 0x000fea0003800000 */
.L_x_1247:
[----:B------:R-:W-:Y:S01]  /*2c00*/  LDSM.16.M88.4 R20, [R176+0x4000] ;  /* 0x00400000b014783b */ /* 0x000fe20000000200 */
[----:B------:R-:W-:Y:S01]  /*2c10*/  R2P PR, R36, 0x6 ;  /* 0x0000000624007804 */ /* 0x000fe20000000000 */
[--C-:B------:R-:W-:Y:S01]  /*2c20*/  IMAD R186, R3, 0x2, R183.reuse ;  /* 0x0000000203ba7824 */ /* 0x100fe200078e02b7 */
[----:B------:R-:W-:Y:S01]  /*2c30*/  UISETP.GE.AND UP0, UPT, UR16, 0x2, UPT ;  /* 0x000000021000788c */ /* 0x000fe2000bf06270 */
[----:B--2---:R-:W2:Y:S01]  /*2c40*/  LDSM.16.M88.4 R8, [R183+0x2000] ;  /* 0x00200000b708783b */ /* 0x004ea20000000200 */
[C---:B------:R-:W-:Y:S01]  /*2c50*/  VIADD R2, R176.reuse, 0x4000 ;  /* 0x00004000b0027836 */ /* 0x040fe20000000000 */
[----:B------:R-:W-:Y:S01]  /*2c60*/  SEL R0, R37, 0xffffffe0, !P1 ;  /* 0xffffffe025007807 */ /* 0x000fe20004800000 */
[----:B------:R-:W-:Y:S01]  /*2c70*/  VIADD R187, R176, 0x4040 ;  /* 0x00004040b0bb7836 */ /* 0x000fe20000000000 */
[----:B------:R-:W5:Y:S01]  /*2c80*/  LDSM.16.M88.4 R32, [R176+0x4800] ;  /* 0x00480000b020783b */ /* 0x000f620000000200 */
[----:B------:R-:W-:Y:S01]  /*2c90*/  IMAD R184, R4, 0x2, R183 ;  /* 0x0000000204b87824 */ /* 0x000fe200078e02b7 */
[----:B------:R-:W-:Y:S01]  /*2ca0*/  UIADD3 UR25, UR33, 0x646e171e, URZ ;  /* 0x646e171e21197890 */ /* 0x000fe2000fffe03f */
[----:B------:R-:W-:Y:S01]  /*2cb0*/  IMAD.IADD R182, R176, 0x1, R0 ;  /* 0x00000001b0b67824 */ /* 0x000fe200078e0200 */
[----:B------:R-:W3:Y:S01]  /*2cc0*/  LDSM.16.M88.4 R28, [R176+0x5000] ;  /* 0x00500000b01c783b */ /* 0x000ee20000000200 */
[----:B------:R-:W-:Y:S01]  /*2cd0*/  IMAD R185, R3, 0x2, R184 ;  /* 0x0000000203b97824 */ /* 0x000fe200078e02b8 */
[----:B------:R-:W-:Y:S01]  /*2ce0*/  UIADD3 UR22, UR32, -0x4ab325aa, URZ ;  /* 0xb54cda5620167890 */ /* 0x000fe2000fffe03f */
[----:B------:R-:W-:Y:S01]  /*2cf0*/  @P2 VIADD R187, R2, 0xffffffc0 ;  /* 0xffffffc002bb2836 */ /* 0x000fe20000000000 */
[----:B------:R-:W4:Y:S01]  /*2d00*/  LDSM.16.M88.4 R24, [R176+0x5800] ;  /* 0x00580000b018783b */ /* 0x000f220000000200 */
[----:B------:R-:W-:-:S02]  /*2d10*/  IMAD.SHL.U32 R158, R158, 0x2, RZ ;  /* 0x000000029e9e7824 */ /* 0x000fc400078e00ff */
[----:B------:R-:W-:Y:S01]  /*2d20*/  IMAD.IADD R181, R0, 0x1, R187 ;  /* 0x0000000100b57824 */ /* 0x000fe200078e02bb */
[----:B------:R-:W4:Y:S01]  /*2d30*/  LDSM.16.M88.4 R12, [R183] ;  /* 0x00000000b70c783b */ /* 0x000f220000000200 */
[----:B------:R-:W-:Y:S01]  /*2d40*/  SHF.R.S32.HI R0, RZ, 0x1f, R159 ;  /* 0x0000001fff007819 */ /* 0x000fe2000001149f */
[----:B------:R-:W-:Y:S01]  /*2d50*/  IMAD.U32 R5, RZ, RZ, UR14 ;  /* 0x0000000eff057e24 */ /* 0x000fe2000f8e00ff */
[----:B-1----:R-:W-:Y:S01]  /*2d60*/  LOP3.LUT R6, R158, 0x6, RZ, 0xc0, !PT ;  /* 0x000000069e067812 */ /* 0x002fe200078ec0ff */
[----:B------:R-:W-:Y:S01]  /*2d70*/  LDSM.16.M88.4 R16, [R186+0x2000] ;  /* 0x00200000ba10783b */ /* 0x000fe20000000200 */
[----:B------:R-:W-:Y:S01]  /*2d80*/  LEA.HI R0, R0, R160, RZ, 0x2 ;  /* 0x000000a000007211 */ /* 0x000fe200078f10ff */
[----:B------:R-:W-:Y:S02]  /*2d90*/  IMAD R180, R5, 0x8, R160 ;  /* 0x0000000805b47824 */ /* 0x000fe400078e02a0 */
[----:B------:R-:W1:Y:S01]  /*2da0*/  LDSM.16.M88.4 R52, [R182+0x4000] ;  /* 0x00400000b634783b */ /* 0x000e620000000200 */
[----:B------:R-:W-:Y:S01]  /*2db0*/  LOP3.LUT R2, R0, 0xffffffc, RZ, 0xc0, !PT ;  /* 0x0ffffffc00027812 */ /* 0x000fe200078ec0ff */
[----:B------:R-:W-:-:S02]  /*2dc0*/  IMAD.U32 R0, RZ, RZ, UR19 ;  /* 0x00000013ff007e24 */ /* 0x000fc4000f8e00ff */
[----:B------:R-:W1:Y:S01]  /*2dd0*/  LDSM.16.M88.4 R48, [R182+0x4800] ;  /* 0x00480000b630783b */ /* 0x000e620000000200 */
[----:B------:R-:W-:Y:S02]  /*2de0*/  IMAD.U32 R5, RZ, RZ, UR30 ;  /* 0x0000001eff057e24 */ /* 0x000fe4000f8e00ff */
[----:B------:R-:W-:Y:S01]  /*2df0*/  IMAD.IADD R2, R160, 0x1, -R2 ;  /* 0x00000001a0027824 */ /* 0x000fe200078e0a02 */
[----:B------:R-:W1:Y:S01]  /*2e00*/  LDSM.16.M88.4 R60, [R182+0x5000] ;  /* 0x00500000b63c783b */ /* 0x000e620000000200 */
[----:B------:R-:W-:Y:S02]  /*2e10*/  IMAD R0, R0, 0x40, R6 ;  /* 0x0000004000007824 */ /* 0x000fe400078e0206 */
[----:B------:R-:W-:Y:S01]  /*2e20*/  IMAD R82, R2, 0x10, R82 ;  /* 0x0000001002527824 */ /* 0x000fe200078e0252 */
[----:B------:R-:W1:Y:S01]  /*2e30*/  LDSM.16.M88.4 R76, [R182+0x5800] ;  /* 0x00580000b64c783b */ /* 0x000e620000000200 */
[----:B------:R-:W-:Y:S02]  /*2e40*/  VIADD R2, R0, 0x1 ;  /* 0x0000000100027836 */ /* 0x000fe40000000000 */
[C---:B------:R-:W-:Y:S01]  /*2e50*/  VIADD R190, R187.reuse, 0x800 ;  /* 0x00000800bbbe7836 */ /* 0x040fe20000000000 */
[----:B--2---:R-:W-:Y:S01]  /*2e60*/  HMMA.16816.F32 R72, R8, R20, RZ ;  /* 0x000000140848723c */ /* 0x004fe200000018ff */
[----:B------:R-:W0:Y:S01]  /*2e70*/  LDGDEPBAR ;  /* 0x00000000000079af */ /* 0x000e220000000000 */
[----:B------:R-:W-:Y:S01]  /*2e80*/  I2FP.F32.S32 R6, R2 ;  /* 0x0000000200067245 */ /* 0x000fe20000201400 */
[----:B------:R-:W-:-:S02]  /*2e90*/  VIADD R189, R187, 0x1000 ;  /* 0x00001000bbbd7836 */ /* 0x000fc40000000000 */
[----:B------:R-:W-:Y:S01]  /*2ea0*/  STL [R1+0x80], R180 ;  /* 0x000080b401007387 */ /* 0x000fe20000100800 */
[----:B------:R-:W-:Y:S01]  /*2eb0*/  HMMA.16816.F32 R68, R8, R22, RZ ;  /* 0x000000160844723c */ /* 0x000fe200000018ff */
[----:B------:R-:W-:-:S05]  /*2ec0*/  VIADD R188, R187, 0x1800 ;  /* 0x00001800bbbc7836 */ /* 0x000fca0000000000 */
[C---:B-----5:R-:W-:Y:S06]  /*2ed0*/  HMMA.16816.F32 R56, R8.reuse, R32, RZ ;  /* 0x000000200838723c */ /* 0x060fec00000018ff */
[C---:B---3--:R-:W-:Y:S06]  /*2ee0*/  HMMA.16816.F32 R40, R8.reuse, R28, RZ ;  /* 0x0000001c0828723c */ /* 0x048fec00000018ff */
[C---:B----4-:R-:W-:Y:S06]  /*2ef0*/  HMMA.16816.F32 R36, R8.reuse, R24, RZ ;  /* 0x000000180824723c */ /* 0x050fec00000018ff */
[C---:B------:R-:W-:Y:S06]  /*2f00*/  HMMA.16816.F32 R44, R8.reuse, R34, RZ ;  /* 0x00000022082c723c */ /* 0x040fec00000018ff */
[----:B------:R-:W-:Y:S06]  /*2f10*/  HMMA.16816.F32 R64, R8, R30, RZ ;  /* 0x0000001e0840723c */ /* 0x000fec00000018ff */
[C---:B------:R-:W-:Y:S06]  /*2f20*/  HMMA.16816.F32 R100, R12.reuse, R20, RZ ;  /* 0x000000140c64723c */ /* 0x040fec00000018ff */
[----:B------:R-:W-:Y:S01]  /*2f30*/  HMMA.16816.F32 R96, R12, R22, RZ ;  /* 0x000000160c60723c */ /* 0x000fe200000018ff */
[----:B------:R-:W2:Y:S05]  /*2f40*/  LDSM.16.M88.4 R20, [R186] ;  /* 0x00000000ba14783b */ /* 0x000eaa0000000200 */
[----:B------:R-:W-:Y:S06]  /*2f50*/  HMMA.16816.F32 R8, R8, R26, RZ ;  /* 0x0000001a0808723c */ /* 0x000fec00000018ff */
[C---:B------:R-:W-:Y:S06]  /*2f60*/  HMMA.16816.F32 R84, R12.reuse, R28, RZ ;  /* 0x0000001c0c54723c */ /* 0x040fec00000018ff */
[C---:B------:R-:W-:Y:S06]  /*2f70*/  HMMA.16816.F32 R104, R12.reuse, R30, RZ ;  /* 0x0000001e0c68723c */ /* 0x040fec00000018ff */
[----:B------:R-:W-:Y:S06]  /*2f80*/  HMMA.16816.F32 R28, R12, R24, RZ ;  /* 0x000000180c1c723c */ /* 0x000fec00000018ff */
[----:B-1----:R-:W-:Y:S06]  /*2f90*/  HMMA.16816.F32 R148, R16, R54, R68 ;  /* 0x000000361094723c */ /* 0x002fec0000001844 */
[C---:B------:R-:W-:Y:S06]  /*2fa0*/  HMMA.16816.F32 R88, R12.reuse, R32, RZ ;  /* 0x000000200c58723c */ /* 0x040fec00000018ff */
[C---:B------:R-:W-:Y:S01]  /*2fb0*/  HMMA.16816.F32 R92, R12.reuse, R34, RZ ;  /* 0x000000220c5c723c */ /* 0x040fe200000018ff */
[----:B------:R-:W-:Y:S05]  /*2fc0*/  LDSM.16.M88.4 R32, [R187+0x1800] ;  /* 0x00180000bb20783b */ /* 0x000fea0000000200 */
[----:B------:R-:W-:Y:S01]  /*2fd0*/  HMMA.16816.F32 R108, R12, R26, RZ ;  /* 0x0000001a0c6c723c */ /* 0x000fe200000018ff */
[----:B------:R-:W-:Y:S04]  /*2fe0*/  LDSM.16.M88.4 R12, [R184+0x2000] ;  /* 0x00200000b80c783b */ /* 0x000fe80000000200 */
[----:B------:R-:W-:Y:S01]  /*2ff0*/  LDSM.16.M88.4 R24, [R181+0x800] ;  /* 0x00080000b518783b */ /* 0x000fe20000000200 */
[C---:B------:R-:W-:Y:S06]  /*3000*/  HMMA.16816.F32 R152, R16.reuse, R52, R72 ;  /* 0x000000341098723c */ /* 0x040fec0000001848 */
[C---:B------:R-:W-:Y:S06]  /*3010*/  HMMA.16816.F32 R144, R16.reuse, R48, R56 ;  /* 0x000000301090723c */ /* 0x040fec0000001838 */
[C---:B------:R-:W-:Y:S01]  /*3020*/  HMMA.16816.F32 R136, R16.reuse, R60, R40 ;  /* 0x0000003c1088723c */ /* 0x040fe20000001828 */
[----:B------:R-:W-:Y:S05]  /*3030*/  LDSM.16.M88.4 R40, [R187+0x800] ;  /* 0x00080000bb28783b */ /* 0x000fea0000000200 */
[C---:B------:R-:W-:Y:S01]  /*3040*/  HMMA.16816.F32 R128, R16.reuse, R76, R36 ;  /* 0x0000004c1080723c */ /* 0x040fe20000001824 */
[----:B------:R-:W-:Y:S05]  /*3050*/  LDSM.16.M88.4 R36, [R187+0x1000] ;  /* 0x00100000bb24783b */ /* 0x000fea0000000200 */
[C---:B------:R-:W-:Y:S01]  /*3060*/  HMMA.16816.F32 R140, R16.reuse, R50, R44 ;  /* 0x00000032108c723c */ /* 0x040fe2000000182c */
[----:B------:R-:W-:Y:S05]  /*3070*/  LDSM.16.M88.4 R44, [R187] ;  /* 0x00000000bb2c783b */ /* 0x000fea0000000200 */
[C---:B------:R-:W-:Y:S06]  /*3080*/  HMMA.16816.F32 R132, R16.reuse, R62, R64 ;  /* 0x0000003e1084723c */ /* 0x040fec0000001840 */
[----:B------:R-:W-:Y:S01]  /*3090*/  HMMA.16816.F32 R68, R16, R78, R8 ;  /* 0x0000004e1044723c */ /* 0x000fe20000001808 */
[----:B------:R-:W1:Y:S04]  /*30a0*/  LDSM.16.M88.4 R16, [R184] ;  /* 0x00000000b810783b */ /* 0x000e680000000200 */
[----:B------:R-:W-:Y:S01]  /*30b0*/  LDSM.16.M88.4 R8, [R185+0x2000] ;  /* 0x00200000b908783b */ /* 0x000fe20000000200 */
[C---:B--2---:R-:W-:Y:S06]  /*30c0*/  HMMA.16816.F32 R112, R20.reuse, R52, R100 ;  /* 0x000000341470723c */ /* 0x044fec0000001864 */
[C---:B------:R-:W-:Y:S01]  /*30d0*/  HMMA.16816.F32 R124, R20.reuse, R76, R28 ;  /* 0x0000004c147c723c */ /* 0x040fe2000000181c */
[----:B------:R-:W-:Y:S05]  /*30e0*/  LDSM.16.M88.4 R28, [R181] ;  /* 0x00000000b51c783b */ /* 0x000fea0000000200 */
[C---:B------:R-:W-:Y:S06]  /*30f0*/  HMMA.16816.F32 R116, R20.reuse, R48, R88 ;  /* 0x000000301474723c */ /* 0x040fec0000001858 */
[C---:B------:R-:W-:Y:S06]  /*3100*/  HMMA.16816.F32 R120, R20.reuse, R60, R84 ;  /* 0x0000003c1478723c */ /* 0x040fec0000001854 */
[C---:B------:R-:W-:Y:S01]  /*3110*/  HMMA.16816.F32 R56, R20.reuse, R54, R96 ;  /* 0x000000361438723c */ /* 0x040fe20000001860 */
[----:B------:R-:W-:Y:S05]  /*3120*/  LDSM.16.M88.4 R52, [R181+0x1800] ;  /* 0x00180000b534783b */ /* 0x000fea0000000200 */
[C---:B------:R-:W-:Y:S01]  /*3130*/  HMMA.16816.F32 R64, R20.reuse, R50, R92 ;  /* 0x000000321440723c */ /* 0x040fe2000000185c */
[----:B------:R-:W-:Y:S05]  /*3140*/  LDSM.16.M88.4 R48, [R181+0x1000] ;  /* 0x00100000b530783b */ /* 0x000fea0000000200 */
[C---:B------:R-:W-:Y:S06]  /*3150*/  HMMA.16816.F32 R72, R20.reuse, R62, R104 ;  /* 0x0000003e1448723c */ /* 0x040fec0000001868 */
[----:B------:R-:W-:Y:S01]  /*3160*/  HMMA.16816.F32 R76, R20, R78, R108 ;  /* 0x0000004e144c723c */ /* 0x000fe2000000186c */
[----:B------:R-:W2:Y:S01]  /*3170*/  LDSM.16.M88.4 R20, [R185] ;  /* 0x00000000b914783b */ /* 0x000ea20000000200 */
[----:B------:R-:W-:-:S04]  /*3180*/  DEPBAR.LE SB0, 0x0 ;  /* 0x000080000000791a */ /* 0x000fc80000000000 */
[-C--:B-1----:R-:W-:Y:S06]  /*3190*/  HMMA.16816.F32 R60, R16, R44.reuse, R112 ;  /* 0x0000002c103c723c */ /* 0x082fec0000001870 */
[C---:B------:R-:W-:Y:S06]  /*31a0*/  HMMA.16816.F32 R108, R12.reuse, R44, R152 ;  /* 0x0000002c0c6c723c */ /* 0x040fec0000001898 */
[-C--:B------:R-:W-:Y:S06]  /*31b0*/  HMMA.16816.F32 R104, R12, R46.reuse, R148 ;  /* 0x0000002e0c68723c */ /* 0x080fec0000001894 */
[----:B------:R-:W-:Y:S06]  /*31c0*/  HMMA.16816.F32 R44, R16, R46, R56 ;  /* 0x0000002e102c723c */ /* 0x000fec0000001838 */
[C---:B------:R-:W-:Y:S06]  /*31d0*/  HMMA.16816.F32 R100, R12.reuse, R40, R144 ;  /* 0x000000280c64723c */ /* 0x040fec0000001890 */
[----:B------:R-:W-:Y:S06]  /*31e0*/  HMMA.16816.F32 R96, R12, R42, R140 ;  /* 0x0000002a0c60723c */ /* 0x000fec000000188c */
[----:B--2---:R-:W-:Y:S06]  /*31f0*/  HMMA.16816.F32 R60, R20, R28, R60 ;  /* 0x0000001c143c723c */ /* 0x004fec000000183c */
[C---:B------:R-:W-:Y:S06]  /*3200*/  HMMA.16816.F32 R56, R16.reuse, R40, R116 ;  /* 0x000000281038723c */ /* 0x040fec0000001874 */
[C---:B------:R-:W-:Y:S06]  /*3210*/  HMMA.16816.F32 R40, R16.reuse, R42, R64 ;  /* 0x0000002a1028723c */ /* 0x040fec0000001840 */
[----:B------:R-:W-:Y:S06]  /*3220*/  HMMA.16816.F32 R64, R16, R32, R124 ;  /* 0x000000201040723c */ /* 0x000fec000000187c */
[----:B------:R-:W-:Y:S01]  /*3230*/  HMMA.16816.F32 R92, R12, R36, R136 ;  /* 0x000000240c5c723c */ /* 0x000fe20000001888 */
[----:B------:R-:W-:-:S05]  /*3240*/  FFMA.FTZ R7, R6, UR18, R61 ;  /* 0x0000001206077c23 */ /* 0x000fca000801003d */
[C---:B------:R-:W-:Y:S06]  /*3250*/  HMMA.16816.F32 R84, R12.reuse, R32, R128 ;  /* 0x000000200c54723c */ /* 0x040fec0000001880 */
[C---:B------:R-:W-:Y:S06]  /*3260*/  HMMA.16816.F32 R88, R12.reuse, R38, R132 ;  /* 0x000000260c58723c */ /* 0x040fec0000001884 */
[----:B------:R-:W-:Y:S06]  /*3270*/  HMMA.16816.F32 R68, R12, R34, R68 ;  /* 0x000000220c44723c */ /* 0x000fec0000001844 */
[C---:B------:R-:W-:Y:S06]  /*3280*/  HMMA.16816.F32 R108, R8.reuse, R28, R108 ;  /* 0x0000001c086c723c */ /* 0x040fec000000186c */
[-C--:B------:R-:W-:Y:S06]  /*3290*/  HMMA.16816.F32 R104, R8, R30.reuse, R104 ;  /* 0x0000001e0868723c */ /* 0x080fec0000001868 */
[----:B------:R-:W-:Y:S06]  /*32a0*/  HMMA.16816.F32 R28, R20, R30, R44 ;  /* 0x0000001e141c723c */ /* 0x000fec000000182c */
[----:B------:R-:W-:Y:S01]  /*32b0*/  HMMA.16816.F32 R12, R16, R36, R120 ;  /* 0x00000024100c723c */ /* 0x000fe20000001878 */
[----:B------:R-:W-:-:S02]  /*32c0*/  VIMNMX R44, R80, UR30, PT ;  /* 0x0000001e502c7c48 */ /* 0x000fc4000bfe0100 */
[C-C-:B------:R-:W-:Y:S02]  /*32d0*/  VIADDMNMX R45, R80.reuse, 0x8, R5.reuse, PT ;  /* 0x00000008502d7846 */ /* 0x140fe40003800105 */
[C-C-:B------:R-:W-:Y:S01]  /*32e0*/  VIADDMNMX R47, R80.reuse, 0x40, R5.reuse, PT ;  /* 0x00000040502f7846 */ /* 0x140fe20003800105 */
[C---:B------:R-:W-:Y:S01]  /*32f0*/  HMMA.16816.F32 R36, R16.reuse, R38, R72 ;  /* 0x000000261024723c */ /* 0x040fe20000001848 */
[----:B------:R-:W-:Y:S01]  /*3300*/  VIADDMNMX R46, R80, 0x48, R5, PT ;  /* 0x00000048502e7846 */ /* 0x000fe20003800105 */
[----:B------:R-:W-:Y:S01]  /*3310*/  VIADD R5, R0, 0x8 ;  /* 0x0000000800057836 */ /* 0x000fe20000000000 */
[CC--:B------:R-:W-:Y:S02]  /*3320*/  ISETP.GE.AND P1, PT, R2.reuse, R44.reuse, PT ;  /* 0x0000002c0200720c */ /* 0x0c0fe40003f26270 */
[----:B------:R-:W-:Y:S01]  /*3330*/  ISETP.GE.AND P0, PT, R2, R45, PT ;  /* 0x0000002d0200720c */ /* 0x000fe20003f06270 */
[----:B------:R-:W-:Y:S01]  /*3340*/  HMMA.16816.F32 R16, R16, R34, R76 ;  /* 0x000000221010723c */ /* 0x000fe2000000184c */
[----:B------:R-:W-:-:S02]  /*3350*/  ISETP.GE.AND P6, PT, R5, R44, PT ;  /* 0x0000002c0500720c */ /* 0x000fc40003fc6270 */
[C---:B------:R-:W-:Y:S02]  /*3360*/  ISETP.GE.AND P5, PT, R5.reuse, R45, PT ;  /* 0x0000002d0500720c */ /* 0x040fe40003fa6270 */
[-C--:B------:R-:W-:Y:S01]  /*3370*/  ISETP.GE.AND P3, PT, R5, R47.reuse, PT ;  /* 0x0000002f0500720c */ /* 0x080fe20003f66270 */
[C---:B------:R-:W-:Y:S01]  /*3380*/  HMMA.16816.F32 R100, R8.reuse, R24, R100 ;  /* 0x000000180864723c */ /* 0x040fe20000001864 */
[C---:B------:R-:W-:Y:S02]  /*3390*/  ISETP.GE.AND P4, PT, R2.reuse, R47, PT ;  /* 0x0000002f0200720c */ /* 0x040fe40003f86270 */
[-C--:B------:R-:W-:Y:S01]  /*33a0*/  ISETP.GE.AND P2, PT, R2, R46.reuse, PT ;  /* 0x0000002e0200720c */ /* 0x080fe20003f46270 */
[----:B------:R-:W-:Y:S02]  /*33b0*/  VIADD R2, R0, 0x9 ;  /* 0x0000000900027836 */ /* 0x000fe40000000000 */
[----:B------:R-:W-:Y:S06]  /*33c0*/  HMMA.16816.F32 R96, R8, R26, R96 ;  /* 0x0000001a0860723c */ /* 0x000fec0000001860 */
[C---:B------:R-:W-:Y:S06]  /*33d0*/  HMMA.16816.F32 R56, R20.reuse, R24, R56 ;  /* 0x000000181438723c */ /* 0x040fec0000001838 */
[C---:B------:R-:W-:Y:S06]  /*33e0*/  HMMA.16816.F32 R40, R20.reuse, R26, R40 ;  /* 0x0000001a1428723c */ /* 0x040fec0000001828 */
[----:B------:R-:W-:Y:S06]  /*33f0*/  HMMA.16816.F32 R24, R20, R52, R64 ;  /* 0x000000341418723c */ /* 0x000fec0000001840 */
[----:B------:R-:W-:Y:S01]  /*3400*/  HMMA.16816.F32 R92, R8, R48, R92 ;  /* 0x00000030085c723c */ /* 0x000fe2000000185c */
[----:B------:R-:W-:Y:S01]  /*3410*/  FSEL R65, R7, -INF , !P1 ;  /* 0xff80000007417808 */ /* 0x000fe20004800000 */
[----:B------:R-:W-:Y:S01]  /*3420*/  BAR.SYNC.DEFER_BLOCKING 0x0 ;  /* 0x0000000000007b1d */ /* 0x000fe20000010000 */
[----:B------:R-:W-:-:S02]  /*3430*/  ISETP.GE.AND P1, PT, R5, R46, PT ;  /* 0x0000002e0500720c */ /* 0x000fc40003f26270 */
[----:B------:R-:W-:Y:S01]  /*3440*/  I2FP.F32.S32 R5, R5 ;  /* 0x0000000500057245 */ /* 0x000fe20000201400 */
[C---:B------:R-:W-:Y:S04]  /*3450*/  HMMA.16816.F32 R88, R8.reuse, R50, R88 ;  /* 0x000000320858723c */ /* 0x040fe80000001858 */
[----:B------:R-:W-:Y:S02]  /*3460*/  FFMA.FTZ R7, R5, UR18, R28 ;  /* 0x0000001205077c23 */ /* 0x000fe4000801001c */
[C---:B------:R-:W-:Y:S03]  /*3470*/  HMMA.16816.F32 R84, R8.reuse, R52, R84 ;  /* 0x000000340854723c */ /* 0x040fe60000001854 */
[----:B------:R-:W-:Y:S01]  /*3480*/  FSEL R72, R7, -INF , !P6 ;  /* 0xff80000007487808 */ /* 0x000fe20007000000 */
[----:B------:R-:W-:Y:S01]  /*3490*/  FFMA.FTZ R7, R5, UR18, R106 ;  /* 0x0000001205077c23 */ /* 0x000fe2000801006a */
[----:B------:R-:W-:Y:S01]  /*34a0*/  ISETP.GE.AND P6, PT, R2, R46, PT ;  /* 0x0000002e0200720c */ /* 0x000fe20003fc6270 */
[----:B------:R-:W-:Y:S03]  /*34b0*/  HMMA.16816.F32 R68, R8, R54, R68 ;  /* 0x000000360844723c */ /* 0x000fe60000001844 */
[----:B------:R-:W-:-:S03]  /*34c0*/  FSEL R64, R7, -INF , !P1 ;  /* 0xff80000007407808 */ /* 0x000fc60004800000 */
[C---:B------:R-:W-:Y:S01]  /*34d0*/  HMMA.16816.F32 R16, R20.reuse, R54, R16 ;  /* 0x000000361410723c */ /* 0x040fe20000001810 */
[C---:B------:R-:W-:Y:S01]  /*34e0*/  FFMA.FTZ R9, R6.reuse, UR18, R63 ;  /* 0x0000001206097c23 */ /* 0x040fe2000801003f */
[C---:B------:R-:W-:Y:S01]  /*34f0*/  FFMA.FTZ R8, R6.reuse, UR18, R109 ;  /* 0x0000001206087c23 */ /* 0x040fe2000801006d */
[----:B------:R-:W-:Y:S01]  /*3500*/  FFMA.FTZ R6, R6, UR18, R111 ;  /* 0x0000001206067c23 */ /* 0x000fe2000801006f */
[----:B------:R-:W-:Y:S02]  /*3510*/  FFMA.FTZ R10, R5, UR18, R30 ;  /* 0x00000012050a7c23 */ /* 0x000fe4000801001e */
[----:B------:R-:W-:Y:S01]  /*3520*/  FSEL R32, R9, -INF , !P0 ;  /* 0xff80000009207808 */ /* 0x000fe20004000000 */
[----:B------:R-:W-:Y:S01]  /*3530*/  FFMA.FTZ R9, R5, UR18, R104 ;  /* 0x0000001205097c23 */ /* 0x000fe20008010068 */
[----:B------:R-:W-:Y:S01]  /*3540*/  FSEL R63, R6, -INF , !P2 ;  /* 0xff800000063f7808 */ /* 0x000fe20005000000 */
[----:B------:R-:W-:Y:S01]  /*3550*/  VIADD R5, R0, 0x10 ;  /* 0x0000001000057836 */ /* 0x000fe20000000000 */
[----:B------:R-:W-:Y:S01]  /*3560*/  I2FP.F32.S32 R6, R2 ;  /* 0x0000000200067245 */ /* 0x000fe20000201400 */
[----:B------:R-:W-:Y:S01]  /*3570*/  HMMA.16816.F32 R12, R20, R48, R12 ;  /* 0x00000030140c723c */ /* 0x000fe2000000180c */
[----:B------:R-:W-:-:S02]  /*3580*/  FSEL R54, R8, -INF , !P4 ;  /* 0xff80000008367808 */ /* 0x000fc40006000000 */
[-C--:B------:R-:W-:Y:S01]  /*3590*/  ISETP.GE.AND P0, PT, R2, R44.reuse, PT ;  /* 0x0000002c0200720c */ /* 0x080fe20003f06270 */
[----:B------:R-:W-:Y:S01]  /*35a0*/  FFMA.FTZ R8, R6, UR18, R29 ;  /* 0x0000001206087c23 */ /* 0x000fe2000801001d */
[----:B------:R-:W-:Y:S01]  /*35b0*/  FSEL R33, R10, -INF , !P5 ;  /* 0xff8000000a217808 */ /* 0x000fe20006800000 */
[----:B------:R-:W-:Y:S01]  /*35c0*/  FFMA.FTZ R11, R6, UR18, R31 ;  /* 0x00000012060b7c23 */ /* 0x000fe2000801001f */
[----:B------:R-:W-:Y:S01]  /*35d0*/  FSEL R61, R9, -INF , !P3 ;  /* 0xff800000093d7808 */ /* 0x000fe20005800000 */
[----:B------:R-:W-:Y:S01]  /*35e0*/  HMMA.16816.F32 R36, R20, R50, R36 ;  /* 0x000000321424723c */ /* 0x000fe20000001824 */
[----:B------:R-:W-:Y:S01]  /*35f0*/  FSEL R67, R8, -INF , !P0 ;  /* 0xff80000008437808 */ /* 0x000fe20004000000 */
[C---:B------:R-:W-:Y:S01]  /*3600*/  FFMA.FTZ R8, R6.reuse, UR18, R105 ;  /* 0x0000001206087c23 */ /* 0x040fe20008010069 */
[C---:B------:R-:W-:Y:S01]  /*3610*/  ISETP.GE.AND P5, PT, R5.reuse, R44, PT ;  /* 0x0000002c0500720c */ /* 0x040fe20003fa6270 */
[----:B------:R-:W-:Y:S01]  /*3620*/  FFMA.FTZ R6, R6, UR18, R107 ;  /* 0x0000001206067c23 */ /* 0x000fe2000801006b */
[----:B------:R-:W-:-:S02]  /*3630*/  ISETP.GE.AND P3, PT, R5, R45, PT ;  /* 0x0000002d0500720c */ /* 0x000fc40003f66270 */
[C---:B------:R-:W-:Y:S02]  /*3640*/  ISETP.GE.AND P1, PT, R5.reuse, R47, PT ;  /* 0x0000002f0500720c */ /* 0x040fe40003f26270 */
[----:B------:R-:W-:Y:S02]  /*3650*/  ISETP.GE.AND P0, PT, R5, R46, PT ;  /* 0x0000002e0500720c */ /* 0x000fe40003f06270 */
[C---:B------:R-:W-:Y:S02]  /*3660*/  ISETP.GE.AND P4, PT, R2.reuse, R45, PT ;  /* 0x0000002d0200720c */ /* 0x040fe40003f86270 */
[----:B------:R-:W-:Y:S01]  /*3670*/  ISETP.GE.AND P2, PT, R2, R47, PT ;  /* 0x0000002f0200720c */ /* 0x000fe20003f46270 */
[----:B------:R-:W-:Y:S01]  /*3680*/  VIADD R2, R0, 0x11 ;  /* 0x0000001100027836 */ /* 0x000fe20000000000 */
[----:B------:R-:W-:Y:S02]  /*3690*/  I2FP.F32.S32 R5, R5 ;  /* 0x0000000500057245 */ /* 0x000fe40000201400 */
[----:B------:R-:W-:-:S02]  /*36a0*/  FSEL R78, R6, -INF , !P6 ;  /* 0xff800000064e7808 */ /* 0x000fc40007000000 */
        /* <DEDUP_REMOVED lines=48> */
[C---:B------:R-:W-:Y:S02]  /*39b0*/  ISETP.GE.AND P4, PT, R5.reuse, R47, PT ;  /* 0x0000002f0500720c */ /* 0x040fe40003f86270 */
[-C--:B------:R-:W-:Y:S02]  /*39c0*/  ISETP.GE.AND P2, PT, R5, R46.reuse, PT ;  /* 0x0000002e0500720c */ /* 0x080fe40003f46270 */
        /* <DEDUP_REMOVED lines=30> */
[C---:B------:R-:W-:Y:S01]  /*3bb0*/  ISETP.GE.AND P3, PT, R2.reuse, R47, PT ;  /* 0x0000002f0200720c */ /* 0x040fe20003f66270 */
[----:B------:R-:W-:Y:S01]  /*3bc0*/  FFMA.FTZ R7, R5, UR18, R36 ;  /* 0x0000001205077c23 */ /* 0x000fe20008010024 */
[----:B------:R-:W-:Y:S01]  /*3bd0*/  ISETP.GE.AND P1, PT, R2, R46, PT ;  /* 0x0000002e0200720c */ /* 0x000fe20003f26270 */
        /* <DEDUP_REMOVED lines=11> */
[C---:B------:R-:W-:Y:S02]  /*3c90*/  ISETP.GE.AND P1, PT, R2.reuse, R47, PT ;  /* 0x0000002f0200720c */ /* 0x040fe40003f26270 */
[----:B------:R-:W-:Y:S02]  /*3ca0*/  ISETP.GE.AND P0, PT, R2, R46, PT ;  /* 0x0000002e0200720c */ /* 0x000fe40003f06270 */
[----:B------:R-:W-:Y:S01]  /*3cb0*/  I2FP.F32.S32 R7, R2 ;  /* 0x0000000200077245 */ /* 0x000fe20000201400 */
[----:B------:R-:W-:Y:S01]  /*3cc0*/  VIADD R2, R0, 0x30 ;  /* 0x0000003000027836 */ /* 0x000fe20000000000 */
[----:B------:R-:W-:Y:S02]  /*3cd0*/  FSEL R222, R6, -INF , !P6 ;  /* 0xff80000006de7808 */ /* 0x000fe40007000000 */
[----:B------:R-:W-:Y:S01]  /*3ce0*/  FSEL R179, R9, -INF , !P2 ;  /* 0xff80000009b37808 */ /* 0x000fe20005000000 */
[C---:B------:R-:W-:Y:S01]  /*3cf0*/  FFMA.FTZ R8, R7.reuse, UR18, R37 ;  /* 0x0000001207087c23 */ /* 0x040fe20008010025 */
[----:B------:R-:W-:Y:S01]  /*3d00*/  I2FP.F32.S32 R6, R2 ;  /* 0x0000000200067245 */ /* 0x000fe20000201400 */
[C---:B------:R-:W-:Y:S01]  /*3d10*/  FFMA.FTZ R11, R7.reuse, UR18, R39 ;  /* 0x00000012070b7c23 */ /* 0x040fe20008010027 */
[C---:B------:R-:W-:Y:S01]  /*3d20*/  FFMA.FTZ R9, R7.reuse, UR18, R89 ;  /* 0x0000001207097c23 */ /* 0x040fe20008010059 */
[----:B------:R-:W-:Y:S01]  /*3d30*/  FSEL R122, R10, -INF , !P4 ;  /* 0xff8000000a7a7808 */ /* 0x000fe20006000000 */
[----:B------:R-:W-:Y:S01]  /*3d40*/  FFMA.FTZ R7, R7, UR18, R91 ;  /* 0x0000001207077c23 */ /* 0x000fe2000801005b */
[----:B------:R-:W-:Y:S01]  /*3d50*/  FSEL R115, R8, -INF , !P5 ;  /* 0xff80000008737808 */ /* 0x000fe20006800000 */
[----:B------:R-:W-:Y:S01]  /*3d60*/  FFMA.FTZ R8, R6, UR18, R24 ;  /* 0x0000001206087c23 */ /* 0x000fe20008010018 */
[----:B------:R-:W-:-:S02]  /*3d70*/  ISETP.GE.AND P4, PT, R2, R44, PT ;  /* 0x0000002c0200720c */ /* 0x000fc40003f86270 */
[----:B------:R-:W-:Y:S02]  /*3d80*/  FSEL R119, R11, -INF , !P3 ;  /* 0xff8000000b777808 */ /* 0x000fe40005800000 */
[----:B------:R-:W-:Y:S02]  /*3d90*/  FSEL R178, R9, -INF , !P1 ;  /* 0xff80000009b27808 */ /* 0x000fe40004800000 */
[----:B------:R-:W-:Y:S01]  /*3da0*/  FSEL R220, R7, -INF , !P0 ;  /* 0xff80000007dc7808 */ /* 0x000fe20004000000 */
[----:B------:R-:W-:Y:S01]  /*3db0*/  FFMA.FTZ R7, R6, UR18, R26 ;  /* 0x0000001206077c23 */ /* 0x000fe2000801001a */
        /* <DEDUP_REMOVED lines=8> */
[----:B------:R-:W-:Y:S02]  /*3e40*/  I2FP.F32.S32 R5, R5 ;  /* 0x0000000500057245 */ /* 0x000fe40000201400 */
[----:B------:R-:W-:Y:S02]  /*3e50*/  FSEL R121, R7, -INF , !P2 ;  /* 0xff80000007797808 */ /* 0x000fe40005000000 */
[C---:B------:R-:W-:Y:S01]  /*3e60*/  ISETP.GE.AND P6, PT, R2.reuse, R47, PT ;  /* 0x0000002f0200720c */ /* 0x040fe20003fc6270 */
[C---:B------:R-:W-:Y:S01]  /*3e70*/  FFMA.FTZ R7, R5.reuse, UR18, R25 ;  /* 0x0000001205077c23 */ /* 0x040fe20008010019 */
[----:B------:R-:W-:Y:S01]  /*3e80*/  ISETP.GE.AND P5, PT, R2, R46, PT ;  /* 0x0000002e0200720c */ /* 0x000fe20003fa6270 */
[----:B------:R-:W-:Y:S01]  /*3e90*/  VIADD R2, R0, 0x38 ;  /* 0x0000003800027836 */ /* 0x000fe20000000000 */
[----:B------:R-:W-:Y:S01]  /*3ea0*/  FSEL R221, R8, -INF , !P6 ;  /* 0xff80000008dd7808 */ /* 0x000fe20007000000 */
[C---:B------:R-:W-:Y:S01]  /*3eb0*/  FFMA.FTZ R12, R5.reuse, UR18, R27 ;  /* 0x00000012050c7c23 */ /* 0x040fe2000801001b */
[----:B------:R-:W-:Y:S01]  /*3ec0*/  FSEL R229, R6, -INF , !P5 ;  /* 0xff80000006e57808 */ /* 0x000fe20006800000 */
[----:B------:R-:W-:Y:S01]  /*3ed0*/  FFMA.FTZ R10, R5, UR18, R85 ;  /* 0x00000012050a7c23 */ /* 0x000fe20008010055 */
[----:B------:R-:W-:Y:S01]  /*3ee0*/  FSEL R111, R7, -INF , !P3 ;  /* 0xff800000076f7808 */ /* 0x000fe20005800000 */
[----:B------:R-:W-:Y:S01]  /*3ef0*/  FFMA.FTZ R6, R5, UR18, R87 ;  /* 0x0000001205067c23 */ /* 0x000fe20008010057 */
[----:B------:R-:W-:-:S02]  /*3f00*/  ISETP.GE.AND P2, PT, R2, R44, PT ;  /* 0x0000002c0200720c */ /* 0x000fc40003f46270 */
[C---:B------:R-:W-:Y:S02]  /*3f10*/  ISETP.GE.AND P6, PT, R2.reuse, R45, PT ;  /* 0x0000002d0200720c */ /* 0x040fe40003fc6270 */
[C---:B------:R-:W-:Y:S02]  /*3f20*/  ISETP.GE.AND P5, PT, R2.reuse, R47, PT ;  /* 0x0000002f0200720c */ /* 0x040fe40003fa6270 */
[----:B------:R-:W-:Y:S02]  /*3f30*/  ISETP.GE.AND P3, PT, R2, R46, PT ;  /* 0x0000002e0200720c */ /* 0x000fe40003f66270 */
[----:B------:R-:W-:Y:S02]  /*3f40*/  I2FP.F32.S32 R2, R2 ;  /* 0x0000000200027245 */ /* 0x000fe40000201400 */
[----:B------:R-:W-:Y:S02]  /*3f50*/  I2FP.F32.S32 R5, R0 ;  /* 0x0000000000057245 */ /* 0x000fe40000201400 */
[----:B------:R-:W-:Y:S01]  /*3f60*/  FSEL R216, R10, -INF , !P0 ;  /* 0xff8000000ad87808 */ /* 0x000fe20004000000 */
[----:B------:R-:W-:Y:S01]  /*3f70*/  FFMA.FTZ R7, R2, UR18, R16 ;  /* 0x0000001202077c23 */ /* 0x000fe20008010010 */
[----:B------:R-:W-:Y:S01]  /*3f80*/  ISETP.GE.AND P0, PT, R0, R45, PT ;  /* 0x0000002d0000720c */ /* 0x000fe20003f06270 */
[C---:B------:R-:W-:Y:S01]  /*3f90*/  FFMA.FTZ R13, R5.reuse, UR18, R62 ;  /* 0x00000012050d7c23 */ /* 0x040fe2000801003e */
[C---:B------:R-:W-:Y:S01]  /*3fa0*/  FFMA.FTZ R9, R2.reuse, UR18, R68 ;  /* 0x0000001202097c23 */ /* 0x040fe20008010044 */
[----:B------:R-:W-:Y:S01]  /*3fb0*/  FFMA.FTZ R11, R2, UR18, R18 ;  /* 0x00000012020b7c23 */ /* 0x000fe20008010012 */
[----:B------:R-:W-:Y:S01]  /*3fc0*/  FSEL R112, R12, -INF , !P1 ;  /* 0xff8000000c707808 */ /* 0x000fe20004800000 */
[----:B------:R-:W-:Y:S01]  /*3fd0*/  FFMA.FTZ R2, R2, UR18, R70 ;  /* 0x0000001202027c23 */ /* 0x000fe20008010046 */
[----:B------:R-:W-:Y:S01]  /*3fe0*/  FSEL R227, R6, -INF , !P4 ;  /* 0xff80000006e37808 */ /* 0x000fe20006000000 */
[----:B------:R-:W-:Y:S01]  /*3ff0*/  FFMA.FTZ R8, R5, UR18, R60 ;  /* 0x0000001205087c23 */ /* 0x000fe2000801003c */
[----:B------:R-:W-:Y:S01]  /*4000*/  FSEL R113, R7, -INF , !P2 ;  /* 0xff80000007717808 */ /* 0x000fe20005000000 */
[C---:B------:R-:W-:Y:S01]  /*4010*/  FFMA.FTZ R10, R5.reuse, UR18, R108 ;  /* 0x00000012050a7c23 */ /* 0x040fe2000801006c */
[C---:B------:R-:W-:Y:S01]  /*4020*/  ISETP.GE.AND P1, PT, R0.reuse, R44, PT ;  /* 0x0000002c0000720c */ /* 0x040fe20003f26270 */
[----:B------:R-:W-:Y:S01]  /*4030*/  FFMA.FTZ R7, R5, UR18, R110 ;  /* 0x0000001205077c23 */ /* 0x000fe2000801006e */
[----:B------:R-:W-:-:S02]  /*4040*/  ISETP.GE.AND P4, PT, R0, R47, PT ;  /* 0x0000002f0000720c */ /* 0x000fc40003f86270 */
[C---:B------:R-:W-:Y:S01]  /*4050*/  ISETP.GE.AND P2, PT, R0.reuse, R46, PT ;  /* 0x0000002e0000720c */ /* 0x040fe20003f46270 */
[----:B------:R-:W-:Y:S01]  /*4060*/  VIADD R0, R0, 0x39 ;  /* 0x0000003900007836 */ /* 0x000fe20000000000 */
[----:B------:R-:W-:Y:S02]  /*4070*/  FSEL R20, R13, -INF , !P0 ;  /* 0xff8000000d147808 */ /* 0x000fe40004000000 */
[----:B------:R-:W-:Y:S02]  /*4080*/  PLOP3.LUT P0, PT, PT, PT, UP0, 0x80, 0x0 ;  /* 0x000000000000781c */ /* 0x000fe40003f0f008 */
[----:B------:R-:W-:Y:S02]  /*4090*/  FSEL R116, R11, -INF , !P6 ;  /* 0xff8000000b747808 */ /* 0x000fe40007000000 */
[----:B------:R-:W-:Y:S02]  /*40a0*/  FSEL R224, R9, -INF , !P5 ;  /* 0xff80000009e07808 */ /* 0x000fe40006800000 */
        /* <DEDUP_REMOVED lines=18> */
[----:B------:R-:W-:Y:S01]  /*41d0*/  ULDC UR6, c[0x0][0x2d0] ;  /* 0x0000b40000067ab9 */ /* 0x000fe20000000800 */
[----:B------:R-:W-:Y:S01]  /*41e0*/  IMAD.U32 R0, RZ, RZ, UR10 ;  /* 0x0000000aff007e24 */ /* 0x000fe2000f8e00ff */
[----:B------:R-:W-:Y:S01]  /*41f0*/  ISETP.GE.AND P1, PT, R232, UR6, PT ;  /* 0x00000006e8007c0c */ /* 0x000fe2000bf26270 */
[----:B------:R-:W-:Y:S01]  /*4200*/  UIADD3 UR6, UR16, -0x2, URZ ;  /* 0xfffffffe10067890 */ /* 0x000fe2000fffe03f */
[----:B------:R-:W-:Y:S01]  /*4210*/  IMAD.U32 R8, RZ, RZ, UR10 ;  /* 0x0000000aff087e24 */ /* 0x000fe2000f8e00ff */
[----:B------:R-:W-:Y:S01]  /*4220*/  BSSY B0, `(.L_x_1250) ;  /* 0x0000032000007945 */ /* 0x000fe20003800000 */
[----:B------:R-:W-:Y:S01]  /*4230*/  IMAD.U32 R5, RZ, RZ, UR11 ;  /* 0x0000000bff057e24 */ /* 0x000fe2000f8e00ff */
[----:B------:R-:W-:Y:S02]  /*4240*/  USHF.R.S32.HI UR7, URZ, 0x1f, UR6 ;  /* 0x0000001f3f077899 */ /* 0x000fe40008011406 */
[----:B------:R-:W-:Y:S01]  /*4250*/  IMAD.U32 R6, RZ, RZ, UR6 ;  /* 0x00000006ff067e24 */ /* 0x000fe2000f8e00ff */
[----:B------:R-:W-:-:S03]  /*4260*/  UIMAD UR6, UR31, UR6, URZ ;  /* 0x000000061f0672a4 */ /* 0x000fc6000f8e023f */
[----:B------:R-:W-:Y:S01]  /*4270*/  IMAD.WIDE.U32 R6, R6, UR34, R162 ;  /* 0x0000002206067c25 */ /* 0x000fe2000f8e00a2 */
[----:B------:R-:W-:Y:S01]  /*4280*/  UIMAD UR6, UR7, UR34, UR6 ;  /* 0x00000022070672a4 */ /* 0x000fe2000f8e0206 */
[----:B------:R-:W1:Y:S01]  /*4290*/  @!P1 LDC.64 R14, c[0x0][0x218] ;  /* 0x00008600ff0e9b82 */ /* 0x000e620000000a00 */
[----:B------:R2:W-:Y:S01]  /*42a0*/  @P1 STS.128 [R192+0x4000], RZ ;  /* 0x004000ffc0001388 */ /* 0x0005e20000000c00 */
[----:B------:R-:W-:-:S03]  /*42b0*/  @!P1 LEA R2, P3, R0, R6, 0x5 ;  /* 0x0000000600029211 */ /* 0x000fc600078628ff */
[----:B------:R-:W-:Y:S01]  /*42c0*/  VIADD R9, R7, UR6 ;  /* 0x0000000607097c36 */ /* 0x000fe20008000000 */
[----:B------:R-:W-:Y:S02]  /*42d0*/  @!P1 IADD3 R0, P2, R6, UR36, RZ ;  /* 0x0000002406009c10 */ /* 0x000fe4000ff5e0ff */
[----:B------:R-:W3:Y:S02]  /*42e0*/  @!P1 LDC.64 R12, c[0x0][0x218] ;  /* 0x00008600ff0c9b82 */ /* 0x000ee40000000a00 */
[----:B------:R-:W-:Y:S02]  /*42f0*/  @!P1 LEA.HI.X R11, R8, R9, R5, 0x5, P3 ;  /* 0x00000009080b9211 */ /* 0x000fe400018f2c05 */
[----:B------:R-:W-:-:S04]  /*4300*/  @!P1 IADD3.X R5, R9, UR35, RZ, P2, !PT ;  /* 0x0000002309059c10 */ /* 0x000fc800097fe4ff */
        /* <DEDUP_REMOVED lines=35> */
.L_x_1251:
[----:B------:R-:W-:Y:S05]  /*4540*/  BSYNC B0 ;  /* 0x0000000000007941 */ /* 0x000fea0003800000 */
.L_x_1250:
[----:B------:R-:W0:Y:S02]  /*4550*/  LDGDEPBAR ;  /* 0x00000000000079af */ /* 0x000e240000000000 */
.L_x_1249:
[----:B------:R-:W-:Y:S01]  /*4560*/  FMNMX.FTZ R2, R20, R32, !PT ;  /* 0x0000002014027209 */ /* 0x000fe20007810000 */
[----:B------:R-:W-:Y:S01]  /*4570*/  STL [R1+0x194], R186 ;  /* 0x000194ba01007387 */ /* 0x000fe20000100800 */
[----:B-1----:R-:W-:Y:S01]  /*4580*/  FMNMX.FTZ R6, R21, R54, !PT ;  /* 0x0000003615067209 */ /* 0x002fe20007810000 */
[C---:B------:R-:W-:Y:S01]  /*4590*/  VIADD R9, R180.reuse, 0x4 ;  /* 0x00000004b4097836 */ /* 0x040fe20000000000 */
[----:B------:R-:W-:Y:S01]  /*45a0*/  FMNMX.FTZ R2, R33, R2, !PT ;  /* 0x0000000221027209 */ /* 0x000fe20007810000 */
[----:B------:R-:W-:Y:S01]  /*45b0*/  STL [R1+0x190], R185 ;  /* 0x000190b901007387 */ /* 0x000fe20000100800 */
[----:B------:R-:W-:Y:S01]  /*45c0*/  FMNMX.FTZ R6, R61, R6, !PT ;  /* 0x000000063d067209 */ /* 0x000fe20007810000 */
[----:B------:R-:W-:Y:S01]  /*45d0*/  IMAD.WIDE.U32 R18, R180, -0x326172a9, RZ ;  /* 0xcd9e8d57b4127825 */ /* 0x000fe200078e00ff */
[----:B------:R-:W-:Y:S01]  /*45e0*/  FMNMX.FTZ R2, R31, R2, !PT ;  /* 0x000000021f027209 */ /* 0x000fe20007810000 */
[----:B------:R-:W-:Y:S01]  /*45f0*/  STL [R1+0x18c], R184 ;  /* 0x00018cb801007387 */ /* 0x000fe20000100800 */
[----:B------:R-:W-:Y:S01]  /*4600*/  LOP3.LUT R0, R157, 0x7ffffffc, RZ, 0xc0, !PT ;  /* 0x7ffffffc9d007812 */ /* 0x000fe200078ec0ff */
[----:B------:R-:W-:Y:S01]  /*4610*/  USHF.L.U32 UR6, UR19, 0x1, URZ ;  /* 0x0000000113067899 */ /* 0x000fe2000800063f */
[----:B------:R-:W-:Y:S01]  /*4620*/  FMNMX.FTZ R2, R30, R2, !PT ;  /* 0x000000021e027209 */ /* 0x000fe20007810000 */
[----:B------:R-:W-:Y:S01]  /*4630*/  STL [R1+0x188], R183 ;  /* 0x000188b701007387 */ /* 0x000fe20000100800 */
[----:B------:R-:W-:Y:S01]  /*4640*/  LOP3.LUT R8, R161, UR32, RZ, 0x3c, !PT ;  /* 0x00000020a1087c12 */ /* 0x000fe2000f8e3cff */
[----:B------:R-:W-:Y:S01]  /*4650*/  IMAD.IADD R0, R81, 0x1, -R0 ;  /* 0x0000000151007824 */ /* 0x000fe200078e0a00 */
[----:B------:R-:W-:Y:S01]  /*4660*/  FMNMX.FTZ R2, R29, R2, !PT ;  /* 0x000000021d027209 */ /* 0x000fe20007810000 */
[----:B------:R-:W-:Y:S01]  /*4670*/  STL [R1+0x184], R182 ;  /* 0x000184b601007387 */ /* 0x000fe20000100800 */
[----:B--2---:R-:W-:Y:S01]  /*4680*/  IMAD.WIDE.U32 R14, R9, -0x326172a9, RZ ;  /* 0xcd9e8d57090e7825 */ /* 0x004fe200078e00ff */
[----:B------:R-:W-:Y:S01]  /*4690*/  ULOP3.LUT UR7, UR6, UR33, URZ, 0x3c, !UPT ;  /* 0x0000002106077292 */ /* 0x000fe2000f8e3c3f */
[----:B------:R-:W-:Y:S01]  /*46a0*/  FMNMX.FTZ R2, R23, R2, !PT ;  /* 0x0000000217027209 */ /* 0x000fe20007810000 */
[----:B------:R-:W-:Y:S01]  /*46b0*/  STL [R1+0x180], R181 ;  /* 0x000180b501007387 */ /* 0x000fe20000100800 */
[----:B------:R-:W-:Y:S01]  /*46c0*/  IMAD.SHL.U32 R5, R0, 0x2, RZ ;  /* 0x0000000200057824 */ /* 0x000fe200078e00ff */
[----:B------:R-:W-:Y:S01]  /*46d0*/  UIADD3 UR6, UR6, 0x1, URZ ;  /* 0x0000000106067890 */ /* 0x000fe2000fffe03f */
[----:B------:R-:W-:Y:S01]  /*46e0*/  FMNMX.FTZ R2, R28, R2, !PT ;  /* 0x000000021c027209 */ /* 0x000fe20007810000 */
[----:B------:R-:W-:Y:S01]  /*46f0*/  STL [R1+0x17c], R176 ;  /* 0x00017cb001007387 */ /* 0x000fe20000100800 */
[----:B------:R-:W-:Y:S01]  /*4700*/  IMAD R230, R82, UR17, R5 ;  /* 0x0000001152e67c24 */ /* 0x000fe2000f8e0205 */
[----:B------:R-:W-:Y:S01]  /*4710*/  LOP3.LUT R5, R19, R8, RZ, 0x3c, !PT ;  /* 0x0000000813057212 */ /* 0x000fe200078e3cff */
[----:B------:R-:W-:Y:S01]  /*4720*/  IMAD.WIDE.U32 R12, R9, -0x326172a9, RZ ;  /* 0xcd9e8d57090c7825 */ /* 0x000fe200078e00ff */
[----:B------:R-:W-:Y:S01]  /*4730*/  FMNMX.FTZ R2, R123, R2, !PT ;  /* 0x000000027b027209 */ /* 0x000fe20007810000 */
[----:B------:R-:W-:Y:S01]  /*4740*/  STL [R1+0x178], R47 ;  /* 0x0001782f01007387 */ /* 0x000fe20000100800 */
[----:B------:R-:W-:Y:S01]  /*4750*/  UIADD3 UR41, UR33, -0x4498517b, URZ ;  /* 0xbb67ae8521297890 */ /* 0x000fe2000fffe03f */
[----:B------:R-:W-:Y:S01]  /*4760*/  IMAD.WIDE.U32 R234, R5, -0x2daee0ad, RZ ;  /* 0xd2511f5305ea7825 */ /* 0x000fe200078e00ff */
[----:B------:R-:W-:Y:S01]  /*4770*/  FMNMX.FTZ R2, R117, R2, !PT ;  /* 0x0000000275027209 */ /* 0x000fe20007810000 */
[----:B------:R-:W-:Y:S01]  /*4780*/  STL [R1+0x174], R46 ;  /* 0x0001742e01007387 */ /* 0x000fe20000100800 */
[----:B------:R-:W-:Y:S01]  /*4790*/  ULOP3.LUT UR6, UR6, UR33, URZ, 0x3c, !UPT ;  /* 0x0000002106067292 */ /* 0x000fe2000f8e3c3f */
        /* <DEDUP_REMOVED lines=8> */
[----:B------:R-:W-:Y:S01]  /*4820*/  LOP3.LUT R16, R235, UR41, R10, 0x96, !PT ;  /* 0x00000029eb107c12 */ /* 0x000fe2000f8e960a */
[----:B------:R-:W-:Y:S01]  /*4830*/  IMAD.IADD R0, R156, 0x1, R83 ;  /* 0x000000019c007824 */ /* 0x000fe200078e0253 */
[----:B------:R-:W-:Y:S01]  /*4840*/  FMNMX.FTZ R2, R121, R2, !PT ;  /* 0x0000000279027209 */ /* 0x000fe20007810000 */
[----:B------:R-:W-:Y:S01]  /*4850*/  STL [R1+0x90], R8 ;  /* 0x0000900801007387 */ /* 0x000fe20000100800 */
[----:B------:R-:W-:Y:S01]  /*4860*/  UIADD3 UR40, UR32, 0x3c6ef372, URZ ;  /* 0x3c6ef37220287890 */ /* 0x000fe2000fffe03f */
[----:B------:R-:W-:Y:S01]  /*4870*/  IMAD.WIDE.U32 R82, R16, -0x326172a9, RZ ;  /* 0xcd9e8d5710527825 */ /* 0x000fe200078e00ff */
[----:B------:R-:W-:Y:S01]  /*4880*/  FMNMX.FTZ R2, R112, R2, !PT ;  /* 0x0000000270027209 */ /* 0x000fe20007810000 */
[----:B------:R1:W-:Y:S01]  /*4890*/  STL [R1+0x118], R9 ;  /* 0x0001180901007387 */ /* 0x0003e20000100800 */
[----:B------:R-:W-:Y:S01]  /*48a0*/  ULDC UR43, c[0x0][0x2ec] ;  /* 0x0000bb00002b7ab9 */ /* 0x000fe20000000800 */
[----:B------:R-:W-:Y:S01]  /*48b0*/  UIADD3 UR39, UR33, 0x76cf5d0a, URZ ;  /* 0x76cf5d0a21277890 */ /* 0x000fe2000fffe03f */
[----:B------:R-:W-:Y:S01]  /*48c0*/  FMNMX.FTZ R2, R116, R2, !PT ;  /* 0x0000000274027209 */ /* 0x000fe20007810000 */
[----:B------:R-:W-:Y:S01]  /*48d0*/  UIADD3 UR37, UR33, 0x32370b8f, URZ ;  /* 0x32370b8f21257890 */ /* 0x000fe2000fffe03f */
[----:B------:R-:W-:Y:S01]  /*48e0*/  LEA R177, R0, UR4, 0x1 ;  /* 0x0000000400b17c11 */ /* 0x000fe2000f8e08ff */
[----:B------:R-:W-:Y:S01]  /*48f0*/  UIADD3 UR38, UR32, -0x255992d5, URZ ;  /* 0xdaa66d2b20267890 */ /* 0x000fe2000fffe03f */
[----:B------:R-:W-:Y:S01]  /*4900*/  FMNMX.FTZ R2, R108, R2, !PT ;  /* 0x000000026c027209 */ /* 0x000fe20007810000 */
[----:B------:R-:W-:-:S02]  /*4910*/  UIADD3 UR36, UR32, 0x78dde6e4, URZ ;  /* 0x78dde6e420247890 */ /* 0x000fc4000fffe03f */
[----:B------:R-:W-:Y:S01]  /*4920*/  UIADD3 UR35, UR33, -0x126145ec, URZ ;  /* 0xed9eba1421237890 */ /* 0x000fe2000fffe03f */
[----:B------:R-:W-:Y:S01]  /*4930*/  LDSM.16.MT88.4 R96, [R177+0x6000] ;  /* 0x00600000b160783b */ /* 0x000fe20000004200 */
[----:B------:R-:W-:Y:S02]  /*4940*/  UIADD3 UR30, UR32, 0x1715609d, URZ ;  /* 0x1715609d201e7890 */ /* 0x000fe4000fffe03f */
[----:B------:R-:W-:Y:S01]  /*4950*/  UIADD3 UR29, UR33, -0x56f99767, URZ ;  /* 0xa9066899211d7890 */ /* 0x000fe2000fffe03f */
[----:B------:R-:W2:Y:S04]  /*4960*/  SHFL.BFLY PT, R7, R2, 0x2, 0x1f ;  /* 0x0c401f0002077f89 */ /* 0x000ea800000e0000 */
[----:B------:R-:W-:Y:S01]  /*4970*/  LDSM.16.MT88.4 R88, [R177+0x6800] ;  /* 0x00680000b158783b */ /* 0x000fe20000004200 */
[----:B-1----:R-:W-:-:S02]  /*4980*/  LOP3.LUT R9, R15, R8, RZ, 0x3c, !PT ;  /* 0x000000080f097212 */ /* 0x002fc400078e3cff */
[----:B------:R-:W-:Y:S02]  /*4990*/  LOP3.LUT R8, R11, UR6, RZ, 0x3c, !PT ;  /* 0x000000060b087c12 */ /* 0x000fe4000f8e3cff */
[----:B------:R-:W-:Y:S01]  /*49a0*/  LOP3.LUT R15, R51, UR41, R10, 0x96, !PT ;  /* 0x00000029330f7c12 */ /* 0x000fe2000f8e960a */
[----:B------:R-:W-:-:S04]  /*49b0*/  IMAD.WIDE.U32 R40, R9, -0x2daee0ad, RZ ;  /* 0xd2511f5309287825 */ /* 0x000fc800078e00ff */
[----:B------:R-:W-:Y:S01]  /*49c0*/  IMAD.WIDE.U32 R8, R8, -0x326172a9, RZ ;  /* 0xcd9e8d5708087825 */ /* 0x000fe200078e00ff */
[----:B------:R-:W-:-:S03]  /*49d0*/  LOP3.LUT R5, R41, UR41, R10, 0x96, !PT ;  /* 0x0000002929057c12 */ /* 0x000fc6000f8e960a */
[----:B------:R-:W-:Y:S01]  /*49e0*/  IMAD.WIDE.U32 R48, R15, -0x326172a9, RZ ;  /* 0xcd9e8d570f307825 */ /* 0x000fe200078e00ff */
[----:B--2---:R-:W-:Y:S02]  /*49f0*/  FMNMX.FTZ R70, R2, R7, !PT ;  /* 0x0000000702467209 */ /* 0x004fe40007810000 */
[----:B------:R-:W-:Y:S01]  /*4a00*/  FMNMX.FTZ R2, R55, R6, !PT ;  /* 0x0000000637027209 */ /* 0x000fe20007810000 */
[----:B------:R-:W-:Y:S01]  /*4a10*/  IMAD.WIDE.U32 R38, R5, -0x326172a9, RZ ;  /* 0xcd9e8d5705267825 */ /* 0x000fe200078e00ff */
[----:B------:R-:W-:Y:S01]  /*4a20*/  LOP3.LUT R6, R11, UR7, RZ, 0x3c, !PT ;  /* 0x000000070b067c12 */ /* 0x000fe2000f8e3cff */
[----:B------:R-:W1:Y:S01]  /*4a30*/  SHFL.BFLY PT, R17, R70, 0x1, 0x1f ;  /* 0x0c201f0046117f89 */ /* 0x000e6200000e0000 */
[----:B------:R-:W-:Y:S02]  /*4a40*/  FMNMX.FTZ R2, R53, R2, !PT ;  /* 0x0000000235027209 */ /* 0x000fe40007810000 */
[----:B------:R-:W-:Y:S01]  /*4a50*/  LOP3.LUT R11, R11, UR6, RZ, 0x3c, !PT ;  /* 0x000000060b0b7c12 */ /* 0x000fe2000f8e3cff */
[----:B------:R-:W-:Y:S01]  /*4a60*/  IMAD.WIDE.U32 R6, R6, -0x326172a9, RZ ;  /* 0xcd9e8d5706067825 */ /* 0x000fe200078e00ff */
[----:B------:R-:W-:-:S02]  /*4a70*/  FMNMX.FTZ R2, R52, R2, !PT ;  /* 0x0000000234027209 */ /* 0x000fc40007810000 */
[----:B------:R-:W-:Y:S01]  /*4a80*/  FMNMX.FTZ R5, R27, R63, !PT ;  /* 0x0000003f1b057209 */ /* 0x000fe20007810000 */
[----:B------:R-:W-:Y:S01]  /*4a90*/  IMAD.WIDE.U32 R10, R11, -0x326172a9, RZ ;  /* 0xcd9e8d570b0a7825 */ /* 0x000fe200078e00ff */
[----:B------:R-:W-:Y:S02]  /*4aa0*/  FMNMX.FTZ R2, R43, R2, !PT ;  /* 0x000000022b027209 */ /* 0x000fe40007810000 */
[----:B------:R-:W-:Y:S02]  /*4ab0*/  FMNMX.FTZ R5, R64, R5, !PT ;  /* 0x0000000540057209 */ /* 0x000fe40007810000 */
[----:B------:R-:W-:Y:S02]  /*4ac0*/  FMNMX.FTZ R2, R42, R2, !PT ;  /* 0x000000022a027209 */ /* 0x000fe40007810000 */
[----:B------:R-:W-:Y:S02]  /*4ad0*/  LOP3.LUT R126, R9, UR42, R14, 0x96, !PT ;  /* 0x0000002a097e7c12 */ /* 0x000fe4000f8e960e */
[----:B------:R-:W-:-:S02]  /*4ae0*/  FMNMX.FTZ R2, R148, R2, !PT ;  /* 0x0000000294027209 */ /* 0x000fc40007810000 */
[--C-:B------:R-:W-:Y:S02]  /*4af0*/  LOP3.LUT R62, R9, UR42, R18.reuse, 0x96, !PT ;  /* 0x0000002a093e7c12 */ /* 0x100fe4000f8e9612 */
[----:B------:R-:W-:Y:S02]  /*4b00*/  FMNMX.FTZ R2, R147, R2, !PT ;  /* 0x0000000293027209 */ /* 0x000fe40007810000 */
[----:B------:R-:W-:Y:S02]  /*4b10*/  LOP3.LUT R79, R11, UR42, R18, 0x96, !PT ;  /* 0x0000002a0b4f7c12 */ /* 0x000fe4000f8e9612 */
[----:B------:R-:W-:Y:S02]  /*4b20*/  FMNMX.FTZ R2, R179, R2, !PT ;  /* 0x00000002b3027209 */ /* 0x000fe40007810000 */
[----:B-1----:R-:W-:Y:S02]  /*4b30*/  FMNMX.FTZ R70, R70, R17, !PT ;  /* 0x0000001146467209 */ /* 0x002fe40007810000 */
[----:B------:R-:W-:-:S02]  /*4b40*/  FMNMX.FTZ R2, R178, R2, !PT ;  /* 0x00000002b2027209 */ /* 0x000fc40007810000 */
[----:B------:R-:W-:Y:S02]  /*4b50*/  LOP3.LUT R129, R11, UR42, R12, 0x96, !PT ;  /* 0x0000002a0b817c12 */ /* 0x000fe4000f8e960c */
[----:B------:R-:W-:Y:S02]  /*4b60*/  FMNMX.FTZ R2, R221, R2, !PT ;  /* 0x00000002dd027209 */ /* 0x000fe40007810000 */
[--C-:B------:R-:W-:Y:S02]  /*4b70*/  LOP3.LUT R9, R83, UR40, R6.reuse, 0x96, !PT ;  /* 0x0000002853097c12 */ /* 0x100fe4000f8e9606 */
[----:B------:R-:W-:Y:S02]  /*4b80*/  FMNMX.FTZ R2, R216, R2, !PT ;  /* 0x00000002d8027209 */ /* 0x000fe40007810000 */
[----:B------:R-:W-:Y:S01]  /*4b90*/  LOP3.LUT R11, R39, UR40, R6, 0x96, !PT ;  /* 0x00000028270b7c12 */ /* 0x000fe2000f8e9606 */
[----:B------:R-:W-:Y:S01]  /*4ba0*/  FMUL.FTZ R6, R70, UR43 ;  /* 0x0000002b46067c20 */ /* 0x000fe20008410000 */
[----:B------:R-:W-:-:S02]  /*4bb0*/  FMNMX.FTZ R2, R224, R2, !PT ;  /* 0x00000002e0027209 */ /* 0x000fc40007810000 */
[----:B------:R-:W-:Y:S01]  /*4bc0*/  FMNMX.FTZ R5, R78, R5, !PT ;  /* 0x000000054e057209 */ /* 0x000fe20007810000 */
[----:B------:R-:W-:Y:S01]  /*4bd0*/  IMAD.WIDE.U32 R34, R11, -0x2daee0ad, RZ ;  /* 0xd2511f530b227825 */ /* 0x000fe200078e00ff */
[----:B------:R-:W-:Y:S02]  /*4be0*/  FMNMX.FTZ R2, R223, R2, !PT ;  /* 0x00000002df027209 */ /* 0x000fe40007810000 */
[----:B------:R-:W-:Y:S02]  /*4bf0*/  FSETP.NEU.FTZ.AND P1, PT, R70, -INF , PT ;  /* 0xff8000004600780b */ /* 0x000fe40003f3d000 */
[----:B------:R-:W-:Y:S01]  /*4c00*/  FMNMX.FTZ R5, R75, R5, !PT ;  /* 0x000000054b057209 */ /* 0x000fe20007810000 */
[----:B------:R-:W1:Y:S01]  /*4c10*/  SHFL.BFLY PT, R69, R2, 0x2, 0x1f ;  /* 0x0c401f0002457f89 */ /* 0x000e6200000e0000 */
[----:B------:R-:W-:Y:S02]  /*4c20*/  FSEL R24, R6, RZ, P1 ;  /* 0x000000ff06187208 */ /* 0x000fe40000800000 */
[----:B------:R-:W-:-:S02]  /*4c30*/  LOP3.LUT R41, R83, UR40, R8, 0x96, !PT ;  /* 0x0000002853297c12 */ /* 0x000fc4000f8e9608 */
[----:B------:R-:W-:Y:S02]  /*4c40*/  LOP3.LUT R125, R39, UR40, R8, 0x96, !PT ;  /* 0x00000028277d7c12 */ /* 0x000fe4000f8e9608 */
[----:B------:R-:W-:Y:S01]  /*4c50*/  LOP3.LUT R13, R7, UR42, R18, 0x96, !PT ;  /* 0x0000002a070d7c12 */ /* 0x000fe2000f8e9612 */
[----:B------:R-:W-:Y:S01]  /*4c60*/  IMAD.WIDE.U32 R18, R9, -0x2daee0ad, RZ ;  /* 0xd2511f5309127825 */ /* 0x000fe200078e00ff */
[----:B------:R-:W-:-:S03]  /*4c70*/  FMNMX.FTZ R8, R74, R5, !PT ;  /* 0x000000054a087209 */ /* 0x000fc60007810000 */
[----:B------:R-:W-:Y:S01]  /*4c80*/  FFMA.FTZ R5, R20, UR43, -R24 ;  /* 0x0000002b14057c23 */ /* 0x000fe20008010818 */
[C---:B------:R-:W-:Y:S02]  /*4c90*/  LOP3.LUT R51, R7.reuse, UR42, R14, 0x96, !PT ;  /* 0x0000002a07337c12 */ /* 0x040fe4000f8e960e */
[----:B------:R-:W-:Y:S01]  /*4ca0*/  LOP3.LUT R14, R7, UR42, R12, 0x96, !PT ;  /* 0x0000002a070e7c12 */ /* 0x000fe2000f8e960c */
[----:B------:R-:W-:Y:S01]  /*4cb0*/  IMAD.WIDE.U32 R6, R13, -0x2daee0ad, RZ ;  /* 0xd2511f530d067825 */ /* 0x000fe200078e00ff */
[----:B------:R2:W-:Y:S01]  /*4cc0*/  MUFU.EX2 R244, R5 ;  /* 0x0000000500f47308 */ /* 0x0005e20000000800 */
[--C-:B------:R-:W-:Y:S02]  /*4cd0*/  LOP3.LUT R60, R83, UR40, R10.reuse, 0x96, !PT ;  /* 0x00000028533c7c12 */ /* 0x100fe4000f8e960a */
[----:B------:R-:W-:Y:S02]  /*4ce0*/  LOP3.LUT R83, R49, UR40, R10, 0x96, !PT ;  /* 0x0000002831537c12 */ /* 0x000fe4000f8e960a */
[----:B------:R-:W-:-:S02]  /*4cf0*/  LOP3.LUT R10, R7, UR39, R234, 0x96, !PT ;  /* 0x00000027070a7c12 */ /* 0x000fc4000f8e96ea */
[----:B------:R-:W-:Y:S02]  /*4d00*/  LOP3.LUT R13, R7, UR39, R234, 0x96, !PT ;  /* 0x00000027070d7c12 */ /* 0x000fe4000f8e96ea */
[C-C-:B------:R-:W-:Y:S02]  /*4d10*/  LOP3.LUT R12, R19.reuse, UR37, R6.reuse, 0x96, !PT ;  /* 0x00000025130c7c12 */ /* 0x140fe4000f8e9606 */
[----:B------:R-:W-:Y:S01]  /*4d20*/  LOP3.LUT R22, R19, UR37, R6, 0x96, !PT ;  /* 0x0000002513167c12 */ /* 0x000fe2000f8e9606 */
[----:B------:R-:W-:Y:S01]  /*4d30*/  IMAD.WIDE.U32 R6, R14, -0x2daee0ad, RZ ;  /* 0xd2511f530e067825 */ /* 0x000fe200078e00ff */
[----:B-1----:R-:W-:-:S03]  /*4d40*/  FMNMX.FTZ R69, R2, R69, !PT ;  /* 0x0000004502457209 */ /* 0x002fc60007810000 */
[----:B------:R-:W-:Y:S01]  /*4d50*/  FFMA.FTZ R2, R32, UR43, -R24 ;  /* 0x0000002b20027c23 */ /* 0x000fe20008010818 */
[----:B------:R-:W-:Y:S01]  /*4d60*/  IMAD.WIDE.U32 R80, R12, -0x326172a9, RZ ;  /* 0xcd9e8d570c507825 */ /* 0x000fe200078e00ff */
[----:B--2---:R-:W-:Y:S02]  /*4d70*/  FMNMX.FTZ R5, R73, R8, !PT ;  /* 0x0000000849057209 */ /* 0x004fe40007810000 */
[----:B------:R1:W-:Y:S01]  /*4d80*/  MUFU.EX2 R231, R2 ;  /* 0x0000000200e77308 */ /* 0x0003e20000000800 */
[----:B------:R-:W-:Y:S02]  /*4d90*/  FMNMX.FTZ R8, R36, R65, !PT ;  /* 0x0000004124087209 */ /* 0x000fe40007810000 */
[----:B------:R-:W-:Y:S02]  /*4da0*/  FMNMX.FTZ R9, R59, R5, !PT ;  /* 0x000000053b097209 */ /* 0x000fe40007810000 */
[----:B------:R-:W-:Y:S02]  /*4db0*/  FMNMX.FTZ R5, R72, R8, !PT ;  /* 0x0000000848057209 */ /* 0x000fe40007810000 */
[----:B------:R-:W-:-:S02]  /*4dc0*/  LOP3.LUT R14, R7, UR39, R50, 0x96, !PT ;  /* 0x00000027070e7c12 */ /* 0x000fc4000f8e9632 */
[----:B------:R-:W-:Y:S02]  /*4dd0*/  FMNMX.FTZ R5, R67, R5, !PT ;  /* 0x0000000543057209 */ /* 0x000fe40007810000 */
[----:B------:R-:W-:Y:S02]  /*4de0*/  FMNMX.FTZ R7, R150, R9, !PT ;  /* 0x0000000996077209 */ /* 0x000fe40007810000 */
[----:B------:R-:W2:Y:S01]  /*4df0*/  SHFL.BFLY PT, R9, R69, 0x1, 0x1f ;  /* 0x0c201f0045097f89 */ /* 0x000ea200000e0000 */
[----:B------:R-:W-:Y:S02]  /*4e00*/  FMNMX.FTZ R5, R66, R5, !PT ;  /* 0x0000000542057209 */ /* 0x000fe40007810000 */
[----:B------:R-:W-:Y:S01]  /*4e10*/  LOP3.LUT R17, R35, UR37, R6, 0x96, !PT ;  /* 0x0000002523117c12 */ /* 0x000fe2000f8e9606 */
[--C-:B-1----:R-:W-:Y:S01]  /*4e20*/  FFMA.FTZ R2, R33, UR43, -R24.reuse ;  /* 0x0000002b21027c23 */ /* 0x102fe20008010818 */
[----:B------:R-:W-:Y:S01]  /*4e30*/  FMNMX.FTZ R5, R58, R5, !PT ;  /* 0x000000053a057209 */ /* 0x000fe20007810000 */
[----:B------:R-:W-:-:S02]  /*4e40*/  FFMA.FTZ R6, R31, UR43, -R24 ;  /* 0x0000002b1f067c23 */ /* 0x000fc40008010818 */
[----:B------:R1:W-:Y:S01]  /*4e50*/  MUFU.EX2 R184, R2 ;  /* 0x0000000200b87308 */ /* 0x0003e20000000800 */
[----:B------:R-:W-:Y:S01]  /*4e60*/  FMNMX.FTZ R8, R57, R5, !PT ;  /* 0x0000000539087209 */ /* 0x000fe20007810000 */
[----:B------:R-:W-:-:S06]  /*4e70*/  FFMA.FTZ R5, R30, UR43, -R24 ;  /* 0x0000002b1e057c23 */ /* 0x000fcc0008010818 */
[----:B------:R3:W-:Y:S08]  /*4e80*/  MUFU.EX2 R46, R5 ;  /* 0x00000005002e7308 */ /* 0x0007f00000000800 */
[----:B------:R4:W-:Y:S01]  /*4e90*/  MUFU.EX2 R181, R6 ;  /* 0x0000000600b57308 */ /* 0x0009e20000000800 */
[----:B-1----:R-:W-:Y:S02]  /*4ea0*/  FMNMX.FTZ R2, R149, R7, !PT ;  /* 0x0000000795027209 */ /* 0x002fe40007810000 */
[----:B--2---:R-:W-:-:S02]  /*4eb0*/  FMNMX.FTZ R69, R69, R9, !PT ;  /* 0x0000000945457209 */ /* 0x004fc40007810000 */
[----:B------:R-:W-:Y:S02]  /*4ec0*/  FMNMX.FTZ R2, R222, R2, !PT ;  /* 0x00000002de027209 */ /* 0x000fe40007810000 */
[----:B------:R-:W-:Y:S02]  /*4ed0*/  FSETP.NEU.FTZ.AND P1, PT, R69, -INF , PT ;  /* 0xff8000004500780b */ /* 0x000fe40003f3d000 */
[----:B---3--:R-:W-:Y:S01]  /*4ee0*/  FMNMX.FTZ R5, R56, R8, !PT ;  /* 0x0000000838057209 */ /* 0x008fe20007810000 */
[----:B------:R-:W-:Y:S01]  /*4ef0*/  FFMA.FTZ R8, R23, UR43, -R24 ;  /* 0x0000002b17087c23 */ /* 0x000fe20008010818 */
[----:B------:R-:W-:Y:S01]  /*4f00*/  FMNMX.FTZ R2, R220, R2, !PT ;  /* 0x00000002dc027209 */ /* 0x000fe20007810000 */
[----:B------:R-:W-:Y:S01]  /*4f10*/  IMAD.WIDE.U32 R22, R22, -0x326172a9, RZ ;  /* 0xcd9e8d5716167825 */ /* 0x000fe200078e00ff */
[----:B------:R-:W-:Y:S01]  /*4f20*/  FMNMX.FTZ R5, R124, R5, !PT ;  /* 0x000000057c057209 */ /* 0x000fe20007810000 */
[----:B------:R1:W2:Y:S01]  /*4f30*/  MUFU.EX2 R26, R8 ;  /* 0x00000008001a7308 */ /* 0x0002a20000000800 */
[----:B------:R-:W-:Y:S01]  /*4f40*/  FMNMX.FTZ R2, R229, R2, !PT ;  /* 0x00000002e5027209 */ /* 0x000fe20007810000 */
[----:B----4-:R-:W-:Y:S01]  /*4f50*/  IMAD.WIDE.U32 R6, R10, -0x326172a9, RZ ;  /* 0xcd9e8d570a067825 */ /* 0x010fe200078e00ff */
[----:B------:R-:W-:-:S02]  /*4f60*/  FMNMX.FTZ R5, R114, R5, !PT ;  /* 0x0000000572057209 */ /* 0x000fc40007810000 */
[----:B------:R-:W-:Y:S02]  /*4f70*/  FMNMX.FTZ R2, R227, R2, !PT ;  /* 0x00000002e3027209 */ /* 0x000fe40007810000 */
[----:B------:R-:W-:Y:S01]  /*4f80*/  LOP3.LUT R10, R7, UR38, R82, 0x96, !PT ;  /* 0x00000026070a7c12 */ /* 0x000fe2000f8e9652 */
[----:B------:R-:W-:Y:S01]  /*4f90*/  FFMA.FTZ R7, R29, UR43, -R24 ;  /* 0x0000002b1d077c23 */ /* 0x000fe20008010818 */
[----:B------:R-:W-:Y:S02]  /*4fa0*/  LOP3.LUT R16, R81, UR36, R6, 0x96, !PT ;  /* 0x0000002451107c12 */ /* 0x000fe4000f8e9606 */
[----:B------:R-:W-:Y:S01]  /*4fb0*/  FMNMX.FTZ R9, R120, R5, !PT ;  /* 0x0000000578097209 */ /* 0x000fe20007810000 */
[----:B------:R3:W-:Y:S01]  /*4fc0*/  MUFU.EX2 R87, R7 ;  /* 0x0000000700577308 */ /* 0x0007e20000000800 */
[----:B------:R-:W-:Y:S01]  /*4fd0*/  FMUL.FTZ R5, R69, UR43 ;  /* 0x0000002b45057c20 */ /* 0x000fe20008410000 */
[----:B------:R-:W-:Y:S01]  /*4fe0*/  FMNMX.FTZ R2, R226, R2, !PT ;  /* 0x00000002e2027209 */ /* 0x000fe20007810000 */
[----:B------:R-:W-:Y:S01]  /*4ff0*/  IMAD.WIDE.U32 R10, R10, -0x2daee0ad, RZ ;  /* 0xd2511f530a0a7825 */ /* 0x000fe200078e00ff */
[----:B------:R-:W-:-:S03]  /*5000*/  FMNMX.FTZ R9, R115, R9, !PT ;  /* 0x0000000973097209 */ /* 0x000fc60007810000 */
[----:B-1----:R-:W-:Y:S01]  /*5010*/  FFMA.FTZ R8, R28, UR43, -R24 ;  /* 0x0000002b1c087c23 */ /* 0x002fe20008010818 */
[----:B------:R-:W-:Y:S01]  /*5020*/  FSEL R25, R5, RZ, P1 ;  /* 0x000000ff05197208 */ /* 0x000fe20000800000 */
[----:B------:R-:W-:Y:S01]  /*5030*/  IMAD.WIDE.U32 R76, R16, -0x2daee0ad, RZ ;  /* 0xd2511f53104c7825 */ /* 0x000fe200078e00ff */
[----:B------:R-:W-:Y:S01]  /*5040*/  FMNMX.FTZ R5, R118, R9, !PT ;  /* 0x0000000976057209 */ /* 0x000fe20007810000 */
[----:B------:R1:W-:Y:S01]  /*5050*/  MUFU.EX2 R252, R8 ;  /* 0x0000000800fc7308 */ /* 0x0003e20000000800 */
[----:B------:R-:W-:Y:S01]  /*5060*/  FMNMX.FTZ R2, R225, R2, !PT ;  /* 0x00000002e1027209 */ /* 0x000fe20007810000 */
[----:B--2---:R-:W-:Y:S01]  /*5070*/  IMAD.MOV.U32 R49, RZ, RZ, R26 ;  /* 0x000000ffff317224 */ /* 0x004fe200078e001a */
[----:B------:R-:W-:Y:S02]  /*5080*/  FMNMX.FTZ R5, R111, R5, !PT ;  /* 0x000000056f057209 */ /* 0x000fe40007810000 */
[----:B------:R-:W-:Y:S01]  /*5090*/  LOP3.LUT R39, R11, UR35, R18, 0x96, !PT ;  /* 0x000000230b277c12 */ /* 0x000fe2000f8e9612 */
[----:B------:R-:W2:Y:S01]  /*50a0*/  SHFL.BFLY PT, R68, R2, 0x2, 0x1f ;  /* 0x0c401f0002447f89 */ /* 0x000ea200000e0000 */
[----:B------:R-:W-:Y:S01]  /*50b0*/  LOP3.LUT R37, R77, UR29, R10, 0x96, !PT ;  /* 0x0000001d4d257c12 */ /* 0x000fe2000f8e960a */
[----:B---3--:R-:W-:-:S05]  /*50c0*/  IMAD.WIDE.U32 R6, R13, -0x326172a9, RZ ;  /* 0xcd9e8d570d067825 */ /* 0x008fca00078e00ff */
[----:B------:R-:W-:Y:S01]  /*50d0*/  LOP3.LUT R12, R7, UR38, R82, 0x96, !PT ;  /* 0x00000026070c7c12 */ /* 0x000fe2000f8e9652 */
[----:B------:R-:W-:Y:S01]  /*50e0*/  FFMA.FTZ R7, R21, UR43, -R25 ;  /* 0x0000002b15077c23 */ /* 0x000fe20008010819 */
[----:B------:R-:W-:-:S03]  /*50f0*/  LOP3.LUT R15, R23, UR36, R6, 0x96, !PT ;  /* 0x00000024170f7c12 */ /* 0x000fc6000f8e9606 */
[----:B-1----:R-:W-:Y:S01]  /*5100*/  IMAD.WIDE.U32 R8, R12, -0x2daee0ad, RZ ;  /* 0xd2511f530c087825 */ /* 0x002fe200078e00ff */
[----:B------:R1:W-:Y:S03]  /*5110*/  MUFU.EX2 R246, R7 ;  /* 0x0000000700f67308 */ /* 0x0003e60000000800 */
[----:B------:R-:W-:Y:S01]  /*5120*/  IMAD.WIDE.U32 R20, R15, -0x2daee0ad, RZ ;  /* 0xd2511f530f147825 */ /* 0x000fe200078e00ff */
[----:B------:R-:W-:Y:S02]  /*5130*/  LOP3.LUT R11, R9, UR35, R18, 0x96, !PT ;  /* 0x00000023090b7c12 */ /* 0x000fe4000f8e9612 */
[----:B------:R-:W-:Y:S01]  /*5140*/  FMNMX.FTZ R9, R113, R5, !PT ;  /* 0x0000000571097209 */ /* 0x000fe20007810000 */
[--C-:B------:R-:W-:Y:S01]  /*5150*/  FFMA.FTZ R5, R54, UR43, -R25.reuse ;  /* 0x0000002b36057c23 */ /* 0x100fe20008010819 */
[----:B------:R-:W-:Y:S02]  /*5160*/  IMAD.WIDE.U32 R12, R17, -0x326172a9, RZ ;  /* 0xcd9e8d57110c7825 */ /* 0x000fe400078e00ff */
[----:B------:R-:W-:Y:S01]  /*5170*/  FMNMX.FTZ R71, R106, R9, !PT ;  /* 0x000000096a477209 */ /* 0x000fe20007810000 */
[----:B------:R3:W-:Y:S01]  /*5180*/  MUFU.EX2 R134, R5 ;  /* 0x0000000500867308 */ /* 0x0007e20000000800 */
[----:B--2---:R-:W-:Y:S01]  /*5190*/  FMNMX.FTZ R68, R2, R68, !PT ;  /* 0x0000004402447209 */ /* 0x004fe20007810000 */
[----:B------:R-:W-:Y:S01]  /*51a0*/  FFMA.FTZ R2, R61, UR43, -R25 ;  /* 0x0000002b3d027c23 */ /* 0x000fe20008010819 */
[----:B-1----:R-:W-:-:S03]  /*51b0*/  IMAD.WIDE.U32 R6, R14, -0x326172a9, RZ ;  /* 0xcd9e8d570e067825 */ /* 0x002fc600078e00ff */
[----:B------:R-:W1:Y:S02]  /*51c0*/  SHFL.BFLY PT, R23, R68, 0x1, 0x1f ;  /* 0x0c201f0044177f89 */ /* 0x000e6400000e0000 */
[----:B------:R2:W-:Y:S01]  /*51d0*/  MUFU.EX2 R135, R2 ;  /* 0x0000000200877308 */ /* 0x0005e20000000800 */
[----:B------:R-:W-:Y:S02]  /*51e0*/  LOP3.LUT R14, R7, UR38, R48, 0x96, !PT ;  /* 0x00000026070e7c12 */ /* 0x000fe4000f8e9630 */
[----:B------:R-:W-:Y:S02]  /*51f0*/  LOP3.LUT R18, R13, UR36, R6, 0x96, !PT ;  /* 0x000000240d127c12 */ /* 0x000fe4000f8e9606 */
[----:B------:R-:W-:Y:S01]  /*5200*/  LOP3.LUT R6, R21, UR29, R8, 0x96, !PT ;  /* 0x0000001d15067c12 */ /* 0x000fe2000f8e9608 */
[----:B------:R-:W-:Y:S01]  /*5210*/  IMAD.WIDE.U32 R14, R14, -0x2daee0ad, RZ ;  /* 0xd2511f530e0e7825 */ /* 0x000fe200078e00ff */
[----:B---3--:R-:W3:Y:S03]  /*5220*/  SHFL.BFLY PT, R5, R71, 0x2, 0x1f ;  /* 0x0c401f0047057f89 */ /* 0x008ee600000e0000 */
[----:B------:R-:W-:Y:S01]  /*5230*/  IMAD.WIDE.U32 R18, R18, -0x2daee0ad, RZ ;  /* 0xd2511f5312127825 */ /* 0x000fe200078e00ff */
[----:B------:R-:W-:-:S03]  /*5240*/  LOP3.LUT R16, R15, UR35, R34, 0x96, !PT ;  /* 0x000000230f107c12 */ /* 0x000fc6000f8e9622 */
[----:B------:R-:W-:-:S04]  /*5250*/  IMAD.WIDE.U32 R8, R11, -0x326172a9, RZ ;  /* 0xcd9e8d570b087825 */ /* 0x000fc800078e00ff */
[----:B--2---:R-:W-:Y:S01]  /*5260*/  FFMA.FTZ R2, R55, UR43, -R25 ;  /* 0x0000002b37027c23 */ /* 0x004fe20008010819 */
[----:B------:R-:W-:Y:S01]  /*5270*/  LOP3.LUT R14, R19, UR29, R14, 0x96, !PT ;  /* 0x0000001d130e7c12 */ /* 0x000fe2000f8e960e */
[----:B------:R-:W-:Y:S02]  /*5280*/  IMAD.WIDE.U32 R16, R16, -0x326172a9, RZ ;  /* 0xcd9e8d5710107825 */ /* 0x000fe400078e00ff */
[----:B------:R2:W-:Y:S01]  /*5290*/  MUFU.EX2 R176, R2 ;  /* 0x0000000200b07308 */ /* 0x0005e20000000800 */
[----:B------:R-:W-:Y:S01]  /*52a0*/  LOP3.LUT R9, R9, UR30, R22, 0x96, !PT ;  /* 0x0000001e09097c12 */ /* 0x000fe2000f8e9616 */
[----:B------:R-:W-:Y:S01]  /*52b0*/  IMAD.WIDE.U32 R6, R6, -0x326172a9, RZ ;  /* 0xcd9e8d5706067825 */ /* 0x000fe200078e00ff */
[----:B------:R-:W-:Y:S02]  /*52c0*/  LOP3.LUT R13, R17, UR30, R12, 0x96, !PT ;  /* 0x0000001e110d7c12 */ /* 0x000fe4000f8e960c */
[----:B-1----:R-:W-:Y:S02]  /*52d0*/  FMNMX.FTZ R68, R68, R23, !PT ;  /* 0x0000001744447209 */ /* 0x002fe40007810000 */
[----:B------:R-:W-:Y:S01]  /*52e0*/  LOP3.LUT R11, R7, UR22, R8, 0x96, !PT ;  /* 0x00000016070b7c12 */ /* 0x000fe2000f8e9608 */
[----:B------:R-:W-:Y:S01]  /*52f0*/  IMAD.WIDE.U32 R8, R9, -0x2daee0ad, RZ ;  /* 0xd2511f5309087825 */ /* 0x000fe200078e00ff */
[----:B------:R-:W-:-:S02]  /*5300*/  LOP3.LUT R15, R6, 0xffff, RZ, 0xc0, !PT ;  /* 0x0000ffff060f7812 */ /* 0x000fc400078ec0ff */
[----:B---3--:R-:W-:Y:S01]  /*5310*/  FMNMX.FTZ R71, R71, R5, !PT ;  /* 0x0000000547477209 */ /* 0x008fe20007810000 */
[--C-:B------:R-:W-:Y:S01]  /*5320*/  FFMA.FTZ R5, R42, UR43, -R25.reuse ;  /* 0x0000002b2a057c23 */ /* 0x100fe20008010819 */
[----:B------:R-:W-:Y:S02]  /*5330*/  LOP3.LUT R30, R6, 0xff, RZ, 0xc0, !PT ;  /* 0x000000ff061e7812 */ /* 0x000fe400078ec0ff */
[--C-:B------:R-:W-:Y:S01]  /*5340*/  SHF.R.U32.HI R31, RZ, 0x10, R6.reuse ;  /* 0x00000010ff1f7819 */ /* 0x100fe20000011606 */
[----:B------:R-:W1:Y:S01]  /*5350*/  SHFL.BFLY PT, R12, R71, 0x1, 0x1f ;  /* 0x0c201f00470c7f89 */ /* 0x000e6200000e0000 */
[----:B--2---:R-:W-:Y:S01]  /*5360*/  FFMA.FTZ R2, R53, UR43, -R25 ;  /* 0x0000002b35027c23 */ /* 0x004fe20008010819 */
[----:B------:R-:W-:Y:S01]  /*5370*/  SHF.R.U32.HI R32, RZ, 0x18, R6 ;  /* 0x00000018ff207819 */ /* 0x000fe20000011606 */
[----:B------:R-:W-:Y:S01]  /*5380*/  IMAD.WIDE.U32 R6, R14, -0x326172a9, RZ ;  /* 0xcd9e8d570e067825 */ /* 0x000fe200078e00ff */
[----:B------:R-:W-:Y:S01]  /*5390*/  FSETP.NEU.FTZ.AND P1, PT, R68, -INF , PT ;  /* 0xff8000004400780b */ /* 0x000fe20003f3d000 */
[----:B------:R2:W-:Y:S01]  /*53a0*/  MUFU.EX2 R45, R2 ;  /* 0x00000002002d7308 */ /* 0x0005e20000000800 */
[----:B------:R-:W-:-:S02]  /*53b0*/  LOP3.LUT R10, R9, UR25, R20, 0x96, !PT ;  /* 0x00000019090a7c12 */ /* 0x000fc4000f8e9614 */
[----:B------:R-:W-:Y:S02]  /*53c0*/  LOP3.LUT R17, R6, 0xffff, RZ, 0xc0, !PT ;  /* 0x0000ffff06117812 */ /* 0x000fe400078ec0ff */
[C---:B------:R-:W-:Y:S02]  /*53d0*/  LOP3.LUT R22, R8.reuse, 0xffff, RZ, 0xc0, !PT ;  /* 0x0000ffff08167812 */ /* 0x040fe400078ec0ff */
[----:B------:R-:W-:Y:S01]  /*53e0*/  LOP3.LUT R28, R8, 0xff, RZ, 0xc0, !PT ;  /* 0x000000ff081c7812 */ /* 0x000fe200078ec0ff */
[----:B------:R-:W3:Y:S01]  /*53f0*/  MUFU.EX2 R131, R5 ;  /* 0x0000000500837308 */ /* 0x000ee20000000800 */
[--C-:B------:R-:W-:Y:S02]  /*5400*/  SHF.R.U32.HI R26, RZ, 0x10, R8.reuse ;  /* 0x00000010ff1a7819 */ /* 0x100fe40000011608 */
[----:B------:R-:W-:Y:S01]  /*5410*/  SHF.R.U32.HI R29, RZ, 0x18, R8 ;  /* 0x00000018ff1d7819 */ /* 0x000fe20000011608 */
[----:B------:R-:W-:Y:S01]  /*5420*/  IMAD.WIDE.U32 R8, R13, -0x2daee0ad, RZ ;  /* 0xd2511f530d087825 */ /* 0x000fe200078e00ff */
[----:B------:R-:W-:-:S02]  /*5430*/  LOP3.LUT R23, R6, 0xff, RZ, 0xc0, !PT ;  /* 0x000000ff06177812 */ /* 0x000fc400078ec0ff */
[--C-:B------:R-:W-:Y:S01]  /*5440*/  SHF.R.U32.HI R21, RZ, 0x10, R6.reuse ;  /* 0x00000010ff157819 */ /* 0x100fe20000011606 */
[----:B--2---:R-:W-:Y:S01]  /*5450*/  FFMA.FTZ R2, R52, UR43, -R25 ;  /* 0x0000002b34027c23 */ /* 0x004fe20008010819 */
[----:B------:R-:W-:Y:S02]  /*5460*/  SHF.R.U32.HI R20, RZ, 0x18, R6 ;  /* 0x00000018ff147819 */ /* 0x000fe40000011606 */
[----:B-1----:R-:W-:Y:S01]  /*5470*/  FMNMX.FTZ R71, R71, R12, !PT ;  /* 0x0000000c47477209 */ /* 0x002fe20007810000 */
[----:B------:R1:W2:Y:S01]  /*5480*/  MUFU.EX2 R250, R2 ;  /* 0x0000000200fa7308 */ /* 0x0002a20000000800 */
[----:B------:R-:W-:Y:S02]  /*5490*/  SHF.R.U32.HI R12, RZ, 0x8, R15 ;  /* 0x00000008ff0c7819 */ /* 0x000fe4000001160f */
[C---:B------:R-:W-:Y:S01]  /*54a0*/  LOP3.LUT R14, R8.reuse, 0xffff, RZ, 0xc0, !PT ;  /* 0x0000ffff080e7812 */ /* 0x040fe200078ec0ff */
[----:B---3--:R-:W-:Y:S01]  /*54b0*/  IMAD.MOV.U32 R81, RZ, RZ, R131 ;  /* 0x000000ffff517224 */ /* 0x008fe200078e0083 */
[----:B------:R-:W-:Y:S01]  /*54c0*/  LOP3.LUT R5, R7, UR22, R16, 0x96, !PT ;  /* 0x0000001607057c12 */ /* 0x000fe2000f8e9610 */
[----:B------:R-:W-:Y:S01]  /*54d0*/  FMUL.FTZ R7, R71, UR43 ;  /* 0x0000002b47077c20 */ /* 0x000fe20008410000 */
[----:B------:R-:W-:-:S02]  /*54e0*/  LOP3.LUT R15, R8, 0xff, RZ, 0xc0, !PT ;  /* 0x000000ff080f7812 */ /* 0x000fc400078ec0ff */
[----:B------:R-:W-:Y:S02]  /*54f0*/  PRMT R33, R30, 0x5410, R12 ;  /* 0x000054101e217816 */ /* 0x000fe4000000000c */
[----:B------:R-:W-:Y:S02]  /*5500*/  LOP3.LUT R12, R11, 0xff, RZ, 0xc0, !PT ;  /* 0x000000ff0b0c7812 */ /* 0x000fe400078ec0ff */
[----:B------:R-:W-:Y:S01]  /*5510*/  LOP3.LUT R13, R31, 0xff, RZ, 0xc0, !PT ;  /* 0x000000ff1f0d7812 */ /* 0x000fe200078ec0ff */
[----:B-1----:R-:W-:-:S03]  /*5520*/  FFMA.FTZ R2, R43, UR43, -R25 ;  /* 0x0000002b2b027c23 */ /* 0x002fc60008010819 */
[----:B------:R-:W-:Y:S02]  /*5530*/  PRMT R31, R13, 0x5410, R32 ;  /* 0x000054100d1f7816 */ /* 0x000fe40000000020 */
[----:B------:R-:W-:Y:S01]  /*5540*/  SHF.R.U32.HI R13, RZ, 0x18, R10 ;  /* 0x00000018ff0d7819 */ /* 0x000fe2000001160a */
[----:B------:R1:W-:Y:S01]  /*5550*/  MUFU.EX2 R251, R2 ;  /* 0x0000000200fb7308 */ /* 0x0003e20000000800 */
[----:B--2---:R-:W-:-:S04]  /*5560*/  F2FP.F16.F32.PACK_AB R0, R250, R45 ;  /* 0x0000002dfa00723e */ /* 0x004fc800000000ff */
[C---:B------:R-:W-:Y:S02]  /*5570*/  PRMT R199, R0.reuse, 0x7610, R199 ;  /* 0x0000761000c77816 */ /* 0x040fe400000000c7 */
[----:B------:R-:W-:Y:S01]  /*5580*/  PRMT R198, R0, 0x7632, R198 ;  /* 0x0000763200c67816 */ /* 0x000fe200000000c6 */
[----:B-1----:R-:W-:-:S05]  /*5590*/  FMUL.FTZ R2, R68, UR43 ;  /* 0x0000002b44027c20 */ /* 0x002fca0008410000 */
[----:B------:R-:W-:Y:S02]  /*55a0*/  FSEL R19, R2, RZ, P1 ;  /* 0x000000ff02137208 */ /* 0x000fe40000800000 */
[----:B------:R-:W-:-:S03]  /*55b0*/  FSETP.NEU.FTZ.AND P1, PT, R71, -INF , PT ;  /* 0xff8000004700780b */ /* 0x000fc60003f3d000 */
[--C-:B------:R-:W-:Y:S01]  /*55c0*/  FFMA.FTZ R2, R27, UR43, -R19.reuse ;  /* 0x0000002b1b027c23 */ /* 0x100fe20008010813 */
[----:B------:R-:W-:Y:S01]  /*55d0*/  FFMA.FTZ R6, R63, UR43, -R19 ;  /* 0x0000002b3f067c23 */ /* 0x000fe20008010813 */
[----:B------:R-:W-:Y:S02]  /*55e0*/  FSEL R16, R7, RZ, P1 ;  /* 0x000000ff07107208 */ /* 0x000fe40000800000 */
[----:B------:R1:W-:Y:S01]  /*55f0*/  MUFU.EX2 R245, R2 ;  /* 0x0000000200f57308 */ /* 0x0003e20000000800 */
[----:B------:R-:W-:Y:S02]  /*5600*/  SHF.R.U32.HI R27, RZ, 0x18, R8 ;  /* 0x00000018ff1b7819 */ /* 0x000fe40000011608 */
[----:B------:R-:W-:-:S04]  /*5610*/  SHF.R.U32.HI R7, RZ, 0x10, R11 ;  /* 0x00000010ff077819 */ /* 0x000fc8000001160b */
[----:B------:R-:W-:Y:S01]  /*5620*/  LOP3.LUT R7, R7, 0xff, RZ, 0xc0, !PT ;  /* 0x000000ff07077812 */ /* 0x000fe200078ec0ff */
[----:B------:R2:W-:Y:S01]  /*5630*/  MUFU.EX2 R249, R6 ;  /* 0x0000000600f97308 */ /* 0x0005e20000000800 */
[----:B-1----:R-:W-:Y:S02]  /*5640*/  LOP3.LUT R2, R9, UR25, R18, 0x96, !PT ;  /* 0x0000001909027c12 */ /* 0x002fe4000f8e9612 */
[----:B------:R-:W-:Y:S01]  /*5650*/  SHF.R.U32.HI R18, RZ, 0x10, R8 ;  /* 0x00000010ff127819 */ /* 0x000fe20000011608 */
[----:B------:R-:W-:-:S04]  /*5660*/  FFMA.FTZ R8, R36, UR43, -R16 ;  /* 0x0000002b24087c23 */ /* 0x000fc80008010810 */
[----:B------:R1:W-:Y:S01]  /*5670*/  MUFU.EX2 R133, R8 ;  /* 0x0000000800857308 */ /* 0x0003e20000000800 */
[----:B--2---:R-:W-:-:S07]  /*5680*/  FFMA.FTZ R6, R64, UR43, -R19 ;  /* 0x0000002b40067c23 */ /* 0x004fce0008010813 */
[----:B------:R2:W-:Y:S01]  /*5690*/  MUFU.EX2 R183, R6 ;  /* 0x0000000600b77308 */ /* 0x0005e20000000800 */
[----:B-1----:R-:W-:-:S07]  /*56a0*/  FFMA.FTZ R8, R65, UR43, -R16 ;  /* 0x0000002b41087c23 */ /* 0x002fce0008010810 */
[----:B------:R1:W3:Y:S01]  /*56b0*/  MUFU.EX2 R248, R8 ;  /* 0x0000000800f87308 */ /* 0x0002e20000000800 */
[----:B--2---:R-:W-:Y:S02]  /*56c0*/  LOP3.LUT R6, R11, 0xffff, RZ, 0xc0, !PT ;  /* 0x0000ffff0b067812 */ /* 0x004fe400078ec0ff */
[----:B------:R-:W-:Y:S02]  /*56d0*/  SHF.R.U32.HI R11, RZ, 0x18, R11 ;  /* 0x00000018ff0b7819 */ /* 0x000fe4000001160b */
[----:B------:R-:W-:Y:S02]  /*56e0*/  SHF.R.U32.HI R9, RZ, 0x8, R6 ;  /* 0x00000008ff097819 */ /* 0x000fe40000011606 */
[----:B------:R-:W-:Y:S02]  /*56f0*/  SHF.R.U32.HI R6, RZ, 0x8, R22 ;  /* 0x00000008ff067819 */ /* 0x000fe40000011616 */
[----:B------:R-:W-:Y:S01]  /*5700*/  PRMT R22, R7, 0x5410, R11 ;  /* 0x0000541007167816 */ /* 0x000fe2000000000b */
[----:B------:R-:W-:Y:S01]  /*5710*/  FFMA.FTZ R11, R72, UR43, -R16 ;  /* 0x0000002b480b7c23 */ /* 0x000fe20008010810 */
[----:B------:R-:W-:-:S02]  /*5720*/  LOP3.LUT R7, R21, 0xff, RZ, 0xc0, !PT ;  /* 0x000000ff15077812 */ /* 0x000fc400078ec0ff */
[----:B------:R-:W-:Y:S01]  /*5730*/  PRMT R28, R28, 0x5410, R6 ;  /* 0x000054101c1c7816 */ /* 0x000fe20000000006 */
[----:B------:R2:W-:Y:S01]  /*5740*/  MUFU.EX2 R182, R11 ;  /* 0x0000000b00b67308 */ /* 0x0005e20000000800 */
[----:B-1----:R-:W-:Y:S02]  /*5750*/  SHF.R.U32.HI R8, RZ, 0x8, R17 ;  /* 0x00000008ff087819 */ /* 0x002fe40000011611 */
[----:B------:R-:W-:Y:S02]  /*5760*/  SHF.R.U32.HI R6, RZ, 0x8, R14 ;  /* 0x00000008ff067819 */ /* 0x000fe4000001160e */
[----:B------:R-:W-:Y:S02]  /*5770*/  PRMT R23, R23, 0x5410, R8 ;  /* 0x0000541017177816 */ /* 0x000fe40000000008 */
[----:B------:R-:W-:Y:S02]  /*5780*/  LOP3.LUT R8, R10, 0xffff, RZ, 0xc0, !PT ;  /* 0x0000ffff0a087812 */ /* 0x000fe400078ec0ff */
[----:B------:R-:W-:-:S02]  /*5790*/  PRMT R30, R12, 0x5410, R9 ;  /* 0x000054100c1e7816 */ /* 0x000fc40000000009 */
[----:B------:R-:W-:Y:S01]  /*57a0*/  PRMT R17, R7, 0x5410, R20 ;  /* 0x0000541007117816 */ /* 0x000fe20000000014 */
[----:B------:R-:W-:Y:S01]  /*57b0*/  FFMA.FTZ R7, R66, UR43, -R16 ;  /* 0x0000002b42077c23 */ /* 0x000fe20008010810 */
[----:B------:R-:W-:Y:S02]  /*57c0*/  LOP3.LUT R9, R26, 0xff, RZ, 0xc0, !PT ;  /* 0x000000ff1a097812 */ /* 0x000fe400078ec0ff */
[----:B------:R-:W-:Y:S01]  /*57d0*/  PRMT R26, R15, 0x5410, R6 ;  /* 0x000054100f1a7816 */ /* 0x000fe20000000006 */
[----:B------:R-:W-:Y:S01]  /*57e0*/  FFMA.FTZ R6, R67, UR43, -R16 ;  /* 0x0000002b43067c23 */ /* 0x000fe20008010810 */
[----:B--2---:R-:W-:Y:S01]  /*57f0*/  SHF.R.U32.HI R11, RZ, 0x10, R10 ;  /* 0x00000010ff0b7819 */ /* 0x004fe2000001160a */
[----:B------:R1:W-:Y:S01]  /*5800*/  MUFU.EX2 R85, R7 ;  /* 0x0000000700557308 */ /* 0x0003e20000000800 */
[----:B------:R-:W-:Y:S02]  /*5810*/  LOP3.LUT R14, R10, 0xff, RZ, 0xc0, !PT ;  /* 0x000000ff0a0e7812 */ /* 0x000fe400078ec0ff */
[----:B------:R-:W-:-:S02]  /*5820*/  SHF.R.U32.HI R8, RZ, 0x8, R8 ;  /* 0x00000008ff087819 */ /* 0x000fc40000011608 */
[----:B------:R-:W-:Y:S02]  /*5830*/  LOP3.LUT R10, R11, 0xff, RZ, 0xc0, !PT ;  /* 0x000000ff0b0a7812 */ /* 0x000fe400078ec0ff */
[----:B------:R-:W-:Y:S01]  /*5840*/  PRMT R29, R9, 0x5410, R29 ;  /* 0x00005410091d7816 */ /* 0x000fe2000000001d */
[----:B------:R2:W4:Y:S01]  /*5850*/  MUFU.EX2 R180, R6 ;  /* 0x0000000600b47308 */ /* 0x0005220000000800 */
[----:B------:R-:W-:Y:S02]  /*5860*/  LOP3.LUT R9, R18, 0xff, RZ, 0xc0, !PT ;  /* 0x000000ff12097812 */ /* 0x000fe400078ec0ff */
[----:B------:R-:W-:Y:S02]  /*5870*/  PRMT R14, R14, 0x5410, R8 ;  /* 0x000054100e0e7816 */ /* 0x000fe40000000008 */
[----:B------:R-:W-:Y:S02]  /*5880*/  PRMT R13, R10, 0x5410, R13 ;  /* 0x000054100a0d7816 */ /* 0x000fe4000000000d */
[----:B------:R-:W-:Y:S01]  /*5890*/  LOP3.LUT R12, R5, 0xff, RZ, 0xc0, !PT ;  /* 0x000000ff050c7812 */ /* 0x000fe200078ec0ff */
[----:B-1----:R-:W-:Y:S01]  /*58a0*/  FFMA.FTZ R7, R58, UR43, -R16 ;  /* 0x0000002b3a077c23 */ /* 0x002fe20008010810 */
[----:B------:R-:W-:-:S02]  /*58b0*/  SHF.R.U32.HI R8, RZ, 0x10, R5 ;  /* 0x00000010ff087819 */ /* 0x000fc40000011605 */
[----:B------:R-:W-:Y:S01]  /*58c0*/  SHF.R.U32.HI R10, RZ, 0x18, R5 ;  /* 0x00000018ff0a7819 */ /* 0x000fe20000011605 */
[----:B------:R1:W4:Y:S01]  /*58d0*/  MUFU.EX2 R86, R7 ;  /* 0x0000000700567308 */ /* 0x0003220000000800 */
[----:B------:R-:W-:Y:S02]  /*58e0*/  PRMT R18, R9, 0x5410, R27 ;  /* 0x0000541009127816 */ /* 0x000fe4000000001b */
[----:B------:R-:W-:Y:S02]  /*58f0*/  LOP3.LUT R9, R8, 0xff, RZ, 0xc0, !PT ;  /* 0x000000ff08097812 */ /* 0x000fe400078ec0ff */
[----:B--2---:R-:W-:Y:S02]  /*5900*/  LOP3.LUT R6, R5, 0xffff, RZ, 0xc0, !PT ;  /* 0x0000ffff05067812 */ /* 0x004fe400078ec0ff */
[C---:B------:R-:W-:Y:S02]  /*5910*/  LOP3.LUT R5, R2.reuse, 0xffff, RZ, 0xc0, !PT ;  /* 0x0000ffff02057812 */ /* 0x040fe400078ec0ff */
[----:B------:R-:W-:-:S02]  /*5920*/  LOP3.LUT R11, R2, 0xff, RZ, 0xc0, !PT ;  /* 0x000000ff020b7812 */ /* 0x000fc400078ec0ff */
[----:B------:R-:W-:Y:S02]  /*5930*/  SHF.R.U32.HI R8, RZ, 0x8, R5 ;  /* 0x00000008ff087819 */ /* 0x000fe40000011605 */
[----:B------:R-:W-:Y:S02]  /*5940*/  SHF.R.U32.HI R5, RZ, 0x18, R2 ;  /* 0x00000018ff057819 */ /* 0x000fe40000011602 */
[----:B------:R-:W-:Y:S02]  /*5950*/  SHF.R.U32.HI R6, RZ, 0x8, R6 ;  /* 0x00000008ff067819 */ /* 0x000fe40000011606 */
[----:B-1----:R-:W-:Y:S02]  /*5960*/  SHF.R.U32.HI R7, RZ, 0x10, R2 ;  /* 0x00000010ff077819 */ /* 0x002fe40000011602 */
[----:B------:R-:W-:Y:S02]  /*5970*/  PRMT R9, R9, 0x5410, R10 ;  /* 0x0000541009097816 */ /* 0x000fe4000000000a */
[----:B------:R-:W-:-:S02]  /*5980*/  LOP3.LUT R2, R7, 0xff, RZ, 0xc0, !PT ;  /* 0x000000ff07027812 */ /* 0x000fc400078ec0ff */
[----:B------:R-:W-:Y:S01]  /*5990*/  PRMT R12, R12, 0x5410, R6 ;  /* 0x000054100c0c7816 */ /* 0x000fe20000000006 */
[----:B------:R-:W-:Y:S01]  /*59a0*/  FFMA.FTZ R6, R57, UR43, -R16 ;  /* 0x0000002b39067c23 */ /* 0x000fe20008010810 */
[----:B------:R-:W-:Y:S01]  /*59b0*/  PRMT R10, R2, 0x5410, R5 ;  /* 0x00005410020a7816 */ /* 0x000fe20000000005 */
[----:B------:R-:W-:Y:S01]  /*59c0*/  FFMA.FTZ R5, R78, UR43, -R19 ;  /* 0x0000002b4e057c23 */ /* 0x000fe20008010813 */
[----:B------:R-:W-:Y:S01]  /*59d0*/  F2FP.F16.F32.PACK_AB R2, R231, R244 ;  /* 0x000000f4e702723e */ /* 0x000fe200000000ff */
[----:B------:R1:W-:Y:S01]  /*59e0*/  MUFU.EX2 R185, R6 ;  /* 0x0000000600b97308 */ /* 0x0003e20000000800 */
[----:B---3--:R-:W-:Y:S02]  /*59f0*/  F2FP.F16.F32.PACK_AB R7, R248, R133 ;  /* 0x00000085f807723e */ /* 0x008fe400000000ff */
[C---:B------:R-:W-:Y:S02]  /*5a00*/  PRMT R197, R2.reuse, 0x7632, R197 ;  /* 0x0000763202c57816 */ /* 0x040fe400000000c5 */
[----:B------:R-:W-:-:S02]  /*5a10*/  PRMT R174, R2, 0x7610, R174 ;  /* 0x0000761002ae7816 */ /* 0x000fc400000000ae */
[----:B------:R-:W-:Y:S01]  /*5a20*/  F2FP.F16.F32.PACK_AB R2, R181, R184 ;  /* 0x000000b8b502723e */ /* 0x000fe200000000ff */
[----:B------:R2:W3:Y:S01]  /*5a30*/  MUFU.EX2 R47, R5 ;  /* 0x00000005002f7308 */ /* 0x0004e20000000800 */
[----:B------:R-:W-:Y:S02]  /*5a40*/  PRMT R169, R7, 0x7610, R169 ;  /* 0x0000761007a97816 */ /* 0x000fe400000000a9 */
[C---:B------:R-:W-:Y:S02]  /*5a50*/  PRMT R213, R2.reuse, 0x7632, R213 ;  /* 0x0000763202d57816 */ /* 0x040fe400000000d5 */
[----:B------:R-:W-:Y:S02]  /*5a60*/  PRMT R212, R2, 0x7610, R212 ;  /* 0x0000761002d47816 */ /* 0x000fe400000000d4 */
[----:B------:R-:W-:Y:S01]  /*5a70*/  F2FP.F16.F32.PACK_AB R2, R87, R46 ;  /* 0x0000002e5702723e */ /* 0x000fe200000000ff */
[----:B-1----:R-:W-:Y:S01]  /*5a80*/  FFMA.FTZ R6, R56, UR43, -R16 ;  /* 0x0000002b38067c23 */ /* 0x002fe20008010810 */
[----:B------:R-:W-:-:S02]  /*5a90*/  PRMT R168, R7, 0x7632, R168 ;  /* 0x0000763207a87816 */ /* 0x000fc400000000a8 */
[C---:B------:R-:W-:Y:S01]  /*5aa0*/  PRMT R210, R2.reuse, 0x7632, R210 ;  /* 0x0000763202d27816 */ /* 0x040fe200000000d2 */
[----:B------:R4:W1:Y:S01]  /*5ab0*/  MUFU.EX2 R84, R6 ;  /* 0x0000000600547308 */ /* 0x0008620000000800 */
[----:B------:R-:W-:Y:S02]  /*5ac0*/  PRMT R208, R2, 0x7610, R208 ;  /* 0x0000761002d07816 */ /* 0x000fe400000000d0 */
[----:B------:R-:W-:Y:S01]  /*5ad0*/  F2FP.F16.F32.PACK_AB R2, R252, R49 ;  /* 0x00000031fc02723e */ /* 0x000fe200000000ff */
[----:B--2---:R-:W-:Y:S01]  /*5ae0*/  FFMA.FTZ R5, R75, UR43, -R19 ;  /* 0x0000002b4b057c23 */ /* 0x004fe20008010813 */
[----:B------:R-:W-:Y:S02]  /*5af0*/  PRMT R8, R11, 0x5410, R8 ;  /* 0x000054100b087816 */ /* 0x000fe40000000008 */
[C---:B------:R-:W-:Y:S01]  /*5b00*/  PRMT R205, R2.reuse, 0x7632, R205 ;  /* 0x0000763202cd7816 */ /* 0x040fe200000000cd */
[----:B------:R2:W-:Y:S01]  /*5b10*/  MUFU.EX2 R44, R5 ;  /* 0x00000005002c7308 */ /* 0x0005e20000000800 */
[----:B------:R-:W-:-:S02]  /*5b20*/  PRMT R204, R2, 0x7610, R204 ;  /* 0x0000761002cc7816 */ /* 0x000fc400000000cc */
[----:B------:R-:W-:-:S04]  /*5b30*/  F2FP.F16.F32.PACK_AB R2, R249, R245 ;  /* 0x000000f5f902723e */ /* 0x000fc800000000ff */
[----:B------:R-:W-:Y:S02]  /*5b40*/  PRMT R194, R2, 0x7610, R194 ;  /* 0x0000761002c27816 */ /* 0x000fe400000000c2 */
[----:B----4-:R-:W-:Y:S02]  /*5b50*/  F2FP.F16.F32.PACK_AB R6, R180, R182 ;  /* 0x000000b6b406723e */ /* 0x010fe400000000ff */
[----:B------:R-:W-:Y:S02]  /*5b60*/  PRMT R191, R2, 0x7632, R191 ;  /* 0x0000763202bf7816 */ /* 0x000fe400000000bf */
[C---:B------:R-:W-:Y:S02]  /*5b70*/  PRMT R211, R6.reuse, 0x7610, R211 ;  /* 0x0000761006d37816 */ /* 0x040fe400000000d3 */
[----:B------:R-:W-:Y:S01]  /*5b80*/  PRMT R209, R6, 0x7632, R209 ;  /* 0x0000763206d17816 */ /* 0x000fe200000000d1 */
[----:B--2---:R-:W-:Y:S01]  /*5b90*/  FFMA.FTZ R5, R74, UR43, -R19 ;  /* 0x0000002b4a057c23 */ /* 0x004fe20008010813 */
[----:B------:R-:W-:-:S02]  /*5ba0*/  F2FP.F16.F32.PACK_AB R6, R86, R85 ;  /* 0x000000555606723e */ /* 0x000fc400000000ff */
[----:B---3--:R-:W-:Y:S01]  /*5bb0*/  F2FP.F16.F32.PACK_AB R2, R47, R183 ;  /* 0x000000b72f02723e */ /* 0x008fe200000000ff */
[----:B------:R2:W3:Y:S01]  /*5bc0*/  MUFU.EX2 R54, R5 ;  /* 0x0000000500367308 */ /* 0x0004e20000000800 */
[C---:B------:R-:W-:Y:S02]  /*5bd0*/  PRMT R215, R6.reuse, 0x7610, R215 ;  /* 0x0000761006d77816 */ /* 0x040fe400000000d7 */
[----:B------:R-:W-:Y:S02]  /*5be0*/  PRMT R214, R6, 0x7632, R214 ;  /* 0x0000763206d67816 */ /* 0x000fe400000000d6 */
[----:B-1----:R-:W-:Y:S02]  /*5bf0*/  F2FP.F16.F32.PACK_AB R6, R84, R185 ;  /* 0x000000b95406723e */ /* 0x002fe400000000ff */
[C---:B------:R-:W-:Y:S02]  /*5c00*/  PRMT R201, R2.reuse, 0x7610, R201 ;  /* 0x0000761002c97816 */ /* 0x040fe400000000c9 */
[----:B------:R-:W-:Y:S01]  /*5c10*/  PRMT R200, R2, 0x7632, R200 ;  /* 0x0000763202c87816 */ /* 0x000fe200000000c8 */
[----:B------:R-:W-:Y:S01]  /*5c20*/  IMAD.U32 R2, RZ, RZ, UR12 ;  /* 0x0000000cff027e24 */ /* 0x000fe2000f8e00ff */
[----:B------:R-:W-:-:S02]  /*5c30*/  PRMT R207, R6, 0x7610, R207 ;  /* 0x0000761006cf7816 */ /* 0x000fc400000000cf */
[----:B------:R-:W-:Y:S02]  /*5c40*/  PRMT R206, R6, 0x7632, R206 ;  /* 0x0000763206ce7816 */ /* 0x000fe400000000ce */
[----:B------:R-:W-:Y:S01]  /*5c50*/  F2FP.F16.F32.PACK_AB R6, R134, R246 ;  /* 0x000000f68606723e */ /* 0x000fe200000000ff */
[----:B--2---:R-:W-:Y:S01]  /*5c60*/  FFMA.FTZ R5, R73, UR43, -R19 ;  /* 0x0000002b49057c23 */ /* 0x004fe20008010813 */
[----:B------:R-:W-:Y:S02]  /*5c70*/  LEA R0, R2, UR12, 0x10 ;  /* 0x0000000c02007c11 */ /* 0x000fe4000f8e80ff */
[C---:B------:R-:W-:Y:S01]  /*5c80*/  PRMT R171, R6.reuse, 0x7610, R171 ;  /* 0x0000761006ab7816 */ /* 0x040fe200000000ab */
[----:B------:R1:W-:Y:S01]  /*5c90*/  MUFU.EX2 R132, R5 ;  /* 0x0000000500847308 */ /* 0x0003e20000000800 */
[----:B------:R-:W-:Y:S02]  /*5ca0*/  PRMT R170, R6, 0x7632, R170 ;  /* 0x0000763206aa7816 */ /* 0x000fe400000000aa */
[----:B------:R-:W-:-:S02]  /*5cb0*/  F2FP.F16.F32.PACK_AB R2, R131, R251 ;  /* 0x000000fb8302723e */ /* 0x000fc400000000ff */
[----:B------:R-:W-:Y:S02]  /*5cc0*/  F2FP.F16.F32.PACK_AB R6, R176, R135 ;  /* 0x00000087b006723e */ /* 0x000fe400000000ff */
[C---:B------:R-:W-:Y:S02]  /*5cd0*/  PRMT R193, R2.reuse, 0x7610, R193 ;  /* 0x0000761002c17816 */ /* 0x040fe400000000c1 */
[----:B------:R-:W-:Y:S02]  /*5ce0*/  PRMT R175, R2, 0x7632, R175 ;  /* 0x0000763202af7816 */ /* 0x000fe400000000af */
[C---:B------:R-:W-:Y:S02]  /*5cf0*/  PRMT R203, R6.reuse, 0x7610, R203 ;  /* 0x0000761006cb7816 */ /* 0x040fe400000000cb */
[----:B------:R-:W-:Y:S02]  /*5d00*/  PRMT R202, R6, 0x7632, R202 ;  /* 0x0000763206ca7816 */ /* 0x000fe400000000ca */
[----:B------:R-:W-:Y:S01]  /*5d10*/  HSET2.LE.AND R2, R30, R0, PT ;  /* 0x000000001e027233 */ /* 0x000fe20003803000 */
[----:B-1----:R-:W-:Y:S01]  /*5d20*/  FFMA.FTZ R5, R59, UR43, -R19 ;  /* 0x0000002b3b057c23 */ /* 0x002fe20008010813 */
[----:B------:R-:W-:-:S03]  /*5d30*/  PRMT R6, R169, 0x5410, R168 ;  /* 0x00005410a9067816 */ /* 0x000fc600000000a8 */
[----:B------:R3:W1:Y:S01]  /*5d40*/  MUFU.EX2 R186, R5 ;  /* 0x0000000500ba7308 */ /* 0x0006620000000800 */
[----:B------:R-:W-:Y:S02]  /*5d50*/  LOP3.LUT R72, R2, R6, RZ, 0xc0, !PT ;  /* 0x0000000602487212 */ /* 0x000fe400078ec0ff */
[----:B------:R-:W-:Y:S02]  /*5d60*/  PRMT R6, R174, 0x5410, R197 ;  /* 0x00005410ae067816 */ /* 0x000fe400000000c5 */
[----:B------:R-:W-:Y:S02]  /*5d70*/  HSET2.LE.AND R2, R33, R0, PT ;  /* 0x0000000021027233 */ /* 0x000fe40003803000 */
[----:B---3--:R-:W-:-:S04]  /*5d80*/  F2FP.F16.F32.PACK_AB R5, R54, R44 ;  /* 0x0000002c3605723e */ /* 0x008fc800000000ff */
        /* <DEDUP_REMOVED lines=16> */
[----:B------:R-:W-:Y:S01]  /*5e90*/  HMMA.16816.F32 R20, R72, R96, RZ ;  /* 0x000000604814723c */ /* 0x000fe200000018ff */
        /* <DEDUP_REMOVED lines=17> */
[--C-:B------:R-:W-:Y:S01]  /*5fb0*/  HSET2.LE.AND R6, R29, R0.reuse, PT ;  /* 0x000000001d067233 */ /* 0x100fe20003803000 */
[----:B------:R-:W-:Y:S01]  /*5fc0*/  IMAD.MOV.U32 R29, RZ, RZ, R84 ;  /* 0x000000ffff1d7224 */ /* 0x000fe200078e0054 */
[----:B------:R-:W-:Y:S02]  /*5fd0*/  LOP3.LUT R66, R2, R5, RZ, 0xc0, !PT ;  /* 0x0000000502427212 */ /* 0x000fe400078ec0ff */
[----:B------:R-:W-:Y:S01]  /*5fe0*/  PRMT R2, R204, 0x5410, R205 ;  /* 0x00005410cc027816 */ /* 0x000fe200000000cd */
[----:B------:R-:W-:Y:S01]  /*5ff0*/  IMAD.MOV.U32 R97, RZ, RZ, R54 ;  /* 0x000000ffff617224 */ /* 0x000fe200078e0036 */
        /* <DEDUP_REMOVED lines=10> */
[----:B------:R-:W-:Y:S01]  /*60a0*/  PRMT R6, R199, 0x5410, R198 ;  /* 0x00005410c7067816 */ /* 0x000fe200000000c6 */
[----:B------:R-:W-:Y:S01]  /*60b0*/  IMAD.WIDE.U32 R20, R60, -0x2daee0ad, RZ ;  /* 0xd2511f533c147825 */ /* 0x000fe200078e00ff */
[----:B------:R-:W-:Y:S02]  /*60c0*/  HSET2.LE.AND R2, R10, R0, PT ;  /* 0x000000000a027233 */ /* 0x000fe40003803000 */
[----:B------:R-:W-:Y:S01]  /*60d0*/  LOP3.LUT R52, R5, R6, RZ, 0xc0, !PT ;  /* 0x0000000605347212 */ /* 0x000fe200078ec0ff */
[----:B------:R-:W-:Y:S01]  /*60e0*/  IMAD.WIDE.U32 R10, R51, -0x2daee0ad, RZ ;  /* 0xd2511f53330a7825 */ /* 0x000fe200078e00ff */
[----:B------:R-:W-:Y:S02]  /*60f0*/  PRMT R5, R196, 0x5410, R195 ;  /* 0x00005410c4057816 */ /* 0x000fe400000000c3 */
[----:B------:R-:W-:Y:S01]  /*6100*/  LOP3.LUT R28, R9, UR30, R80, 0x96, !PT ;  /* 0x0000001e091c7c12 */ /* 0x000fe2000f8e9650 */
[----:B------:R-:W-:Y:S01]  /*6110*/  IMAD.WIDE.U32 R6, R37, -0x326172a9, RZ ;  /* 0xcd9e8d5725067825 */ /* 0x000fe200078e00ff */
[----:B------:R-:W-:-:S02]  /*6120*/  LOP3.LUT R23, R11, UR39, R40, 0x96, !PT ;  /* 0x000000270b177c12 */ /* 0x000fc4000f8e9628 */
[----:B------:R-:W-:Y:S01]  /*6130*/  LOP3.LUT R22, R35, UR37, R10, 0x96, !PT ;  /* 0x0000002523167c12 */ /* 0x000fe2000f8e960a */
[----:B------:R-:W-:Y:S01]  /*6140*/  IMAD.WIDE.U32 R10, R41, -0x2daee0ad, RZ ;  /* 0xd2511f53290a7825 */ /* 0x000fe200078e00ff */
[----:B------:R-:W-:Y:S02]  /*6150*/  LOP3.LUT R17, R7, UR22, R8, 0x96, !PT ;  /* 0x0000001607117c12 */ /* 0x000fe4000f8e9608 */
[----:B------:R-:W-:Y:S01]  /*6160*/  LOP3.LUT R53, R2, R5, RZ, 0xc0, !PT ;  /* 0x0000000502357212 */ /* 0x000fe200078ec0ff */
[----:B------:R-:W-:Y:S01]  /*6170*/  IMAD.WIDE.U32 R8, R62, -0x2daee0ad, RZ ;  /* 0xd2511f533e087825 */ /* 0x000fe200078e00ff */
[C---:B------:R-:W-:Y:S02]  /*6180*/  LOP3.LUT R27, R6.reuse, 0xff, RZ, 0xc0, !PT ;  /* 0x000000ff061b7812 */ /* 0x040fe400078ec0ff */
[----:B------:R-:W-:Y:S01]  /*6190*/  LOP3.LUT R39, R6, 0xffff, RZ, 0xc0, !PT ;  /* 0x0000ffff06277812 */ /* 0x000fe200078ec0ff */
[----:B------:R-:W-:Y:S01]  /*61a0*/  IMAD.MOV.U32 R80, RZ, RZ, R87 ;  /* 0x000000ffff507224 */ /* 0x000fe200078e0057 */
[--C-:B------:R-:W-:Y:S01]  /*61b0*/  SHF.R.U32.HI R42, RZ, 0x10, R6.reuse ;  /* 0x00000010ff2a7819 */ /* 0x100fe20000011606 */
[----:B------:R-:W-:Y:S01]  /*61c0*/  HMMA.16816.F32 R236, R52, R88, R12 ;  /* 0x0000005834ec723c */ /* 0x000fe2000000180c */
[----:B------:R-:W-:Y:S01]  /*61d0*/  SHF.R.U32.HI R26, RZ, 0x18, R6 ;  /* 0x00000018ff1a7819 */ /* 0x000fe20000011606 */
[----:B------:R-:W-:Y:S01]  /*61e0*/  IMAD.WIDE.U32 R6, R79, -0x2daee0ad, RZ ;  /* 0xd2511f534f067825 */ /* 0x000fe200078e00ff */
[----:B------:R-:W-:-:S02]  /*61f0*/  LOP3.LUT R9, R9, UR39, R234, 0x96, !PT ;  /* 0x0000002709097c12 */ /* 0x000fc4000f8e96ea */
[----:B------:R-:W-:Y:S01]  /*6200*/  LOP3.LUT R8, R11, UR37, R8, 0x96, !PT ;  /* 0x000000250b087c12 */ /* 0x000fe2000f8e9608 */
[----:B------:R-:W-:Y:S01]  /*6210*/  IMAD.MOV.U32 R62, RZ, RZ, R86 ;  /* 0x000000ffff3e7224 */ /* 0x000fe200078e0056 */
[----:B------:R-:W-:Y:S02]  /*6220*/  LOP3.LUT R5, R7, UR39, R234, 0x96, !PT ;  /* 0x0000002707057c12 */ /* 0x000fe4000f8e96ea */
[----:B------:R-:W-:Y:S01]  /*6230*/  LOP3.LUT R2, R21, UR37, R6, 0x96, !PT ;  /* 0x0000002515027c12 */ /* 0x000fe2000f8e9606 */
[----:B------:R-:W-:Y:S01]  /*6240*/  IMAD.WIDE.U32 R6, R9, -0x326172a9, RZ ;  /* 0xcd9e8d5709067825 */ /* 0x000fe200078e00ff */
[----:B------:R-:W-:Y:S02]  /*6250*/  ISETP.LE.U32.AND P5, PT, R27, UR12, PT ;  /* 0x0000000c1b007c0c */ /* 0x000fe4000bfa3070 */
[----:B------:R-:W-:Y:S01]  /*6260*/  ISETP.LE.U32.AND P3, PT, R26, UR12, PT ;  /* 0x0000000c1a007c0c */ /* 0x000fe2000bf63070 */
[----:B------:R-:W-:Y:S01]  /*6270*/  IMAD.WIDE.U32 R14, R8, -0x326172a9, RZ ;  /* 0xcd9e8d57080e7825 */ /* 0x000fe200078e00ff */
[----:B------:R-:W-:-:S03]  /*6280*/  LOP3.LUT R9, R7, UR38, R82, 0x96, !PT ;  /* 0x0000002607097c12 */ /* 0x000fc6000f8e9652 */
[----:B------:R-:W-:Y:S01]  /*6290*/  IMAD.WIDE.U32 R12, R2, -0x326172a9, RZ ;  /* 0xcd9e8d57020c7825 */ /* 0x000fe200078e00ff */
[----:B------:R-:W-:-:S03]  /*62a0*/  LOP3.LUT R8, R15, UR36, R6, 0x96, !PT ;  /* 0x000000240f087c12 */ /* 0x000fc6000f8e9606 */
[----:B------:R-:W-:-:S04]  /*62b0*/  IMAD.WIDE.U32 R6, R5, -0x326172a9, RZ ;  /* 0xcd9e8d5705067825 */ /* 0x000fc800078e00ff */
[----:B------:R-:W-:Y:S02]  /*62c0*/  @!P5 HADD2 R94, -R211.H0_H0, -RZ.H0_H0 ;  /* 0xa00000ffd35ed230 */ /* 0x000fe40000000900 */
[----:B------:R-:W-:Y:S01]  /*62d0*/  IMAD.WIDE.U32 R36, R8, -0x2daee0ad, RZ ;  /* 0xd2511f5308247825 */ /* 0x000fe200078e00ff */
[----:B------:R-:W-:-:S03]  /*62e0*/  LOP3.LUT R5, R7, UR38, R82, 0x96, !PT ;  /* 0x0000002607057c12 */ /* 0x000fc6000f8e9652 */
[----:B------:R-:W-:Y:S01]  /*62f0*/  @!P3 HADD2 R100, -R213.H0_H0, -RZ.H0_H0 ;  /* 0xa00000ffd564b230 */ /* 0x000fe20000000900 */
[----:B------:R-:W-:Y:S01]  /*6300*/  LOP3.LUT R2, R13, UR36, R6, 0x96, !PT ;  /* 0x000000240d027c12 */ /* 0x000fe2000f8e9606 */
[----:B------:R-:W-:Y:S01]  /*6310*/  IMAD.WIDE.U32 R6, R9, -0x2daee0ad, RZ ;  /* 0xd2511f5309067825 */ /* 0x000fe200078e00ff */
[----:B------:R-:W-:Y:S02]  /*6320*/  @!P5 PRMT R211, R94, 0x5410, RZ ;  /* 0x000054105ed3d816 */ /* 0x000fe400000000ff */
[----:B------:R-:W-:Y:S01]  /*6330*/  @!P3 PRMT R213, R100, 0x5410, RZ ;  /* 0x0000541064d5b816 */ /* 0x000fe200000000ff */
[----:B------:R-:W-:Y:S01]  /*6340*/  IMAD.MOV.U32 R82, RZ, RZ, R85 ;  /* 0x000000ffff527224 */ /* 0x000fe200078e0055 */
[----:B------:R-:W-:Y:S01]  /*6350*/  LOP3.LUT R8, R7, UR35, R10, 0x96, !PT ;  /* 0x0000002307087c12 */ /* 0x000fe2000f8e960a */
[----:B------:R-:W-:Y:S01]  /*6360*/  IMAD.WIDE.U32 R84, R2, -0x2daee0ad, RZ ;  /* 0xd2511f5302547825 */ /* 0x000fe200078e00ff */
[----:B------:R-:W-:-:S03]  /*6370*/  LOP3.LUT R10, R37, UR29, R6, 0x96, !PT ;  /* 0x0000001d250a7c12 */ /* 0x000fc6000f8e9606 */
[----:B------:R-:W-:-:S04]  /*6380*/  IMAD.WIDE.U32 R6, R5, -0x2daee0ad, RZ ;  /* 0xd2511f5305067825 */ /* 0x000fc800078e00ff */
[----:B------:R-:W-:Y:S01]  /*6390*/  IMAD.WIDE.U32 R8, R8, -0x326172a9, RZ ;  /* 0xcd9e8d5708087825 */ /* 0x000fe200078e00ff */
[----:B------:R-:W-:Y:S02]  /*63a0*/  LOP3.LUT R5, R7, UR35, R20, 0x96, !PT ;  /* 0x0000002307057c12 */ /* 0x000fe4000f8e9614 */
[----:B------:R-:W-:Y:S01]  /*63b0*/  LOP3.LUT R2, R85, UR29, R6, 0x96, !PT ;  /* 0x0000001d55027c12 */ /* 0x000fe2000f8e9606 */
[----:B------:R-:W-:Y:S01]  /*63c0*/  IMAD.WIDE.U32 R6, R10, -0x326172a9, RZ ;  /* 0xcd9e8d570a067825 */ /* 0x000fe200078e00ff */
[----:B------:R-:W-:-:S03]  /*63d0*/  LOP3.LUT R37, R9, UR30, R14, 0x96, !PT ;  /* 0x0000001e09257c12 */ /* 0x000fc6000f8e960e */
[----:B------:R-:W-:Y:S01]  /*63e0*/  IMAD.WIDE.U32 R10, R22, -0x326172a9, RZ ;  /* 0xcd9e8d57160a7825 */ /* 0x000fe200078e00ff */
[----:B------:R-:W-:Y:S02]  /*63f0*/  LOP3.LUT R18, R7, UR22, R8, 0x96, !PT ;  /* 0x0000001607127c12 */ /* 0x000fe4000f8e9608 */
[C---:B------:R-:W-:Y:S01]  /*6400*/  LOP3.LUT R20, R6.reuse, 0xff, RZ, 0xc0, !PT ;  /* 0x000000ff06147812 */ /* 0x040fe200078ec0ff */
[----:B------:R-:W-:Y:S01]  /*6410*/  IMAD.WIDE.U32 R8, R5, -0x326172a9, RZ ;  /* 0xcd9e8d5705087825 */ /* 0x000fe200078e00ff */
[----:B------:R-:W-:Y:S02]  /*6420*/  LOP3.LUT R60, R6, 0xffff, RZ, 0xc0, !PT ;  /* 0x0000ffff063c7812 */ /* 0x000fe400078ec0ff */
[--C-:B------:R-:W-:Y:S02]  /*6430*/  SHF.R.U32.HI R41, RZ, 0x10, R6.reuse ;  /* 0x00000010ff297819 */ /* 0x100fe40000011606 */
[----:B------:R-:W-:Y:S01]  /*6440*/  SHF.R.U32.HI R13, RZ, 0x18, R6 ;  /* 0x00000018ff0d7819 */ /* 0x000fe20000011606 */
[----:B------:R-:W-:Y:S01]  /*6450*/  IMAD.WIDE.U32 R6, R2, -0x326172a9, RZ ;  /* 0xcd9e8d5702067825 */ /* 0x000fe200078e00ff */
[----:B------:R-:W-:-:S02]  /*6460*/  LOP3.LUT R89, R9, UR30, R12, 0x96, !PT ;  /* 0x0000001e09597c12 */ /* 0x000fc4000f8e960c */
[----:B------:R-:W-:Y:S02]  /*6470*/  ISETP.LE.U32.AND P1, PT, R20, UR12, PT ;  /* 0x0000000c14007c0c */ /* 0x000fe4000bf23070 */
        /* <DEDUP_REMOVED lines=15> */
[--C-:B------:R-:W-:Y:S02]  /*6570*/  SHF.R.U32.HI R33, RZ, 0x10, R6.reuse ;  /* 0x00000010ff217819 */ /* 0x100fe40000011606 */
[----:B------:R-:W-:Y:S02]  /*6580*/  SHF.R.U32.HI R23, RZ, 0x18, R6 ;  /* 0x00000018ff177819 */ /* 0x000fe40000011606 */
[----:B------:R-:W-:Y:S02]  /*6590*/  LOP3.LUT R2, R15, UR29, R8, 0x96, !PT ;  /* 0x0000001d0f027c12 */ /* 0x000fe4000f8e9608 */
[----:B------:R-:W-:-:S02]  /*65a0*/  LOP3.LUT R15, R7, UR25, R76, 0x96, !PT ;  /* 0x00000019070f7c12 */ /* 0x000fc4000f8e964c */
[----:B------:R-:W-:Y:S01]  /*65b0*/  LOP3.LUT R5, R9, UR35, R34, 0x96, !PT ;  /* 0x0000002309057c12 */ /* 0x000fe2000f8e9622 */
[----:B------:R-:W-:Y:S01]  /*65c0*/  IMAD.WIDE.U32 R6, R2, -0x326172a9, RZ ;  /* 0xcd9e8d5702067825 */ /* 0x000fe200078e00ff */
[----:B------:R-:W-:-:S03]  /*65d0*/  LOP3.LUT R2, R17, 0xff, RZ, 0xc0, !PT ;  /* 0x000000ff11027812 */ /* 0x000fc600078ec0ff */
[----:B------:R-:W-:Y:S01]  /*65e0*/  IMAD.WIDE.U32 R8, R5, -0x326172a9, RZ ;  /* 0xcd9e8d5705087825 */ /* 0x000fe200078e00ff */
[----:B------:R-:W-:Y:S02]  /*65f0*/  ISETP.LE.U32.AND P4, PT, R2, UR12, PT ;  /* 0x0000000c02007c0c */ /* 0x000fe4000bf83070 */
[----:B------:R-:W-:Y:S02]  /*6600*/  LOP3.LUT R2, R17, 0xffff, RZ, 0xc0, !PT ;  /* 0x0000ffff11027812 */ /* 0x000fe400078ec0ff */
[----:B------:R-:W-:Y:S02]  /*6610*/  LOP3.LUT R20, R7, UR22, R8, 0x96, !PT ;  /* 0x0000001607147c12 */ /* 0x000fe4000f8e9608 */
[----:B------:R-:W-:Y:S02]  /*6620*/  SHF.R.U32.HI R2, RZ, 0x8, R2 ;  /* 0x00000008ff027819 */ /* 0x000fe40000011602 */
[----:B------:R-:W-:Y:S02]  /*6630*/  LOP3.LUT R35, R6, 0xff, RZ, 0xc0, !PT ;  /* 0x000000ff06237812 */ /* 0x000fe400078ec0ff */
[----:B------:R-:W-:-:S02]  /*6640*/  LOP3.LUT R2, R2, 0xffff, RZ, 0xc0, !PT ;  /* 0x0000ffff02027812 */ /* 0x000fc400078ec0ff */
[----:B------:R-:W-:Y:S01]  /*6650*/  LOP3.LUT R51, R6, 0xffff, RZ, 0xc0, !PT ;  /* 0x0000ffff06337812 */ /* 0x000fe200078ec0ff */
[----:B------:R-:W-:Y:S01]  /*6660*/  @!P4 HADD2 R61, -R169.H0_H0, -RZ.H0_H0 ;  /* 0xa00000ffa93dc230 */ /* 0x000fe20000000900 */
[----:B------:R-:W-:Y:S02]  /*6670*/  ISETP.LE.U32.AND P6, PT, R2, UR12, PT ;  /* 0x0000000c02007c0c */ /* 0x000fe4000bfc3070 */
[----:B------:R-:W-:Y:S02]  /*6680*/  SHF.R.U32.HI R2, RZ, 0x18, R17 ;  /* 0x00000018ff027819 */ /* 0x000fe40000011611 */
[----:B------:R-:W-:Y:S01]  /*6690*/  @!P4 PRMT R169, R61, 0x5410, RZ ;  /* 0x000054103da9c816 */ /* 0x000fe200000000ff */
[----:B------:R-:W-:Y:S01]  /*66a0*/  IMAD.MOV.U32 R61, RZ, RZ, R29 ;  /* 0x000000ffff3d7224 */ /* 0x000fe200078e001d */
[----:B------:R-:W-:Y:S02]  /*66b0*/  ISETP.LE.U32.AND P4, PT, R2, UR12, PT ;  /* 0x0000000c02007c0c */ /* 0x000fe4000bf83070 */
[----:B------:R-:W-:-:S02]  /*66c0*/  SHF.R.U32.HI R2, RZ, 0x10, R17 ;  /* 0x00000010ff027819 */ /* 0x000fc40000011611 */
[--C-:B------:R-:W-:Y:S02]  /*66d0*/  SHF.R.U32.HI R76, RZ, 0x10, R6.reuse ;  /* 0x00000010ff4c7819 */ /* 0x100fe40000011606 */
[----:B------:R-:W-:Y:S01]  /*66e0*/  LOP3.LUT R2, R2, 0xff, RZ, 0xc0, !PT ;  /* 0x000000ff02027812 */ /* 0x000fe200078ec0ff */
[----:B------:R-:W-:Y:S01]  /*66f0*/  @!P6 HADD2 R63, -R168.H0_H0, -RZ.H0_H0 ;  /* 0xa00000ffa83fe230 */ /* 0x000fe20000000900 */
[----:B------:R-:W-:Y:S01]  /*6700*/  SHF.R.U32.HI R34, RZ, 0x18, R6 ;  /* 0x00000018ff227819 */ /* 0x000fe20000011606 */
[----:B------:R-:W-:Y:S01]  /*6710*/  IMAD.WIDE.U32 R6, R126, -0x2daee0ad, RZ ;  /* 0xd2511f537e067825 */ /* 0x000fe200078e00ff */
[----:B------:R-:W-:Y:S02]  /*6720*/  LOP3.LUT R11, R9, UR30, R10, 0x96, !PT ;  /* 0x0000001e090b7c12 */ /* 0x000fe4000f8e960a */
[----:B------:R-:W-:Y:S01]  /*6730*/  @!P6 PRMT R168, R63, 0x5410, RZ ;  /* 0x000054103fa8e816 */ /* 0x000fe200000000ff */
[----:B------:R-:W-:Y:S01]  /*6740*/  @!P4 HADD2 R78, -R197.H0_H0, -RZ.H0_H0 ;  /* 0xa00000ffc54ec230 */ /* 0x000fe20000000900 */
[----:B------:R-:W-:Y:S01]  /*6750*/  ISETP.LE.U32.AND P6, PT, R2, UR12, PT ;  /* 0x0000000c02007c0c */ /* 0x000fe2000bfc3070 */
[----:B------:R-:W-:Y:S01]  /*6760*/  IMAD.MOV.U32 R63, RZ, RZ, R134 ;  /* 0x000000ffff3f7224 */ /* 0x000fe200078e0086 */
[----:B------:R-:W-:-:S02]  /*6770*/  LOP3.LUT R5, R7, UR39, R40, 0x96, !PT ;  /* 0x0000002707057c12 */ /* 0x000fc4000f8e9628 */
[----:B------:R-:W-:Y:S02]  /*6780*/  SHF.R.U32.HI R2, RZ, 0x8, R39 ;  /* 0x00000008ff027819 */ /* 0x000fe40000011627 */
[----:B------:R-:W-:Y:S01]  /*6790*/  LOP3.LUT R10, R13, UR37, R6, 0x96, !PT ;  /* 0x000000250d0a7c12 */ /* 0x000fe2000f8e9606 */
[----:B------:R-:W-:Y:S01]  /*67a0*/  IMAD.WIDE.U32 R8, R5, -0x326172a9, RZ ;  /* 0xcd9e8d5705087825 */ /* 0x000fe200078e00ff */
[----:B------:R-:W-:Y:S02]  /*67b0*/  LOP3.LUT R2, R2, 0xffff, RZ, 0xc0, !PT ;  /* 0x0000ffff02027812 */ /* 0x000fe400078ec0ff */
[----:B------:R-:W-:Y:S01]  /*67c0*/  @!P4 PRMT R197, R78, 0x5410, RZ ;  /* 0x000054104ec5c816 */ /* 0x000fe200000000ff */
[----:B------:R-:W-:Y:S01]  /*67d0*/  IMAD.WIDE.U32 R6, R11, -0x2daee0ad, RZ ;  /* 0xd2511f530b067825 */ /* 0x000fe200078e00ff */
[----:B------:R-:W-:-:S03]  /*67e0*/  LOP3.LUT R5, R9, UR38, R38, 0x96, !PT ;  /* 0x0000002609057c12 */ /* 0x000fc6000f8e9626 */
[----:B------:R-:W-:Y:S01]  /*67f0*/  @!P6 HADD2 R92, -R174.H0_H0, -RZ.H0_H0 ;  /* 0xa00000ffae5ce230 */ /* 0x000fe20000000900 */
[----:B------:R-:W-:Y:S01]  /*6800*/  ISETP.LE.U32.AND P4, PT, R2, UR12, PT ;  /* 0x0000000c02007c0c */ /* 0x000fe2000bf83070 */
[----:B------:R-:W-:Y:S01]  /*6810*/  IMAD.WIDE.U32 R10, R10, -0x326172a9, RZ ;  /* 0xcd9e8d570a0a7825 */ /* 0x000fe200078e00ff */
[----:B------:R-:W-:Y:S02]  /*6820*/  LOP3.LUT R2, R42, 0xff, RZ, 0xc0, !PT ;  /* 0x000000ff2a027812 */ /* 0x000fe400078ec0ff */
[----:B------:R-:W-:Y:S01]  /*6830*/  LOP3.LUT R22, R7, UR25, R14, 0x96, !PT ;  /* 0x0000001907167c12 */ /* 0x000fe2000f8e960e */
[----:B------:R-:W-:Y:S01]  /*6840*/  IMAD.MOV.U32 R14, RZ, RZ, R49 ;  /* 0x000000ffff0e7224 */ /* 0x000fe200078e0031 */
[C---:B------:R-:W-:Y:S02]  /*6850*/  LOP3.LUT R49, R6.reuse, 0xff, RZ, 0xc0, !PT ;  /* 0x000000ff06317812 */ /* 0x040fe400078ec0ff */
[----:B------:R-:W-:Y:S02]  /*6860*/  LOP3.LUT R77, R6, 0xffff, RZ, 0xc0, !PT ;  /* 0x0000ffff064d7812 */ /* 0x000fe400078ec0ff */
[----:B------:R-:W-:-:S02]  /*6870*/  SHF.R.U32.HI R85, RZ, 0x10, R6 ;  /* 0x00000010ff557819 */ /* 0x000fc40000011606 */
[----:B------:R-:W-:Y:S01]  /*6880*/  SHF.R.U32.HI R43, RZ, 0x18, R6 ;  /* 0x00000018ff2b7819 */ /* 0x000fe20000011606 */
[----:B------:R-:W-:Y:S01]  /*6890*/  IMAD.WIDE.U32 R6, R5, -0x2daee0ad, RZ ;  /* 0xd2511f5305067825 */ /* 0x000fe200078e00ff */
[----:B------:R-:W-:-:S03]  /*68a0*/  @!P6 PRMT R174, R92, 0x5410, RZ ;  /* 0x000054105caee816 */ /* 0x000fc600000000ff */
[----:B------:R-:W-:Y:S01]  /*68b0*/  @!P4 HADD2 R93, -R209.H0_H0, -RZ.H0_H0 ;  /* 0xa00000ffd15dc230 */ /* 0x000fe20000000900 */
[----:B------:R-:W-:Y:S02]  /*68c0*/  ISETP.LE.U32.AND P6, PT, R2, UR12, PT ;  /* 0x0000000c02007c0c */ /* 0x000fe4000bfc3070 */
[----:B------:R-:W-:Y:S02]  /*68d0*/  LOP3.LUT R5, R11, UR36, R8, 0x96, !PT ;  /* 0x000000240b057c12 */ /* 0x000fe4000f8e9608 */
[----:B------:R-:W-:Y:S02]  /*68e0*/  LOP3.LUT R2, R15, 0xffff, RZ, 0xc0, !PT ;  /* 0x0000ffff0f027812 */ /* 0x000fe400078ec0ff */
[----:B------:R-:W-:Y:S01]  /*68f0*/  LOP3.LUT R7, R7, UR35, R12, 0x96, !PT ;  /* 0x0000002307077c12 */ /* 0x000fe2000f8e960c */
[----:B------:R-:W-:Y:S01]  /*6900*/  IMAD.WIDE.U32 R28, R5, -0x2daee0ad, RZ ;  /* 0xd2511f53051c7825 */ /* 0x000fe200078e00ff */
[----:B------:R-:W-:Y:S02]  /*6910*/  SHF.R.U32.HI R2, RZ, 0x8, R2 ;  /* 0x00000008ff027819 */ /* 0x000fe40000011602 */
[----:B------:R-:W-:Y:S01]  /*6920*/  @!P4 PRMT R209, R93, 0x5410, RZ ;  /* 0x000054105dd1c816 */ /* 0x000fe200000000ff */
[----:B------:R-:W-:Y:S01]  /*6930*/  IMAD.WIDE.U32 R8, R7, -0x326172a9, RZ ;  /* 0xcd9e8d5707087825 */ /* 0x000fe200078e00ff */
[----:B------:R-:W-:-:S03]  /*6940*/  LOP3.LUT R2, R2, 0xffff, RZ, 0xc0, !PT ;  /* 0x0000ffff02027812 */ /* 0x000fc600078ec0ff */
[----:B------:R-:W-:Y:S01]  /*6950*/  @!P6 HADD2 R101, -R212.H0_H0, -RZ.H0_H0 ;  /* 0xa00000ffd465e230 */ /* 0x000fe20000000900 */
[----:B------:R-:W-:Y:S02]  /*6960*/  LOP3.LUT R6, R29, UR29, R6, 0x96, !PT ;  /* 0x0000001d1d067c12 */ /* 0x000fe4000f8e9606 */
[----:B------:R-:W-:Y:S02]  /*6970*/  ISETP.LE.U32.AND P5, PT, R2, UR12, PT ;  /* 0x0000000c02007c0c */ /* 0x000fe4000bfa3070 */
[----:B------:R-:W-:Y:S01]  /*6980*/  LOP3.LUT R2, R15, 0xff, RZ, 0xc0, !PT ;  /* 0x000000ff0f027812 */ /* 0x000fe200078ec0ff */
[----:B------:R-:W-:Y:S01]  /*6990*/  IMAD.WIDE.U32 R6, R6, -0x326172a9, RZ ;  /* 0xcd9e8d5706067825 */ /* 0x000fe200078e00ff */
[----:B------:R-:W-:Y:S02]  /*69a0*/  LOP3.LUT R40, R9, UR30, R10, 0x96, !PT ;  /* 0x0000001e09287c12 */ /* 0x000fe4000f8e960a */
[----:B------:R-:W-:Y:S01]  /*69b0*/  ISETP.LE.U32.AND P4, PT, R2, UR12, PT ;  /* 0x0000000c02007c0c */ /* 0x000fe2000bf83070 */
[----:B------:R-:W-:Y:S01]  /*69c0*/  IMAD.WIDE.U32 R10, R83, -0x2daee0ad, RZ ;  /* 0xd2511f53530a7825 */ /* 0x000fe200078e00ff */
[----:B------:R-:W-:-:S02]  /*69d0*/  SHF.R.U32.HI R2, RZ, 0x18, R15 ;  /* 0x00000018ff027819 */ /* 0x000fc4000001160f */
[----:B------:R-:W-:Y:S01]  /*69e0*/  LOP3.LUT R21, R7, UR22, R8, 0x96, !PT ;  /* 0x0000001607157c12 */ /* 0x000fe2000f8e9608 */
[----:B------:R-:W-:Y:S01]  /*69f0*/  IMAD.MOV.U32 R83, RZ, RZ, R63 ;  /* 0x000000ffff537224 */ /* 0x000fe200078e003f */
[C---:B------:R-:W-:Y:S01]  /*6a00*/  LOP3.LUT R39, R6.reuse, 0xff, RZ, 0xc0, !PT ;  /* 0x000000ff06277812 */ /* 0x040fe200078ec0ff */
[----:B------:R-:W-:Y:S01]  /*6a10*/  @!P5 HADD2 R102, -R214.H0_H0, -RZ.H0_H0 ;  /* 0xa00000ffd666d230 */ /* 0x000fe20000000900 */
[----:B------:R-:W-:Y:S01]  /*6a20*/  LOP3.LUT R88, R6, 0xffff, RZ, 0xc0, !PT ;  /* 0x0000ffff06587812 */ /* 0x000fe200078ec0ff */
[----:B------:R-:W-:Y:S01]  /*6a30*/  IMAD.MOV.U32 R63, RZ, RZ, R82 ;  /* 0x000000ffff3f7224 */ /* 0x000fe200078e0052 */
[--C-:B------:R-:W-:Y:S01]  /*6a40*/  SHF.R.U32.HI R79, RZ, 0x10, R6.reuse ;  /* 0x00000010ff4f7819 */ /* 0x100fe20000011606 */
[----:B------:R-:W-:Y:S01]  /*6a50*/  IMAD.MOV.U32 R82, RZ, RZ, R97 ;  /* 0x000000ffff527224 */ /* 0x000fe200078e0061 */
[----:B------:R-:W-:Y:S01]  /*6a60*/  SHF.R.U32.HI R38, RZ, 0x18, R6 ;  /* 0x00000018ff267819 */ /* 0x000fe20000011606 */
[----:B------:R-:W-:Y:S01]  /*6a70*/  IMAD.WIDE.U32 R6, R129, -0x2daee0ad, RZ ;  /* 0xd2511f5381067825 */ /* 0x000fe200078e00ff */
[----:B------:R-:W-:-:S03]  /*6a80*/  ISETP.LE.U32.AND P3, PT, R2, UR12, PT ;  /* 0x0000000c02007c0c */ /* 0x000fc6000bf63070 */
[----:B------:R-:W-:Y:S01]  /*6a90*/  @!P4 HADD2 R103, -R215.H0_H0, -RZ.H0_H0 ;  /* 0xa00000ffd767c230 */ /* 0x000fe20000000900 */
[----:B------:R-:W-:Y:S01]  /*6aa0*/  SHF.R.U32.HI R2, RZ, 0x10, R15 ;  /* 0x00000010ff027819 */ /* 0x000fe2000001160f */
[----:B------:R-:W-:Y:S01]  /*6ab0*/  IMAD.MOV.U32 R129, RZ, RZ, R61 ;  /* 0x000000ffff817224 */ /* 0x000fe200078e003d */
[----:B------:R-:W-:Y:S01]  /*6ac0*/  LOP3.LUT R5, R7, UR39, R50, 0x96, !PT ;  /* 0x0000002707057c12 */ /* 0x000fe2000f8e9632 */
[----:B------:R-:W-:Y:S01]  /*6ad0*/  IMAD.MOV.U32 R61, RZ, RZ, R62 ;  /* 0x000000ffff3d7224 */ /* 0x000fe200078e003e */
[----:B------:R-:W-:Y:S01]  /*6ae0*/  LOP3.LUT R7, R11, UR37, R6, 0x96, !PT ;  /* 0x000000250b077c12 */ /* 0x000fe2000f8e9606 */
[----:B------:R-:W-:Y:S01]  /*6af0*/  IMAD.MOV.U32 R62, RZ, RZ, R186 ;  /* 0x000000ffff3e7224 */ /* 0x000fe200078e00ba */
[----:B------:R-:W-:Y:S01]  /*6b00*/  LOP3.LUT R2, R2, 0xff, RZ, 0xc0, !PT ;  /* 0x000000ff02027812 */ /* 0x000fe200078ec0ff */
[----:B------:R-:W-:Y:S01]  /*6b10*/  IMAD.WIDE.U32 R8, R5, -0x326172a9, RZ ;  /* 0xcd9e8d5705087825 */ /* 0x000fe200078e00ff */
[----:B------:R-:W-:Y:S02]  /*6b20*/  @!P6 PRMT R212, R101, 0x5410, RZ ;  /* 0x0000541065d4e816 */ /* 0x000fe400000000ff */
[----:B------:R-:W-:Y:S01]  /*6b30*/  ISETP.LE.U32.AND P6, PT, R2, UR12, PT ;  /* 0x0000000c02007c0c */ /* 0x000fe2000bfc3070 */
[----:B------:R-:W-:-:S04]  /*6b40*/  IMAD.WIDE.U32 R12, R7, -0x326172a9, RZ ;  /* 0xcd9e8d57070c7825 */ /* 0x000fc800078e00ff */
[----:B------:R-:W-:Y:S01]  /*6b50*/  @!P3 HADD2 R105, -R210.H0_H0, -RZ.H0_H0 ;  /* 0xa00000ffd269b230 */ /* 0x000fe20000000900 */
[----:B------:R-:W-:Y:S02]  /*6b60*/  LOP3.LUT R6, R9, UR38, R48, 0x96, !PT ;  /* 0x0000002609067c12 */ /* 0x000fe4000f8e9630 */
[----:B------:R-:W-:Y:S01]  /*6b70*/  LOP3.LUT R2, R41, 0xff, RZ, 0xc0, !PT ;  /* 0x000000ff29027812 */ /* 0x000fe200078ec0ff */
[----:B------:R-:W-:Y:S01]  /*6b80*/  IMAD.MOV.U32 R15, RZ, RZ, R63 ;  /* 0x000000ffff0f7224 */ /* 0x000fe200078e003f */
[----:B------:R-:W-:Y:S01]  /*6b90*/  LOP3.LUT R5, R13, UR36, R8, 0x96, !PT ;  /* 0x000000240d057c12 */ /* 0x000fe2000f8e9608 */
[----:B------:R-:W-:Y:S01]  /*6ba0*/  IMAD.WIDE.U32 R6, R6, -0x2daee0ad, RZ ;  /* 0xd2511f5306067825 */ /* 0x000fe200078e00ff */
[----:B------:R-:W-:Y:S02]  /*6bb0*/  @!P4 PRMT R215, R103, 0x5410, RZ ;  /* 0x0000541067d7c816 */ /* 0x000fe400000000ff */
[----:B------:R-:W-:Y:S01]  /*6bc0*/  ISETP.LE.U32.AND P4, PT, R31, UR12, PT ;  /* 0x0000000c1f007c0c */ /* 0x000fe2000bf83070 */
[----:B------:R-:W-:Y:S01]  /*6bd0*/  IMAD.WIDE.U32 R26, R5, -0x2daee0ad, RZ ;  /* 0xd2511f53051a7825 */ /* 0x000fe200078e00ff */
[----:B------:R-:W-:-:S03]  /*6be0*/  @!P3 PRMT R210, R105, 0x5410, RZ ;  /* 0x0000541069d2b816 */ /* 0x000fc600000000ff */
[----:B------:R-:W-:Y:S01]  /*6bf0*/  @!P6 HADD2 R104, -R208.H0_H0, -RZ.H0_H0 ;  /* 0xa00000ffd068e230 */ /* 0x000fe20000000900 */
[----:B------:R-:W-:Y:S02]  /*6c00*/  ISETP.LE.U32.AND P3, PT, R2, UR12, PT ;  /* 0x0000000c02007c0c */ /* 0x000fe4000bf63070 */
[----:B------:R-:W-:Y:S02]  /*6c10*/  SHF.R.U32.HI R2, RZ, 0x8, R32 ;  /* 0x00000008ff027819 */ /* 0x000fe40000011620 */
[----:B------:R-:W-:Y:S02]  /*6c20*/  LOP3.LUT R7, R7, UR35, R10, 0x96, !PT ;  /* 0x0000002307077c12 */ /* 0x000fe4000f8e960a */
[----:B------:R-:W-:Y:S02]  /*6c30*/  LOP3.LUT R2, R2, 0xffff, RZ, 0xc0, !PT ;  /* 0x0000ffff02027812 */ /* 0x000fe400078ec0ff */
[----:B------:R-:W-:Y:S01]  /*6c40*/  LOP3.LUT R6, R27, UR29, R6, 0x96, !PT ;  /* 0x0000001d1b067c12 */ /* 0x000fe2000f8e9606 */
[----:B------:R-:W-:Y:S01]  /*6c50*/  IMAD.WIDE.U32 R8, R7, -0x326172a9, RZ ;  /* 0xcd9e8d5707087825 */ /* 0x000fe200078e00ff */
[----:B------:R-:W-:-:S03]  /*6c60*/  @!P6 PRMT R208, R104, 0x5410, RZ ;  /* 0x0000541068d0e816 */ /* 0x000fc600000000ff */
[----:B------:R-:W-:Y:S01]  /*6c70*/  @!P4 HADD2 R107, -R207.H0_H0, -RZ.H0_H0 ;  /* 0xa00000ffcf6bc230 */ /* 0x000fe20000000900 */
[----:B------:R-:W-:Y:S01]  /*6c80*/  ISETP.LE.U32.AND P6, PT, R2, UR12, PT ;  /* 0x0000000c02007c0c */ /* 0x000fe2000bfc3070 */
[----:B------:R-:W-:Y:S01]  /*6c90*/  IMAD.WIDE.U32 R6, R6, -0x326172a9, RZ ;  /* 0xcd9e8d5706067825 */ /* 0x000fe200078e00ff */
[----:B------:R-:W-:Y:S02]  /*6ca0*/  LOP3.LUT R5, R33, 0xff, RZ, 0xc0, !PT ;  /* 0x000000ff21057812 */ /* 0x000fe400078ec0ff */
[----:B------:R-:W-:Y:S02]  /*6cb0*/  @!P4 PRMT R207, R107, 0x5410, RZ ;  /* 0x000054106bcfc816 */ /* 0x000fe400000000ff */
[----:B------:R-:W-:Y:S02]  /*6cc0*/  LOP3.LUT R17, R7, UR22, R8, 0x96, !PT ;  /* 0x0000001607117c12 */ /* 0x000fe4000f8e9608 */
[C---:B------:R-:W-:Y:S02]  /*6cd0*/  LOP3.LUT R42, R6.reuse, 0xffff, RZ, 0xc0, !PT ;  /* 0x0000ffff062a7812 */ /* 0x040fe400078ec0ff */
[----:B------:R-:W-:-:S02]  /*6ce0*/  LOP3.LUT R78, R6, 0xff, RZ, 0xc0, !PT ;  /* 0x000000ff064e7812 */ /* 0x000fc400078ec0ff */
[--C-:B------:R-:W-:Y:S01]  /*6cf0*/  SHF.R.U32.HI R48, RZ, 0x10, R6.reuse ;  /* 0x00000010ff307819 */ /* 0x100fe20000011606 */
[----:B------:R-:W-:Y:S01]  /*6d00*/  @!P6 HADD2 R109, -R206.H0_H0, -RZ.H0_H0 ;  /* 0xa00000ffce6de230 */ /* 0x000fe20000000900 */
[----:B------:R-:W-:Y:S01]  /*6d10*/  SHF.R.U32.HI R50, RZ, 0x18, R6 ;  /* 0x00000018ff327819 */ /* 0x000fe20000011606 */
[----:B------:R-:W-:Y:S01]  /*6d20*/  IMAD.WIDE.U32 R6, R37, -0x2daee0ad, RZ ;  /* 0xd2511f5325067825 */ /* 0x000fe200078e00ff */
[----:B------:R-:W-:-:S03]  /*6d30*/  ISETP.LE.U32.AND P4, PT, R5, UR12, PT ;  /* 0x0000000c05007c0c */ /* 0x000fc6000bf83070 */
[----:B------:R-:W-:Y:S01]  /*6d40*/  FFMA.FTZ R5, R124, UR43, -R16 ;  /* 0x0000002b7c057c23 */ /* 0x000fe20008010810 */
[----:B------:R-:W-:Y:S01]  /*6d50*/  @!P5 PRMT R214, R102, 0x5410, RZ ;  /* 0x0000541066d6d816 */ /* 0x000fe200000000ff */
[----:B------:R-:W-:Y:S01]  /*6d60*/  IMAD.MOV.U32 R37, RZ, RZ, R133 ;  /* 0x000000ffff257224 */ /* 0x000fe200078e0085 */
[----:B------:R-:W-:Y:S01]  /*6d70*/  LOP3.LUT R29, R9, UR30, R12, 0x96, !PT ;  /* 0x0000001e091d7c12 */ /* 0x000fe2000f8e960c */
[----:B------:R1:W-:Y:S01]  /*6d80*/  MUFU.EX2 R125, R5 ;  /* 0x00000005007d7308 */ /* 0x0003e20000000800 */
[----:B------:R-:W-:Y:S01]  /*6d90*/  ISETP.LE.U32.AND P5, PT, R23, UR12, PT ;  /* 0x0000000c17007c0c */ /* 0x000fe2000bfa3070 */
        /* <DEDUP_REMOVED lines=14> */
[----:B------:R2:W3:Y:S01]  /*6e80*/  MUFU.EX2 R131, R6 ;  /* 0x0000000600837308 */ /* 0x0004e20000000800 */
[----:B-1----:R-:W-:Y:S01]  /*6e90*/  LOP3.LUT R5, R18, 0xff, RZ, 0xc0, !PT ;  /* 0x000000ff12057812 */ /* 0x002fe200078ec0ff */
[----:B------:R-:W-:Y:S01]  /*6ea0*/  @!P4 HADD2 R114, -R204.H0_H0, -RZ.H0_H0 ;  /* 0xa00000ffcc72c230 */ /* 0x000fe20000000900 */
[----:B------:R-:W-:Y:S01]  /*6eb0*/  @!P5 PRMT R205, R110, 0x5410, RZ ;  /* 0x000054106ecdd816 */ /* 0x000fe200000000ff */
[----:B------:R-:W-:Y:S01]  /*6ec0*/  IMAD.MOV.U32 R36, RZ, RZ, R135 ;  /* 0x000000ffff247224 */ /* 0x000fe200078e0087 */
[----:B------:R-:W-:Y:S02]  /*6ed0*/  ISETP.LE.U32.AND P6, PT, R5, UR12, PT ;  /* 0x0000000c05007c0c */ /* 0x000fe4000bfc3070 */
[----:B------:R-:W-:Y:S02]  /*6ee0*/  LOP3.LUT R5, R18, 0xffff, RZ, 0xc0, !PT ;  /* 0x0000ffff12057812 */ /* 0x000fe400078ec0ff */
[----:B------:R-:W-:-:S02]  /*6ef0*/  @!P4 PRMT R204, R114, 0x5410, RZ ;  /* 0x0000541072ccc816 */ /* 0x000fc400000000ff */
[----:B------:R-:W-:-:S04]  /*6f00*/  SHF.R.U32.HI R5, RZ, 0x8, R5 ;  /* 0x00000008ff057819 */ /* 0x000fc80000011605 */
[----:B------:R-:W-:Y:S01]  /*6f10*/  LOP3.LUT R5, R5, 0xffff, RZ, 0xc0, !PT ;  /* 0x0000ffff05057812 */ /* 0x000fe200078ec0ff */
[----:B--2---:R-:W-:-:S03]  /*6f20*/  FFMA.FTZ R6, R123, UR43, -R24 ;  /* 0x0000002b7b067c23 */ /* 0x004fc60008010818 */
[----:B------:R-:W-:Y:S01]  /*6f30*/  ISETP.LE.U32.AND P5, PT, R5, UR12, PT ;  /* 0x0000000c05007c0c */ /* 0x000fe2000bfa3070 */
[----:B------:R-:W-:Y:S01]  /*6f40*/  FFMA.FTZ R5, R117, UR43, -R24 ;  /* 0x0000002b75057c23 */ /* 0x000fe20008010818 */
[----:B------:R3:W-:Y:S08]  /*6f50*/  MUFU.EX2 R134, R6 ;  /* 0x0000000600867308 */ /* 0x0007f00000000800 */
[----:B------:R1:W2:Y:S01]  /*6f60*/  MUFU.EX2 R126, R5 ;  /* 0x00000005007e7308 */ /* 0x0002a20000000800 */
[----:B---3--:R-:W-:-:S04]  /*6f70*/  F2FP.F16.F32.PACK_AB R6, R131, R125 ;  /* 0x0000007d8306723e */ /* 0x008fc800000000ff */
[C---:B------:R-:W-:Y:S02]  /*6f80*/  PRMT R167, R6.reuse, 0x7610, R167 ;  /* 0x0000761006a77816 */ /* 0x040fe400000000a7 */
[----:B------:R-:W-:Y:S02]  /*6f90*/  PRMT R166, R6, 0x7632, R166 ;  /* 0x0000763206a67816 */ /* 0x000fe400000000a6 */
[----:B-1----:R-:W-:Y:S01]  /*6fa0*/  SHF.R.U32.HI R5, RZ, 0x18, R18 ;  /* 0x00000018ff057819 */ /* 0x002fe20000011612 */
[----:B------:R-:W-:Y:S01]  /*6fb0*/  @!P6 HADD2 R117, -R167.H0_H0, -RZ.H0_H0 ;  /* 0xa00000ffa775e230 */ /* 0x000fe20000000900 */
[----:B------:R-:W-:Y:S01]  /*6fc0*/  PRMT R103, R167, 0x5410, R166 ;  /* 0x00005410a7677816 */ /* 0x000fe200000000a6 */
[----:B------:R-:W-:Y:S01]  /*6fd0*/  @!P5 HADD2 R123, -R166.H0_H0, -RZ.H0_H0 ;  /* 0xa00000ffa67bd230 */ /* 0x000fe20000000900 */
[----:B------:R-:W-:Y:S02]  /*6fe0*/  ISETP.LE.U32.AND P4, PT, R5, UR12, PT ;  /* 0x0000000c05007c0c */ /* 0x000fe4000bf83070 */
[----:B------:R-:W-:-:S02]  /*6ff0*/  SHF.R.U32.HI R5, RZ, 0x10, R18 ;  /* 0x00000010ff057819 */ /* 0x000fc40000011612 */
[----:B------:R-:W-:Y:S02]  /*7000*/  @!P6 PRMT R167, R117, 0x5410, RZ ;  /* 0x0000541075a7e816 */ /* 0x000fe400000000ff */
[----:B------:R-:W-:Y:S02]  /*7010*/  LOP3.LUT R5, R5, 0xff, RZ, 0xc0, !PT ;  /* 0x000000ff05057812 */ /* 0x000fe400078ec0ff */
[----:B--2---:R-:W-:Y:S02]  /*7020*/  F2FP.F16.F32.PACK_AB R6, R126, R134 ;  /* 0x000000867e06723e */ /* 0x004fe400000000ff */
[----:B------:R-:W-:Y:S01]  /*7030*/  ISETP.LE.U32.AND P6, PT, R5, UR12, PT ;  /* 0x0000000c05007c0c */ /* 0x000fe2000bfc3070 */
[----:B------:R-:W-:Y:S01]  /*7040*/  FFMA.FTZ R5, R120, UR43, -R16 ;  /* 0x0000002b78057c23 */ /* 0x000fe20008010810 */
[C---:B------:R-:W-:Y:S02]  /*7050*/  PRMT R164, R6.reuse, 0x7610, R164 ;  /* 0x0000761006a47816 */ /* 0x040fe400000000a4 */
[----:B------:R-:W-:Y:S01]  /*7060*/  PRMT R165, R6, 0x7632, R165 ;  /* 0x0000763206a57816 */ /* 0x000fe200000000a5 */
[----:B------:R1:W2:Y:S01]  /*7070*/  MUFU.EX2 R92, R5 ;  /* 0x00000005005c7308 */ /* 0x0002a20000000800 */
[----:B------:R-:W-:Y:S01]  /*7080*/  @!P5 PRMT R166, R123, 0x5410, RZ ;  /* 0x000054107ba6d816 */ /* 0x000fe200000000ff */
[----:B------:R-:W-:Y:S01]  /*7090*/  IMAD.MOV.U32 R123, RZ, RZ, R131 ;  /* 0x000000ffff7b7224 */ /* 0x000fe200078e0083 */
[----:B------:R-:W-:-:S02]  /*70a0*/  PRMT R102, R164, 0x5410, R165 ;  /* 0x00005410a4667816 */ /* 0x000fc400000000a5 */
[----:B------:R-:W-:-:S03]  /*70b0*/  ISETP.LE.U32.AND P5, PT, R35, UR12, PT ;  /* 0x0000000c23007c0c */ /* 0x000fc6000bfa3070 */
[----:B------:R-:W-:-:S05]  /*70c0*/  @!P6 HADD2 R120, -R164.H0_H0, -RZ.H0_H0 ;  /* 0xa00000ffa478e230 */ /* 0x000fca0000000900 */
[----:B------:R-:W-:Y:S01]  /*70d0*/  @!P6 PRMT R164, R120, 0x5410, RZ ;  /* 0x0000541078a4e816 */ /* 0x000fe200000000ff */
[----:B-1----:R-:W-:Y:S01]  /*70e0*/  FFMA.FTZ R5, R115, UR43, -R16 ;  /* 0x0000002b73057c23 */ /* 0x002fe20008010810 */
[----:B------:R-:W-:-:S03]  /*70f0*/  @!P4 HADD2 R115, -R165.H0_H0, -RZ.H0_H0 ;  /* 0xa00000ffa573c230 */ /* 0x000fc60000000900 */
[----:B------:R-:W-:Y:S01]  /*7100*/  @!P5 HADD2 R136, -R203.H0_H0, -RZ.H0_H0 ;  /* 0xa00000ffcb88d230 */ /* 0x000fe20000000900 */
[----:B------:R1:W3:Y:S01]  /*7110*/  MUFU.EX2 R114, R5 ;  /* 0x0000000500727308 */ /* 0x0002e20000000800 */
[----:B------:R-:W-:Y:S01]  /*7120*/  @!P4 PRMT R165, R115, 0x5410, RZ ;  /* 0x0000541073a5c816 */ /* 0x000fe200000000ff */
[----:B--2---:R-:W-:Y:S01]  /*7130*/  IMAD.MOV.U32 R115, RZ, RZ, R92 ;  /* 0x000000ffff737224 */ /* 0x004fe200078e005c */
[----:B------:R-:W-:Y:S01]  /*7140*/  ISETP.LE.U32.AND P4, PT, R34, UR12, PT ;  /* 0x0000000c22007c0c */ /* 0x000fe2000bf83070 */
[----:B------:R-:W-:Y:S01]  /*7150*/  IMAD.MOV.U32 R92, RZ, RZ, R14 ;  /* 0x000000ffff5c7224 */ /* 0x000fe200078e000e */
[----:B------:R-:W-:Y:S01]  /*7160*/  @!P5 PRMT R203, R136, 0x5410, RZ ;  /* 0x0000541088cbd816 */ /* 0x000fe200000000ff */
[----:B------:R-:W-:Y:S01]  /*7170*/  IMAD.MOV.U32 R14, RZ, RZ, R80 ;  /* 0x000000ffff0e7224 */ /* 0x000fe200078e0050 */
[----:B------:R-:W-:Y:S01]  /*7180*/  ISETP.LE.U32.AND P5, PT, R38, UR12, PT ;  /* 0x0000000c26007c0c */ /* 0x000fe2000bfa3070 */
[----:B------:R-:W-:Y:S02]  /*7190*/  IMAD.MOV.U32 R80, RZ, RZ, R185 ;  /* 0x000000ffff507224 */ /* 0x000fe400078e00b9 */
[----:B------:R-:W-:-:S02]  /*71a0*/  IMAD.MOV.U32 R13, RZ, RZ, R92 ;  /* 0x000000ffff0d7224 */ /* 0x000fc400078e005c */
[----:B------:R-:W-:Y:S02]  /*71b0*/  IMAD.MOV.U32 R82, RZ, RZ, R80 ;  /* 0x000000ffff527224 */ /* 0x000fe400078e0050 */
[----:B------:R-:W-:Y:S01]  /*71c0*/  IMAD.MOV.U32 R80, RZ, RZ, R180 ;  /* 0x000000ffff507224 */ /* 0x000fe200078e00b4 */
[----:B-1----:R-:W-:Y:S01]  /*71d0*/  SHF.R.U32.HI R5, RZ, 0x8, R60 ;  /* 0x00000008ff057819 */ /* 0x002fe2000001163c */
[----:B------:R-:W-:Y:S01]  /*71e0*/  IMAD R180, R3, 0x2, R177 ;  /* 0x0000000203b47824 */ /* 0x000fe200078e02b1 */
[----:B---3--:R-:W-:Y:S01]  /*71f0*/  F2FP.F16.F32.PACK_AB R6, R114, R115 ;  /* 0x000000737206723e */ /* 0x008fe200000000ff */
[----:B------:R-:W-:Y:S01]  /*7200*/  IMAD.MOV.U32 R83, RZ, RZ, R14 ;  /* 0x000000ffff537224 */ /* 0x000fe200078e000e */
[----:B------:R-:W-:Y:S01]  /*7210*/  LOP3.LUT R5, R5, 0xffff, RZ, 0xc0, !PT ;  /* 0x0000ffff05057812 */ /* 0x000fe200078ec0ff */
[----:B------:R-:W-:Y:S01]  /*7220*/  IMAD.MOV.U32 R14, RZ, RZ, R62 ;  /* 0x000000ffff0e7224 */ /* 0x000fe200078e003e */
[----:B------:R-:W-:Y:S01]  /*7230*/  PRMT R163, R6, 0x7610, R163 ;  /* 0x0000761006a37816 */ /* 0x000fe200000000a3 */
[----:B------:R-:W-:Y:S01]  /*7240*/  IMAD.MOV.U32 R104, RZ, RZ, R83 ;  /* 0x000000ffff687224 */ /* 0x000fe200078e0053 */
[----:B------:R-:W-:Y:S01]  /*7250*/  ISETP.LE.U32.AND P6, PT, R5, UR12, PT ;  /* 0x0000000c05007c0c */ /* 0x000fe2000bfc3070 */
[----:B------:R-:W-:Y:S01]  /*7260*/  FFMA.FTZ R5, R122, UR43, -R24 ;  /* 0x0000002b7a057c23 */ /* 0x000fe20008010818 */
[----:B------:R-:W-:Y:S01]  /*7270*/  PRMT R162, R6, 0x7632, R162 ;  /* 0x0000763206a27816 */ /* 0x000fe200000000a2 */
[----:B------:R-:W-:-:S02]  /*7280*/  @!P1 HADD2 R122, -R163.H0_H0, -RZ.H0_H0 ;  /* 0xa00000ffa37a9230 */ /* 0x000fc40000000900 */
[----:B------:R-:W-:Y:S01]  /*7290*/  IMAD.MOV.U32 R117, RZ, RZ, R82 ;  /* 0x000000ffff757224 */ /* 0x000fe200078e0052 */
[----:B------:R1:W-:Y:S01]  /*72a0*/  MUFU.EX2 R35, R5 ;  /* 0x0000000500237308 */ /* 0x0003e20000000800 */
[----:B------:R-:W-:Y:S01]  /*72b0*/  PRMT R101, R163, 0x5410, R162 ;  /* 0x00005410a3657816 */ /* 0x000fe200000000a2 */
[----:B------:R-:W-:Y:S01]  /*72c0*/  IMAD.MOV.U32 R110, RZ, RZ, R80 ;  /* 0x000000ffff6e7224 */ /* 0x000fe200078e0050 */
[----:B------:R-:W-:Y:S01]  /*72d0*/  @!P1 PRMT R163, R122, 0x5410, RZ ;  /* 0x000054107aa39816 */ /* 0x000fe200000000ff */
[----:B------:R-:W-:Y:S01]  /*72e0*/  @!P4 HADD2 R140, -R200.H0_H0, -RZ.H0_H0 ;  /* 0xa00000ffc88cc230 */ /* 0x000fe20000000900 */
[----:B------:R-:W-:Y:S01]  /*72f0*/  ISETP.LE.U32.AND P1, PT, R8, UR12, PT ;  /* 0x0000000c08007c0c */ /* 0x000fe2000bf23070 */
[----:B------:R-:W-:Y:S02]  /*7300*/  IMAD.MOV.U32 R122, RZ, RZ, R15 ;  /* 0x000000ffff7a7224 */ /* 0x000fe400078e000f */
[----:B------:R-:W-:Y:S01]  /*7310*/  IMAD.MOV.U32 R120, RZ, RZ, R14 ;  /* 0x000000ffff787224 */ /* 0x000fe200078e000e */
[----:B------:R-:W-:Y:S01]  /*7320*/  @!P4 PRMT R200, R140, 0x5410, RZ ;  /* 0x000054108cc8c816 */ /* 0x000fe200000000ff */
[----:B------:R-:W-:-:S04]  /*7330*/  IMAD.MOV.U32 R34, RZ, RZ, R134 ;  /* 0x000000ffff227224 */ /* 0x000fc800078e0086 */
[----:B------:R-:W-:Y:S02]  /*7340*/  IMAD.MOV.U32 R136, RZ, RZ, R34 ;  /* 0x000000ffff887224 */ /* 0x000fe400078e0022 */
[----:B-1----:R-:W-:Y:S01]  /*7350*/  FFMA.FTZ R5, R119, UR43, -R24 ;  /* 0x0000002b77057c23 */ /* 0x002fe20008010818 */
[----:B------:R-:W-:-:S03]  /*7360*/  @!P6 HADD2 R119, -R162.H0_H0, -RZ.H0_H0 ;  /* 0xa00000ffa277e230 */ /* 0x000fc60000000900 */
[----:B------:R1:W2:Y:S02]  /*7370*/  MUFU.EX2 R18, R5 ;  /* 0x0000000500127308 */ /* 0x0002a40000000800 */
[----:B------:R-:W-:Y:S02]  /*7380*/  @!P6 PRMT R162, R119, 0x5410, RZ ;  /* 0x0000541077a2e816 */ /* 0x000fe400000000ff */
[----:B------:R-:W-:Y:S01]  /*7390*/  ISETP.LE.U32.AND P6, PT, R7, UR12, PT ;  /* 0x0000000c07007c0c */ /* 0x000fe2000bfc3070 */
[----:B-1----:R-:W-:Y:S01]  /*73a0*/  FFMA.FTZ R5, R118, UR43, -R16 ;  /* 0x0000002b76057c23 */ /* 0x002fe20008010810 */
[----:B--2---:R-:W-:-:S03]  /*73b0*/  F2FP.F16.F32.PACK_AB R6, R18, R35 ;  /* 0x000000231206723e */ /* 0x004fc600000000ff */
[----:B------:R1:W-:Y:S01]  /*73c0*/  MUFU.EX2 R32, R5 ;  /* 0x0000000500207308 */ /* 0x0003e20000000800 */
[C---:B------:R-:W-:Y:S02]  /*73d0*/  PRMT R160, R6.reuse, 0x7610, R160 ;  /* 0x0000761006a07816 */ /* 0x040fe400000000a0 */
[----:B------:R-:W-:Y:S02]  /*73e0*/  PRMT R161, R6, 0x7632, R161 ;  /* 0x0000763206a17816 */ /* 0x000fe400000000a1 */
[----:B------:R-:W-:Y:S01]  /*73f0*/  LOP3.LUT R6, R2, 0xff, RZ, 0xc0, !PT ;  /* 0x000000ff02067812 */ /* 0x000fe200078ec0ff */
[----:B------:R-:W-:Y:S01]  /*7400*/  @!P3 HADD2 R118, -R160.H0_H0, -RZ.H0_H0 ;  /* 0xa00000ffa076b230 */ /* 0x000fe20000000900 */
[----:B------:R-:W-:-:S04]  /*7410*/  PRMT R100, R160, 0x5410, R161 ;  /* 0x00005410a0647816 */ /* 0x000fc800000000a1 */
[----:B------:R-:W-:Y:S01]  /*7420*/  @!P3 PRMT R160, R118, 0x5410, RZ ;  /* 0x0000541076a0b816 */ /* 0x000fe200000000ff */
[----:B-1----:R-:W-:Y:S01]  /*7430*/  FFMA.FTZ R5, R111, UR43, -R16 ;  /* 0x0000002b6f057c23 */ /* 0x002fe20008010810 */
[----:B------:R-:W-:-:S03]  /*7440*/  @!P2 HADD2 R111, -R161.H0_H0, -RZ.H0_H0 ;  /* 0xa00000ffa16fa230 */ /* 0x000fc60000000900 */
[----:B------:R1:W2:Y:S02]  /*7450*/  MUFU.EX2 R185, R5 ;  /* 0x0000000500b97308 */ /* 0x0002a40000000800 */
[----:B------:R-:W-:Y:S02]  /*7460*/  @!P2 PRMT R161, R111, 0x5410, RZ ;  /* 0x000054106fa1a816 */ /* 0x000fe400000000ff */
[----:B------:R-:W-:Y:S02]  /*7470*/  ISETP.LE.U32.AND P2, PT, R6, UR12, PT ;  /* 0x0000000c06007c0c */ /* 0x000fe4000bf43070 */
[----:B-1----:R-:W-:Y:S02]  /*7480*/  LOP3.LUT R5, R2, 0xffff, RZ, 0xc0, !PT ;  /* 0x0000ffff02057812 */ /* 0x002fe400078ec0ff */
[----:B--2---:R-:W-:Y:S02]  /*7490*/  F2FP.F16.F32.PACK_AB R6, R185, R32 ;  /* 0x00000020b906723e */ /* 0x004fe400000000ff */
[----:B------:R-:W-:-:S02]  /*74a0*/  SHF.R.U32.HI R5, RZ, 0x8, R5 ;  /* 0x00000008ff057819 */ /* 0x000fc40000011605 */
[C---:B------:R-:W-:Y:S02]  /*74b0*/  PRMT R159, R6.reuse, 0x7610, R159 ;  /* 0x00007610069f7816 */ /* 0x040fe4000000009f */
[----:B------:R-:W-:Y:S02]  /*74c0*/  LOP3.LUT R5, R5, 0xffff, RZ, 0xc0, !PT ;  /* 0x0000ffff05057812 */ /* 0x000fe400078ec0ff */
[----:B------:R-:W-:Y:S01]  /*74d0*/  PRMT R158, R6, 0x7632, R158 ;  /* 0x00007632069e7816 */ /* 0x000fe2000000009e */
[----:B------:R-:W-:Y:S01]  /*74e0*/  FFMA.FTZ R6, R113, UR43, -R16 ;  /* 0x0000002b71067c23 */ /* 0x000fe20008010810 */
[----:B------:R-:W-:Y:S01]  /*74f0*/  ISETP.LE.U32.AND P3, PT, R5, UR12, PT ;  /* 0x0000000c05007c0c */ /* 0x000fe2000bf63070 */
[----:B------:R-:W-:Y:S01]  /*7500*/  FFMA.FTZ R5, R121, UR43, -R24 ;  /* 0x0000002b79057c23 */ /* 0x000fe20008010818 */
[----:B------:R-:W-:Y:S01]  /*7510*/  PRMT R97, R159, 0x5410, R158 ;  /* 0x000054109f617816 */ /* 0x000fe2000000009e */
[----:B------:R1:W-:Y:S08]  /*7520*/  MUFU.EX2 R31, R6 ;  /* 0x00000006001f7308 */ /* 0x0003f00000000800 */
[----:B------:R2:W3:Y:S02]  /*7530*/  MUFU.EX2 R11, R5 ;  /* 0x00000005000b7308 */ /* 0x0004e40000000800 */
[----:B------:R-:W-:-:S05]  /*7540*/  @!P3 HADD2 R121, -R158.H0_H0, -RZ.H0_H0 ;  /* 0xa00000ff9e79b230 */ /* 0x000fca0000000900 */
[----:B------:R-:W-:Y:S01]  /*7550*/  @!P3 PRMT R158, R121, 0x5410, RZ ;  /* 0x00005410799eb816 */ /* 0x000fe200000000ff */
[----:B-1----:R-:W-:-:S06]  /*7560*/  FFMA.FTZ R6, R108, UR43, -R24 ;  /* 0x0000002b6c067c23 */ /* 0x002fcc0008010818 */
[----:B------:R-:W-:Y:S01]  /*7570*/  MUFU.EX2 R6, R6 ;  /* 0x0000000600067308 */ /* 0x000fe20000000800 */
[----:B--2---:R-:W-:Y:S01]  /*7580*/  FFMA.FTZ R5, R112, UR43, -R24 ;  /* 0x0000002b70057c23 */ /* 0x004fe20008010818 */
[----:B------:R-:W-:-:S06]  /*7590*/  @!P2 HADD2 R112, -R159.H0_H0, -RZ.H0_H0 ;  /* 0xa00000ff9f70a230 */ /* 0x000fcc0000000900 */
[----:B------:R1:W2:Y:S01]  /*75a0*/  MUFU.EX2 R186, R5 ;  /* 0x0000000500ba7308 */ /* 0x0002a20000000800 */
[----:B------:R-:W-:Y:S01]  /*75b0*/  @!P2 PRMT R159, R112, 0x5410, RZ ;  /* 0x00005410709fa816 */ /* 0x000fe200000000ff */
[----:B---3--:R-:W-:Y:S02]  /*75c0*/  IMAD.MOV.U32 R112, RZ, RZ, R11 ;  /* 0x000000ffff707224 */ /* 0x008fe400078e000b */
[----:B------:R-:W-:Y:S02]  /*75d0*/  IMAD.MOV.U32 R11, RZ, RZ, R81 ;  /* 0x000000ffff0b7224 */ /* 0x000fe400078e0051 */
[----:B------:R-:W-:Y:S02]  /*75e0*/  IMAD.MOV.U32 R81, RZ, RZ, R184 ;  /* 0x000000ffff517224 */ /* 0x000fe400078e00b8 */
[----:B------:R-:W-:Y:S02]  /*75f0*/  IMAD.MOV.U32 R27, RZ, RZ, R11 ;  /* 0x000000ffff1b7224 */ /* 0x000fe400078e000b */
[----:B------:R-:W-:-:S02]  /*7600*/  IMAD.MOV.U32 R11, RZ, RZ, R61 ;  /* 0x000000ffff0b7224 */ /* 0x000fc400078e003d */
[----:B------:R-:W3:Y:S01]  /*7610*/  LDSM.16.MT88.4 R60, [R180+0x6000] ;  /* 0x00600000b43c783b */ /* 0x000ee20000004200 */
[----:B------:R-:W-:Y:S02]  /*7620*/  IMAD.MOV.U32 R107, RZ, RZ, R81 ;  /* 0x000000ffff6b7224 */ /* 0x000fe400078e0051 */
[----:B------:R-:W-:Y:S01]  /*7630*/  IMAD.MOV.U32 R105, RZ, RZ, R11 ;  /* 0x000000ffff697224 */ /* 0x000fe200078e000b */
[----:B------:R-:W4:Y:S01]  /*7640*/  LDSM.16.MT88.4 R80, [R180+0x6800] ;  /* 0x00680000b450783b */ /* 0x000f220000004200 */
[--C-:B-1----:R-:W-:Y:S02]  /*7650*/  SHF.R.U32.HI R5, RZ, 0x18, R2.reuse ;  /* 0x00000018ff057819 */ /* 0x102fe40000011602 */
[----:B------:R-:W-:Y:S02]  /*7660*/  SHF.R.U32.HI R2, RZ, 0x10, R2 ;  /* 0x00000010ff027819 */ /* 0x000fe40000011602 */
[----:B------:R-:W-:Y:S01]  /*7670*/  ISETP.LE.U32.AND P2, PT, R5, UR12, PT ;  /* 0x0000000c05007c0c */ /* 0x000fe2000bf43070 */
[----:B------:R-:W-:Y:S01]  /*7680*/  FFMA.FTZ R5, R106, UR43, -R16 ;  /* 0x0000002b6a057c23 */ /* 0x000fe20008010810 */
[----:B------:R-:W-:-:S03]  /*7690*/  LOP3.LUT R2, R2, 0xff, RZ, 0xc0, !PT ;  /* 0x000000ff02027812 */ /* 0x000fc600078ec0ff */
[----:B------:R1:W1:Y:S01]  /*76a0*/  MUFU.EX2 R7, R5 ;  /* 0x0000000500077308 */ /* 0x0002620000000800 */
[----:B------:R-:W-:Y:S02]  /*76b0*/  ISETP.LE.U32.AND P3, PT, R2, UR12, PT ;  /* 0x0000000c02007c0c */ /* 0x000fe4000bf63070 */
[----:B--2---:R-:W-:-:S04]  /*76c0*/  F2FP.F16.F32.PACK_AB R2, R186, R112 ;  /* 0x00000070ba02723e */ /* 0x004fc800000000ff */
[C---:B------:R-:W-:Y:S02]  /*76d0*/  PRMT R156, R2.reuse, 0x7610, R156 ;  /* 0x00007610029c7816 */ /* 0x040fe4000000009c */
[----:B------:R-:W-:Y:S02]  /*76e0*/  PRMT R157, R2, 0x7632, R157 ;  /* 0x00007632029d7816 */ /* 0x000fe4000000009d */
[----:B------:R-:W-:Y:S02]  /*76f0*/  LOP3.LUT R2, R9, 0xff, RZ, 0xc0, !PT ;  /* 0x000000ff09027812 */ /* 0x000fe400078ec0ff */
[----:B------:R-:W-:Y:S01]  /*7700*/  PRMT R94, R156, 0x5410, R157 ;  /* 0x000054109c5e7816 */ /* 0x000fe2000000009d */
[----:B------:R-:W-:Y:S02]  /*7710*/  @!P3 HADD2 R108, -R156.H0_H0, -RZ.H0_H0 ;  /* 0xa00000ff9c6cb230 */ /* 0x000fe40000000900 */
[----:B------:R-:W-:Y:S02]  /*7720*/  @!P2 HADD2 R106, -R157.H0_H0, -RZ.H0_H0 ;  /* 0xa00000ff9d6aa230 */ /* 0x000fe40000000900 */
[----:B-1----:R-:W-:Y:S01]  /*7730*/  FFMA.FTZ R5, R116, UR43, -R24 ;  /* 0x0000002b74057c23 */ /* 0x002fe20008010818 */
[----:B------:R-:W-:Y:S01]  /*7740*/  @!P3 PRMT R156, R108, 0x5410, RZ ;  /* 0x000054106c9cb816 */ /* 0x000fe200000000ff */
[----:B------:R-:W-:-:S02]  /*7750*/  IMAD.MOV.U32 R108, RZ, RZ, R7 ;  /* 0x000000ffff6c7224 */ /* 0x000fc400078e0007 */
[----:B------:R1:W2:Y:S01]  /*7760*/  MUFU.EX2 R184, R5 ;  /* 0x0000000500b87308 */ /* 0x0002a20000000800 */
[----:B------:R-:W-:Y:S01]  /*7770*/  @!P2 PRMT R157, R106, 0x5410, RZ ;  /* 0x000054106a9da816 */ /* 0x000fe200000000ff */
[----:B------:R-:W-:Y:S01]  /*7780*/  IMAD.MOV.U32 R106, RZ, RZ, R123 ;  /* 0x000000ffff6a7224 */ /* 0x000fe200078e007b */
[----:B------:R-:W-:Y:S02]  /*7790*/  ISETP.LE.U32.AND P2, PT, R2, UR12, PT ;  /* 0x0000000c02007c0c */ /* 0x000fe4000bf43070 */
[----:B------:R-:W-:Y:S02]  /*77a0*/  SHF.R.U32.HI R2, RZ, 0x8, R10 ;  /* 0x00000008ff027819 */ /* 0x000fe4000001160a */
[----:B---3--:R-:W-:Y:S02]  /*77b0*/  HMMA.16816.F32 R8, R56, R60, RZ ;  /* 0x0000003c3808723c */ /* 0x008fe400000018ff */
[----:B------:R-:W-:-:S04]  /*77c0*/  LOP3.LUT R2, R2, 0xffff, RZ, 0xc0, !PT ;  /* 0x0000ffff02027812 */ /* 0x000fc800078ec0ff */
[----:B------:R-:W-:Y:S02]  /*77d0*/  ISETP.LE.U32.AND P3, PT, R2, UR12, PT ;  /* 0x0000000c02007c0c */ /* 0x000fe4000bf63070 */
[----:B------:R-:W-:Y:S02]  /*77e0*/  LOP3.LUT R2, R20, 0xffff, RZ, 0xc0, !PT ;  /* 0x0000ffff14027812 */ /* 0x000fe400078ec0ff */
[----:B-1----:R-:W-:Y:S02]  /*77f0*/  F2FP.F16.F32.PACK_AB R5, R108, R31 ;  /* 0x0000001f6c05723e */ /* 0x002fe400000000ff */
[----:B------:R-:W-:Y:S02]  /*7800*/  SHF.R.U32.HI R2, RZ, 0x8, R2 ;  /* 0x00000008ff027819 */ /* 0x000fe40000011602 */
[C---:B------:R-:W-:Y:S02]  /*7810*/  PRMT R155, R5.reuse, 0x7610, R155 ;  /* 0x00007610059b7816 */ /* 0x040fe4000000009b */
[----:B------:R-:W-:-:S02]  /*7820*/  PRMT R154, R5, 0x7632, R154 ;  /* 0x00007632059a7816 */ /* 0x000fc4000000009a */
[----:B------:R-:W-:Y:S01]  /*7830*/  LOP3.LUT R2, R2, 0xffff, RZ, 0xc0, !PT ;  /* 0x0000ffff02027812 */ /* 0x000fe200078ec0ff */
[----:B------:R-:W-:Y:S01]  /*7840*/  @!P1 HADD2 R113, -R155.H0_H0, -RZ.H0_H0 ;  /* 0xa00000ff9b719230 */ /* 0x000fe20000000900 */
[----:B------:R-:W-:Y:S01]  /*7850*/  PRMT R93, R155, 0x5410, R154 ;  /* 0x000054109b5d7816 */ /* 0x000fe2000000009a */
[----:B------:R-:W-:-:S03]  /*7860*/  @!P3 HADD2 R116, -R154.H0_H0, -RZ.H0_H0 ;  /* 0xa00000ff9a74b230 */ /* 0x000fc60000000900 */
[----:B------:R-:W-:Y:S01]  /*7870*/  @!P1 PRMT R155, R113, 0x5410, RZ ;  /* 0x00005410719b9816 */ /* 0x000fe200000000ff */
[----:B------:R-:W-:Y:S01]  /*7880*/  IMAD.MOV.U32 R113, RZ, RZ, R6 ;  /* 0x000000ffff717224 */ /* 0x000fe200078e0006 */
[----:B------:R-:W-:Y:S01]  /*7890*/  ISETP.LE.U32.AND P1, PT, R2, UR12, PT ;  /* 0x0000000c02007c0c */ /* 0x000fe2000bf23070 */
[----:B------:R-:W-:Y:S01]  /*78a0*/  IMAD.WIDE.U32 R6, R40, -0x2daee0ad, RZ ;  /* 0xd2511f5328067825 */ /* 0x000fe200078e00ff */
[----:B------:R-:W-:Y:S02]  /*78b0*/  LOP3.LUT R2, R20, 0xff, RZ, 0xc0, !PT ;  /* 0x000000ff14027812 */ /* 0x000fe400078ec0ff */
[----:B--2---:R-:W-:Y:S02]  /*78c0*/  F2FP.F16.F32.PACK_AB R5, R113, R184 ;  /* 0x000000b87105723e */ /* 0x004fe400000000ff */
[----:B------:R-:W-:Y:S02]  /*78d0*/  @!P3 PRMT R154, R116, 0x5410, RZ ;  /* 0x00005410749ab816 */ /* 0x000fe400000000ff */
[----:B------:R-:W-:-:S02]  /*78e0*/  PRMT R153, R5, 0x7610, R153 ;  /* 0x0000761005997816 */ /* 0x000fc40000000099 */
[----:B------:R-:W-:Y:S02]  /*78f0*/  PRMT R152, R5, 0x7632, R152 ;  /* 0x0000763205987816 */ /* 0x000fe40000000098 */
[----:B------:R-:W-:Y:S01]  /*7900*/  ISETP.LE.U32.AND P3, PT, R2, UR12, PT ;  /* 0x0000000c02007c0c */ /* 0x000fe2000bf63070 */
[----:B------:R-:W-:Y:S01]  /*7910*/  @!P2 HADD2 R124, -R153.H0_H0, -RZ.H0_H0 ;  /* 0xa00000ff997ca230 */ /* 0x000fe20000000900 */
[----:B------:R-:W-:Y:S01]  /*7920*/  SHF.R.U32.HI R2, RZ, 0x18, R20 ;  /* 0x00000018ff027819 */ /* 0x000fe20000011614 */
[----:B------:R-:W-:Y:S01]  /*7930*/  @!P6 HADD2 R127, -R152.H0_H0, -RZ.H0_H0 ;  /* 0xa00000ff987fe230 */ /* 0x000fe20000000900 */
[----:B------:R-:W-:Y:S01]  /*7940*/  PRMT R92, R153, 0x5410, R152 ;  /* 0x00005410995c7816 */ /* 0x000fe20000000098 */
[----:B------:R-:W-:Y:S01]  /*7950*/  @!P1 HADD2 R128, -R170.H0_H0, -RZ.H0_H0 ;  /* 0xa00000ffaa809230 */ /* 0x000fe20000000900 */
[----:B------:R-:W-:Y:S01]  /*7960*/  @!P2 PRMT R153, R124, 0x5410, RZ ;  /* 0x000054107c99a816 */ /* 0x000fe200000000ff */
[----:B------:R-:W-:Y:S01]  /*7970*/  IMAD.MOV.U32 R124, RZ, RZ, R31 ;  /* 0x000000ffff7c7224 */ /* 0x000fe200078e001f */
[----:B------:R-:W-:-:S02]  /*7980*/  ISETP.LE.U32.AND P2, PT, R2, UR12, PT ;  /* 0x0000000c02007c0c */ /* 0x000fc4000bf43070 */
[----:B------:R-:W-:Y:S02]  /*7990*/  SHF.R.U32.HI R2, RZ, 0x10, R20 ;  /* 0x00000010ff027819 */ /* 0x000fe40000011614 */
[----:B------:R-:W-:Y:S01]  /*79a0*/  @!P6 PRMT R152, R127, 0x5410, RZ ;  /* 0x000054107f98e816 */ /* 0x000fe200000000ff */
[----:B------:R-:W-:Y:S01]  /*79b0*/  @!P3 HADD2 R130, -R171.H0_H0, -RZ.H0_H0 ;  /* 0xa00000ffab82b230 */ /* 0x000fe20000000900 */
[----:B------:R-:W-:Y:S01]  /*79c0*/  LOP3.LUT R2, R2, 0xff, RZ, 0xc0, !PT ;  /* 0x000000ff02027812 */ /* 0x000fe200078ec0ff */
[----:B------:R-:W-:Y:S01]  /*79d0*/  IMAD.MOV.U32 R127, RZ, RZ, R32 ;  /* 0x000000ffff7f7224 */ /* 0x000fe200078e0020 */
[----:B------:R-:W-:Y:S01]  /*79e0*/  SHF.R.U32.HI R5, RZ, 0x8, R86 ;  /* 0x00000008ff057819 */ /* 0x000fe20000011656 */
[----:B------:R-:W-:Y:S01]  /*79f0*/  IMAD.MOV.U32 R32, RZ, RZ, R13 ;  /* 0x000000ffff207224 */ /* 0x000fe200078e000d */
[----:B------:R-:W-:Y:S01]  /*7a00*/  ISETP.LE.U32.AND P6, PT, R2, UR12, PT ;  /* 0x0000000c02007c0c */ /* 0x000fe2000bfc3070 */
[----:B------:R-:W-:Y:S01]  /*7a10*/  HMMA.16816.F32 R12, R72, R60, RZ ;  /* 0x0000003c480c723c */ /* 0x000fe200000018ff */
[----:B------:R-:W-:Y:S01]  /*7a20*/  SHF.R.U32.HI R2, RZ, 0x8, R51 ;  /* 0x00000008ff027819 */ /* 0x000fe20000011633 */
[----:B------:R-:W-:Y:S01]  /*7a30*/  @!P2 HADD2 R138, -R191.H0_H0, -RZ.H0_H0 ;  /* 0xa00000ffbf8aa230 */ /* 0x000fe20000000900 */
[----:B------:R-:W-:-:S02]  /*7a40*/  @!P3 PRMT R171, R130, 0x5410, RZ ;  /* 0x0000541082abb816 */ /* 0x000fc400000000ff */
[----:B------:R-:W-:Y:S02]  /*7a50*/  LOP3.LUT R2, R2, 0xffff, RZ, 0xc0, !PT ;  /* 0x0000ffff02027812 */ /* 0x000fe400078ec0ff */
[----:B------:R-:W-:Y:S02]  /*7a60*/  @!P1 PRMT R170, R128, 0x5410, RZ ;  /* 0x0000541080aa9816 */ /* 0x000fe400000000ff */
[----:B------:R-:W-:Y:S01]  /*7a70*/  ISETP.LE.U32.AND P3, PT, R2, UR12, PT ;  /* 0x0000000c02007c0c */ /* 0x000fe2000bf63070 */
[----:B----4-:R-:W-:Y:S01]  /*7a80*/  HMMA.16816.F32 R128, R52, R80, R8 ;  /* 0x000000503480723c */ /* 0x010fe20000001808 */
[----:B------:R-:W-:Y:S01]  /*7a90*/  LOP3.LUT R2, R76, 0xff, RZ, 0xc0, !PT ;  /* 0x000000ff4c027812 */ /* 0x000fe200078ec0ff */
[----:B------:R-:W-:Y:S01]  /*7aa0*/  @!P6 HADD2 R139, -R194.H0_H0, -RZ.H0_H0 ;  /* 0xa00000ffc28be230 */ /* 0x000fe20000000900 */
[----:B------:R-:W-:Y:S02]  /*7ab0*/  ISETP.LE.U32.AND P1, PT, R49, UR12, PT ;  /* 0x0000000c31007c0c */ /* 0x000fe4000bf23070 */
[----:B------:R-:W-:-:S02]  /*7ac0*/  SHF.R.U32.HI R24, RZ, 0x10, R6 ;  /* 0x00000010ff187819 */ /* 0x000fc40000011606 */
[----:B------:R-:W-:Y:S01]  /*7ad0*/  LOP3.LUT R10, R7, UR25, R28, 0x96, !PT ;  /* 0x00000019070a7c12 */ /* 0x000fe2000f8e961c */
[----:B------:R-:W-:Y:S01]  /*7ae0*/  IMAD.MOV.U32 R28, RZ, RZ, R109 ;  /* 0x000000ffff1c7224 */ /* 0x000fe200078e006d */
[C---:B------:R-:W-:Y:S01]  /*7af0*/  LOP3.LUT R9, R6.reuse, 0xff, RZ, 0xc0, !PT ;  /* 0x000000ff06097812 */ /* 0x040fe200078ec0ff */
[----:B------:R-:W-:Y:S01]  /*7b00*/  IMAD.MOV.U32 R109, RZ, RZ, R107 ;  /* 0x000000ffff6d7224 */ /* 0x000fe200078e006b */
[----:B------:R-:W-:Y:S01]  /*7b10*/  SHF.R.U32.HI R8, RZ, 0x18, R6 ;  /* 0x00000018ff087819 */ /* 0x000fe20000011606 */
[----:B------:R-:W-:Y:S02]  /*7b20*/  @!P3 HADD2 R137, -R202.H0_H0, -RZ.H0_H0 ;  /* 0xa00000ffca89b230 */ /* 0x000fe40000000900 */
[----:B------:R-:W-:Y:S01]  /*7b30*/  IMAD.MOV.U32 R107, RZ, RZ, R27 ;  /* 0x000000ffff6b7224 */ /* 0x000fe200078e001b */
[----:B------:R-:W-:Y:S01]  /*7b40*/  LOP3.LUT R27, R6, 0xffff, RZ, 0xc0, !PT ;  /* 0x0000ffff061b7812 */ /* 0x000fe200078ec0ff */
[----:B------:R-:W-:Y:S01]  /*7b50*/  IMAD.WIDE.U32 R6, R89, -0x2daee0ad, RZ ;  /* 0xd2511f5359067825 */ /* 0x000fe200078e00ff */
[----:B------:R-:W-:Y:S01]  /*7b60*/  HMMA.16816.F32 R132, R64, R80, R12 ;  /* 0x000000504084723c */ /* 0x000fe2000000180c */
[----:B------:R-:W-:-:S02]  /*7b70*/  @!P3 PRMT R202, R137, 0x5410, RZ ;  /* 0x0000541089cab816 */ /* 0x000fc400000000ff */
[----:B------:R-:W-:Y:S01]  /*7b80*/  @!P1 HADD2 R146, -R193.H0_H0, -RZ.H0_H0 ;  /* 0xa00000ffc1929230 */ /* 0x000fe20000000900 */
[----:B------:R-:W-:Y:S01]  /*7b90*/  ISETP.LE.U32.AND P3, PT, R2, UR12, PT ;  /* 0x0000000c02007c0c */ /* 0x000fe2000bf63070 */
[----:B------:R-:W-:Y:S01]  /*7ba0*/  IMAD.MOV.U32 R89, RZ, RZ, R18 ;  /* 0x000000ffff597224 */ /* 0x000fe200078e0012 */
[----:B------:R-:W-:Y:S01]  /*7bb0*/  LOP3.LUT R2, R87, 0xff, RZ, 0xc0, !PT ;  /* 0x000000ff57027812 */ /* 0x000fe200078ec0ff */
[----:B------:R-:W-:Y:S01]  /*7bc0*/  IMAD.MOV.U32 R137, RZ, RZ, R35 ;  /* 0x000000ffff897224 */ /* 0x000fe200078e0023 */
[----:B------:R-:W-:Y:S01]  /*7bd0*/  PRMT R87, R96, 0x5410, R5 ;  /* 0x0000541060577816 */ /* 0x000fe20000000005 */
[----:B------:R-:W-:Y:S01]  /*7be0*/  IMAD.MOV.U32 R96, RZ, RZ, R117 ;  /* 0x000000ffff607224 */ /* 0x000fe200078e0075 */
[----:B------:R-:W-:Y:S01]  /*7bf0*/  PRMT R86, R2, 0x5410, R95 ;  /* 0x0000541002567816 */ /* 0x000fe2000000005f */
[----:B------:R-:W-:Y:S01]  /*7c00*/  IMAD.MOV.U32 R95, RZ, RZ, R110 ;  /* 0x000000ffff5f7224 */ /* 0x000fe200078e006e */
[C---:B------:R-:W-:Y:S01]  /*7c10*/  LOP3.LUT R2, R22.reuse, 0xffff, RZ, 0xc0, !PT ;  /* 0x0000ffff16027812 */ /* 0x040fe200078ec0ff */
[----:B------:R-:W-:Y:S01]  /*7c20*/  IMAD.MOV.U32 R110, RZ, RZ, R41 ;  /* 0x000000ffff6e7224 */ /* 0x000fe200078e0029 */
[----:B------:R-:W-:Y:S01]  /*7c30*/  LOP3.LUT R5, R22, 0xff, RZ, 0xc0, !PT ;  /* 0x000000ff16057812 */ /* 0x000fe200078ec0ff */
[----:B------:R-:W-:Y:S01]  /*7c40*/  IMAD.MOV.U32 R41, RZ, RZ, R23 ;  /* 0x000000ffff297224 */ /* 0x000fe200078e0017 */
[----:B------:R-:W-:Y:S01]  /*7c50*/  SHF.R.U32.HI R2, RZ, 0x8, R2 ;  /* 0x00000008ff027819 */ /* 0x000fe20000011602 */
[----:B------:R-:W-:Y:S01]  /*7c60*/  @!P3 HADD2 R141, -R201.H0_H0, -RZ.H0_H0 ;  /* 0xa00000ffc98db230 */ /* 0x000fe20000000900 */
[----:B------:R-:W-:Y:S01]  /*7c70*/  LOP3.LUT R12, R7, UR25, R84, 0x96, !PT ;  /* 0x00000019070c7c12 */ /* 0x000fe2000f8e9654 */
[----:B------:R-:W-:Y:S01]  /*7c80*/  IMAD.MOV.U32 R117, RZ, RZ, R251 ;  /* 0x000000ffff757224 */ /* 0x000fe200078e00fb */
[----:B------:R-:W-:-:S02]  /*7c90*/  LOP3.LUT R2, R2, 0xffff, RZ, 0xc0, !PT ;  /* 0x0000ffff02027812 */ /* 0x000fc400078ec0ff */
[----:B------:R-:W-:Y:S02]  /*7ca0*/  @!P3 PRMT R201, R141, 0x5410, RZ ;  /* 0x000054108dc9b816 */ /* 0x000fe400000000ff */
[----:B------:R-:W-:Y:S01]  /*7cb0*/  ISETP.LE.U32.AND P3, PT, R5, UR12, PT ;  /* 0x0000000c05007c0c */ /* 0x000fe2000bf63070 */
[----:B------:R-:W-:Y:S01]  /*7cc0*/  FFMA.FTZ R5, R148, UR43, -R25 ;  /* 0x0000002b94057c23 */ /* 0x000fe20008010819 */
[----:B------:R-:W-:Y:S02]  /*7cd0*/  ISETP.LE.U32.AND P4, PT, R2, UR12, PT ;  /* 0x0000000c02007c0c */ /* 0x000fe4000bf83070 */
[----:B------:R-:W-:Y:S02]  /*7ce0*/  SHF.R.U32.HI R2, RZ, 0x10, R22 ;  /* 0x00000010ff027819 */ /* 0x000fe40000011616 */
[----:B------:R-:W-:Y:S02]  /*7cf0*/  LOP3.LUT R13, R6, 0xffff, RZ, 0xc0, !PT ;  /* 0x0000ffff060d7812 */ /* 0x000fe400078ec0ff */
[----:B------:R-:W-:-:S02]  /*7d00*/  LOP3.LUT R2, R2, 0xff, RZ, 0xc0, !PT ;  /* 0x000000ff02027812 */ /* 0x000fc400078ec0ff */
[----:B------:R-:W-:Y:S02]  /*7d10*/  LOP3.LUT R16, R6, 0xff, RZ, 0xc0, !PT ;  /* 0x000000ff06107812 */ /* 0x000fe400078ec0ff */
[--C-:B------:R-:W-:Y:S01]  /*7d20*/  SHF.R.U32.HI R15, RZ, 0x10, R6.reuse ;  /* 0x00000010ff0f7819 */ /* 0x100fe20000011606 */
[----:B------:R-:W-:Y:S01]  /*7d30*/  @!P3 HADD2 R142, -R199.H0_H0, -RZ.H0_H0 ;  /* 0xa00000ffc78eb230 */ /* 0x000fe20000000900 */
[----:B------:R-:W-:Y:S01]  /*7d40*/  SHF.R.U32.HI R14, RZ, 0x18, R6 ;  /* 0x00000018ff0e7819 */ /* 0x000fe20000011606 */
[----:B------:R-:W-:Y:S02]  /*7d50*/  @!P4 HADD2 R143, -R198.H0_H0, -RZ.H0_H0 ;  /* 0xa00000ffc68fc230 */ /* 0x000fe40000000900 */
[----:B------:R-:W-:Y:S01]  /*7d60*/  IMAD.WIDE.U32 R6, R29, -0x2daee0ad, RZ ;  /* 0xd2511f531d067825 */ /* 0x000fe200078e00ff */
[----:B------:R-:W-:-:S03]  /*7d70*/  @!P1 PRMT R193, R146, 0x5410, RZ ;  /* 0x0000541092c19816 */ /* 0x000fc600000000ff */
[----:B------:R-:W-:Y:S01]  /*7d80*/  FFMA.FTZ R29, R225, UR43, -R19 ;  /* 0x0000002be11d7c23 */ /* 0x000fe20008010813 */
[----:B------:R-:W-:Y:S02]  /*7d90*/  @!P3 PRMT R199, R142, 0x5410, RZ ;  /* 0x000054108ec7b816 */ /* 0x000fe400000000ff */
[----:B------:R-:W-:Y:S02]  /*7da0*/  ISETP.LE.U32.AND P3, PT, R2, UR12, PT ;  /* 0x0000000c02007c0c */ /* 0x000fe4000bf63070 */
[----:B------:R-:W-:Y:S02]  /*7db0*/  SHF.R.U32.HI R2, RZ, 0x18, R22 ;  /* 0x00000018ff027819 */ /* 0x000fe40000011616 */
[----:B------:R-:W-:Y:S02]  /*7dc0*/  @!P4 PRMT R198, R143, 0x5410, RZ ;  /* 0x000054108fc6c816 */ /* 0x000fe400000000ff */
[----:B------:R-:W-:Y:S02]  /*7dd0*/  ISETP.LE.U32.AND P4, PT, R2, UR12, PT ;  /* 0x0000000c02007c0c */ /* 0x000fe4000bf83070 */
[----:B------:R-:W-:-:S02]  /*7de0*/  SHF.R.U32.HI R2, RZ, 0x8, R77 ;  /* 0x00000008ff027819 */ /* 0x000fc4000001164d */
[----:B------:R-:W-:Y:S02]  /*7df0*/  LOP3.LUT R18, R6, 0xffff, RZ, 0xc0, !PT ;  /* 0x0000ffff06127812 */ /* 0x000fe400078ec0ff */
[----:B------:R-:W-:Y:S01]  /*7e00*/  LOP3.LUT R2, R2, 0xffff, RZ, 0xc0, !PT ;  /* 0x0000ffff02027812 */ /* 0x000fe200078ec0ff */
[----:B------:R-:W-:Y:S01]  /*7e10*/  @!P3 HADD2 R144, -R196.H0_H0, -RZ.H0_H0 ;  /* 0xa00000ffc490b230 */ /* 0x000fe20000000900 */
[----:B------:R-:W-:Y:S02]  /*7e20*/  LOP3.LUT R23, R6, 0xff, RZ, 0xc0, !PT ;  /* 0x000000ff06177812 */ /* 0x000fe400078ec0ff */
[----:B------:R-:W-:Y:S02]  /*7e30*/  SHF.R.U32.HI R22, RZ, 0x10, R6 ;  /* 0x00000010ff167819 */ /* 0x000fe40000011606 */
[----:B------:R-:W-:Y:S01]  /*7e40*/  @!P3 PRMT R196, R144, 0x5410, RZ ;  /* 0x0000541090c4b816 */ /* 0x000fe200000000ff */
[----:B------:R-:W-:Y:S01]  /*7e50*/  @!P4 HADD2 R145, -R195.H0_H0, -RZ.H0_H0 ;  /* 0xa00000ffc391c230 */ /* 0x000fe20000000900 */
[----:B------:R-:W-:Y:S01]  /*7e60*/  ISETP.LE.U32.AND P3, PT, R2, UR12, PT ;  /* 0x0000000c02007c0c */ /* 0x000fe2000bf63070 */
[----:B------:R-:W-:Y:S01]  /*7e70*/  IMAD.MOV.U32 R144, RZ, RZ, R114 ;  /* 0x000000ffff907224 */ /* 0x000fe200078e0072 */
[----:B------:R-:W-:Y:S01]  /*7e80*/  LOP3.LUT R2, R85, 0xff, RZ, 0xc0, !PT ;  /* 0x000000ff55027812 */ /* 0x000fe200078ec0ff */
[----:B------:R-:W-:Y:S01]  /*7e90*/  IMAD.MOV.U32 R114, RZ, RZ, R36 ;  /* 0x000000ffff727224 */ /* 0x000fe200078e0024 */
[----:B------:R-:W-:Y:S01]  /*7ea0*/  @!P4 PRMT R195, R145, 0x5410, RZ ;  /* 0x0000541091c3c816 */ /* 0x000fe200000000ff */
[----:B------:R-:W-:Y:S01]  /*7eb0*/  IMAD.MOV.U32 R36, RZ, RZ, R37 ;  /* 0x000000ffff247224 */ /* 0x000fe200078e0025 */
[----:B------:R-:W-:Y:S01]  /*7ec0*/  ISETP.LE.U32.AND P4, PT, R2, UR12, PT ;  /* 0x0000000c02007c0c */ /* 0x000fe2000bf83070 */
[----:B------:R-:W-:Y:S01]  /*7ed0*/  IMAD.MOV.U32 R37, RZ, RZ, R252 ;  /* 0x000000ffff257224 */ /* 0x000fe200078e00fc */
[----:B------:R-:W-:Y:S01]  /*7ee0*/  SHF.R.U32.HI R2, RZ, 0x10, R21 ;  /* 0x00000010ff027819 */ /* 0x000fe20000011615 */
[----:B------:R-:W-:Y:S01]  /*7ef0*/  IMAD.MOV.U32 R145, RZ, RZ, R110 ;  /* 0x000000ffff917224 */ /* 0x000fe200078e006e */
[----:B------:R-:W-:Y:S01]  /*7f00*/  SHF.R.U32.HI R20, RZ, 0x18, R6 ;  /* 0x00000018ff147819 */ /* 0x000fe20000011606 */
[----:B------:R-:W-:Y:S01]  /*7f10*/  IMAD.MOV.U32 R110, RZ, RZ, R109 ;  /* 0x000000ffff6e7224 */ /* 0x000fe200078e006d */
[----:B------:R-:W-:Y:S01]  /*7f20*/  LOP3.LUT R2, R2, 0xff, RZ, 0xc0, !PT ;  /* 0x000000ff02027812 */ /* 0x000fe200078ec0ff */
[----:B------:R1:W-:Y:S01]  /*7f30*/  MUFU.EX2 R6, R5 ;  /* 0x0000000500067308 */ /* 0x0003e20000000800 */
[----:B------:R-:W-:Y:S01]  /*7f40*/  @!P3 HADD2 R148, -R175.H0_H0, -RZ.H0_H0 ;  /* 0xa00000ffaf94b230 */ /* 0x000fe20000000900 */
[----:B------:R-:W-:Y:S01]  /*7f50*/  @!P6 PRMT R194, R139, 0x5410, RZ ;  /* 0x000054108bc2e816 */ /* 0x000fe200000000ff */
[----:B------:R-:W-:Y:S01]  /*7f60*/  IMAD.MOV.U32 R109, RZ, RZ, R250 ;  /* 0x000000ffff6d7224 */ /* 0x000fe200078e00fa */
[----:B------:R-:W-:Y:S01]  /*7f70*/  ISETP.LE.U32.AND P1, PT, R2, UR12, PT ;  /* 0x0000000c02007c0c */ /* 0x000fe2000bf23070 */
[----:B------:R-:W-:Y:S01]  /*7f80*/  FFMA.FTZ R2, R147, UR43, -R25 ;  /* 0x0000002b93027c23 */ /* 0x000fe20008010819 */
[----:B------:R-:W-:Y:S01]  /*7f90*/  ISETP.LE.U32.AND P6, PT, R43, UR12, PT ;  /* 0x0000000c2b007c0c */ /* 0x000fe2000bfc3070 */
[----:B------:R-:W-:Y:S01]  /*7fa0*/  @!P4 HADD2 R147, -R173.H0_H0, -RZ.H0_H0 ;  /* 0xa00000ffad93c230 */ /* 0x000fe20000000900 */
[----:B------:R-:W-:Y:S01]  /*7fb0*/  @!P3 PRMT R175, R148, 0x5410, RZ ;  /* 0x0000541094afb816 */ /* 0x000fe200000000ff */
[----:B------:R2:W3:Y:S01]  /*7fc0*/  MUFU.EX2 R252, R2 ;  /* 0x0000000200fc7308 */ /* 0x0004e20000000800 */
[----:B------:R-:W-:Y:S01]  /*7fd0*/  LOP3.LUT R11, R7, UR25, R26, 0x96, !PT ;  /* 0x00000019070b7c12 */ /* 0x000fe2000f8e961a */
[----:B------:R-:W-:Y:S01]  /*7fe0*/  IMAD.MOV.U32 R111, RZ, RZ, R37 ;  /* 0x000000ffff6f7224 */ /* 0x000fe200078e0025 */
[----:B------:R-:W-:Y:S01]  /*7ff0*/  @!P4 PRMT R173, R147, 0x5410, RZ ;  /* 0x0000541093adc816 */ /* 0x000fe200000000ff */
[----:B------:R-:W-:Y:S01]  /*8000*/  IMAD.MOV.U32 R139, RZ, RZ, R122 ;  /* 0x000000ffff8b7224 */ /* 0x000fe200078e007a */
[----:B------:R-:W-:Y:S01]  /*8010*/  SHF.R.U32.HI R7, RZ, 0x18, R30 ;  /* 0x00000018ff077819 */ /* 0x000fe2000001161e */
[----:B------:R-:W-:Y:S01]  /*8020*/  FFMA.FTZ R26, R224, UR43, -R25 ;  /* 0x0000002be01a7c23 */ /* 0x000fe20008010819 */
[----:B------:R-:W-:Y:S01]  /*8030*/  @!P2 PRMT R191, R138, 0x5410, RZ ;  /* 0x000054108abfa816 */ /* 0x000fe200000000ff */
[----:B-1----:R-:W-:Y:S01]  /*8040*/  FFMA.FTZ R5, R150, UR43, -R19 ;  /* 0x0000002b96057c23 */ /* 0x002fe20008010813 */
[----:B------:R-:W-:Y:S01]  /*8050*/  ISETP.LE.U32.AND P2, PT, R39, UR12, PT ;  /* 0x0000000c27007c0c */ /* 0x000fe2000bf43070 */
[----:B------:R-:W-:-:S02]  /*8060*/  IMAD.MOV.U32 R138, RZ, RZ, R120 ;  /* 0x000000ffff8a7224 */ /* 0x000fc400078e0078 */
[----:B------:R1:W-:Y:S01]  /*8070*/  MUFU.EX2 R251, R5 ;  /* 0x0000000500fb7308 */ /* 0x0003e20000000800 */
[----:B--2---:R-:W-:-:S04]  /*8080*/  LOP3.LUT R2, R21, 0xff, RZ, 0xc0, !PT ;  /* 0x000000ff15027812 */ /* 0x004fc800078ec0ff */
[----:B------:R-:W-:Y:S02]  /*8090*/  ISETP.LE.U32.AND P3, PT, R2, UR12, PT ;  /* 0x0000000c02007c0c */ /* 0x000fe4000bf63070 */
[----:B------:R-:W-:-:S04]  /*80a0*/  LOP3.LUT R2, R21, 0xffff, RZ, 0xc0, !PT ;  /* 0x0000ffff15027812 */ /* 0x000fc800078ec0ff */
[----:B------:R-:W-:Y:S01]  /*80b0*/  SHF.R.U32.HI R2, RZ, 0x8, R2 ;  /* 0x00000008ff027819 */ /* 0x000fe20000011602 */
[----:B-1----:R-:W-:Y:S01]  /*80c0*/  FFMA.FTZ R5, R149, UR43, -R19 ;  /* 0x0000002b95057c23 */ /* 0x002fe20008010813 */
[----:B------:R-:W-:Y:S02]  /*80d0*/  @!P6 HADD2 R149, -R172.H0_H0, -RZ.H0_H0 ;  /* 0xa00000ffac95e230 */ /* 0x000fe40000000900 */
[----:B------:R-:W-:Y:S01]  /*80e0*/  LOP3.LUT R2, R2, 0xffff, RZ, 0xc0, !PT ;  /* 0x0000ffff02027812 */ /* 0x000fe200078ec0ff */
[----:B------:R3:W1:Y:S03]  /*80f0*/  MUFU.EX2 R250, R5 ;  /* 0x0000000500fa7308 */ /* 0x0006660000000800 */
[----:B------:R-:W-:Y:S02]  /*8100*/  ISETP.LE.U32.AND P4, PT, R2, UR12, PT ;  /* 0x0000000c02007c0c */ /* 0x000fe4000bf83070 */
[----:B------:R-:W-:Y:S01]  /*8110*/  SHF.R.U32.HI R2, RZ, 0x18, R21 ;  /* 0x00000018ff027819 */ /* 0x000fe20000011615 */
[----:B------:R-:W-:Y:S01]  /*8120*/  IMAD.MOV.U32 R21, RZ, RZ, R117 ;  /* 0x000000ffff157224 */ /* 0x000fe200078e0075 */
[----:B------:R-:W-:-:S02]  /*8130*/  @!P6 PRMT R172, R149, 0x5410, RZ ;  /* 0x0000541095ace816 */ /* 0x000fc400000000ff */
[----:B------:R-:W-:Y:S02]  /*8140*/  ISETP.LE.U32.AND P6, PT, R2, UR12, PT ;  /* 0x0000000c02007c0c */ /* 0x000fe4000bfc3070 */
[----:B---3--:R-:W-:Y:S02]  /*8150*/  F2FP.F16.F32.PACK_AB R5, R252, R6 ;  /* 0x00000006fc05723e */ /* 0x008fe400000000ff */
[----:B-1----:R-:W-:Y:S02]  /*8160*/  F2FP.F16.F32.PACK_AB R2, R250, R251 ;  /* 0x000000fbfa02723e */ /* 0x002fe400000000ff */
[C---:B------:R-:W-:Y:S02]  /*8170*/  PRMT R151, R5.reuse, 0x7610, R151 ;  /* 0x0000761005977816 */ /* 0x040fe40000000097 */
[----:B------:R-:W-:Y:S02]  /*8180*/  PRMT R150, R5, 0x7632, R150 ;  /* 0x0000763205967816 */ /* 0x000fe40000000096 */
[----:B------:R-:W-:Y:S01]  /*8190*/  LOP3.LUT R5, R79, 0xff, RZ, 0xc0, !PT ;  /* 0x000000ff4f057812 */ /* 0x000fe200078ec0ff */
[----:B------:R-:W-:Y:S01]  /*81a0*/  @!P3 HADD2 R217, -R151.H0_H0, -RZ.H0_H0 ;  /* 0xa00000ff97d9b230 */ /* 0x000fe20000000900 */
[C---:B------:R-:W-:Y:S01]  /*81b0*/  PRMT R149, R2.reuse, 0x7610, R149 ;  /* 0x0000761002957816 */ /* 0x040fe20000000095 */
[----:B------:R-:W-:Y:S01]  /*81c0*/  @!P4 HADD2 R219, -R150.H0_H0, -RZ.H0_H0 ;  /* 0xa00000ff96dbc230 */ /* 0x000fe20000000900 */
[----:B------:R-:W-:-:S02]  /*81d0*/  PRMT R148, R2, 0x7632, R148 ;  /* 0x0000763202947816 */ /* 0x000fc40000000094 */
[C---:B------:R-:W-:Y:S01]  /*81e0*/  LOP3.LUT R2, R30.reuse, 0xffff, RZ, 0xc0, !PT ;  /* 0x0000ffff1e027812 */ /* 0x040fe200078ec0ff */
[----:B------:R-:W-:Y:S01]  /*81f0*/  @!P1 HADD2 R218, -R149.H0_H0, -RZ.H0_H0 ;  /* 0xa00000ff95da9230 */ /* 0x000fe20000000900 */
[----:B------:R-:W-:Y:S02]  /*8200*/  PRMT R85, R151, 0x5410, R150 ;  /* 0x0000541097557816 */ /* 0x000fe40000000096 */
[----:B------:R-:W-:Y:S01]  /*8210*/  @!P3 PRMT R151, R217, 0x5410, RZ ;  /* 0x00005410d997b816 */ /* 0x000fe200000000ff */
[----:B------:R-:W-:Y:S01]  /*8220*/  IMAD.MOV.U32 R217, RZ, RZ, R6 ;  /* 0x000000ffffd97224 */ /* 0x000fe200078e0006 */
[----:B------:R-:W-:Y:S01]  /*8230*/  ISETP.LE.U32.AND P3, PT, R5, UR12, PT ;  /* 0x0000000c05007c0c */ /* 0x000fe2000bf63070 */
[----:B------:R-:W-:Y:S01]  /*8240*/  FFMA.FTZ R6, R179, UR43, -R25 ;  /* 0x0000002bb3067c23 */ /* 0x000fe20008010819 */
[----:B------:R-:W-:Y:S02]  /*8250*/  SHF.R.U32.HI R5, RZ, 0x8, R2 ;  /* 0x00000008ff057819 */ /* 0x000fe40000011602 */
[----:B------:R-:W-:-:S02]  /*8260*/  LOP3.LUT R2, R30, 0xff, RZ, 0xc0, !PT ;  /* 0x000000ff1e027812 */ /* 0x000fc400078ec0ff */
[----:B------:R-:W-:Y:S02]  /*8270*/  PRMT R84, R149, 0x5410, R148 ;  /* 0x0000541095547816 */ /* 0x000fe40000000094 */
[----:B------:R-:W-:Y:S01]  /*8280*/  PRMT R80, R2, 0x5410, R5 ;  /* 0x0000541002507816 */ /* 0x000fe20000000005 */
[----:B------:R-:W-:Y:S01]  /*8290*/  FFMA.FTZ R5, R178, UR43, -R25 ;  /* 0x0000002bb2057c23 */ /* 0x000fe20008010819 */
[----:B------:R-:W-:Y:S01]  /*82a0*/  @!P1 PRMT R149, R218, 0x5410, RZ ;  /* 0x00005410da959816 */ /* 0x000fe200000000ff */
[----:B------:R-:W-:Y:S01]  /*82b0*/  IMAD.MOV.U32 R218, RZ, RZ, R110 ;  /* 0x000000ffffda7224 */ /* 0x000fe200078e006e */
[----:B------:R-:W-:Y:S01]  /*82c0*/  SHF.R.U32.HI R2, RZ, 0x10, R30 ;  /* 0x00000010ff027819 */ /* 0x000fe2000001161e */
[----:B------:R-:W-:Y:S02]  /*82d0*/  IMAD.MOV.U32 R110, RZ, RZ, R32 ;  /* 0x000000ffff6e7224 */ /* 0x000fe400078e0020 */
[----:B------:R-:W-:Y:S02]  /*82e0*/  @!P6 HADD2 R178, -R148.H0_H0, -RZ.H0_H0 ;  /* 0xa00000ff94b2e230 */ /* 0x000fe40000000900 */
[----:B------:R-:W-:Y:S01]  /*82f0*/  IMAD.MOV.U32 R32, RZ, RZ, R249 ;  /* 0x000000ffff207224 */ /* 0x000fe200078e00f9 */
[----:B------:R-:W-:Y:S01]  /*8300*/  ISETP.LE.U32.AND P1, PT, R8, UR12, PT ;  /* 0x0000000c08007c0c */ /* 0x000fe2000bf23070 */
[----:B------:R-:W-:Y:S01]  /*8310*/  IMAD.MOV.U32 R30, RZ, RZ, R248 ;  /* 0x000000ffff1e7224 */ /* 0x000fe200078e00f8 */
[----:B------:R1:W-:Y:S01]  /*8320*/  MUFU.EX2 R249, R6 ;  /* 0x0000000600f97308 */ /* 0x0003e20000000800 */
[----:B------:R-:W-:Y:S01]  /*8330*/  @!P6 PRMT R148, R178, 0x5410, RZ ;  /* 0x00005410b294e816 */ /* 0x000fe200000000ff */
[----:B------:R-:W-:Y:S01]  /*8340*/  IMAD R178, R4, 0x2, R177 ;  /* 0x0000000204b27824 */ /* 0x000fe200078e02b1 */
[----:B------:R-:W-:-:S02]  /*8350*/  SHF.R.U32.HI R8, RZ, 0x18, R17 ;  /* 0x00000018ff087819 */ /* 0x000fc40000011611 */
[----:B------:R-:W-:Y:S01]  /*8360*/  @!P4 PRMT R150, R219, 0x5410, RZ ;  /* 0x00005410db96c816 */ /* 0x000fe200000000ff */
[----:B------:R-:W-:Y:S01]  /*8370*/  IMAD.MOV.U32 R219, RZ, RZ, R114 ;  /* 0x000000ffffdb7224 */ /* 0x000fe200078e0072 */
[----:B------:R-:W-:Y:S01]  /*8380*/  ISETP.LE.U32.AND P4, PT, R9, UR12, PT ;  /* 0x0000000c09007c0c */ /* 0x000fe2000bf83070 */
[----:B------:R2:W3:Y:S01]  /*8390*/  MUFU.EX2 R248, R5 ;  /* 0x0000000500f87308 */ /* 0x0004e20000000800 */
[----:B------:R-:W-:Y:S01]  /*83a0*/  LOP3.LUT R9, R17, 0xff, RZ, 0xc0, !PT ;  /* 0x000000ff11097812 */ /* 0x000fe200078ec0ff */
[----:B------:R-:W-:Y:S01]  /*83b0*/  IMAD.MOV.U32 R114, RZ, RZ, R33 ;  /* 0x000000ffff727224 */ /* 0x000fe200078e0021 */
[----:B-1----:R-:W-:Y:S02]  /*83c0*/  LOP3.LUT R6, R2, 0xff, RZ, 0xc0, !PT ;  /* 0x000000ff02067812 */ /* 0x002fe400078ec0ff */
[----:B------:R-:W-:Y:S02]  /*83d0*/  LOP3.LUT R2, R48, 0xff, RZ, 0xc0, !PT ;  /* 0x000000ff30027812 */ /* 0x000fe400078ec0ff */
[----:B------:R-:W-:Y:S01]  /*83e0*/  PRMT R79, R6, 0x5410, R7 ;  /* 0x00005410064f7816 */ /* 0x000fe20000000007 */
[----:B------:R-:W-:Y:S01]  /*83f0*/  FFMA.FTZ R6, R220, UR43, -R19 ;  /* 0x0000002bdc067c23 */ /* 0x000fe20008010813 */
[----:B------:R-:W-:-:S02]  /*8400*/  PRMT R77, R2, 0x5410, R50 ;  /* 0x00005410024d7816 */ /* 0x000fc40000000032 */
[----:B------:R-:W-:Y:S01]  /*8410*/  SHF.R.U32.HI R2, RZ, 0x8, R88 ;  /* 0x00000008ff027819 */ /* 0x000fe20000011658 */
[----:B------:R-:W-:Y:S01]  /*8420*/  IMAD.MOV.U32 R88, RZ, RZ, R36 ;  /* 0x000000ffff587224 */ /* 0x000fe200078e0024 */
[----:B--2---:R-:W-:Y:S01]  /*8430*/  SHF.R.U32.HI R5, RZ, 0x8, R42 ;  /* 0x00000008ff057819 */ /* 0x004fe2000001162a */
[----:B------:R-:W1:Y:S01]  /*8440*/  LDSM.16.MT88.4 R36, [R178+0x6000] ;  /* 0x00600000b224783b */ /* 0x000e620000004200 */
[----:B------:R-:W-:Y:S02]  /*8450*/  LOP3.LUT R2, R2, 0xffff, RZ, 0xc0, !PT ;  /* 0x0000ffff02027812 */ /* 0x000fe400078ec0ff */
[----:B------:R-:W-:Y:S02]  /*8460*/  PRMT R78, R78, 0x5410, R5 ;  /* 0x000054104e4e7816 */ /* 0x000fe40000000005 */
[----:B------:R-:W-:Y:S02]  /*8470*/  ISETP.LE.U32.AND P6, PT, R2, UR12, PT ;  /* 0x0000000c02007c0c */ /* 0x000fe4000bfc3070 */
[----:B---3--:R-:W-:-:S02]  /*8480*/  F2FP.F16.F32.PACK_AB R2, R248, R249 ;  /* 0x000000f9f802723e */ /* 0x008fc400000000ff */
[----:B------:R-:W-:Y:S01]  /*8490*/  LOP3.LUT R5, R24, 0xff, RZ, 0xc0, !PT ;  /* 0x000000ff18057812 */ /* 0x000fe200078ec0ff */
[----:B------:R-:W-:Y:S01]  /*84a0*/  FFMA.FTZ R24, R227, UR43, -R19 ;  /* 0x0000002be3187c23 */ /* 0x000fe20008010813 */
[C---:B------:R-:W-:Y:S02]  /*84b0*/  PRMT R147, R2.reuse, 0x7610, R147 ;  /* 0x0000761002937816 */ /* 0x040fe40000000093 */
[----:B------:R-:W-:Y:S02]  /*84c0*/  PRMT R146, R2, 0x7632, R146 ;  /* 0x0000763202927816 */ /* 0x000fe40000000092 */
[----:B------:R-:W-:Y:S01]  /*84d0*/  SHF.R.U32.HI R2, RZ, 0x8, R13 ;  /* 0x00000008ff027819 */ /* 0x000fe2000001160d */
[----:B------:R-:W-:Y:S01]  /*84e0*/  @!P2 HADD2 R179, -R147.H0_H0, -RZ.H0_H0 ;  /* 0xa00000ff93b3a230 */ /* 0x000fe20000000900 */
[----:B------:R-:W-:Y:S01]  /*84f0*/  PRMT R81, R147, 0x5410, R146 ;  /* 0x0000541093517816 */ /* 0x000fe20000000092 */
[----:B------:R-:W-:Y:S01]  /*8500*/  IMAD.MOV.U32 R13, RZ, RZ, R245 ;  /* 0x000000ffff0d7224 */ /* 0x000fe200078e00f5 */
[----:B------:R-:W-:Y:S01]  /*8510*/  PRMT R76, R16, 0x5410, R2 ;  /* 0x00005410104c7816 */ /* 0x000fe20000000002 */
[----:B------:R-:W-:Y:S01]  /*8520*/  MUFU.EX2 R245, R6 ;  /* 0x0000000600f57308 */ /* 0x000fe20000000800 */
[----:B------:R-:W-:Y:S01]  /*8530*/  LOP3.LUT R2, R15, 0xff, RZ, 0xc0, !PT ;  /* 0x000000ff0f027812 */ /* 0x000fe200078ec0ff */
[----:B------:R-:W-:Y:S01]  /*8540*/  @!P6 HADD2 R220, -R146.H0_H0, -RZ.H0_H0 ;  /* 0xa00000ff92dce230 */ /* 0x000fe20000000900 */
[----:B------:R-:W-:Y:S01]  /*8550*/  @!P2 PRMT R147, R179, 0x5410, RZ ;  /* 0x00005410b393a816 */ /* 0x000fe200000000ff */
[----:B------:R-:W-:Y:S01]  /*8560*/  IMAD.MOV.U32 R15, RZ, RZ, R41 ;  /* 0x000000ffff0f7224 */ /* 0x000fe200078e0029 */
[----:B------:R-:W-:Y:S01]  /*8570*/  PRMT R61, R2, 0x5410, R14 ;  /* 0x00005410023d7816 */ /* 0x000fe2000000000e */
[----:B------:R-:W-:Y:S01]  /*8580*/  IMAD.MOV.U32 R14, RZ, RZ, R246 ;  /* 0x000000ffff0e7224 */ /* 0x000fe200078e00f6 */
[----:B------:R-:W-:Y:S01]  /*8590*/  ISETP.LE.U32.AND P2, PT, R5, UR12, PT ;  /* 0x0000000c05007c0c */ /* 0x000fe2000bf43070 */
[----:B------:R-:W-:Y:S01]  /*85a0*/  FFMA.FTZ R5, R222, UR43, -R19 ;  /* 0x0000002bde057c23 */ /* 0x000fe20008010813 */
[----:B------:R-:W-:Y:S01]  /*85b0*/  LOP3.LUT R2, R17, 0xffff, RZ, 0xc0, !PT ;  /* 0x0000ffff11027812 */ /* 0x000fe200078ec0ff */
[----:B------:R-:W2:Y:S01]  /*85c0*/  LDSM.16.MT88.4 R40, [R178+0x6800] ;  /* 0x00680000b228783b */ /* 0x000ea20000004200 */
[----:B------:R-:W-:Y:S01]  /*85d0*/  @!P6 PRMT R146, R220, 0x5410, RZ ;  /* 0x00005410dc92e816 */ /* 0x000fe200000000ff */
[----:B------:R3:W4:Y:S01]  /*85e0*/  MUFU.EX2 R246, R5 ;  /* 0x0000000500f67308 */ /* 0x0007220000000800 */
[----:B------:R-:W-:Y:S01]  /*85f0*/  SHF.R.U32.HI R7, RZ, 0x8, R2 ;  /* 0x00000008ff077819 */ /* 0x000fe20000011602 */
[----:B------:R-:W-:Y:S01]  /*8600*/  IMAD.MOV.U32 R179, RZ, RZ, R32 ;  /* 0x000000ffffb37224 */ /* 0x000fe200078e0020 */
[----:B------:R-:W-:Y:S01]  /*8610*/  SHF.R.U32.HI R2, RZ, 0x8, R18 ;  /* 0x00000008ff027819 */ /* 0x000fe20000011612 */
[----:B------:R-:W-:Y:S01]  /*8620*/  FFMA.FTZ R18, R223, UR43, -R25 ;  /* 0x0000002bdf127c23 */ /* 0x000fe20008010819 */
[----:B------:R-:W-:Y:S01]  /*8630*/  PRMT R50, R9, 0x5410, R7 ;  /* 0x0000541009327816 */ /* 0x000fe20000000007 */
[----:B------:R-:W-:Y:S01]  /*8640*/  FFMA.FTZ R16, R229, UR43, -R19 ;  /* 0x0000002be5107c23 */ /* 0x000fe20008010813 */
[----:B------:R-:W-:Y:S01]  /*8650*/  PRMT R48, R23, 0x5410, R2 ;  /* 0x0000541017307816 */ /* 0x000fe20000000002 */
[----:B------:R-:W-:Y:S01]  /*8660*/  IMAD.MOV.U32 R23, RZ, RZ, R231 ;  /* 0x000000ffff177224 */ /* 0x000fe200078e00e7 */
[----:B------:R-:W-:Y:S01]  /*8670*/  LOP3.LUT R2, R22, 0xff, RZ, 0xc0, !PT ;  /* 0x000000ff16027812 */ /* 0x000fe200078ec0ff */
[----:B------:R-:W-:Y:S01]  /*8680*/  IMAD.MOV.U32 R22, RZ, RZ, R30 ;  /* 0x000000ffff167224 */ /* 0x000fe200078e001e */
[----:B------:R-:W-:Y:S01]  /*8690*/  SHF.R.U32.HI R9, RZ, 0x18, R12 ;  /* 0x00000018ff097819 */ /* 0x000fe2000001160c */
[----:B------:R-:W-:Y:S01]  /*86a0*/  IMAD.MOV.U32 R30, RZ, RZ, R217 ;  /* 0x000000ffff1e7224 */ /* 0x000fe200078e00d9 */
[----:B------:R-:W-:Y:S01]  /*86b0*/  PRMT R35, R2, 0x5410, R20 ;  /* 0x0000541002237816 */ /* 0x000fe20000000014 */
[----:B------:R-:W-:Y:S01]  /*86c0*/  FFMA.FTZ R2, R216, UR43, -R25 ;  /* 0x0000002bd8027c23 */ /* 0x000fe20008010819 */
[----:B------:R-:W-:Y:S01]  /*86d0*/  SHF.R.U32.HI R7, RZ, 0x18, R11 ;  /* 0x00000018ff077819 */ /* 0x000fe2000001160b */
[----:B------:R-:W-:Y:S01]  /*86e0*/  IMAD.MOV.U32 R20, RZ, RZ, R15 ;  /* 0x000000ffff147224 */ /* 0x000fe200078e000f */
[----:B---3--:R-:W-:Y:S01]  /*86f0*/  SHF.R.U32.HI R5, RZ, 0x10, R17 ;  /* 0x00000010ff057819 */ /* 0x008fe20000011611 */
[----:B------:R-:W-:Y:S01]  /*8700*/  IMAD.MOV.U32 R17, RZ, RZ, R244 ;  /* 0x000000ffff117224 */ /* 0x000fe200078e00f4 */
[----:B----4-:R-:W-:Y:S01]  /*8710*/  F2FP.F16.F32.PACK_AB R6, R245, R246 ;  /* 0x000000f6f506723e */ /* 0x010fe200000000ff */
[----:B------:R3:W-:Y:S01]  /*8720*/  MUFU.EX2 R244, R2 ;  /* 0x0000000200f47308 */ /* 0x0007e20000000800 */
[----:B------:R-:W-:Y:S01]  /*8730*/  LOP3.LUT R5, R5, 0xff, RZ, 0xc0, !PT ;  /* 0x000000ff05057812 */ /* 0x000fe200078ec0ff */
[----:B------:R-:W-:Y:S01]  /*8740*/  IMAD.MOV.U32 R15, RZ, RZ, R179 ;  /* 0x000000ffff0f7224 */ /* 0x000fe200078e00b3 */
[C---:B------:R-:W-:Y:S01]  /*8750*/  PRMT R143, R6.reuse, 0x7610, R143 ;  /* 0x00007610068f7816 */ /* 0x040fe2000000008f */
[----:B------:R-:W-:Y:S01]  /*8760*/  IMAD.MOV.U32 R217, RZ, RZ, R144 ;  /* 0x000000ffffd97224 */ /* 0x000fe200078e0090 */
[----:B------:R-:W-:Y:S01]  /*8770*/  PRMT R49, R5, 0x5410, R8 ;  /* 0x0000541005317816 */ /* 0x000fe20000000008 */
[----:B------:R-:W-:Y:S01]  /*8780*/  FFMA.FTZ R5, R221, UR43, -R25 ;  /* 0x0000002bdd057c23 */ /* 0x000fe20008010819 */
[----:B------:R-:W-:Y:S01]  /*8790*/  PRMT R142, R6, 0x7632, R142 ;  /* 0x00007632068e7816 */ /* 0x000fe2000000008e */
[----:B------:R-:W-:Y:S01]  /*87a0*/  @!P3 HADD2 R216, -R143.H0_H0, -RZ.H0_H0 ;  /* 0xa00000ff8fd8b230 */ /* 0x000fe20000000900 */
[----:B------:R-:W-:Y:S01]  /*87b0*/  LOP3.LUT R8, R11, 0xff, RZ, 0xc0, !PT ;  /* 0x000000ff0b087812 */ /* 0x000fe200078ec0ff */
[----:B------:R4:W1:Y:S01]  /*87c0*/  MUFU.EX2 R231, R5 ;  /* 0x0000000500e77308 */ /* 0x0008620000000800 */
[----:B------:R-:W-:Y:S01]  /*87d0*/  PRMT R60, R143, 0x5410, R142 ;  /* 0x000054108f3c7816 */ /* 0x000fe2000000008e */
[----:B------:R-:W-:Y:S01]  /*87e0*/  @!P5 HADD2 R221, -R142.H0_H0, -RZ.H0_H0 ;  /* 0xa00000ff8eddd230 */ /* 0x000fe20000000900 */
[----:B------:R-:W-:-:S02]  /*87f0*/  @!P3 PRMT R143, R216, 0x5410, RZ ;  /* 0x00005410d88fb816 */ /* 0x000fc400000000ff */
[----:B---3--:R-:W-:Y:S01]  /*8800*/  LOP3.LUT R2, R10, 0xffff, RZ, 0xc0, !PT ;  /* 0x0000ffff0a027812 */ /* 0x008fe200078ec0ff */
[----:B------:R-:W-:Y:S01]  /*8810*/  IMAD R179, R3, 0x2, R178 ;  /* 0x0000000203b37824 */ /* 0x000fe200078e02b2 */
[----:B------:R-:W-:Y:S01]  /*8820*/  @!P5 PRMT R142, R221, 0x5410, RZ ;  /* 0x00005410dd8ed816 */ /* 0x000fe200000000ff */
[----:B------:R-:W-:Y:S01]  /*8830*/  IMAD.MOV.U32 R144, RZ, RZ, R95 ;  /* 0x000000ffff907224 */ /* 0x000fe200078e005f */
[----:B------:R-:W-:Y:S01]  /*8840*/  SHF.R.U32.HI R2, RZ, 0x8, R2 ;  /* 0x00000008ff027819 */ /* 0x000fe20000011602 */
[----:B------:R-:W-:Y:S01]  /*8850*/  FFMA.FTZ R25, R226, UR43, -R19 ;  /* 0x0000002be2197c23 */ /* 0x000fe20008010813 */
[----:B----4-:R-:W-:Y:S01]  /*8860*/  LOP3.LUT R5, R10, 0xff, RZ, 0xc0, !PT ;  /* 0x000000ff0a057812 */ /* 0x010fe200078ec0ff */
[----:B------:R-:W-:Y:S01]  /*8870*/  IMAD.MOV.U32 R216, RZ, RZ, R30 ;  /* 0x000000ffffd87224 */ /* 0x000fe200078e001e */
[----:B------:R-:W-:Y:S01]  /*8880*/  LOP3.LUT R2, R2, 0xffff, RZ, 0xc0, !PT ;  /* 0x0000ffff02027812 */ /* 0x000fe200078ec0ff */
[----:B------:R-:W-:Y:S01]  /*8890*/  IMAD.MOV.U32 R95, RZ, RZ, R137 ;  /* 0x000000ffff5f7224 */ /* 0x000fe200078e0089 */
[----:B------:R-:W-:-:S02]  /*88a0*/  ISETP.LE.U32.AND P6, PT, R5, UR12, PT ;  /* 0x0000000c05007c0c */ /* 0x000fc4000bfc3070 */
[----:B-1----:R-:W-:Y:S02]  /*88b0*/  F2FP.F16.F32.PACK_AB R5, R244, R231 ;  /* 0x000000e7f405723e */ /* 0x002fe400000000ff */
[----:B------:R-:W-:Y:S02]  /*88c0*/  ISETP.LE.U32.AND P3, PT, R2, UR12, PT ;  /* 0x0000000c02007c0c */ /* 0x000fe4000bf63070 */
[--C-:B------:R-:W-:Y:S02]  /*88d0*/  SHF.R.U32.HI R2, RZ, 0x18, R10.reuse ;  /* 0x00000018ff027819 */ /* 0x100fe4000001160a */
[C---:B------:R-:W-:Y:S02]  /*88e0*/  PRMT R141, R5.reuse, 0x7610, R141 ;  /* 0x00007610058d7816 */ /* 0x040fe4000000008d */
[----:B------:R-:W-:Y:S02]  /*88f0*/  ISETP.LE.U32.AND P5, PT, R2, UR12, PT ;  /* 0x0000000c02007c0c */ /* 0x000fe4000bfa3070 */
[----:B------:R-:W-:Y:S01]  /*8900*/  SHF.R.U32.HI R2, RZ, 0x10, R10 ;  /* 0x00000010ff027819 */ /* 0x000fe2000001160a */
[----:B------:R-:W-:Y:S01]  /*8910*/  @!P6 HADD2 R222, -R141.H0_H0, -RZ.H0_H0 ;  /* 0xa00000ff8ddee230 */ /* 0x000fe20000000900 */
[----:B------:R-:W-:-:S02]  /*8920*/  PRMT R140, R5, 0x7632, R140 ;  /* 0x00007632058c7816 */ /* 0x000fc4000000008c */
[----:B------:R-:W-:Y:S02]  /*8930*/  LOP3.LUT R2, R2, 0xff, RZ, 0xc0, !PT ;  /* 0x000000ff02027812 */ /* 0x000fe400078ec0ff */
[----:B------:R-:W-:Y:S01]  /*8940*/  PRMT R51, R141, 0x5410, R140 ;  /* 0x000054108d337816 */ /* 0x000fe2000000008c */
[----:B------:R-:W-:Y:S01]  /*8950*/  @!P3 HADD2 R228, -R140.H0_H0, -RZ.H0_H0 ;  /* 0xa00000ff8ce4b230 */ /* 0x000fe20000000900 */
[----:B------:R-:W-:Y:S02]  /*8960*/  @!P6 PRMT R141, R222, 0x5410, RZ ;  /* 0x00005410de8de816 */ /* 0x000fe400000000ff */
[----:B------:R-:W-:Y:S02]  /*8970*/  ISETP.LE.U32.AND P6, PT, R2, UR12, PT ;  /* 0x0000000c02007c0c */ /* 0x000fe4000bfc3070 */
[----:B------:R-:W-:Y:S02]  /*8980*/  SHF.R.U32.HI R2, RZ, 0x8, R27 ;  /* 0x00000008ff027819 */ /* 0x000fe4000001161b */
[----:B------:R-:W-:-:S02]  /*8990*/  @!P3 PRMT R140, R228, 0x5410, RZ ;  /* 0x00005410e48cb816 */ /* 0x000fc400000000ff */
[----:B------:R-:W-:Y:S02]  /*89a0*/  LOP3.LUT R2, R2, 0xffff, RZ, 0xc0, !PT ;  /* 0x0000ffff02027812 */ /* 0x000fe400078ec0ff */
[----:B------:R-:W-:Y:S02]  /*89b0*/  SHF.R.U32.HI R5, RZ, 0x10, R11 ;  /* 0x00000010ff057819 */ /* 0x000fe4000001160b */
[----:B------:R-:W-:Y:S02]  /*89c0*/  ISETP.LE.U32.AND P3, PT, R2, UR12, PT ;  /* 0x0000000c02007c0c */ /* 0x000fe4000bf63070 */
[----:B------:R-:W-:-:S04]  /*89d0*/  LOP3.LUT R2, R12, 0xffff, RZ, 0xc0, !PT ;  /* 0x0000ffff0c027812 */ /* 0x000fc800078ec0ff */
[----:B------:R-:W-:Y:S02]  /*89e0*/  SHF.R.U32.HI R4, RZ, 0x8, R2 ;  /* 0x00000008ff047819 */ /* 0x000fe40000011602 */
[----:B------:R-:W-:-:S04]  /*89f0*/  LOP3.LUT R2, R12, 0xff, RZ, 0xc0, !PT ;  /* 0x000000ff0c027812 */ /* 0x000fc800078ec0ff */
[----:B------:R-:W-:Y:S02]  /*8a00*/  PRMT R34, R2, 0x5410, R4 ;  /* 0x0000541002227816 */ /* 0x000fe40000000004 */
[----:B------:R-:W-:Y:S02]  /*8a10*/  SHF.R.U32.HI R4, RZ, 0x10, R12 ;  /* 0x00000010ff047819 */ /* 0x000fe4000001160c */
[----:B------:R-:W-:Y:S02]  /*8a20*/  LOP3.LUT R2, R11, 0xffff, RZ, 0xc0, !PT ;  /* 0x0000ffff0b027812 */ /* 0x000fe400078ec0ff */
[----:B------:R-:W-:Y:S02]  /*8a30*/  LOP3.LUT R6, R4, 0xff, RZ, 0xc0, !PT ;  /* 0x000000ff04067812 */ /* 0x000fe400078ec0ff */
[----:B------:R-:W-:Y:S02]  /*8a40*/  SHF.R.U32.HI R4, RZ, 0x8, R2 ;  /* 0x00000008ff047819 */ /* 0x000fe40000011602 */
[----:B------:R-:W-:-:S02]  /*8a50*/  LOP3.LUT R2, R5, 0xff, RZ, 0xc0, !PT ;  /* 0x000000ff05027812 */ /* 0x000fc400078ec0ff */
[----:B------:R-:W-:Y:S02]  /*8a60*/  PRMT R33, R6, 0x5410, R9 ;  /* 0x0000541006217816 */ /* 0x000fe40000000009 */
[----:B------:R-:W-:Y:S02]  /*8a70*/  PRMT R32, R8, 0x5410, R4 ;  /* 0x0000541008207816 */ /* 0x000fe40000000004 */
[----:B------:R-:W-:Y:S01]  /*8a80*/  PRMT R31, R2, 0x5410, R7 ;  /* 0x00005410021f7816 */ /* 0x000fe20000000007 */
[-C--:B------:R-:W-:Y:S06]  /*8a90*/  HMMA.16816.F32 R8, R72, R36.reuse, RZ ;  /* 0x000000244808723c */ /* 0x080fec00000018ff */
[----:B------:R-:W-:Y:S01]  /*8aa0*/  HMMA.16816.F32 R4, R56, R36, RZ ;  /* 0x000000243804723c */ /* 0x000fe200000018ff */
[----:B------:R-:W-:-:S15]  /*8ab0*/  FADD.FTZ R2, R14, R20 ;  /* 0x000000140e027221 */ /* 0x000fde0000010000 */
[----:B------:R-:W-:-:S02]  /*8ac0*/  NOP ;  /* 0x0000000000007918 */ /* 0x000fc40000000000 */
[-C--:B--2---:R-:W-:Y:S06]  /*8ad0*/  HMMA.16816.F32 R120, R64, R40.reuse, R8 ;  /* 0x000000284078723c */ /* 0x084fec0000001808 */
[----:B------:R-:W-:Y:S07]  /*8ae0*/  HMMA.16816.F32 R116, R52, R40, R4 ;  /* 0x000000283474723c */ /* 0x000fee0000001804 */
[----:B------:R-:W-:Y:S01]  /*8af0*/  FADD.FTZ R5, R13, R15 ;  /* 0x0000000f0d057221 */ /* 0x000fe20000010000 */
[----:B------:R-:W-:Y:S01]  /*8b00*/  FADD.FTZ R4, R17, R23 ;  /* 0x0000001711047221 */ /* 0x000fe20000010000 */
[----:B------:R-:W1:Y:S01]  /*8b10*/  LDSM.16.MT88.4 R12, [R179+0x6000] ;  /* 0x00600000b30c783b */ /* 0x000e620000004200 */
[----:B------:R-:W-:-:S02]  /*8b20*/  IMAD.MOV.U32 R23, RZ, RZ, R88 ;  /* 0x000000ffff177224 */ /* 0x000fc400078e0058 */
[----:B------:R-:W-:Y:S02]  /*8b30*/  IMAD.MOV.U32 R17, RZ, RZ, R218 ;  /* 0x000000ffff117224 */ /* 0x000fe400078e00da */
[----:B------:R-:W-:Y:S02]  /*8b40*/  IMAD.MOV.U32 R88, RZ, RZ, R219 ;  /* 0x000000ffff587224 */ /* 0x000fe400078e00db */
[----:B------:R-:W-:Y:S02]  /*8b50*/  IMAD.MOV.U32 R218, RZ, RZ, R21 ;  /* 0x000000ffffda7224 */ /* 0x000fe400078e0015 */
[----:B------:R-:W-:Y:S02]  /*8b60*/  IMAD.MOV.U32 R219, RZ, RZ, R145 ;  /* 0x000000ffffdb7224 */ /* 0x000fe400078e0091 */
[----:B------:R-:W-:Y:S02]  /*8b70*/  IMAD.MOV.U32 R21, RZ, RZ, R89 ;  /* 0x000000ffff157224 */ /* 0x000fe400078e0059 */
[----:B------:R-:W-:Y:S01]  /*8b80*/  FADD.FTZ R3, R88, R2 ;  /* 0x0000000258037221 */ /* 0x000fe20000010000 */
[----:B------:R-:W-:-:S02]  /*8b90*/  IMAD.MOV.U32 R88, RZ, RZ, R219 ;  /* 0x000000ffff587224 */ /* 0x000fc400078e00db */
[----:B------:R-:W-:Y:S01]  /*8ba0*/  FADD.FTZ R6, R23, R22 ;  /* 0x0000001617067221 */ /* 0x000fe20000010000 */
[----:B------:R-:W-:Y:S02]  /*8bb0*/  IMAD.MOV.U32 R219, RZ, RZ, R21 ;  /* 0x000000ffffdb7224 */ /* 0x000fe400078e0015 */
[----:B------:R-:W2:Y:S01]  /*8bc0*/  LDSM.16.MT88.4 R20, [R179+0x6800] ;  /* 0x00680000b314783b */ /* 0x000ea20000004200 */
[----:B------:R-:W-:Y:S01]  /*8bd0*/  FADD.FTZ R4, R17, R4 ;  /* 0x0000000411047221 */ /* 0x000fe20000010000 */
[----:B------:R-:W-:Y:S01]  /*8be0*/  FADD.FTZ R2, R183, R5 ;  /* 0x00000005b7027221 */ /* 0x000fe20000010000 */
[----:B------:R-:W-:Y:S01]  /*8bf0*/  FADD.FTZ R17, R182, R6 ;  /* 0x00000006b6117221 */ /* 0x000fe20000010000 */
[----:B------:R-:W-:Y:S02]  /*8c00*/  IMAD.MOV.U32 R145, RZ, RZ, R96 ;  /* 0x000000ffff917224 */ /* 0x000fe400078e0060 */
[----:B------:R-:W-:Y:S01]  /*8c10*/  FADD.FTZ R30, R181, R4 ;  /* 0x00000004b51e7221 */ /* 0x000fe20000010000 */
[----:B------:R-:W-:-:S02]  /*8c20*/  IMAD.MOV.U32 R89, RZ, RZ, R28 ;  /* 0x000000ffff597224 */ /* 0x000fc400078e001c */
[----:B------:R-:W-:Y:S02]  /*8c30*/  IMAD.MOV.U32 R220, RZ, RZ, R218 ;  /* 0x000000ffffdc7224 */ /* 0x000fe400078e00da */
[----:B------:R-:W-:Y:S01]  /*8c40*/  IMAD.MOV.U32 R96, RZ, RZ, R136 ;  /* 0x000000ffff607224 */ /* 0x000fe200078e0088 */
[-C--:B-1----:R-:W-:Y:S06]  /*8c50*/  HMMA.16816.F32 R8, R72, R12.reuse, RZ ;  /* 0x0000000c4808723c */ /* 0x082fec00000018ff */
[----:B------:R-:W-:Y:S01]  /*8c60*/  HMMA.16816.F32 R4, R56, R12, RZ ;  /* 0x0000000c3804723c */ /* 0x000fe200000018ff */
        /* <DEDUP_REMOVED lines=8> */
[----:B------:R-:W-:Y:S01]  /*8cf0*/  FADD.FTZ R28, R176, R3 ;  /* 0x00000003b01c7221 */ /* 0x000fe20000010000 */
[----:B------:R-:W-:Y:S02]  /*8d00*/  IMAD.MOV.U32 R127, RZ, RZ, R184 ;  /* 0x000000ffff7f7224 */ /* 0x000fe400078e00b8 */
[----:B------:R-:W-:Y:S01]  /*8d10*/  FADD.FTZ R27, R47, R2 ;  /* 0x000000022f1b7221 */ /* 0x000fe20000010000 */
        /* <DEDUP_REMOVED lines=11> */
[----:B------:R-:W-:Y:S01]  /*8dd0*/  IMAD.MOV.U32 R220, RZ, RZ, R217 ;  /* 0x000000ffffdc7224 */ /* 0x000fe200078e00d9 */
[----:B--2---:R-:W-:Y:S01]  /*8de0*/  HMMA.16816.F32 R124, R64, R20, R8 ;  /* 0x00000014407c723c */ /* 0x004fe20000001808 */
        /* <DEDUP_REMOVED lines=11> */
[----:B------:R-:W-:Y:S01]  /*8ea0*/  IMAD.MOV.U32 R10, RZ, RZ, R19 ;  /* 0x000000ffff0a7224 */ /* 0x000fe200078e0013 */
[----:B------:R1:W5:Y:S01]  /*8eb0*/  LDL.LU R186, [R1+0x194] ;  /* 0x0001940001ba7983 */ /* 0x0003620000300800 */
[----:B------:R-:W-:Y:S02]  /*8ec0*/  IMAD.MOV.U32 R137, RZ, RZ, R185 ;  /* 0x000000ffff897224 */ /* 0x000fe400078e00b9 */
[----:B------:R-:W-:Y:S01]  /*8ed0*/  IMAD.MOV.U32 R11, RZ, RZ, R41 ;  /* 0x000000ffff0b7224 */ /* 0x000fe200078e0029 */
[----:B------:R-:W-:Y:S01]  /*8ee0*/  HSET2.LE.AND R4, R80, R0, PT ;  /* 0x0000000050047233 */ /* 0x000fe20003803000 */
[----:B------:R1:W5:Y:S01]  /*8ef0*/  LDL.LU R185, [R1+0x190] ;  /* 0x0001900001b97983 */ /* 0x0003620000300800 */
[----:B------:R-:W-:Y:S02]  /*8f00*/  IMAD.MOV.U32 R41, RZ, RZ, R221 ;  /* 0x000000ffff297224 */ /* 0x000fe400078e00dd */
[----:B------:R-:W-:Y:S01]  /*8f10*/  IMAD.MOV.U32 R80, RZ, RZ, R8 ;  /* 0x000000ffff507224 */ /* 0x000fe200078e0008 */
[----:B------:R1:W5:Y:S01]  /*8f20*/  LDL.LU R184, [R1+0x18c] ;  /* 0x00018c0001b87983 */ /* 0x0003620000300800 */
[----:B------:R-:W-:-:S02]  /*8f30*/  IMAD.MOV.U32 R8, RZ, RZ, R9 ;  /* 0x000000ffff087224 */ /* 0x000fc400078e0009 */
[----:B------:R-:W-:Y:S01]  /*8f40*/  IMAD.MOV.U32 R9, RZ, RZ, R10 ;  /* 0x000000ffff097224 */ /* 0x000fe200078e000a */
[----:B------:R1:W5:Y:S01]  /*8f50*/  LDL.LU R183, [R1+0x188] ;  /* 0x0001880001b77983 */ /* 0x0003620000300800 */
[----:B------:R-:W-:Y:S01]  /*8f60*/  IMAD.MOV.U32 R10, RZ, RZ, R11 ;  /* 0x000000ffff0a7224 */ /* 0x000fe200078e000b */
[----:B------:R-:W-:Y:S01]  /*8f70*/  HSET2.LE.AND R3, R86, R0, PT ;  /* 0x0000000056037233 */ /* 0x000fe20003803000 */
[----:B------:R-:W-:Y:S01]  /*8f80*/  IMAD.MOV.U32 R11, RZ, RZ, R41 ;  /* 0x000000ffff0b7224 */ /* 0x000fe200078e0029 */
[----:B------:R1:W5:Y:S01]  /*8f90*/  LDL.LU R182, [R1+0x184] ;  /* 0x0001840001b67983 */ /* 0x0003620000300800 */
[----:B------:R2:W-:Y:S01]  /*8fa0*/  MUFU.EX2 R223, R26 ;  /* 0x0000001a00df7308 */ /* 0x0005e20000000800 */
[----:B------:R-:W-:Y:S02]  /*8fb0*/  IMAD.MOV.U32 R86, RZ, RZ, R217 ;  /* 0x000000ffff567224 */ /* 0x000fe400078e00d9 */
[----:B------:R1:W5:Y:S01]  /*8fc0*/  LDL.LU R181, [R1+0x180] ;  /* 0x0001800001b57983 */ /* 0x0003620000300800 */
[----:B------:R-:W-:-:S02]  /*8fd0*/  IMAD.MOV.U32 R41, RZ, RZ, R228 ;  /* 0x000000ffff297224 */ /* 0x000fc400078e00e4 */
[----:B------:R-:W-:Y:S01]  /*8fe0*/  FADD.FTZ R217, R46, R30 ;  /* 0x0000001e2ed97221 */ /* 0x000fe20000010000 */
[----:B------:R-:W-:Y:S01]  /*8ff0*/  IMAD.MOV.U32 R228, RZ, RZ, R216 ;  /* 0x000000ffffe47224 */ /* 0x000fe200078e00d8 */
[----:B------:R1:W5:Y:S01]  /*9000*/  LDL.LU R176, [R1+0x17c] ;  /* 0x00017c0001b07983 */ /* 0x0003620000300800 */
[----:B------:R-:W-:-:S03]  /*9010*/  FADD.FTZ R216, R45, R28 ;  /* 0x0000001c2dd87221 */ /* 0x000fc60000010000 */
[----:B------:R1:W5:Y:S01]  /*9020*/  LDL.LU R47, [R1+0x178] ;  /* 0x00017800012f7983 */ /* 0x0003620000300800 */
[--C-:B------:R-:W-:Y:S01]  /*9030*/  HSET2.LE.AND R5, R79, R0.reuse, PT ;  /* 0x000000004f057233 */ /* 0x100fe20003803000 */
[----:B------:R3:W-:Y:S01]  /*9040*/  MUFU.EX2 R221, R16 ;  /* 0x0000001000dd7308 */ /* 0x0007e20000000800 */
[--C-:B------:R-:W-:Y:S01]  /*9050*/  HSET2.LE.AND R2, R87, R0.reuse, PT ;  /* 0x0000000057027233 */ /* 0x100fe20003803000 */
[----:B------:R1:W5:Y:S01]  /*9060*/  LDL.LU R46, [R1+0x174] ;  /* 0x00017400012e7983 */ /* 0x0003620000300800 */
[--C-:B------:R-:W-:Y:S01]  /*9070*/  HSET2.LE.AND R6, R33, R0.reuse, PT ;  /* 0x0000000021067233 */ /* 0x100fe20003803000 */
[----:B--2---:R-:W-:Y:S01]  /*9080*/  IMAD.MOV.U32 R26, RZ, RZ, R13 ;  /* 0x000000ffff1a7224 */ /* 0x004fe200078e000d */
[--C-:B------:R-:W-:Y:S01]  /*9090*/  HSET2.LE.AND R13, R61, R0.reuse, PT ;  /* 0x000000003d0d7233 */ /* 0x100fe20003803000 */
[----:B------:R1:W5:Y:S01]  /*90a0*/  LDL.LU R45, [R1+0x170] ;  /* 0x00017000012d7983 */ /* 0x0003620000300800 */
[----:B------:R-:W-:Y:S01]  /*90b0*/  FADD.FTZ R61, R44, R27 ;  /* 0x0000001b2c3d7221 */ /* 0x000fe20000010000 */
[----:B------:R-:W-:Y:S01]  /*90c0*/  IMAD.MOV.U32 R79, RZ, RZ, R8 ;  /* 0x000000ffff4f7224 */ /* 0x000fe200078e0008 */
[----:B------:R2:W-:Y:S01]  /*90d0*/  MUFU.EX2 R222, R18 ;  /* 0x0000001200de7308 */ /* 0x0005e20000000800 */
[----:B------:R1:W5:Y:S01]  /*90e0*/  LDL.LU R44, [R1+0x16c] ;  /* 0x00016c00012c7983 */ /* 0x0003620000300800 */
[----:B------:R-:W-:Y:S01]  /*90f0*/  IMAD.MOV.U32 R8, RZ, RZ, R9 ;  /* 0x000000ffff087224 */ /* 0x000fe200078e0009 */
[--C-:B------:R-:W-:Y:S01]  /*9100*/  HSET2.LE.AND R7, R34, R0.reuse, PT ;  /* 0x0000000022077233 */ /* 0x100fe20003803000 */
[----:B------:R-:W-:Y:S01]  /*9110*/  IMAD.MOV.U32 R9, RZ, RZ, R10 ;  /* 0x000000ffff097224 */ /* 0x000fe200078e000a */
[--C-:B------:R-:W-:Y:S01]  /*9120*/  HSET2.LE.AND R20, R32, R0.reuse, PT ;  /* 0x0000000020147233 */ /* 0x100fe20003803000 */
[----:B------:R-:W-:Y:S01]  /*9130*/  IMAD.MOV.U32 R10, RZ, RZ, R11 ;  /* 0x000000ffff0a7224 */ /* 0x000fe200078e000b */
[--C-:B------:R-:W-:Y:S01]  /*9140*/  HSET2.LE.AND R12, R76, R0.reuse, PT ;  /* 0x000000004c0c7233 */ /* 0x100fe20003803000 */
[----:B------:R-:W-:Y:S01]  /*9150*/  IMAD.MOV.U32 R11, RZ, RZ, R218 ;  /* 0x000000ffff0b7224 */ /* 0x000fe200078e00da */
[----:B---3--:R-:W-:Y:S01]  /*9160*/  HSET2.LE.AND R16, R50, R0, PT ;  /* 0x0000000032107233 */ /* 0x008fe20003803000 */
[----:B------:R-:W-:-:S02]  /*9170*/  IMAD.MOV.U32 R87, RZ, RZ, R220 ;  /* 0x000000ffff577224 */ /* 0x000fc400078e00dc */
[----:B------:R-:W-:Y:S01]  /*9180*/  FADD.FTZ R144, R144, R17 ;  /* 0x0000001190907221 */ /* 0x000fe20000010000 */
[----:B------:R-:W-:Y:S01]  /*9190*/  IMAD.MOV.U32 R218, RZ, RZ, R219 ;  /* 0x000000ffffda7224 */ /* 0x000fe200078e00db */
[----:B------:R-:W3:Y:S01]  /*91a0*/  MUFU.EX2 R220, R24 ;  /* 0x0000001800dc7308 */ /* 0x000ee20000000800 */
[----:B------:R-:W-:Y:S01]  /*91b0*/  IMAD.MOV.U32 R34, RZ, RZ, R10 ;  /* 0x000000ffff227224 */ /* 0x000fe200078e000a */
[----:B------:R-:W-:Y:S01]  /*91c0*/  LOP3.LUT R76, R20, R51, RZ, 0xc0, !PT ;  /* 0x00000033144c7212 */ /* 0x000fe200078ec0ff */
[----:B------:R-:W-:Y:S01]  /*91d0*/  IMAD.MOV.U32 R33, RZ, RZ, R218 ;  /* 0x000000ffff217224 */ /* 0x000fe200078e00da */
[--C-:B--2---:R-:W-:Y:S01]  /*91e0*/  HSET2.LE.AND R18, R78, R0.reuse, PT ;  /* 0x000000004e127233 */ /* 0x104fe20003803000 */
[----:B------:R-:W-:Y:S01]  /*91f0*/  IMAD.MOV.U32 R32, RZ, RZ, R11 ;  /* 0x000000ffff207224 */ /* 0x000fe200078e000b */
[--C-:B------:R-:W-:Y:S02]  /*9200*/  HSET2.LE.AND R19, R77, R0.reuse, PT ;  /* 0x000000004d137233 */ /* 0x100fe40003803000 */
[----:B------:R-:W-:Y:S01]  /*9210*/  MUFU.EX2 R219, R25 ;  /* 0x0000001900db7308 */ /* 0x000fe20000000800 */
[----:B------:R-:W-:-:S02]  /*9220*/  HSET2.LE.AND R17, R49, R0, PT ;  /* 0x0000000031117233 */ /* 0x000fc40003803000 */
[----:B------:R-:W-:-:S05]  /*9230*/  HSET2.LE.AND R21, R48, R0, PT ;  /* 0x0000000030157233 */ /* 0x000fca0003803000 */
[----:B------:R-:W2:Y:S01]  /*9240*/  MUFU.EX2 R218, R29 ;  /* 0x0000001d00da7308 */ /* 0x000ea20000000800 */
[----:B------:R-:W-:Y:S02]  /*9250*/  LOP3.LUT R10, R2, R101, RZ, 0xc0, !PT ;  /* 0x00000065020a7212 */ /* 0x000fe400078ec0ff */
[----:B---3--:R-:W-:Y:S02]  /*9260*/  F2FP.F16.F32.PACK_AB R2, R220, R221 ;  /* 0x000000dddc02723e */ /* 0x008fe400000000ff */
[----:B------:R-:W-:Y:S02]  /*9270*/  LOP3.LUT R11, R3, R100, RZ, 0xc0, !PT ;  /* 0x00000064030b7212 */ /* 0x000fe400078ec0ff */
[C---:B------:R-:W-:Y:S02]  /*9280*/  PRMT R51, R2.reuse, 0x7610, R51 ;  /* 0x0000761002337816 */ /* 0x040fe40000000033 */
[----:B------:R-:W-:Y:S02]  /*9290*/  PRMT R50, R2, 0x7632, R50 ;  /* 0x0000763202327816 */ /* 0x000fe40000000032 */
[----:B------:R-:W-:-:S02]  /*92a0*/  F2FP.F16.F32.PACK_AB R3, R222, R223 ;  /* 0x000000dfde03723e */ /* 0x000fc400000000ff */
[--C-:B------:R-:W-:Y:S02]  /*92b0*/  HSET2.LE.AND R24, R35, R0.reuse, PT ;  /* 0x0000000023187233 */ /* 0x100fe40003803000 */
[----:B------:R-:W-:Y:S02]  /*92c0*/  HSET2.LE.AND R0, R31, R0, PT ;  /* 0x000000001f007233 */ /* 0x000fe40003803000 */
[----:B--2---:R-:W-:Y:S02]  /*92d0*/  F2FP.F16.F32.PACK_AB R2, R218, R219 ;  /* 0x000000dbda02723e */ /* 0x004fe400000000ff */
[----:B------:R-:W-:Y:S02]  /*92e0*/  PRMT R49, R3, 0x7610, R49 ;  /* 0x0000761003317816 */ /* 0x000fe40000000031 */
[C---:B------:R-:W-:Y:S02]  /*92f0*/  PRMT R37, R2.reuse, 0x7610, R37 ;  /* 0x0000761002257816 */ /* 0x040fe40000000025 */
[----:B------:R-:W-:-:S02]  /*9300*/  PRMT R36, R2, 0x7632, R36 ;  /* 0x0000763202247816 */ /* 0x000fc40000000024 */
[----:B------:R-:W-:Y:S02]  /*9310*/  PRMT R2, R51, 0x5410, R50 ;  /* 0x0000541033027816 */ /* 0x000fe40000000032 */
[----:B------:R-:W-:Y:S01]  /*9320*/  PRMT R48, R3, 0x7632, R48 ;  /* 0x0000763203307816 */ /* 0x000fe20000000030 */
[----:B------:R-:W-:Y:S01]  /*9330*/  IMAD.MOV.U32 R78, RZ, RZ, R8 ;  /* 0x000000ffff4e7224 */ /* 0x000fe200078e0008 */
[----:B------:R-:W-:Y:S01]  /*9340*/  LOP3.LUT R77, R0, R2, RZ, 0xc0, !PT ;  /* 0x00000002004d7212 */ /* 0x000fe200078ec0ff */
[----:B------:R-:W-:Y:S01]  /*9350*/  IMAD.MOV.U32 R35, RZ, RZ, R9 ;  /* 0x000000ffff237224 */ /* 0x000fe200078e0009 */
[----:B------:R-:W-:Y:S01]  /*9360*/  PRMT R0, R49, 0x5410, R48 ;  /* 0x0000541031007816 */ /* 0x000fe20000000030 */
[----:B------:R-:W-:Y:S02]  /*9370*/  IMAD.MOV.U32 R2, RZ, RZ, R32 ;  /* 0x000000ffff027224 */ /* 0x000fe400078e0020 */
[----:B------:R-:W-:Y:S02]  /*9380*/  IMAD.MOV.U32 R32, RZ, RZ, R34 ;  /* 0x000000ffff207224 */ /* 0x000fe400078e0022 */
[----:B------:R-:W-:Y:S01]  /*9390*/  IMAD.MOV.U32 R34, RZ, RZ, R78 ;  /* 0x000000ffff227224 */ /* 0x000fe200078e004e */
[----:B------:R-:W-:Y:S01]  /*93a0*/  LOP3.LUT R78, R21, R0, RZ, 0xc0, !PT ;  /* 0x00000000154e7212 */ /* 0x000fe200078ec0ff */
[----:B------:R-:W-:Y:S01]  /*93b0*/  IMAD.MOV.U32 R31, RZ, RZ, R33 ;  /* 0x000000ffff1f7224 */ /* 0x000fe200078e0021 */
[----:B------:R-:W-:Y:S01]  /*93c0*/  PRMT R0, R37, 0x5410, R36 ;  /* 0x0000541025007816 */ /* 0x000fe20000000024 */
[----:B------:R-:W-:-:S02]  /*93d0*/  IMAD.MOV.U32 R33, RZ, RZ, R35 ;  /* 0x000000ffff217224 */ /* 0x000fc400078e0023 */
[----:B------:R-:W-:Y:S01]  /*93e0*/  IMAD.MOV.U32 R35, RZ, RZ, R79 ;  /* 0x000000ffff237224 */ /* 0x000fe200078e004f */
[----:B------:R-:W-:Y:S01]  /*93f0*/  LOP3.LUT R100, R7, R97, RZ, 0xc0, !PT ;  /* 0x0000006107647212 */ /* 0x000fe200078ec0ff */
        /* <DEDUP_REMOVED lines=12> */
[----:B------:R-:W-:Y:S01]  /*94c0*/  HMMA.16816.F32 R32, R56, R98, RZ ;  /* 0x000000623820723c */ /* 0x000fe200000018ff */
[----:B------:R-:W-:-:S02]  /*94d0*/  LOP3.LUT R5, R17, R84, RZ, 0xc0, !PT ;  /* 0x0000005411057212 */ /* 0x000fc400078ec0ff */
[----:B------:R-:W-:-:S03]  /*94e0*/  LOP3.LUT R6, R18, R81, RZ, 0xc0, !PT ;  /* 0x0000005112067212 */ /* 0x000fc600078ec0ff */
[C---:B------:R-:W-:Y:S06]  /*94f0*/  HMMA.16816.F32 R28, R56.reuse, R62, RZ ;  /* 0x0000003e381c723c */ /* 0x040fec00000018ff */
[C---:B------:R-:W-:Y:S06]  /*9500*/  HMMA.16816.F32 R24, R56.reuse, R38, RZ ;  /* 0x000000263818723c */ /* 0x040fec00000018ff */
[----:B------:R-:W-:Y:S01]  /*9510*/  HMMA.16816.F32 R16, R56, R14, RZ ;  /* 0x0000000e3810723c */ /* 0x000fe200000018ff */
[----:B------:R-:W-:Y:S01]  /*9520*/  IMAD.MOV.U32 R81, RZ, RZ, R80 ;  /* 0x000000ffff517224 */ /* 0x000fe200078e0050 */
[----:B------:R-:W-:Y:S01]  /*9530*/  LOP3.LUT R102, R12, R93, RZ, 0xc0, !PT ;  /* 0x0000005d0c667212 */ /* 0x000fe200078ec0ff */
[----:B------:R-:W-:Y:S01]  /*9540*/  IMAD.MOV.U32 R80, RZ, RZ, R40 ;  /* 0x000000ffff507224 */ /* 0x000fe200078e0028 */
[----:B------:R-:W-:Y:S01]  /*9550*/  LOP3.LUT R103, R13, R92, RZ, 0xc0, !PT ;  /* 0x0000005c0d677212 */ /* 0x000fe200078ec0ff */
[----:B------:R-:W-:-:S02]  /*9560*/  IMAD.MOV.U32 R13, RZ, RZ, R86 ;  /* 0x000000ffff0d7224 */ /* 0x000fc400078e0056 */
[----:B------:R-:W-:Y:S02]  /*9570*/  IMAD.MOV.U32 R12, RZ, RZ, R87 ;  /* 0x000000ffff0c7224 */ /* 0x000fe400078e0057 */
[----:B------:R-:W-:Y:S02]  /*9580*/  IMAD.MOV.U32 R40, RZ, RZ, R95 ;  /* 0x000000ffff287224 */ /* 0x000fe400078e005f */
[----:B------:R-:W-:Y:S01]  /*9590*/  IMAD.MOV.U32 R56, RZ, RZ, R106 ;  /* 0x000000ffff387224 */ /* 0x000fe200078e006a */
[C---:B------:R-:W-:Y:S01]  /*95a0*/  HMMA.16816.F32 R92, R52.reuse, R82, R28 ;  /* 0x00000052345c723c */ /* 0x040fe2000000181c */
[----:B------:R-:W-:Y:S02]  /*95b0*/  IMAD.MOV.U32 R57, RZ, RZ, R107 ;  /* 0x000000ffff397224 */ /* 0x000fe400078e006b */
[----:B------:R-:W-:Y:S02]  /*95c0*/  IMAD.MOV.U32 R58, RZ, RZ, R104 ;  /* 0x000000ffff3a7224 */ /* 0x000fe400078e0068 */
[----:B------:R-:W-:Y:S01]  /*95d0*/  IMAD.MOV.U32 R59, RZ, RZ, R105 ;  /* 0x000000ffff3b7224 */ /* 0x000fe200078e0069 */
[C---:B------:R-:W-:Y:S06]  /*95e0*/  HMMA.16816.F32 R84, R52.reuse, R42, R24 ;  /* 0x0000002a3454723c */ /* 0x040fec0000001818 */
[C---:B------:R-:W-:Y:S06]  /*95f0*/  HMMA.16816.F32 R104, R52.reuse, R90, R32 ;  /* 0x0000005a3468723c */ /* 0x040fec0000001820 */
[----:B------:R-:W-:Y:S06]  /*9600*/  HMMA.16816.F32 R52, R52, R22, R16 ;  /* 0x000000163434723c */ /* 0x000fec0000001810 */
[C---:B------:R-:W-:Y:S06]  /*9610*/  HMMA.16816.F32 R16, R72.reuse, R98, RZ ;  /* 0x000000624810723c */ /* 0x040fec00000018ff */
[C---:B------:R-:W-:Y:S06]  /*9620*/  HMMA.16816.F32 R28, R72.reuse, R62, RZ ;  /* 0x0000003e481c723c */ /* 0x040fec00000018ff */
[----:B------:R-:W-:-:S12]  /*9630*/  HMMA.16816.F32 R24, R72, R38, RZ ;  /* 0x000000264818723c */ /* 0x000fd800000018ff */
[----:B------:R-:W-:Y:S06]  /*9640*/  HMMA.16816.F32 R32, R64, R90, R16 ;  /* 0x0000005a4020723c */ /* 0x000fec0000001810 */
[----:B------:R-:W-:Y:S01]  /*9650*/  HMMA.16816.F32 R16, R72, R14, RZ ;  /* 0x0000000e4810723c */ /* 0x000fe200000018ff */
[----:B------:R-:W-:Y:S02]  /*9660*/  IMAD.MOV.U32 R90, RZ, RZ, R58 ;  /* 0x000000ffff5a7224 */ /* 0x000fe400078e003a */
[----:B------:R-:W-:-:S04]  /*9670*/  IMAD.MOV.U32 R58, RZ, RZ, R12 ;  /* 0x000000ffff3a7224 */ /* 0x000fc800078e000c */
[----:B------:R-:W-:Y:S02]  /*9680*/  IMAD.MOV.U32 R73, RZ, RZ, R57 ;  /* 0x000000ffff497224 */ /* 0x000fe400078e0039 */
[----:B------:R-:W-:Y:S02]  /*9690*/  IMAD.MOV.U32 R57, RZ, RZ, R13 ;  /* 0x000000ffff397224 */ /* 0x000fe400078e000d */
[----:B------:R-:W2:Y:S01]  /*96a0*/  LDSM.16.MT88.4 R12, [R177+0x7000] ;  /* 0x00700000b10c783b */ /* 0x000ea20000004200 */
        /* <DEDUP_REMOVED lines=21> */
[----:B------:R-:W-:Y:S01]  /*9800*/  IMAD.MOV.U32 R75, RZ, RZ, R111 ;  /* 0x000000ffff4b7224 */ /* 0x000fe200078e006f */
[----:B------:R-:W3:Y:S04]  /*9810*/  LDSM.16.MT88.4 R16, [R178+0x7000] ;  /* 0x00700000b210783b */ /* 0x000ee80000004200 */
[----:B--2---:R-:W-:Y:S01]  /*9820*/  HMMA.16816.F32 R136, R8, R12, R240 ;  /* 0x0000000c0888723c */ /* 0x004fe200000018f0 */
[----:B------:R-:W-:-:S02]  /*9830*/  IMAD.MOV.U32 R66, RZ, RZ, R62 ;  /* 0x000000ffff427224 */ /* 0x000fc400078e003e */
[----:B------:R-:W-:Y:S02]  /*9840*/  IMAD.MOV.U32 R67, RZ, RZ, R21 ;  /* 0x000000ffff437224 */ /* 0x000fe400078e0015 */
[----:B------:R-:W-:Y:S01]  /*9850*/  IMAD.MOV.U32 R62, RZ, RZ, R20 ;  /* 0x000000ffff3e7224 */ /* 0x000fe200078e0014 */
[-C--:B------:R-:W-:Y:S01]  /*9860*/  HMMA.16816.F32 R104, R4, R14.reuse, R104 ;  /* 0x0000000e0468723c */ /* 0x080fe20000001868 */
[----:B------:R-:W-:Y:S01]  /*9870*/  IMAD.MOV.U32 R243, RZ, RZ, R108 ;  /* 0x000000fffff37224 */ /* 0x000fe200078e006c */
[----:B------:R-:W2:Y:S01]  /*9880*/  LDSM.16.MT88.4 R20, [R180+0x7000] ;  /* 0x00700000b414783b */ /* 0x000ea20000004200 */
[----:B------:R-:W-:Y:S02]  /*9890*/  IMAD.MOV.U32 R242, RZ, RZ, R110 ;  /* 0x000000fffff27224 */ /* 0x000fe400078e006e */
[----:B------:R-:W-:Y:S01]  /*98a0*/  IMAD.MOV.U32 R241, RZ, RZ, R109 ;  /* 0x000000fffff17224 */ /* 0x000fe200078e006d */
[----:B------:R-:W-:Y:S06]  /*98b0*/  HMMA.16816.F32 R32, R8, R14, R32 ;  /* 0x0000000e0820723c */ /* 0x000fec0000001820 */
[----:B------:R-:W-:Y:S01]  /*98c0*/  HMMA.16816.F32 R108, R4, R12, R236 ;  /* 0x0000000c046c723c */ /* 0x000fe200000018ec */
[----:B------:R-:W4:Y:S01]  /*98d0*/  LDSM.16.MT88.4 R12, [R179+0x7000] ;  /* 0x00700000b30c783b */ /* 0x000f220000004200 */
        /* <DEDUP_REMOVED lines=12> */
[----:B---3--:R-:W-:Y:S01]  /*99a0*/  HMMA.16816.F32 R120, R8, R16, R120 ;  /* 0x000000100878723c */ /* 0x008fe20000001878 */
[----:B------:R-:W-:-:S02]  /*99b0*/  IMAD.MOV.U32 R237, RZ, RZ, R90 ;  /* 0x000000ffffed7224 */ /* 0x000fc400078e005a */
[----:B------:R-:W-:Y:S02]  /*99c0*/  IMAD.MOV.U32 R236, RZ, RZ, R91 ;  /* 0x000000ffffec7224 */ /* 0x000fe400078e005b */
[----:B------:R-:W-:Y:S01]  /*99d0*/  IMAD.MOV.U32 R56, RZ, RZ, R88 ;  /* 0x000000ffff387224 */ /* 0x000fe200078e0058 */
[----:B--2---:R-:W-:Y:S01]  /*99e0*/  HMMA.16816.F32 R96, R4, R20, R128 ;  /* 0x000000140460723c */ /* 0x004fe20000001880 */
[----:B------:R-:W-:-:S05]  /*99f0*/  IMAD.MOV.U32 R63, RZ, RZ, R89 ;  /* 0x000000ffff3f7224 */ /* 0x000fca00078e0059 */
[C---:B------:R-:W-:Y:S01]  /*9a00*/  HMMA.16816.F32 R88, R4.reuse, R16, R116 ;  /* 0x000000100458723c */ /* 0x040fe20000001874 */
[----:B------:R-:W-:Y:S05]  /*9a10*/  LDSM.16.MT88.4 R116, [R178+0x7800] ;  /* 0x00780000b274783b */ /* 0x000fea0000004200 */
[----:B----4-:R-:W-:Y:S06]  /*9a20*/  HMMA.16816.F32 R80, R4, R12, R112 ;  /* 0x0000000c0450723c */ /* 0x010fec0000001870 */
[C---:B------:R-:W-:Y:S01]  /*9a30*/  HMMA.16816.F32 R128, R8.reuse, R20, R132 ;  /* 0x000000140880723c */ /* 0x040fe20000001884 */
[----:B------:R-:W2:Y:S05]  /*9a40*/  LDSM.16.MT88.4 R132, [R177+0x7800] ;  /* 0x00780000b184783b */ /* 0x000eaa0000004200 */
[C---:B------:R-:W-:Y:S06]  /*9a50*/  HMMA.16816.F32 R28, R8.reuse, R22, R28 ;  /* 0x00000016081c723c */ /* 0x040fec000000181c */
[C---:B------:R-:W-:Y:S06]  /*9a60*/  HMMA.16816.F32 R40, R8.reuse, R18, R40 ;  /* 0x000000120828723c */ /* 0x040fec0000001828 */
[C---:B------:R-:W-:Y:S01]  /*9a70*/  HMMA.16816.F32 R112, R8.reuse, R12, R124 ;  /* 0x0000000c0870723c */ /* 0x040fe2000000187c */
[----:B------:R-:W3:Y:S05]  /*9a80*/  LDSM.16.MT88.4 R124, [R180+0x7800] ;  /* 0x00780000b47c783b */ /* 0x000eea0000004200 */
[----:B------:R-:W-:Y:S01]  /*9a90*/  HMMA.16816.F32 R24, R8, R14, R24 ;  /* 0x0000000e0818723c */ /* 0x000fe20000001818 */
[----:B------:R-:W4:Y:S01]  /*9aa0*/  LDSM.16.MT88.4 R8, [R179+0x7800] ;  /* 0x00780000b308783b */ /* 0x000f220000004200 */
[----:B------:R-:W-:-:S04]  /*9ab0*/  ULEA UR6, UR16, UR28, 0x6 ;  /* 0x0000001c10067291 */ /* 0x000fc8000f8e303f */
[C---:B------:R-:W-:Y:S06]  /*9ac0*/  HMMA.16816.F32 R92, R4.reuse, R22, R92 ;  /* 0x00000016045c723c */ /* 0x040fec000000185c */
[C---:B------:R-:W-:Y:S06]  /*9ad0*/  HMMA.16816.F32 R84, R4.reuse, R18, R84 ;  /* 0x000000120454723c */ /* 0x040fec0000001854 */
[----:B------:R-:W-:Y:S01]  /*9ae0*/  HMMA.16816.F32 R4, R4, R14, R52 ;  /* 0x0000000e0404723c */ /* 0x000fe20000001834 */
[----:B------:R-:W-:Y:S01]  /*9af0*/  @!P3 HADD2 R224, -R48.H0_H0, -RZ.H0_H0 ;  /* 0xa00000ff30e0b230 */ /* 0x000fe20000000900 */
[----:B------:R-:W-:-:S05]  /*9b00*/  UIADD3 UR6, UR6, -0x40, URZ ;  /* 0xffffffc006067890 */ /* 0x000fca000fffe03f */
[----:B------:R-:W-:Y:S02]  /*9b10*/  IMAD.MOV.U32 R53, RZ, RZ, R237 ;  /* 0x000000ffff357224 */ /* 0x000fe400078e00ed */
[----:B------:R-:W-:Y:S01]  /*9b20*/  IMAD.MOV.U32 R237, RZ, RZ, R242 ;  /* 0x000000ffffed7224 */ /* 0x000fe200078e00f2 */
[----:B------:R-:W-:Y:S01]  /*9b30*/  USHF.R.S32.HI UR4, URZ, 0x1f, UR6 ;  /* 0x0000001f3f047899 */ /* 0x000fe20008011406 */
[----:B------:R-:W-:Y:S01]  /*9b40*/  IMAD.MOV.U32 R242, RZ, RZ, R73 ;  /* 0x000000fffff27224 */ /* 0x000fe200078e0049 */
[----:B------:R-:W-:Y:S01]  /*9b50*/  @!P3 PRMT R48, R224, 0x5410, RZ ;  /* 0x00005410e030b816 */ /* 0x000fe200000000ff */
[----:B------:R-:W-:Y:S02]  /*9b60*/  IMAD.MOV.U32 R73, RZ, RZ, R74 ;  /* 0x000000ffff497224 */ /* 0x000fe400078e004a */
[----:B------:R-:W-:Y:S01]  /*9b70*/  IMAD.MOV.U32 R74, RZ, RZ, R0 ;  /* 0x000000ffff4a7224 */ /* 0x000fe200078e0000 */
[----:B------:R-:W-:Y:S01]  /*9b80*/  IADD3 R0, P3, R230, UR6, RZ ;  /* 0x00000006e6007c10 */ /* 0x000fe2000ff7e0ff */
[----:B------:R-:W-:Y:S01]  /*9b90*/  IMAD.MOV.U32 R54, RZ, RZ, R241 ;  /* 0x000000ffff367224 */ /* 0x000fe200078e00f1 */
[----:B------:R-:W-:Y:S01]  /*9ba0*/  ULDC.64 UR6, c[0x0][0x2a8] ;  /* 0x0000aa0000067ab9 */ /* 0x000fe20000000a00 */
[----:B------:R-:W-:-:S02]  /*9bb0*/  IMAD.MOV.U32 R241, RZ, RZ, R243 ;  /* 0x000000fffff17224 */ /* 0x000fc400078e00f3 */
[----:B------:R-:W-:Y:S01]  /*9bc0*/  IMAD.MOV.U32 R243, RZ, RZ, R2 ;  /* 0x000000fffff37224 */ /* 0x000fe200078e0002 */
[----:B------:R-:W-:Y:S01]  /*9bd0*/  LEA.HI.X.SX32 R2, R230, UR4, 0x1, P3 ;  /* 0x00000004e6027c11 */ /* 0x000fe200098f0eff */
[----:B------:R-:W-:Y:S01]  /*9be0*/  FADD.FTZ R3, R3, R144 ;  /* 0x0000009003037221 */ /* 0x000fe20000010000 */
[----:B------:R-:W-:Y:S01]  /*9bf0*/  USHF.L.U32 UR4, UR17, 0x3, URZ ;  /* 0x0000000311047899 */ /* 0x000fe2000800063f */
[C---:B------:R-:W-:Y:S01]  /*9c00*/  LEA R144, P3, R0.reuse, UR6, 0x1 ;  /* 0x0000000600907c11 */ /* 0x040fe2000f8608ff */
[----:B------:R-:W-:Y:S01]  /*9c10*/  IMAD.MOV.U32 R55, RZ, RZ, R145 ;  /* 0x000000ffff377224 */ /* 0x000fe200078e0091 */
[----:B--2---:R-:W-:Y:S02]  /*9c20*/  HMMA.16816.F32 R108, R76, R132, R108 ;  /* 0x000000844c6c723c */ /* 0x004fe4000000186c */
[----:B------:R-:W-:Y:S01]  /*9c30*/  LEA.HI.X R145, R0, UR7, R2, 0x1, P3 ;  /* 0x0000000700917c11 */ /* 0x000fe200098f0c02 */
[----:B------:R-:W-:-:S03]  /*9c40*/  IMAD.U32 R2, RZ, RZ, UR4 ;  /* 0x00000004ff027e24 */ /* 0x000fc6000f8e00ff */
[----:B------:R-:W-:Y:S01]  /*9c50*/  HMMA.16816.F32 R104, R76, R134, R104 ;  /* 0x000000864c68723c */ /* 0x000fe20000001868 */
[----:B------:R-:W-:-:S05]  /*9c60*/  USHF.L.U32 UR4, UR17, 0x6, URZ ;  /* 0x0000000611047899 */ /* 0x000fca000800063f */
[----:B---3--:R-:W-:Y:S01]  /*9c70*/  HMMA.16816.F32 R96, R76, R124, R96 ;  /* 0x0000007c4c60723c */ /* 0x008fe20000001860 */
[----:B------:R-:W-:-:S05]  /*9c80*/  FADD.FTZ R0, R53, R217 ;  /* 0x000000d935007221 */ /* 0x000fca0000010000 */
[----:B------:R-:W-:Y:S01]  /*9c90*/  HMMA.16816.F32 R92, R76, R126, R92 ;  /* 0x0000007e4c5c723c */ /* 0x000fe2000000185c */
[----:B------:R-:W-:-:S05]  /*9ca0*/  UIMAD UR46, UR17, 0x48, URZ ;  /* 0x00000048112e78a4 */ /* 0x000fca000f8e023f */
[C---:B------:R-:W-:Y:S06]  /*9cb0*/  HMMA.16816.F32 R88, R76.reuse, R116, R88 ;  /* 0x000000744c58723c */ /* 0x040fec0000001858 */
[C---:B------:R-:W-:Y:S06]  /*9cc0*/  HMMA.16816.F32 R84, R76.reuse, R118, R84 ;  /* 0x000000764c54723c */ /* 0x040fec0000001854 */
[----:B----4-:R-:W-:Y:S01]  /*9cd0*/  HMMA.16816.F32 R80, R76, R8, R80 ;  /* 0x000000084c50723c */ /* 0x010fe20000001850 */
[----:B------:R-:W-:-:S05]  /*9ce0*/  FADD.FTZ R3, R236, R3 ;  /* 0x00000003ec037221 */ /* 0x000fca0000010000 */
[----:B------:R-:W-:Y:S07]  /*9cf0*/  HMMA.16816.F32 R76, R76, R10, R4 ;  /* 0x0000000a4c4c723c */ /* 0x000fee0000001804 */
[----:B------:R-:W-:Y:S01]  /*9d00*/  FADD.FTZ R4, R54, R216 ;  /* 0x000000d836047221 */ /* 0x000fe20000010000 */
[----:B------:R-:W-:-:S04]  /*9d10*/  IMAD.WIDE R6, R2, 0x2, R144 ;  /* 0x0000000202067825 */ /* 0x000fc800078e0290 */
[----:B------:R-:W-:Y:S01]  /*9d20*/  FADD.FTZ R2, R238, R4 ;  /* 0x00000004ee027221 */ /* 0x000fe20000010000 */
[----:B------:R-:W-:Y:S01]  /*9d30*/  FADD.FTZ R5, R55, R61 ;  /* 0x0000003d37057221 */ /* 0x000fe20000010000 */
[----:B------:R-:W-:Y:S01]  /*9d40*/  FADD.FTZ R12, R237, R0 ;  /* 0x00000000ed0c7221 */ /* 0x000fe20000010000 */
        /* <DEDUP_REMOVED lines=25> */
[----:B------:R-:W-:Y:S03]  /*9ee0*/  HMMA.16816.F32 R112, R100, R8, R112 ;  /* 0x000000086470723c */ /* 0x000fe60000001870 */
[----:B------:R-:W-:Y:S04]  /*9ef0*/  STG.E.U16 desc[UR26][R144.64+0x20], R215 ;  /* 0x000020d790007986 */ /* 0x000fe8000c10151a */
[----:B------:R-:W-:Y:S01]  /*9f00*/  STG.E.U16 desc[UR26][R144.64+0x22], R214 ;  /* 0x000022d690007986 */ /* 0x000fe2000c10151a */
[----:B------:R-:W-:-:S03]  /*9f10*/  FADD.FTZ R9, R243, R13 ;  /* 0x0000000df3097221 */ /* 0x000fc60000010000 */
[----:B------:R-:W-:Y:S04]  /*9f20*/  STG.E.U16 desc[UR26][R6.64+0x20], R208 ;  /* 0x000020d006007986 */ /* 0x000fe8000c10151a */
[----:B------:R-:W-:Y:S01]  /*9f30*/  STG.E.U16 desc[UR26][R6.64+0x22], R210 ;  /* 0x000022d206007986 */ /* 0x000fe2000c10151a */
[C---:B------:R-:W-:Y:S03]  /*9f40*/  HMMA.16816.F32 R136, R100.reuse, R132, R136 ;  /* 0x000000846488723c */ /* 0x040fe60000001888 */
[----:B------:R-:W-:Y:S04]  /*9f50*/  STG.E.U16 desc[UR26][R4.64+0x20], R199 ;  /* 0x000020c704007986 */ /* 0x000fe8000c10151a */
[----:B------:R-:W-:Y:S01]  /*9f60*/  STG.E.U16 desc[UR26][R4.64+0x22], R198 ;  /* 0x000022c604007986 */ /* 0x000fe2000c10151a */
[----:B------:R-:W-:Y:S03]  /*9f70*/  HMMA.16816.F32 R128, R100, R124, R128 ;  /* 0x0000007c6480723c */ /* 0x000fe60000001880 */
[----:B------:R-:W-:Y:S01]  /*9f80*/  STG.E.U16 desc[UR26][R2.64+0x20], R196 ;  /* 0x000020c402007986 */ /* 0x000fe2000c10151a */
[----:B------:R-:W-:-:S03]  /*9f90*/  FADD.FTZ R8, R65, R15 ;  /* 0x0000000f41087221 */ /* 0x000fc60000010000 */
[----:B------:R-:W-:Y:S01]  /*9fa0*/  STG.E.U16 desc[UR26][R2.64+0x22], R195 ;  /* 0x000022c302007986 */ /* 0x000fe2000c10151a */
[----:B------:R-:W-:Y:S03]  /*9fb0*/  HMMA.16816.F32 R120, R100, R116, R120 ;  /* 0x000000746478723c */ /* 0x000fe60000001878 */
[----:B------:R-:W-:Y:S01]  /*9fc0*/  STG.E.U16 desc[UR26][R144.64+0x30], R207 ;  /* 0x000030cf90007986 */ /* 0x000fe2000c10151a */
[----:B------:R-:W-:-:S03]  /*9fd0*/  FADD.FTZ R0, R66, R14 ;  /* 0x0000000e42007221 */ /* 0x000fc60000010000 */
[----:B------:R-:W-:Y:S01]  /*9fe0*/  STG.E.U16 desc[UR26][R144.64+0x32], R206 ;  /* 0x000032ce90007986 */ /* 0x000fe2000c10151a */
[C---:B------:R-:W-:Y:S03]  /*9ff0*/  HMMA.16816.F32 R132, R100.reuse, R134, R32 ;  /* 0x000000866484723c */ /* 0x040fe60000001820 */
[----:B------:R-:W-:Y:S01]  /*a000*/  STG.E.U16 desc[UR26][R6.64+0x30], R204 ;  /* 0x000030cc06007986 */ /* 0x000fe2000c10151a */
[----:B------:R-:W-:Y:S02]  /*a010*/  FADD.FTZ R9, R251, R9 ;  /* 0x00000009fb097221 */ /* 0x000fe40000010000 */
[----:B------:R-:W-:Y:S01]  /*a020*/  HMMA.16816.F32 R124, R100, R126, R28 ;  /* 0x0000007e647c723c */ /* 0x000fe2000000181c */
[----:B------:R2:W-:Y:S01]  /*a030*/  STG.E.U16 desc[UR26][R6.64+0x32], R205 ;  /* 0x000032cd06007986 */ /* 0x0005e2000c10151a */
[----:B------:R-:W-:-:S03]  /*a040*/  @!P6 HADD2 R227, -R51.H0_H0, -RZ.H0_H0 ;  /* 0xa00000ff33e3e230 */ /* 0x000fc60000000900 */
[----:B------:R-:W-:Y:S01]  /*a050*/  STG.E.U16 desc[UR26][R4.64+0x30], R193 ;  /* 0x000030c104007986 */ /* 0x000fe2000c10151a */
[C---:B------:R-:W-:Y:S03]  /*a060*/  HMMA.16816.F32 R116, R100.reuse, R118, R40 ;  /* 0x000000766474723c */ /* 0x040fe60000001828 */
[----:B------:R-:W-:Y:S01]  /*a070*/  STG.E.U16 desc[UR26][R4.64+0x32], R175 ;  /* 0x000032af04007986 */ /* 0x000fe2000c10151a */
[----:B------:R-:W-:Y:S02]  /*a080*/  @!P5 HADD2 R226, -R50.H0_H0, -RZ.H0_H0 ;  /* 0xa00000ff32e2d230 */ /* 0x000fe40000000900 */
[----:B------:R-:W-:Y:S01]  /*a090*/  HMMA.16816.F32 R100, R100, R10, R24 ;  /* 0x0000000a6464723c */ /* 0x000fe20000001818 */
[----:B------:R-:W-:Y:S04]  /*a0a0*/  STG.E.U16 desc[UR26][R2.64+0x30], R173 ;  /* 0x000030ad02007986 */ /* 0x000fe8000c10151a */
[----:B------:R-:W-:Y:S02]  /*a0b0*/  STG.E.U16 desc[UR26][R2.64+0x32], R172 ;  /* 0x000032ac02007986 */ /* 0x000fe4000c10151a */
[----:B------:R-:W-:-:S02]  /*a0c0*/  FADD.FTZ R11, R67, R12 ;  /* 0x0000000c430b7221 */ /* 0x000fc40000010000 */
[----:B------:R-:W-:Y:S01]  /*a0d0*/  STG.E.U16 desc[UR26][R144.64+0x40], R167 ;  /* 0x000040a790007986 */ /* 0x000fe2000c10151a */
[----:B------:R-:W-:-:S03]  /*a0e0*/  FADD.FTZ R10, R72, R8 ;  /* 0x00000008480a7221 */ /* 0x000fc60000010000 */
[----:B------:R-:W-:Y:S01]  /*a0f0*/  STG.E.U16 desc[UR26][R144.64+0x42], R166 ;  /* 0x000042a690007986 */ /* 0x000fe2000c10151a */
[----:B------:R-:W-:-:S03]  /*a100*/  FADD.FTZ R8, R252, R0 ;  /* 0x00000000fc087221 */ /* 0x000fc60000010000 */
[----:B------:R-:W-:Y:S01]  /*a110*/  STG.E.U16 desc[UR26][R6.64+0x40], R164 ;  /* 0x000040a406007986 */ /* 0x000fe2000c10151a */
[----:B------:R-:W-:-:S03]  /*a120*/  @!P4 HADD2 R225, -R49.H0_H0, -RZ.H0_H0 ;  /* 0xa00000ff31e1c230 */ /* 0x000fc60000000900 */
[----:B------:R-:W-:Y:S01]  /*a130*/  STG.E.U16 desc[UR26][R6.64+0x42], R165 ;  /* 0x000042a506007986 */ /* 0x000fe2000c10151a */
[----:B------:R-:W-:Y:S01]  /*a140*/  FADD.FTZ R0, R250, R9 ;  /* 0x00000009fa007221 */ /* 0x000fe20000010000 */
[----:B------:R-:W-:Y:S02]  /*a150*/  FADD.FTZ R11, R73, R11 ;  /* 0x0000000b490b7221 */ /* 0x000fe40000010000 */
[----:B------:R-:W-:Y:S01]  /*a160*/  STG.E.U16 desc[UR26][R4.64+0x40], R151 ;  /* 0x0000409704007986 */ /* 0x000fe2000c10151a */
[----:B------:R-:W-:-:S03]  /*a170*/  @!P2 HADD2 R247, -R37.H0_H0, -RZ.H0_H0 ;  /* 0xa00000ff25f7a230 */ /* 0x000fc60000000900 */
[----:B------:R-:W-:Y:S01]  /*a180*/  STG.E.U16 desc[UR26][R4.64+0x42], R150 ;  /* 0x0000429604007986 */ /* 0x000fe2000c10151a */
[----:B------:R-:W-:-:S03]  /*a190*/  @!P1 HADD2 R229, -R36.H0_H0, -RZ.H0_H0 ;  /* 0xa00000ff24e59230 */ /* 0x000fc60000000900 */
[----:B------:R-:W-:Y:S01]  /*a1a0*/  STG.E.U16 desc[UR26][R2.64+0x40], R149 ;  /* 0x0000409502007986 */ /* 0x000fe2000c10151a */
[----:B------:R-:W-:-:S03]  /*a1b0*/  @!P6 PRMT R51, R227, 0x5410, RZ ;  /* 0x00005410e333e816 */ /* 0x000fc600000000ff */
[----:B------:R-:W-:Y:S01]  /*a1c0*/  STG.E.U16 desc[UR26][R2.64+0x42], R148 ;  /* 0x0000429402007986 */ /* 0x000fe2000c10151a */
[----:B------:R-:W-:-:S03]  /*a1d0*/  @!P5 PRMT R50, R226, 0x5410, RZ ;  /* 0x00005410e232d816 */ /* 0x000fc600000000ff */
[----:B------:R-:W-:Y:S01]  /*a1e0*/  STG.E.U16 desc[UR26][R144.64+0x50], R163 ;  /* 0x000050a390007986 */ /* 0x000fe2000c10151a */
[----:B------:R-:W-:-:S03]  /*a1f0*/  FADD.FTZ R9, R74, R10 ;  /* 0x0000000a4a097221 */ /* 0x000fc60000010000 */
[----:B------:R-:W-:Y:S01]  /*a200*/  STG.E.U16 desc[UR26][R144.64+0x52], R162 ;  /* 0x000052a290007986 */ /* 0x000fe2000c10151a */
[----:B------:R-:W-:-:S03]  /*a210*/  FADD.FTZ R8, R249, R8 ;  /* 0x00000008f9087221 */ /* 0x000fc60000010000 */
[----:B------:R-:W-:Y:S01]  /*a220*/  STG.E.U16 desc[UR26][R6.64+0x50], R160 ;  /* 0x000050a006007986 */ /* 0x000fe2000c10151a */
[----:B------:R-:W-:-:S03]  /*a230*/  FADD.FTZ R0, R246, R0 ;  /* 0x00000000f6007221 */ /* 0x000fc60000010000 */
[----:B------:R-:W-:Y:S01]  /*a240*/  STG.E.U16 desc[UR26][R6.64+0x52], R161 ;  /* 0x000052a106007986 */ /* 0x000fe2000c10151a */
[----:B------:R-:W-:-:S03]  /*a250*/  FADD.FTZ R10, R75, R11 ;  /* 0x0000000b4b0a7221 */ /* 0x000fc60000010000 */
[----:B------:R-:W-:Y:S01]  /*a260*/  STG.E.U16 desc[UR26][R4.64+0x50], R147 ;  /* 0x0000509304007986 */ /* 0x000fe2000c10151a */
[----:B------:R-:W-:-:S03]  /*a270*/  @!P4 PRMT R49, R225, 0x5410, RZ ;  /* 0x00005410e131c816 */ /* 0x000fc600000000ff */
[----:B------:R-:W-:Y:S01]  /*a280*/  STG.E.U16 desc[UR26][R4.64+0x52], R146 ;  /* 0x0000529204007986 */ /* 0x000fe2000c10151a */
[----:B------:R-:W-:-:S03]  /*a290*/  @!P2 PRMT R37, R247, 0x5410, RZ ;  /* 0x00005410f725a816 */ /* 0x000fc600000000ff */
[----:B------:R-:W-:Y:S01]  /*a2a0*/  STG.E.U16 desc[UR26][R2.64+0x50], R143 ;  /* 0x0000508f02007986 */ /* 0x000fe2000c10151a */
[----:B------:R-:W-:-:S03]  /*a2b0*/  @!P1 PRMT R36, R229, 0x5410, RZ ;  /* 0x00005410e5249816 */ /* 0x000fc600000000ff */
[----:B------:R-:W-:Y:S04]  /*a2c0*/  STG.E.U16 desc[UR26][R2.64+0x52], R142 ;  /* 0x0000528e02007986 */ /* 0x000fe8000c10151a */
[----:B------:R-:W-:Y:S04]  /*a2d0*/  STG.E.U16 desc[UR26][R144.64+0x60], R159 ;  /* 0x0000609f90007986 */ /* 0x000fe8000c10151a */
[----:B------:R-:W-:Y:S01]  /*a2e0*/  STG.E.U16 desc[UR26][R144.64+0x62], R158 ;  /* 0x0000629e90007986 */ /* 0x000fe2000c10151a */
[----:B------:R-:W-:-:S03]  /*a2f0*/  FADD.FTZ R9, R38, R9 ;  /* 0x0000000926097221 */ /* 0x000fc60000010000 */
[----:B------:R-:W-:Y:S01]  /*a300*/  STG.E.U16 desc[UR26][R6.64+0x60], R156 ;  /* 0x0000609c06007986 */ /* 0x000fe2000c10151a */
[----:B------:R-:W-:-:S03]  /*a310*/  FADD.FTZ R8, R248, R8 ;  /* 0x00000008f8087221 */ /* 0x000fc60000010000 */
[----:B------:R-:W-:Y:S01]  /*a320*/  STG.E.U16 desc[UR26][R6.64+0x62], R157 ;  /* 0x0000629d06007986 */ /* 0x000fe2000c10151a */
[----:B------:R-:W-:Y:S01]  /*a330*/  FADD.FTZ R0, R245, R0 ;  /* 0x00000000f5007221 */ /* 0x000fe20000010000 */
[----:B------:R-:W-:Y:S02]  /*a340*/  FADD.FTZ R10, R39, R10 ;  /* 0x0000000a270a7221 */ /* 0x000fe40000010000 */
        /* <DEDUP_REMOVED lines=9> */
[----:B------:R-:W-:Y:S04]  /*a3e0*/  STG.E.U16 desc[UR26][R6.64+0x72], R152 ;  /* 0x0000729806007986 */ /* 0x000fe8000c10151a */
[----:B------:R-:W-:Y:S04]  /*a3f0*/  STG.E.U16 desc[UR26][R4.64+0x70], R49 ;  /* 0x0000703104007986 */ /* 0x000fe8000c10151a */
[----:B------:R3:W-:Y:S04]  /*a400*/  STG.E.U16 desc[UR26][R4.64+0x72], R48 ;  /* 0x0000723004007986 */ /* 0x0007e8000c10151a */
[----:B------:R-:W-:Y:S04]  /*a410*/  STG.E.U16 desc[UR26][R2.64+0x70], R37 ;  /* 0x0000702502007986 */ /* 0x000fe8000c10151a */
[----:B------:R4:W-:Y:S01]  /*a420*/  STG.E.U16 desc[UR26][R2.64+0x72], R36 ;  /* 0x0000722402007986 */ /* 0x0009e2000c10151a */
[----:B------:R-:W-:Y:S01]  /*a430*/  FADD.FTZ R0, R220, R0 ;  /* 0x00000000dc007221 */ /* 0x000fe20000010000 */
[----:B--2---:R-:W-:-:S03]  /*a440*/  IADD3 R205, P1, R144, -0x80, RZ ;  /* 0xffffff8090cd7810 */ /* 0x004fc60007f3e0ff */
[----:B------:R-:W-:Y:S01]  /*a450*/  FADD.FTZ R0, R219, R0 ;  /* 0x00000000db007221 */ /* 0x000fe20000010000 */
[----:B------:R-:W-:Y:S01]  /*a460*/  IADD3.X R204, R145, -0x1, RZ, P1, !PT ;  /* 0xffffffff91cc7810 */ /* 0x000fe20000ffe4ff */
[----:B---3--:R-:W-:-:S04]  /*a470*/  FADD.FTZ R4, R63, R10 ;  /* 0x0000000a3f047221 */ /* 0x008fc80000010000 */
[----:B------:R-:W-:Y:S01]  /*a480*/  FADD.FTZ R4, R57, R4 ;  /* 0x0000000439047221 */ /* 0x000fe20000010000 */
        /* <DEDUP_REMOVED lines=10> */
[----:B-1----:R-:W-:Y:S06]  /*a530*/  @!P0 BRA `(.L_x_1252) ;  /* 0x0000011000648947 */ /* 0x002fec0003800000 */
[----:B------:R-:W2:Y:S01]  /*a540*/  LDL.64 R58, [R1+0x110] ;  /* 0x00011000013a7983 */ /* 0x000ea20000100a00 */
[----:B------:R-:W-:Y:S01]  /*a550*/  ULDC UR4, c[0x0][0x2d0] ;  /* 0x0000b40000047ab9 */ /* 0x000fe20000000800 */
[----:B------:R-:W-:-:S04]  /*a560*/  DEPBAR.LE SB0, 0x0 ;  /* 0x000080000000791a */ /* 0x000fc80000000000 */
[----:B------:R-:W-:Y:S01]  /*a570*/  BAR.SYNC.DEFER_BLOCKING 0x0 ;  /* 0x0000000000007b1d */ /* 0x000fe20000010000 */
[----:B------:R-:W-:Y:S01]  /*a580*/  ISETP.GE.AND P1, PT, R232, UR4, PT ;  /* 0x00000004e8007c0c */ /* 0x000fe2000bf26270 */
[----:B------:R-:W-:Y:S01]  /*a590*/  UIADD3 UR4, UR16, -0x2, URZ ;  /* 0xfffffffe10047890 */ /* 0x000fe2000fffe03f */
[----:B------:R-:W-:Y:S01]  /*a5a0*/  IMAD.U32 R5, RZ, RZ, UR8 ;  /* 0x00000008ff057e24 */ /* 0x000fe2000f8e00ff */
[----:B------:R-:W-:Y:S02]  /*a5b0*/  UIMAD.WIDE.U32 UR44, UR8, 0x20, URZ ;  /* 0x00000020082c78a5 */ /* 0x000fe4000f8e003f */
[----:B------:R-:W-:Y:S02]  /*a5c0*/  USHF.R.S32.HI UR7, URZ, 0x1f, UR4 ;  /* 0x0000001f3f077899 */ /* 0x000fe40008011404 */
[----:B------:R-:W-:Y:S01]  /*a5d0*/  UIMAD UR6, UR20, UR4, URZ ;  /* 0x00000004140672a4 */ /* 0x000fe2000f8e023f */
[----:B------:R-:W-:Y:S01]  /*a5e0*/  IMAD.U32 R2, RZ, RZ, UR4 ;  /* 0x00000004ff027e24 */ /* 0x000fe2000f8e00ff */
[----:B------:R-:W-:Y:S01]  /*a5f0*/  USHF.L.U32 UR4, UR9, 0x5, URZ ;  /* 0x0000000509047899 */ /* 0x000fe2000800063f */
[----:B------:R-:W1:Y:S01]  /*a600*/  S2R R242, SR_TID.X ;  /* 0x0000000000f27919 */ /* 0x000e620000002100 */
[----:B------:R-:W-:-:S02]  /*a610*/  UIMAD UR6, UR7, UR21, UR6 ;  /* 0x00000015070672a4 */ /* 0x000fc4000f8e0206 */
[----:B------:R-:W3:Y:S01]  /*a620*/  @!P1 LDC.64 R10, c[0x0][0x220] ;  /* 0x00008800ff0a9b82 */ /* 0x000ee20000000a00 */
[----:B------:R-:W-:Y:S01]  /*a630*/  VOTEU.ALL UP0, P1 ;  /* 0x00000000003f7886 */ /* 0x000fe20000800000 */
[----:B------:R-:W-:Y:S01]  /*a640*/  IMAD.U32 R4, RZ, RZ, UR4 ;  /* 0x00000004ff047e24 */ /* 0x000fe2000f8e00ff */
[----:B------:R-:W-:Y:S02]  /*a650*/  UIADD3 UR19, UR16, -0x2, URZ ;  /* 0xfffffffe10137890 */ /* 0x000fe4000fffe03f */
[----:B------:R-:W-:Y:S02]  /*a660*/  UISETP.GE.AND UP1, UPT, UR16, 0x3, UPT ;  /* 0x000000031000788c */ /* 0x000fe4000bf26270 */
[----:B------:R-:W-:Y:S01]  /*a670*/  @!UP0 UIMAD UR4, UR9, 0x30, URZ ;  /* 0x00000030090488a4 */ /* 0x000fe2000f8e023f */
[----:B------:R-:W4:Y:S01]  /*a680*/  @!P1 LDC.64 R8, c[0x0][0x220] ;  /* 0x00008800ff089b82 */ /* 0x000f220000000a00 */
[----:B------:R-:W-:Y:S07]  /*a690*/  @P1 STS.128 [R192+0x6000], RZ ;  /* 0x006000ffc0001388 */ /* 0x000fee0000000c00 */
[----:B------:R-:W4:Y:S08]  /*a6a0*/  @!P1 LDC.64 R12, c[0x0][0x220] ;  /* 0x00008800ff0c9b82 */ /* 0x000f300000000a00 */
[----:B------:R-:W4:Y:S01]  /*a6b0*/  @!P1 LDC.64 R16, c[0x0][0x220] ;  /* 0x00008800ff109b82 */ /* 0x000f220000000a00 */
[----:B-1----:R-:W-:-:S05]  /*a6c0*/  IMAD.SHL.U32 R242, R242, 0x2, RZ ;  /* 0x00000002f2f27824 */ /* 0x002fca00078e00ff */
[----:B------:R-:W-:Y:S01]  /*a6d0*/  LOP3.LUT R242, R242, 0x6, RZ, 0xc0, !PT ;  /* 0x00000006f2f27812 */ /* 0x000fe200078ec0ff */
[----:B--2---:R-:W-:-:S04]  /*a6e0*/  IMAD.WIDE.U32 R2, R2, UR21, R58 ;  /* 0x0000001502027c25 */ /* 0x004fc8000f8e003a */
[----:B------:R-:W-:Y:S01]  /*a6f0*/  VIADD R3, R3, UR6 ;  /* 0x0000000603037c36 */ /* 0x000fe20008000000 */
[C---:B------:R-:W-:Y:S02]  /*a700*/  @!P1 IADD3 R0, P2, R2.reuse, UR24, RZ ;  /* 0x0000001802009c10 */ /* 0x040fe4000ff5e0ff */
[C---:B------:R-:W-:Y:S02]  /*a710*/  @!P1 IADD3 R7, P0, R2.reuse, UR44, RZ ;  /* 0x0000002c02079c10 */ /* 0x040fe4000ff1e0ff */
[C---:B------:R-:W-:Y:S02]  /*a720*/  @!P1 IADD3.X R14, R3.reuse, UR23, RZ, P2, !PT ;  /* 0x00000017030e9c10 */ /* 0x040fe400097fe4ff */
[----:B---3--:R-:W-:Y:S02]  /*a730*/  @!P1 LEA R10, P3, R2, R10, 0x1 ;  /* 0x0000000a020a9211 */ /* 0x008fe400078608ff */
[----:B------:R-:W-:Y:S01]  /*a740*/  @!P1 IADD3.X R15, R3, UR45, R4, P0, !PT ;  /* 0x0000002d030f9c10 */ /* 0x000fe200087fe404 */
[----:B------:R-:W-:Y:S01]  /*a750*/  @!P1 IMAD.WIDE.U32 R4, R5, 0x30, R2 ;  /* 0x0000003005049825 */ /* 0x000fe200078e0002 */
[----:B----4-:R-:W-:-:S02]  /*a760*/  @!P1 LEA R8, P2, R0, R8, 0x1 ;  /* 0x0000000800089211 */ /* 0x010fc400078408ff */
        /* <DEDUP_REMOVED lines=11> */
[----:B------:R-:W-:Y:S01]  /*a820*/  @!P1 LEA.HI.X R3, R4, R17, R0, 0x1, P0 ;  /* 0x0000001104039211 */ /* 0x000fe200000f0c00 */
[----:B------:R-:W-:Y:S02]  /*a830*/  IMAD.U32 R0, RZ, RZ, UR19 ;  /* 0x00000013ff007e24 */ /* 0x000fe4000f8e00ff */
[----:B------:R-:W-:Y:S01]  /*a840*/  @!PT LDS RZ, [RZ] ;  /* 0x00000000fffff984 */ /* 0x000fe20000000800 */
[----:B------:R-:W-:Y:S01]  /*a850*/  @!PT LDS RZ, [RZ] ;  /* 0x00000000fffff984 */ /* 0x000fe20000000800 */
[----:B------:R-:W-:Y:S01]  /*a860*/  @!PT LDS RZ, [RZ] ;  /* 0x00000000fffff984 */ /* 0x000fe20000000800 */
[----:B------:R1:W-:Y:S02]  /*a870*/  @!P1 LDGSTS.E.BYPASS.LTC128B.128 [R192+0x6800], desc[UR26][R8.64] ;  /* 0x0680000008c09fae */ /* 0x0003e4000b901d5a */
[----:B------:R-:W-:Y:S02]  /*a880*/  IMAD R0, R0, 0x40, R242 ;  /* 0x0000004000007824 */ /* 0x000fe400078e02f2 */
        /* <DEDUP_REMOVED lines=10> */
[----:B-----5:R-:W-:Y:S04]  /*a930*/  LDSM.16.M88.4 R12, [R183] ;  /* 0x00000000b70c783b */ /* 0x020fe80000000200 */
[----:B------:R-:W3:Y:S04]  /*a940*/  LDSM.16.M88.4 R16, [R176+0x4000] ;  /* 0x00400000b010783b */ /* 0x000ee80000000200 */
[----:B-1----:R-:W1:Y:S04]  /*a950*/  LDSM.16.M88.4 R8, [R183+0x2000] ;  /* 0x00200000b708783b */ /* 0x002e680000000200 */
[----:B------:R-:W4:Y:S04]  /*a960*/  LDSM.16.M88.4 R28, [R176+0x5000] ;  /* 0x00500000b01c783b */ /* 0x000f280000000200 */
[----:B------:R-:W4:Y:S04]  /*a970*/  LDSM.16.M88.4 R24, [R176+0x5800] ;  /* 0x00580000b018783b */ /* 0x000f280000000200 */
[----:B------:R-:W4:Y:S01]  /*a980*/  LDSM.16.M88.4 R32, [R176+0x4800] ;  /* 0x00480000b020783b */ /* 0x000f220000000200 */
[----:B--2---:R-:W-:-:S03]  /*a990*/  VIADD R3, R0, 0x1 ;  /* 0x0000000100037836 */ /* 0x004fc60000000000 */
[----:B------:R-:W-:Y:S01]  /*a9a0*/  LDSM.16.M88.4 R4, [R186+0x2000] ;  /* 0x00200000ba04783b */ /* 0x000fe20000000200 */
[----:B------:R-:W-:-:S03]  /*a9b0*/  VIADD R2, R0, 0x8 ;  /* 0x0000000800027836 */ /* 0x000fc60000000000 */
[----:B------:R-:W2:Y:S01]  /*a9c0*/  LDSM.16.M88.4 R48, [R182+0x5000] ;  /* 0x00500000b630783b */ /* 0x000ea20000000200 */
[C---:B------:R-:W-:Y:S02]  /*a9d0*/  ISETP.GE.AND P6, PT, R3.reuse, R44, PT ;  /* 0x0000002c0300720c */ /* 0x040fe40003fc6270 */
[C---:B------:R-:W-:Y:S01]  /*a9e0*/  ISETP.GE.AND P5, PT, R3.reuse, R45, PT ;  /* 0x0000002d0300720c */ /* 0x040fe20003fa6270 */
[----:B------:R-:W2:Y:S01]  /*a9f0*/  LDSM.16.M88.4 R56, [R182+0x5800] ;  /* 0x00580000b638783b */ /* 0x000ea20000000200 */
[C---:B------:R-:W-:Y:S02]  /*aa00*/  ISETP.GE.AND P4, PT, R3.reuse, R47, PT ;  /* 0x0000002f0300720c */ /* 0x040fe40003f86270 */
[----:B------:R-:W-:Y:S01]  /*aa10*/  ISETP.GE.AND P2, PT, R3, R46, PT ;  /* 0x0000002e0300720c */ /* 0x000fe20003f46270 */
[----:B------:R-:W2:Y:S01]  /*aa20*/  LDSM.16.M88.4 R40, [R182+0x4000] ;  /* 0x00400000b628783b */ /* 0x000ea20000000200 */
[C---:B------:R-:W-:Y:S02]  /*aa30*/  ISETP.GE.AND P0, PT, R2.reuse, R44, PT ;  /* 0x0000002c0200720c */ /* 0x040fe40003f06270 */
[----:B------:R-:W-:Y:S01]  /*aa40*/  ISETP.GE.AND P3, PT, R2, R45, PT ;  /* 0x0000002d0200720c */ /* 0x000fe20003f66270 */
[----:B------:R-:W2:Y:S01]  /*aa50*/  LDSM.16.M88.4 R52, [R182+0x4800] ;  /* 0x00480000b634783b */ /* 0x000ea20000000200 */
[-C--:B---3--:R-:W-:Y:S03]  /*aa60*/  HMMA.16816.F32 R152, R12, R16.reuse, RZ ;  /* 0x000000100c98723c */ /* 0x088fe600000018ff */
[----:B------:R-:W3:Y:S04]  /*aa70*/  LDSM.16.M88.4 R20, [R186] ;  /* 0x00000000ba14783b */ /* 0x000ee80000000200 */
[----:B------:R-:W0:Y:S01]  /*aa80*/  LDGDEPBAR ;  /* 0x00000000000079af */ /* 0x000e220000000000 */
[C---:B-1----:R-:W-:Y:S06]  /*aa90*/  HMMA.16816.F32 R72, R8.reuse, R16, RZ ;  /* 0x000000100848723c */ /* 0x042fec00000018ff */
[-C--:B------:R-:W-:Y:S06]  /*aaa0*/  HMMA.16816.F32 R64, R8, R18.reuse, RZ ;  /* 0x000000120840723c */ /* 0x080fec00000018ff */
[----:B------:R-:W-:Y:S06]  /*aab0*/  HMMA.16816.F32 R216, R12, R18, RZ ;  /* 0x000000120cd8723c */ /* 0x000fec00000018ff */
[C---:B----4-:R-:W-:Y:S06]  /*aac0*/  HMMA.16816.F32 R36, R8.reuse, R28, RZ ;  /* 0x0000001c0824723c */ /* 0x050fec00000018ff */
[C---:B------:R-:W-:Y:S06]  /*aad0*/  HMMA.16816.F32 R16, R8.reuse, R24, RZ ;  /* 0x000000180810723c */ /* 0x040fec00000018ff */
[C---:B------:R-:W-:Y:S06]  /*aae0*/  HMMA.16816.F32 R60, R8.reuse, R32, RZ ;  /* 0x00000020083c723c */ /* 0x040fec00000018ff */
[C---:B------:R-:W-:Y:S06]  /*aaf0*/  HMMA.16816.F32 R140, R8.reuse, R34, RZ ;  /* 0x00000022088c723c */ /* 0x040fec00000018ff */
[C---:B------:R-:W-:Y:S06]  /*ab00*/  HMMA.16816.F32 R148, R8.reuse, R30, RZ ;  /* 0x0000001e0894723c */ /* 0x040fec00000018ff */
[----:B------:R-:W-:Y:S06]  /*ab10*/  HMMA.16816.F32 R8, R8, R26, RZ ;  /* 0x0000001a0808723c */ /* 0x000fec00000018ff */
[C---:B------:R-:W-:Y:S06]  /*ab20*/  HMMA.16816.F32 R156, R12.reuse, R32, RZ ;  /* 0x000000200c9c723c */ /* 0x040fec00000018ff */
[C---:B------:R-:W-:Y:S06]  /*ab30*/  HMMA.16816.F32 R208, R12.reuse, R34, RZ ;  /* 0x000000220cd0723c */ /* 0x040fec00000018ff */
[----:B------:R-:W-:Y:S06]  /*ab40*/  HMMA.16816.F32 R32, R12, R28, RZ ;  /* 0x0000001c0c20723c */ /* 0x000fec00000018ff */
[C---:B--2---:R-:W-:Y:S01]  /*ab50*/  HMMA.16816.F32 R220, R4.reuse, R48, R36 ;  /* 0x0000003004dc723c */ /* 0x044fe20000001824 */
[----:B------:R-:W-:Y:S05]  /*ab60*/  LDSM.16.M88.4 R36, [R187] ;  /* 0x00000000bb24783b */ /* 0x000fea0000000200 */
[C---:B------:R-:W-:Y:S01]  /*ab70*/  HMMA.16816.F32 R228, R4.reuse, R56, R16 ;  /* 0x0000003804e4723c */ /* 0x040fe20000001810 */
[----:B------:R-:W1:Y:S05]  /*ab80*/  LDSM.16.M88.4 R16, [R184] ;  /* 0x00000000b810783b */ /* 0x000e6a0000000200 */
[C---:B------:R-:W-:Y:S06]  /*ab90*/  HMMA.16816.F32 R200, R4.reuse, R40, R72 ;  /* 0x0000002804c8723c */ /* 0x040fec0000001848 */
[C---:B------:R-:W-:Y:S01]  /*aba0*/  HMMA.16816.F32 R224, R4.reuse, R52, R60 ;  /* 0x0000003404e0723c */ /* 0x040fe2000000183c */
[----:B------:R-:W-:Y:S05]  /*abb0*/  LDSM.16.M88.4 R60, [R188] ;  /* 0x00000000bc3c783b */ /* 0x000fea0000000200 */
[C---:B------:R-:W-:Y:S06]  /*abc0*/  HMMA.16816.F32 R164, R4.reuse, R42, R64 ;  /* 0x0000002a04a4723c */ /* 0x040fec0000001840 */
[C---:B------:R-:W-:Y:S06]  /*abd0*/  HMMA.16816.F32 R196, R4.reuse, R54, R140 ;  /* 0x0000003604c4723c */ /* 0x040fec000000188c */
[C---:B------:R-:W-:Y:S06]  /*abe0*/  HMMA.16816.F32 R172, R4.reuse, R50, R148 ;  /* 0x0000003204ac723c */ /* 0x040fec0000001894 */
[----:B------:R-:W-:Y:S01]  /*abf0*/  HMMA.16816.F32 R160, R4, R58, R8 ;  /* 0x0000003a04a0723c */ /* 0x000fe20000001808 */
[----:B------:R-:W2:Y:S04]  /*ac00*/  LDSM.16.M88.4 R4, [R184+0x2000] ;  /* 0x00200000b804783b */ /* 0x000ea80000000200 */
[----:B------:R-:W-:Y:S01]  /*ac10*/  LDSM.16.M88.4 R8, [R185+0x2000] ;  /* 0x00200000b908783b */ /* 0x000fe20000000200 */
[C---:B---3--:R-:W-:Y:S06]  /*ac20*/  HMMA.16816.F32 R72, R20.reuse, R40, R152 ;  /* 0x000000281448723c */ /* 0x048fec0000001898 */
[----:B------:R-:W-:Y:S06]  /*ac30*/  HMMA.16816.F32 R152, R20, R52, R156 ;  /* 0x000000341498723c */ /* 0x000fec000000189c */
[C---:B------:R-:W-:Y:S01]  /*ac40*/  HMMA.16816.F32 R204, R12.reuse, R30, RZ ;  /* 0x0000001e0ccc723c */ /* 0x040fe200000018ff */
[----:B------:R-:W-:Y:S05]  /*ac50*/  LDSM.16.M88.4 R28, [R190] ;  /* 0x00000000be1c783b */ /* 0x000fea0000000200 */
[C---:B------:R-:W-:Y:S06]  /*ac60*/  HMMA.16816.F32 R168, R12.reuse, R24, RZ ;  /* 0x000000180ca8723c */ /* 0x040fec00000018ff */
[----:B------:R-:W-:Y:S01]  /*ac70*/  HMMA.16816.F32 R212, R12, R26, RZ ;  /* 0x0000001a0cd4723c */ /* 0x000fe200000018ff */
[----:B------:R-:W-:Y:S04]  /*ac80*/  LDSM.16.M88.4 R12, [R185] ;  /* 0x00000000b90c783b */ /* 0x000fe80000000200 */
[----:B------:R-:W-:Y:S01]  /*ac90*/  LDSM.16.M88.4 R24, [R189] ;  /* 0x00000000bd18783b */ /* 0x000fe20000000200 */
[C---:B------:R-:W-:Y:S03]  /*aca0*/  HMMA.16816.F32 R156, R20.reuse, R48, R32 ;  /* 0x00000030149c723c */ /* 0x040fe60000001820 */
[----:B------:R-:W3:Y:S03]  /*acb0*/  LDSM.16.M88.4 R32, [R181] ;  /* 0x00000000b520783b */ /* 0x000ee60000000200 */
[----:B------:R-:W-:Y:S06]  /*acc0*/  HMMA.16816.F32 R64, R20, R42, R216 ;  /* 0x0000002a1440723c */ /* 0x000fec00000018d8 */
[-C--:B-1----:R-:W-:Y:S06]  /*acd0*/  HMMA.16816.F32 R72, R16, R36.reuse, R72 ;  /* 0x000000241048723c */ /* 0x082fec0000001848 */
[----:B--2---:R-:W-:Y:S06]  /*ace0*/  HMMA.16816.F32 R40, R4, R36, R200 ;  /* 0x000000240428723c */ /* 0x004fec00000018c8 */
[----:B------:R-:W-:Y:S06]  /*acf0*/  HMMA.16816.F32 R148, R20, R54, R208 ;  /* 0x000000361494723c */ /* 0x000fec00000018d0 */
[-C--:B------:R-:W-:Y:S06]  /*ad00*/  HMMA.16816.F32 R52, R4, R38.reuse, R164 ;  /* 0x000000260434723c */ /* 0x080fec00000018a4 */
[----:B------:R-:W-:Y:S06]  /*ad10*/  HMMA.16816.F32 R36, R16, R38, R64 ;  /* 0x000000261024723c */ /* 0x000fec0000001840 */
[C---:B------:R-:W-:Y:S06]  /*ad20*/  HMMA.16816.F32 R168, R20.reuse, R56, R168 ;  /* 0x0000003814a8723c */ /* 0x040fec00000018a8 */
[C---:B------:R-:W-:Y:S06]  /*ad30*/  HMMA.16816.F32 R140, R20.reuse, R50, R204 ;  /* 0x00000032148c723c */ /* 0x040fec00000018cc */
[----:B------:R-:W-:Y:S01]  /*ad40*/  HMMA.16816.F32 R212, R20, R58, R212 ;  /* 0x0000003a14d4723c */ /* 0x000fe200000018d4 */
[----:B------:R-:W1:Y:S05]  /*ad50*/  LDSM.16.M88.4 R20, [R181+0x800] ;  /* 0x00080000b514783b */ /* 0x000e6a0000000200 */
[----:B---3--:R-:W-:Y:S06]  /*ad60*/  HMMA.16816.F32 R72, R12, R32, R72 ;  /* 0x000000200c48723c */ /* 0x008fec0000001848 */
[----:B------:R-:W-:Y:S06]  /*ad70*/  HMMA.16816.F32 R48, R16, R28, R152 ;  /* 0x0000001c1030723c */ /* 0x000fec0000001898 */
[----:B------:R-:W-:Y:S06]  /*ad80*/  HMMA.16816.F32 R64, R8, R32, R40 ;  /* 0x000000200840723c */ /* 0x000fec0000001828 */
[C---:B------:R-:W-:Y:S06]  /*ad90*/  HMMA.16816.F32 R56, R4.reuse, R28, R224 ;  /* 0x0000001c0438723c */ /* 0x040fec00000018e0 */
[-C--:B------:R-:W-:Y:S06]  /*ada0*/  HMMA.16816.F32 R196, R4, R30.reuse, R196 ;  /* 0x0000001e04c4723c */ /* 0x080fec00000018c4 */
[----:B------:R-:W-:Y:S06]  /*adb0*/  HMMA.16816.F32 R148, R16, R30, R148 ;  /* 0x0000001e1094723c */ /* 0x000fec0000001894 */
[----:B------:R-:W-:Y:S06]  /*adc0*/  HMMA.16816.F32 R28, R12, R34, R36 ;  /* 0x000000220c1c723c */ /* 0x000fec0000001824 */
[C---:B------:R-:W-:Y:S06]  /*add0*/  HMMA.16816.F32 R220, R4.reuse, R24, R220 ;  /* 0x0000001804dc723c */ /* 0x040fec00000018dc */
[C---:B------:R-:W-:Y:S06]  /*ade0*/  HMMA.16816.F32 R228, R4.reuse, R60, R228 ;  /* 0x0000003c04e4723c */ /* 0x040fec00000018e4 */
[C---:B------:R-:W-:Y:S06]  /*adf0*/  HMMA.16816.F32 R172, R4.reuse, R26, R172 ;  /* 0x0000001a04ac723c */ /* 0x040fec00000018ac */
[----:B------:R-:W-:Y:S06]  /*ae00*/  HMMA.16816.F32 R164, R4, R62, R160 ;  /* 0x0000003e04a4723c */ /* 0x000fec00000018a0 */
[----:B------:R-:W-:Y:S01]  /*ae10*/  HMMA.16816.F32 R32, R8, R34, R52 ;  /* 0x000000220820723c */ /* 0x000fe20000001834 */
[----:B------:R-:W-:-:S05]  /*ae20*/  I2FP.F32.S32 R4, R3 ;  /* 0x0000000300047245 */ /* 0x000fca0000201400 */
[C---:B------:R-:W-:Y:S01]  /*ae30*/  FFMA.FTZ R5, R4.reuse, UR18, R73 ;  /* 0x0000001204057c23 */ /* 0x040fe20008010049 */
[----:B------:R-:W-:Y:S01]  /*ae40*/  HMMA.16816.F32 R156, R16, R24, R156 ;  /* 0x00000018109c723c */ /* 0x000fe2000000189c */
[----:B------:R-:W-:-:S03]  /*ae50*/  FFMA.FTZ R3, R4, UR18, R75 ;  /* 0x0000001204037c23 */ /* 0x000fc6000801004b */
[----:B------:R-:W-:Y:S01]  /*ae60*/  FSEL R73, R5, -INF , !P6 ;  /* 0xff80000005497808 */ /* 0x000fe20007000000 */
[C---:B------:R-:W-:Y:S01]  /*ae70*/  FFMA.FTZ R5, R4.reuse, UR18, R65 ;  /* 0x0000001204057c23 */ /* 0x040fe20008010041 */
[----:B------:R-:W-:Y:S01]  /*ae80*/  HMMA.16816.F32 R140, R16, R26, R140 ;  /* 0x0000001a108c723c */ /* 0x000fe2000000188c */
[----:B------:R-:W2:Y:S01]  /*ae90*/  LDSM.16.M88.4 R24, [R181+0x1000] ;  /* 0x00100000b518783b */ /* 0x000ea20000000200 */
[----:B------:R-:W-:Y:S01]  /*aea0*/  FSEL R153, R3, -INF , !P5 ;  /* 0xff80000003997808 */ /* 0x000fe20006800000 */
[----:B------:R-:W-:Y:S01]  /*aeb0*/  FFMA.FTZ R4, R4, UR18, R67 ;  /* 0x0000001204047c23 */ /* 0x000fe20008010043 */
[C---:B------:R-:W-:Y:S02]  /*aec0*/  ISETP.GE.AND P6, PT, R2.reuse, R47, PT ;  /* 0x0000002f0200720c */ /* 0x040fe40003fc6270 */
[-C--:B-1----:R-:W-:Y:S01]  /*aed0*/  HMMA.16816.F32 R48, R12, R20.reuse, R48 ;  /* 0x000000140c30723c */ /* 0x082fe20000001830 */
[----:B------:R-:W-:Y:S02]  /*aee0*/  ISETP.GE.AND P5, PT, R2, R46, PT ;  /* 0x0000002e0200720c */ /* 0x000fe40003fa6270 */
[----:B------:R-:W-:Y:S01]  /*aef0*/  I2FP.F32.S32 R3, R2 ;  /* 0x0000000200037245 */ /* 0x000fe20000201400 */
[----:B------:R-:W-:Y:S01]  /*af00*/  VIADD R2, R0, 0x9 ;  /* 0x0000000900027836 */ /* 0x000fe20000000000 */
[----:B------:R-:W-:Y:S01]  /*af10*/  FSEL R207, R5, -INF , !P4 ;  /* 0xff80000005cf7808 */ /* 0x000fe20006000000 */
[----:B------:R-:W-:Y:S01]  /*af20*/  HMMA.16816.F32 R40, R8, R20, R56 ;  /* 0x000000140828723c */ /* 0x000fe20000001838 */
[----:B------:R-:W-:Y:S01]  /*af30*/  FSEL R217, R4, -INF , !P2 ;  /* 0xff80000004d97808 */ /* 0x000fe20005000000 */
[C---:B------:R-:W-:Y:S01]  /*af40*/  FFMA.FTZ R6, R3.reuse, UR18, R28 ;  /* 0x0000001203067c23 */ /* 0x040fe2000801001c */
[C---:B------:R-:W-:Y:S01]  /*af50*/  FFMA.FTZ R5, R3.reuse, UR18, R30 ;  /* 0x0000001203057c23 */ /* 0x040fe2000801001e */
[----:B------:R-:W-:Y:S01]  /*af60*/  I2FP.F32.S32 R4, R2 ;  /* 0x0000000200047245 */ /* 0x000fe20000201400 */
[----:B------:R-:W-:Y:S01]  /*af70*/  FFMA.FTZ R7, R3, UR18, R32 ;  /* 0x0000001203077c23 */ /* 0x000fe20008010020 */
[-C--:B------:R-:W-:Y:S01]  /*af80*/  ISETP.GE.AND P4, PT, R2, R44.reuse, PT ;  /* 0x0000002c0200720c */ /* 0x080fe20003f86270 */
[----:B------:R-:W-:Y:S01]  /*af90*/  HMMA.16816.F32 R52, R16, R60, R168 ;  /* 0x0000003c1034723c */ /* 0x000fe200000018a8 */
[----:B------:R-:W-:Y:S01]  /*afa0*/  FSEL R152, R6, -INF , !P0 ;  /* 0xff80000006987808 */ /* 0x000fe20004000000 */
[C---:B------:R-:W-:Y:S01]  /*afb0*/  FFMA.FTZ R6, R4.reuse, UR18, R29 ;  /* 0x0000001204067c23 */ /* 0x040fe2000801001d */
[----:B------:R-:W-:Y:S01]  /*afc0*/  FSEL R160, R5, -INF , !P3 ;  /* 0xff80000005a07808 */ /* 0x000fe20005800000 */
[----:B------:R-:W-:Y:S01]  /*afd0*/  FFMA.FTZ R5, R3, UR18, R34 ;  /* 0x0000001203057c23 */ /* 0x000fe20008010022 */
[----:B------:R-:W-:Y:S01]  /*afe0*/  FFMA.FTZ R20, R4, UR18, R31 ;  /* 0x0000001204147c23 */ /* 0x000fe2000801001f */
[-C--:B------:R-:W-:Y:S01]  /*aff0*/  ISETP.GE.AND P2, PT, R2, R45.reuse, PT ;  /* 0x0000002d0200720c */ /* 0x080fe20003f46270 */
[----:B------:R-:W-:Y:S01]  /*b000*/  VIADD R3, R0, 0x10 ;  /* 0x0000001000037836 */ /* 0x000fe20000000000 */
[----:B------:R-:W-:Y:S01]  /*b010*/  FSEL R205, R7, -INF , !P6 ;  /* 0xff80000007cd7808 */ /* 0x000fe20007000000 */
[-C--:B------:R-:W-:Y:S01]  /*b020*/  HMMA.16816.F32 R28, R12, R22.reuse, R148 ;  /* 0x000000160c1c723c */ /* 0x080fe20000001894 */
[----:B------:R-:W-:Y:S01]  /*b030*/  FSEL R216, R5, -INF , !P5 ;  /* 0xff80000005d87808 */ /* 0x000fe20006800000 */
[----:B------:R-:W-:Y:S01]  /*b040*/  FFMA.FTZ R5, R4, UR18, R33 ;  /* 0x0000001204057c23 */ /* 0x000fe20008010021 */
[----:B------:R-:W-:Y:S01]  /*b050*/  FSEL R67, R6, -INF , !P4 ;  /* 0xff80000006437808 */ /* 0x000fe20006000000 */
[----:B------:R-:W-:Y:S01]  /*b060*/  FFMA.FTZ R4, R4, UR18, R35 ;  /* 0x0000001204047c23 */ /* 0x000fe20008010023 */
[----:B------:R-:W-:Y:S01]  /*b070*/  FSEL R154, R20, -INF , !P2 ;  /* 0xff800000149a7808 */ /* 0x000fe20005000000 */
[----:B------:R-:W-:Y:S01]  /*b080*/  HMMA.16816.F32 R32, R8, R22, R196 ;  /* 0x000000160820723c */ /* 0x000fe200000018c4 */
[C---:B------:R-:W-:Y:S01]  /*b090*/  ISETP.GE.AND P6, PT, R3.reuse, R44, PT ;  /* 0x0000002c0300720c */ /* 0x040fe20003fc6270 */
[----:B------:R-:W1:Y:S01]  /*b0a0*/  LDSM.16.M88.4 R20, [R181+0x1800] ;  /* 0x00180000b514783b */ /* 0x000e620000000200 */
[----:B------:R-:W-:Y:S01]  /*b0b0*/  ISETP.GE.AND P5, PT, R3, R45, PT ;  /* 0x0000002d0300720c */ /* 0x000fe20003fa6270 */
[----:B------:R-:W-:-:S04]  /*b0c0*/  DEPBAR.LE SB0, 0x0 ;  /* 0x000080000000791a */ /* 0x000fc80000000000 */
[----:B------:R-:W-:Y:S01]  /*b0d0*/  BAR.SYNC.DEFER_BLOCKING 0x0 ;  /* 0x0000000000007b1d */ /* 0x000fe20000010000 */
[CC--:B------:R-:W-:Y:S01]  /*b0e0*/  ISETP.GE.AND P4, PT, R3.reuse, R47.reuse, PT ;  /* 0x0000002f0300720c */ /* 0x0c0fe20003f86270 */
[----:B--2---:R-:W-:Y:S01]  /*b0f0*/  HMMA.16816.F32 R36, R12, R24, R156 ;  /* 0x000000180c24723c */ /* 0x004fe2000000189c */
[-C--:B------:R-:W-:Y:S02]  /*b100*/  ISETP.GE.AND P2, PT, R3, R46.reuse, PT ;  /* 0x0000002e0300720c */ /* 0x080fe40003f46270 */
[C---:B------:R-:W-:Y:S02]  /*b110*/  ISETP.GE.AND P0, PT, R2.reuse, R47, PT ;  /* 0x0000002f0200720c */ /* 0x040fe40003f06270 */
[----:B------:R-:W-:Y:S01]  /*b120*/  ISETP.GE.AND P3, PT, R2, R46, PT ;  /* 0x0000002e0200720c */ /* 0x000fe20003f66270 */
[----:B------:R-:W-:Y:S01]  /*b130*/  VIADD R2, R0, 0x11 ;  /* 0x0000001100027836 */ /* 0x000fe20000000000 */
[----:B------:R-:W-:Y:S01]  /*b140*/  I2FP.F32.S32 R3, R3 ;  /* 0x0000000300037245 */ /* 0x000fe20000201400 */
[----:B------:R-:W-:Y:S01]  /*b150*/  HMMA.16816.F32 R60, R16, R62, R212 ;  /* 0x0000003e103c723c */ /* 0x000fe200000018d4 */
[----:B------:R-:W-:-:S02]  /*b160*/  FSEL R202, R5, -INF , !P0 ;  /* 0xff80000005ca7808 */ /* 0x000fc40004000000 */
[----:B------:R-:W-:Y:S01]  /*b170*/  FSEL R208, R4, -INF , !P3 ;  /* 0xff80000004d07808 */ /* 0x000fe20005800000 */
[C---:B------:R-:W-:Y:S01]  /*b180*/  FFMA.FTZ R5, R3.reuse, UR18, R50 ;  /* 0x0000001203057c23 */ /* 0x040fe20008010032 */
[C---:B------:R-:W-:Y:S01]  /*b190*/  FFMA.FTZ R6, R3.reuse, UR18, R48 ;  /* 0x0000001203067c23 */ /* 0x040fe20008010030 */
[----:B------:R-:W-:Y:S01]  /*b1a0*/  I2FP.F32.S32 R4, R2 ;  /* 0x0000000200047245 */ /* 0x000fe20000201400 */
[C---:B------:R-:W-:Y:S01]  /*b1b0*/  FFMA.FTZ R7, R3.reuse, UR18, R40 ;  /* 0x0000001203077c23 */ /* 0x040fe20008010028 */
[----:B------:R-:W-:Y:S01]  /*b1c0*/  ISETP.GE.AND P0, PT, R2, R44, PT ;  /* 0x0000002c0200720c */ /* 0x000fe20003f06270 */
[----:B------:R-:W-:Y:S01]  /*b1d0*/  FFMA.FTZ R3, R3, UR18, R42 ;  /* 0x0000001203037c23 */ /* 0x000fe2000801002a */
[----:B------:R-:W-:Y:S01]  /*b1e0*/  FSEL R151, R5, -INF , !P5 ;  /* 0xff80000005977808 */ /* 0x000fe20006800000 */
[----:B------:R-:W-:Y:S01]  /*b1f0*/  FFMA.FTZ R5, R4, UR18, R51 ;  /* 0x0000001204057c23 */ /* 0x000fe20008010033 */
[----:B------:R-:W-:Y:S01]  /*b200*/  FSEL R149, R6, -INF , !P6 ;  /* 0xff80000006957808 */ /* 0x000fe20007000000 */
[----:B------:R-:W-:Y:S01]  /*b210*/  FFMA.FTZ R6, R4, UR18, R49 ;  /* 0x0000001204067c23 */ /* 0x000fe20008010031 */
[C---:B------:R-:W-:Y:S01]  /*b220*/  ISETP.GE.AND P3, PT, R2.reuse, R45, PT ;  /* 0x0000002d0200720c */ /* 0x040fe20003f66270 */
[----:B------:R-:W-:Y:S01]  /*b230*/  HMMA.16816.F32 R48, R8, R24, R220 ;  /* 0x000000180830723c */ /* 0x000fe200000018dc */
[----:B------:R-:W-:-:S02]  /*b240*/  ISETP.GE.AND P6, PT, R2, R47, PT ;  /* 0x0000002f0200720c */ /* 0x000fc40003fc6270 */
[----:B------:R-:W-:Y:S01]  /*b250*/  ISETP.GE.AND P5, PT, R2, R46, PT ;  /* 0x0000002e0200720c */ /* 0x000fe20003fa6270 */
[----:B------:R-:W-:Y:S01]  /*b260*/  VIADD R2, R0, 0x18 ;  /* 0x0000001800027836 */ /* 0x000fe20000000000 */
[----:B------:R-:W-:Y:S01]  /*b270*/  FSEL R147, R5, -INF , !P3 ;  /* 0xff80000005937808 */ /* 0x000fe20005800000 */
[C---:B------:R-:W-:Y:S01]  /*b280*/  FFMA.FTZ R5, R4.reuse, UR18, R41 ;  /* 0x0000001204057c23 */ /* 0x040fe20008010029 */
[----:B------:R-:W-:Y:S01]  /*b290*/  FSEL R198, R7, -INF , !P4 ;  /* 0xff80000007c67808 */ /* 0x000fe20006000000 */
[----:B------:R-:W-:Y:S01]  /*b2a0*/  FFMA.FTZ R4, R4, UR18, R43 ;  /* 0x0000001204047c23 */ /* 0x000fe2000801002b */
[----:B------:R-:W-:Y:S01]  /*b2b0*/  FSEL R203, R3, -INF , !P2 ;  /* 0xff80000003cb7808 */ /* 0x000fe20005000000 */
[----:B------:R-:W-:Y:S01]  /*b2c0*/  HMMA.16816.F32 R16, R12, R26, R140 ;  /* 0x0000001a0c10723c */ /* 0x000fe2000000188c */
[----:B------:R-:W-:Y:S02]  /*b2d0*/  FSEL R40, R6, -INF , !P0 ;  /* 0xff80000006287808 */ /* 0x000fe40004000000 */
        /* <DEDUP_REMOVED lines=9> */
[C---:B------:R-:W-:Y:S01]  /*b370*/  FFMA.FTZ R5, R3.reuse, UR18, R30 ;  /* 0x0000001203057c23 */ /* 0x040fe2000801001e */
[----:B------:R-:W-:Y:S01]  /*b380*/  I2FP.F32.S32 R4, R2 ;  /* 0x0000000200047245 */ /* 0x000fe20000201400 */
[----:B------:R-:W-:Y:S01]  /*b390*/  FFMA.FTZ R7, R3, UR18, R32 ;  /* 0x0000001203077c23 */ /* 0x000fe20008010020 */
[----:B------:R-:W-:-:S02]  /*b3a0*/  ISETP.GE.AND P6, PT, R2, R44, PT ;  /* 0x0000002c0200720c */ /* 0x000fc40003fc6270 */
[----:B------:R-:W-:Y:S01]  /*b3b0*/  FSEL R146, R6, -INF , !P4 ;  /* 0xff80000006927808 */ /* 0x000fe20006000000 */
[C---:B------:R-:W-:Y:S01]  /*b3c0*/  FFMA.FTZ R6, R4.reuse, UR18, R29 ;  /* 0x0000001204067c23 */ /* 0x040fe2000801001d */
[----:B------:R-:W-:Y:S01]  /*b3d0*/  FSEL R148, R5, -INF , !P2 ;  /* 0xff80000005947808 */ /* 0x000fe20005000000 */
[----:B------:R-:W-:Y:S01]  /*b3e0*/  FFMA.FTZ R5, R3, UR18, R34 ;  /* 0x0000001203057c23 */ /* 0x000fe20008010022 */
[----:B------:R-:W-:Y:S01]  /*b3f0*/  FFMA.FTZ R24, R4, UR18, R31 ;  /* 0x0000001204187c23 */ /* 0x000fe2000801001f */
[----:B------:R-:W-:Y:S01]  /*b400*/  ISETP.GE.AND P5, PT, R2, R45, PT ;  /* 0x0000002d0200720c */ /* 0x000fe20003fa6270 */
[----:B------:R-:W-:Y:S01]  /*b410*/  VIADD R3, R0, 0x20 ;  /* 0x0000002000037836 */ /* 0x000fe20000000000 */
[----:B------:R-:W-:Y:S01]  /*b420*/  FSEL R191, R7, -INF , !P0 ;  /* 0xff80000007bf7808 */ /* 0x000fe20004000000 */
[-C--:B-1----:R-:W-:Y:S01]  /*b430*/  HMMA.16816.F32 R28, R8, R20.reuse, R228 ;  /* 0x00000014081c723c */ /* 0x082fe200000018e4 */
[----:B------:R-:W-:Y:S01]  /*b440*/  FSEL R197, R5, -INF , !P3 ;  /* 0xff80000005c57808 */ /* 0x000fe20005800000 */
[----:B------:R-:W-:Y:S01]  /*b450*/  FFMA.FTZ R5, R4, UR18, R33 ;  /* 0x0000001204057c23 */ /* 0x000fe20008010021 */
[----:B------:R-:W-:Y:S01]  /*b460*/  FSEL R43, R6, -INF , !P6 ;  /* 0xff800000062b7808 */ /* 0x000fe20007000000 */
[----:B------:R-:W-:Y:S01]  /*b470*/  FFMA.FTZ R4, R4, UR18, R35 ;  /* 0x0000001204047c23 */ /* 0x000fe20008010023 */
[----:B------:R-:W-:Y:S01]  /*b480*/  FSEL R75, R24, -INF , !P5 ;  /* 0xff800000184b7808 */ /* 0x000fe20006800000 */
[----:B------:R-:W-:Y:S01]  /*b490*/  HMMA.16816.F32 R32, R12, R20, R52 ;  /* 0x000000140c20723c */ /* 0x000fe20000001834 */
[----:B------:R-:W-:-:S02]  /*b4a0*/  ISETP.GE.AND P0, PT, R3, R44, PT ;  /* 0x0000002c0300720c */ /* 0x000fc40003f06270 */
[C---:B------:R-:W-:Y:S02]  /*b4b0*/  ISETP.GE.AND P3, PT, R3.reuse, R45, PT ;  /* 0x0000002d0300720c */ /* 0x040fe40003f66270 */
[CC--:B------:R-:W-:Y:S01]  /*b4c0*/  ISETP.GE.AND P6, PT, R3.reuse, R47.reuse, PT ;  /* 0x0000002f0300720c */ /* 0x0c0fe20003fc6270 */
[C---:B------:R-:W-:Y:S01]  /*b4d0*/  HMMA.16816.F32 R24, R8.reuse, R26, R172 ;  /* 0x0000001a0818723c */ /* 0x040fe200000018ac */
        /* <DEDUP_REMOVED lines=27> */
[----:B------:R-:W-:Y:S02]  /*b690*/  FSEL R172, R3, -INF , !P5 ;  /* 0xff80000003ac7808 */ /* 0x000fe40006800000 */
        /* <DEDUP_REMOVED lines=16> */
[C---:B------:R-:W-:Y:S01]  /*b7a0*/  FFMA.FTZ R6, R4.reuse, UR18, R17 ;  /* 0x0000001204067c23 */ /* 0x040fe20008010011 */
[----:B------:R-:W-:Y:S01]  /*b7b0*/  FSEL R161, R5, -INF , !P5 ;  /* 0xff80000005a17808 */ /* 0x000fe20006800000 */
[----:B------:R-:W-:Y:S01]  /*b7c0*/  FFMA.FTZ R5, R4, UR18, R19 ;  /* 0x0000001204057c23 */ /* 0x000fe20008010013 */
[----:B------:R-:W-:-:S02]  /*b7d0*/  ISETP.GE.AND P3, PT, R2, R45, PT ;  /* 0x0000002d0200720c */ /* 0x000fc40003f66270 */
[C---:B------:R-:W-:Y:S02]  /*b7e0*/  ISETP.GE.AND P6, PT, R2.reuse, R47, PT ;  /* 0x0000002f0200720c */ /* 0x040fe40003fc6270 */
[----:B------:R-:W-:Y:S01]  /*b7f0*/  ISETP.GE.AND P5, PT, R2, R46, PT ;  /* 0x0000002e0200720c */ /* 0x000fe20003fa6270 */
[----:B------:R-:W-:Y:S01]  /*b800*/  VIADD R2, R0, 0x30 ;  /* 0x0000003000027836 */ /* 0x000fe20000000000 */
[----:B------:R-:W-:Y:S01]  /*b810*/  FSEL R141, R6, -INF , !P0 ;  /* 0xff800000068d7808 */ /* 0x000fe20004000000 */
[C---:B------:R-:W-:Y:S01]  /*b820*/  FFMA.FTZ R6, R4.reuse, UR18, R25 ;  /* 0x0000001204067c23 */ /* 0x040fe20008010019 */
[----:B------:R-:W-:Y:S01]  /*b830*/  FSEL R163, R3, -INF , !P2 ;  /* 0xff80000003a37808 */ /* 0x000fe20005000000 */
[----:B------:R-:W-:Y:S01]  /*b840*/  FFMA.FTZ R4, R4, UR18, R27 ;  /* 0x0000001204047c23 */ /* 0x000fe2000801001b */
[----:B------:R-:W-:Y:S02]  /*b850*/  I2FP.F32.S32 R3, R2 ;  /* 0x0000000200037245 */ /* 0x000fe40000201400 */
[----:B------:R-:W-:-:S02]  /*b860*/  FSEL R162, R7, -INF , !P4 ;  /* 0xff80000007a27808 */ /* 0x000fc40006000000 */
[----:B------:R-:W-:Y:S01]  /*b870*/  FSEL R157, R5, -INF , !P3 ;  /* 0xff800000059d7808 */ /* 0x000fe20005800000 */
[C---:B------:R-:W-:Y:S01]  /*b880*/  FFMA.FTZ R5, R3.reuse, UR18, R32 ;  /* 0x0000001203057c23 */ /* 0x040fe20008010020 */
[C---:B------:R-:W-:Y:S02]  /*b890*/  ISETP.GE.AND P4, PT, R2.reuse, R44, PT ;  /* 0x0000002c0200720c */ /* 0x040fe40003f86270 */
[C---:B------:R-:W-:Y:S02]  /*b8a0*/  ISETP.GE.AND P2, PT, R2.reuse, R45, PT ;  /* 0x0000002d0200720c */ /* 0x040fe40003f46270 */
[C---:B------:R-:W-:Y:S02]  /*b8b0*/  ISETP.GE.AND P0, PT, R2.reuse, R47, PT ;  /* 0x0000002f0200720c */ /* 0x040fe40003f06270 */
[----:B------:R-:W-:Y:S01]  /*b8c0*/  ISETP.GE.AND P3, PT, R2, R46, PT ;  /* 0x0000002e0200720c */ /* 0x000fe20003f66270 */
[----:B------:R-:W-:Y:S01]  /*b8d0*/  VIADD R2, R0, 0x31 ;  /* 0x0000003100027836 */ /* 0x000fe20000000000 */
[----:B------:R-:W-:Y:S01]  /*b8e0*/  FSEL R156, R6, -INF , !P6 ;  /* 0xff800000069c7808 */ /* 0x000fe20007000000 */
[----:B------:R-:W-:Y:S01]  /*b8f0*/  FFMA.FTZ R6, R3, UR18, R34 ;  /* 0x0000001203067c23 */ /* 0x000fe20008010022 */
[----:B------:R-:W-:-:S02]  /*b900*/  FSEL R159, R4, -INF , !P5 ;  /* 0xff800000049f7808 */ /* 0x000fc40006800000 */
[----:B------:R-:W-:Y:S02]  /*b910*/  I2FP.F32.S32 R4, R2 ;  /* 0x0000000200047245 */ /* 0x000fe40000201400 */
        /* <DEDUP_REMOVED lines=8> */
[----:B------:R-:W-:-:S02]  /*b9a0*/  ISETP.GE.AND P4, PT, R2, R47, PT ;  /* 0x0000002f0200720c */ /* 0x000fc40003f86270 */
[----:B------:R-:W-:Y:S01]  /*b9b0*/  ISETP.GE.AND P2, PT, R2, R46, PT ;  /* 0x0000002e0200720c */ /* 0x000fe20003f46270 */
[----:B------:R-:W-:Y:S01]  /*b9c0*/  VIADD R2, R0, 0x38 ;  /* 0x0000003800027836 */ /* 0x000fe20000000000 */
[----:B------:R-:W-:Y:S02]  /*b9d0*/  FSEL R158, R3, -INF , !P3 ;  /* 0xff800000039e7808 */ /* 0x000fe40005800000 */
[----:B------:R-:W-:Y:S02]  /*b9e0*/  FSEL R142, R6, -INF , !P0 ;  /* 0xff800000068e7808 */ /* 0x000fe40004000000 */
[----:B------:R-:W-:Y:S02]  /*b9f0*/  I2FP.F32.S32 R3, R2 ;  /* 0x0000000200037245 */ /* 0x000fe40000201400 */
[----:B------:R-:W-:Y:S01]  /*ba00*/  FSEL R58, R5, -INF , !P6 ;  /* 0xff800000053a7808 */ /* 0x000fe20007000000 */
[----:B------:R-:W-:Y:S01]  /*ba10*/  FFMA.FTZ R5, R4, UR18, R29 ;  /* 0x0000001204057c23 */ /* 0x000fe2000801001d */
[----:B------:R-:W-:Y:S01]  /*ba20*/  FSEL R62, R7, -INF , !P5 ;  /* 0xff800000073e7808 */ /* 0x000fe20006800000 */
[C---:B------:R-:W-:Y:S01]  /*ba30*/  FFMA.FTZ R8, R3.reuse, UR18, R8 ;  /* 0x0000001203087c23 */ /* 0x040fe20008010008 */
[C---:B------:R-:W-:Y:S01]  /*ba40*/  ISETP.GE.AND P0, PT, R2.reuse, R44, PT ;  /* 0x0000002c0200720c */ /* 0x040fe20003f06270 */
[C---:B------:R-:W-:Y:S01]  /*ba50*/  FFMA.FTZ R6, R3.reuse, UR18, R12 ;  /* 0x0000001203067c23 */ /* 0x040fe2000801000c */
[C---:B------:R-:W-:Y:S01]  /*ba60*/  ISETP.GE.AND P3, PT, R2.reuse, R45, PT ;  /* 0x0000002d0200720c */ /* 0x040fe20003f66270 */
[----:B------:R-:W-:Y:S01]  /*ba70*/  FFMA.FTZ R7, R3, UR18, R10 ;  /* 0x0000001203077c23 */ /* 0x000fe2000801000a */
[----:B------:R-:W-:-:S02]  /*ba80*/  ISETP.GE.AND P6, PT, R2, R47, PT ;  /* 0x0000002f0200720c */ /* 0x000fc40003fc6270 */
[----:B------:R-:W-:Y:S01]  /*ba90*/  ISETP.GE.AND P5, PT, R2, R46, PT ;  /* 0x0000002e0200720c */ /* 0x000fe20003fa6270 */
[----:B------:R-:W-:Y:S01]  /*baa0*/  FFMA.FTZ R2, R4, UR18, R31 ;  /* 0x0000001204027c23 */ /* 0x000fe2000801001f */
[----:B------:R-:W-:Y:S01]  /*bab0*/  FFMA.FTZ R4, R3, UR18, R14 ;  /* 0x0000001203047c23 */ /* 0x000fe2000801000e */
[----:B------:R-:W-:Y:S02]  /*bac0*/  I2FP.F32.S32 R3, R0 ;  /* 0x0000000000037245 */ /* 0x000fe40000201400 */
[----:B------:R-:W-:Y:S02]  /*bad0*/  FSEL R50, R6, -INF , !P0 ;  /* 0xff80000006327808 */ /* 0x000fe40004000000 */
[----:B------:R-:W-:Y:S01]  /*bae0*/  ISETP.GE.AND P0, PT, R0, R47, PT ;  /* 0x0000002f0000720c */ /* 0x000fe20003f06270 */
[----:B------:R-:W-:Y:S01]  /*baf0*/  FFMA.FTZ R6, R3, UR18, R64 ;  /* 0x0000001203067c23 */ /* 0x000fe20008010040 */
[----:B------:R-:W-:Y:S02]  /*bb00*/  FSEL R63, R5, -INF , !P4 ;  /* 0xff800000053f7808 */ /* 0x000fe40006000000 */
[----:B------:R-:W-:Y:S01]  /*bb10*/  FSEL R143, R2, -INF , !P2 ;  /* 0xff800000028f7808 */ /* 0x000fe20005000000 */
[C---:B------:R-:W-:Y:S01]  /*bb20*/  FFMA.FTZ R2, R3.reuse, UR18, R72 ;  /* 0x0000001203027c23 */ /* 0x040fe20008010048 */
        /* <DEDUP_REMOVED lines=10> */
[----:B------:R-:W-:Y:S02]  /*bbd0*/  I2FP.F32.S32 R2, R0 ;  /* 0x0000000000027245 */ /* 0x000fe40000201400 */
[----:B------:R-:W-:-:S02]  /*bbe0*/  FSEL R60, R8, -INF , !P6 ;  /* 0xff800000083c7808 */ /* 0x000fc40007000000 */
[----:B------:R-:W-:Y:S01]  /*bbf0*/  FSEL R72, R7, -INF , !P5 ;  /* 0xff80000007487808 */ /* 0x000fe20006800000 */
[----:B------:R-:W-:Y:S01]  /*bc00*/  FFMA.FTZ R5, R2, UR18, R13 ;  /* 0x0000001202057c23 */ /* 0x000fe2000801000d */
[----:B------:R-:W-:Y:S01]  /*bc10*/  FSEL R23, R4, -INF , !P2 ;  /* 0xff80000004177808 */ /* 0x000fe20005000000 */
[----:B------:R-:W-:Y:S01]  /*bc20*/  FFMA.FTZ R4, R2, UR18, R15 ;  /* 0x0000001202047c23 */ /* 0x000fe2000801000f */
[C---:B------:R-:W-:Y:S02]  /*bc30*/  ISETP.GE.AND P6, PT, R0.reuse, R44, PT ;  /* 0x0000002c0000720c */ /* 0x040fe40003fc6270 */
[C---:B------:R-:W-:Y:S02]  /*bc40*/  ISETP.GE.AND P5, PT, R0.reuse, R45, PT ;  /* 0x0000002d0000720c */ /* 0x040fe40003fa6270 */
[C---:B------:R-:W-:Y:S02]  /*bc50*/  ISETP.GE.AND P4, PT, R0.reuse, R47, PT ;  /* 0x0000002f0000720c */ /* 0x040fe40003f86270 */
[----:B------:R-:W-:Y:S01]  /*bc60*/  ISETP.GE.AND P2, PT, R0, R46, PT ;  /* 0x0000002e0000720c */ /* 0x000fe20003f46270 */
[C---:B------:R-:W-:Y:S01]  /*bc70*/  FFMA.FTZ R0, R2.reuse, UR18, R9 ;  /* 0x0000001202007c23 */ /* 0x040fe20008010009 */
[----:B------:R-:W-:Y:S01]  /*bc80*/  FFMA.FTZ R2, R2, UR18, R11 ;  /* 0x0000001202027c23 */ /* 0x000fe2000801000b */
[----:B------:R-:W-:-:S02]  /*bc90*/  FSEL R49, R3, -INF , !P3 ;  /* 0xff80000003317808 */ /* 0x000fc40005800000 */
[----:B------:R-:W-:Y:S02]  /*bca0*/  FSEL R35, R5, -INF , !P6 ;  /* 0xff80000005237808 */ /* 0x000fe40007000000 */
[----:B------:R-:W-:Y:S02]  /*bcb0*/  FSEL R42, R4, -INF , !P5 ;  /* 0xff800000042a7808 */ /* 0x000fe40006800000 */
[----:B------:R-:W-:Y:S02]  /*bcc0*/  FSEL R48, R0, -INF , !P4 ;  /* 0xff80000000307808 */ /* 0x000fe40006000000 */
[----:B------:R-:W-:Y:S01]  /*bcd0*/  FSEL R59, R2, -INF , !P2 ;  /* 0xff800000023b7808 */ /* 0x000fe20005000000 */
[----:B------:R-:W-:Y:S06]  /*bce0*/  @!P0 BRA `(.L_x_1253) ;  /* 0x0000000000f88947 */ /* 0x000fec0003800000 */
        /* <DEDUP_REMOVED lines=60> */
.L_x_1255:
[----:B------:R-:W-:Y:S05]  /*c0b0*/  BSYNC B0 ;  /* 0x0000000000007941 */ /* 0x000fea0003800000 */
.L_x_1254:
[----:B------:R-:W0:Y:S02]  /*c0c0*/  LDGDEPBAR ;  /* 0x00000000000079af */ /* 0x000e240000000000 */
.L_x_1253:
[----:B-1----:R-:W3:Y:S04]  /*c0d0*/  LDL R7, [R1+0x168] ;  /* 0x0001680001077983 */ /* 0x002ee80000100800 */
[----:B------:R-:W4:Y:S04]  /*c0e0*/  LDL R5, [R1+0x80] ;  /* 0x0000800001057983 */ /* 0x000f280000100800 */
[----:B------:R-:W4:Y:S01]  /*c0f0*/  LDL R4, [R1+0x90] ;  /* 0x0000900001047983 */ /* 0x000f220000100800 */
[----:B------:R-:W-:-:S04]  /*c100*/  FMNMX.FTZ R0, R71, R22, !PT ;  /* 0x0000001647007209 */ /* 0x000fc80007810000 */
[----:B------:R-:W-:-:S04]  /*c110*/  FMNMX.FTZ R0, R73, R0, !PT ;  /* 0x0000000049007209 */ /* 0x000fc80007810000 */
[----:B------:R-:W-:-:S04]  /*c120*/  FMNMX.FTZ R0, R152, R0, !PT ;  /* 0x0000000098007209 */ /* 0x000fc80007810000 */
[----:B------:R-:W-:-:S04]  /*c130*/  FMNMX.FTZ R0, R67, R0, !PT ;  /* 0x0000000043007209 */ /* 0x000fc80007810000 */
[----:B------:R-:W-:-:S04]  /*c140*/  FMNMX.FTZ R0, R149, R0, !PT ;  /* 0x0000000095007209 */ /* 0x000fc80007810000 */
        /* <DEDUP_REMOVED lines=21> */
[----:B------:R-:W1:Y:S01]  /*c2a0*/  SHFL.BFLY PT, R3, R0, 0x2, 0x1f ;  /* 0x0c401f0000037f89 */ /* 0x000e6200000e0000 */
[----:B------:R-:W-:-:S04]  /*c2b0*/  FMNMX.FTZ R6, R161, R6, !PT ;  /* 0x00000006a1067209 */ /* 0x000fc80007810000 */
[----:B------:R-:W-:-:S04]  /*c2c0*/  FMNMX.FTZ R6, R157, R6, !PT ;  /* 0x000000069d067209 */ /* 0x000fc80007810000 */
[----:B------:R-:W-:-:S04]  /*c2d0*/  FMNMX.FTZ R6, R140, R6, !PT ;  /* 0x000000068c067209 */ /* 0x000fc80007810000 */
[----:B------:R-:W-:Y:S01]  /*c2e0*/  FMNMX.FTZ R6, R62, R6, !PT ;  /* 0x000000063e067209 */ /* 0x000fe20007810000 */
[----:B------:R-:W-:-:S03]  /*c2f0*/  USHF.L.U32 UR6, UR19, 0x1, URZ ;  /* 0x0000000113067899 */ /* 0x000fc6000800063f */
[----:B------:R-:W-:Y:S01]  /*c300*/  FMNMX.FTZ R6, R57, R6, !PT ;  /* 0x0000000639067209 */ /* 0x000fe20007810000 */
[----:B------:R-:W-:-:S03]  /*c310*/  IMAD.U32 R2, RZ, RZ, UR33 ;  /* 0x00000021ff027e24 */ /* 0x000fc6000f8e00ff */
[----:B------:R-:W-:Y:S01]  /*c320*/  FMNMX.FTZ R6, R42, R6, !PT ;  /* 0x000000062a067209 */ /* 0x000fe20007810000 */
[----:B------:R-:W-:Y:S01]  /*c330*/  STL [R1+0x1cc], R74 ;  /* 0x0001cc4a01007387 */ /* 0x000fe20000100800 */
[----:B-1----:R-:W-:-:S03]  /*c340*/  FMNMX.FTZ R0, R0, R3, !PT ;  /* 0x0000000300007209 */ /* 0x002fc60007810000 */
[----:B------:R-:W1:Y:S04]  /*c350*/  SHFL.BFLY PT, R18, R6, 0x2, 0x1f ;  /* 0x0c401f0006127f89 */ /* 0x000e6800000e0000 */
[----:B------:R-:W-:Y:S04]  /*c360*/  STL [R1+0x1c8], R144 ;  /* 0x0001c89001007387 */ /* 0x000fe80000100800 */
[----:B------:R-:W-:Y:S04]  /*c370*/  STL [R1+0x1c4], R145 ;  /* 0x0001c49101007387 */ /* 0x000fe80000100800 */
[----:B------:R-:W-:Y:S04]  /*c380*/  STL [R1+0x1c0], R177 ;  /* 0x0001c0b101007387 */ /* 0x000fe80000100800 */
[----:B------:R-:W-:Y:S04]  /*c390*/  STL [R1+0x1bc], R180 ;  /* 0x0001bcb401007387 */ /* 0x000fe80000100800 */
[----:B------:R-:W2:Y:S01]  /*c3a0*/  SHFL.BFLY PT, R10, R0, 0x1, 0x1f ;  /* 0x0c201f00000a7f89 */ /* 0x000ea200000e0000 */
[----:B------:R-:W-:-:S04]  /*c3b0*/  ULEA UR4, UR19, 0x1, 0x1 ;  /* 0x0000000113047891 */ /* 0x000fc8000f8e083f */
[----:B------:R-:W-:Y:S01]  /*c3c0*/  ULOP3.LUT UR4, UR4, UR33, URZ, 0x3c, !UPT ;  /* 0x0000002104047292 */ /* 0x000fe2000f8e3c3f */
[----:B-1----:R-:W-:-:S05]  /*c3d0*/  FMNMX.FTZ R18, R6, R18, !PT ;  /* 0x0000001206127209 */ /* 0x002fca0007810000 */
[----:B------:R-:W1:Y:S01]  /*c3e0*/  SHFL.BFLY PT, R19, R18, 0x1, 0x1f ;  /* 0x0c201f0012137f89 */ /* 0x000e6200000e0000 */
[----:B--2---:R-:W-:-:S04]  /*c3f0*/  FMNMX.FTZ R244, R0, R10, !PT ;  /* 0x0000000a00f47209 */ /* 0x004fc80007810000 */
[----:B------:R-:W-:Y:S02]  /*c400*/  FSETP.NEU.FTZ.AND P2, PT, R244, -INF , PT ;  /* 0xff800000f400780b */ /* 0x000fe40003f5d000 */
[----:B-1----:R-:W-:-:S04]  /*c410*/  FMNMX.FTZ R242, R18, R19, !PT ;  /* 0x0000001312f27209 */ /* 0x002fc80007810000 */
[----:B------:R-:W-:Y:S01]  /*c420*/  FSETP.NEU.FTZ.AND P4, PT, R242, -INF , PT ;  /* 0xff800000f200780b */ /* 0x000fe20003f9d000 */
[----:B------:R-:W-:Y:S04]  /*c430*/  STL [R1+0x1b8], R178 ;  /* 0x0001b8b201007387 */ /* 0x000fe80000100800 */
[----:B------:R-:W-:Y:S01]  /*c440*/  STL [R1+0x1b4], R179 ;  /* 0x0001b4b301007387 */ /* 0x000fe20000100800 */
[----:B------:R-:W-:-:S03]  /*c450*/  FSEL R66, R244, RZ, P2 ;  /* 0x000000fff4427208 */ /* 0x000fc60001000000 */
[----:B------:R-:W-:Y:S04]  /*c460*/  STL [R1+0x1b0], R233 ;  /* 0x0001b0e901007387 */ /* 0x000fe80000100800 */
[----:B------:R-:W-:Y:S04]  /*c470*/  STL [R1+0x1ac], R232 ;  /* 0x0001ace801007387 */ /* 0x000fe80000100800 */
[----:B------:R-:W-:Y:S04]  /*c480*/  STL [R1+0x1a8], R192 ;  /* 0x0001a8c001007387 */ /* 0x000fe80000100800 */
[----:B------:R-:W-:Y:S04]  /*c490*/  STL [R1+0x1a4], R190 ;  /* 0x0001a4be01007387 */ /* 0x000fe80000100800 */
[----:B------:R-:W-:Y:S04]  /*c4a0*/  STL [R1+0x1a0], R189 ;  /* 0x0001a0bd01007387 */ /* 0x000fe80000100800 */
[----:B------:R-:W-:Y:S04]  /*c4b0*/  STL [R1+0x19c], R188 ;  /* 0x00019cbc01007387 */ /* 0x000fe80000100800 */
[----:B------:R-:W-:Y:S04]  /*c4c0*/  STL [R1+0x198], R187 ;  /* 0x000198bb01007387 */ /* 0x000fe80000100800 */
[----:B------:R1:W-:Y:S01]  /*c4d0*/  STL [R1+0x194], R186 ;  /* 0x000194ba01007387 */ /* 0x0003e20000100800 */
[----:B---3--:R-:W-:-:S05]  /*c4e0*/  IMAD.WIDE.U32 R220, R7, -0x2daee0ad, RZ ;  /* 0xd2511f5307dc7825 */ /* 0x008fca00078e00ff */
[----:B------:R-:W-:Y:S02]  /*c4f0*/  LOP3.LUT R225, R221, UR6, R2, 0x96, !PT ;  /* 0x00000006dde17c12 */ /* 0x000fe4000f8e9602 */
[----:B------:R-:W-:Y:S01]  /*c500*/  LOP3.LUT R2, R235, UR41, R220, 0x96, !PT ;  /* 0x00000029eb027c12 */ /* 0x000fe2000f8e96dc */
[----:B----4-:R-:W-:Y:S02]  /*c510*/  IMAD R180, R5, -0x326172a9, RZ ;  /* 0xcd9e8d5705b47824 */ /* 0x010fe400078e02ff */
[----:B------:R-:W-:-:S04]  /*c520*/  IMAD.WIDE.U32 R20, R225, -0x326172a9, RZ ;  /* 0xcd9e8d57e1147825 */ /* 0x000fc800078e00ff */
[----:B------:R-:W-:-:S04]  /*c530*/  IMAD.WIDE.U32 R2, R2, -0x326172a9, RZ ;  /* 0xcd9e8d5702027825 */ /* 0x000fc800078e00ff */
[----:B------:R-:W-:Y:S01]  /*c540*/  IMAD.MOV.U32 R226, RZ, RZ, R4 ;  /* 0x000000ffffe27224 */ /* 0x000fe200078e0004 */
[----:B------:R-:W-:Y:S02]  /*c550*/  LOP3.LUT R4, R21, UR42, R180, 0x96, !PT ;  /* 0x0000002a15047c12 */ /* 0x000fe4000f8e96b4 */
[----:B------:R-:W-:-:S03]  /*c560*/  LOP3.LUT R8, R3, UR40, R20, 0x96, !PT ;  /* 0x0000002803087c12 */ /* 0x000fc6000f8e9614 */
[----:B------:R-:W-:-:S04]  /*c570*/  IMAD.WIDE.U32 R4, R4, -0x2daee0ad, RZ ;  /* 0xd2511f5304047825 */ /* 0x000fc800078e00ff */
[----:B------:R-:W-:Y:S01]  /*c580*/  IMAD.WIDE.U32 R8, R8, -0x2daee0ad, RZ ;  /* 0xd2511f5308087825 */ /* 0x000fe200078e00ff */
[----:B------:R-:W-:Y:S02]  /*c590*/  LOP3.LUT R7, R221, UR4, RZ, 0x3c, !PT ;  /* 0x00000004dd077c12 */ /* 0x000fe4000f8e3cff */
[----:B------:R-:W-:Y:S02]  /*c5a0*/  LOP3.LUT R5, R5, UR39, R234, 0x96, !PT ;  /* 0x0000002705057c12 */ /* 0x000fe4000f8e96ea */
[----:B------:R-:W-:Y:S01]  /*c5b0*/  LOP3.LUT R14, R9, UR37, R4, 0x96, !PT ;  /* 0x00000025090e7c12 */ /* 0x000fe2000f8e9604 */
[----:B------:R-:W-:-:S04]  /*c5c0*/  IMAD.WIDE.U32 R166, R7, -0x326172a9, RZ ;  /* 0xcd9e8d5707a67825 */ /* 0x000fc800078e00ff */
[----:B------:R-:W-:-:S04]  /*c5d0*/  IMAD.WIDE.U32 R4, R5, -0x326172a9, RZ ;  /* 0xcd9e8d5705047825 */ /* 0x000fc800078e00ff */
[----:B------:R-:W-:Y:S01]  /*c5e0*/  IMAD.WIDE.U32 R14, R14, -0x326172a9, RZ ;  /* 0xcd9e8d570e0e7825 */ /* 0x000fe200078e00ff */
[----:B------:R-:W-:Y:S02]  /*c5f0*/  LOP3.LUT R0, R167, UR42, R180, 0x96, !PT ;  /* 0x0000002aa7007c12 */ /* 0x000fe4000f8e96b4 */
[----:B------:R-:W-:Y:S02]  /*c600*/  LOP3.LUT R12, R3, UR40, R166, 0x96, !PT ;  /* 0x00000028030c7c12 */ /* 0x000fe4000f8e96a6 */
[----:B------:R-:W-:Y:S02]  /*c610*/  LOP3.LUT R6, R5, UR38, R2, 0x96, !PT ;  /* 0x0000002605067c12 */ /* 0x000fe4000f8e9602 */
[----:B------:R-:W-:Y:S01]  /*c620*/  LOP3.LUT R16, R15, UR36, R4, 0x96, !PT ;  /* 0x000000240f107c12 */ /* 0x000fe2000f8e9604 */
[----:B------:R-:W-:-:S04]  /*c630*/  IMAD.WIDE.U32 R4, R0, -0x2daee0ad, RZ ;  /* 0xd2511f5300047825 */ /* 0x000fc800078e00ff */
[----:B------:R-:W-:Y:S01]  /*c640*/  FMUL.FTZ R0, R244, UR43 ;  /* 0x0000002bf4007c20 */ /* 0x000fe20008410000 */
[----:B------:R-:W-:-:S04]  /*c650*/  IMAD.WIDE.U32 R12, R12, -0x2daee0ad, RZ ;  /* 0xd2511f530c0c7825 */ /* 0x000fc800078e00ff */
[----:B------:R-:W-:-:S04]  /*c660*/  IMAD.WIDE.U32 R6, R6, -0x2daee0ad, RZ ;  /* 0xd2511f5306067825 */ /* 0x000fc800078e00ff */
[----:B------:R-:W-:Y:S01]  /*c670*/  IMAD.WIDE.U32 R16, R16, -0x2daee0ad, RZ ;  /* 0xd2511f5310107825 */ /* 0x000fe200078e00ff */
[----:B------:R-:W-:Y:S02]  /*c680*/  LOP3.LUT R3, R5, UR39, R234, 0x96, !PT ;  /* 0x0000002705037c12 */ /* 0x000fe4000f8e96ea */
[----:B------:R-:W-:Y:S02]  /*c690*/  LOP3.LUT R10, R13, UR37, R4, 0x96, !PT ;  /* 0x000000250d0a7c12 */ /* 0x000fe4000f8e9604 */
[----:B------:R-:W-:Y:S02]  /*c6a0*/  FSEL R0, R0, RZ, P2 ;  /* 0x000000ff00007208 */ /* 0x000fe40001000000 */
[----:B------:R-:W-:Y:S02]  /*c6b0*/  LOP3.LUT R8, R7, UR35, R8, 0x96, !PT ;  /* 0x0000002307087c12 */ /* 0x000fe4000f8e9608 */
[----:B------:R-:W-:Y:S01]  /*c6c0*/  LOP3.LUT R4, R17, UR29, R6, 0x96, !PT ;  /* 0x0000001d11047c12 */ /* 0x000fe2000f8e9606 */
[----:B------:R-:W-:-:S04]  /*c6d0*/  IMAD.WIDE.U32 R6, R3, -0x326172a9, RZ ;  /* 0xcd9e8d5703067825 */ /* 0x000fc800078e00ff */
[----:B------:R-:W-:Y:S01]  /*c6e0*/  FFMA.FTZ R3, R22, UR43, -R0 ;  /* 0x0000002b16037c23 */ /* 0x000fe20008010800 */
[----:B------:R-:W-:-:S04]  /*c6f0*/  IMAD.WIDE.U32 R8, R8, -0x326172a9, RZ ;  /* 0xcd9e8d5708087825 */ /* 0x000fc800078e00ff */
[----:B------:R-:W-:Y:S01]  /*c700*/  IMAD.WIDE.U32 R4, R4, -0x326172a9, RZ ;  /* 0xcd9e8d5704047825 */ /* 0x000fe200078e00ff */
[----:B------:R2:W-:Y:S01]  /*c710*/  MUFU.EX2 R165, R3 ;  /* 0x0000000300a57308 */ /* 0x0005e20000000800 */
[----:B------:R-:W-:Y:S02]  /*c720*/  LOP3.LUT R7, R7, UR38, R2, 0x96, !PT ;  /* 0x0000002607077c12 */ /* 0x000fe4000f8e9602 */
[----:B------:R-:W-:-:S05]  /*c730*/  IMAD.WIDE.U32 R10, R10, -0x326172a9, RZ ;  /* 0xcd9e8d570a0a7825 */ /* 0x000fca00078e00ff */
[----:B------:R-:W-:Y:S01]  /*c740*/  LOP3.LUT R11, R11, UR36, R6, 0x96, !PT ;  /* 0x000000240b0b7c12 */ /* 0x000fe2000f8e9606 */
[----:B------:R-:W-:Y:S01]  /*c750*/  IMAD.WIDE.U32 R6, R7, -0x2daee0ad, RZ ;  /* 0xd2511f5307067825 */ /* 0x000fe200078e00ff */
[----:B--2---:R-:W-:-:S03]  /*c760*/  LOP3.LUT R3, R5, UR22, R8, 0x96, !PT ;  /* 0x0000001605037c12 */ /* 0x004fc6000f8e9608 */
[----:B------:R-:W-:-:S04]  /*c770*/  FFMA.FTZ R8, R73, UR43, -R0 ;  /* 0x0000002b49087c23 */ /* 0x000fc80008010800 */
[----:B------:R2:W3:Y:S01]  /*c780*/  MUFU.EX2 R74, R8 ;  /* 0x00000008004a7308 */ /* 0x0004e20000000800 */
[----:B------:R-:W-:Y:S01]  /*c790*/  LOP3.LUT R2, R3, 0xffff, RZ, 0xc0, !PT ;  /* 0x0000ffff03027812 */ /* 0x000fe200078ec0ff */
[----:B------:R-:W-:Y:S01]  /*c7a0*/  IMAD.WIDE.U32 R18, R11, -0x2daee0ad, RZ ;  /* 0xd2511f530b127825 */ /* 0x000fe200078e00ff */
[----:B------:R-:W-:Y:S02]  /*c7b0*/  LOP3.LUT R15, R7, UR35, R12, 0x96, !PT ;  /* 0x00000023070f7c12 */ /* 0x000fe4000f8e960c */
[----:B------:R-:W-:Y:S02]  /*c7c0*/  SHF.R.U32.HI R7, RZ, 0x8, R2 ;  /* 0x00000008ff077819 */ /* 0x000fe40000011602 */
[----:B------:R-:W-:Y:S01]  /*c7d0*/  LOP3.LUT R13, R19, UR29, R6, 0x96, !PT ;  /* 0x0000001d130d7c12 */ /* 0x000fe2000f8e9606 */
[----:B--2---:R-:W-:-:S05]  /*c7e0*/  FMUL.FTZ R8, R242, UR43 ;  /* 0x0000002bf2087c20 */ /* 0x004fca0008410000 */
[----:B------:R-:W-:Y:S02]  /*c7f0*/  FSEL R2, R8, RZ, P4 ;  /* 0x000000ff08027208 */ /* 0x000fe40002000000 */
[----:B------:R-:W-:-:S03]  /*c800*/  LOP3.LUT R8, R3, 0xff, RZ, 0xc0, !PT ;  /* 0x000000ff03087812 */ /* 0x000fc600078ec0ff */
[--C-:B------:R-:W-:Y:S01]  /*c810*/  FFMA.FTZ R6, R23, UR43, -R2.reuse ;  /* 0x0000002b17067c23 */ /* 0x100fe20008010802 */
[----:B------:R-:W-:Y:S02]  /*c820*/  ISETP.LE.U32.AND P3, PT, R8, UR12, PT ;  /* 0x0000000c08007c0c */ /* 0x000fe4000bf63070 */
[----:B------:R-:W-:Y:S01]  /*c830*/  LOP3.LUT R7, R7, 0xffff, RZ, 0xc0, !PT ;  /* 0x0000ffff07077812 */ /* 0x000fe200078ec0ff */
[----:B------:R3:W-:Y:S01]  /*c840*/  MUFU.EX2 R164, R6 ;  /* 0x0000000600a47308 */ /* 0x0007e20000000800 */
[C---:B------:R-:W-:Y:S01]  /*c850*/  LOP3.LUT R12, R4.reuse, 0xffff, RZ, 0xc0, !PT ;  /* 0x0000ffff040c7812 */ /* 0x040fe200078ec0ff */
[----:B------:R-:W-:Y:S01]  /*c860*/  FFMA.FTZ R5, R153, UR43, -R2 ;  /* 0x0000002b99057c23 */ /* 0x000fe20008010802 */
[----:B------:R-:W-:Y:S02]  /*c870*/  ISETP.LE.U32.AND P5, PT, R7, UR12, PT ;  /* 0x0000000c07007c0c */ /* 0x000fe4000bfa3070 */
[----:B------:R-:W-:Y:S02]  /*c880*/  LOP3.LUT R7, R4, 0xff, RZ, 0xc0, !PT ;  /* 0x000000ff04077812 */ /* 0x000fe400078ec0ff */
[--C-:B------:R-:W-:Y:S01]  /*c890*/  SHF.R.U32.HI R11, RZ, 0x10, R4.reuse ;  /* 0x00000010ff0b7819 */ /* 0x100fe20000011604 */
[----:B------:R2:W4:Y:S01]  /*c8a0*/  MUFU.EX2 R153, R5 ;  /* 0x0000000500997308 */ /* 0x0005220000000800 */
[----:B------:R-:W-:-:S02]  /*c8b0*/  SHF.R.U32.HI R4, RZ, 0x18, R4 ;  /* 0x00000018ff047819 */ /* 0x000fc40000011604 */
[----:B---3--:R-:W-:-:S04]  /*c8c0*/  F2FP.F16.F32.PACK_AB R6, R74, R165 ;  /* 0x000000a54a06723e */ /* 0x008fc800000000ff */
[C---:B------:R-:W-:Y:S02]  /*c8d0*/  PRMT R30, R6.reuse, 0x7610, R30 ;  /* 0x00007610061e7816 */ /* 0x040fe4000000001e */
[----:B------:R-:W-:Y:S02]  /*c8e0*/  PRMT R29, R6, 0x7632, R29 ;  /* 0x00007632061d7816 */ /* 0x000fe4000000001d */
[----:B------:R-:W-:Y:S01]  /*c8f0*/  ISETP.LE.U32.AND P2, PT, R4, UR12, PT ;  /* 0x0000000c04007c0c */ /* 0x000fe2000bf43070 */
[----:B------:R-:W-:Y:S01]  /*c900*/  @!P3 HADD2 R22, -R30.H0_H0, -RZ.H0_H0 ;  /* 0xa00000ff1e16b230 */ /* 0x000fe20000000900 */
[--C-:B------:R-:W-:Y:S02]  /*c910*/  SHF.R.U32.HI R4, RZ, 0x10, R3.reuse ;  /* 0x00000010ff047819 */ /* 0x100fe40000011603 */
[----:B------:R-:W-:Y:S02]  /*c920*/  SHF.R.U32.HI R3, RZ, 0x18, R3 ;  /* 0x00000018ff037819 */ /* 0x000fe40000011603 */
[----:B-1----:R-:W-:-:S02]  /*c930*/  PRMT R186, R30, 0x5410, R29 ;  /* 0x000054101eba7816 */ /* 0x002fc4000000001d */
[----:B------:R-:W-:Y:S02]  /*c940*/  @!P3 PRMT R30, R22, 0x5410, RZ ;  /* 0x00005410161eb816 */ /* 0x000fe400000000ff */
[----:B------:R-:W-:Y:S01]  /*c950*/  ISETP.LE.U32.AND P3, PT, R3, UR12, PT ;  /* 0x0000000c03007c0c */ /* 0x000fe2000bf63070 */
[--C-:B------:R-:W-:Y:S01]  /*c960*/  FFMA.FTZ R3, R152, UR43, -R0.reuse ;  /* 0x0000002b98037c23 */ /* 0x100fe20008010800 */
[----:B------:R-:W-:Y:S01]  /*c970*/  @!P5 HADD2 R23, -R29.H0_H0, -RZ.H0_H0 ;  /* 0xa00000ff1d17d230 */ /* 0x000fe20000000900 */
[----:B------:R-:W-:Y:S02]  /*c980*/  LOP3.LUT R4, R4, 0xff, RZ, 0xc0, !PT ;  /* 0x000000ff04047812 */ /* 0x000fe400078ec0ff */
[----:B------:R4:W-:Y:S01]  /*c990*/  MUFU.EX2 R144, R3 ;  /* 0x0000000300907308 */ /* 0x0009e20000000800 */
[----:B------:R-:W-:Y:S01]  /*c9a0*/  FFMA.FTZ R8, R67, UR43, -R0 ;  /* 0x0000002b43087c23 */ /* 0x000fe20008010800 */
[----:B------:R-:W-:Y:S02]  /*c9b0*/  @!P5 PRMT R29, R23, 0x5410, RZ ;  /* 0x00005410171dd816 */ /* 0x000fe400000000ff */
[----:B------:R-:W-:Y:S01]  /*c9c0*/  ISETP.LE.U32.AND P5, PT, R4, UR12, PT ;  /* 0x0000000c04007c0c */ /* 0x000fe2000bfa3070 */
[----:B--2---:R-:W-:Y:S01]  /*c9d0*/  IMAD.WIDE.U32 R4, R13, -0x326172a9, RZ ;  /* 0xcd9e8d570d047825 */ /* 0x004fe200078e00ff */
[----:B------:R-:W-:-:S02]  /*c9e0*/  ISETP.LE.U32.AND P6, PT, R7, UR12, PT ;  /* 0x0000000c07007c0c */ /* 0x000fc4000bfc3070 */
[----:B------:R-:W1:Y:S01]  /*c9f0*/  MUFU.EX2 R179, R8 ;  /* 0x0000000800b37308 */ /* 0x000e620000000800 */
[----:B----4-:R-:W-:-:S04]  /*ca00*/  F2FP.F16.F32.PACK_AB R3, R153, R164 ;  /* 0x000000a49903723e */ /* 0x010fc800000000ff */
[----:B------:R-:W-:Y:S01]  /*ca10*/  PRMT R28, R3, 0x7632, R28 ;  /* 0x00007632031c7816 */ /* 0x000fe2000000001c */
[----:B------:R-:W-:Y:S01]  /*ca20*/  IMAD.WIDE.U32 R6, R15, -0x326172a9, RZ ;  /* 0xcd9e8d570f067825 */ /* 0x000fe200078e00ff */
[----:B------:R-:W-:Y:S02]  /*ca30*/  PRMT R27, R3, 0x7610, R27 ;  /* 0x00007610031b7816 */ /* 0x000fe4000000001b */
[----:B------:R-:W-:Y:S01]  /*ca40*/  LOP3.LUT R14, R9, UR30, R14, 0x96, !PT ;  /* 0x0000001e090e7c12 */ /* 0x000fe2000f8e960e */
[----:B------:R-:W-:Y:S01]  /*ca50*/  @!P3 HADD2 R24, -R28.H0_H0, -RZ.H0_H0 ;  /* 0xa00000ff1c18b230 */ /* 0x000fe20000000900 */
[C---:B------:R-:W-:Y:S02]  /*ca60*/  LOP3.LUT R9, R4.reuse, 0xff, RZ, 0xc0, !PT ;  /* 0x000000ff04097812 */ /* 0x040fe400078ec0ff */
[----:B------:R-:W-:Y:S02]  /*ca70*/  LOP3.LUT R17, R4, 0xffff, RZ, 0xc0, !PT ;  /* 0x0000ffff04117812 */ /* 0x000fe400078ec0ff */
[----:B------:R-:W-:-:S02]  /*ca80*/  SHF.R.U32.HI R15, RZ, 0x10, R4 ;  /* 0x00000010ff0f7819 */ /* 0x000fc40000011604 */
[----:B------:R-:W-:Y:S02]  /*ca90*/  SHF.R.U32.HI R13, RZ, 0x18, R4 ;  /* 0x00000018ff0d7819 */ /* 0x000fe40000011604 */
[----:B------:R-:W-:Y:S02]  /*caa0*/  LOP3.LUT R3, R11, 0xff, RZ, 0xc0, !PT ;  /* 0x000000ff0b037812 */ /* 0x000fe400078ec0ff */
[----:B------:R-:W-:Y:S02]  /*cab0*/  SHF.R.U32.HI R4, RZ, 0x8, R12 ;  /* 0x00000008ff047819 */ /* 0x000fe4000001160c */
[----:B------:R-:W-:Y:S02]  /*cac0*/  PRMT R177, R27, 0x5410, R28 ;  /* 0x000054101bb17816 */ /* 0x000fe4000000001c */
[----:B------:R-:W-:Y:S02]  /*cad0*/  @!P3 PRMT R28, R24, 0x5410, RZ ;  /* 0x00005410181cb816 */ /* 0x000fe400000000ff */
[----:B------:R-:W-:-:S02]  /*cae0*/  ISETP.LE.U32.AND P3, PT, R3, UR12, PT ;  /* 0x0000000c03007c0c */ /* 0x000fc4000bf63070 */
[----:B------:R-:W-:Y:S01]  /*caf0*/  LOP3.LUT R19, R7, UR30, R10, 0x96, !PT ;  /* 0x0000001e07137c12 */ /* 0x000fe2000f8e960a */
[--C-:B------:R-:W-:Y:S01]  /*cb00*/  FFMA.FTZ R7, R154, UR43, -R2.reuse ;  /* 0x0000002b9a077c23 */ /* 0x100fe20008010802 */
[----:B------:R-:W-:Y:S01]  /*cb10*/  LOP3.LUT R3, R4, 0xffff, RZ, 0xc0, !PT ;  /* 0x0000ffff04037812 */ /* 0x000fe200078ec0ff */
[----:B------:R-:W-:Y:S02]  /*cb20*/  FFMA.FTZ R4, R160, UR43, -R2 ;  /* 0x0000002ba0047c23 */ /* 0x000fe40008010802 */
[----:B------:R-:W-:Y:S01]  /*cb30*/  MUFU.EX2 R154, R7 ;  /* 0x00000007009a7308 */ /* 0x000fe20000000800 */
[----:B------:R-:W-:Y:S01]  /*cb40*/  LOP3.LUT R6, R5, UR22, R6, 0x96, !PT ;  /* 0x0000001605067c12 */ /* 0x000fe2000f8e9606 */
[----:B------:R-:W-:Y:S01]  /*cb50*/  STL [R1+0x190], R185 ;  /* 0x000190b901007387 */ /* 0x000fe20000100800 */
[----:B-1----:R-:W-:-:S05]  /*cb60*/  F2FP.F16.F32.PACK_AB R8, R179, R144 ;  /* 0x00000090b308723e */ /* 0x002fca00000000ff */
[----:B------:R1:W2:Y:S01]  /*cb70*/  MUFU.EX2 R152, R4 ;  /* 0x0000000400987308 */ /* 0x0002a20000000800 */
[----:B------:R-:W-:Y:S01]  /*cb80*/  STL [R1+0x18c], R184 ;  /* 0x00018cb801007387 */ /* 0x000fe20000100800 */
[C---:B------:R-:W-:Y:S01]  /*cb90*/  PRMT R26, R8.reuse, 0x7610, R26 ;  /* 0x00007610081a7816 */ /* 0x040fe2000000001a */
[----:B------:R-:W-:Y:S01]  /*cba0*/  @!P5 HADD2 R25, -R27.H0_H0, -RZ.H0_H0 ;  /* 0xa00000ff1b19d230 */ /* 0x000fe20000000900 */
[----:B------:R-:W-:Y:S01]  /*cbb0*/  PRMT R32, R8, 0x7632, R32 ;  /* 0x0000763208207816 */ /* 0x000fe20000000020 */
[----:B------:R-:W-:Y:S04]  /*cbc0*/  STL [R1+0x188], R183 ;  /* 0x000188b701007387 */ /* 0x000fe80000100800 */
[----:B------:R-:W-:Y:S01]  /*cbd0*/  STL [R1+0x184], R182 ;  /* 0x000184b601007387 */ /* 0x000fe20000100800 */
[----:B-1----:R-:W-:-:S03]  /*cbe0*/  IMAD.WIDE.U32 R4, R14, -0x2daee0ad, RZ ;  /* 0xd2511f530e047825 */ /* 0x002fc600078e00ff */
[----:B------:R-:W-:Y:S01]  /*cbf0*/  STL [R1+0x180], R181 ;  /* 0x000180b501007387 */ /* 0x000fe20000100800 */
[----:B------:R-:W-:-:S03]  /*cc00*/  LOP3.LUT R11, R4, 0xff, RZ, 0xc0, !PT ;  /* 0x000000ff040b7812 */ /* 0x000fc600078ec0ff */
[----:B------:R-:W-:Y:S01]  /*cc10*/  STL [R1+0x17c], R176 ;  /* 0x00017cb001007387 */ /* 0x000fe20000100800 */
[----:B------:R-:W-:Y:S02]  /*cc20*/  LOP3.LUT R10, R4, 0xffff, RZ, 0xc0, !PT ;  /* 0x0000ffff040a7812 */ /* 0x000fe400078ec0ff */
[--C-:B------:R-:W-:Y:S02]  /*cc30*/  SHF.R.U32.HI R12, RZ, 0x10, R4.reuse ;  /* 0x00000010ff0c7819 */ /* 0x100fe40000011604 */
[----:B------:R-:W-:Y:S01]  /*cc40*/  SHF.R.U32.HI R8, RZ, 0x18, R4 ;  /* 0x00000018ff087819 */ /* 0x000fe20000011604 */
[----:B------:R-:W-:Y:S01]  /*cc50*/  FFMA.FTZ R4, R149, UR43, -R0 ;  /* 0x0000002b95047c23 */ /* 0x000fe20008010800 */
[----:B------:R-:W-:Y:S01]  /*cc60*/  STL [R1+0x178], R47 ;  /* 0x0001782f01007387 */ /* 0x000fe20000100800 */
[----:B------:R-:W-:-:S03]  /*cc70*/  @!P5 PRMT R27, R25, 0x5410, RZ ;  /* 0x00005410191bd816 */ /* 0x000fc600000000ff */
[----:B------:R-:W-:Y:S01]  /*cc80*/  STL [R1+0x174], R46 ;  /* 0x0001742e01007387 */ /* 0x000fe20000100800 */
[----:B------:R-:W-:-:S03]  /*cc90*/  ISETP.LE.U32.AND P5, PT, R3, UR12, PT ;  /* 0x0000000c03007c0c */ /* 0x000fc6000bfa3070 */
[----:B------:R1:W-:Y:S01]  /*cca0*/  STL [R1+0x170], R45 ;  /* 0x0001702d01007387 */ /* 0x0003e20000100800 */
[----:B------:R-:W-:Y:S02]  /*ccb0*/  LOP3.LUT R3, R5, UR25, R16, 0x96, !PT ;  /* 0x0000001905037c12 */ /* 0x000fe4000f8e9610 */
[----:B--2---:R-:W-:-:S04]  /*ccc0*/  F2FP.F16.F32.PACK_AB R5, R154, R152 ;  /* 0x000000989a05723e */ /* 0x004fc800000000ff */
[C---:B------:R-:W-:Y:S02]  /*ccd0*/  PRMT R224, R5.reuse, 0x7632, R224 ;  /* 0x0000763205e07816 */ /* 0x040fe400000000e0 */
[----:B------:R-:W-:Y:S01]  /*cce0*/  PRMT R222, R5, 0x7610, R222 ;  /* 0x0000761005de7816 */ /* 0x000fe200000000de */
[----:B------:R-:W-:Y:S02]  /*ccf0*/  @!P5 HADD2 R33, -R32.H0_H0, -RZ.H0_H0 ;  /* 0xa00000ff2021d230 */ /* 0x000fe40000000900 */
[----:B------:R-:W-:Y:S01]  /*cd00*/  @!P2 HADD2 R34, -R224.H0_H0, -RZ.H0_H0 ;  /* 0xa00000ffe022a230 */ /* 0x000fe20000000900 */
[----:B-1----:R1:W-:Y:S01]  /*cd10*/  MUFU.EX2 R45, R4 ;  /* 0x00000004002d7308 */ /* 0x0023e20000000800 */
[----:B------:R-:W-:Y:S01]  /*cd20*/  LOP3.LUT R5, R3, 0xff, RZ, 0xc0, !PT ;  /* 0x000000ff03057812 */ /* 0x000fe200078ec0ff */
[----:B-1----:R-:W-:-:S06]  /*cd30*/  FFMA.FTZ R4, R40, UR43, -R0 ;  /* 0x0000002b28047c23 */ /* 0x002fcc0008010800 */
[----:B------:R1:W2:Y:S01]  /*cd40*/  MUFU.EX2 R239, R4 ;  /* 0x0000000400ef7308 */ /* 0x0002a20000000800 */
[----:B------:R-:W-:Y:S02]  /*cd50*/  PRMT R252, R222, 0x5410, R224 ;  /* 0x00005410defc7816 */ /* 0x000fe400000000e0 */
[----:B------:R-:W-:Y:S01]  /*cd60*/  @!P2 PRMT R224, R34, 0x5410, RZ ;  /* 0x0000541022e0a816 */ /* 0x000fe200000000ff */
[----:B------:R-:W-:Y:S01]  /*cd70*/  FFMA.FTZ R7, R151, UR43, -R2 ;  /* 0x0000002b97077c23 */ /* 0x000fe20008010802 */
[----:B------:R-:W-:Y:S02]  /*cd80*/  PRMT R182, R26, 0x5410, R32 ;  /* 0x000054101ab67816 */ /* 0x000fe40000000020 */
[----:B-1----:R-:W-:-:S04]  /*cd90*/  LOP3.LUT R4, R3, 0xffff, RZ, 0xc0, !PT ;  /* 0x0000ffff03047812 */ /* 0x002fc800078ec0ff */
[----:B------:R-:W-:-:S04]  /*cda0*/  SHF.R.U32.HI R4, RZ, 0x8, R4 ;  /* 0x00000008ff047819 */ /* 0x000fc80000011604 */
[----:B------:R-:W-:Y:S02]  /*cdb0*/  LOP3.LUT R4, R4, 0xffff, RZ, 0xc0, !PT ;  /* 0x0000ffff04047812 */ /* 0x000fe400078ec0ff */
[----:B------:R-:W-:Y:S02]  /*cdc0*/  @!P5 PRMT R32, R33, 0x5410, RZ ;  /* 0x000054102120d816 */ /* 0x000fe400000000ff */
[----:B------:R-:W-:Y:S01]  /*cdd0*/  ISETP.LE.U32.AND P2, PT, R4, UR12, PT ;  /* 0x0000000c04007c0c */ /* 0x000fe2000bf43070 */
[----:B------:R-:W-:Y:S01]  /*cde0*/  FFMA.FTZ R4, R147, UR43, -R2 ;  /* 0x0000002b93047c23 */ /* 0x000fe20008010802 */
        /* <DEDUP_REMOVED lines=14> */
[----:B--2---:R-:W-:Y:S02]  /*ced0*/  F2FP.F16.F32.PACK_AB R3, R237, R151 ;  /* 0x00000097ed03723e */ /* 0x004fe400000000ff */
[----:B------:R-:W-:Y:S02]  /*cee0*/  @!P3 PRMT R222, R37, 0x5410, RZ ;  /* 0x0000541025deb816 */ /* 0x000fe400000000ff */
[----:B------:R-:W-:Y:S01]  /*cef0*/  ISETP.LE.U32.AND P3, PT, R4, UR12, PT ;  /* 0x0000000c04007c0c */ /* 0x000fe2000bf63070 */
[----:B------:R-:W-:Y:S01]  /*cf00*/  FFMA.FTZ R4, R146, UR43, -R0 ;  /* 0x0000002b92047c23 */ /* 0x000fe20008010800 */
[----:B------:R-:W-:-:S02]  /*cf10*/  PRMT R218, R3, 0x7632, R218 ;  /* 0x0000763203da7816 */ /* 0x000fc400000000da */
[----:B------:R-:W-:Y:S01]  /*cf20*/  PRMT R215, R3, 0x7610, R215 ;  /* 0x0000761003d77816 */ /* 0x000fe200000000d7 */
[----:B------:R-:W-:Y:S01]  /*cf30*/  FFMA.FTZ R3, R43, UR43, -R0 ;  /* 0x0000002b2b037c23 */ /* 0x000fe20008010800 */
[----:B------:R1:W-:Y:S01]  /*cf40*/  MUFU.EX2 R238, R4 ;  /* 0x0000000400ee7308 */ /* 0x0003e20000000800 */
[----:B------:R-:W-:-:S07]  /*cf50*/  @!P2 HADD2 R40, -R219.H0_H0, -RZ.H0_H0 ;  /* 0xa00000ffdb28a230 */ /* 0x000fce0000000900 */
[----:B------:R2:W3:Y:S01]  /*cf60*/  MUFU.EX2 R232, R3 ;  /* 0x0000000300e87308 */ /* 0x0004e20000000800 */
[----:B------:R-:W-:Y:S01]  /*cf70*/  @!P5 HADD2 R38, -R215.H0_H0, -RZ.H0_H0 ;  /* 0xa00000ffd726d230 */ /* 0x000fe20000000900 */
[----:B------:R-:W-:Y:S02]  /*cf80*/  @!P2 PRMT R219, R40, 0x5410, RZ ;  /* 0x0000541028dba816 */ /* 0x000fe400000000ff */
[----:B------:R-:W-:Y:S02]  /*cf90*/  ISETP.LE.U32.AND P2, PT, R11, UR12, PT ;  /* 0x0000000c0b007c0c */ /* 0x000fe4000bf43070 */
[----:B------:R-:W-:Y:S01]  /*cfa0*/  PRMT R183, R215, 0x5410, R218 ;  /* 0x00005410d7b77816 */ /* 0x000fe200000000da */
[----:B-1----:R-:W-:Y:S01]  /*cfb0*/  FFMA.FTZ R4, R148, UR43, -R2 ;  /* 0x0000002b94047c23 */ /* 0x002fe20008010802 */
[----:B------:R-:W-:Y:S02]  /*cfc0*/  @!P5 PRMT R215, R38, 0x5410, RZ ;  /* 0x0000541026d7d816 */ /* 0x000fe400000000ff */
[----:B--2---:R-:W-:-:S04]  /*cfd0*/  SHF.R.U32.HI R3, RZ, 0x8, R10 ;  /* 0x00000008ff037819 */ /* 0x004fc8000001160a */
[----:B------:R-:W-:Y:S01]  /*cfe0*/  LOP3.LUT R3, R3, 0xffff, RZ, 0xc0, !PT ;  /* 0x0000ffff03037812 */ /* 0x000fe200078ec0ff */
[----:B------:R1:W-:Y:S03]  /*cff0*/  MUFU.EX2 R47, R4 ;  /* 0x00000004002f7308 */ /* 0x0003e60000000800 */
[----:B------:R-:W-:Y:S02]  /*d000*/  ISETP.LE.U32.AND P5, PT, R3, UR12, PT ;  /* 0x0000000c03007c0c */ /* 0x000fe4000bfa3070 */
[----:B---3--:R-:W-:-:S04]  /*d010*/  F2FP.F16.F32.PACK_AB R3, R232, R238 ;  /* 0x000000eee803723e */ /* 0x008fc800000000ff */
[----:B------:R-:W-:Y:S01]  /*d020*/  PRMT R214, R3, 0x7610, R214 ;  /* 0x0000761003d67816 */ /* 0x000fe200000000d6 */
[----:B-1----:R-:W-:-:S04]  /*d030*/  FFMA.FTZ R4, R75, UR43, -R2 ;  /* 0x0000002b4b047c23 */ /* 0x002fc80008010802 */
[----:B------:R1:W2:Y:S01]  /*d040*/  MUFU.EX2 R189, R4 ;  /* 0x0000000400bd7308 */ /* 0x0002a20000000800 */
[----:B------:R-:W-:Y:S01]  /*d050*/  @!P2 HADD2 R43, -R214.H0_H0, -RZ.H0_H0 ;  /* 0xa00000ffd62ba230 */ /* 0x000fe20000000900 */
[----:B------:R-:W-:Y:S02]  /*d060*/  PRMT R213, R3, 0x7632, R213 ;  /* 0x0000763203d57816 */ /* 0x000fe400000000d5 */
[----:B------:R-:W-:Y:S01]  /*d070*/  LOP3.LUT R3, R12, 0xff, RZ, 0xc0, !PT ;  /* 0x000000ff0c037812 */ /* 0x000fe200078ec0ff */
[----:B------:R-:W-:Y:S01]  /*d080*/  @!P3 HADD2 R39, -R218.H0_H0, -RZ.H0_H0 ;  /* 0xa00000ffda27b230 */ /* 0x000fe20000000900 */
[----:B------:R-:W-:Y:S02]  /*d090*/  PRMT R247, R214, 0x5410, R213 ;  /* 0x00005410d6f77816 */ /* 0x000fe400000000d5 */
[----:B------:R-:W-:Y:S02]  /*d0a0*/  @!P2 PRMT R214, R43, 0x5410, RZ ;  /* 0x000054102bd6a816 */ /* 0x000fe400000000ff */
[----:B------:R-:W-:Y:S01]  /*d0b0*/  ISETP.LE.U32.AND P2, PT, R3, UR12, PT ;  /* 0x0000000c03007c0c */ /* 0x000fe2000bf43070 */
[----:B------:R-:W-:Y:S01]  /*d0c0*/  FFMA.FTZ R3, R56, UR43, -R0 ;  /* 0x0000002b38037c23 */ /* 0x000fe20008010800 */
[----:B------:R-:W-:-:S02]  /*d0d0*/  @!P3 PRMT R218, R39, 0x5410, RZ ;  /* 0x0000541027dab816 */ /* 0x000fc400000000ff */
[----:B------:R-:W-:Y:S01]  /*d0e0*/  ISETP.LE.U32.AND P3, PT, R8, UR12, PT ;  /* 0x0000000c08007c0c */ /* 0x000fe2000bf63070 */
[----:B------:R2:W-:Y:S01]  /*d0f0*/  MUFU.EX2 R192, R3 ;  /* 0x0000000300c07308 */ /* 0x0005e20000000800 */
[----:B-1----:R-:W-:-:S07]  /*d100*/  FFMA.FTZ R4, R52, UR43, -R0 ;  /* 0x0000002b34047c23 */ /* 0x002fce0008010800 */
[----:B------:R1:W3:Y:S01]  /*d110*/  MUFU.EX2 R145, R4 ;  /* 0x0000000400917308 */ /* 0x0002e20000000800 */
[----:B------:R-:W-:Y:S01]  /*d120*/  @!P5 HADD2 R51, -R213.H0_H0, -RZ.H0_H0 ;  /* 0xa00000ffd533d230 */ /* 0x000fe20000000900 */
[----:B--2---:R-:W-:-:S04]  /*d130*/  F2FP.F16.F32.PACK_AB R3, R189, R47 ;  /* 0x0000002fbd03723e */ /* 0x004fc800000000ff */
[C---:B------:R-:W-:Y:S02]  /*d140*/  PRMT R212, R3.reuse, 0x7632, R212 ;  /* 0x0000763203d47816 */ /* 0x040fe400000000d4 */
[----:B------:R-:W-:Y:S02]  /*d150*/  PRMT R211, R3, 0x7610, R211 ;  /* 0x0000761003d37816 */ /* 0x000fe400000000d3 */
[C---:B------:R-:W-:Y:S01]  /*d160*/  LOP3.LUT R3, R6.reuse, 0xffff, RZ, 0xc0, !PT ;  /* 0x0000ffff06037812 */ /* 0x040fe200078ec0ff */
[----:B------:R-:W-:Y:S01]  /*d170*/  @!P3 HADD2 R52, -R212.H0_H0, -RZ.H0_H0 ;  /* 0xa00000ffd434b230 */ /* 0x000fe20000000900 */
[----:B-1----:R-:W-:Y:S02]  /*d180*/  LOP3.LUT R4, R6, 0xff, RZ, 0xc0, !PT ;  /* 0x000000ff06047812 */ /* 0x002fe400078ec0ff */
[----:B------:R-:W-:Y:S02]  /*d190*/  SHF.R.U32.HI R3, RZ, 0x8, R3 ;  /* 0x00000008ff037819 */ /* 0x000fe40000011603 */
[----:B------:R-:W-:-:S02]  /*d1a0*/  @!P5 PRMT R213, R51, 0x5410, RZ ;  /* 0x0000541033d5d816 */ /* 0x000fc400000000ff */
[----:B------:R-:W-:Y:S02]  /*d1b0*/  LOP3.LUT R3, R3, 0xffff, RZ, 0xc0, !PT ;  /* 0x0000ffff03037812 */ /* 0x000fe400078ec0ff */
[----:B------:R-:W-:Y:S02]  /*d1c0*/  ISETP.LE.U32.AND P5, PT, R4, UR12, PT ;  /* 0x0000000c04007c0c */ /* 0x000fe4000bfa3070 */
[----:B------:R-:W-:Y:S02]  /*d1d0*/  PRMT R246, R211, 0x5410, R212 ;  /* 0x00005410d3f67816 */ /* 0x000fe400000000d4 */
        /* <DEDUP_REMOVED lines=25> */
[----:B------:R-:W-:Y:S01]  /*d370*/  FMNMX.FTZ R3, R196, R3, !PT ;  /* 0x00000003c4037209 */ /* 0x000fe20007810000 */
[----:B------:R2:W-:Y:S03]  /*d380*/  STL [R1+0x16c], R44 ;  /* 0x00016c2c01007387 */ /* 0x0005e60000100800 */
[----:B------:R-:W-:Y:S01]  /*d390*/  FMNMX.FTZ R3, R191, R3, !PT ;  /* 0x00000003bf037209 */ /* 0x000fe20007810000 */
[----:B-1----:R-:W-:-:S04]  /*d3a0*/  FFMA.FTZ R4, R65, UR43, -R2 ;  /* 0x0000002b41047c23 */ /* 0x002fc80008010802 */
[----:B--2---:R1:W2:Y:S02]  /*d3b0*/  MUFU.EX2 R44, R4 ;  /* 0x00000004002c7308 */ /* 0x0042a40000000800 */
        /* <DEDUP_REMOVED lines=11> */
[----:B--2---:R-:W-:Y:S02]  /*d470*/  F2FP.F16.F32.PACK_AB R6, R44, R178 ;  /* 0x000000b22c06723e */ /* 0x004fe400000000ff */
[----:B------:R-:W-:Y:S02]  /*d480*/  FMNMX.FTZ R3, R199, R3, !PT ;  /* 0x00000003c7037209 */ /* 0x000fe40007810000 */
[----:B------:R-:W-:Y:S02]  /*d490*/  FMNMX.FTZ R5, R63, R4, !PT ;  /* 0x000000043f057209 */ /* 0x000fe40007810000 */
[----:B------:R-:W-:Y:S02]  /*d4a0*/  PRMT R206, R6, 0x7632, R206 ;  /* 0x0000763206ce7816 */ /* 0x000fe400000000ce */
[----:B------:R-:W-:Y:S02]  /*d4b0*/  FMNMX.FTZ R4, R197, R3, !PT ;  /* 0x00000003c5047209 */ /* 0x000fe40007810000 */
[----:B------:R-:W-:Y:S01]  /*d4c0*/  FMNMX.FTZ R5, R60, R5, !PT ;  /* 0x000000053c057209 */ /* 0x000fe20007810000 */
[----:B------:R-:W-:Y:S01]  /*d4d0*/  @!P6 HADD2 R31, -R26.H0_H0, -RZ.H0_H0 ;  /* 0xa00000ff1a1fe230 */ /* 0x000fe20000000900 */
[----:B------:R-:W-:Y:S01]  /*d4e0*/  SHF.R.U32.HI R3, RZ, 0x8, R17 ;  /* 0x00000008ff037819 */ /* 0x000fe20000011611 */
[----:B------:R-:W-:Y:S01]  /*d4f0*/  @!P3 HADD2 R56, -R206.H0_H0, -RZ.H0_H0 ;  /* 0xa00000ffce38b230 */ /* 0x000fe20000000900 */
[----:B------:R-:W-:-:S02]  /*d500*/  PRMT R204, R6, 0x7610, R204 ;  /* 0x0000761006cc7816 */ /* 0x000fc400000000cc */
[----:B------:R-:W-:Y:S02]  /*d510*/  FMNMX.FTZ R6, R48, R5, !PT ;  /* 0x0000000530067209 */ /* 0x000fe40007810000 */
[----:B------:R-:W-:Y:S02]  /*d520*/  LOP3.LUT R3, R3, 0xffff, RZ, 0xc0, !PT ;  /* 0x0000ffff03037812 */ /* 0x000fe400078ec0ff */
[----:B------:R-:W-:Y:S02]  /*d530*/  FMNMX.FTZ R4, R195, R4, !PT ;  /* 0x00000004c3047209 */ /* 0x000fe40007810000 */
[----:B------:R-:W-:Y:S02]  /*d540*/  @!P6 PRMT R26, R31, 0x5410, RZ ;  /* 0x000054101f1ae816 */ /* 0x000fe400000000ff */
[----:B------:R-:W-:Y:S02]  /*d550*/  PRMT R190, R204, 0x5410, R206 ;  /* 0x00005410ccbe7816 */ /* 0x000fe400000000ce */
[----:B------:R-:W-:-:S02]  /*d560*/  ISETP.LE.U32.AND P6, PT, R9, UR12, PT ;  /* 0x0000000c09007c0c */ /* 0x000fc4000bfc3070 */
[----:B------:R-:W-:Y:S01]  /*d570*/  @!P3 PRMT R206, R56, 0x5410, RZ ;  /* 0x0000541038ceb816 */ /* 0x000fe200000000ff */
[----:B------:R-:W1:Y:S01]  /*d580*/  SHFL.BFLY PT, R9, R6, 0x2, 0x1f ;  /* 0x0c401f0006097f89 */ /* 0x000e6200000e0000 */
[----:B------:R-:W-:Y:S02]  /*d590*/  ISETP.LE.U32.AND P3, PT, R3, UR12, PT ;  /* 0x0000000c03007c0c */ /* 0x000fe4000bf63070 */
[----:B------:R-:W-:-:S04]  /*d5a0*/  FMNMX.FTZ R3, R172, R4, !PT ;  /* 0x00000004ac037209 */ /* 0x000fc80007810000 */
[----:B------:R-:W-:-:S04]  /*d5b0*/  FMNMX.FTZ R3, R170, R3, !PT ;  /* 0x00000003aa037209 */ /* 0x000fc80007810000 */
[----:B------:R-:W-:-:S04]  /*d5c0*/  FMNMX.FTZ R3, R163, R3, !PT ;  /* 0x00000003a3037209 */ /* 0x000fc80007810000 */
[----:B------:R-:W-:Y:S01]  /*d5d0*/  FMNMX.FTZ R7, R159, R3, !PT ;  /* 0x000000039f077209 */ /* 0x000fe20007810000 */
[----:B------:R-:W-:-:S03]  /*d5e0*/  IMAD.WIDE.U32 R4, R19, -0x2daee0ad, RZ ;  /* 0xd2511f5313047825 */ /* 0x000fc600078e00ff */
[----:B------:R-:W-:Y:S01]  /*d5f0*/  FMNMX.FTZ R8, R158, R7, !PT ;  /* 0x000000079e087209 */ /* 0x000fe20007810000 */
[----:B------:R-:W-:Y:S01]  /*d600*/  FFMA.FTZ R7, R155, UR43, -R0 ;  /* 0x0000002b9b077c23 */ /* 0x000fe20008010800 */
[----:B------:R-:W-:Y:S02]  /*d610*/  LOP3.LUT R3, R5, UR25, R18, 0x96, !PT ;  /* 0x0000001905037c12 */ /* 0x000fe4000f8e9612 */
[----:B------:R-:W-:Y:S02]  /*d620*/  FMNMX.FTZ R8, R143, R8, !PT ;  /* 0x000000088f087209 */ /* 0x000fe40007810000 */
[----:B-1----:R-:W-:Y:S01]  /*d630*/  FMNMX.FTZ R6, R6, R9, !PT ;  /* 0x0000000906067209 */ /* 0x002fe20007810000 */
[----:B------:R1:W-:Y:S01]  /*d640*/  MUFU.EX2 R46, R7 ;  /* 0x00000007002e7308 */ /* 0x0003e20000000800 */
[----:B------:R-:W-:Y:S01]  /*d650*/  FMNMX.FTZ R9, R72, R8, !PT ;  /* 0x0000000848097209 */ /* 0x000fe20007810000 */
[----:B------:R-:W-:-:S06]  /*d660*/  FFMA.FTZ R8, R141, UR43, -R0 ;  /* 0x0000002b8d087c23 */ /* 0x000fcc0008010800 */
[----:B------:R2:W3:Y:S01]  /*d670*/  MUFU.EX2 R185, R8 ;  /* 0x0000000800b97308 */ /* 0x0004e20000000800 */
[----:B-1----:R-:W-:Y:S01]  /*d680*/  LOP3.LUT R7, R3, 0xffff, RZ, 0xc0, !PT ;  /* 0x0000ffff03077812 */ /* 0x002fe200078ec0ff */
[----:B------:R-:W1:Y:S03]  /*d690*/  SHFL.BFLY PT, R10, R6, 0x1, 0x1f ;  /* 0x0c201f00060a7f89 */ /* 0x000e6600000e0000 */
[----:B--2---:R-:W-:Y:S02]  /*d6a0*/  SHF.R.U32.HI R8, RZ, 0x8, R7 ;  /* 0x00000008ff087819 */ /* 0x004fe40000011607 */
[----:B------:R-:W-:-:S05]  /*d6b0*/  FMNMX.FTZ R7, R59, R9, !PT ;  /* 0x000000093b077209 */ /* 0x000fca0007810000 */
[----:B------:R-:W2:Y:S01]  /*d6c0*/  SHFL.BFLY PT, R9, R7, 0x2, 0x1f ;  /* 0x0c401f0007097f89 */ /* 0x000ea200000e0000 */
[--C-:B------:R-:W-:Y:S01]  /*d6d0*/  FFMA.FTZ R16, R61, UR43, -R0.reuse ;  /* 0x0000002b3d107c23 */ /* 0x100fe20008010800 */
[--C-:B------:R-:W-:Y:S01]  /*d6e0*/  FFMA.FTZ R15, R58, UR43, -R0.reuse ;  /* 0x0000002b3a0f7c23 */ /* 0x100fe20008010800 */
[--C-:B------:R-:W-:Y:S01]  /*d6f0*/  FFMA.FTZ R14, R50, UR43, -R0.reuse ;  /* 0x0000002b320e7c23 */ /* 0x100fe20008010800 */
[----:B------:R-:W-:Y:S01]  /*d700*/  FFMA.FTZ R17, R35, UR43, -R0 ;  /* 0x0000002b23117c23 */ /* 0x000fe20008010800 */
[----:B------:R-:W-:Y:S01]  /*d710*/  @!P2 HADD2 R54, -R211.H0_H0, -RZ.H0_H0 ;  /* 0xa00000ffd336a230 */ /* 0x000fe20000000900 */
[----:B---3--:R-:W-:Y:S02]  /*d720*/  F2FP.F16.F32.PACK_AB R0, R185, R46 ;  /* 0x0000002eb900723e */ /* 0x008fe400000000ff */
[----:B-1----:R-:W-:Y:S02]  /*d730*/  FMNMX.FTZ R241, R6, R10, !PT ;  /* 0x0000000a06f17209 */ /* 0x002fe40007810000 */
[----:B------:R-:W-:-:S02]  /*d740*/  PRMT R201, R0, 0x7610, R201 ;  /* 0x0000761000c97816 */ /* 0x000fc400000000c9 */
[----:B------:R-:W-:Y:S01]  /*d750*/  @!P2 PRMT R211, R54, 0x5410, RZ ;  /* 0x0000541036d3a816 */ /* 0x000fe200000000ff */
[--C-:B------:R-:W-:Y:S01]  /*d760*/  FFMA.FTZ R11, R140, UR43, -R2.reuse ;  /* 0x0000002b8c0b7c23 */ /* 0x100fe20008010802 */
[----:B------:R-:W-:Y:S02]  /*d770*/  ISETP.LE.U32.AND P2, PT, R13, UR12, PT ;  /* 0x0000000c0d007c0c */ /* 0x000fe4000bf43070 */
[----:B--2---:R-:W-:Y:S01]  /*d780*/  FMNMX.FTZ R6, R7, R9, !PT ;  /* 0x0000000907067209 */ /* 0x004fe20007810000 */
        /* <DEDUP_REMOVED lines=11> */
[----:B------:R-:W2:Y:S01]  /*d840*/  MUFU.EX2 R229, R7 ;  /* 0x0000000700e57308 */ /* 0x000ea20000000800 */
        /* <DEDUP_REMOVED lines=19> */
[----:B--2---:R-:W-:Y:S01]  /*d980*/  F2FP.F16.F32.PACK_AB R0, R229, R187 ;  /* 0x000000bbe500723e */ /* 0x004fe200000000ff */
[----:B------:R-:W-:Y:S01]  /*d990*/  @!P3 HADD2 R62, -R200.H0_H0, -RZ.H0_H0 ;  /* 0xa00000ffc83eb230 */ /* 0x000fe20000000900 */
[----:B-1----:R-:W-:-:S02]  /*d9a0*/  FMNMX.FTZ R240, R6, R2, !PT ;  /* 0x0000000206f07209 */ /* 0x002fc40007810000 */
[C---:B------:R-:W-:Y:S02]  /*d9b0*/  PRMT R196, R0.reuse, 0x7610, R196 ;  /* 0x0000761000c47816 */ /* 0x040fe400000000c4 */
[----:B------:R-:W-:Y:S01]  /*d9c0*/  PRMT R191, R0, 0x7632, R191 ;  /* 0x0000763200bf7816 */ /* 0x000fe200000000bf */
[----:B------:R-:W-:Y:S02]  /*d9d0*/  FMUL.FTZ R2, R240, UR43 ;  /* 0x0000002bf0027c20 */ /* 0x000fe40008410000 */
[----:B------:R-:W-:Y:S01]  /*d9e0*/  @!P5 HADD2 R42, -R196.H0_H0, -RZ.H0_H0 ;  /* 0xa00000ffc42ad230 */ /* 0x000fe20000000900 */
[----:B------:R-:W-:Y:S01]  /*d9f0*/  @!P3 PRMT R200, R62, 0x5410, RZ ;  /* 0x000054103ec8b816 */ /* 0x000fe200000000ff */
[----:B------:R-:W-:Y:S01]  /*da00*/  IMAD.MOV.U32 R228, RZ, RZ, R226 ;  /* 0x000000ffffe47224 */ /* 0x000fe200078e00e2 */
[----:B------:R-:W-:Y:S02]  /*da10*/  LOP3.LUT R0, R4, 0xff, RZ, 0xc0, !PT ;  /* 0x000000ff04007812 */ /* 0x000fe400078ec0ff */
[----:B------:R-:W-:-:S02]  /*da20*/  FSETP.NEU.FTZ.AND P3, PT, R240, -INF , PT ;  /* 0xff800000f000780b */ /* 0x000fc40003f7d000 */
[----:B------:R-:W-:Y:S02]  /*da30*/  PRMT R226, R196, 0x5410, R191 ;  /* 0x00005410c4e27816 */ /* 0x000fe400000000bf */
[----:B------:R-:W-:Y:S02]  /*da40*/  @!P5 PRMT R196, R42, 0x5410, RZ ;  /* 0x000054102ac4d816 */ /* 0x000fe400000000ff */
[----:B------:R-:W-:Y:S02]  /*da50*/  ISETP.LE.U32.AND P5, PT, R0, UR12, PT ;  /* 0x0000000c00007c0c */ /* 0x000fe4000bfa3070 */
[----:B------:R-:W-:Y:S01]  /*da60*/  FSEL R0, R2, RZ, P3 ;  /* 0x000000ff02007208 */ /* 0x000fe20001800000 */
[----:B------:R-:W-:Y:S01]  /*da70*/  @!P4 HADD2 R64, -R204.H0_H0, -RZ.H0_H0 ;  /* 0xa00000ffcc40c230 */ /* 0x000fe20000000900 */
[----:B------:R-:W-:Y:S03]  /*da80*/  MUFU.EX2 R16, R16 ;  /* 0x0000001000107308 */ /* 0x000fe60000000800 */
[----:B------:R-:W-:Y:S01]  /*da90*/  FFMA.FTZ R33, R216, UR43, -R0 ;  /* 0x0000002bd8217c23 */ /* 0x000fe20008010800 */
[----:B------:R-:W-:Y:S01]  /*daa0*/  IMAD.MOV.U32 R216, RZ, RZ, R46 ;  /* 0x000000ffffd87224 */ /* 0x000fe200078e002e */
[----:B------:R-:W-:-:S03]  /*dab0*/  @!P4 PRMT R204, R64, 0x5410, RZ ;  /* 0x0000541040ccc816 */ /* 0x000fc600000000ff */
[----:B------:R-:W1:Y:S01]  /*dac0*/  MUFU.EX2 R46, R15 ;  /* 0x0000000f002e7308 */ /* 0x000e620000000800 */
[----:B------:R-:W-:Y:S02]  /*dad0*/  @!P2 HADD2 R67, -R191.H0_H0, -RZ.H0_H0 ;  /* 0xa00000ffbf43a230 */ /* 0x000fe40000000900 */
        /* <DEDUP_REMOVED lines=15> */
[----:B------:R-:W-:-:S02]  /*dbd0*/  LOP3.LUT R0, R3, 0xff, RZ, 0xc0, !PT ;  /* 0x000000ff03007812 */ /* 0x000fc400078ec0ff */
[----:B------:R-:W-:Y:S02]  /*dbe0*/  @!P2 PRMT R191, R67, 0x5410, RZ ;  /* 0x0000541043bfa816 */ /* 0x000fe400000000ff */
[----:B------:R-:W-:Y:S02]  /*dbf0*/  LOP3.LUT R8, R8, 0xffff, RZ, 0xc0, !PT ;  /* 0x0000ffff08087812 */ /* 0x000fe400078ec0ff */
[----:B------:R-:W-:Y:S02]  /*dc00*/  ISETP.LE.U32.AND P2, PT, R0, UR12, PT ;  /* 0x0000000c00007c0c */ /* 0x000fe4000bf43070 */
[----:B------:R-:W-:Y:S01]  /*dc10*/  SHF.R.U32.HI R0, RZ, 0x18, R3 ;  /* 0x00000018ff007819 */ /* 0x000fe20000011603 */
[----:B------:R2:W-:Y:S01]  /*dc20*/  MUFU.EX2 R181, R14 ;  /* 0x0000000e00b57308 */ /* 0x0005e20000000800 */
[----:B------:R-:W-:Y:S01]  /*dc30*/  ISETP.LE.U32.AND P4, PT, R8, UR12, PT ;  /* 0x0000000c08007c0c */ /* 0x000fe2000bf83070 */
[----:B------:R-:W-:Y:S01]  /*dc40*/  IMAD.MOV.U32 R208, RZ, RZ, R45 ;  /* 0x000000ffffd07224 */ /* 0x000fe200078e002d */
[----:B-1----:R-:W-:-:S05]  /*dc50*/  F2FP.F16.F32.PACK_AB R2, R46, R16 ;  /* 0x000000102e02723e */ /* 0x002fca00000000ff */
[----:B------:R-:W-:Y:S01]  /*dc60*/  MUFU.EX2 R188, R11 ;  /* 0x0000000b00bc7308 */ /* 0x000fe20000000800 */
[----:B------:R-:W-:Y:S02]  /*dc70*/  LOP3.LUT R8, R4, 0xffff, RZ, 0xc0, !PT ;  /* 0x0000ffff04087812 */ /* 0x000fe400078ec0ff */
[----:B--2---:R-:W-:Y:S02]  /*dc80*/  FSEL R14, R241, RZ, P6 ;  /* 0x000000fff10e7208 */ /* 0x004fe40003000000 */
        /* <DEDUP_REMOVED lines=10> */
[----:B------:R-:W-:Y:S02]  /*dd30*/  LOP3.LUT R2, R0, 0xffff, RZ, 0xc0, !PT ;  /* 0x0000ffff00027812 */ /* 0x000fe400078ec0ff */
[----:B------:R-:W-:Y:S02]  /*dd40*/  PRMT R202, R175, 0x5410, R174 ;  /* 0x00005410afca7816 */ /* 0x000fe400000000ae */
[--C-:B------:R-:W-:Y:S02]  /*dd50*/  SHF.R.U32.HI R10, RZ, 0x10, R4.reuse ;  /* 0x00000010ff0a7819 */ /* 0x100fe40000011604 */
[----:B------:R-:W-:Y:S01]  /*dd60*/  SHF.R.U32.HI R5, RZ, 0x18, R4 ;  /* 0x00000018ff057819 */ /* 0x000fe20000011604 */
[----:B------:R-:W-:Y:S01]  /*dd70*/  FADD.FTZ R4, R71, -R66 ;  /* 0x8000004247047221 */ /* 0x000fe20000010000 */
[----:B------:R-:W-:Y:S02]  /*dd80*/  @!P4 PRMT R174, R63, 0x5410, RZ ;  /* 0x000054103faec816 */ /* 0x000fe400000000ff */
[----:B------:R-:W-:-:S02]  /*dd90*/  ISETP.LE.U32.AND P4, PT, R2, UR12, PT ;  /* 0x0000000c02007c0c */ /* 0x000fc4000bf83070 */
[----:B-1----:R-:W-:Y:S01]  /*dda0*/  F2FP.F16.F32.PACK_AB R2, R45, R188 ;  /* 0x000000bc2d02723e */ /* 0x002fe200000000ff */
[----:B------:R-:W-:-:S03]  /*ddb0*/  FMUL.FTZ R4, R4, UR43 ;  /* 0x0000002b04047c20 */ /* 0x000fc60008410000 */
[C---:B------:R-:W-:Y:S01]  /*ddc0*/  PRMT R173, R2.reuse, 0x7610, R173 ;  /* 0x0000761002ad7816 */ /* 0x040fe200000000ad */
[----:B------:R1:W-:Y:S01]  /*ddd0*/  MUFU.EX2 R0, R4 ;  /* 0x0000000400007308 */ /* 0x0003e20000000800 */
[----:B------:R-:W-:Y:S02]  /*dde0*/  PRMT R172, R2, 0x7632, R172 ;  /* 0x0000763202ac7816 */ /* 0x000fe400000000ac */
[----:B------:R-:W-:Y:S02]  /*ddf0*/  LOP3.LUT R2, R10, 0xff, RZ, 0xc0, !PT ;  /* 0x000000ff0a027812 */ /* 0x000fe400078ec0ff */
[----:B------:R-:W-:Y:S01]  /*de00*/  PRMT R203, R173, 0x5410, R172 ;  /* 0x00005410adcb7816 */ /* 0x000fe200000000ac */
[----:B-1----:R-:W-:Y:S01]  /*de10*/  FADD.FTZ R4, R68, -R6 ;  /* 0x8000000644047221 */ /* 0x002fe20000010000 */
[----:B------:R-:W-:-:S05]  /*de20*/  @!P3 HADD2 R68, -R173.H0_H0, -RZ.H0_H0 ;  /* 0xa00000ffad44b230 */ /* 0x000fca0000000900 */
[----:B------:R-:W-:Y:S02]  /*de30*/  @!P3 PRMT R173, R68, 0x5410, RZ ;  /* 0x0000541044adb816 */ /* 0x000fe400000000ff */
[----:B------:R-:W-:Y:S01]  /*de40*/  ISETP.LE.U32.AND P3, PT, R2, UR12, PT ;  /* 0x0000000c02007c0c */ /* 0x000fe2000bf63070 */
[----:B------:R-:W-:Y:S01]  /*de50*/  FMUL.FTZ R2, R4, UR43 ;  /* 0x0000002b04027c20 */ /* 0x000fe20008410000 */
[----:B------:R-:W-:Y:S08]  /*de60*/  MUFU.EX2 R9, R9 ;  /* 0x0000000900097308 */ /* 0x000ff00000000800 */
[----:B------:R-:W1:Y:S08]  /*de70*/  MUFU.EX2 R2, R2 ;  /* 0x0000000200027308 */ /* 0x000e700000000800 */
[----:B------:R-:W2:Y:S01]  /*de80*/  MUFU.EX2 R18, R18 ;  /* 0x0000001200127308 */ /* 0x000ea20000000800 */
[----:B------:R-:W-:-:S02]  /*de90*/  IMAD.MOV.U32 R198, RZ, RZ, R47 ;  /* 0x000000ffffc67224 */ /* 0x000fc400078e002f */
[----:B------:R-:W-:-:S05]  /*dea0*/  FADD.FTZ R7, R70, -R24 ;  /* 0x8000001846077221 */ /* 0x000fca0000010000 */
[----:B------:R3:W-:Y:S01]  /*deb0*/  MUFU.EX2 R47, R19 ;  /* 0x00000013002f7308 */ /* 0x0007e20000000800 */
[----:B-1----:R-:W-:Y:S01]  /*dec0*/  FFMA.FTZ R194, R194, R2, R9 ;  /* 0x00000002c2c27223 */ /* 0x002fe20000010009 */
[----:B--2---:R-:W-:Y:S01]  /*ded0*/  F2FP.F16.F32.PACK_AB R24, R18, R9 ;  /* 0x000000091218723e */ /* 0x004fe200000000ff */
[----:B---3--:R-:W-:-:S04]  /*dee0*/  IMAD.MOV.U32 R19, RZ, RZ, R16 ;  /* 0x000000ffff137224 */ /* 0x008fc800078e0010 */
[----:B------:R-:W-:Y:S02]  /*def0*/  IMAD.MOV.U32 R9, RZ, RZ, R19 ;  /* 0x000000ffff097224 */ /* 0x000fe400078e0013 */
[----:B------:R-:W-:Y:S02]  /*df00*/  IMAD.MOV.U32 R19, RZ, RZ, R233 ;  /* 0x000000ffff137224 */ /* 0x000fe400078e00e9 */
[----:B------:R-:W2:Y:S01]  /*df10*/  LDL R233, [R1+0x118] ;  /* 0x0001180001e97983 */ /* 0x000ea20000100800 */
[----:B------:R-:W1:Y:S01]  /*df20*/  MUFU.EX2 R12, R12 ;  /* 0x0000000c000c7308 */ /* 0x000e620000000800 */
[----:B------:R-:W-:-:S07]  /*df30*/  FMUL.FTZ R3, R7, UR43 ;  /* 0x0000002b07037c20 */ /* 0x000fce0008410000 */
[----:B------:R-:W3:Y:S01]  /*df40*/  MUFU.EX2 R176, R17 ;  /* 0x0000001100b07308 */ /* 0x000ee20000000800 */
[----:B------:R-:W-:-:S07]  /*df50*/  @!P2 HADD2 R65, -R175.H0_H0, -RZ.H0_H0 ;  /* 0xa00000ffaf41a230 */ /* 0x000fce0000000900 */
[----:B------:R-:W4:Y:S01]  /*df60*/  MUFU.EX2 R3, R3 ;  /* 0x0000000300037308 */ /* 0x000f220000000800 */
[----:B-1----:R-:W-:Y:S02]  /*df70*/  F2FP.F16.F32.PACK_AB R4, R47, R12 ;  /* 0x0000000c2f04723e */ /* 0x002fe400000000ff */
[----:B------:R-:W-:Y:S02]  /*df80*/  @!P2 PRMT R175, R65, 0x5410, RZ ;  /* 0x0000541041afa816 */ /* 0x000fe400000000ff */
[----:B------:R-:W-:Y:S02]  /*df90*/  ISETP.LE.U32.AND P2, PT, R5, UR12, PT ;  /* 0x0000000c05007c0c */ /* 0x000fe4000bf43070 */
[----:B------:R-:W-:Y:S02]  /*dfa0*/  PRMT R169, R4, 0x7610, R169 ;  /* 0x0000761004a97816 */ /* 0x000fe400000000a9 */
[----:B---3--:R-:W-:Y:S02]  /*dfb0*/  F2FP.F16.F32.PACK_AB R5, R176, R181 ;  /* 0x000000b5b005723e */ /* 0x008fe400000000ff */
[----:B------:R-:W-:Y:S01]  /*dfc0*/  PRMT R168, R4, 0x7632, R168 ;  /* 0x0000763204a87816 */ /* 0x000fe200000000a8 */
[----:B------:R-:W-:Y:S01]  /*dfd0*/  FADD.FTZ R4, R69, -R14 ;  /* 0x8000000e45047221 */ /* 0x000fe20000010000 */
[----:B------:R-:W-:-:S02]  /*dfe0*/  PRMT R171, R5, 0x7610, R171 ;  /* 0x0000761005ab7816 */ /* 0x000fc400000000ab */
[----:B------:R-:W-:Y:S01]  /*dff0*/  PRMT R170, R5, 0x7632, R170 ;  /* 0x0000763205aa7816 */ /* 0x000fe200000000aa */
[----:B------:R-:W-:Y:S01]  /*e000*/  FMUL.FTZ R5, R4, UR43 ;  /* 0x0000002b04057c20 */ /* 0x000fe20008410000 */
[----:B------:R-:W-:Y:S02]  /*e010*/  IMAD.MOV.U32 R16, RZ, RZ, R145 ;  /* 0x000000ffff107224 */ /* 0x000fe400078e0091 */
[----:B------:R-:W-:Y:S01]  /*e020*/  FADD.FTZ R43, R18, R194 ;  /* 0x000000c2122b7221 */ /* 0x000fe20000010000 */
[-C--:B------:R-:W-:Y:S01]  /*e030*/  FFMA.FTZ R7, R243, R0.reuse, R165 ;  /* 0x00000000f3077223 */ /* 0x080fe200000100a5 */
[----:B----4-:R-:W-:Y:S01]  /*e040*/  FFMA.FTZ R6, R245, R3, R164 ;  /* 0x00000003f5067223 */ /* 0x010fe200000100a4 */
[----:B------:R-:W-:Y:S02]  /*e050*/  IMAD.MOV.U32 R14, RZ, RZ, R229 ;  /* 0x000000ffff0e7224 */ /* 0x000fe400078e00e5 */
[----:B------:R-:W-:Y:S01]  /*e060*/  FMUL.FTZ R145, R116, R0 ;  /* 0x0000000074917220 */ /* 0x000fe20000410000 */
[----:B------:R-:W-:-:S02]  /*e070*/  IMAD.MOV.U32 R199, RZ, RZ, R180 ;  /* 0x000000ffffc77224 */ /* 0x000fc400078e00b4 */
        /* <DEDUP_REMOVED lines=16> */
[----:B------:R-:W1:Y:S02]  /*e180*/  MUFU.EX2 R0, R5 ;  /* 0x0000000500007308 */ /* 0x000e640000000800 */
[----:B-1----:R-:W-:Y:S01]  /*e190*/  FMUL.FTZ R113, R97, R0 ;  /* 0x0000000061717220 */ /* 0x002fe20000410000 */
[----:B------:R-:W-:Y:S02]  /*e1a0*/  IMAD.MOV.U32 R97, RZ, RZ, R18 ;  /* 0x000000ffff617224 */ /* 0x000fe400078e0012 */
[----:B------:R-:W-:Y:S02]  /*e1b0*/  IMAD.MOV.U32 R18, RZ, RZ, R14 ;  /* 0x000000ffff127224 */ /* 0x000fe400078e000e */
[----:B------:R-:W-:Y:S02]  /*e1c0*/  FADD.FTZ R14, R74, R7 ;  /* 0x000000074a0e7221 */ /* 0x000fe40000010000 */
[----:B------:R1:W3:Y:S01]  /*e1d0*/  LDL.LU R74, [R1+0x1cc] ;  /* 0x0001cc00014a7983 */ /* 0x0002e20000300800 */
[----:B------:R-:W4:Y:S01]  /*e1e0*/  MUFU.EX2 R4, R22 ;  /* 0x0000001600047308 */ /* 0x000f220000000800 */
[----:B------:R-:W-:-:S02]  /*e1f0*/  @!P6 HADD2 R71, -R172.H0_H0, -RZ.H0_H0 ;  /* 0xa00000ffac47e230 */ /* 0x000fc40000000900 */
[----:B------:R-:W-:Y:S02]  /*e200*/  @!P5 HADD2 R75, -R171.H0_H0, -RZ.H0_H0 ;  /* 0xa00000ffab4bd230 */ /* 0x000fe40000000900 */
[----:B------:R-:W-:Y:S01]  /*e210*/  IMAD.MOV.U32 R11, RZ, RZ, R185 ;  /* 0x000000ffff0b7224 */ /* 0x000fe200078e00b9 */
[----:B------:R-:W-:Y:S01]  /*e220*/  PRMT R67, R171, 0x5410, R170 ;  /* 0x00005410ab437816 */ /* 0x000fe200000000aa */
[----:B------:R-:W-:Y:S01]  /*e230*/  IMAD.MOV.U32 R65, RZ, RZ, R190 ;  /* 0x000000ffff417224 */ /* 0x000fe200078e00be */
[----:B------:R-:W-:Y:S01]  /*e240*/  @!P6 PRMT R172, R71, 0x5410, RZ ;  /* 0x0000541047ace816 */ /* 0x000fe200000000ff */
[----:B------:R-:W-:Y:S01]  /*e250*/  IMAD.MOV.U32 R207, RZ, RZ, R189 ;  /* 0x000000ffffcf7224 */ /* 0x000fe200078e00bd */
[----:B------:R-:W-:Y:S01]  /*e260*/  @!P5 PRMT R171, R75, 0x5410, RZ ;  /* 0x000054104babd816 */ /* 0x000fe200000000ff */
        /* <DEDUP_REMOVED lines=18> */
[----:B------:R-:W-:-:S02]  /*e390*/  IMAD.MOV.U32 R139, RZ, RZ, R237 ;  /* 0x000000ffff8b7224 */ /* 0x000fc400078e00ed */
[-C--:B----4-:R-:W-:Y:S01]  /*e3a0*/  FFMA.FTZ R3, R193, R0.reuse, R4 ;  /* 0x00000000c1037223 */ /* 0x090fe20000010004 */
        /* <DEDUP_REMOVED lines=16> */
[----:B------:R4:W1:Y:S01]  /*e4b0*/  MUFU.EX2 R0, R23 ;  /* 0x0000001700007308 */ /* 0x0008620000000800 */
[----:B------:R-:W-:Y:S01]  /*e4c0*/  FMUL.FTZ R115, R99, R2 ;  /* 0x0000000263737220 */ /* 0x000fe20000410000 */
[----:B------:R-:W-:Y:S02]  /*e4d0*/  IMAD.MOV.U32 R99, RZ, RZ, R118 ;  /* 0x000000ffff637224 */ /* 0x000fe400078e0076 */
[----:B------:R-:W-:Y:S02]  /*e4e0*/  IMAD.MOV.U32 R22, RZ, RZ, R208 ;  /* 0x000000ffff167224 */ /* 0x000fe400078e00d0 */
[----:B------:R-:W-:Y:S02]  /*e4f0*/  IMAD.MOV.U32 R119, RZ, RZ, R17 ;  /* 0x000000ffff777224 */ /* 0x000fe400078e0011 */
[----:B------:R-:W-:Y:S02]  /*e500*/  IMAD.MOV.U32 R118, RZ, RZ, R16 ;  /* 0x000000ffff767224 */ /* 0x000fe400078e0010 */
[----:B------:R-:W-:-:S02]  /*e510*/  IMAD.MOV.U32 R102, RZ, RZ, R9 ;  /* 0x000000ffff667224 */ /* 0x000fc400078e0009 */
[----:B----4-:R-:W-:Y:S01]  /*e520*/  IMAD.MOV.U32 R23, RZ, RZ, R22 ;  /* 0x000000ffff177224 */ /* 0x010fe200078e0016 */
[C---:B-1----:R-:W-:Y:S01]  /*e530*/  F2FP.F16.F32.PACK_AB R15, R0.reuse, R4 ;  /* 0x00000004000f723e */ /* 0x042fe200000000ff */
[----:B------:R-:W-:Y:S01]  /*e540*/  FADD.FTZ R22, R0, R3 ;  /* 0x0000000300167221 */ /* 0x000fe20000010000 */
[----:B------:R-:W-:Y:S02]  /*e550*/  IMAD.MOV.U32 R9, RZ, RZ, R13 ;  /* 0x000000ffff097224 */ /* 0x000fe400078e000d */
[----:B------:R-:W-:Y:S02]  /*e560*/  IMAD.MOV.U32 R7, RZ, RZ, R12 ;  /* 0x000000ffff077224 */ /* 0x000fe400078e000c */
[----:B------:R-:W-:Y:S02]  /*e570*/  IMAD.MOV.U32 R136, RZ, RZ, R216 ;  /* 0x000000ffff887224 */ /* 0x000fe400078e00d8 */
        /* <DEDUP_REMOVED lines=19> */
[----:B------:R-:W-:Y:S02]  /*e6b0*/  IMAD.MOV.U32 R5, RZ, RZ, R10 ;  /* 0x000000ffff057224 */ /* 0x000fe400078e000a */
[----:B------:R-:W-:Y:S02]  /*e6c0*/  IMAD.MOV.U32 R103, RZ, RZ, R11 ;  /* 0x000000ffff677224 */ /* 0x000fe400078e000b */
[----:B------:R-:W-:Y:S02]  /*e6d0*/  IMAD.MOV.U32 R98, RZ, RZ, R139 ;  /* 0x000000ffff627224 */ /* 0x000fe400078e008b */
[----:B------:R-:W-:Y:S02]  /*e6e0*/  IMAD.MOV.U32 R139, RZ, RZ, R136 ;  /* 0x000000ffff8b7224 */ /* 0x000fe400078e0088 */
[----:B------:R-:W-:Y:S02]  /*e6f0*/  IMAD.MOV.U32 R136, RZ, RZ, R18 ;  /* 0x000000ffff887224 */ /* 0x000fe400078e0012 */
[----:B------:R-:W-:Y:S01]  /*e700*/  FADD.FTZ R18, R153, R6 ;  /* 0x0000000699127221 */ /* 0x000fe20000010000 */
[----:B------:R-:W-:-:S05]  /*e710*/  @!P4 HADD2 R142, -R170.H0_H0, -RZ.H0_H0 ;  /* 0xa00000ffaa8ec230 */ /* 0x000fca0000000900 */
[----:B------:R-:W-:Y:S01]  /*e720*/  @!P4 PRMT R170, R142, 0x5410, RZ ;  /* 0x000054108eaac816 */ /* 0x000fe200000000ff */
[----:B------:R-:W-:Y:S01]  /*e730*/  @!P2 HADD2 R140, -R168.H0_H0, -RZ.H0_H0 ;  /* 0xa00000ffa88ca230 */ /* 0x000fe20000000900 */
[----:B------:R-:W-:Y:S01]  /*e740*/  PRMT R66, R169, 0x5410, R168 ;  /* 0x00005410a9427816 */ /* 0x000fe200000000a8 */
[----:B------:R-:W-:-:S03]  /*e750*/  @!P3 HADD2 R141, -R169.H0_H0, -RZ.H0_H0 ;  /* 0xa00000ffa98db230 */ /* 0x000fc60000000900 */
[----:B------:R-:W-:Y:S02]  /*e760*/  @!P2 PRMT R168, R140, 0x5410, RZ ;  /* 0x000054108ca8a816 */ /* 0x000fe400000000ff */
[----:B------:R-:W-:Y:S01]  /*e770*/  @!P3 PRMT R169, R141, 0x5410, RZ ;  /* 0x000054108da9b816 */ /* 0x000fe200000000ff */
[----:B--2---:R-:W-:-:S05]  /*e780*/  IMAD.WIDE.U32 R16, R233, -0x326172a9, RZ ;  /* 0xcd9e8d57e9107825 */ /* 0x004fca00078e00ff */
[----:B------:R-:W-:-:S05]  /*e790*/  LOP3.LUT R0, R17, R97, RZ, 0x3c, !PT ;  /* 0x0000006111007212 */ /* 0x000fca00078e3cff */
[----:B------:R-:W-:Y:S01]  /*e7a0*/  IMAD.WIDE.U32 R12, R0, -0x2daee0ad, RZ ;  /* 0xd2511f53000c7825 */ /* 0x000fe200078e00ff */
[----:B------:R-:W-:-:S04]  /*e7b0*/  LOP3.LUT R2, R21, UR42, R16, 0x96, !PT ;  /* 0x0000002a15027c12 */ /* 0x000fc8000f8e9610 */
[----:B------:R-:W-:Y:S01]  /*e7c0*/  LOP3.LUT R0, R13, UR41, R220, 0x96, !PT ;  /* 0x000000290d007c12 */ /* 0x000fe2000f8e96dc */
[----:B------:R-:W-:-:S04]  /*e7d0*/  IMAD.WIDE.U32 R2, R2, -0x2daee0ad, RZ ;  /* 0xd2511f5302027825 */ /* 0x000fc800078e00ff */
[----:B------:R-:W-:Y:S01]  /*e7e0*/  IMAD.WIDE.U32 R10, R0, -0x326172a9, RZ ;  /* 0xcd9e8d57000a7825 */ /* 0x000fe200078e00ff */
[----:B------:R-:W-:-:S04]  /*e7f0*/  LOP3.LUT R0, R3, UR39, R12, 0x96, !PT ;  /* 0x0000002703007c12 */ /* 0x000fc8000f8e960c */
[----:B------:R-:W-:Y:S01]  /*e800*/  LOP3.LUT R3, R11, UR40, R20, 0x96, !PT ;  /* 0x000000280b037c12 */ /* 0x000fe2000f8e9614 */
[----:B------:R-:W-:Y:S02]  /*e810*/  IMAD.MOV.U32 R20, RZ, RZ, R98 ;  /* 0x000000ffff147224 */ /* 0x000fe400078e0062 */
[----:B------:R-:W-:Y:S02]  /*e820*/  IMAD.MOV.U32 R98, RZ, RZ, R5 ;  /* 0x000000ffff627224 */ /* 0x000fe400078e0005 */
[----:B------:R-:W-:-:S04]  /*e830*/  IMAD.WIDE.U32 R4, R3, -0x2daee0ad, RZ ;  /* 0xd2511f5303047825 */ /* 0x000fc800078e00ff */
[----:B------:R-:W-:Y:S02]  /*e840*/  IMAD.MOV.U32 R13, RZ, RZ, R99 ;  /* 0x000000ffff0d7224 */ /* 0x000fe400078e0063 */
        /* <DEDUP_REMOVED lines=13> */
[----:B------:R-:W-:-:S04]  /*e920*/  IMAD.WIDE.U32 R4, R3, -0x326172a9, RZ ;  /* 0xcd9e8d5703047825 */ /* 0x000fc800078e00ff */
[----:B------:R-:W-:-:S05]  /*e930*/  IMAD.WIDE.U32 R2, R2, -0x326172a9, RZ ;  /* 0xcd9e8d5702027825 */ /* 0x000fca00078e00ff */
[----:B------:R-:W-:-:S04]  /*e940*/  LOP3.LUT R0, R3, UR22, R4, 0x96, !PT ;  /* 0x0000001603007c12 */ /* 0x000fc8000f8e9604 */
[----:B------:R-:W-:-:S04]  /*e950*/  LOP3.LUT R4, R0, 0xff, RZ, 0xc0, !PT ;  /* 0x000000ff00047812 */ /* 0x000fc800078ec0ff */
        /* <DEDUP_REMOVED lines=9> */
[----:B------:R-:W-:Y:S01]  /*e9f0*/  LOP3.LUT R6, R5, UR30, R6, 0x96, !PT ;  /* 0x0000001e05067c12 */ /* 0x000fe2000f8e9606 */
[----:B------:R-:W-:Y:S02]  /*ea00*/  IMAD.MOV.U32 R5, RZ, RZ, R13 ;  /* 0x000000ffff057224 */ /* 0x000fe400078e000d */
[--C-:B------:R-:W-:Y:S01]  /*ea10*/  FADD.FTZ R13, R144, R14.reuse ;  /* 0x0000000e900d7221 */ /* 0x100fe20000010000 */
[----:B------:R-:W-:Y:S01]  /*ea20*/  ISETP.LE.U32.AND P5, PT, R0, UR12, PT ;  /* 0x0000000c00007c0c */ /* 0x000fe2000bfa3070 */
[----:B------:R-:W-:Y:S01]  /*ea30*/  @!P4 HADD2 R48, -R15.H0_H0, -RZ.H0_H0 ;  /* 0xa00000ff0f30c230 */ /* 0x000fe20000000900 */
[----:B------:R-:W-:Y:S01]  /*ea40*/  PRMT R14, R15, 0x7632, R14 ;  /* 0x000076320f0e7816 */ /* 0x000fe2000000000e */
[----:B------:R-:W2:Y:S01]  /*ea50*/  LDL.LU R144, [R1+0x1c8] ;  /* 0x0001c80001907983 */ /* 0x000ea20000300800 */
[----:B------:R-:W-:Y:S01]  /*ea60*/  LOP3.LUT R0, R2, 0xffff, RZ, 0xc0, !PT ;  /* 0x0000ffff02007812 */ /* 0x000fe200078ec0ff */
[----:B------:R-:W-:-:S02]  /*ea70*/  IMAD.MOV.U32 R3, RZ, RZ, R19 ;  /* 0x000000ffff037224 */ /* 0x000fc400078e0013 */
[----:B------:R1:W-:Y:S02]  /*ea80*/  MUFU.EX2 R19, R31 ;  /* 0x0000001f00137308 */ /* 0x0003e40000000800 */
[----:B-1----:R-:W-:Y:S01]  /*ea90*/  IMAD.MOV.U32 R31, RZ, RZ, R65 ;  /* 0x000000ffff1f7224 */ /* 0x002fe200078e0041 */
[----:B------:R-:W-:Y:S02]  /*eaa0*/  PRMT R65, R15, 0x5410, R14 ;  /* 0x000054100f417816 */ /* 0x000fe4000000000e */
[----:B------:R-:W-:Y:S01]  /*eab0*/  @!P4 PRMT R15, R48, 0x5410, RZ ;  /* 0x00005410300fc816 */ /* 0x000fe200000000ff */
[----:B------:R-:W-:Y:S02]  /*eac0*/  IMAD.MOV.U32 R48, RZ, RZ, R145 ;  /* 0x000000ffff307224 */ /* 0x000fe400078e0091 */
[----:B------:R-:W4:Y:S01]  /*ead0*/  LDL.LU R145, [R1+0x1c4] ;  /* 0x0001c40001917983 */ /* 0x000f220000300800 */
[----:B------:R-:W-:-:S04]  /*eae0*/  LOP3.LUT R4, R4, 0xff, RZ, 0xc0, !PT ;  /* 0x000000ff04047812 */ /* 0x000fc800078ec0ff */
[----:B------:R-:W-:Y:S02]  /*eaf0*/  ISETP.LE.U32.AND P6, PT, R4, UR12, PT ;  /* 0x0000000c04007c0c */ /* 0x000fe4000bfc3070 */
[----:B------:R1:W3:Y:S01]  /*eb00*/  MUFU.EX2 R4, R25 ;  /* 0x0000001900047308 */ /* 0x0002e20000000800 */
[----:B------:R-:W-:Y:S01]  /*eb10*/  @!P2 HADD2 R49, -R14.H0_H0, -RZ.H0_H0 ;  /* 0xa00000ff0e31a230 */ /* 0x000fe20000000900 */
[----:B------:R-:W-:Y:S02]  /*eb20*/  SHF.R.U32.HI R0, RZ, 0x8, R0 ;  /* 0x00000008ff007819 */ /* 0x000fe40000011600 */
[----:B------:R-:W-:Y:S02]  /*eb30*/  PRMT R17, R24, 0x7632, R17 ;  /* 0x0000763218117816 */ /* 0x000fe40000000011 */
[----:B------:R-:W-:Y:S01]  /*eb40*/  @!P2 PRMT R14, R49, 0x5410, RZ ;  /* 0x00005410310ea816 */ /* 0x000fe200000000ff */
[----:B------:R-:W-:Y:S01]  /*eb50*/  IMAD.MOV.U32 R49, RZ, RZ, R177 ;  /* 0x000000ffff317224 */ /* 0x000fe200078e00b1 */
[----:B------:R-:W-:Y:S01]  /*eb60*/  LOP3.LUT R0, R0, 0xffff, RZ, 0xc0, !PT ;  /* 0x0000ffff00007812 */ /* 0x000fe200078ec0ff */
[----:B------:R-:W-:Y:S01]  /*eb70*/  @!P3 HADD2 R50, -R17.H0_H0, -RZ.H0_H0 ;  /* 0xa00000ff1132b230 */ /* 0x000fe20000000900 */
[----:B------:R-:W-:Y:S01]  /*eb80*/  LOP3.LUT R7, R167, UR42, R16, 0x96, !PT ;  /* 0x0000002aa7077c12 */ /* 0x000fe2000f8e9610 */
[----:B------:R-:W-:Y:S01]  /*eb90*/  FADD.FTZ R18, R152, R18 ;  /* 0x0000001298127221 */ /* 0x000fe20000010000 */
[----:B------:R-:W-:Y:S01]  /*eba0*/  PRMT R16, R24, 0x7610, R16 ;  /* 0x0000761018107816 */ /* 0x000fe20000000010 */
[----:B------:R-:W-:Y:S01]  /*ebb0*/  MUFU.EX2 R54, R54 ;  /* 0x0000003600367308 */ /* 0x000fe20000000800 */
[----:B------:R-:W-:Y:S01]  /*ebc0*/  ISETP.LE.U32.AND P2, PT, R0, UR12, PT ;  /* 0x0000000c00007c0c */ /* 0x000fe2000bf43070 */
[----:B------:R-:W-:Y:S01]  /*ebd0*/  IMAD.MOV.U32 R0, RZ, RZ, R49 ;  /* 0x000000ffff007224 */ /* 0x000fe200078e0031 */
[----:B------:R-:W-:Y:S01]  /*ebe0*/  PRMT R49, R16, 0x5410, R17 ;  /* 0x0000541010317816 */ /* 0x000fe20000000011 */
[----:B-1----:R-:W-:Y:S01]  /*ebf0*/  IMAD.MOV.U32 R25, RZ, RZ, R5 ;  /* 0x000000ffff197224 */ /* 0x002fe200078e0005 */
[--C-:B------:R-:W-:Y:S01]  /*ec00*/  SHF.R.U32.HI R5, RZ, 0x10, R2.reuse ;  /* 0x00000010ff057819 */ /* 0x100fe20000011602 */
[----:B------:R-:W-:Y:S01]  /*ec10*/  USHF.L.U32 UR4, UR17, 0x3, URZ ;  /* 0x0000000311047899 */ /* 0x000fe2000800063f */
[----:B------:R-:W-:Y:S01]  /*ec20*/  SHF.R.U32.HI R2, RZ, 0x18, R2 ;  /* 0x00000018ff027819 */ /* 0x000fe20000011602 */
[----:B------:R-:W4:Y:S01]  /*ec30*/  LDL.LU R177, [R1+0x1c0] ;  /* 0x0001c00001b17983 */ /* 0x000f220000300800 */
[----:B------:R-:W-:Y:S01]  /*ec40*/  @!P3 PRMT R17, R50, 0x5410, RZ ;  /* 0x000054103211b816 */ /* 0x000fe200000000ff */
[----:B------:R-:W-:-:S02]  /*ec50*/  IMAD.MOV.U32 R50, RZ, RZ, R9 ;  /* 0x000000ffff327224 */ /* 0x000fc400078e0009 */
[----:B---3--:R-:W-:Y:S01]  /*ec60*/  FADD.FTZ R9, R4, R22 ;  /* 0x0000001604097221 */ /* 0x008fe20000010000 */
[----:B------:R-:W-:Y:S01]  /*ec70*/  IMAD.MOV.U32 R22, RZ, RZ, R3 ;  /* 0x000000ffff167224 */ /* 0x000fe200078e0003 */
[----:B------:R-:W-:Y:S01]  /*ec80*/  ISETP.LE.U32.AND P4, PT, R2, UR12, PT ;  /* 0x0000000c02007c0c */ /* 0x000fe2000bf83070 */
[----:B------:R-:W-:Y:S02]  /*ec90*/  IMAD.WIDE.U32 R2, R6, -0x2daee0ad, RZ ;  /* 0xd2511f5306027825 */ /* 0x000fe400078e00ff */
[----:B------:R1:W3:Y:S01]  /*eca0*/  MUFU.EX2 R6, R33 ;  /* 0x0000002100067308 */ /* 0x0002e20000000800 */
[----:B------:R-:W-:Y:S01]  /*ecb0*/  F2FP.F16.F32.PACK_AB R4, R19, R4 ;  /* 0x000000041304723e */ /* 0x000fe200000000ff */
[----:B------:R-:W-:Y:S01]  /*ecc0*/  @!P6 HADD2 R57, -R16.H0_H0, -RZ.H0_H0 ;  /* 0xa00000ff1039e230 */ /* 0x000fe20000000900 */
[----:B------:R-:W-:Y:S02]  /*ecd0*/  LOP3.LUT R11, R11, UR40, R166, 0x96, !PT ;  /* 0x000000280b0b7c12 */ /* 0x000fe4000f8e96a6 */
[----:B------:R-:W-:-:S02]  /*ece0*/  PRMT R167, R4, 0x7610, R167 ;  /* 0x0000761004a77816 */ /* 0x000fc400000000a7 */
[----:B------:R-:W-:Y:S01]  /*ecf0*/  PRMT R166, R4, 0x7632, R166 ;  /* 0x0000763204a67816 */ /* 0x000fe200000000a6 */
[----:B-1----:R-:W-:Y:S02]  /*ed00*/  IMAD.MOV.U32 R33, RZ, RZ, R22 ;  /* 0x000000ffff217224 */ /* 0x002fe400078e0016 */
[----:B------:R-:W-:Y:S02]  /*ed10*/  IMAD.MOV.U32 R22, RZ, RZ, R50 ;  /* 0x000000ffff167224 */ /* 0x000fe400078e0032 */
[----:B------:R-:W-:Y:S01]  /*ed20*/  IMAD.MOV.U32 R50, RZ, RZ, R0 ;  /* 0x000000ffff327224 */ /* 0x000fe200078e0000 */
[----:B------:R-:W-:-:S04]  /*ed30*/  LOP3.LUT R0, R3, UR25, R8, 0x96, !PT ;  /* 0x0000001903007c12 */ /* 0x000fc8000f8e9608 */
[----:B------:R-:W-:Y:S02]  /*ed40*/  SHF.R.U32.HI R4, RZ, 0x10, R0 ;  /* 0x00000010ff047819 */ /* 0x000fe40000011600 */
[----:B------:R-:W-:Y:S01]  /*ed50*/  @!P6 PRMT R16, R57, 0x5410, RZ ;  /* 0x000054103910e816 */ /* 0x000fe200000000ff */
[----:B------:R-:W-:Y:S01]  /*ed60*/  IMAD.MOV.U32 R57, RZ, RZ, R23 ;  /* 0x000000ffff397224 */ /* 0x000fe200078e0017 */
[----:B------:R-:W-:Y:S01]  /*ed70*/  LOP3.LUT R4, R4, 0xff, RZ, 0xc0, !PT ;  /* 0x000000ff04047812 */ /* 0x000fe200078ec0ff */
[----:B------:R-:W-:Y:S01]  /*ed80*/  @!P2 HADD2 R59, -R166.H0_H0, -RZ.H0_H0 ;  /* 0xa00000ffa63ba230 */ /* 0x000fe20000000900 */
[----:B------:R1:W3:Y:S02]  /*ed90*/  MUFU.EX2 R23, R34 ;  /* 0x0000002200177308 */ /* 0x0002e40000000800 */
[----:B------:R-:W-:Y:S01]  /*eda0*/  ISETP.LE.U32.AND P3, PT, R4, UR12, PT ;  /* 0x0000000c04007c0c */ /* 0x000fe2000bf63070 */
[----:B------:R-:W-:Y:S02]  /*edb0*/  IMAD.MOV.U32 R4, RZ, RZ, R20 ;  /* 0x000000ffff047224 */ /* 0x000fe400078e0014 */
[----:B------:R-:W-:-:S02]  /*edc0*/  @!P5 HADD2 R58, -R167.H0_H0, -RZ.H0_H0 ;  /* 0xa00000ffa73ad230 */ /* 0x000fc40000000900 */
[----:B-1----:R-:W-:Y:S02]  /*edd0*/  IMAD.MOV.U32 R34, RZ, RZ, R57 ;  /* 0x000000ffff227224 */ /* 0x002fe400078e0039 */
[----:B------:R-:W-:Y:S01]  /*ede0*/  IMAD.MOV.U32 R57, RZ, RZ, R48 ;  /* 0x000000ffff397224 */ /* 0x000fe200078e0030 */
[----:B------:R-:W-:Y:S02]  /*edf0*/  PRMT R48, R167, 0x5410, R166 ;  /* 0x00005410a7307816 */ /* 0x000fe400000000a6 */
[----:B------:R-:W-:Y:S01]  /*ee00*/  @!P2 PRMT R166, R59, 0x5410, RZ ;  /* 0x000054103ba6a816 */ /* 0x000fe200000000ff */
[----:B------:R-:W-:Y:S01]  /*ee10*/  IMAD.MOV.U32 R59, RZ, RZ, R4 ;  /* 0x000000ffff3b7224 */ /* 0x000fe200078e0004 */
[----:B------:R-:W-:Y:S02]  /*ee20*/  LOP3.LUT R4, R0, 0xff, RZ, 0xc0, !PT ;  /* 0x000000ff00047812 */ /* 0x000fe400078ec0ff */
[----:B------:R-:W-:Y:S02]  /*ee30*/  @!P5 PRMT R167, R58, 0x5410, RZ ;  /* 0x000054103aa7d816 */ /* 0x000fe400000000ff */
[----:B------:R-:W-:Y:S01]  /*ee40*/  ISETP.LE.U32.AND P5, PT, R4, UR12, PT ;  /* 0x0000000c04007c0c */ /* 0x000fe2000bfa3070 */
[----:B------:R-:W-:-:S02]  /*ee50*/  IMAD.MOV.U32 R4, RZ, RZ, R22 ;  /* 0x000000ffff047224 */ /* 0x000fc400078e0016 */
[----:B---3--:R-:W-:Y:S01]  /*ee60*/  FADD.FTZ R22, R6, R43 ;  /* 0x0000002b06167221 */ /* 0x008fe20000010000 */
[----:B------:R-:W-:Y:S01]  /*ee70*/  LOP3.LUT R5, R5, 0xff, RZ, 0xc0, !PT ;  /* 0x000000ff05057812 */ /* 0x000fe200078ec0ff */
[----:B------:R-:W-:Y:S01]  /*ee80*/  IMAD.MOV.U32 R43, RZ, RZ, R4 ;  /* 0x000000ffff2b7224 */ /* 0x000fe200078e0004 */
[----:B------:R-:W-:Y:S01]  /*ee90*/  SHF.R.U32.HI R4, RZ, 0x18, R0 ;  /* 0x00000018ff047819 */ /* 0x000fe20000011600 */
[----:B------:R-:W-:Y:S01]  /*eea0*/  IMAD.MOV.U32 R58, RZ, RZ, R233 ;  /* 0x000000ffff3a7224 */ /* 0x000fe200078e00e9 */
[----:B------:R-:W-:Y:S02]  /*eeb0*/  ISETP.LE.U32.AND P6, PT, R5, UR12, PT ;  /* 0x0000000c05007c0c */ /* 0x000fe4000bfc3070 */
[----:B------:R-:W-:Y:S01]  /*eec0*/  ISETP.LE.U32.AND P2, PT, R4, UR12, PT ;  /* 0x0000000c04007c0c */ /* 0x000fe2000bf43070 */
[----:B------:R-:W-:Y:S01]  /*eed0*/  IMAD.MOV.U32 R4, RZ, RZ, R59 ;  /* 0x000000ffff047224 */ /* 0x000fe200078e003b */
[----:B------:R-:W-:Y:S01]  /*eee0*/  F2FP.F16.F32.PACK_AB R5, R23, R6 ;  /* 0x000000061705723e */ /* 0x000fe200000000ff */
[----:B------:R-:W-:-:S02]  /*eef0*/  IMAD.MOV.U32 R59, RZ, RZ, R58 ;  /* 0x000000ffff3b7224 */ /* 0x000fc400078e003a */
[----:B------:R-:W-:Y:S02]  /*ef00*/  IMAD.MOV.U32 R58, RZ, RZ, R57 ;  /* 0x000000ffff3a7224 */ /* 0x000fe400078e0039 */
[----:B------:R-:W-:Y:S01]  /*ef10*/  IMAD.MOV.U32 R57, RZ, RZ, R25 ;  /* 0x000000ffff397224 */ /* 0x000fe200078e0019 */
[C---:B------:R-:W-:Y:S01]  /*ef20*/  PRMT R165, R5.reuse, 0x7632, R165 ;  /* 0x0000763205a57816 */ /* 0x040fe200000000a5 */
[----:B------:R-:W-:Y:S01]  /*ef30*/  MUFU.EX2 R25, R35 ;  /* 0x0000002300197308 */ /* 0x000fe20000000800 */
[----:B------:R-:W-:Y:S01]  /*ef40*/  LOP3.LUT R0, R0, 0xffff, RZ, 0xc0, !PT ;  /* 0x0000ffff00007812 */ /* 0x000fe200078ec0ff */
[----:B------:R-:W-:Y:S01]  /*ef50*/  IMAD.MOV.U32 R24, RZ, RZ, R180 ;  /* 0x000000ffff187224 */ /* 0x000fe200078e00b4 */
[----:B------:R-:W-:-:S05]  /*ef60*/  PRMT R164, R5, 0x7610, R164 ;  /* 0x0000761005a47816 */ /* 0x000fca00000000a4 */
[----:B------:R1:W3:Y:S01]  /*ef70*/  MUFU.EX2 R35, R38 ;  /* 0x0000002600237308 */ /* 0x0002e20000000800 */
[----:B------:R-:W-:Y:S01]  /*ef80*/  @!P4 HADD2 R60, -R165.H0_H0, -RZ.H0_H0 ;  /* 0xa00000ffa53cc230 */ /* 0x000fe20000000900 */
[----:B------:R-:W-:Y:S01]  /*ef90*/  SHF.R.U32.HI R0, RZ, 0x8, R0 ;  /* 0x00000008ff007819 */ /* 0x000fe20000011600 */
[----:B------:R-:W-:Y:S02]  /*efa0*/  IMAD.MOV.U32 R5, RZ, RZ, R34 ;  /* 0x000000ffff057224 */ /* 0x000fe400078e0022 */
[----:B------:R-:W-:Y:S01]  /*efb0*/  IMAD.MOV.U32 R8, RZ, RZ, R178 ;  /* 0x000000ffff087224 */ /* 0x000fe200078e00b2 */
[----:B------:R-:W-:Y:S01]  /*efc0*/  LOP3.LUT R0, R0, 0xffff, RZ, 0xc0, !PT ;  /* 0x0000ffff00007812 */ /* 0x000fe200078ec0ff */
[----:B------:R-:W-:Y:S01]  /*efd0*/  IMAD.WIDE.U32 R6, R7, -0x2daee0ad, RZ ;  /* 0xd2511f5307067825 */ /* 0x000fe200078e00ff */
[----:B------:R3:W-:Y:S03]  /*efe0*/  MUFU.EX2 R34, R37 ;  /* 0x0000002500227308 */ /* 0x0007e60000000800 */
[----:B------:R-:W-:Y:S01]  /*eff0*/  FADD.FTZ R19, R19, R9 ;  /* 0x0000000913137221 */ /* 0x000fe20000010000 */
[----:B------:R-:W-:Y:S01]  /*f000*/  FADD.FTZ R20, R179, R13 ;  /* 0x0000000db3147221 */ /* 0x000fe20000010000 */
[----:B------:R-:W4:Y:S01]  /*f010*/  LDL.LU R180, [R1+0x1bc] ;  /* 0x0001bc0001b47983 */ /* 0x000f220000300800 */
[----:B-1----:R-:W-:Y:S01]  /*f020*/  PRMT R38, R164, 0x5410, R165 ;  /* 0x00005410a4267816 */ /* 0x002fe200000000a5 */
[----:B------:R-:W-:Y:S01]  /*f030*/  @!P6 HADD2 R61, -R164.H0_H0, -RZ.H0_H0 ;  /* 0xa00000ffa43de230 */ /* 0x000fe20000000900 */
[----:B------:R-:W-:Y:S01]  /*f040*/  @!P4 PRMT R165, R60, 0x5410, RZ ;  /* 0x000054103ca5c816 */ /* 0x000fe200000000ff */
[----:B------:R-:W-:Y:S01]  /*f050*/  IMAD.MOV.U32 R60, RZ, RZ, R24 ;  /* 0x000000ffff3c7224 */ /* 0x000fe200078e0018 */
[----:B------:R-:W-:Y:S01]  /*f060*/  LOP3.LUT R7, R7, UR39, R12, 0x96, !PT ;  /* 0x0000002707077c12 */ /* 0x000fe2000f8e960c */
[----:B------:R1:W1:Y:S01]  /*f070*/  MUFU.EX2 R24, R36 ;  /* 0x0000002400187308 */ /* 0x0002620000000800 */
[----:B------:R-:W-:Y:S01]  /*f080*/  ISETP.LE.U32.AND P4, PT, R0, UR12, PT ;  /* 0x0000000c00007c0c */ /* 0x000fe2000bf83070 */
[----:B------:R-:W-:Y:S01]  /*f090*/  UIADD3 UR6, UR6, 0x1, URZ ;  /* 0x0000000106067890 */ /* 0x000fe2000fffe03f */
[----:B---3--:R-:W-:Y:S01]  /*f0a0*/  F2FP.F16.F32.PACK_AB R0, R35, R25 ;  /* 0x000000192300723e */ /* 0x008fe200000000ff */
[----:B------:R-:W-:Y:S01]  /*f0b0*/  IMAD.MOV.U32 R37, RZ, RZ, R60 ;  /* 0x000000ffff257224 */ /* 0x000fe200078e003c */
[----:B------:R-:W3:Y:S02]  /*f0c0*/  LDL.LU R178, [R1+0x1b8] ;  /* 0x0001b80001b27983 */ /* 0x000ee40000300800 */
[C---:B------:R-:W-:Y:S01]  /*f0d0*/  PRMT R163, R0.reuse, 0x7610, R163 ;  /* 0x0000761000a37816 */ /* 0x040fe200000000a3 */
[----:B------:R-:W-:Y:S01]  /*f0e0*/  IMAD.MOV.U32 R60, RZ, RZ, R5 ;  /* 0x000000ffff3c7224 */ /* 0x000fe200078e0005 */
[----:B------:R-:W-:Y:S01]  /*f0f0*/  PRMT R162, R0, 0x7632, R162 ;  /* 0x0000763200a27816 */ /* 0x000fe200000000a2 */
[----:B------:R-:W3:Y:S01]  /*f100*/  LDL.LU R179, [R1+0x1b4] ;  /* 0x0001b40001b37983 */ /* 0x000ee20000300800 */
[----:B-1----:R-:W-:-:S02]  /*f110*/  IMAD.MOV.U32 R36, RZ, RZ, R8 ;  /* 0x000000ffff247224 */ /* 0x002fc400078e0008 */
[----:B------:R-:W-:Y:S02]  /*f120*/  @!P5 HADD2 R69, -R163.H0_H0, -RZ.H0_H0 ;  /* 0xa00000ffa345d230 */ /* 0x000fe40000000900 */
[----:B------:R-:W-:Y:S02]  /*f130*/  IMAD.MOV.U32 R8, RZ, RZ, R21 ;  /* 0x000000ffff087224 */ /* 0x000fe400078e0015 */
[----:B------:R-:W-:Y:S01]  /*f140*/  FADD.FTZ R21, R154, R18 ;  /* 0x000000129a157221 */ /* 0x000fe20000010000 */
[----:B------:R-:W-:Y:S01]  /*f150*/  IMAD.MOV.U32 R18, RZ, RZ, R4 ;  /* 0x000000ffff127224 */ /* 0x000fe200078e0004 */
[----:B------:R-:W-:Y:S01]  /*f160*/  @!P6 PRMT R164, R61, 0x5410, RZ ;  /* 0x000054103da4e816 */ /* 0x000fe200000000ff */
[----:B------:R-:W-:Y:S01]  /*f170*/  IMAD.WIDE.U32 R4, R11, -0x2daee0ad, RZ ;  /* 0xd2511f530b047825 */ /* 0x000fe200078e00ff */
[----:B------:R-:W-:-:S03]  /*f180*/  F2FP.F16.F32.PACK_AB R0, R34, R24 ;  /* 0x000000182200723e */ /* 0x000fc600000000ff */
[----:B------:R-:W-:Y:S01]  /*f190*/  @!P4 HADD2 R70, -R162.H0_H0, -RZ.H0_H0 ;  /* 0xa00000ffa246c230 */ /* 0x000fe20000000900 */
[----:B------:R1:W5:Y:S01]  /*f1a0*/  LDL.LU R233, [R1+0x1b0] ;  /* 0x0001b00001e97983 */ /* 0x0003620000300800 */
[----:B------:R-:W-:Y:S01]  /*f1b0*/  IMAD.MOV.U32 R61, RZ, RZ, R119 ;  /* 0x000000ffff3d7224 */ /* 0x000fe200078e0077 */
[----:B------:R-:W-:Y:S02]  /*f1c0*/  LOP3.LUT R6, R5, UR37, R6, 0x96, !PT ;  /* 0x0000002505067c12 */ /* 0x000fe4000f8e9606 */
[----:B------:R-:W-:Y:S02]  /*f1d0*/  PRMT R119, R163, 0x5410, R162 ;  /* 0x00005410a3777816 */ /* 0x000fe400000000a2 */
[----:B------:R-:W-:Y:S01]  /*f1e0*/  @!P5 PRMT R163, R69, 0x5410, RZ ;  /* 0x0000541045a3d816 */ /* 0x000fe200000000ff */
[----:B------:R-:W-:Y:S01]  /*f1f0*/  IMAD.MOV.U32 R69, RZ, RZ, R8 ;  /* 0x000000ffff457224 */ /* 0x000fe200078e0008 */
[----:B------:R-:W-:Y:S01]  /*f200*/  PRMT R161, R0, 0x7632, R161 ;  /* 0x0000763200a17816 */ /* 0x000fe200000000a1 */
[----:B------:R-:W-:-:S04]  /*f210*/  IMAD.WIDE.U32 R8, R7, -0x326172a9, RZ ;  /* 0xcd9e8d5707087825 */ /* 0x000fc800078e00ff */
[----:B------:R-:W-:Y:S01]  /*f220*/  IMAD.WIDE.U32 R6, R6, -0x326172a9, RZ ;  /* 0xcd9e8d5706067825 */ /* 0x000fe200078e00ff */
[----:B------:R-:W-:-:S03]  /*f230*/  PRMT R160, R0, 0x7610, R160 ;  /* 0x0000761000a07816 */ /* 0x000fc600000000a0 */
[----:B------:R-:W-:Y:S01]  /*f240*/  @!P2 HADD2 R72, -R161.H0_H0, -RZ.H0_H0 ;  /* 0xa00000ffa148a230 */ /* 0x000fe20000000900 */
[----:B------:R-:W-:Y:S02]  /*f250*/  @!P4 PRMT R162, R70, 0x5410, RZ ;  /* 0x0000541046a2c816 */ /* 0x000fe400000000ff */
[----:B------:R-:W-:Y:S01]  /*f260*/  LOP3.LUT R0, R7, UR36, R8, 0x96, !PT ;  /* 0x0000002407007c12 */ /* 0x000fe2000f8e9608 */
[----:B------:R-:W-:Y:S01]  /*f270*/  IMAD.MOV.U32 R70, RZ, RZ, R118 ;  /* 0x000000ffff467224 */ /* 0x000fe200078e0076 */
[----:B------:R-:W-:Y:S02]  /*f280*/  LOP3.LUT R5, R9, UR38, R10, 0x96, !PT ;  /* 0x0000002609057c12 */ /* 0x000fe4000f8e960a */
[----:B------:R-:W-:Y:S01]  /*f290*/  PRMT R118, R160, 0x5410, R161 ;  /* 0x00005410a0767816 */ /* 0x000fe200000000a1 */
[----:B------:R-:W-:Y:S01]  /*f2a0*/  IMAD.WIDE.U32 R8, R0, -0x2daee0ad, RZ ;  /* 0xd2511f5300087825 */ /* 0x000fe200078e00ff */
[----:B------:R-:W-:Y:S02]  /*f2b0*/  @!P2 PRMT R161, R72, 0x5410, RZ ;  /* 0x0000541048a1a816 */ /* 0x000fe400000000ff */
[----:B------:R-:W-:Y:S01]  /*f2c0*/  LOP3.LUT R0, R2, 0xff, RZ, 0xc0, !PT ;  /* 0x000000ff02007812 */ /* 0x000fe200078ec0ff */
[----:B------:R-:W-:-:S02]  /*f2d0*/  IMAD.MOV.U32 R72, RZ, RZ, R18 ;  /* 0x000000ffff487224 */ /* 0x000fc400078e0012 */
[----:B------:R-:W-:Y:S02]  /*f2e0*/  IMAD.MOV.U32 R18, RZ, RZ, R61 ;  /* 0x000000ffff127224 */ /* 0x000fe400078e003d */
[----:B------:R-:W-:Y:S02]  /*f2f0*/  IMAD.MOV.U32 R12, RZ, RZ, R60 ;  /* 0x000000ffff0c7224 */ /* 0x000fe400078e003c */
[----:B------:R-:W-:-:S04]  /*f300*/  IMAD.WIDE.U32 R10, R5, -0x2daee0ad, RZ ;  /* 0xd2511f53050a7825 */ /* 0x000fc800078e00ff */
[----:B------:R-:W-:Y:S02]  /*f310*/  @!P3 HADD2 R74, -R160.H0_H0, -RZ.H0_H0 ;  /* 0xa00000ffa04ab230 */ /* 0x000fe40000000900 */
[----:B------:R-:W-:Y:S02]  /*f320*/  IMAD.MOV.U32 R61, RZ, RZ, R33 ;  /* 0x000000ffff3d7224 */ /* 0x000fe400078e0021 */
[----:B------:R-:W-:Y:S01]  /*f330*/  IMAD.MOV.U32 R60, RZ, RZ, R31 ;  /* 0x000000ffff3c7224 */ /* 0x000fe200078e001f */
[----:B------:R-:W-:Y:S01]  /*f340*/  MUFU.EX2 R33, R41 ;  /* 0x0000002900217308 */ /* 0x000fe20000000800 */
[----:B------:R-:W-:Y:S02]  /*f350*/  ISETP.LE.U32.AND P5, PT, R0, UR12, PT ;  /* 0x0000000c00007c0c */ /* 0x000fe4000bfa3070 */
[----:B------:R-:W-:Y:S02]  /*f360*/  LOP3.LUT R7, R9, UR29, R10, 0x96, !PT ;  /* 0x0000001d09077c12 */ /* 0x000fe4000f8e960a */
[----:B------:R-:W-:-:S03]  /*f370*/  SHF.R.U32.HI R0, RZ, 0x18, R2 ;  /* 0x00000018ff007819 */ /* 0x000fc60000011602 */
[----:B------:R-:W1:Y:S01]  /*f380*/  MUFU.EX2 R31, R39 ;  /* 0x00000027001f7308 */ /* 0x000e620000000800 */
[----:B------:R-:W-:Y:S02]  /*f390*/  LOP3.LUT R9, R2, 0xffff, RZ, 0xc0, !PT ;  /* 0x0000ffff02097812 */ /* 0x000fe400078ec0ff */
[----:B------:R-:W-:Y:S02]  /*f3a0*/  @!P3 PRMT R160, R74, 0x5410, RZ ;  /* 0x000054104aa0b816 */ /* 0x000fe400000000ff */
[----:B------:R-:W-:Y:S02]  /*f3b0*/  ISETP.LE.U32.AND P3, PT, R0, UR12, PT ;  /* 0x0000000c00007c0c */ /* 0x000fe4000bf63070 */
[----:B------:R-:W-:Y:S02]  /*f3c0*/  SHF.R.U32.HI R0, RZ, 0x8, R9 ;  /* 0x00000008ff007819 */ /* 0x000fe40000011609 */
[----:B------:R-:W-:Y:S02]  /*f3d0*/  LOP3.LUT R4, R11, UR35, R4, 0x96, !PT ;  /* 0x000000230b047c12 */ /* 0x000fe4000f8e9604 */
[----:B------:R-:W-:Y:S01]  /*f3e0*/  LOP3.LUT R0, R0, 0xffff, RZ, 0xc0, !PT ;  /* 0x0000ffff00007812 */ /* 0x000fe200078ec0ff */
[----:B------:R-:W-:Y:S01]  /*f3f0*/  FADD.FTZ R11, R23, R22 ;  /* 0x00000016170b7221 */ /* 0x000fe20000010000 */
[----:B------:R-:W-:Y:S01]  /*f400*/  SHF.R.U32.HI R10, RZ, 0x10, R2 ;  /* 0x00000010ff0a7819 */ /* 0x000fe20000011602 */
[----:B------:R-:W-:Y:S01]  /*f410*/  IMAD.WIDE.U32 R4, R4, -0x326172a9, RZ ;  /* 0xcd9e8d5704047825 */ /* 0x000fe200078e00ff */
[----:B------:R-:W-:-:S03]  /*f420*/  ISETP.LE.U32.AND P6, PT, R0, UR12, PT ;  /* 0x0000000c00007c0c */ /* 0x000fc6000bfc3070 */
[----:B------:R-:W-:Y:S01]  /*f430*/  FADD.FTZ R12, R12, R20 ;  /* 0x000000140c0c7221 */ /* 0x000fe20000010000 */
[----:B-1----:R-:W-:Y:S01]  /*f440*/  F2FP.F16.F32.PACK_AB R0, R33, R31 ;  /* 0x0000001f2100723e */ /* 0x002fe200000000ff */
[----:B------:R-:W-:Y:S01]  /*f450*/  IMAD.WIDE.U32 R2, R7, -0x326172a9, RZ ;  /* 0xcd9e8d5707027825 */ /* 0x000fe200078e00ff */
[----:B------:R-:W-:Y:S01]  /*f460*/  MUFU.EX2 R20, R40 ;  /* 0x0000002800147308 */ /* 0x000fe20000000800 */
[----:B------:R-:W-:Y:S02]  /*f470*/  LOP3.LUT R6, R5, UR30, R6, 0x96, !PT ;  /* 0x0000001e05067c12 */ /* 0x000fe4000f8e9606 */
[----:B------:R-:W-:Y:S01]  /*f480*/  IMAD.MOV.U32 R23, RZ, RZ, R70 ;  /* 0x000000ffff177224 */ /* 0x000fe200078e0046 */
[----:B------:R-:W-:-:S04]  /*f490*/  PRMT R159, R0, 0x7610, R159 ;  /* 0x00007610009f7816 */ /* 0x000fc8000000009f */
[----:B------:R1:W2:Y:S01]  /*f4a0*/  MUFU.EX2 R22, R42 ;  /* 0x0000002a00167308 */ /* 0x0002a20000000800 */
[C---:B------:R-:W-:Y:S01]  /*f4b0*/  LOP3.LUT R5, R2.reuse, 0xff, RZ, 0xc0, !PT ;  /* 0x000000ff02057812 */ /* 0x040fe200078ec0ff */
[----:B------:R-:W-:Y:S01]  /*f4c0*/  IMAD.MOV.U32 R70, RZ, RZ, R69 ;  /* 0x000000ffff467224 */ /* 0x000fe200078e0045 */
[----:B------:R-:W-:Y:S01]  /*f4d0*/  LOP3.LUT R13, R2, 0xffff, RZ, 0xc0, !PT ;  /* 0x0000ffff020d7812 */ /* 0x000fe200078ec0ff */
[----:B------:R-:W-:Y:S01]  /*f4e0*/  IMAD.MOV.U32 R69, RZ, RZ, R37 ;  /* 0x000000ffff457224 */ /* 0x000fe200078e0025 */
[----:B------:R-:W-:Y:S01]  /*f4f0*/  SHF.R.U32.HI R7, RZ, 0x10, R2 ;  /* 0x00000010ff077819 */ /* 0x000fe20000011602 */
[----:B------:R-:W-:Y:S01]  /*f500*/  IMAD.MOV.U32 R37, RZ, RZ, R36 ;  /* 0x000000ffff257224 */ /* 0x000fe200078e0024 */
[----:B------:R-:W-:Y:S01]  /*f510*/  SHF.R.U32.HI R2, RZ, 0x18, R2 ;  /* 0x00000018ff027819 */ /* 0x000fe20000011602 */
[----:B------:R-:W-:Y:S01]  /*f520*/  IMAD.MOV.U32 R36, RZ, RZ, R43 ;  /* 0x000000ffff247224 */ /* 0x000fe200078e002b */
[----:B------:R-:W-:Y:S01]  /*f530*/  PRMT R158, R0, 0x7632, R158 ;  /* 0x00007632009e7816 */ /* 0x000fe2000000009e */
[----:B------:R-:W-:-:S02]  /*f540*/  IMAD.MOV.U32 R43, RZ, RZ, R97 ;  /* 0x000000ffff2b7224 */ /* 0x000fc400078e0061 */
[----:B------:R-:W-:Y:S01]  /*f550*/  @!P5 HADD2 R76, -R159.H0_H0, -RZ.H0_H0 ;  /* 0xa00000ff9f4cd230 */ /* 0x000fe20000000900 */
[----:B------:R-:W-:Y:S01]  /*f560*/  LOP3.LUT R4, R3, UR22, R4, 0x96, !PT ;  /* 0x0000001603047c12 */ /* 0x000fe2000f8e9604 */
[----:B------:R-:W-:Y:S01]  /*f570*/  IMAD.MOV.U32 R97, RZ, RZ, R96 ;  /* 0x000000ffff617224 */ /* 0x000fe200078e0060 */
[----:B------:R-:W-:Y:S01]  /*f580*/  ISETP.LE.U32.AND P4, PT, R2, UR12, PT ;  /* 0x0000000c02007c0c */ /* 0x000fe2000bf83070 */
[----:B------:R-:W-:Y:S01]  /*f590*/  IMAD.MOV.U32 R96, RZ, RZ, R100 ;  /* 0x000000ffff607224 */ /* 0x000fe200078e0064 */
[----:B------:R-:W-:Y:S01]  /*f5a0*/  LOP3.LUT R0, R10, 0xff, RZ, 0xc0, !PT ;  /* 0x000000ff0a007812 */ /* 0x000fe200078ec0ff */
[----:B------:R-:W-:-:S04]  /*f5b0*/  IMAD.WIDE.U32 R2, R6, -0x2daee0ad, RZ ;  /* 0xd2511f5306027825 */ /* 0x000fc800078e00ff */
[----:B------:R-:W-:Y:S02]  /*f5c0*/  @!P6 HADD2 R77, -R158.H0_H0, -RZ.H0_H0 ;  /* 0xa00000ff9e4de230 */ /* 0x000fe40000000900 */
[----:B------:R-:W-:Y:S01]  /*f5d0*/  IMAD.MOV.U32 R100, RZ, RZ, R117 ;  /* 0x000000ffff647224 */ /* 0x000fe200078e0075 */
[----:B------:R-:W-:Y:S02]  /*f5e0*/  PRMT R117, R159, 0x5410, R158 ;  /* 0x000054109f757816 */ /* 0x000fe4000000009e */
[----:B------:R-:W-:Y:S01]  /*f5f0*/  @!P5 PRMT R159, R76, 0x5410, RZ ;  /* 0x000054104c9fd816 */ /* 0x000fe200000000ff */
[----:B-1----:R-:W-:Y:S01]  /*f600*/  IMAD.MOV.U32 R42, RZ, RZ, R18 ;  /* 0x000000ffff2a7224 */ /* 0x002fe200078e0012 */
[----:B------:R-:W-:Y:S02]  /*f610*/  ISETP.LE.U32.AND P5, PT, R0, UR12, PT ;  /* 0x0000000c00007c0c */ /* 0x000fe4000bfa3070 */
[----:B------:R-:W-:Y:S02]  /*f620*/  ISETP.LE.U32.AND P2, PT, R5, UR12, PT ;  /* 0x0000000c05007c0c */ /* 0x000fe4000bf43070 */
[----:B------:R-:W-:-:S02]  /*f630*/  LOP3.LUT R0, R3, UR25, R8, 0x96, !PT ;  /* 0x0000001903007c12 */ /* 0x000fc4000f8e9608 */
[C---:B------:R-:W-:Y:S02]  /*f640*/  LOP3.LUT R6, R2.reuse, 0xff, RZ, 0xc0, !PT ;  /* 0x000000ff02067812 */ /* 0x040fe400078ec0ff */
[----:B------:R-:W-:Y:S02]  /*f650*/  LOP3.LUT R18, R2, 0xffff, RZ, 0xc0, !PT ;  /* 0x0000ffff02127812 */ /* 0x000fe400078ec0ff */
[--C-:B------:R-:W-:Y:S02]  /*f660*/  SHF.R.U32.HI R8, RZ, 0x10, R2.reuse ;  /* 0x00000010ff087819 */ /* 0x100fe40000011602 */
[----:B------:R-:W-:Y:S02]  /*f670*/  SHF.R.U32.HI R5, RZ, 0x18, R2 ;  /* 0x00000018ff057819 */ /* 0x000fe40000011602 */
[----:B------:R-:W-:Y:S01]  /*f680*/  @!P6 PRMT R158, R77, 0x5410, RZ ;  /* 0x000054104d9ee816 */ /* 0x000fe200000000ff */
[----:B------:R-:W-:Y:S01]  /*f690*/  IMAD.MOV.U32 R77, RZ, RZ, R36 ;  /* 0x000000ffff4d7224 */ /* 0x000fe200078e0024 */
[----:B--2---:R-:W-:Y:S01]  /*f6a0*/  F2FP.F16.F32.PACK_AB R2, R22, R20 ;  /* 0x000000141602723e */ /* 0x004fe200000000ff */
[----:B------:R-:W1:Y:S01]  /*f6b0*/  MUFU.EX2 R36, R53 ;  /* 0x0000003500247308 */ /* 0x000e620000000800 */
[----:B------:R-:W-:-:S02]  /*f6c0*/  LOP3.LUT R3, R7, 0xff, RZ, 0xc0, !PT ;  /* 0x000000ff07037812 */ /* 0x000fc400078ec0ff */
[C---:B------:R-:W-:Y:S02]  /*f6d0*/  PRMT R156, R2.reuse, 0x7632, R156 ;  /* 0x00007632029c7816 */ /* 0x040fe4000000009c */
[----:B------:R-:W-:Y:S02]  /*f6e0*/  PRMT R157, R2, 0x7610, R157 ;  /* 0x00007610029d7816 */ /* 0x000fe4000000009d */
[C---:B------:R-:W-:Y:S01]  /*f6f0*/  LOP3.LUT R2, R4.reuse, 0xffff, RZ, 0xc0, !PT ;  /* 0x0000ffff04027812 */ /* 0x040fe200078ec0ff */
[----:B------:R-:W-:Y:S01]  /*f700*/  @!P3 HADD2 R78, -R156.H0_H0, -RZ.H0_H0 ;  /* 0xa00000ff9c4eb230 */ /* 0x000fe20000000900 */
        /* <DEDUP_REMOVED lines=9> */
[----:B------:R-:W-:Y:S02]  /*f7a0*/  @!P5 PRMT R157, R79, 0x5410, RZ ;  /* 0x000054104f9dd816 */ /* 0x000fe400000000ff */
[----:B------:R-:W-:Y:S01]  /*f7b0*/  ISETP.LE.U32.AND P5, PT, R2, UR12, PT ;  /* 0x0000000c02007c0c */ /* 0x000fe2000bfa3070 */
[----:B------:R-:W-:Y:S01]  /*f7c0*/  IMAD.MOV.U32 R74, RZ, RZ, R97 ;  /* 0x000000ffff4a7224 */ /* 0x000fe200078e0061 */
[----:B-1----:R-:W-:Y:S01]  /*f7d0*/  F2FP.F16.F32.PACK_AB R2, R54, R36 ;  /* 0x000000243602723e */ /* 0x002fe200000000ff */
[----:B------:R-:W-:Y:S01]  /*f7e0*/  MUFU.EX2 R97, R55 ;  /* 0x0000003700617308 */ /* 0x000fe20000000800 */
[----:B------:R-:W-:-:S02]  /*f7f0*/  FADD.FTZ R10, R151, R21 ;  /* 0x00000015970a7221 */ /* 0x000fc40000010000 */
[----:B------:R-:W-:Y:S01]  /*f800*/  PRMT R155, R2, 0x7610, R155 ;  /* 0x00007610029b7816 */ /* 0x000fe2000000009b */
[----:B------:R-:W-:-:S04]  /*f810*/  IMAD.MOV.U32 R21, RZ, RZ, R37 ;  /* 0x000000ffff157224 */ /* 0x000fc800078e0025 */
[----:B------:R-:W1:Y:S01]  /*f820*/  MUFU.EX2 R40, R56 ;  /* 0x0000003800287308 */ /* 0x000e620000000800 */
[----:B------:R-:W-:Y:S01]  /*f830*/  PRMT R154, R2, 0x7632, R154 ;  /* 0x00007632029a7816 */ /* 0x000fe2000000009a */
[----:B------:R-:W-:Y:S01]  /*f840*/  IMAD.MOV.U32 R37, RZ, RZ, R96 ;  /* 0x000000ffff257224 */ /* 0x000fe200078e0060 */
[----:B------:R-:W-:Y:S01]  /*f850*/  SHF.R.U32.HI R2, RZ, 0x8, R13 ;  /* 0x00000008ff027819 */ /* 0x000fe2000001160d */
[----:B------:R-:W-:Y:S02]  /*f860*/  @!P3 HADD2 R80, -R155.H0_H0, -RZ.H0_H0 ;  /* 0xa00000ff9b50b230 */ /* 0x000fe40000000900 */
[----:B------:R-:W-:Y:S02]  /*f870*/  IMAD.MOV.U32 R76, RZ, RZ, R43 ;  /* 0x000000ffff4c7224 */ /* 0x000fe400078e002b */
[----:B------:R-:W-:Y:S01]  /*f880*/  MUFU.EX2 R96, R51 ;  /* 0x0000003300607308 */ /* 0x000fe20000000800 */
[----:B------:R-:W-:Y:S01]  /*f890*/  IMAD.MOV.U32 R43, RZ, RZ, R243 ;  /* 0x000000ffff2b7224 */ /* 0x000fe200078e00f3 */
[----:B------:R-:W-:Y:S01]  /*f8a0*/  LOP3.LUT R2, R2, 0xffff, RZ, 0xc0, !PT ;  /* 0x0000ffff02027812 */ /* 0x000fe200078ec0ff */
[----:B------:R-:W-:-:S05]  /*f8b0*/  IMAD.MOV.U32 R243, RZ, RZ, R199 ;  /* 0x000000fffff37224 */ /* 0x000fca00078e00c7 */
[----:B------:R-:W2:Y:S01]  /*f8c0*/  MUFU.EX2 R39, R52 ;  /* 0x0000003400277308 */ /* 0x000ea20000000800 */
[----:B------:R-:W-:Y:S02]  /*f8d0*/  PRMT R199, R155, 0x5410, R154 ;  /* 0x000054109bc77816 */ /* 0x000fe4000000009a */
[----:B------:R-:W-:Y:S02]  /*f8e0*/  @!P3 PRMT R155, R80, 0x5410, RZ ;  /* 0x00005410509bb816 */ /* 0x000fe400000000ff */
[----:B------:R-:W-:Y:S02]  /*f8f0*/  ISETP.LE.U32.AND P3, PT, R2, UR12, PT ;  /* 0x0000000c02007c0c */ /* 0x000fe4000bf63070 */
[----:B-1----:R-:W-:-:S04]  /*f900*/  F2FP.F16.F32.PACK_AB R3, R40, R97 ;  /* 0x000000612803723e */ /* 0x002fc800000000ff */
[C---:B------:R-:W-:Y:S02]  /*f910*/  PRMT R152, R3.reuse, 0x7632, R152 ;  /* 0x0000763203987816 */ /* 0x040fe40000000098 */
[----:B------:R-:W-:Y:S02]  /*f920*/  PRMT R153, R3, 0x7610, R153 ;  /* 0x0000761003997816 */ /* 0x000fe40000000099 */
[----:B--2---:R-:W-:-:S03]  /*f930*/  F2FP.F16.F32.PACK_AB R2, R39, R96 ;  /* 0x000000602702723e */ /* 0x004fc600000000ff */
[----:B------:R-:W-:Y:S02]  /*f940*/  @!P3 HADD2 R85, -R152.H0_H0, -RZ.H0_H0 ;  /* 0xa00000ff9855b230 */ /* 0x000fe40000000900 */
[----:B------:R-:W-:Y:S01]  /*f950*/  IMAD.MOV.U32 R53, RZ, RZ, R42 ;  /* 0x000000ffff357224 */ /* 0x000fe200078e002a */
[C---:B------:R-:W-:Y:S01]  /*f960*/  PRMT R151, R2.reuse, 0x7610, R151 ;  /* 0x0000761002977816 */ /* 0x040fe20000000097 */
[----:B------:R-:W-:Y:S01]  /*f970*/  IMAD.MOV.U32 R78, RZ, RZ, R72 ;  /* 0x000000ffff4e7224 */ /* 0x000fe200078e0048 */
        /* <DEDUP_REMOVED lines=9> */
[----:B------:R-:W-:Y:S02]  /*fa10*/  @!P4 HADD2 R83, -R150.H0_H0, -RZ.H0_H0 ;  /* 0xa00000ff9653c230 */ /* 0x000fe40000000900 */
[----:B------:R-:W-:Y:S01]  /*fa20*/  IMAD.MOV.U32 R79, RZ, RZ, R23 ;  /* 0x000000ffff4f7224 */ /* 0x000fe200078e0017 */
[----:B------:R-:W-:Y:S02]  /*fa30*/  LOP3.LUT R3, R0, 0xff, RZ, 0xc0, !PT ;  /* 0x000000ff00037812 */ /* 0x000fe400078ec0ff */
[----:B------:R-:W-:Y:S01]  /*fa40*/  SHF.R.U32.HI R2, RZ, 0x8, R2 ;  /* 0x00000008ff027819 */ /* 0x000fe20000011602 */
[----:B------:R-:W-:Y:S02]  /*fa50*/  IMAD.MOV.U32 R23, RZ, RZ, R139 ;  /* 0x000000ffff177224 */ /* 0x000fe400078e008b */
[----:B------:R-:W-:Y:S01]  /*fa60*/  @!P6 HADD2 R84, -R151.H0_H0, -RZ.H0_H0 ;  /* 0xa00000ff9754e230 */ /* 0x000fe20000000900 */
[----:B------:R-:W-:-:S02]  /*fa70*/  PRMT R139, R151, 0x5410, R150 ;  /* 0x00005410978b7816 */ /* 0x000fc40000000096 */
[----:B------:R-:W-:Y:S02]  /*fa80*/  @!P4 PRMT R150, R83, 0x5410, RZ ;  /* 0x000054105396c816 */ /* 0x000fe400000000ff */
[----:B------:R-:W-:Y:S02]  /*fa90*/  LOP3.LUT R2, R2, 0xffff, RZ, 0xc0, !PT ;  /* 0x0000ffff02027812 */ /* 0x000fe400078ec0ff */
[----:B------:R-:W-:Y:S01]  /*faa0*/  ISETP.LE.U32.AND P4, PT, R3, UR12, PT ;  /* 0x0000000c03007c0c */ /* 0x000fe2000bf83070 */
[----:B------:R-:W-:Y:S01]  /*fab0*/  @!P2 HADD2 R81, -R153.H0_H0, -RZ.H0_H0 ;  /* 0xa00000ff9951a230 */ /* 0x000fe20000000900 */
[----:B------:R-:W-:Y:S02]  /*fac0*/  @!P6 PRMT R151, R84, 0x5410, RZ ;  /* 0x000054105497e816 */ /* 0x000fe400000000ff */
[----:B------:R-:W-:Y:S01]  /*fad0*/  ISETP.LE.U32.AND P6, PT, R2, UR12, PT ;  /* 0x0000000c02007c0c */ /* 0x000fe2000bfc3070 */
[----:B------:R-:W-:Y:S01]  /*fae0*/  FADD.FTZ R9, R25, R19 ;  /* 0x0000001319097221 */ /* 0x000fe20000010000 */
[----:B-1----:R-:W-:Y:S01]  /*faf0*/  F2FP.F16.F32.PACK_AB R2, R72, R42 ;  /* 0x0000002a4802723e */ /* 0x002fe200000000ff */
[----:B------:R-:W-:Y:S01]  /*fb00*/  IMAD.MOV.U32 R25, RZ, RZ, R53 ;  /* 0x000000ffff197224 */ /* 0x000fe200078e0035 */
[----:B------:R-:W-:Y:S01]  /*fb10*/  @!P2 PRMT R153, R81, 0x5410, RZ ;  /* 0x000054105199a816 */ /* 0x000fe200000000ff */
[----:B------:R1:W-:Y:S01]  /*fb20*/  MUFU.EX2 R53, R149 ;  /* 0x0000009500357308 */ /* 0x0003e20000000800 */
[----:B------:R-:W-:-:S07]  /*fb30*/  @!P5 HADD2 R82, -R154.H0_H0, -RZ.H0_H0 ;  /* 0xa00000ff9a52d230 */ /* 0x000fce0000000900 */
[----:B------:R2:W4:Y:S01]  /*fb40*/  MUFU.EX2 R81, R148 ;  /* 0x0000009400517308 */ /* 0x0005220000000800 */
[----:B------:R-:W-:Y:S01]  /*fb50*/  IMAD.MOV.U32 R80, RZ, RZ, R216 ;  /* 0x000000ffff507224 */ /* 0x000fe200078e00d8 */
[----:B-1----:R-:W-:-:S05]  /*fb60*/  PRMT R149, R2, 0x7610, R149 ;  /* 0x0000761002957816 */ /* 0x002fca0000000095 */
[----:B------:R-:W-:Y:S01]  /*fb70*/  @!P4 HADD2 R87, -R149.H0_H0, -RZ.H0_H0 ;  /* 0xa00000ff9557c230 */ /* 0x000fe20000000900 */
[----:B--2---:R-:W-:Y:S02]  /*fb80*/  PRMT R148, R2, 0x7632, R148 ;  /* 0x0000763202947816 */ /* 0x004fe40000000094 */
[----:B------:R-:W-:Y:S02]  /*fb90*/  SHF.R.U32.HI R2, RZ, 0x8, R18 ;  /* 0x00000008ff027819 */ /* 0x000fe40000011612 */
[----:B------:R-:W-:Y:S02]  /*fba0*/  PRMT R216, R149, 0x5410, R148 ;  /* 0x0000541095d87816 */ /* 0x000fe40000000094 */
[----:B------:R-:W-:Y:S01]  /*fbb0*/  LOP3.LUT R2, R2, 0xffff, RZ, 0xc0, !PT ;  /* 0x0000ffff02027812 */ /* 0x000fe200078ec0ff */
[----:B------:R-:W-:Y:S01]  /*fbc0*/  @!P6 HADD2 R86, -R148.H0_H0, -RZ.H0_H0 ;  /* 0xa00000ff9456e230 */ /* 0x000fe20000000900 */
[----:B------:R-:W-:Y:S02]  /*fbd0*/  @!P4 PRMT R149, R87, 0x5410, RZ ;  /* 0x000054105795c816 */ /* 0x000fe400000000ff */
[----:B------:R-:W-:-:S02]  /*fbe0*/  ISETP.LE.U32.AND P4, PT, R2, UR12, PT ;  /* 0x0000000c02007c0c */ /* 0x000fc4000bf83070 */
[----:B------:R-:W-:Y:S02]  /*fbf0*/  @!P5 PRMT R154, R82, 0x5410, RZ ;  /* 0x00005410529ad816 */ /* 0x000fe400000000ff */
[----:B------:R-:W-:Y:S01]  /*fc00*/  SHF.R.U32.HI R2, RZ, 0x18, R4 ;  /* 0x00000018ff027819 */ /* 0x000fe20000011604 */
[----:B------:R-:W-:Y:S01]  /*fc10*/  MUFU.EX2 R55, R62 ;  /* 0x0000003e00377308 */ /* 0x000fe20000000800 */
[----:B------:R-:W-:Y:S02]  /*fc20*/  ISETP.LE.U32.AND P5, PT, R6, UR12, PT ;  /* 0x0000000c06007c0c */ /* 0x000fe4000bfa3070 */
[----:B------:R-:W-:Y:S02]  /*fc30*/  @!P6 PRMT R148, R86, 0x5410, RZ ;  /* 0x000054105694e816 */ /* 0x000fe400000000ff */
[----:B------:R-:W-:-:S03]  /*fc40*/  ISETP.LE.U32.AND P6, PT, R2, UR12, PT ;  /* 0x0000000c02007c0c */ /* 0x000fc6000bfc3070 */
[----:B------:R-:W1:Y:S01]  /*fc50*/  MUFU.EX2 R52, R64 ;  /* 0x0000004000347308 */ /* 0x000e620000000800 */
[----:B----4-:R-:W-:Y:S01]  /*fc60*/  F2FP.F16.F32.PACK_AB R2, R53, R81 ;  /* 0x000000513502723e */ /* 0x010fe200000000ff */
[----:B------:R-:W-:Y:S01]  /*fc70*/  FADD.FTZ R3, R78, R10 ;  /* 0x0000000a4e037221 */ /* 0x000fe20000010000 */
[----:B------:R-:W-:Y:S02]  /*fc80*/  IMAD.MOV.U32 R78, RZ, RZ, R77 ;  /* 0x000000ffff4e7224 */ /* 0x000fe400078e004d */
[C---:B------:R-:W-:Y:S01]  /*fc90*/  PRMT R147, R2.reuse, 0x7610, R147 ;  /* 0x0000761002937816 */ /* 0x040fe20000000093 */
[----:B------:R-:W-:Y:S01]  /*fca0*/  IMAD.MOV.U32 R77, RZ, RZ, R74 ;  /* 0x000000ffff4d7224 */ /* 0x000fe200078e004a */
[----:B------:R-:W-:Y:S01]  /*fcb0*/  PRMT R146, R2, 0x7632, R146 ;  /* 0x0000763202927816 */ /* 0x000fe20000000092 */
[----:B------:R-:W-:Y:S01]  /*fcc0*/  IMAD.MOV.U32 R74, RZ, RZ, R43 ;  /* 0x000000ffff4a7224 */ /* 0x000fe200078e002b */
[----:B------:R-:W-:Y:S01]  /*fcd0*/  SHF.R.U32.HI R2, RZ, 0x10, R4 ;  /* 0x00000010ff027819 */ /* 0x000fe20000011604 */
[----:B------:R-:W-:-:S02]  /*fce0*/  IMAD.MOV.U32 R43, RZ, RZ, R245 ;  /* 0x000000ffff2b7224 */ /* 0x000fc400078e00f5 */
[----:B------:R-:W-:Y:S01]  /*fcf0*/  @!P5 HADD2 R89, -R147.H0_H0, -RZ.H0_H0 ;  /* 0xa00000ff9359d230 */ /* 0x000fe20000000900 */
[----:B------:R-:W-:Y:S01]  /*fd00*/  MUFU.EX2 R51, R195 ;  /* 0x000000c300337308 */ /* 0x000fe20000000800 */
[----:B------:R-:W-:Y:S01]  /*fd10*/  FADD.FTZ R11, R24, R11 ;  /* 0x0000000b180b7221 */ /* 0x000fe20000010000 */
[----:B------:R-:W-:Y:S01]  /*fd20*/  LOP3.LUT R2, R2, 0xff, RZ, 0xc0, !PT ;  /* 0x000000ff02027812 */ /* 0x000fe200078ec0ff */
[----:B------:R-:W-:Y:S01]  /*fd30*/  IMAD.MOV.U32 R24, RZ, RZ, R208 ;  /* 0x000000ffff187224 */ /* 0x000fe200078e00d0 */
[----:B------:R-:W-:-:S04]  /*fd40*/  PRMT R208, R147, 0x5410, R146 ;  /* 0x0000541093d07816 */ /* 0x000fc80000000092 */
[----:B------:R-:W2:Y:S01]  /*fd50*/  MUFU.EX2 R245, R143 ;  /* 0x0000008f00f57308 */ /* 0x000ea20000000800 */
[----:B------:R-:W-:Y:S02]  /*fd60*/  @!P5 PRMT R147, R89, 0x5410, RZ ;  /* 0x000054105993d816 */ /* 0x000fe400000000ff */
[----:B-1----:R-:W-:Y:S02]  /*fd70*/  F2FP.F16.F32.PACK_AB R137, R52, R55 ;  /* 0x000000373489723e */ /* 0x002fe400000000ff */
[----:B------:R-:W-:Y:S02]  /*fd80*/  ISETP.LE.U32.AND P5, PT, R2, UR12, PT ;  /* 0x0000000c02007c0c */ /* 0x000fe4000bfa3070 */
[--C-:B------:R-:W-:Y:S02]  /*fd90*/  SHF.R.U32.HI R2, RZ, 0x18, R0.reuse ;  /* 0x00000018ff027819 */ /* 0x100fe40000011600 */
[----:B------:R-:W-:Y:S01]  /*fda0*/  SHF.R.U32.HI R0, RZ, 0x10, R0 ;  /* 0x00000010ff007819 */ /* 0x000fe20000011600 */
[----:B------:R-:W-:Y:S01]  /*fdb0*/  @!P3 HADD2 R90, -R137.H0_H0, -RZ.H0_H0 ;  /* 0xa00000ff895ab230 */ /* 0x000fe20000000900 */
[----:B------:R-:W-:-:S02]  /*fdc0*/  @P3 PRMT R194, R137, 0x7610, R194 ;  /* 0x0000761089c23816 */ /* 0x000fc400000000c2 */
[----:B------:R-:W-:Y:S01]  /*fdd0*/  LOP3.LUT R0, R0, 0xff, RZ, 0xc0, !PT ;  /* 0x000000ff00007812 */ /* 0x000fe200078ec0ff */
[----:B------:R-:W-:Y:S01]  /*fde0*/  IMAD.MOV.U32 R19, RZ, RZ, R21 ;  /* 0x000000ffff137224 */ /* 0x000fe200078e0015 */
[----:B------:R-:W-:Y:S01]  /*fdf0*/  @!P3 PRMT R194, R90, 0x5410, RZ ;  /* 0x000054105ac2b816 */ /* 0x000fe200000000ff */
[----:B------:R-:W-:Y:S01]  /*fe00*/  IMAD.MOV.U32 R21, RZ, RZ, R76 ;  /* 0x000000ffff157224 */ /* 0x000fe200078e004c */
[----:B------:R-:W-:Y:S01]  /*fe10*/  ISETP.LE.U32.AND P3, PT, R0, UR12, PT ;  /* 0x0000000c00007c0c */ /* 0x000fe2000bf63070 */
[----:B------:R-:W-:Y:S01]  /*fe20*/  IMAD.MOV.U32 R76, RZ, RZ, R37 ;  /* 0x000000ffff4c7224 */ /* 0x000fe200078e0025 */
[----:B--2---:R-:W-:Y:S01]  /*fe30*/  F2FP.F16.F32.PACK_AB R0, R245, R51 ;  /* 0x00000033f500723e */ /* 0x004fe200000000ff */
[----:B------:R-:W-:Y:S02]  /*fe40*/  IMAD.MOV.U32 R37, RZ, RZ, R101 ;  /* 0x000000ffff257224 */ /* 0x000fe400078e0065 */
[----:B------:R-:W-:Y:S01]  /*fe50*/  IMAD.MOV.U32 R56, RZ, RZ, R243 ;  /* 0x000000ffff387224 */ /* 0x000fe200078e00f3 */
[----:B------:R-:W-:Y:S01]  /*fe60*/  MUFU.EX2 R101, R73 ;  /* 0x0000004900657308 */ /* 0x000fe20000000800 */
[C---:B------:R-:W-:Y:S01]  /*fe70*/  PRMT R141, R0.reuse, 0x7610, R141 ;  /* 0x00007610008d7816 */ /* 0x040fe2000000008d */
[----:B------:R-:W-:Y:S01]  /*fe80*/  IMAD.MOV.U32 R8, RZ, RZ, R23 ;  /* 0x000000ffff087224 */ /* 0x000fe200078e0017 */
[----:B------:R-:W-:Y:S01]  /*fe90*/  PRMT R140, R0, 0x7632, R140 ;  /* 0x00007632008c7816 */ /* 0x000fe2000000008c */
[----:B------:R-:W-:-:S04]  /*fea0*/  IMAD.U32 R0, RZ, RZ, UR4 ;  /* 0x00000004ff007e24 */ /* 0x000fc8000f8e00ff */
[----:B------:R-:W1:Y:S01]  /*feb0*/  MUFU.EX2 R243, R197 ;  /* 0x000000c500f37308 */ /* 0x000e620000000800 */
[----:B------:R-:W-:Y:S01]  /*fec0*/  IMAD.MOV.U32 R23, RZ, RZ, R63 ;  /* 0x000000ffff177224 */ /* 0x000fe200078e003f */
[----:B------:R-:W-:Y:S01]  /*fed0*/  USHF.L.U32 UR4, UR17, 0x6, URZ ;  /* 0x0000000611047899 */ /* 0x000fe2000800063f */
[----:B------:R-:W-:Y:S01]  /*fee0*/  FADD.FTZ R7, R7, R12 ;  /* 0x0000000c07077221 */ /* 0x000fe20000010000 */
[----:B------:R-:W-:Y:S02]  /*fef0*/  IMAD.MOV.U32 R62, RZ, RZ, R144 ;  /* 0x000000ffff3e7224 */ /* 0x000fe400078e0090 */
[----:B------:R-:W-:Y:S02]  /*ff00*/  IMAD.MOV.U32 R63, RZ, RZ, R145 ;  /* 0x000000ffff3f7224 */ /* 0x000fe400078e0091 */
[----:B------:R-:W-:Y:S02]  /*ff10*/  IMAD.MOV.U32 R12, RZ, RZ, R25 ;  /* 0x000000ffff0c7224 */ /* 0x000fe400078e0019 */
[----:B------:R-:W-:-:S02]  /*ff20*/  IMAD.MOV.U32 R25, RZ, RZ, R79 ;  /* 0x000000ffff197224 */ /* 0x000fc400078e004f */
[----:B------:R-:W-:Y:S02]  /*ff30*/  IMAD.MOV.U32 R85, RZ, RZ, R61 ;  /* 0x000000ffff557224 */ /* 0x000fe400078e003d */
[----:B------:R-:W-:Y:S01]  /*ff40*/  IMAD.MOV.U32 R79, RZ, RZ, R60 ;  /* 0x000000ffff4f7224 */ /* 0x000fe200078e003c */
[----:B------:R-:W-:Y:S01]  /*ff50*/  ISETP.LE.U32.AND P2, PT, R5, UR12, PT ;  /* 0x0000000c05007c0c */ /* 0x000fe2000bf43070 */
[----:B------:R-:W-:-:S04]  /*ff60*/  IMAD.WIDE R60, R0, 0x2, R62 ;  /* 0x00000002003c7825 */ /* 0x000fc800078e023e */
[----:B------:R-:W-:Y:S02]  /*ff70*/  @!P4 HADD2 R88, -R146.H0_H0, -RZ.H0_H0 ;  /* 0xa00000ff9258c230 */ /* 0x000fe40000000900 */
[----:B------:R-:W-:Y:S01]  /*ff80*/  FADD.FTZ R5, R34, R11 ;  /* 0x0000000b22057221 */ /* 0x000fe20000010000 */
[----:B------:R-:W-:Y:S02]  /*ff90*/  IMAD.U32 R0, RZ, RZ, UR4 ;  /* 0x00000004ff007e24 */ /* 0x000fe4000f8e00ff */
[----:B------:R-:W-:Y:S01]  /*ffa0*/  FADD.FTZ R3, R24, R3 ;  /* 0x0000000318037221 */ /* 0x000fe20000010000 */
[----:B------:R-:W-:Y:S02]  /*ffb0*/  IMAD.MOV.U32 R84, RZ, RZ, R59 ;  /* 0x000000ffff547224 */ /* 0x000fe400078e003b */
[----:B------:R-:W-:Y:S01]  /*ffc0*/  IMAD.MOV.U32 R24, RZ, RZ, R58 ;  /* 0x000000ffff187224 */ /* 0x000fe200078e003a */
[----:B------:R-:W-:Y:S01]  /*ffd0*/  @!P4 PRMT R146, R88, 0x5410, RZ ;  /* 0x000054105892c816 */ /* 0x000fe200000000ff */
[----:B------:R-:W-:-:S04]  /*ffe0*/  IMAD.WIDE R58, R0, 0x2, R62 ;  /* 0x00000002003a7825 */ /* 0x000fc800078e023e */
[----:B------:R-:W-:Y:S01]  /*fff0*/  FADD.FTZ R0, R20, R5 ;  /* 0x0000000514007221 */ /* 0x000fe20000010000 */
[----:B------:R-:W-:Y:S01]  /*10000*/  ISETP.LE.U32.AND P4, PT, R2, UR12, PT ;  /* 0x0000000c02007c0c */ /* 0x000fe2000bf83070 */
[----:B------:R-:W-:Y:S01]  /*10010*/  IMAD.U32 R5, RZ, RZ, UR46 ;  /* 0x0000002eff057e24 */ /* 0x000fe2000f8e00ff */
[----:B-1----:R-:W-:Y:S01]  /*10020*/  F2FP.F16.F32.PACK_AB R2, R243, R101 ;  /* 0x00000065f302723e */ /* 0x002fe200000000ff */
[----:B------:R-:W-:Y:S01]  /*10030*/  FADD.FTZ R6, R35, R9 ;  /* 0x0000000923067221 */ /* 0x000fe20000010000 */
[----:B------:R-:W-:Y:S01]  /*10040*/  IMAD.MOV.U32 R34, RZ, RZ, R56 ;  /* 0x000000ffff227224 */ /* 0x000fe200078e0038 */
[----:B------:R-:W-:Y:S01]  /*10050*/  STG.E.U16 desc[UR26][R62.64+-0x80], R30 ;  /* 0xffff801e3e007986 */ /* 0x000fe2000c10151a */
[----:B------:R-:W-:Y:S01]  /*10060*/  IMAD.MOV.U32 R82, RZ, RZ, R57 ;  /* 0x000000ffff527224 */ /* 0x000fe200078e0039 */
[C---:B------:R-:W-:Y:S01]  /*10070*/  PRMT R143, R2.reuse, 0x7610, R143 ;  /* 0x00007610028f7816 */ /* 0x040fe2000000008f */
[----:B------:R-:W-:Y:S01]  /*10080*/  IMAD.WIDE R56, R5, 0x2, R62 ;  /* 0x0000000205387825 */ /* 0x000fe200078e023e */
[----:B------:R-:W-:Y:S01]  /*10090*/  STG.E.U16 desc[UR26][R62.64+-0x7e], R29 ;  /* 0xffff821d3e007986 */ /* 0x000fe2000c10151a */
[----:B------:R-:W-:-:S02]  /*100a0*/  PRMT R142, R2, 0x7632, R142 ;  /* 0x00007632028e7816 */ /* 0x000fc4000000008e */
[----:B------:R-:W-:Y:S01]  /*100b0*/  FADD.FTZ R2, R31, R6 ;  /* 0x000000061f027221 */ /* 0x000fe20000010000 */
[----:B------:R-:W-:Y:S01]  /*100c0*/  IMAD.MOV.U32 R73, RZ, RZ, R19 ;  /* 0x000000ffff497224 */ /* 0x000fe200078e0013 */
[----:B------:R-:W-:Y:S01]  /*100d0*/  STG.E.U16 desc[UR26][R60.64+-0x80], R27 ;  /* 0xffff801b3c007986 */ /* 0x000fe2000c10151a */
[----:B------:R-:W-:-:S03]  /*100e0*/  IMAD.MOV.U32 R19, RZ, RZ, R77 ;  /* 0x000000ffff137224 */ /* 0x000fc600078e004d */
[----:B------:R-:W-:Y:S01]  /*100f0*/  STG.E.U16 desc[UR26][R60.64+-0x7e], R28 ;  /* 0xffff821c3c007986 */ /* 0x000fe2000c10151a */
[----:B------:R-:W-:-:S03]  /*10100*/  IMAD.MOV.U32 R77, RZ, RZ, R76 ;  /* 0x000000ffff4d7224 */ /* 0x000fc600078e004c */
[----:B------:R-:W-:Y:S01]  /*10110*/  STG.E.U16 desc[UR26][R58.64+-0x80], R15 ;  /* 0xffff800f3a007986 */ /* 0x000fe2000c10151a */
[----:B------:R-:W-:-:S03]  /*10120*/  IMAD.MOV.U32 R76, RZ, RZ, R74 ;  /* 0x000000ffff4c7224 */ /* 0x000fc600078e004a */
[----:B------:R1:W-:Y:S01]  /*10130*/  STG.E.U16 desc[UR26][R58.64+-0x7e], R14 ;  /* 0xffff820e3a007986 */ /* 0x0003e2000c10151a */
[----:B------:R-:W-:Y:S02]  /*10140*/  IMAD.MOV.U32 R74, RZ, RZ, R37 ;  /* 0x000000ffff4a7224 */ /* 0x000fe400078e0025 */
[----:B------:R-:W-:Y:S01]  /*10150*/  IMAD.MOV.U32 R37, RZ, RZ, R217 ;  /* 0x000000ffff257224 */ /* 0x000fe200078e00d9 */
[----:B------:R2:W-:Y:S01]  /*10160*/  STG.E.U16 desc[UR26][R56.64+-0x7e], R17 ;  /* 0xffff821138007986 */ /* 0x0005e2000c10151a */
[----:B------:R-:W-:Y:S02]  /*10170*/  IMAD.MOV.U32 R83, RZ, RZ, R207 ;  /* 0x000000ffff537224 */ /* 0x000fe400078e00cf */
[----:B------:R-:W-:Y:S01]  /*10180*/  FADD.FTZ R217, R22, R0 ;  /* 0x0000000016d97221 */ /* 0x000fe20000010000 */
[----:B------:R-:W-:Y:S01]  /*10190*/  LOP3.LUT R0, R235, UR41, R220, 0x96, !PT ;  /* 0x00000029eb007c12 */ /* 0x000fe2000f8e96dc */
[----:B------:R4:W-:Y:S04]  /*101a0*/  STG.E.U16 desc[UR26][R56.64+-0x80], R16 ;  /* 0xffff801038007986 */ /* 0x0009e8000c10151a */
[----:B------:R-:W-:-:S04]  /*101b0*/  IMAD.WIDE.U32 R10, R0, -0x326172a9, RZ ;  /* 0xcd9e8d57000a7825 */ /* 0x000fc800078e00ff */
[----:B-1----:R-:W-:-:S04]  /*101c0*/  IMAD.WIDE.U32 R14, R225, -0x326172a9, RZ ;  /* 0xcd9e8d57e10e7825 */ /* 0x002fc800078e00ff */
[----:B--2---:R-:W-:Y:S01]  /*101d0*/  FADD.FTZ R17, R33, R2 ;  /* 0x0000000221117221 */ /* 0x004fe20000010000 */
[----:B------:R-:W-:Y:S01]  /*101e0*/  LOP3.LUT R2, R15, UR42, R34, 0x96, !PT ;  /* 0x0000002a0f027c12 */ /* 0x000fe2000f8e9622 */
[----:B----4-:R-:W-:-:S04]  /*101f0*/  FADD.FTZ R16, R83, R3 ;  /* 0x0000000353107221 */ /* 0x010fc80000010000 */
[----:B------:R-:W-:-:S04]  /*10200*/  IMAD.WIDE.U32 R2, R2, -0x2daee0ad, RZ ;  /* 0xd2511f5302027825 */ /* 0x000fc800078e00ff */
[----:B------:R-:W-:Y:S01]  /*10210*/  FADD.FTZ R4, R80, R7 ;  /* 0x0000000750047221 */ /* 0x000fe20000010000 */
[----:B------:R-:W-:Y:S01]  /*10220*/  IMAD.MOV.U32 R13, RZ, RZ, R232 ;  /* 0x000000ffff0d7224 */ /* 0x000fe200078e00e8 */
[----:B------:R-:W-:Y:S01]  /*10230*/  LOP3.LUT R0, R3, UR39, R234, 0x96, !PT ;  /* 0x0000002703007c12 */ /* 0x000fe2000f8e96ea */
[----:B------:R-:W-:Y:S01]  /*10240*/  IMAD.MOV.U32 R83, RZ, RZ, R84 ;  /* 0x000000ffff537224 */ /* 0x000fe200078e0054 */
[----:B------:R-:W-:Y:S01]  /*10250*/  LOP3.LUT R3, R11, UR40, R14, 0x96, !PT ;  /* 0x000000280b037c12 */ /* 0x000fe2000f8e960e */
[----:B------:R-:W-:Y:S01]  /*10260*/  FADD.FTZ R13, R13, R4 ;  /* 0x000000040d0d7221 */ /* 0x000fe20000010000 */
[----:B------:R-:W-:Y:S02]  /*10270*/  IMAD.MOV.U32 R84, RZ, RZ, R85 ;  /* 0x000000ffff547224 */ /* 0x000fe400078e0055 */
[----:B------:R-:W-:Y:S02]  /*10280*/  IMAD.MOV.U32 R18, RZ, RZ, R12 ;  /* 0x000000ffff127224 */ /* 0x000fe400078e000c */
[----:B------:R-:W-:-:S02]  /*10290*/  IMAD.MOV.U32 R87, RZ, RZ, R21 ;  /* 0x000000ffff577224 */ /* 0x000fc400078e0015 */
[----:B------:R-:W-:Y:S02]  /*102a0*/  IMAD.MOV.U32 R197, RZ, RZ, R73 ;  /* 0x000000ffffc57224 */ /* 0x000fe400078e0049 */
[----:B------:R-:W-:Y:S01]  /*102b0*/  IMAD.MOV.U32 R86, RZ, RZ, R41 ;  /* 0x000000ffff567224 */ /* 0x000fe200078e0029 */
[----:B------:R1:W-:Y:S01]  /*102c0*/  STG.E.U16 desc[UR26][R62.64+-0x70], R26 ;  /* 0xffff901a3e007986 */ /* 0x0003e2000c10151a */
[----:B------:R-:W-:-:S04]  /*102d0*/  IMAD.WIDE.U32 R4, R3, -0x2daee0ad, RZ ;  /* 0xd2511f5303047825 */ /* 0x000fc800078e00ff */
[----:B------:R-:W-:Y:S01]  /*102e0*/  FADD.FTZ R195, R36, R17 ;  /* 0x0000001124c37221 */ /* 0x000fe20000010000 */
[----:B------:R-:W-:Y:S01]  /*102f0*/  @!P2 HADD2 R91, -R137.H1_H1, -RZ.H0_H0 ;  /* 0xa00000ff895ba230 */ /* 0x000fe20000000d00 */
[----:B------:R-:W-:Y:S01]  /*10300*/  @P2 PRMT R193, R137, 0x7632, R193 ;  /* 0x0000763289c12816 */ /* 0x000fe200000000c1 */
[----:B------:R-:W-:Y:S02]  /*10310*/  IMAD.MOV.U32 R85, RZ, RZ, R8 ;  /* 0x000000ffff557224 */ /* 0x000fe400078e0008 */
[----:B------:R-:W-:Y:S02]  /*10320*/  @!P3 HADD2 R94, -R141.H0_H0, -RZ.H0_H0 ;  /* 0xa00000ff8d5eb230 */ /* 0x000fe40000000900 */
[----:B------:R-:W-:Y:S01]  /*10330*/  IMAD.WIDE.U32 R8, R0, -0x326172a9, RZ ;  /* 0xcd9e8d5700087825 */ /* 0x000fe200078e00ff */
[----:B------:R-:W-:-:S03]  /*10340*/  LOP3.LUT R0, R5, UR37, R2, 0x96, !PT ;  /* 0x0000002505007c12 */ /* 0x000fc6000f8e9602 */
[----:B------:R-:W-:Y:S01]  /*10350*/  @!P5 HADD2 R92, -R143.H0_H0, -RZ.H0_H0 ;  /* 0xa00000ff8f5cd230 */ /* 0x000fe20000000900 */
[----:B------:R-:W-:Y:S01]  /*10360*/  PRMT R207, R141, 0x5410, R140 ;  /* 0x000054108dcf7816 */ /* 0x000fe2000000008c */
[----:B------:R-:W-:Y:S02]  /*10370*/  IMAD.MOV.U32 R80, RZ, RZ, R99 ;  /* 0x000000ffff507224 */ /* 0x000fe400078e0063 */
[----:B------:R-:W-:Y:S02]  /*10380*/  @!P6 HADD2 R95, -R142.H0_H0, -RZ.H0_H0 ;  /* 0xa00000ff8e5fe230 */ /* 0x000fe40000000900 */
[----:B------:R-:W-:Y:S01]  /*10390*/  IMAD.WIDE.U32 R6, R0, -0x326172a9, RZ ;  /* 0xcd9e8d5700067825 */ /* 0x000fe200078e00ff */
[----:B------:R-:W-:Y:S01]  /*103a0*/  LOP3.LUT R3, R9, UR38, R10, 0x96, !PT ;  /* 0x0000002609037c12 */ /* 0x000fe2000f8e960a */
[----:B------:R2:W-:Y:S03]  /*103b0*/  STG.E.U16 desc[UR26][R62.64+-0x6e], R32 ;  /* 0xffff92203e007986 */ /* 0x0005e6000c10151a */
[----:B------:R-:W-:Y:S01]  /*103c0*/  LOP3.LUT R0, R7, UR36, R8, 0x96, !PT ;  /* 0x0000002407007c12 */ /* 0x000fe2000f8e9608 */
[----:B------:R-:W-:-:S04]  /*103d0*/  IMAD.WIDE.U32 R2, R3, -0x2daee0ad, RZ ;  /* 0xd2511f5303027825 */ /* 0x000fc800078e00ff */
[----:B------:R-:W-:Y:S01]  /*103e0*/  @!P4 HADD2 R93, -R140.H0_H0, -RZ.H0_H0 ;  /* 0xa00000ff8c5dc230 */ /* 0x000fe20000000900 */
[----:B------:R4:W5:Y:S01]  /*103f0*/  LDL.LU R232, [R1+0x1ac] ;  /* 0x0001ac0001e87983 */ /* 0x0009620000300800 */
        /* <DEDUP_REMOVED lines=12> */
[----:B------:R-:W-:Y:S02]  /*104c0*/  LOP3.LUT R2, R5, 0xff, RZ, 0xc0, !PT ;  /* 0x000000ff05027812 */ /* 0x000fe400078ec0ff */
        /* <DEDUP_REMOVED lines=21> */
[----:B------:R-:W-:Y:S01]  /*10620*/  IMAD.U32 R0, RZ, RZ, UR12 ;  /* 0x0000000cff007e24 */ /* 0x000fe2000f8e00ff */
[----:B------:R-:W-:-:S04]  /*10630*/  LOP3.LUT R2, R4, 0xffff, RZ, 0xc0, !PT ;  /* 0x0000ffff04027812 */ /* 0x000fc800078ec0ff */
[----:B------:R-:W-:Y:S02]  /*10640*/  PRMT R0, R0, R3, UR12 ;  /* 0x0000000c00007e16 */ /* 0x000fe40008000003 */
[----:B------:R-:W-:Y:S02]  /*10650*/  SHF.R.U32.HI R3, RZ, 0x8, R2 ;  /* 0x00000008ff037819 */ /* 0x000fe40000011602 */
[----:B------:R-:W-:Y:S01]  /*10660*/  LOP3.LUT R2, R4, 0xff, RZ, 0xc0, !PT ;  /* 0x000000ff04027812 */ /* 0x000fe200078ec0ff */
[----:B------:R-:W-:-:S03]  /*10670*/  IMAD.MOV.U32 R73, RZ, RZ, R24 ;  /* 0x000000ffff497224 */ /* 0x000fc600078e0018 */
[----:B------:R-:W-:Y:S01]  /*10680*/  PRMT R24, R2, 0x5410, R3 ;  /* 0x0000541002187816 */ /* 0x000fe20000000003 */
[----:B------:R-:W-:Y:S01]  /*10690*/  IMAD.MOV.U32 R64, RZ, RZ, R83 ;  /* 0x000000ffff407224 */ /* 0x000fe200078e0053 */
[--C-:B------:R-:W-:Y:S01]  /*106a0*/  SHF.R.U32.HI R2, RZ, 0x10, R4.reuse ;  /* 0x00000010ff027819 */ /* 0x100fe20000011604 */
[----:B------:R-:W-:Y:S01]  /*106b0*/  IMAD.MOV.U32 R35, RZ, RZ, R87 ;  /* 0x000000ffff237224 */ /* 0x000fe200078e0057 */
[----:B------:R-:W-:Y:S01]  /*106c0*/  SHF.R.U32.HI R3, RZ, 0x18, R4 ;  /* 0x00000018ff037819 */ /* 0x000fe20000011604 */
[----:B------:R-:W-:Y:S01]  /*106d0*/  IMAD.MOV.U32 R89, RZ, RZ, R64 ;  /* 0x000000ffff597224 */ /* 0x000fe200078e0040 */
[----:B------:R-:W-:Y:S01]  /*106e0*/  LOP3.LUT R2, R2, 0xff, RZ, 0xc0, !PT ;  /* 0x000000ff02027812 */ /* 0x000fe200078ec0ff */
[----:B------:R-:W-:Y:S02]  /*106f0*/  IMAD.MOV.U32 R87, RZ, RZ, R80 ;  /* 0x000000ffff577224 */ /* 0x000fe400078e0050 */
[----:B------:R-:W-:Y:S02]  /*10700*/  IMAD.MOV.U32 R64, RZ, RZ, R35 ;  /* 0x000000ffff407224 */ /* 0x000fe400078e0023 */
[----:B------:R-:W-:-:S02]  /*10710*/  IMAD.U32 R4, RZ, RZ, UR33 ;  /* 0x00000021ff047e24 */ /* 0x000fc4000f8e00ff */
[----:B------:R-:W-:Y:S01]  /*10720*/  IMAD.MOV.U32 R80, RZ, RZ, R23 ;  /* 0x000000ffff507224 */ /* 0x000fe200078e0017 */
[----:B------:R-:W-:Y:S01]  /*10730*/  PRMT R23, R2, 0x5410, R3 ;  /* 0x0000541002177816 */ /* 0x000fe20000000003 */
[----:B------:R-:W-:Y:S01]  /*10740*/  IMAD.MOV.U32 R35, RZ, RZ, R86 ;  /* 0x000000ffff237224 */ /* 0x000fe200078e0056 */
[----:B------:R-:W-:Y:S01]  /*10750*/  HSET2.LE.AND R2, R9, R0, PT ;  /* 0x0000000009027233 */ /* 0x000fe20003803000 */
[----:B------:R-:W-:Y:S02]  /*10760*/  IMAD.MOV.U32 R86, RZ, RZ, R19 ;  /* 0x000000ffff567224 */ /* 0x000fe400078e0013 */
[----:B------:R-:W-:Y:S02]  /*10770*/  IMAD.MOV.U32 R19, RZ, RZ, R77 ;  /* 0x000000ffff137224 */ /* 0x000fe400078e004d */
[----:B------:R-:W-:Y:S01]  /*10780*/  IMAD.MOV.U32 R88, RZ, RZ, R89 ;  /* 0x000000ffff587224 */ /* 0x000fe200078e0059 */
[----:B------:R-:W-:Y:S01]  /*10790*/  LOP3.LUT R4, R221, UR6, R4, 0x96, !PT ;  /* 0x00000006dd047c12 */ /* 0x000fe2000f8e9604 */
[----:B------:R-:W-:-:S02]  /*107a0*/  IMAD.MOV.U32 R89, RZ, RZ, R64 ;  /* 0x000000ffff597224 */ /* 0x000fc400078e0040 */
[----:B------:R-:W-:Y:S02]  /*107b0*/  IMAD.MOV.U32 R64, RZ, RZ, R35 ;  /* 0x000000ffff407224 */ /* 0x000fe400078e0023 */
[----:B------:R-:W-:Y:S01]  /*107c0*/  IMAD.MOV.U32 R35, RZ, RZ, R86 ;  /* 0x000000ffff237224 */ /* 0x000fe200078e0056 */
[--C-:B------:R-:W-:Y:S01]  /*107d0*/  HSET2.LE.AND R3, R12, R0.reuse, PT ;  /* 0x000000000c037233 */ /* 0x100fe20003803000 */
[----:B------:R-:W-:Y:S01]  /*107e0*/  IMAD.MOV.U32 R86, RZ, RZ, R19 ;  /* 0x000000ffff567224 */ /* 0x000fe200078e0013 */
[----:B------:R-:W-:Y:S01]  /*107f0*/  LOP3.LUT R19, R2, R252, RZ, 0xc0, !PT ;  /* 0x000000fc02137212 */ /* 0x000fe200078ec0ff */
[----:B------:R-:W-:Y:S01]  /*10800*/  IMAD.MOV.U32 R252, RZ, RZ, R34 ;  /* 0x000000fffffc7224 */ /* 0x000fe200078e0022 */
[--C-:B------:R-:W-:Y:S01]  /*10810*/  HSET2.LE.AND R2, R6, R0.reuse, PT ;  /* 0x0000000006027233 */ /* 0x100fe20003803000 */
[----:B------:R-:W-:Y:S01]  /*10820*/  IMAD.WIDE.U32 R28, R4, -0x326172a9, RZ ;  /* 0xcd9e8d57041c7825 */ /* 0x000fe200078e00ff */
[----:B------:R-:W-:Y:S02]  /*10830*/  LOP3.LUT R18, R3, R18, RZ, 0xc0, !PT ;  /* 0x0000001203127212 */ /* 0x000fe400078ec0ff */
[----:B------:R-:W-:-:S02]  /*10840*/  HSET2.LE.AND R3, R5, R0, PT ;  /* 0x0000000005037233 */ /* 0x000fc40003803000 */
[----:B------:R-:W-:Y:S02]  /*10850*/  LOP3.LUT R27, R2, R246, RZ, 0xc0, !PT ;  /* 0x000000f6021b7212 */ /* 0x000fe400078ec0ff */
[----:B------:R-:W-:Y:S02]  /*10860*/  LOP3.LUT R2, R29, UR42, R252, 0x96, !PT ;  /* 0x0000002a1d027c12 */ /* 0x000fe4000f8e96fc */
[----:B-1----:R-:W-:-:S03]  /*10870*/  LOP3.LUT R26, R3, R247, RZ, 0xc0, !PT ;  /* 0x000000f7031a7212 */ /* 0x002fc600078ec0ff */
        /* <DEDUP_REMOVED lines=17> */
[C---:B------:R-:W-:Y:S01]  /*10990*/  LOP3.LUT R3, R2.reuse, 0xffff, RZ, 0xc0, !PT ;  /* 0x0000ffff02037812 */ /* 0x040fe200078ec0ff */
[----:B------:R-:W-:Y:S02]  /*109a0*/  IMAD.MOV.U32 R41, RZ, RZ, R43 ;  /* 0x000000ffff297224 */ /* 0x000fe400078e002b */
[----:B------:R-:W-:Y:S01]  /*109b0*/  IMAD.MOV.U32 R43, RZ, RZ, R205 ;  /* 0x000000ffff2b7224 */ /* 0x000fe200078e00cd */
[----:B------:R-:W-:Y:S01]  /*109c0*/  SHF.R.U32.HI R4, RZ, 0x8, R3 ;  /* 0x00000008ff047819 */ /* 0x000fe20000011603 */
[----:B------:R-:W-:Y:S01]  /*109d0*/  IMAD.MOV.U32 R205, RZ, RZ, R192 ;  /* 0x000000ffffcd7224 */ /* 0x000fe200078e00c0 */
[----:B------:R-:W-:Y:S01]  /*109e0*/  LOP3.LUT R3, R2, 0xff, RZ, 0xc0, !PT ;  /* 0x000000ff02037812 */ /* 0x000fe200078ec0ff */
[----:B------:R-:W-:Y:S02]  /*109f0*/  IMAD.MOV.U32 R34, RZ, RZ, R88 ;  /* 0x000000ffff227224 */ /* 0x000fe400078e0058 */
[----:B------:R-:W-:Y:S01]  /*10a00*/  FADD.FTZ R197, R197, R16 ;  /* 0x00000010c5c57221 */ /* 0x000fe20000010000 */
[----:B------:R-:W-:Y:S01]  /*10a10*/  FADD.FTZ R205, R205, R13 ;  /* 0x0000000dcdcd7221 */ /* 0x000fe20000010000 */
[----:B------:R-:W-:Y:S01]  /*10a20*/  PRMT R13, R3, 0x5410, R4 ;  /* 0x00005410030d7816 */ /* 0x000fe20000000004 */
[----:B------:R-:W-:Y:S01]  /*10a30*/  IMAD.MOV.U32 R83, RZ, RZ, R82 ;  /* 0x000000ffff537224 */ /* 0x000fe200078e0052 */
[----:B------:R-:W-:-:S02]  /*10a40*/  SHF.R.U32.HI R4, RZ, 0x10, R2 ;  /* 0x00000010ff047819 */ /* 0x000fc40000011602 */
[----:B------:R-:W-:Y:S01]  /*10a50*/  @!P2 PRMT R193, R91, 0x5410, RZ ;  /* 0x000054105bc1a816 */ /* 0x000fe200000000ff */
[----:B------:R-:W-:Y:S01]  /*10a60*/  IMAD.MOV.U32 R99, RZ, RZ, R98 ;  /* 0x000000ffff637224 */ /* 0x000fe200078e0062 */
[----:B------:R-:W-:Y:S01]  /*10a70*/  SHF.R.U32.HI R3, RZ, 0x18, R2 ;  /* 0x00000018ff037819 */ /* 0x000fe20000011602 */
[----:B------:R-:W-:Y:S01]  /*10a80*/  IMAD.MOV.U32 R77, RZ, RZ, R41 ;  /* 0x000000ffff4d7224 */ /* 0x000fe200078e0029 */
[----:B------:R-:W-:Y:S01]  /*10a90*/  LOP3.LUT R2, R4, 0xff, RZ, 0xc0, !PT ;  /* 0x000000ff04027812 */ /* 0x000fe200078ec0ff */
[----:B------:R-:W-:Y:S01]  /*10aa0*/  IMAD.MOV.U32 R225, RZ, RZ, R81 ;  /* 0x000000ffffe17224 */ /* 0x000fe200078e0051 */
[----:B------:R-:W-:Y:S01]  /*10ab0*/  @!P3 PRMT R141, R94, 0x5410, RZ ;  /* 0x000054105e8db816 */ /* 0x000fe200000000ff */
[----:B------:R4:W5:Y:S01]  /*10ac0*/  LDL.LU R192, [R1+0x1a8] ;  /* 0x0001a80001c07983 */ /* 0x0009620000300800 */
[----:B------:R-:W-:Y:S01]  /*10ad0*/  PRMT R11, R2, 0x5410, R3 ;  /* 0x00005410020b7816 */ /* 0x000fe20000000003 */
[----:B------:R-:W-:-:S05]  /*10ae0*/  IMAD.WIDE.U32 R2, R6, -0x2daee0ad, RZ ;  /* 0xd2511f5306027825 */ /* 0x000fca00078e00ff */
[----:B------:R-:W-:Y:S02]  /*10af0*/  LOP3.LUT R4, R3, UR25, R8, 0x96, !PT ;  /* 0x0000001903047c12 */ /* 0x000fe4000f8e9608 */
[C---:B------:R-:W-:Y:S01]  /*10b00*/  LOP3.LUT R3, R2.reuse, 0xffff, RZ, 0xc0, !PT ;  /* 0x0000ffff02037812 */ /* 0x040fe200078ec0ff */
[----:B------:R-:W-:Y:S02]  /*10b10*/  IMAD.MOV.U32 R88, RZ, RZ, R89 ;  /* 0x000000ffff587224 */ /* 0x000fe400078e0059 */
[----:B------:R-:W-:Y:S01]  /*10b20*/  IMAD.MOV.U32 R247, RZ, RZ, R34 ;  /* 0x000000fffff77224 */ /* 0x000fe200078e0022 */
[----:B------:R-:W-:Y:S01]  /*10b30*/  SHF.R.U32.HI R6, RZ, 0x8, R3 ;  /* 0x00000008ff067819 */ /* 0x000fe20000011603 */
[----:B------:R-:W-:Y:S01]  /*10b40*/  IMAD.MOV.U32 R34, RZ, RZ, R88 ;  /* 0x000000ffff227224 */ /* 0x000fe200078e0058 */
[----:B------:R-:W-:-:S03]  /*10b50*/  LOP3.LUT R3, R2, 0xff, RZ, 0xc0, !PT ;  /* 0x000000ff02037812 */ /* 0x000fc600078ec0ff */
[----:B------:R-:W-:Y:S01]  /*10b60*/  IMAD.MOV.U32 R246, RZ, RZ, R34 ;  /* 0x000000fffff67224 */ /* 0x000fe200078e0022 */
[----:B------:R-:W-:Y:S01]  /*10b70*/  PRMT R12, R3, 0x5410, R6 ;  /* 0x00005410030c7816 */ /* 0x000fe20000000006 */
[----:B------:R-:W-:Y:S01]  /*10b80*/  IMAD.MOV.U32 R34, RZ, RZ, R186 ;  /* 0x000000ffff227224 */ /* 0x000fe200078e00ba */
[--C-:B------:R-:W-:Y:S02]  /*10b90*/  SHF.R.U32.HI R3, RZ, 0x10, R2.reuse ;  /* 0x00000010ff037819 */ /* 0x100fe40000011602 */
[----:B------:R-:W-:Y:S02]  /*10ba0*/  SHF.R.U32.HI R6, RZ, 0x18, R2 ;  /* 0x00000018ff067819 */ /* 0x000fe40000011602 */
[----:B------:R-:W-:Y:S02]  /*10bb0*/  HSET2.LE.AND R2, R20, R0, PT ;  /* 0x0000000014027233 */ /* 0x000fe40003803000 */
[----:B------:R-:W-:-:S03]  /*10bc0*/  LOP3.LUT R3, R3, 0xff, RZ, 0xc0, !PT ;  /* 0x000000ff03037812 */ /* 0x000fc600078ec0ff */
[----:B------:R-:W-:Y:S02]  /*10bd0*/  LOP3.LUT R16, R2, R34, RZ, 0xc0, !PT ;  /* 0x0000002202107212 */ /* 0x000fe400078ec0ff */
[----:B------:R-:W-:Y:S02]  /*10be0*/  LOP3.LUT R2, R5, 0xffff, RZ, 0xc0, !PT ;  /* 0x0000ffff05027812 */ /* 0x000fe400078ec0ff */
[----:B------:R-:W-:Y:S02]  /*10bf0*/  PRMT R10, R3, 0x5410, R6 ;  /* 0x00005410030a7816 */ /* 0x000fe40000000006 */
[----:B------:R-:W-:Y:S01]  /*10c00*/  SHF.R.U32.HI R3, RZ, 0x8, R2 ;  /* 0x00000008ff037819 */ /* 0x000fe20000011602 */
[----:B------:R-:W-:Y:S01]  /*10c10*/  IMAD.MOV.U32 R89, RZ, RZ, R50 ;  /* 0x000000ffff597224 */ /* 0x000fe200078e0032 */
[----:B------:R-:W-:-:S03]  /*10c20*/  LOP3.LUT R2, R5, 0xff, RZ, 0xc0, !PT ;  /* 0x000000ff05027812 */ /* 0x000fc600078ec0ff */
[----:B------:R-:W-:Y:S01]  /*10c30*/  IMAD.MOV.U32 R34, RZ, RZ, R89 ;  /* 0x000000ffff227224 */ /* 0x000fe200078e0059 */
        /* <DEDUP_REMOVED lines=14> */
[----:B------:R-:W-:Y:S01]  /*10d20*/  SHF.R.U32.HI R2, RZ, 0x10, R4 ;  /* 0x00000010ff027819 */ /* 0x000fe20000011604 */
[----:B------:R-:W-:Y:S01]  /*10d30*/  IMAD.MOV.U32 R34, RZ, RZ, R88 ;  /* 0x000000ffff227224 */ /* 0x000fe200078e0058 */
[----:B------:R-:W-:Y:S01]  /*10d40*/  SHF.R.U32.HI R3, RZ, 0x18, R4 ;  /* 0x00000018ff037819 */ /* 0x000fe20000011604 */
[----:B------:R-:W-:Y:S01]  /*10d50*/  IMAD.MOV.U32 R84, RZ, RZ, R85 ;  /* 0x000000ffff547224 */ /* 0x000fe200078e0055 */
[----:B------:R-:W-:Y:S01]  /*10d60*/  HSET2.LE.AND R4, R24, R0, PT ;  /* 0x0000000018047233 */ /* 0x000fe20003803000 */
[----:B------:R-:W-:Y:S01]  /*10d70*/  IMAD.MOV.U32 R88, RZ, RZ, R64 ;  /* 0x000000ffff587224 */ /* 0x000fe200078e0040 */
[----:B------:R-:W-:Y:S01]  /*10d80*/  LOP3.LUT R2, R2, 0xff, RZ, 0xc0, !PT ;  /* 0x000000ff02027812 */ /* 0x000fe200078ec0ff */
[----:B------:R-:W-:-:S02]  /*10d90*/  IMAD.MOV.U32 R85, RZ, RZ, R25 ;  /* 0x000000ffff557224 */ /* 0x000fc400078e0019 */
[----:B------:R-:W-:Y:S02]  /*10da0*/  IMAD.MOV.U32 R64, RZ, RZ, R35 ;  /* 0x000000ffff407224 */ /* 0x000fe400078e0023 */
[----:B------:R-:W-:Y:S02]  /*10db0*/  IMAD.MOV.U32 R25, RZ, RZ, R70 ;  /* 0x000000ffff197224 */ /* 0x000fe400078e0046 */
[----:B------:R-:W-:Y:S02]  /*10dc0*/  IMAD.MOV.U32 R35, RZ, RZ, R87 ;  /* 0x000000ffff237224 */ /* 0x000fe400078e0057 */
[----:B------:R-:W-:Y:S01]  /*10dd0*/  IMAD.MOV.U32 R87, RZ, RZ, R73 ;  /* 0x000000ffff577224 */ /* 0x000fe200078e0049 */
[----:B------:R-:W-:Y:S01]  /*10de0*/  LOP3.LUT R24, R4, R34, RZ, 0xc0, !PT ;  /* 0x0000002204187212 */ /* 0x000fe200078ec0ff */
[----:B------:R-:W-:Y:S01]  /*10df0*/  IMAD.MOV.U32 R73, RZ, RZ, R83 ;  /* 0x000000ffff497224 */ /* 0x000fe200078e0053 */
[----:B------:R-:W-:Y:S01]  /*10e00*/  PRMT R22, R2, 0x5410, R3 ;  /* 0x0000541002167816 */ /* 0x000fe20000000003 */
[----:B------:R-:W-:Y:S01]  /*10e10*/  IMAD.MOV.U32 R83, RZ, RZ, R85 ;  /* 0x000000ffff537224 */ /* 0x000fe200078e0055 */
[----:B------:R-:W-:Y:S01]  /*10e20*/  HSET2.LE.AND R3, R23, R0, PT ;  /* 0x0000000017037233 */ /* 0x000fe20003803000 */
[----:B------:R-:W-:-:S02]  /*10e30*/  IMAD.MOV.U32 R85, RZ, RZ, R25 ;  /* 0x000000ffff557224 */ /* 0x000fc400078e0019 */
[----:B------:R-:W-:Y:S02]  /*10e40*/  IMAD.MOV.U32 R34, RZ, RZ, R64 ;  /* 0x000000ffff227224 */ /* 0x000fe400078e0040 */
[----:B------:R-:W-:Y:S02]  /*10e50*/  IMAD.MOV.U32 R25, RZ, RZ, R78 ;  /* 0x000000ffff197224 */ /* 0x000fe400078e004e */
[----:B------:R-:W-:Y:S02]  /*10e60*/  IMAD.MOV.U32 R64, RZ, RZ, R35 ;  /* 0x000000ffff407224 */ /* 0x000fe400078e0023 */
[----:B------:R-:W-:Y:S02]  /*10e70*/  IMAD.MOV.U32 R35, RZ, RZ, R87 ;  /* 0x000000ffff237224 */ /* 0x000fe400078e0057 */
[----:B------:R-:W-:Y:S01]  /*10e80*/  IMAD.WIDE.U32 R4, R247, -0x326172a9, RZ ;  /* 0xcd9e8d57f7047825 */ /* 0x000fe200078e00ff */
[----:B------:R-:W-:-:S03]  /*10e90*/  HSET2.LE.AND R2, R13, R0, PT ;  /* 0x000000000d027233 */ /* 0x000fc60003803000 */
[----:B------:R-:W-:Y:S02]  /*10ea0*/  IMAD.MOV.U32 R87, RZ, RZ, R73 ;  /* 0x000000ffff577224 */ /* 0x000fe400078e0049 */
[----:B------:R-:W-:Y:S02]  /*10eb0*/  IMAD.MOV.U32 R73, RZ, RZ, R85 ;  /* 0x000000ffff497224 */ /* 0x000fe400078e0055 */
[----:B------:R-:W-:Y:S01]  /*10ec0*/  IMAD.MOV.U32 R85, RZ, RZ, R25 ;  /* 0x000000ffff557224 */ /* 0x000fe200078e0019 */
[----:B------:R-:W-:Y:S02]  /*10ed0*/  LOP3.LUT R25, R3, R183, RZ, 0xc0, !PT ;  /* 0x000000b703197212 */ /* 0x000fe400078ec0ff */
[----:B------:R-:W-:Y:S01]  /*10ee0*/  LOP3.LUT R3, R5, R246, RZ, 0x3c, !PT ;  /* 0x000000f605037212 */ /* 0x000fe200078e3cff */
[----:B------:R-:W-:Y:S01]  /*10ef0*/  IMAD.MOV.U32 R91, RZ, RZ, R34 ;  /* 0x000000ffff5b7224 */ /* 0x000fe200078e0022 */
[----:B------:R-:W-:Y:S01]  /*10f00*/  LOP3.LUT R30, R2, R227, RZ, 0xc0, !PT ;  /* 0x000000e3021e7212 */ /* 0x000fe200078ec0ff */
[----:B------:R-:W-:Y:S01]  /*10f10*/  IMAD.MOV.U32 R90, RZ, RZ, R35 ;  /* 0x000000ffff5a7224 */ /* 0x000fe200078e0023 */
[----:B------:R-:W-:Y:S01]  /*10f20*/  HSET2.LE.AND R2, R11, R0, PT ;  /* 0x000000000b027233 */ /* 0x000fe20003803000 */
[----:B------:R-:W-:-:S04]  /*10f30*/  IMAD.WIDE.U32 R34, R3, -0x2daee0ad, RZ ;  /* 0xd2511f5303227825 */ /* 0x000fc800078e00ff */
[----:B------:R-:W-:Y:S02]  /*10f40*/  LOP3.LUT R31, R2, R226, RZ, 0xc0, !PT ;  /* 0x000000e2021f7212 */ /* 0x000fe400078ec0ff */
[----:B------:R-:W-:Y:S01]  /*10f50*/  LOP3.LUT R2, R35, UR41, R220, 0x96, !PT ;  /* 0x0000002923027c12 */ /* 0x000fe2000f8e96dc */
[----:B------:R-:W-:Y:S02]  /*10f60*/  IMAD.MOV.U32 R78, RZ, RZ, R184 ;  /* 0x000000ffff4e7224 */ /* 0x000fe400078e00b8 */
[----:B------:R-:W-:Y:S01]  /*10f70*/  IMAD.MOV.U32 R98, RZ, RZ, R138 ;  /* 0x000000ffff627224 */ /* 0x000fe200078e008a */
[----:B------:R-:W-:Y:S01]  /*10f80*/  PRMT R138, R143, 0x5410, R142 ;  /* 0x000054108f8a7816 */ /* 0x000fe2000000008e */
[----:B------:R-:W-:Y:S01]  /*10f90*/  IMAD.MOV.U32 R50, RZ, RZ, R188 ;  /* 0x000000ffff327224 */ /* 0x000fe200078e00bc */
[----:B------:R-:W-:Y:S01]  /*10fa0*/  @!P5 PRMT R143, R92, 0x5410, RZ ;  /* 0x000054105c8fd816 */ /* 0x000fe200000000ff */
[----:B--2---:R-:W-:Y:S01]  /*10fb0*/  IMAD.WIDE.U32 R32, R2, -0x326172a9, RZ ;  /* 0xcd9e8d5702207825 */ /* 0x004fe200078e00ff */
[----:B------:R-:W-:-:S02]  /*10fc0*/  HSET2.LE.AND R3, R12, R0, PT ;  /* 0x000000000c037233 */ /* 0x000fc40003803000 */
[----:B------:R-:W-:Y:S01]  /*10fd0*/  HSET2.LE.AND R2, R10, R0, PT ;  /* 0x000000000a027233 */ /* 0x000fe20003803000 */
[----:B------:R-:W-:Y:S02]  /*10fe0*/  IMAD.MOV.U32 R94, RZ, RZ, R78 ;  /* 0x000000ffff5e7224 */ /* 0x000fe400078e004e */
[----:B------:R-:W-:Y:S02]  /*10ff0*/  IMAD.MOV.U32 R41, RZ, RZ, R189 ;  /* 0x000000ffff297224 */ /* 0x000fe400078e00bd */
[----:B------:R-:W-:Y:S02]  /*11000*/  IMAD.MOV.U32 R92, RZ, RZ, R87 ;  /* 0x000000ffff5c7224 */ /* 0x000fe400078e0057 */
[----:B------:R-:W-:Y:S01]  /*11010*/  IMAD.MOV.U32 R78, RZ, RZ, R77 ;  /* 0x000000ffff4e7224 */ /* 0x000fe200078e004d */
[----:B------:R-:W-:Y:S01]  /*11020*/  @!P6 PRMT R142, R95, 0x5410, RZ ;  /* 0x000054105f8ee816 */ /* 0x000fe200000000ff */
[----:B------:R-:W-:Y:S02]  /*11030*/  IMAD.MOV.U32 R87, RZ, RZ, R73 ;  /* 0x000000ffff577224 */ /* 0x000fe400078e0049 */
[----:B------:R-:W-:-:S02]  /*11040*/  IMAD.MOV.U32 R77, RZ, RZ, R37 ;  /* 0x000000ffff4d7224 */ /* 0x000fc400078e0025 */
[----:B------:R-:W-:Y:S02]  /*11050*/  IMAD.MOV.U32 R73, RZ, RZ, R43 ;  /* 0x000000ffff497224 */ /* 0x000fe400078e002b */
[----:B------:R-:W-:Y:S02]  /*11060*/  IMAD.MOV.U32 R37, RZ, RZ, R50 ;  /* 0x000000ffff257224 */ /* 0x000fe400078e0032 */
[----:B------:R-:W-:Y:S02]  /*11070*/  IMAD.MOV.U32 R95, RZ, RZ, R79 ;  /* 0x000000ffff5f7224 */ /* 0x000fe400078e004f */
[----:B------:R-:W-:Y:S01]  /*11080*/  IMAD.MOV.U32 R50, RZ, RZ, R103 ;  /* 0x000000ffff327224 */ /* 0x000fe200078e0067 */
[----:B------:R-:W-:Y:S01]  /*11090*/  LOP3.LUT R103, R2, R66, RZ, 0xc0, !PT ;  /* 0x0000004202677212 */ /* 0x000fe200078ec0ff */
[----:B------:R-:W-:Y:S01]  /*110a0*/  IMAD.MOV.U32 R43, RZ, RZ, R102 ;  /* 0x000000ffff2b7224 */ /* 0x000fe200078e0066 */
[----:B------:R-:W-:Y:S01]  /*110b0*/  LOP3.LUT R102, R3, R67, RZ, 0xc0, !PT ;  /* 0x0000004303667212 */ /* 0x000fe200078ec0ff */
[----:B------:R-:W-:Y:S01]  /*110c0*/  IMAD.MOV.U32 R79, RZ, RZ, R41 ;  /* 0x000000ffff4f7224 */ /* 0x000fe200078e0029 */
[--C-:B------:R-:W-:Y:S01]  /*110d0*/  HSET2.LE.AND R3, R8, R0.reuse, PT ;  /* 0x0000000008037233 */ /* 0x100fe20003803000 */
[----:B------:R-:W-:Y:S01]  /*110e0*/  IMAD.MOV.U32 R41, RZ, RZ, R136 ;  /* 0x000000ffff297224 */ /* 0x000fe200078e0088 */
[----:B------:R-:W-:-:S02]  /*110f0*/  HSET2.LE.AND R2, R7, R0, PT ;  /* 0x0000000007027233 */ /* 0x000fc40003803000 */
[--C-:B------:R-:W-:Y:S02]  /*11100*/  LOP3.LUT R6, R15, UR42, R4.reuse, 0x96, !PT ;  /* 0x0000002a0f067c12 */ /* 0x100fe4000f8e9604 */
[----:B------:R-:W-:Y:S02]  /*11110*/  LOP3.LUT R136, R29, UR42, R4, 0x96, !PT ;  /* 0x0000002a1d887c12 */ /* 0x000fe4000f8e9604 */
[----:B------:R-:W-:Y:S01]  /*11120*/  HSET2.LE.AND R4, R9, R0, PT ;  /* 0x0000000009047233 */ /* 0x000fe20003803000 */
[----:B------:R-:W-:Y:S01]  /*11130*/  IMAD.MOV.U32 R66, RZ, RZ, R100 ;  /* 0x000000ffff427224 */ /* 0x000fe200078e0064 */
[----:B------:R-:W-:Y:S01]  /*11140*/  LOP3.LUT R5, R33, UR40, R14, 0x96, !PT ;  /* 0x0000002821057c12 */ /* 0x000fe2000f8e960e */
[----:B------:R-:W1:Y:S01]  /*11150*/  LDSM.16.MT88.4 R8, [R177+0x6000] ;  /* 0x00600000b108783b */ /* 0x000e620000004200 */
[----:B------:R-:W-:Y:S02]  /*11160*/  LOP3.LUT R29, R3, R95, RZ, 0xc0, !PT ;  /* 0x0000005f031d7212 */ /* 0x000fe400078ec0ff */
[----:B------:R-:W-:Y:S01]  /*11170*/  LOP3.LUT R100, R2, R202, RZ, 0xc0, !PT ;  /* 0x000000ca02647212 */ /* 0x000fe200078ec0ff */
[----:B------:R-:W-:Y:S01]  /*11180*/  IMAD.WIDE.U32 R2, R6, -0x2daee0ad, RZ ;  /* 0xd2511f5306027825 */ /* 0x000fe200078e00ff */
[----:B------:R-:W-:-:S02]  /*11190*/  LOP3.LUT R33, R33, UR40, R28, 0x96, !PT ;  /* 0x0000002821217c12 */ /* 0x000fc4000f8e961c */
[----:B------:R-:W-:Y:S01]  /*111a0*/  LOP3.LUT R28, R4, R94, RZ, 0xc0, !PT ;  /* 0x0000005e041c7212 */ /* 0x000fe200078ec0ff */
        /* <DEDUP_REMOVED lines=10> */
[----:B------:R-:W-:Y:S02]  /*11250*/  HSET2.LE.AND R3, R22, R0, PT ;  /* 0x0000000016037233 */ /* 0x000fe40003803000 */
[----:B------:R-:W-:Y:S01]  /*11260*/  LOP3.LUT R2, R21, UR29, R2, 0x96, !PT ;  /* 0x0000001d15027c12 */ /* 0x000fe2000f8e9602 */
[----:B------:R-:W-:Y:S02]  /*11270*/  IMAD.MOV.U32 R202, RZ, RZ, R101 ;  /* 0x000000ffffca7224 */ /* 0x000fe400078e0065 */
[----:B------:R-:W-:Y:S01]  /*11280*/  LOP3.LUT R101, R3, R203, RZ, 0xc0, !PT ;  /* 0x000000cb03657212 */ /* 0x000fe200078ec0ff */
        /* <DEDUP_REMOVED lines=8> */
[----:B------:R-:W-:Y:S02]  /*11310*/  LOP3.LUT R2, R6, 0xff, RZ, 0xc0, !PT ;  /* 0x000000ff06027812 */ /* 0x000fe400078ec0ff */
        /* <DEDUP_REMOVED lines=10> */
[----:B------:R-:W-:Y:S02]  /*113c0*/  PRMT R12, R2, 0x5410, R3 ;  /* 0x00005410020c7816 */ /* 0x000fe40000000003 */
[--C-:B------:R-:W-:Y:S02]  /*113d0*/  HSET2.LE.AND R2, R7, R0.reuse, PT ;  /* 0x0000000007027233 */ /* 0x100fe40003803000 */
[--C-:B------:R-:W-:Y:S02]  /*113e0*/  HSET2.LE.AND R3, R6, R0.reuse, PT ;  /* 0x0000000006037233 */ /* 0x100fe40003803000 */
[--C-:B------:R-:W-:Y:S02]  /*113f0*/  HSET2.LE.AND R4, R5, R0.reuse, PT ;  /* 0x0000000005047233 */ /* 0x100fe40003803000 */
[----:B------:R-:W-:Y:S02]  /*11400*/  LOP3.LUT R6, R2, R48, RZ, 0xc0, !PT ;  /* 0x0000003002067212 */ /* 0x000fe400078ec0ff */
[----:B------:R-:W-:Y:S01]  /*11410*/  HSET2.LE.AND R2, R12, R0, PT ;  /* 0x000000000c027233 */ /* 0x000fe20003803000 */
[----:B------:R-:W-:Y:S01]  /*11420*/  IMAD.MOV.U32 R82, RZ, RZ, R99 ;  /* 0x000000ffff527224 */ /* 0x000fe200078e0063 */
[----:B------:R-:W-:-:S02]  /*11430*/  LOP3.LUT R7, R3, R38, RZ, 0xc0, !PT ;  /* 0x0000002603077212 */ /* 0x000fc400078ec0ff */
[----:B------:R-:W-:Y:S02]  /*11440*/  LOP3.LUT R4, R4, R65, RZ, 0xc0, !PT ;  /* 0x0000004104047212 */ /* 0x000fe400078ec0ff */
[----:B------:R-:W-:Y:S01]  /*11450*/  LOP3.LUT R5, R2, R49, RZ, 0xc0, !PT ;  /* 0x0000003102057212 */ /* 0x000fe200078ec0ff */
[----:B------:R-:W-:Y:S01]  /*11460*/  IMAD.MOV.U32 R99, RZ, RZ, R190 ;  /* 0x000000ffff637224 */ /* 0x000fe200078e00be */
[----:B------:R-:W-:Y:S01]  /*11470*/  @!P4 PRMT R140, R93, 0x5410, RZ ;  /* 0x000054105d8cc816 */ /* 0x000fe200000000ff */
[----:B------:R-:W-:Y:S01]  /*11480*/  IMAD.MOV.U32 R22, RZ, RZ, R83 ;  /* 0x000000ffff167224 */ /* 0x000fe200078e0053 */
[----:B------:R4:W5:Y:S01]  /*11490*/  LDL.LU R190, [R1+0x1a4] ;  /* 0x0001a40001be7983 */ /* 0x0009620000300800 */
[----:B------:R-:W-:Y:S02]  /*114a0*/  IMAD.MOV.U32 R81, RZ, RZ, R82 ;  /* 0x000000ffff517224 */ /* 0x000fe400078e0052 */
[----:B------:R-:W-:Y:S01]  /*114b0*/  IMAD.MOV.U32 R227, RZ, RZ, R92 ;  /* 0x000000ffffe37224 */ /* 0x000fe200078e005c */
[----:B------:R4:W5:Y:S01]  /*114c0*/  LDL.LU R189, [R1+0x1a0] ;  /* 0x0001a00001bd7983 */ /* 0x0009620000300800 */
[----:B------:R-:W-:Y:S01]  /*114d0*/  IMAD.MOV.U32 R13, RZ, RZ, R91 ;  /* 0x000000ffff0d7224 */ /* 0x000fe200078e005b */
[----:B-1----:R-:W-:Y:S01]  /*114e0*/  HMMA.16816.F32 R92, R4, R8, R108 ;  /* 0x00000008045c723c */ /* 0x002fe2000000186c */
[----:B------:R-:W-:Y:S01]  /*114f0*/  IMAD.MOV.U32 R226, RZ, RZ, R90 ;  /* 0x000000ffffe27224 */ /* 0x000fe200078e005a */
[----:B------:R4:W5:Y:S01]  /*11500*/  LDL.LU R188, [R1+0x19c] ;  /* 0x00019c0001bc7983 */ /* 0x0009620000300800 */
[----:B------:R-:W-:-:S02]  /*11510*/  IMAD.MOV.U32 R67, RZ, RZ, R88 ;  /* 0x000000ffff437224 */ /* 0x000fc400078e0058 */
[----:B------:R-:W-:Y:S02]  /*11520*/  IMAD.MOV.U32 R14, RZ, RZ, R89 ;  /* 0x000000ffff0e7224 */ /* 0x000fe400078e0059 */
[----:B------:R-:W-:Y:S01]  /*11530*/  IMAD.MOV.U32 R15, RZ, RZ, R86 ;  /* 0x000000ffff0f7224 */ /* 0x000fe200078e0056 */
[-C--:B------:R-:W-:Y:S01]  /*11540*/  HMMA.16816.F32 R88, R4, R10.reuse, R104 ;  /* 0x0000000a0458723c */ /* 0x080fe20000001868 */
        /* <DEDUP_REMOVED lines=9> */
[----:B------:R-:W1:Y:S01]  /*115e0*/  LDSM.16.MT88.4 R8, [R180+0x6000] ;  /* 0x00600000b408783b */ /* 0x000e620000004200 */
[----:B------:R-:W-:Y:S02]  /*115f0*/  IMAD.MOV.U32 R70, RZ, RZ, R187 ;  /* 0x000000ffff467224 */ /* 0x000fe400078e00bb */
[----:B------:R-:W-:Y:S01]  /*11600*/  IMAD.MOV.U32 R12, RZ, RZ, R226 ;  /* 0x000000ffff0c7224 */ /* 0x000fe200078e00e2 */
[----:B------:R4:W5:Y:S02]  /*11610*/  LDL.LU R187, [R1+0x198] ;  /* 0x0001980001bb7983 */ /* 0x0009640000300800 */
[----:B------:R-:W-:-:S02]  /*11620*/  IMAD.MOV.U32 R228, RZ, RZ, R202 ;  /* 0x000000ffffe47224 */ /* 0x000fc400078e00ca */
[----:B------:R4:W5:Y:S01]  /*11630*/  LDL.LU R186, [R1+0x194] ;  /* 0x0001940001ba7983 */ /* 0x0009620000300800 */
[----:B------:R-:W-:Y:S02]  /*11640*/  IMAD.MOV.U32 R202, RZ, RZ, R76 ;  /* 0x000000ffffca7224 */ /* 0x000fe400078e004c */
[----:B------:R-:W-:Y:S01]  /*11650*/  IMAD.MOV.U32 R111, RZ, RZ, R203 ;  /* 0x000000ffff6f7224 */ /* 0x000fe200078e00cb */
[----:B------:R4:W5:Y:S01]  /*11660*/  LDL.LU R185, [R1+0x190] ;  /* 0x0001900001b97983 */ /* 0x0009620000300800 */
[----:B------:R-:W-:Y:S02]  /*11670*/  IMAD.MOV.U32 R229, RZ, RZ, R66 ;  /* 0x000000ffffe57224 */ /* 0x000fe400078e0042 */
        /* <DEDUP_REMOVED lines=8> */
[----:B------:R-:W-:Y:S02]  /*11700*/  IMAD.MOV.U32 R67, RZ, RZ, R77 ;  /* 0x000000ffff437224 */ /* 0x000fe400078e004d */
[----:B------:R-:W-:Y:S02]  /*11710*/  IMAD.MOV.U32 R38, RZ, RZ, R13 ;  /* 0x000000ffff267224 */ /* 0x000fe400078e000d */
[----:B------:R-:W-:Y:S02]  /*11720*/  IMAD.MOV.U32 R15, RZ, RZ, R182 ;  /* 0x000000ffff0f7224 */ /* 0x000fe400078e00b6 */
[----:B------:R4:W5:Y:S01]  /*11730*/  LDL.LU R182, [R1+0x184] ;  /* 0x0001840001b67983 */ /* 0x0009620000300800 */
[----:B------:R-:W-:-:S02]  /*11740*/  IMAD.MOV.U32 R13, RZ, RZ, R181 ;  /* 0x000000ffff0d7224 */ /* 0x000fc400078e00b5 */
[----:B------:R-:W-:Y:S01]  /*11750*/  IMAD.MOV.U32 R2, RZ, RZ, R48 ;  /* 0x000000ffff027224 */ /* 0x000fe200078e0030 */
[----:B------:R4:W5:Y:S01]  /*11760*/  LDL.LU R181, [R1+0x180] ;  /* 0x0001800001b57983 */ /* 0x0009620000300800 */
[----:B-1----:R-:W-:Y:S01]  /*11770*/  HMMA.16816.F32 R76, R4, R8, R112 ;  /* 0x00000008044c723c */ /* 0x002fe20000001870 */
[----:B------:R-:W-:Y:S02]  /*11780*/  IMAD.MOV.U32 R231, RZ, RZ, R14 ;  /* 0x000000ffffe77224 */ /* 0x000fe400078e000e */
[----:B------:R-:W-:Y:S02]  /*11790*/  IMAD.MOV.U32 R65, RZ, RZ, R227 ;  /* 0x000000ffff417224 */ /* 0x000fe400078e00e3 */
[----:B------:R-:W-:Y:S02]  /*117a0*/  IMAD.MOV.U32 R48, RZ, RZ, R64 ;  /* 0x000000ffff307224 */ /* 0x000fe400078e0040 */
[----:B------:R-:W-:Y:S02]  /*117b0*/  IMAD.MOV.U32 R112, RZ, RZ, R202 ;  /* 0x000000ffff707224 */ /* 0x000fe400078e00ca */
[----:B------:R-:W-:-:S02]  /*117c0*/  IMAD.MOV.U32 R115, RZ, RZ, R226 ;  /* 0x000000ffff737224 */ /* 0x000fc400078e00e2 */
[----:B------:R-:W-:Y:S02]  /*117d0*/  IMAD.MOV.U32 R202, RZ, RZ, R176 ;  /* 0x000000ffffca7224 */ /* 0x000fe400078e00b0 */
[----:B------:R4:W5:Y:S01]  /*117e0*/  LDL.LU R176, [R1+0x17c] ;  /* 0x00017c0001b07983 */ /* 0x0009620000300800 */
[----:B------:R-:W-:Y:S02]  /*117f0*/  IMAD.MOV.U32 R226, RZ, RZ, R47 ;  /* 0x000000ffffe27224 */ /* 0x000fe400078e002f */
[----:B------:R-:W-:Y:S01]  /*11800*/  IMAD.MOV.U32 R64, RZ, RZ, R73 ;  /* 0x000000ffff407224 */ /* 0x000fe200078e0049 */
[----:B------:R4:W5:Y:S01]  /*11810*/  LDL.LU R47, [R1+0x178] ;  /* 0x00017800012f7983 */ /* 0x0009620000300800 */
[----:B------:R-:W-:Y:S02]  /*11820*/  IMAD.MOV.U32 R14, RZ, RZ, R74 ;  /* 0x000000ffff0e7224 */ /* 0x000fe400078e004a */
[----:B------:R-:W-:Y:S02]  /*11830*/  IMAD.MOV.U32 R227, RZ, RZ, R72 ;  /* 0x000000ffffe37224 */ /* 0x000fe400078e0048 */
[----:B------:R-:W-:Y:S01]  /*11840*/  IMAD.MOV.U32 R250, RZ, RZ, R46 ;  /* 0x000000fffffa7224 */ /* 0x000fe200078e002e */
[----:B------:R-:W-:Y:S01]  /*11850*/  HMMA.16816.F32 R72, R4, R10, R120 ;  /* 0x0000000a0448723c */ /* 0x000fe20000001878 */
[----:B------:R4:W5:Y:S01]  /*11860*/  LDL.LU R46, [R1+0x174] ;  /* 0x00017400012e7983 */ /* 0x0009620000300800 */
[----:B------:R-:W-:-:S03]  /*11870*/  IMAD.MOV.U32 R251, RZ, RZ, R45 ;  /* 0x000000fffffb7224 */ /* 0x000fc600078e002d */
[----:B------:R4:W5:Y:S02]  /*11880*/  LDL.LU R45, [R1+0x170] ;  /* 0x00017000012d7983 */ /* 0x0009640000300800 */
[----:B------:R-:W-:Y:S02]  /*11890*/  IMAD.MOV.U32 R122, RZ, RZ, R44 ;  /* 0x000000ffff7a7224 */ /* 0x000fe400078e002c */
[----:B------:R4:W5:Y:S01]  /*118a0*/  LDL.LU R44, [R1+0x16c] ;  /* 0x00016c00012c7983 */ /* 0x0009620000300800 */
[----:B------:R-:W-:Y:S02]  /*118b0*/  IMAD.MOV.U32 R108, RZ, RZ, R229 ;  /* 0x000000ffff6c7224 */ /* 0x000fe400078e00e5 */
[----:B------:R-:W-:Y:S02]  /*118c0*/  IMAD.MOV.U32 R104, RZ, RZ, R12 ;  /* 0x000000ffff687224 */ /* 0x000fe400078e000c */
[----:B------:R-:W-:Y:S02]  /*118d0*/  IMAD.MOV.U32 R113, RZ, RZ, R14 ;  /* 0x000000ffff717224 */ /* 0x000fe400078e000e */
[----:B------:R-:W-:-:S02]  /*118e0*/  IMAD.MOV.U32 R114, RZ, RZ, R15 ;  /* 0x000000ffff727224 */ /* 0x000fc400078e000f */
[----:B------:R-:W-:Y:S02]  /*118f0*/  IMAD.MOV.U32 R229, RZ, RZ, R13 ;  /* 0x000000ffffe57224 */ /* 0x000fe400078e000d */
[----:B---3--:R-:W1:Y:S01]  /*11900*/  LDSM.16.MT88.4 R12, [R178+0x6000] ;  /* 0x00600000b20c783b */ /* 0x008e620000004200 */
[C---:B------:R-:W-:Y:S06]  /*11910*/  HMMA.16816.F32 R80, R16.reuse, R8, R80 ;  /* 0x000000081050723c */ /* 0x040fec0000001850 */
[----:B------:R-:W-:Y:S01]  /*11920*/  HMMA.16816.F32 R68, R16, R10, R68 ;  /* 0x0000000a1044723c */ /* 0x000fe20000001844 */
[----:B------:R-:W2:Y:S01]  /*11930*/  LDSM.16.MT88.4 R8, [R179+0x6000] ;  /* 0x00600000b308783b */ /* 0x000ea20000004200 */
        /* <DEDUP_REMOVED lines=15> */
[----:B-1----:R-:W-:Y:S01]  /*11a30*/  HMMA.16816.F32 R52, R4, R12, R124 ;  /* 0x0000000c0434723c */ /* 0x002fe2000000187c */
[----:B------:R-:W-:Y:S02]  /*11a40*/  IMAD.MOV.U32 R106, RZ, RZ, R38 ;  /* 0x000000ffff6a7224 */ /* 0x000fe400078e0026 */
[----:B------:R-:W-:-:S04]  /*11a50*/  IMAD.MOV.U32 R230, RZ, RZ, R36 ;  /* 0x000000ffffe67224 */ /* 0x000fc800078e0024 */
[----:B------:R-:W-:Y:S02]  /*11a60*/  IMAD.MOV.U32 R124, RZ, RZ, R40 ;  /* 0x000000ffff7c7224 */ /* 0x000fe400078e0028 */
[----:B------:R-:W-:Y:S02]  /*11a70*/  IMAD.MOV.U32 R127, RZ, RZ, R50 ;  /* 0x000000ffff7f7224 */ /* 0x000fe400078e0032 */
[----:B------:R-:W-:Y:S01]  /*11a80*/  IMAD.MOV.U32 R125, RZ, RZ, R41 ;  /* 0x000000ffff7d7224 */ /* 0x000fe200078e0029 */
[----:B------:R-:W-:Y:S01]  /*11a90*/  HMMA.16816.F32 R48, R4, R14, R128 ;  /* 0x0000000e0430723c */ /* 0x000fe20000001880 */
[----:B------:R-:W-:-:S06]  /*11aa0*/  IMAD.MOV.U32 R126, RZ, RZ, R39 ;  /* 0x000000ffff7e7224 */ /* 0x000fcc00078e0027 */
[----:B------:R-:W-:Y:S02]  /*11ab0*/  IMAD.MOV.U32 R130, RZ, RZ, R37 ;  /* 0x000000ffff827224 */ /* 0x000fe400078e0025 */
[----:B--2---:R-:W-:Y:S07]  /*11ac0*/  HMMA.16816.F32 R36, R4, R10, R236 ;  /* 0x0000000a0424723c */ /* 0x004fee00000018ec */
[----:B------:R-:W-:Y:S02]  /*11ad0*/  IMAD.MOV.U32 R236, RZ, RZ, R124 ;  /* 0x000000ffffec7224 */ /* 0x000fe400078e007c */
[----:B------:R-:W-:-:S02]  /*11ae0*/  IMAD.MOV.U32 R124, RZ, RZ, R125 ;  /* 0x000000ffff7c7224 */ /* 0x000fc400078e007d */
[----:B------:R-:W-:Y:S02]  /*11af0*/  IMAD.MOV.U32 R237, RZ, RZ, R126 ;  /* 0x000000ffffed7224 */ /* 0x000fe400078e007e */
[----:B------:R-:W-:Y:S02]  /*11b00*/  IMAD.MOV.U32 R125, RZ, RZ, R127 ;  /* 0x000000ffff7d7224 */ /* 0x000fe400078e007f */
[----:B------:R-:W-:Y:S02]  /*11b10*/  IMAD.MOV.U32 R126, RZ, RZ, R120 ;  /* 0x000000ffff7e7224 */ /* 0x000fe400078e0078 */
[----:B------:R-:W-:Y:S02]  /*11b20*/  IMAD.MOV.U32 R120, RZ, RZ, R2 ;  /* 0x000000ffff787224 */ /* 0x000fe400078e0002 */
[----:B------:R-:W-:Y:S02]  /*11b30*/  IMAD.MOV.U32 R127, RZ, RZ, R3 ;  /* 0x000000ffff7f7224 */ /* 0x000fe400078e0003 */
[----:B------:R-:W-:-:S04]  /*11b40*/  IMAD.WIDE.U32 R2, R21, -0x2daee0ad, RZ ;  /* 0xd2511f5315027825 */ /* 0x000fc800078e00ff */
[----:B------:R-:W-:Y:S02]  /*11b50*/  IMAD.MOV.U32 R248, RZ, RZ, R42 ;  /* 0x000000fffff87224 */ /* 0x000fe400078e002a */
[----:B------:R-:W-:Y:S02]  /*11b60*/  IMAD.MOV.U32 R131, RZ, RZ, R43 ;  /* 0x000000ffff837224 */ /* 0x000fe400078e002b */
[----:B------:R-:W-:Y:S07]  /*11b70*/  HMMA.16816.F32 R40, R4, R8, R132 ;  /* 0x000000080428723c */ /* 0x000fee0000001884 */
[----:B------:R-:W-:-:S02]  /*11b80*/  LOP3.LUT R4, R3, UR25, R20, 0x96, !PT ;  /* 0x0000001903047c12 */ /* 0x000fc4000f8e9614 */
[C---:B------:R-:W-:Y:S02]  /*11b90*/  LOP3.LUT R3, R2.reuse, 0xffff, RZ, 0xc0, !PT ;  /* 0x0000ffff02037812 */ /* 0x040fe400078ec0ff */
[--C-:B------:R-:W-:Y:S02]  /*11ba0*/  SHF.R.U32.HI R6, RZ, 0x10, R2.reuse ;  /* 0x00000010ff067819 */ /* 0x100fe40000011602 */
[----:B------:R-:W-:Y:S02]  /*11bb0*/  LOP3.LUT R7, R2, 0xff, RZ, 0xc0, !PT ;  /* 0x000000ff02077812 */ /* 0x000fe400078ec0ff */
[----:B------:R-:W-:Y:S02]  /*11bc0*/  SHF.R.U32.HI R5, RZ, 0x18, R2 ;  /* 0x00000018ff057819 */ /* 0x000fe40000011602 */
[----:B------:R-:W-:Y:S02]  /*11bd0*/  SHF.R.U32.HI R3, RZ, 0x8, R3 ;  /* 0x00000008ff037819 */ /* 0x000fe40000011603 */
[----:B------:R-:W-:Y:S01]  /*11be0*/  LOP3.LUT R2, R6, 0xff, RZ, 0xc0, !PT ;  /* 0x000000ff06027812 */ /* 0x000fe200078ec0ff */
[----:B------:R-:W-:Y:S01]  /*11bf0*/  HMMA.16816.F32 R108, R16, R8, R108 ;  /* 0x00000008106c723c */ /* 0x000fe2000000186c */
[----:B------:R-:W-:-:S02]  /*11c00*/  PRMT R7, R7, 0x5410, R3 ;  /* 0x0000541007077816 */ /* 0x000fc40000000003 */
[----:B------:R-:W-:-:S04]  /*11c10*/  SHF.R.U32.HI R3, RZ, 0x10, R4 ;  /* 0x00000010ff037819 */ /* 0x000fc80000011604 */
[----:B------:R-:W-:Y:S02]  /*11c20*/  PRMT R8, R2, 0x5410, R5 ;  /* 0x0000541002087816 */ /* 0x000fe40000000005 */
[C---:B------:R-:W-:Y:S02]  /*11c30*/  LOP3.LUT R2, R4.reuse, 0xffff, RZ, 0xc0, !PT ;  /* 0x0000ffff04027812 */ /* 0x040fe400078ec0ff */
[----:B------:R-:W-:Y:S02]  /*11c40*/  LOP3.LUT R6, R4, 0xff, RZ, 0xc0, !PT ;  /* 0x000000ff04067812 */ /* 0x000fe400078ec0ff */
[----:B------:R-:W-:Y:S02]  /*11c50*/  SHF.R.U32.HI R5, RZ, 0x18, R4 ;  /* 0x00000018ff057819 */ /* 0x000fe40000011604 */
[----:B------:R-:W-:Y:S02]  /*11c60*/  SHF.R.U32.HI R4, RZ, 0x8, R2 ;  /* 0x00000008ff047819 */ /* 0x000fe40000011602 */
[----:B------:R-:W-:-:S02]  /*11c70*/  LOP3.LUT R3, R3, 0xff, RZ, 0xc0, !PT ;  /* 0x000000ff03037812 */ /* 0x000fc400078ec0ff */
[----:B------:R-:W-:Y:S02]  /*11c80*/  PRMT R4, R6, 0x5410, R4 ;  /* 0x0000541006047816 */ /* 0x000fe40000000004 */
[----:B------:R-:W-:Y:S02]  /*11c90*/  PRMT R5, R3, 0x5410, R5 ;  /* 0x0000541003057816 */ /* 0x000fe40000000005 */
[--C-:B------:R-:W-:Y:S01]  /*11ca0*/  HSET2.LE.AND R2, R7, R0.reuse, PT ;  /* 0x0000000007027233 */ /* 0x100fe20003803000 */
[C---:B------:R-:W-:Y:S01]  /*11cb0*/  HMMA.16816.F32 R64, R16.reuse, R12, R64 ;  /* 0x0000000c1040723c */ /* 0x040fe20000001840 */
[--C-:B------:R-:W-:Y:S02]  /*11cc0*/  HSET2.LE.AND R3, R4, R0.reuse, PT ;  /* 0x0000000004037233 */ /* 0x100fe40003803000 */
[--C-:B------:R-:W-:Y:S02]  /*11cd0*/  HSET2.LE.AND R5, R5, R0.reuse, PT ;  /* 0x0000000005057233 */ /* 0x100fe40003803000 */
[----:B------:R-:W-:Y:S01]  /*11ce0*/  LOP3.LUT R6, R2, R117, RZ, 0xc0, !PT ;  /* 0x0000007502067212 */ /* 0x000fe200078ec0ff */
[----:B------:R-:W-:Y:S01]  /*11cf0*/  HMMA.16816.F32 R104, R16, R14, R104 ;  /* 0x0000000e1068723c */ /* 0x000fe20000001868 */
[----:B------:R-:W-:Y:S01]  /*11d00*/  HSET2.LE.AND R2, R8, R0, PT ;  /* 0x0000000008027233 */ /* 0x000fe20003803000 */
[----:B------:R-:W1:Y:S01]  /*11d10*/  LDSM.16.MT88.4 R12, [R177+0x6800] ;  /* 0x00680000b10c783b */ /* 0x000e620000004200 */
[----:B------:R-:W-:-:S03]  /*11d20*/  LOP3.LUT R4, R3, R119, RZ, 0xc0, !PT ;  /* 0x0000007703047212 */ /* 0x000fc600078ec0ff */
[----:B------:R-:W-:Y:S01]  /*11d30*/  HMMA.16816.F32 R112, R16, R10, R112 ;  /* 0x0000000a1070723c */ /* 0x000fe20000001870 */
[----:B------:R-:W2:Y:S01]  /*11d40*/  LDSM.16.MT88.4 R8, [R180+0x6800] ;  /* 0x00680000b408783b */ /* 0x000ea20000004200 */
[----:B------:R-:W-:-:S03]  /*11d50*/  LOP3.LUT R5, R5, R118, RZ, 0xc0, !PT ;  /* 0x0000007605057212 */ /* 0x000fc600078ec0ff */
[----:B------:R-:W3:Y:S01]  /*11d60*/  LDSM.16.MT88.4 R16, [R178+0x6800] ;  /* 0x00680000b210783b */ /* 0x000ee20000004200 */
[----:B------:R-:W-:Y:S02]  /*11d70*/  IMAD.MOV.U32 R3, RZ, RZ, R22 ;  /* 0x000000ffff037224 */ /* 0x000fe400078e0016 */
[----:B------:R-:W-:Y:S02]  /*11d80*/  IMAD.MOV.U32 R118, RZ, RZ, R23 ;  /* 0x000000ffff767224 */ /* 0x000fe400078e0017 */
[----:B------:R-:W4:Y:S01]  /*11d90*/  LDSM.16.MT88.4 R20, [R179+0x6800] ;  /* 0x00680000b314783b */ /* 0x000f220000004200 */
[----:B------:R-:W-:Y:S01]  /*11da0*/  LOP3.LUT R7, R2, R116, RZ, 0xc0, !PT ;  /* 0x0000007402077212 */ /* 0x000fe200078ec0ff */
[----:B------:R-:W-:Y:S02]  /*11db0*/  IMAD.MOV.U32 R239, RZ, RZ, R130 ;  /* 0x000000ffffef7224 */ /* 0x000fe400078e0082 */
[----:B------:R-:W-:Y:S02]  /*11dc0*/  IMAD.MOV.U32 R238, RZ, RZ, R131 ;  /* 0x000000ffffee7224 */ /* 0x000fe400078e0083 */
[----:B------:R-:W-:-:S02]  /*11dd0*/  IMAD.MOV.U32 R117, RZ, RZ, R124 ;  /* 0x000000ffff757224 */ /* 0x000fc400078e007c */
[----:B------:R-:W-:Y:S02]  /*11de0*/  IMAD.MOV.U32 R116, RZ, RZ, R125 ;  /* 0x000000ffff747224 */ /* 0x000fe400078e007d */
[----:B------:R-:W-:Y:S02]  /*11df0*/  IMAD.MOV.U32 R2, RZ, RZ, R126 ;  /* 0x000000ffff027224 */ /* 0x000fe400078e007e */
[----:B------:R-:W-:Y:S01]  /*11e00*/  IMAD.MOV.U32 R119, RZ, RZ, R127 ;  /* 0x000000ffff777224 */ /* 0x000fe200078e007f */
[C---:B-1----:R-:W-:Y:S06]  /*11e10*/  HMMA.16816.F32 R128, R4.reuse, R14, R88 ;  /* 0x0000000e0480723c */ /* 0x042fec0000001858 */
[C---:B--2---:R-:W-:Y:S06]  /*11e20*/  HMMA.16816.F32 R124, R4.reuse, R8, R76 ;  /* 0x00000008047c723c */ /* 0x044fec000000184c */
[----:B---3--:R-:W-:Y:S01]  /*11e30*/  HMMA.16816.F32 R88, R4, R16, R52 ;  /* 0x000000100458723c */ /* 0x008fe20000001834 */
[----:B------:R-:W-:-:S06]  /*11e40*/  IMAD.MOV.U32 R79, RZ, RZ, R120 ;  /* 0x000000ffff4f7224 */ /* 0x000fcc00078e0078 */
[----:B------:R-:W-:Y:S02]  /*11e50*/  IMAD.MOV.U32 R53, RZ, RZ, R121 ;  /* 0x000000ffff357224 */ /* 0x000fe400078e0079 */
[----:B------:R-:W-:Y:S02]  /*11e60*/  IMAD.MOV.U32 R54, RZ, RZ, R122 ;  /* 0x000000ffff367224 */ /* 0x000fe400078e007a */
[----:B------:R-:W-:Y:S02]  /*11e70*/  IMAD.MOV.U32 R55, RZ, RZ, R123 ;  /* 0x000000ffff377224 */ /* 0x000fe400078e007b */
[C---:B------:R-:W-:Y:S06]  /*11e80*/  HMMA.16816.F32 R120, R4.reuse, R18, R48 ;  /* 0x000000120478723c */ /* 0x040fec0000001830 */
[----:B------:R-:W-:Y:S01]  /*11e90*/  HMMA.16816.F32 R132, R4, R12, R92 ;  /* 0x0000000c0484723c */ /* 0x000fe2000000185c */
[----:B------:R-:W-:-:S02]  /*11ea0*/  IMAD.MOV.U32 R51, RZ, RZ, R118 ;  /* 0x000000ffff337224 */ /* 0x000fc400078e0076 */
[----:B------:R-:W-:Y:S02]  /*11eb0*/  IMAD.MOV.U32 R48, RZ, RZ, R119 ;  /* 0x000000ffff307224 */ /* 0x000fe400078e0077 */
[----:B------:R-:W-:Y:S02]  /*11ec0*/  IMAD.MOV.U32 R49, RZ, RZ, R116 ;  /* 0x000000ffff317224 */ /* 0x000fe400078e0074 */
[----:B------:R-:W-:Y:S01]  /*11ed0*/  IMAD.MOV.U32 R50, RZ, RZ, R117 ;  /* 0x000000ffff327224 */ /* 0x000fe200078e0075 */
[C---:B------:R-:W-:Y:S06]  /*11ee0*/  HMMA.16816.F32 R92, R4.reuse, R10, R72 ;  /* 0x0000000a045c723c */ /* 0x040fec0000001848 */
[----:B----4-:R-:W-:Y:S06]  /*11ef0*/  HMMA.16816.F32 R116, R4, R20, R40 ;  /* 0x000000140474723c */ /* 0x010fec0000001828 */
[----:B------:R-:W-:Y:S01]  /*11f00*/  HMMA.16816.F32 R72, R24, R12, R96 ;  /* 0x0000000c1848723c */ /* 0x000fe20000001860 */
[----:B------:R-:W-:-:S05]  /*11f10*/  IMAD.MOV.U32 R43, RZ, RZ, R79 ;  /* 0x000000ffff2b7224 */ /* 0x000fca00078e004f */
[----:B------:R-:W-:Y:S01]  /*11f20*/  HMMA.16816.F32 R76, R4, R22, R36 ;  /* 0x00000016044c723c */ /* 0x000fe20000001824 */
[----:B------:R-:W-:Y:S02]  /*11f30*/  IMAD.MOV.U32 R97, RZ, RZ, R3 ;  /* 0x000000ffff617224 */ /* 0x000fe400078e0003 */
[----:B------:R-:W-:Y:S02]  /*11f40*/  IMAD.MOV.U32 R96, RZ, RZ, R2 ;  /* 0x000000ffff607224 */ /* 0x000fe400078e0002 */
[----:B------:R-:W-:-:S04]  /*11f50*/  IMAD.WIDE.U32 R2, R33, -0x2daee0ad, RZ ;  /* 0xd2511f5321027825 */ /* 0x000fc800078e00ff */
        /* <DEDUP_REMOVED lines=18> */
[----:B------:R-:W-:Y:S03]  /*12080*/  HMMA.16816.F32 R68, R24, R10, R68 ;  /* 0x0000000a1844723c */ /* 0x000fe60000001844 */
[----:B------:R-:W-:-:S02]  /*12090*/  PRMT R6, R8, 0x5410, R6 ;  /* 0x0000541008067816 */ /* 0x000fc40000000006 */
[----:B------:R-:W1:Y:S01]  /*120a0*/  LDSM.16.MT88.4 R8, [R178+0x7000] ;  /* 0x00700000b208783b */ /* 0x000e620000004200 */
[----:B------:R-:W-:Y:S01]  /*120b0*/  IMAD.MOV.U32 R136, RZ, RZ, R53 ;  /* 0x000000ffff887224 */ /* 0x000fe200078e0035 */
[C---:B------:R-:W-:Y:S01]  /*120c0*/  HMMA.16816.F32 R64, R24.reuse, R16, R64 ;  /* 0x000000101840723c */ /* 0x040fe20000001840 */
[----:B------:R-:W-:Y:S02]  /*120d0*/  IMAD.MOV.U32 R99, RZ, RZ, R54 ;  /* 0x000000ffff637224 */ /* 0x000fe400078e0036 */
[----:B------:R-:W-:Y:S01]  /*120e0*/  IMAD.MOV.U32 R98, RZ, RZ, R55 ;  /* 0x000000ffff627224 */ /* 0x000fe200078e0037 */
[----:B------:R-:W-:Y:S01]  /*120f0*/  LOP3.LUT R5, R4, 0xffff, RZ, 0xc0, !PT ;  /* 0x0000ffff04057812 */ /* 0x000fe200078ec0ff */
[----:B------:R-:W-:Y:S01]  /*12100*/  IMAD.MOV.U32 R38, RZ, RZ, R49 ;  /* 0x000000ffff267224 */ /* 0x000fe200078e0031 */
[C---:B------:R-:W-:Y:S01]  /*12110*/  HMMA.16816.F32 R52, R24.reuse, R18, R104 ;  /* 0x000000121834723c */ /* 0x040fe20000001868 */
[----:B------:R-:W-:Y:S01]  /*12120*/  IMAD.MOV.U32 R39, RZ, RZ, R50 ;  /* 0x000000ffff277224 */ /* 0x000fe200078e0032 */
[----:B------:R-:W2:Y:S04]  /*12130*/  LDSM.16.MT88.4 R16, [R177+0x7000] ;  /* 0x00700000b110783b */ /* 0x000ea80000004200 */
[----:B------:R-:W-:Y:S01]  /*12140*/  HMMA.16816.F32 R84, R24, R14, R84 ;  /* 0x0000000e1854723c */ /* 0x000fe20000001854 */
[----:B------:R-:W-:Y:S01]  /*12150*/  IMAD.MOV.U32 R107, RZ, RZ, R43 ;  /* 0x000000ffff6b7224 */ /* 0x000fe200078e002b */
[----:B------:R-:W3:Y:S01]  /*12160*/  LDSM.16.MT88.4 R12, [R180+0x7000] ;  /* 0x00700000b40c783b */ /* 0x000ee20000004200 */
[----:B------:R-:W-:-:S02]  /*12170*/  IMAD.MOV.U32 R106, RZ, RZ, R48 ;  /* 0x000000ffff6a7224 */ /* 0x000fc400078e0030 */
[----:B------:R-:W-:Y:S01]  /*12180*/  IMAD.MOV.U32 R105, RZ, RZ, R51 ;  /* 0x000000ffff697224 */ /* 0x000fe200078e0033 */
[----:B------:R-:W-:Y:S01]  /*12190*/  HMMA.16816.F32 R40, R24, R22, R112 ;  /* 0x000000161828723c */ /* 0x000fe20000001870 */
[----:B------:R-:W-:-:S05]  /*121a0*/  LOP3.LUT R7, R4, 0xff, RZ, 0xc0, !PT ;  /* 0x000000ff04077812 */ /* 0x000fca00078ec0ff */
[----:B------:R-:W-:Y:S01]  /*121b0*/  HMMA.16816.F32 R48, R24, R20, R108 ;  /* 0x000000141830723c */ /* 0x000fe2000000186c */
[----:B------:R-:W4:Y:S01]  /*121c0*/  LDSM.16.MT88.4 R20, [R179+0x7000] ;  /* 0x00700000b314783b */ /* 0x000f220000004200 */
[----:B------:R-:W-:-:S05]  /*121d0*/  SHF.R.U32.HI R3, RZ, 0x8, R5 ;  /* 0x00000008ff037819 */ /* 0x000fca0000011605 */
        /* <DEDUP_REMOVED lines=15> */
[----:B------:R-:W-:Y:S02]  /*122d0*/  LOP3.LUT R6, R3, R198, RZ, 0xc0, !PT ;  /* 0x000000c603067212 */ /* 0x000fe400078ec0ff */
[----:B------:R-:W-:Y:S01]  /*122e0*/  LOP3.LUT R7, R7, R139, RZ, 0xc0, !PT ;  /* 0x0000008b07077212 */ /* 0x000fe200078ec0ff */
[----:B------:R-:W-:Y:S01]  /*122f0*/  IMAD.MOV.U32 R3, RZ, RZ, R96 ;  /* 0x000000ffff037224 */ /* 0x000fe200078e0060 */
[----:B------:R-:W-:Y:S01]  /*12300*/  LOP3.LUT R2, R37, UR30, R34, 0x96, !PT ;  /* 0x0000001e25027c12 */ /* 0x000fe2000f8e9622 */
[----:B-1----:R-:W-:Y:S01]  /*12310*/  HMMA.16816.F32 R52, R28, R10, R52 ;  /* 0x0000000a1c34723c */ /* 0x002fe20000001834 */
[----:B------:R-:W-:-:S05]  /*12320*/  IMAD.MOV.U32 R138, RZ, RZ, R105 ;  /* 0x000000ffff8a7224 */ /* 0x000fca00078e0069 */
[----:B------:R-:W-:Y:S01]  /*12330*/  HMMA.16816.F32 R120, R4, R10, R120 ;  /* 0x0000000a0478723c */ /* 0x000fe20000001878 */
[----:B------:R-:W-:Y:S02]  /*12340*/  IMAD.MOV.U32 R199, RZ, RZ, R106 ;  /* 0x000000ffffc77224 */ /* 0x000fe400078e006a */
[----:B------:R-:W-:-:S04]  /*12350*/  IMAD.MOV.U32 R198, RZ, RZ, R107 ;  /* 0x000000ffffc67224 */ /* 0x000fc800078e006b */
[----:B------:R-:W-:Y:S02]  /*12360*/  IMAD.MOV.U32 R11, RZ, RZ, R3 ;  /* 0x000000ffff0b7224 */ /* 0x000fe400078e0003 */
[----:B------:R-:W-:Y:S01]  /*12370*/  IMAD.WIDE.U32 R2, R2, -0x2daee0ad, RZ ;  /* 0xd2511f5302027825 */ /* 0x000fe200078e00ff */
[----:B--2---:R-:W-:Y:S03]  /*12380*/  HMMA.16816.F32 R108, R4, R16, R132 ;  /* 0x00000010046c723c */ /* 0x004fe60000001884 */
[----:B------:R-:W-:-:S03]  /*12390*/  IMAD.MOV.U32 R139, RZ, RZ, R97 ;  /* 0x000000ffff8b7224 */ /* 0x000fc600078e0061 */
[----:B------:R-:W-:Y:S01]  /*123a0*/  HMMA.16816.F32 R104, R4, R18, R128 ;  /* 0x000000120468723c */ /* 0x000fe20000001880 */
[----:B------:R-:W-:Y:S02]  /*123b0*/  IMAD.MOV.U32 R134, RZ, RZ, R98 ;  /* 0x000000ffff867224 */ /* 0x000fe400078e0062 */
[----:B------:R-:W-:-:S03]  /*123c0*/  IMAD.MOV.U32 R135, RZ, RZ, R99 ;  /* 0x000000ffff877224 */ /* 0x000fc600078e0063 */
[C---:B---3--:R-:W-:Y:S06]  /*123d0*/  HMMA.16816.F32 R96, R4.reuse, R12, R124 ;  /* 0x0000000c0460723c */ /* 0x048fec000000187c */
[C---:B------:R-:W-:Y:S06]  /*123e0*/  HMMA.16816.F32 R92, R4.reuse, R14, R92 ;  /* 0x0000000e045c723c */ /* 0x040fec000000185c */
[C---:B------:R-:W-:Y:S06]  /*123f0*/  HMMA.16816.F32 R88, R4.reuse, R8, R88 ;  /* 0x000000080458723c */ /* 0x040fec0000001858 */
[C---:B----4-:R-:W-:Y:S06]  /*12400*/  HMMA.16816.F32 R112, R4.reuse, R20, R116 ;  /* 0x000000140470723c */ /* 0x050fec0000001874 */
[----:B------:R-:W-:Y:S01]  /*12410*/  HMMA.16816.F32 R24, R4, R22, R76 ;  /* 0x000000160418723c */ /* 0x000fe2000000184c */
[----:B------:R-:W-:Y:S01]  /*12420*/  IMAD.MOV.U32 R34, RZ, RZ, R134 ;  /* 0x000000ffff227224 */ /* 0x000fe200078e0086 */
[----:B------:R-:W1:Y:S04]  /*12430*/  LDSM.16.MT88.4 R116, [R178+0x7800] ;  /* 0x00780000b274783b */ /* 0x000e680000004200 */
[----:B------:R-:W-:Y:S01]  /*12440*/  HMMA.16816.F32 R64, R28, R8, R64 ;  /* 0x000000081c40723c */ /* 0x000fe20000001840 */
[C---:B------:R-:W-:Y:S01]  /*12450*/  LOP3.LUT R4, R2.reuse, 0xffff, RZ, 0xc0, !PT ;  /* 0x0000ffff02047812 */ /* 0x040fe200078ec0ff */
[----:B------:R-:W-:Y:S01]  /*12460*/  IMAD.MOV.U32 R37, RZ, RZ, R135 ;  /* 0x000000ffff257224 */ /* 0x000fe200078e0087 */
[----:B------:R-:W-:Y:S01]  /*12470*/  LOP3.LUT R5, R2, 0xff, RZ, 0xc0, !PT ;  /* 0x000000ff02057812 */ /* 0x000fe200078ec0ff */
[----:B------:R-:W2:Y:S01]  /*12480*/  LDSM.16.MT88.4 R132, [R177+0x7800] ;  /* 0x00780000b184783b */ /* 0x000ea20000004200 */
[----:B------:R-:W-:-:S02]  /*12490*/  SHF.R.U32.HI R4, RZ, 0x8, R4 ;  /* 0x00000008ff047819 */ /* 0x000fc40000011604 */
[----:B------:R-:W-:Y:S01]  /*124a0*/  LOP3.LUT R3, R3, UR25, R32, 0x96, !PT ;  /* 0x0000001903037c12 */ /* 0x000fe2000f8e9620 */
[C---:B------:R-:W-:Y:S01]  /*124b0*/  HMMA.16816.F32 R128, R28.reuse, R12, R80 ;  /* 0x0000000c1c80723c */ /* 0x040fe20000001850 */
[--C-:B------:R-:W-:Y:S01]  /*124c0*/  SHF.R.U32.HI R6, RZ, 0x10, R2.reuse ;  /* 0x00000010ff067819 */ /* 0x100fe20000011602 */
[----:B------:R-:W3:Y:S01]  /*124d0*/  LDSM.16.MT88.4 R124, [R180+0x7800] ;  /* 0x00780000b47c783b */ /* 0x000ee20000004200 */
[----:B------:R-:W-:Y:S02]  /*124e0*/  SHF.R.U32.HI R9, RZ, 0x18, R2 ;  /* 0x00000018ff097819 */ /* 0x000fe40000011602 */
[----:B------:R-:W-:Y:S02]  /*124f0*/  PRMT R10, R5, 0x5410, R4 ;  /* 0x00005410050a7816 */ /* 0x000fe40000000004 */
[C---:B------:R-:W-:Y:S02]  /*12500*/  LOP3.LUT R2, R3.reuse, 0xffff, RZ, 0xc0, !PT ;  /* 0x0000ffff03027812 */ /* 0x040fe400078ec0ff */
[----:B------:R-:W-:Y:S01]  /*12510*/  SHF.R.U32.HI R4, RZ, 0x10, R3 ;  /* 0x00000010ff047819 */ /* 0x000fe20000011603 */
[----:B------:R-:W-:Y:S01]  /*12520*/  HMMA.16816.F32 R68, R28, R14, R68 ;  /* 0x0000000e1c44723c */ /* 0x000fe20000001844 */
[----:B------:R-:W4:Y:S01]  /*12530*/  LDSM.16.MT88.4 R12, [R179+0x7800] ;  /* 0x00780000b30c783b */ /* 0x000f220000004200 */
[----:B------:R-:W-:-:S02]  /*12540*/  LOP3.LUT R8, R3, 0xff, RZ, 0xc0, !PT ;  /* 0x000000ff03087812 */ /* 0x000fc400078ec0ff */
[----:B------:R-:W-:Y:S02]  /*12550*/  SHF.R.U32.HI R7, RZ, 0x18, R3 ;  /* 0x00000018ff077819 */ /* 0x000fe40000011603 */
[----:B------:R-:W-:Y:S02]  /*12560*/  LOP3.LUT R6, R6, 0xff, RZ, 0xc0, !PT ;  /* 0x000000ff06067812 */ /* 0x000fe400078ec0ff */
[----:B------:R-:W-:Y:S02]  /*12570*/  SHF.R.U32.HI R5, RZ, 0x8, R2 ;  /* 0x00000008ff057819 */ /* 0x000fe40000011602 */
[----:B------:R-:W-:Y:S02]  /*12580*/  LOP3.LUT R3, R4, 0xff, RZ, 0xc0, !PT ;  /* 0x000000ff04037812 */ /* 0x000fe400078ec0ff */
[----:B------:R-:W-:Y:S02]  /*12590*/  PRMT R2, R6, 0x5410, R9 ;  /* 0x0000541006027816 */ /* 0x000fe40000000009 */
[----:B------:R-:W-:-:S02]  /*125a0*/  PRMT R5, R8, 0x5410, R5 ;  /* 0x0000541008057816 */ /* 0x000fc40000000005 */
[----:B------:R-:W-:Y:S02]  /*125b0*/  PRMT R4, R3, 0x5410, R7 ;  /* 0x0000541003047816 */ /* 0x000fe40000000007 */
[--C-:B------:R-:W-:Y:S02]  /*125c0*/  HSET2.LE.AND R2, R2, R0.reuse, PT ;  /* 0x0000000002027233 */ /* 0x100fe40003803000 */
[--C-:B------:R-:W-:Y:S02]  /*125d0*/  HSET2.LE.AND R3, R5, R0.reuse, PT ;  /* 0x0000000005037233 */ /* 0x100fe40003803000 */
[--C-:B------:R-:W-:Y:S01]  /*125e0*/  HSET2.LE.AND R4, R4, R0.reuse, PT ;  /* 0x0000000004047233 */ /* 0x100fe20003803000 */
[----:B------:R-:W-:Y:S01]  /*125f0*/  HMMA.16816.F32 R48, R28, R20, R48 ;  /* 0x000000141c30723c */ /* 0x000fe20000001830 */
[----:B------:R-:W-:Y:S01]  /*12600*/  HSET2.LE.AND R0, R10, R0, PT ;  /* 0x000000000a007233 */ /* 0x000fe20003803000 */
[----:B------:R-:W-:Y:S02]  /*12610*/  IMAD.MOV.U32 R5, RZ, RZ, R137 ;  /* 0x000000ffff057224 */ /* 0x000fe400078e0089 */
[----:B------:R-:W-:-:S03]  /*12620*/  IMAD.MOV.U32 R36, RZ, RZ, R139 ;  /* 0x000000ffff247224 */ /* 0x000fc600078e008b */
[----:B------:R-:W-:Y:S01]  /*12630*/  IMAD.MOV.U32 R21, RZ, RZ, R136 ;  /* 0x000000ffff157224 */ /* 0x000fe200078e0088 */
[C---:B------:R-:W-:Y:S01]  /*12640*/  HMMA.16816.F32 R72, R28.reuse, R16, R72 ;  /* 0x000000101c48723c */ /* 0x040fe20000001848 */
[----:B------:R-:W-:Y:S01]  /*12650*/  LOP3.LUT R78, R0, R208, RZ, 0xc0, !PT ;  /* 0x000000d0004e7212 */ /* 0x000fe200078ec0ff */
[----:B------:R-:W-:Y:S01]  /*12660*/  STG.E.U16 desc[UR26][R60.64+-0x70], R222 ;  /* 0xffff90de3c007986 */ /* 0x000fe2000c10151a */
[----:B------:R-:W-:Y:S01]  /*12670*/  FADD.FTZ R0, R21, R217 ;  /* 0x000000d915007221 */ /* 0x000fe20000010000 */
[----:B------:R-:W-:Y:S02]  /*12680*/  LOP3.LUT R79, R2, R5, RZ, 0xc0, !PT ;  /* 0x00000005024f7212 */ /* 0x000fe400078ec0ff */
[C---:B------:R-:W-:Y:S01]  /*12690*/  HMMA.16816.F32 R16, R28.reuse, R18, R84 ;  /* 0x000000121c10723c */ /* 0x040fe20000001854 */
[----:B------:R-:W-:Y:S01]  /*126a0*/  STG.E.U16 desc[UR26][R60.64+-0x6e], R224 ;  /* 0xffff92e03c007986 */ /* 0x000fe2000c10151a */
[----:B------:R-:W-:Y:S01]  /*126b0*/  LOP3.LUT R76, R3, R216, RZ, 0xc0, !PT ;  /* 0x000000d8034c7212 */ /* 0x000fe200078ec0ff */
[----:B------:R-:W-:Y:S01]  /*126c0*/  FADD.FTZ R2, R37, R197 ;  /* 0x000000c525027221 */ /* 0x000fe20000010000 */
[----:B------:R-:W-:Y:S01]  /*126d0*/  IMAD.MOV.U32 R35, RZ, RZ, R138 ;  /* 0x000000ffff237224 */ /* 0x000fe200078e008a */
[----:B------:R-:W-:Y:S01]  /*126e0*/  STG.E.U16 desc[UR26][R58.64+-0x70], R167 ;  /* 0xffff90a73a007986 */ /* 0x000fe2000c10151a */
[----:B------:R-:W-:Y:S01]  /*126f0*/  HMMA.16816.F32 R40, R28, R22, R40 ;  /* 0x000000161c28723c */ /* 0x000fe20000001828 */
[----:B------:R-:W-:Y:S01]  /*12700*/  LOP3.LUT R77, R4, R207, RZ, 0xc0, !PT ;  /* 0x000000cf044d7212 */ /* 0x000fe200078ec0ff */
[----:B------:R-:W-:Y:S01]  /*12710*/  FADD.FTZ R3, R36, R205 ;  /* 0x000000cd24037221 */ /* 0x000fe20000010000 */
[----:B------:R-:W-:Y:S01]  /*12720*/  STG.E.U16 desc[UR26][R58.64+-0x6e], R166 ;  /* 0xffff92a63a007986 */ /* 0x000fe2000c10151a */
[----:B------:R-:W-:Y:S01]  /*12730*/  FADD.FTZ R5, R34, R195 ;  /* 0x000000c322057221 */ /* 0x000fe20000010000 */
[----:B------:R-:W-:-:S02]  /*12740*/  FADD.FTZ R4, R243, R0 ;  /* 0x00000000f3047221 */ /* 0x000fc40000010000 */
        /* <DEDUP_REMOVED lines=29> */
[----:B------:R4:W-:Y:S01]  /*12920*/  STG.E.U16 desc[UR26][R60.64+-0x40], R204 ;  /* 0xffffc0cc3c007986 */ /* 0x0009e2000c10151a */
        /* <DEDUP_REMOVED lines=17> */
[----:B------:R-:W-:Y:S01]  /*12a40*/  STG.E.U16 desc[UR26][R58.64+-0x2e], R152 ;  /* 0xffffd2983a007986 */ /* 0x000fe2000c10151a */
[C---:B-1----:R-:W-:Y:S03]  /*12a50*/  HMMA.16816.F32 R84, R76.reuse, R118, R120 ;  /* 0x000000764c54723c */ /* 0x042fe60000001878 */
[----:B------:R-:W-:Y:S04]  /*12a60*/  STG.E.U16 desc[UR26][R56.64+-0x30], R151 ;  /* 0xffffd09738007986 */ /* 0x000fe8000c10151a */
[----:B------:R-:W-:Y:S01]  /*12a70*/  STG.E.U16 desc[UR26][R56.64+-0x2e], R150 ;  /* 0xffffd29638007986 */ /* 0x000fe2000c10151a */
[C---:B--2---:R-:W-:Y:S03]  /*12a80*/  HMMA.16816.F32 R108, R76.reuse, R132, R108 ;  /* 0x000000844c6c723c */ /* 0x044fe6000000186c */
[----:B------:R-:W-:Y:S04]  /*12a90*/  STG.E.U16 desc[UR26][R62.64+-0x20], R175 ;  /* 0xffffe0af3e007986 */ /* 0x000fe8000c10151a */
[----:B------:R-:W-:Y:S01]  /*12aa0*/  STG.E.U16 desc[UR26][R62.64+-0x1e], R174 ;  /* 0xffffe2ae3e007986 */ /* 0x000fe2000c10151a */
[----:B------:R-:W-:Y:S03]  /*12ab0*/  HMMA.16816.F32 R104, R76, R134, R104 ;  /* 0x000000864c68723c */ /* 0x000fe60000001868 */
[----:B------:R-:W-:Y:S01]  /*12ac0*/  STG.E.U16 desc[UR26][R60.64+-0x20], R173 ;  /* 0xffffe0ad3c007986 */ /* 0x000fe2000c10151a */
[----:B------:R-:W-:-:S03]  /*12ad0*/  FADD.FTZ R243, R229, R243 ;  /* 0x000000f3e5f37221 */ /* 0x000fc60000010000 */
[----:B------:R-:W-:Y:S01]  /*12ae0*/  STG.E.U16 desc[UR26][R60.64+-0x1e], R172 ;  /* 0xffffe2ac3c007986 */ /* 0x000fe2000c10151a */
[C---:B---3--:R-:W-:Y:S01]  /*12af0*/  HMMA.16816.F32 R96, R76.reuse, R124, R96 ;  /* 0x0000007c4c60723c */ /* 0x048fe20000001860 */
[----:B------:R-:W-:Y:S02]  /*12b00*/  FADD.FTZ R3, R230, R3 ;  /* 0x00000003e6037221 */ /* 0x000fe40000010000 */
[----:B------:R-:W-:Y:S01]  /*12b10*/  STG.E.U16 desc[UR26][R58.64+-0x20], R149 ;  /* 0xffffe0953a007986 */ /* 0x000fe2000c10151a */
[----:B------:R-:W-:Y:S01]  /*12b20*/  FADD.FTZ R2, R231, R2 ;  /* 0x00000002e7027221 */ /* 0x000fe20000010000 */
[----:B------:R-:W-:Y:S01]  /*12b30*/  FADD.FTZ R0, R203, R0 ;  /* 0x00000000cb007221 */ /* 0x000fe20000010000 */
[----:B------:R-:W-:Y:S01]  /*12b40*/  HMMA.16816.F32 R92, R76, R126, R92 ;  /* 0x0000007e4c5c723c */ /* 0x000fe2000000185c */
[----:B------:R-:W-:Y:S01]  /*12b50*/  STG.E.U16 desc[UR26][R58.64+-0x1e], R148 ;  /* 0xffffe2943a007986 */ /* 0x000fe2000c10151a */
[----:B------:R-:W-:-:S03]  /*12b60*/  IADD3 R205, P2, R144, -0x100, RZ ;  /* 0xffffff0090cd7810 */ /* 0x000fc60007f5e0ff */
[----:B------:R-:W-:Y:S01]  /*12b70*/  STG.E.U16 desc[UR26][R56.64+-0x20], R141 ;  /* 0xffffe08d38007986 */ /* 0x000fe2000c10151a */
[C---:B------:R-:W-:Y:S03]  /*12b80*/  HMMA.16816.F32 R88, R76.reuse, R116, R88 ;  /* 0x000000744c58723c */ /* 0x040fe60000001858 */
[----:B------:R-:W-:Y:S03]  /*12b90*/  STG.E.U16 desc[UR26][R56.64+-0x1e], R140 ;  /* 0xffffe28c38007986 */ /* 0x000fe6000c10151a */
[----:B----4-:R-:W-:Y:S01]  /*12ba0*/  HMMA.16816.F32 R80, R76, R12, R112 ;  /* 0x0000000c4c50723c */ /* 0x010fe20000001870 */
[----:B------:R-:W-:Y:S04]  /*12bb0*/  STG.E.U16 desc[UR26][R62.64+-0x10], R171 ;  /* 0xfffff0ab3e007986 */ /* 0x000fe8000c10151a */
[----:B------:R-:W-:Y:S01]  /*12bc0*/  STG.E.U16 desc[UR26][R62.64+-0xe], R170 ;  /* 0xfffff2aa3e007986 */ /* 0x000fe2000c10151a */
[C---:B------:R-:W-:Y:S03]  /*12bd0*/  HMMA.16816.F32 R136, R100.reuse, R132, R72 ;  /* 0x000000846488723c */ /* 0x040fe60000001848 */
[----:B------:R-:W-:Y:S03]  /*12be0*/  STG.E.U16 desc[UR26][R60.64+-0x10], R169 ;  /* 0xfffff0a93c007986 */ /* 0x000fe6000c10151a */
[C---:B------:R-:W-:Y:S01]  /*12bf0*/  HMMA.16816.F32 R128, R100.reuse, R124, R128 ;  /* 0x0000007c6480723c */ /* 0x040fe20000001880 */
[----:B------:R-:W-:Y:S05]  /*12c00*/  STG.E.U16 desc[UR26][R60.64+-0xe], R168 ;  /* 0xfffff2a83c007986 */ /* 0x000fea000c10151a */
[----:B------:R-:W-:Y:S01]  /*12c10*/  HMMA.16816.F32 R120, R100, R116, R64 ;  /* 0x000000746478723c */ /* 0x000fe20000001840 */
[----:B------:R-:W-:Y:S01]  /*12c20*/  STG.E.U16 desc[UR26][R58.64+-0x10], R147 ;  /* 0xfffff0933a007986 */ /* 0x000fe2000c10151a */
[----:B------:R-:W-:-:S04]  /*12c30*/  FADD.FTZ R243, R202, R243 ;  /* 0x000000f3caf37221 */ /* 0x000fc80000010000 */
[----:B------:R-:W-:Y:S01]  /*12c40*/  HMMA.16816.F32 R132, R100, R134, R16 ;  /* 0x000000866484723c */ /* 0x000fe20000001810 */
[----:B------:R-:W-:Y:S01]  /*12c50*/  STG.E.U16 desc[UR26][R58.64+-0xe], R146 ;  /* 0xfffff2923a007986 */ /* 0x000fe2000c10151a */
[----:B------:R-:W-:-:S04]  /*12c60*/  FADD.FTZ R245, R226, R3 ;  /* 0x00000003e2f57221 */ /* 0x000fc80000010000 */
[----:B------:R-:W-:Y:S01]  /*12c70*/  HMMA.16816.F32 R124, R100, R126, R68 ;  /* 0x0000007e647c723c */ /* 0x000fe20000001844 */
[----:B------:R1:W-:Y:S01]  /*12c80*/  STG.E.U16 desc[UR26][R56.64+-0x10], R194 ;  /* 0xfffff0c238007986 */ /* 0x0003e2000c10151a */
[----:B------:R-:W-:-:S04]  /*12c90*/  IADD3.X R204, R145, -0x1, RZ, P2, !PT ;  /* 0xffffffff91cc7810 */ /* 0x000fc800017fe4ff */
[----:B------:R-:W-:Y:S01]  /*12ca0*/  HMMA.16816.F32 R116, R100, R118, R52 ;  /* 0x000000766474723c */ /* 0x000fe20000001834 */
[----:B------:R2:W-:Y:S01]  /*12cb0*/  STG.E.U16 desc[UR26][R56.64+-0xe], R193 ;  /* 0xfffff2c138007986 */ /* 0x0005e2000c10151a */
[----:B------:R-:W-:-:S04]  /*12cc0*/  IMAD.MOV.U32 R70, RZ, RZ, R242 ;  /* 0x000000ffff467224 */ /* 0x000fc800078e00f2 */
[----:B------:R-:W-:Y:S01]  /*12cd0*/  HMMA.16816.F32 R112, R100, R12, R48 ;  /* 0x0000000c6470723c */ /* 0x000fe20000001830 */
[----:B------:R-:W-:Y:S02]  /*12ce0*/  IMAD.MOV.U32 R71, RZ, RZ, R244 ;  /* 0x000000ffff477224 */ /* 0x000fe400078e00f4 */
[----:B------:R-:W-:-:S03]  /*12cf0*/  IMAD.MOV.U32 R68, RZ, RZ, R240 ;  /* 0x000000ffff447224 */ /* 0x000fc600078e00f0 */
[----:B------:R-:W-:Y:S01]  /*12d00*/  HMMA.16816.F32 R76, R76, R14, R24 ;  /* 0x0000000e4c4c723c */ /* 0x000fe20000001818 */
[----:B------:R-:W-:-:S05]  /*12d10*/  IMAD.MOV.U32 R69, RZ, RZ, R241 ;  /* 0x000000ffff457224 */ /* 0x000fca00078e00f1 */
[----:B------:R-:W-:Y:S01]  /*12d20*/  HMMA.16816.F32 R100, R100, R14, R40 ;  /* 0x0000000e6464723c */ /* 0x000fe20000001828 */
[----:B-1----:R-:W-:Y:S01]  /*12d30*/  FADD.FTZ R194, R225, R0 ;  /* 0x00000000e1c27221 */ /* 0x002fe20000010000 */
[----:B--2---:R-:W-:Y:S01]  /*12d40*/  FADD.FTZ R193, R227, R2 ;  /* 0x00000002e3c17221 */ /* 0x004fe20000010000 */
[----:B------:R-:W-:-:S06]  /*12d50*/  NOP ;  /* 0x0000000000007918 */ /* 0x000fcc0000000000 */
[----:B------:R-:W-:-:S15]  /*12d60*/  @!P0 BRA `(.L_x_1252) ;  /* 0x0000008800588947 */ /* 0x000fde0003800000 */
        /* <DEDUP_REMOVED lines=13> */
[----:B------:R-:W1:Y:S01]  /*12e40*/  S2R R195, SR_TID.X ;  /* 0x0000000000c37919 */ /* 0x000e620000002100 */
[----:B------:R-:W-:Y:S01]  /*12e50*/  IMAD.U32 R5, RZ, RZ, UR7 ;  /* 0x00000007ff057e24 */ /* 0x000fe2000f8e00ff */
[----:B------:R-:W-:Y:S01]  /*12e60*/  UIADD3 UR4, UR7, UR4, URZ ;  /* 0x0000000407047290 */ /* 0x000fe2000fffe03f */
[----:B------:R-:W-:Y:S02]  /*12e70*/  IMAD.U32 R5, RZ, RZ, UR8 ;  /* 0x00000008ff057e24 */ /* 0x000fe4000f8e00ff */
[----:B------:R-:W4:Y:S03]  /*12e80*/  @!P1 LDC.64 R16, c[0x0][0x220] ;  /* 0x00008800ff109b82 */ /* 0x000f260000000a00 */
[----:B------:R-:W-:Y:S01]  /*12e90*/  IMAD.U32 R0, RZ, RZ, UR4 ;  /* 0x00000004ff007e24 */ /* 0x000fe2000f8e00ff */
[----:B------:R-:W-:-:S02]  /*12ea0*/  @!UP0 UIMAD UR4, UR9, 0x30, URZ ;  /* 0x00000030090488a4 */ /* 0x000fc4000f8e023f */
[----:B------:R-:W-:Y:S02]  /*12eb0*/  UISETP.GE.AND UP0, UPT, UR16, 0x4, UPT ;  /* 0x000000041000788c */ /* 0x000fe4000bf06270 */
[----:B------:R-:W4:Y:S01]  /*12ec0*/  @!P1 LDC.64 R18, c[0x0][0x220] ;  /* 0x00008800ff129b82 */ /* 0x000f220000000a00 */
[----:B-----5:R-:W-:Y:S01]  /*12ed0*/  @P1 STS.128 [R192+0x6000], RZ ;  /* 0x006000ffc0001388 */ /* 0x020fe20000000c00 */
[----:B-1----:R-:W-:-:S05]  /*12ee0*/  IMAD.SHL.U32 R195, R195, 0x2, RZ ;  /* 0x00000002c3c37824 */ /* 0x002fca00078e00ff */
[----:B------:R-:W-:Y:S02]  /*12ef0*/  LOP3.LUT R195, R195, 0x6, RZ, 0xc0, !PT ;  /* 0x00000006c3c37812 */ /* 0x000fe400078ec0ff */
[----:B--2---:R-:W-:-:S04]  /*12f00*/  LEA R2, P0, R4, R202, 0x6 ;  /* 0x000000ca04027211 */ /* 0x004fc800078030ff */
[----:B---3--:R-:W-:Y:S01]  /*12f10*/  LEA.HI.X R3, R4, R227, R0, 0x6, P0 ;  /* 0x000000e304037211 */ /* 0x008fe200000f3400 */
[----:B------:R-:W-:Y:S01]  /*12f20*/  IMAD.U32 R4, RZ, RZ, UR9 ;  /* 0x00000009ff047e24 */ /* 0x000fe2000f8e00ff */
[----:B------:R-:W-:Y:S02]  /*12f30*/  @!P1 LEA R7, P0, R7, R2, 0x5 ;  /* 0x0000000207079211 */ /* 0x000fe400078028ff */
[C---:B------:R-:W-:Y:S02]  /*12f40*/  @!P1 IADD3 R0, P3, R2.reuse, UR24, RZ ;  /* 0x0000001802009c10 */ /* 0x040fe4000ff7e0ff */
[----:B------:R-:W-:Y:S01]  /*12f50*/  @!P1 LEA.HI.X R12, R5, R3, R4, 0x5, P0 ;  /* 0x00000003050c9211 */ /* 0x000fe200000f2c04 */
[----:B------:R-:W-:Y:S01]  /*12f60*/  IMAD.U32 R4, RZ, RZ, UR8 ;  /* 0x00000008ff047e24 */ /* 0x000fe2000f8e00ff */
[----:B------:R-:W-:Y:S02]  /*12f70*/  @!P1 LEA R10, P4, R2, R10, 0x1 ;  /* 0x0000000a020a9211 */ /* 0x000fe400078808ff */
        /* <DEDUP_REMOVED lines=21> */
[----:B------:R-:W-:Y:S03]  /*130d0*/  @P1 STS.128 [R192+0x7000], RZ ;  /* 0x007000ffc0001388 */ /* 0x000fe60000000c00 */
[C---:B------:R-:W-:Y:S01]  /*130e0*/  ISETP.GE.AND P6, PT, R0.reuse, R44, PT ;  /* 0x0000002c0000720c */ /* 0x040fe20003fc6270 */
[----:B------:R-:W-:Y:S01]  /*130f0*/  @!PT LDS RZ, [RZ] ;  /* 0x00000000fffff984 */ /* 0x000fe20000000800 */
[----:B------:R-:W-:Y:S01]  /*13100*/  @!PT LDS RZ, [RZ] ;  /* 0x00000000fffff984 */ /* 0x000fe20000000800 */
[----:B------:R-:W-:Y:S01]  /*13110*/  @!PT LDS RZ, [RZ] ;  /* 0x00000000fffff984 */ /* 0x000fe20000000800 */
[----:B------:R2:W-:Y:S01]  /*13120*/  @!P1 LDGSTS.E.BYPASS.LTC128B.128 [R192+0x7000], desc[UR26][R6.64] ;  /* 0x0700000006c09fae */ /* 0x0005e2000b901d5a */
[----:B------:R-:W-:-:S02]  /*13130*/  ISETP.GE.AND P5, PT, R0, R45, PT ;  /* 0x0000002d0000720c */ /* 0x000fc40003fa6270 */
[C---:B------:R-:W-:Y:S01]  /*13140*/  ISETP.GE.AND P3, PT, R0.reuse, R47, PT ;  /* 0x0000002f0000720c */ /* 0x040fe20003f66270 */
[----:B------:R-:W-:Y:S01]  /*13150*/  @P1 STS.128 [R192+0x7800], RZ ;  /* 0x007800ffc0001388 */ /* 0x000fe20000000c00 */
[----:B------:R-:W-:-:S03]  /*13160*/  ISETP.GE.AND P2, PT, R0, R46, PT ;  /* 0x0000002e0000720c */ /* 0x000fc60003f46270 */
[----:B------:R-:W-:Y:S01]  /*13170*/  @!PT LDS RZ, [RZ] ;  /* 0x00000000fffff984 */ /* 0x000fe20000000800 */
[----:B------:R-:W-:Y:S01]  /*13180*/  @!PT LDS RZ, [RZ] ;  /* 0x00000000fffff984 */ /* 0x000fe20000000800 */
[----:B------:R-:W-:Y:S01]  /*13190*/  @!PT LDS RZ, [RZ] ;  /* 0x00000000fffff984 */ /* 0x000fe20000000800 */
[----:B------:R3:W-:Y:S04]  /*131a0*/  @!P1 LDGSTS.E.BYPASS.LTC128B.128 [R192+0x7800], desc[UR26][R2.64] ;  /* 0x0780000002c09fae */ /* 0x0007e8000b901d5a */
[----:B------:R-:W-:Y:S04]  /*131b0*/  LDSM.16.M88.4 R12, [R183] ;  /* 0x00000000b70c783b */ /* 0x000fe80000000200 */
[----:B------:R-:W4:Y:S04]  /*131c0*/  LDSM.16.M88.4 R28, [R176+0x4000] ;  /* 0x00400000b01c783b */ /* 0x000f280000000200 */
[----:B------:R-:W3:Y:S04]  /*131d0*/  LDSM.16.M88.4 R24, [R176+0x4800] ;  /* 0x00480000b018783b */ /* 0x000ee80000000200 */
[----:B------:R-:W3:Y:S04]  /*131e0*/  LDSM.16.M88.4 R16, [R176+0x5000] ;  /* 0x00500000b010783b */ /* 0x000ee80000000200 */
[----:B------:R-:W3:Y:S04]  /*131f0*/  LDSM.16.M88.4 R32, [R176+0x5800] ;  /* 0x00580000b020783b */ /* 0x000ee80000000200 */
[----:B-1----:R-:W1:Y:S04]  /*13200*/  LDSM.16.M88.4 R8, [R183+0x2000] ;  /* 0x00200000b708783b */ /* 0x002e680000000200 */
[----:B------:R-:W-:Y:S04]  /*13210*/  LDSM.16.M88.4 R52, [R182+0x5800] ;  /* 0x00580000b634783b */ /* 0x000fe80000000200 */
[----:B------:R-:W1:Y:S04]  /*13220*/  LDSM.16.M88.4 R20, [R186+0x2000] ;  /* 0x00200000ba14783b */ /* 0x000e680000000200 */
[----:B--2---:R-:W-:Y:S04]  /*13230*/  LDSM.16.M88.4 R4, [R186] ;  /* 0x00000000ba04783b */ /* 0x004fe80000000200 */
[----:B------:R-:W2:Y:S04]  /*13240*/  LDSM.16.M88.4 R36, [R182+0x4000] ;  /* 0x00400000b624783b */ /* 0x000ea80000000200 */
[----:B------:R-:W2:Y:S01]  /*13250*/  LDSM.16.M88.4 R48, [R182+0x4800] ;  /* 0x00480000b630783b */ /* 0x000ea20000000200 */
[C---:B----4-:R-:W-:Y:S03]  /*13260*/  HMMA.16816.F32 R152, R12.reuse, R28, RZ ;  /* 0x0000001c0c98723c */ /* 0x050fe600000018ff */
[----:B------:R-:W4:Y:S04]  /*13270*/  LDSM.16.M88.4 R40, [R182+0x5000] ;  /* 0x00500000b628783b */ /* 0x000f280000000200 */
[----:B------:R-:W-:Y:S01]  /*13280*/  LDSM.16.M88.4 R224, [R188] ;  /* 0x00000000bce0783b */ /* 0x000fe20000000200 */
[C---:B---3--:R-:W-:Y:S03]  /*13290*/  HMMA.16816.F32 R172, R12.reuse, R24, RZ ;  /* 0x000000180cac723c */ /* 0x048fe600000018ff */
[----:B------:R-:W-:Y:S03]  /*132a0*/  LDSM.16.M88.4 R216, [R189] ;  /* 0x00000000bdd8783b */ /* 0x000fe60000000200 */
[C---:B------:R-:W-:Y:S01]  /*132b0*/  HMMA.16816.F32 R164, R12.reuse, R16, RZ ;  /* 0x000000100ca4723c */ /* 0x040fe200000018ff */
[----:B------:R-:W0:Y:S05]  /*132c0*/  LDGDEPBAR ;  /* 0x00000000000079af */ /* 0x000e2a0000000000 */
[C---:B------:R-:W-:Y:S06]  /*132d0*/  HMMA.16816.F32 R156, R12.reuse, R32, RZ ;  /* 0x000000200c9c723c */ /* 0x040fec00000018ff */
[C---:B------:R-:W-:Y:S06]  /*132e0*/  HMMA.16816.F32 R196, R12.reuse, R30, RZ ;  /* 0x0000001e0cc4723c */ /* 0x040fec00000018ff */
[C---:B------:R-:W-:Y:S06]  /*132f0*/  HMMA.16816.F32 R168, R12.reuse, R26, RZ ;  /* 0x0000001a0ca8723c */ /* 0x040fec00000018ff */
[C---:B------:R-:W-:Y:S06]  /*13300*/  HMMA.16816.F32 R160, R12.reuse, R18, RZ ;  /* 0x000000120ca0723c */ /* 0x040fec00000018ff */
[----:B------:R-:W-:Y:S06]  /*13310*/  HMMA.16816.F32 R148, R12, R34, RZ ;  /* 0x000000220c94723c */ /* 0x000fec00000018ff */
[C---:B-1----:R-:W-:Y:S06]  /*13320*/  HMMA.16816.F32 R12, R8.reuse, R32, RZ ;  /* 0x00000020080c723c */ /* 0x042fec00000018ff */
[C---:B------:R-:W-:Y:S06]  /*13330*/  HMMA.16816.F32 R140, R8.reuse, R28, RZ ;  /* 0x0000001c088c723c */ /* 0x040fec00000018ff */
[C---:B------:R-:W-:Y:S01]  /*13340*/  HMMA.16816.F32 R72, R8.reuse, R30, RZ ;  /* 0x0000001e0848723c */ /* 0x040fe200000018ff */
[----:B------:R-:W-:Y:S05]  /*13350*/  LDSM.16.M88.4 R28, [R187] ;  /* 0x00000000bb1c783b */ /* 0x000fea0000000200 */
[----:B------:R-:W-:Y:S06]  /*13360*/  HMMA.16816.F32 R56, R8, R16, RZ ;  /* 0x000000100838723c */ /* 0x000fec00000018ff */
[----:B------:R-:W-:Y:S01]  /*13370*/  HMMA.16816.F32 R236, R20, R52, R12 ;  /* 0x0000003414ec723c */ /* 0x000fe2000000180c */
[----:B------:R-:W-:Y:S05]  /*13380*/  LDSM.16.M88.4 R12, [R184+0x2000] ;  /* 0x00200000b80c783b */ /* 0x000fea0000000200 */
[C---:B------:R-:W-:Y:S01]  /*13390*/  HMMA.16816.F32 R60, R8.reuse, R18, RZ ;  /* 0x00000012083c723c */ /* 0x040fe200000018ff */
[----:B------:R-:W1:Y:S05]  /*133a0*/  LDSM.16.M88.4 R16, [R184] ;  /* 0x00000000b810783b */ /* 0x000e6a0000000200 */
[C---:B------:R-:W-:Y:S06]  /*133b0*/  HMMA.16816.F32 R64, R8.reuse, R24, RZ ;  /* 0x000000180840723c */ /* 0x040fec00000018ff */
[C---:B------:R-:W-:Y:S01]  /*133c0*/  HMMA.16816.F32 R68, R8.reuse, R26, RZ ;  /* 0x0000001a0844723c */ /* 0x040fe200000018ff */
[----:B------:R-:W3:Y:S05]  /*133d0*/  LDSM.16.M88.4 R24, [R190] ;  /* 0x00000000be18783b */ /* 0x000eea0000000200 */
[----:B------:R-:W-:Y:S01]  /*133e0*/  HMMA.16816.F32 R228, R8, R34, RZ ;  /* 0x0000002208e4723c */ /* 0x000fe200000018ff */
[----:B------:R-:W-:-:S02]  /*133f0*/  IMAD.MOV.U32 R3, RZ, RZ, R237 ;  /* 0x000000ffff037224 */ /* 0x000fc400078e00ed */
[----:B------:R-:W-:Y:S02]  /*13400*/  IMAD.MOV.U32 R2, RZ, RZ, R236 ;  /* 0x000000ffff027224 */ /* 0x000fe400078e00ec */
[----:B------:R-:W-:Y:S01]  /*13410*/  IMAD.MOV.U32 R223, RZ, RZ, R238 ;  /* 0x000000ffffdf7224 */ /* 0x000fe200078e00ee */
[----:B--2---:R-:W-:Y:S01]  /*13420*/  HMMA.16816.F32 R8, R4, R36, R152 ;  /* 0x000000240408723c */ /* 0x004fe20000001898 */
[----:B------:R-:W-:-:S05]  /*13430*/  IMAD.MOV.U32 R222, RZ, RZ, R239 ;  /* 0x000000ffffde7224 */ /* 0x000fca00078e00ef */
[C---:B------:R-:W-:Y:S06]  /*13440*/  HMMA.16816.F32 R196, R4.reuse, R38, R196 ;  /* 0x0000002604c4723c */ /* 0x040fec00000018c4 */
[C---:B------:R-:W-:Y:S06]  /*13450*/  HMMA.16816.F32 R172, R4.reuse, R48, R172 ;  /* 0x0000003004ac723c */ /* 0x040fec00000018ac */
[C---:B----4-:R-:W-:Y:S06]  /*13460*/  HMMA.16816.F32 R204, R4.reuse, R40, R164 ;  /* 0x0000002804cc723c */ /* 0x050fec00000018a4 */
[C---:B------:R-:W-:Y:S01]  /*13470*/  HMMA.16816.F32 R200, R4.reuse, R52, R156 ;  /* 0x0000003404c8723c */ /* 0x040fe2000000189c */
[----:B------:R-:W-:Y:S05]  /*13480*/  LDSM.16.M88.4 R156, [R181+0x1000] ;  /* 0x00100000b59c783b */ /* 0x000fea0000000200 */
[C---:B------:R-:W-:Y:S01]  /*13490*/  HMMA.16816.F32 R212, R4.reuse, R50, R168 ;  /* 0x0000003204d4723c */ /* 0x040fe200000018a8 */
[----:B------:R-:W-:Y:S05]  /*134a0*/  LDSM.16.M88.4 R168, [R181+0x1800] ;  /* 0x00180000b5a8783b */ /* 0x000fea0000000200 */
[C---:B------:R-:W-:Y:S06]  /*134b0*/  HMMA.16816.F32 R208, R4.reuse, R42, R160 ;  /* 0x0000002a04d0723c */ /* 0x040fec00000018a0 */
[----:B------:R-:W-:Y:S01]  /*134c0*/  HMMA.16816.F32 R32, R4, R54, R148 ;  /* 0x000000360420723c */ /* 0x000fe20000001894 */
[----:B------:R-:W-:Y:S05]  /*134d0*/  LDSM.16.M88.4 R4, [R185] ;  /* 0x00000000b904783b */ /* 0x000fea0000000200 */
[C---:B------:R-:W-:Y:S06]  /*134e0*/  HMMA.16816.F32 R248, R20.reuse, R40, R56 ;  /* 0x0000002814f8723c */ /* 0x040fec0000001838 */
[C---:B------:R-:W-:Y:S01]  /*134f0*/  HMMA.16816.F32 R236, R20.reuse, R42, R60 ;  /* 0x0000002a14ec723c */ /* 0x040fe2000000183c */
[----:B------:R-:W2:Y:S05]  /*13500*/  LDSM.16.M88.4 R40, [R181] ;  /* 0x00000000b528783b */ /* 0x000eaa0000000200 */
[C---:B------:R-:W-:Y:S06]  /*13510*/  HMMA.16816.F32 R160, R20.reuse, R48, R64 ;  /* 0x0000003014a0723c */ /* 0x040fec0000001840 */
[C---:B------:R-:W-:Y:S01]  /*13520*/  HMMA.16816.F32 R148, R20.reuse, R50, R68 ;  /* 0x000000321494723c */ /* 0x040fe20000001844 */
[----:B------:R-:W4:Y:S05]  /*13530*/  LDSM.16.M88.4 R48, [R181+0x800] ;  /* 0x00080000b530783b */ /* 0x000f2a0000000200 */
[----:B------:R-:W-:Y:S06]  /*13540*/  HMMA.16816.F32 R164, R20, R36, R140 ;  /* 0x0000002414a4723c */ /* 0x000fec000000188c */
[----:B-1----:R-:W-:Y:S01]  /*13550*/  HMMA.16816.F32 R140, R16, R28, R8 ;  /* 0x0000001c108c723c */ /* 0x002fe20000001808 */
[----:B------:R-:W1:Y:S01]  /*13560*/  LDSM.16.M88.4 R8, [R185+0x2000] ;  /* 0x00200000b908783b */ /* 0x000e620000000200 */
[----:B------:R-:W-:-:S04]  /*13570*/  DEPBAR.LE SB0, 0x0 ;  /* 0x000080000000791a */ /* 0x000fc80000000000 */
[----:B------:R-:W-:Y:S06]  /*13580*/  HMMA.16816.F32 R152, R20, R38, R72 ;  /* 0x000000261498723c */ /* 0x000fec0000001848 */
[C---:B------:R-:W-:Y:S06]  /*13590*/  HMMA.16816.F32 R72, R16.reuse, R30, R196 ;  /* 0x0000001e1048723c */ /* 0x040fec00000018c4 */
[C---:B---3--:R-:W-:Y:S06]  /*135a0*/  HMMA.16816.F32 R68, R16.reuse, R24, R172 ;  /* 0x000000181044723c */ /* 0x048fec00000018ac */
[C---:B------:R-:W-:Y:S06]  /*135b0*/  HMMA.16816.F32 R36, R16.reuse, R224, R200 ;  /* 0x000000e01024723c */ /* 0x040fec00000018c8 */
[----:B------:R-:W-:Y:S06]  /*135c0*/  HMMA.16816.F32 R64, R16, R26, R212 ;  /* 0x0000001a1040723c */ /* 0x000fec00000018d4 */
[----:B------:R-:W-:Y:S01]  /*135d0*/  HMMA.16816.F32 R228, R20, R54, R228 ;  /* 0x0000003614e4723c */ /* 0x000fe200000018e4 */
[----:B------:R-:W-:-:S02]  /*135e0*/  IMAD.MOV.U32 R215, RZ, RZ, R2 ;  /* 0x000000ffffd77224 */ /* 0x000fc400078e0002 */
[----:B------:R-:W-:-:S03]  /*135f0*/  VIADD R2, R0, 0x38 ;  /* 0x0000003800027836 */ /* 0x000fc60000000000 */
[C---:B------:R-:W-:Y:S01]  /*13600*/  HMMA.16816.F32 R60, R16.reuse, R216, R204 ;  /* 0x000000d8103c723c */ /* 0x040fe200000018cc */
[C---:B------:R-:W-:Y:S02]  /*13610*/  VIADD R21, R0.reuse, 0x9 ;  /* 0x0000000900157836 */ /* 0x040fe40000000000 */
[C---:B------:R-:W-:Y:S02]  /*13620*/  VIADD R23, R0.reuse, 0x1 ;  /* 0x0000000100177836 */ /* 0x040fe40000000000 */
[C---:B------:R-:W-:Y:S01]  /*13630*/  VIADD R22, R0.reuse, 0x8 ;  /* 0x0000000800167836 */ /* 0x040fe20000000000 */
[C---:B------:R-:W-:Y:S01]  /*13640*/  HMMA.16816.F32 R56, R16.reuse, R218, R208 ;  /* 0x000000da1038723c */ /* 0x040fe200000018d0 */
[----:B------:R-:W-:Y:S01]  /*13650*/  VIADD R20, R0, 0x10 ;  /* 0x0000001000147836 */ /* 0x000fe20000000000 */
[-C--:B------:R-:W-:Y:S01]  /*13660*/  ISETP.GE.AND P0, PT, R23, R44.reuse, PT ;  /* 0x0000002c1700720c */ /* 0x080fe20003f06270 */
[----:B------:R-:W-:Y:S01]  /*13670*/  IMAD.MOV.U32 R207, RZ, RZ, R3 ;  /* 0x000000ffffcf7224 */ /* 0x000fe200078e0003 */
[----:B------:R-:W-:Y:S01]  /*13680*/  ISETP.GE.AND P4, PT, R22, R44, PT ;  /* 0x0000002c1600720c */ /* 0x000fe20003f86270 */
[----:B------:R-:W-:Y:S01]  /*13690*/  VIADD R3, R0, 0x31 ;  /* 0x0000003100037836 */ /* 0x000fe20000000000 */
[----:B------:R-:W-:Y:S06]  /*136a0*/  HMMA.16816.F32 R32, R16, R226, R32 ;  /* 0x000000e21020723c */ /* 0x000fec0000001820 */
[----:B--2---:R-:W-:Y:S06]  /*136b0*/  HMMA.16816.F32 R52, R4, R40, R140 ;  /* 0x000000280434723c */ /* 0x004fec000000188c */
[----:B------:R-:W-:Y:S06]  /*136c0*/  HMMA.16816.F32 R16, R12, R28, R164 ;  /* 0x0000001c0c10723c */ /* 0x000fec00000018a4 */
[C---:B------:R-:W-:Y:S06]  /*136d0*/  HMMA.16816.F32 R140, R4.reuse, R42, R72 ;  /* 0x0000002a048c723c */ /* 0x040fec0000001848 */
[----:B----4-:R-:W-:Y:S06]  /*136e0*/  HMMA.16816.F32 R72, R4, R48, R68 ;  /* 0x000000300448723c */ /* 0x010fec0000001844 */
[----:B------:R-:W-:Y:S06]  /*136f0*/  HMMA.16816.F32 R196, R12, R26, R148 ;  /* 0x0000001a0cc4723c */ /* 0x000fec0000001894 */
[C---:B------:R-:W-:Y:S06]  /*13700*/  HMMA.16816.F32 R64, R4.reuse, R50, R64 ;  /* 0x000000320440723c */ /* 0x040fec0000001840 */
[----:B------:R-:W-:Y:S06]  /*13710*/  HMMA.16816.F32 R148, R4, R168, R36 ;  /* 0x000000a80494723c */ /* 0x000fec0000001824 */
[----:B------:R-:W-:Y:S01]  /*13720*/  HMMA.16816.F32 R172, R12, R24, R160 ;  /* 0x000000180cac723c */ /* 0x000fe200000018a0 */
[----:B------:R-:W-:-:S02]  /*13730*/  I2FP.F32.S32 R39, R0 ;  /* 0x0000000000277245 */ /* 0x000fc40000201400 */
[----:B------:R-:W-:Y:S02]  /*13740*/  I2FP.F32.S32 R36, R21 ;  /* 0x0000001500247245 */ /* 0x000fe40000201400 */
[----:B------:R-:W-:Y:S01]  /*13750*/  I2FP.F32.S32 R38, R23 ;  /* 0x0000001700267245 */ /* 0x000fe20000201400 */
[----:B------:R-:W-:Y:S01]  /*13760*/  HMMA.16816.F32 R60, R4, R156, R60 ;  /* 0x0000009c043c723c */ /* 0x000fe2000000183c */
[----:B------:R-:W-:Y:S01]  /*13770*/  FFMA.FTZ R24, R39, UR18, R52 ;  /* 0x0000001227187c23 */ /* 0x000fe20008010034 */
[----:B------:R-:W-:Y:S02]  /*13780*/  I2FP.F32.S32 R37, R22 ;  /* 0x0000001600257245 */ /* 0x000fe40000201400 */
[C---:B------:R-:W-:Y:S01]  /*13790*/  FFMA.FTZ R25, R38.reuse, UR18, R53 ;  /* 0x0000001226197c23 */ /* 0x040fe20008010035 */
[----:B------:R-:W-:Y:S01]  /*137a0*/  FFMA.FTZ R55, R38, UR18, R55 ;  /* 0x0000001226377c23 */ /* 0x000fe20008010037 */
[----:B-1----:R-:W-:Y:S01]  /*137b0*/  HMMA.16816.F32 R160, R8, R40, R16 ;  /* 0x0000002808a0723c */ /* 0x002fe20000001810 */
[----:B------:R-:W-:Y:S01]  /*137c0*/  FSEL R146, R24, -INF , !P6 ;  /* 0xff80000018927808 */ /* 0x000fe20007000000 */
[----:B------:R-:W-:Y:S01]  /*137d0*/  FFMA.FTZ R24, R36, UR18, R141 ;  /* 0x0000001224187c23 */ /* 0x000fe2000801008d */
[-C--:B------:R-:W-:Y:S01]  /*137e0*/  ISETP.GE.AND P6, PT, R21, R44.reuse, PT ;  /* 0x0000002c1500720c */ /* 0x080fe20003fc6270 */
[----:B------:R-:W-:Y:S01]  /*137f0*/  FFMA.FTZ R26, R37, UR18, R140 ;  /* 0x00000012251a7c23 */ /* 0x000fe2000801008c */
[----:B------:R-:W-:Y:S01]  /*13800*/  FSEL R140, R25, -INF , !P0 ;  /* 0xff800000198c7808 */ /* 0x000fe20004000000 */
[----:B------:R-:W-:Y:S01]  /*13810*/  HMMA.16816.F32 R56, R4, R158, R56 ;  /* 0x0000009e0438723c */ /* 0x000fe20000001838 */
[----:B------:R-:W-:Y:S01]  /*13820*/  VIADD R19, R0, 0x11 ;  /* 0x0000001100137836 */ /* 0x000fe20000000000 */
[----:B------:R-:W-:Y:S01]  /*13830*/  FSEL R191, R24, -INF , !P6 ;  /* 0xff80000018bf7808 */ /* 0x000fe20007000000 */
[----:B------:R-:W-:Y:S01]  /*13840*/  VIADD R17, R0, 0x19 ;  /* 0x0000001900117836 */ /* 0x000fe20000000000 */
[----:B------:R-:W-:Y:S01]  /*13850*/  FSEL R147, R26, -INF , !P4 ;  /* 0xff8000001a937808 */ /* 0x000fe20006000000 */
[C---:B------:R-:W-:Y:S01]  /*13860*/  VIADD R18, R0.reuse, 0x18 ;  /* 0x0000001800127836 */ /* 0x040fe20000000000 */
[----:B------:R-:W-:Y:S01]  /*13870*/  HMMA.16816.F32 R164, R12, R30, R152 ;  /* 0x0000001e0ca4723c */ /* 0x000fe20000001898 */
[----:B------:R-:W-:Y:S01]  /*13880*/  BAR.SYNC.DEFER_BLOCKING 0x0 ;  /* 0x0000000000007b1d */ /* 0x000fe20000010000 */
[-C--:B------:R-:W-:Y:S01]  /*13890*/  ISETP.GE.AND P4, PT, R19, R44.reuse, PT ;  /* 0x0000002c1300720c */ /* 0x080fe20003f86270 */
[----:B------:R-:W-:Y:S01]  /*138a0*/  VIADD R16, R0, 0x20 ;  /* 0x0000002000107836 */ /* 0x000fe20000000000 */
[-C--:B------:R-:W-:Y:S01]  /*138b0*/  ISETP.GE.AND P0, PT, R20, R44.reuse, PT ;  /* 0x0000002c1400720c */ /* 0x080fe20003f06270 */
[----:B------:R-:W-:Y:S01]  /*138c0*/  FFMA.FTZ R53, R36, UR18, R143 ;  /* 0x0000001224357c23 */ /* 0x000fe2000801008f */
[----:B------:R-:W-:Y:S01]  /*138d0*/  HMMA.16816.F32 R152, R4, R170, R32 ;  /* 0x000000aa0498723c */ /* 0x000fe20000001820 */
[----:B------:R-:W-:-:S02]  /*138e0*/  ISETP.GE.AND P6, PT, R18, R44, PT ;  /* 0x0000002c1200720c */ /* 0x000fc40003fc6270 */
[----:B------:R-:W-:-:S04]  /*138f0*/  I2FP.F32.S32 R31, R16 ;  /* 0x00000010001f7245 */ /* 0x000fc80000201400 */
[----:B------:R-:W-:Y:S01]  /*13900*/  I2FP.F32.S32 R34, R19 ;  /* 0x0000001300227245 */ /* 0x000fe20000201400 */
[C---:B------:R-:W-:Y:S01]  /*13910*/  VIADD R7, R0.reuse, 0x21 ;  /* 0x0000002100077836 */ /* 0x040fe20000000000 */
[----:B------:R-:W-:Y:S01]  /*13920*/  I2FP.F32.S32 R35, R20 ;  /* 0x0000001400237245 */ /* 0x000fe20000201400 */
[----:B------:R-:W-:Y:S01]  /*13930*/  VIADD R6, R0, 0x28 ;  /* 0x0000002800067836 */ /* 0x000fe20000000000 */
[----:B------:R-:W-:Y:S01]  /*13940*/  I2FP.F32.S32 R32, R17 ;  /* 0x0000001100207245 */ /* 0x000fe20000201400 */
[----:B------:R-:W-:Y:S01]  /*13950*/  FFMA.FTZ R24, R34, UR18, R73 ;  /* 0x0000001222187c23 */ /* 0x000fe20008010049 */
[----:B------:R-:W-:Y:S01]  /*13960*/  I2FP.F32.S32 R33, R18 ;  /* 0x0000001200217245 */ /* 0x000fe20000201400 */
[----:B------:R-:W-:Y:S01]  /*13970*/  FFMA.FTZ R25, R35, UR18, R72 ;  /* 0x0000001223197c23 */ /* 0x000fe20008010048 */
[----:B------:R-:W-:Y:S01]  /*13980*/  I2FP.F32.S32 R30, R7 ;  /* 0x00000007001e7245 */ /* 0x000fe20000201400 */
[----:B------:R-:W-:Y:S01]  /*13990*/  VIADD R4, R0, 0x30 ;  /* 0x0000003000047836 */ /* 0x000fe20000000000 */
[----:B------:R-:W-:Y:S01]  /*139a0*/  FSEL R200, R24, -INF , !P4 ;  /* 0xff80000018c87808 */ /* 0x000fe20006000000 */
[----:B------:R-:W-:Y:S01]  /*139b0*/  FFMA.FTZ R24, R32, UR18, R65 ;  /* 0x0000001220187c23 */ /* 0x000fe20008010041 */
[----:B------:R-:W-:Y:S01]  /*139c0*/  FSEL R195, R25, -INF , !P0 ;  /* 0xff80000019c37808 */ /* 0x000fe20004000000 */
[----:B------:R-:W-:Y:S01]  /*139d0*/  FFMA.FTZ R25, R33, UR18, R64 ;  /* 0x0000001221197c23 */ /* 0x000fe20008010040 */
[----:B------:R-:W-:Y:S01]  /*139e0*/  ISETP.GE.AND P0, PT, R17, R44, PT ;  /* 0x0000002c1100720c */ /* 0x000fe20003f06270 */
[C---:B------:R-:W-:Y:S01]  /*139f0*/  VIADD R5, R0.reuse, 0x29 ;  /* 0x0000002900057836 */ /* 0x040fe20000000000 */
[----:B------:R-:W-:Y:S01]  /*13a00*/  I2FP.F32.S32 R29, R6 ;  /* 0x00000006001d7245 */ /* 0x000fe20000201400 */
[----:B------:R-:W-:Y:S01]  /*13a10*/  VIADD R0, R0, 0x39 ;  /* 0x0000003900007836 */ /* 0x000fe20000000000 */
[----:B------:R-:W-:Y:S01]  /*13a20*/  FSEL R201, R24, -INF , !P0 ;  /* 0xff80000018c97808 */ /* 0x000fe20004000000 */
[----:B------:R-:W-:Y:S01]  /*13a30*/  FFMA.FTZ R24, R30, UR18, R61 ;  /* 0x000000121e187c23 */ /* 0x000fe2000801003d */
[----:B------:R-:W-:Y:S01]  /*13a40*/  FSEL R202, R25, -INF , !P6 ;  /* 0xff80000019ca7808 */ /* 0x000fe20007000000 */
[----:B------:R-:W-:Y:S01]  /*13a50*/  FFMA.FTZ R25, R31, UR18, R60 ;  /* 0x000000121f197c23 */ /* 0x000fe2000801003c */
[----:B------:R-:W-:Y:S01]  /*13a60*/  ISETP.GE.AND P6, PT, R7, R44, PT ;  /* 0x0000002c0700720c */ /* 0x000fe20003fc6270 */
[----:B------:R-:W-:Y:S01]  /*13a70*/  FFMA.FTZ R26, R29, UR18, R56 ;  /* 0x000000121d1a7c23 */ /* 0x000fe20008010038 */
[----:B------:R-:W-:Y:S01]  /*13a80*/  I2FP.F32.S32 R27, R4 ;  /* 0x00000004001b7245 */ /* 0x000fe20000201400 */
[----:B------:R-:W-:Y:S01]  /*13a90*/  FFMA.FTZ R56, R39, UR18, R54 ;  /* 0x0000001227387c23 */ /* 0x000fe20008010036 */
[-C--:B------:R-:W-:Y:S01]  /*13aa0*/  ISETP.GE.AND P4, PT, R16, R44.reuse, PT ;  /* 0x0000002c1000720c */ /* 0x080fe20003f86270 */
[----:B------:R-:W-:Y:S01]  /*13ab0*/  HMMA.16816.F32 R68, R8, R42, R164 ;  /* 0x0000002a0844723c */ /* 0x000fe200000018a4 */
        /* <DEDUP_REMOVED lines=10> */
[----:B------:R-:W-:Y:S01]  /*13b60*/  FSEL R205, R26, -INF , !P0 ;  /* 0xff8000001acd7808 */ /* 0x000fe20004000000 */
[----:B------:R-:W-:Y:S01]  /*13b70*/  FFMA.FTZ R42, R32, UR18, R67 ;  /* 0x00000012202a7c23 */ /* 0x000fe20008010043 */
[----:B------:R-:W-:Y:S01]  /*13b80*/  ISETP.GE.AND P4, PT, R5, R44, PT ;  /* 0x0000002c0500720c */ /* 0x000fe20003f86270 */
[----:B------:R-:W-:Y:S01]  /*13b90*/  FFMA.FTZ R40, R30, UR18, R63 ;  /* 0x000000121e287c23 */ /* 0x000fe2000801003f */
[----:B------:R-:W-:Y:S01]  /*13ba0*/  I2FP.F32.S32 R26, R3 ;  /* 0x00000003001a7245 */ /* 0x000fe20000201400 */
[----:B------:R-:W-:Y:S01]  /*13bb0*/  FFMA.FTZ R60, R28, UR18, R59 ;  /* 0x000000121c3c7c23 */ /* 0x000fe2000801003b */
[----:B------:R-:W-:Y:S01]  /*13bc0*/  FSEL R213, R24, -INF , !P6 ;  /* 0xff80000018d57808 */ /* 0x000fe20007000000 */
[----:B------:R-:W-:Y:S01]  /*13bd0*/  FFMA.FTZ R24, R29, UR18, R58 ;  /* 0x000000121d187c23 */ /* 0x000fe2000801003a */
[----:B------:R-:W-:Y:S01]  /*13be0*/  FSEL R206, R25, -INF , !P4 ;  /* 0xff80000019ce7808 */ /* 0x000fe20006000000 */
        /* <DEDUP_REMOVED lines=9> */
[----:B------:R-:W-:Y:S01]  /*13c80*/  ISETP.GE.AND P4, PT, R2, R44, PT ;  /* 0x0000002c0200720c */ /* 0x000fe20003f86270 */
[----:B------:R-:W-:Y:S01]  /*13c90*/  HMMA.16816.F32 R64, R12, R218, R236 ;  /* 0x000000da0c40723c */ /* 0x000fe200000018ec */
[----:B------:R-:W-:-:S02]  /*13ca0*/  ISETP.GE.AND P0, PT, R23, R45, PT ;  /* 0x0000002d1700720c */ /* 0x000fc40003f06270 */
[-C--:B------:R-:W-:Y:S02]  /*13cb0*/  ISETP.GE.AND P5, PT, R21, R45.reuse, PT ;  /* 0x0000002d1500720c */ /* 0x080fe40003fa6270 */
[----:B------:R-:W-:Y:S01]  /*13cc0*/  ISETP.GE.AND P6, PT, R0, R44, PT ;  /* 0x0000002c0000720c */ /* 0x000fe20003fc6270 */
[----:B------:R-:W-:Y:S01]  /*13cd0*/  FFMA.FTZ R44, R34, UR18, R75 ;  /* 0x00000012222c7c23 */ /* 0x000fe2000801004b */
[----:B------:R-:W-:Y:S02]  /*13ce0*/  FSEL R212, R57, -INF , !P4 ;  /* 0xff80000039d47808 */ /* 0x000fe40006000000 */
[----:B------:R-:W-:Y:S02]  /*13cf0*/  FSEL R73, R55, -INF , !P0 ;  /* 0xff80000037497808 */ /* 0x000fe40004000000 */
[----:B------:R-:W-:Y:S02]  /*13d00*/  FSEL R75, R53, -INF , !P5 ;  /* 0xff800000354b7808 */ /* 0x000fe40006800000 */
[----:B------:R-:W-:-:S02]  /*13d10*/  ISETP.GE.AND P4, PT, R22, R45, PT ;  /* 0x0000002d1600720c */ /* 0x000fc40003f86270 */
[-C--:B------:R-:W-:Y:S02]  /*13d20*/  ISETP.GE.AND P0, PT, R20, R45.reuse, PT ;  /* 0x0000002d1400720c */ /* 0x080fe40003f06270 */
[-C--:B------:R-:W-:Y:S02]  /*13d30*/  ISETP.GE.AND P5, PT, R18, R45.reuse, PT ;  /* 0x0000002d1200720c */ /* 0x080fe40003fa6270 */
[----:B------:R-:W-:Y:S02]  /*13d40*/  FSEL R74, R54, -INF , !P4 ;  /* 0xff800000364a7808 */ /* 0x000fe40006000000 */
[----:B------:R-:W-:Y:S02]  /*13d50*/  FSEL R141, R52, -INF , !P0 ;  /* 0xff800000348d7808 */ /* 0x000fe40004000000 */
[----:B------:R-:W-:Y:S01]  /*13d60*/  FSEL R142, R43, -INF , !P5 ;  /* 0xff8000002b8e7808 */ /* 0x000fe20006800000 */
[----:B------:R-:W-:Y:S01]  /*13d70*/  HMMA.16816.F32 R52, R8, R48, R172 ;  /* 0x000000300834723c */ /* 0x000fe200000018ac */
[----:B------:R-:W-:-:S02]  /*13d80*/  ISETP.GE.AND P4, PT, R19, R45, PT ;  /* 0x0000002d1300720c */ /* 0x000fc40003f86270 */
[-C--:B------:R-:W-:Y:S02]  /*13d90*/  ISETP.GE.AND P0, PT, R17, R45.reuse, PT ;  /* 0x0000002d1100720c */ /* 0x080fe40003f06270 */
[-C--:B------:R-:W-:Y:S02]  /*13da0*/  ISETP.GE.AND P5, PT, R7, R45.reuse, PT ;  /* 0x0000002d0700720c */ /* 0x080fe40003fa6270 */
[----:B------:R-:W-:Y:S02]  /*13db0*/  FSEL R44, R44, -INF , !P4 ;  /* 0xff8000002c2c7808 */ /* 0x000fe40006000000 */
[----:B------:R-:W-:Y:S02]  /*13dc0*/  FSEL R143, R42, -INF , !P0 ;  /* 0xff8000002a8f7808 */ /* 0x000fe40004000000 */
[----:B------:R-:W-:Y:S02]  /*13dd0*/  FSEL R152, R40, -INF , !P5 ;  /* 0xff80000028987808 */ /* 0x000fe40006800000 */
[----:B------:R-:W-:-:S02]  /*13de0*/  ISETP.GE.AND P4, PT, R16, R45, PT ;  /* 0x0000002d1000720c */ /* 0x000fc40003f86270 */
[-C--:B------:R-:W-:Y:S02]  /*13df0*/  ISETP.GE.AND P0, PT, R6, R45.reuse, PT ;  /* 0x0000002d0600720c */ /* 0x080fe40003f06270 */
[-C--:B------:R-:W-:Y:S02]  /*13e00*/  ISETP.GE.AND P5, PT, R4, R45.reuse, PT ;  /* 0x0000002d0400720c */ /* 0x080fe40003fa6270 */
[----:B------:R-:W-:Y:S01]  /*13e10*/  FSEL R150, R41, -INF , !P4 ;  /* 0xff80000029967808 */ /* 0x000fe20006000000 */
[----:B------:R-:W-:Y:S01]  /*13e20*/  FFMA.FTZ R41, R25, UR18, R154 ;  /* 0x0000001219297c23 */ /* 0x000fe2000801009a */
[----:B------:R-:W-:Y:S02]  /*13e30*/  FSEL R164, R24, -INF , !P0 ;  /* 0xff80000018a47808 */ /* 0x000fe40004000000 */
[----:B------:R-:W-:Y:S02]  /*13e40*/  FSEL R211, R59, -INF , !P5 ;  /* 0xff8000003bd37808 */ /* 0x000fe40006800000 */
[----:B------:R-:W-:Y:S01]  /*13e50*/  ISETP.GE.AND P4, PT, R5, R45, PT ;  /* 0x0000002d0500720c */ /* 0x000fe20003f86270 */
[----:B------:R-:W-:Y:S01]  /*13e60*/  HMMA.16816.F32 R56, R12, R216, R248 ;  /* 0x000000d80c38723c */ /* 0x000fe200000018f8 */
[----:B------:R-:W-:-:S02]  /*13e70*/  I2FP.F32.S32 R24, R0 ;  /* 0x0000000000187245 */ /* 0x000fc40000201400 */
[----:B------:R-:W-:Y:S02]  /*13e80*/  FSEL R165, R60, -INF , !P4 ;  /* 0xff8000003ca57808 */ /* 0x000fe40006000000 */
[-C--:B------:R-:W-:Y:S01]  /*13e90*/  ISETP.GE.AND P0, PT, R3, R45.reuse, PT ;  /* 0x0000002d0300720c */ /* 0x080fe20003f06270 */
[----:B------:R-:W-:Y:S01]  /*13ea0*/  FFMA.FTZ R42, R24, UR18, R153 ;  /* 0x00000012182a7c23 */ /* 0x000fe20008010099 */
[-C--:B------:R-:W-:Y:S01]  /*13eb0*/  ISETP.GE.AND P4, PT, R2, R45.reuse, PT ;  /* 0x0000002d0200720c */ /* 0x080fe20003f86270 */
[----:B------:R-:W-:Y:S01]  /*13ec0*/  FFMA.FTZ R40, R24, UR18, R155 ;  /* 0x0000001218287c23 */ /* 0x000fe2000801009b */
[----:B------:R-:W-:Y:S01]  /*13ed0*/  ISETP.GE.AND P5, PT, R0, R45, PT ;  /* 0x0000002d0000720c */ /* 0x000fe20003fa6270 */
[----:B------:R-:W-:Y:S01]  /*13ee0*/  IMAD.MOV.U32 R248, RZ, RZ, R215 ;  /* 0x000000fffff87224 */ /* 0x000fe200078e00d7 */
[----:B------:R-:W-:Y:S01]  /*13ef0*/  FSEL R210, R61, -INF , !P0 ;  /* 0xff8000003dd27808 */ /* 0x000fe20004000000 */
[----:B------:R-:W-:Y:S01]  /*13f00*/  IMAD.MOV.U32 R249, RZ, RZ, R207 ;  /* 0x000000fffff97224 */ /* 0x000fe200078e00cf */
[----:B------:R-:W-:Y:S01]  /*13f10*/  FSEL R209, R41, -INF , !P4 ;  /* 0xff80000029d17808 */ /* 0x000fe20006000000 */
[----:B------:R-:W-:Y:S01]  /*13f20*/  IMAD.MOV.U32 R250, RZ, RZ, R223 ;  /* 0x000000fffffa7224 */ /* 0x000fe200078e00df */
[CC--:B------:R-:W-:Y:S01]  /*13f30*/  ISETP.GE.AND P0, PT, R23.reuse, R47.reuse, PT ;  /* 0x0000002f1700720c */ /* 0x0c0fe20003f06270 */
[----:B------:R-:W-:Y:S01]  /*13f40*/  IMAD.MOV.U32 R251, RZ, RZ, R222 ;  /* 0x000000fffffb7224 */ /* 0x000fe200078e00de */
[-C--:B------:R-:W-:Y:S01]  /*13f50*/  ISETP.GE.AND P4, PT, R23, R46.reuse, PT ;  /* 0x0000002e1700720c */ /* 0x080fe20003f86270 */
[C---:B------:R-:W-:Y:S01]  /*13f60*/  FFMA.FTZ R23, R39.reuse, UR18, R162 ;  /* 0x0000001227177c23 */ /* 0x040fe200080100a2 */
[----:B------:R-:W-:Y:S01]  /*13f70*/  FSEL R167, R42, -INF , !P6 ;  /* 0xff8000002aa77808 */ /* 0x000fe20007000000 */
[----:B------:R-:W-:Y:S01]  /*13f80*/  HMMA.16816.F32 R60, R8, R50, R196 ;  /* 0x00000032083c723c */ /* 0x000fe200000018c4 */
[----:B------:R-:W-:Y:S01]  /*13f90*/  FSEL R207, R40, -INF , !P5 ;  /* 0xff80000028cf7808 */ /* 0x000fe20006800000 */
[----:B------:R-:W-:Y:S01]  /*13fa0*/  FFMA.FTZ R40, R39, UR18, R160 ;  /* 0x0000001227287c23 */ /* 0x000fe200080100a0 */
[----:B------:R-:W-:Y:S01]  /*13fb0*/  ISETP.GE.AND P6, PT, R22, R47, PT ;  /* 0x0000002f1600720c */ /* 0x000fe20003fc6270 */
[----:B------:R-:W-:Y:S01]  /*13fc0*/  FFMA.FTZ R39, R38, UR18, R161 ;  /* 0x0000001226277c23 */ /* 0x000fe200080100a1 */
[----:B------:R-:W-:Y:S01]  /*13fd0*/  ISETP.GE.AND P5, PT, R22, R46, PT ;  /* 0x0000002e1600720c */ /* 0x000fe20003fa6270 */
[----:B------:R-:W-:Y:S01]  /*13fe0*/  FFMA.FTZ R22, R38, UR18, R163 ;  /* 0x0000001226167c23 */ /* 0x000fe200080100a3 */
[----:B------:R-:W-:Y:S01]  /*13ff0*/  HMMA.16816.F32 R48, R12, R224, R248 ;  /* 0x000000e00c30723c */ /* 0x000fe200000018f8 */
[----:B------:R-:W-:-:S02]  /*14000*/  FSEL R161, R40, -INF , !P3 ;  /* 0xff80000028a17808 */ /* 0x000fc40005800000 */
[----:B------:R-:W-:Y:S01]  /*14010*/  FSEL R172, R23, -INF , !P2 ;  /* 0xff80000017ac7808 */ /* 0x000fe20005000000 */
[----:B------:R-:W-:Y:S01]  /*14020*/  FFMA.FTZ R23, R37, UR18, R68 ;  /* 0x0000001225177c23 */ /* 0x000fe20008010044 */
[----:B------:R-:W-:Y:S01]  /*14030*/  FSEL R162, R39, -INF , !P0 ;  /* 0xff80000027a27808 */ /* 0x000fe20004000000 */
[----:B------:R-:W-:Y:S01]  /*14040*/  HMMA.16816.F32 R40, R8, R156, R56 ;  /* 0x0000009c0828723c */ /* 0x000fe20000001838 */
[----:B------:R-:W-:Y:S01]  /*14050*/  FSEL R173, R22, -INF , !P4 ;  /* 0xff80000016ad7808 */ /* 0x000fe20006000000 */
[----:B------:R-:W-:Y:S01]  /*14060*/  FFMA.FTZ R22, R36, UR18, R69 ;  /* 0x0000001224167c23 */ /* 0x000fe20008010045 */
[CC--:B------:R-:W-:Y:S02]  /*14070*/  ISETP.GE.AND P3, PT, R21.reuse, R47.reuse, PT ;  /* 0x0000002f1500720c */ /* 0x0c0fe40003f66270 */
[----:B------:R-:W-:Y:S01]  /*14080*/  ISETP.GE.AND P2, PT, R21, R46, PT ;  /* 0x0000002e1500720c */ /* 0x000fe20003f46270 */
[----:B------:R-:W-:Y:S01]  /*14090*/  FFMA.FTZ R21, R37, UR18, R70 ;  /* 0x0000001225157c23 */ /* 0x000fe20008010046 */
[----:B------:R-:W-:-:S02]  /*140a0*/  ISETP.GE.AND P0, PT, R20, R47, PT ;  /* 0x0000002f1400720c */ /* 0x000fc40003f06270 */
[----:B------:R-:W-:Y:S01]  /*140b0*/  ISETP.GE.AND P4, PT, R20, R46, PT ;  /* 0x0000002e1400720c */ /* 0x000fe20003f86270 */
[----:B------:R-:W-:Y:S01]  /*140c0*/  FFMA.FTZ R20, R36, UR18, R71 ;  /* 0x0000001224147c23 */ /* 0x000fe20008010047 */
[----:B------:R-:W-:Y:S01]  /*140d0*/  FSEL R166, R21, -INF , !P5 ;  /* 0xff80000015a67808 */ /* 0x000fe20006800000 */
[----:B------:R-:W-:Y:S01]  /*140e0*/  FFMA.FTZ R21, R35, UR18, R52 ;  /* 0x0000001223157c23 */ /* 0x000fe20008010034 */
[----:B------:R-:W-:Y:S01]  /*140f0*/  FSEL R160, R23, -INF , !P6 ;  /* 0xff80000017a07808 */ /* 0x000fe20007000000 */
[----:B------:R-:W-:Y:S01]  /*14100*/  HMMA.16816.F32 R36, R12, R226, R228 ;  /* 0x000000e20c24723c */ /* 0x000fe200000018e4 */
[----:B------:R-:W-:Y:S01]  /*14110*/  FSEL R163, R20, -INF , !P2 ;  /* 0xff80000014a37808 */ /* 0x000fe20005000000 */
[----:B------:R-:W-:Y:S01]  /*14120*/  FFMA.FTZ R20, R34, UR18, R53 ;  /* 0x0000001222147c23 */ /* 0x000fe20008010035 */
[----:B------:R-:W-:Y:S02]  /*14130*/  ISETP.GE.AND P6, PT, R19, R47, PT ;  /* 0x0000002f1300720c */ /* 0x000fe40003fc6270 */
[----:B------:R-:W-:-:S02]  /*14140*/  FSEL R155, R22, -INF , !P3 ;  /* 0xff800000169b7808 */ /* 0x000fc40005800000 */
[-C--:B------:R-:W-:Y:S01]  /*14150*/  ISETP.GE.AND P5, PT, R19, R46.reuse, PT ;  /* 0x0000002e1300720c */ /* 0x080fe20003fa6270 */
[----:B------:R-:W-:Y:S01]  /*14160*/  FFMA.FTZ R19, R35, UR18, R54 ;  /* 0x0000001223137c23 */ /* 0x000fe20008010036 */
[----:B------:R-:W-:Y:S01]  /*14170*/  ISETP.GE.AND P3, PT, R18, R47, PT ;  /* 0x0000002f1200720c */ /* 0x000fe20003f66270 */
[----:B------:R-:W-:Y:S01]  /*14180*/  FFMA.FTZ R14, R32, UR18, R61 ;  /* 0x00000012200e7c23 */ /* 0x000fe2000801003d */
[----:B------:R-:W-:Y:S01]  /*14190*/  ISETP.GE.AND P2, PT, R18, R46, PT ;  /* 0x0000002e1200720c */ /* 0x000fe20003f46270 */
[----:B------:R-:W-:Y:S01]  /*141a0*/  FFMA.FTZ R18, R34, UR18, R55 ;  /* 0x0000001222127c23 */ /* 0x000fe20008010037 */
[----:B------:R-:W-:Y:S01]  /*141b0*/  FSEL R153, R21, -INF , !P0 ;  /* 0xff80000015997808 */ /* 0x000fe20004000000 */
[----:B------:R-:W-:Y:S01]  /*141c0*/  FFMA.FTZ R12, R32, UR18, R63 ;  /* 0x00000012200c7c23 */ /* 0x000fe2000801003f */
[----:B------:R-:W-:Y:S01]  /*141d0*/  FSEL R149, R20, -INF , !P6 ;  /* 0xff80000014957808 */ /* 0x000fe20007000000 */
[----:B------:R-:W-:Y:S01]  /*141e0*/  FFMA.FTZ R15, R33, UR18, R60 ;  /* 0x00000012210f7c23 */ /* 0x000fe2000801003c */
[----:B------:R-:W-:Y:S01]  /*141f0*/  HMMA.16816.F32 R20, R8, R158, R64 ;  /* 0x0000009e0814723c */ /* 0x000fe20000001840 */
[----:B------:R-:W-:Y:S01]  /*14200*/  FSEL R156, R19, -INF , !P4 ;  /* 0xff800000139c7808 */ /* 0x000fe20006000000 */
[----:B------:R-:W-:Y:S01]  /*14210*/  FFMA.FTZ R13, R33, UR18, R62 ;  /* 0x00000012210d7c23 */ /* 0x000fe2000801003e */
[----:B------:R-:W-:-:S02]  /*14220*/  FSEL R154, R18, -INF , !P5 ;  /* 0xff800000129a7808 */ /* 0x000fc40006800000 */
[CC--:B------:R-:W-:Y:S02]  /*14230*/  ISETP.GE.AND P0, PT, R17.reuse, R47.reuse, PT ;  /* 0x0000002f1100720c */ /* 0x0c0fe40003f06270 */
[-C--:B------:R-:W-:Y:S02]  /*14240*/  ISETP.GE.AND P4, PT, R17, R46.reuse, PT ;  /* 0x0000002e1100720c */ /* 0x080fe40003f86270 */
[CC--:B------:R-:W-:Y:S02]  /*14250*/  ISETP.GE.AND P6, PT, R16.reuse, R47.reuse, PT ;  /* 0x0000002f1000720c */ /* 0x0c0fe40003fc6270 */
[-C--:B------:R-:W-:Y:S02]  /*14260*/  ISETP.GE.AND P5, PT, R16, R46.reuse, PT ;  /* 0x0000002e1000720c */ /* 0x080fe40003fa6270 */
[C---:B------:R-:W-:Y:S01]  /*14270*/  HMMA.16816.F32 R16, R8.reuse, R168, R48 ;  /* 0x000000a80810723c */ /* 0x040fe20000001830 */
[----:B------:R-:W-:Y:S02]  /*14280*/  FSEL R66, R14, -INF , !P0 ;  /* 0xff8000000e427808 */ /* 0x000fe40004000000 */
[----:B------:R-:W-:Y:S01]  /*14290*/  FSEL R148, R12, -INF , !P4 ;  /* 0xff8000000c947808 */ /* 0x000fe20006000000 */
[----:B------:R-:W-:Y:S01]  /*142a0*/  FFMA.FTZ R12, R30, UR18, R41 ;  /* 0x000000121e0c7c23 */ /* 0x000fe20008010029 */
[C---:B------:R-:W-:Y:S01]  /*142b0*/  ISETP.GE.AND P0, PT, R6.reuse, R47, PT ;  /* 0x0000002f0600720c */ /* 0x040fe20003f06270 */
[----:B------:R-:W-:Y:S01]  /*142c0*/  HMMA.16816.F32 R8, R8, R170, R36 ;  /* 0x000000aa0808723c */ /* 0x000fe20000001824 */
[----:B------:R-:W-:Y:S01]  /*142d0*/  ISETP.GE.AND P4, PT, R6, R46, PT ;  /* 0x0000002e0600720c */ /* 0x000fe20003f86270 */
[----:B------:R-:W-:Y:S01]  /*142e0*/  FFMA.FTZ R6, R30, UR18, R43 ;  /* 0x000000121e067c23 */ /* 0x000fe2000801002b */
[----:B------:R-:W-:-:S02]  /*142f0*/  FSEL R67, R15, -INF , !P3 ;  /* 0xff8000000f437808 */ /* 0x000fc40005800000 */
[----:B------:R-:W-:Y:S01]  /*14300*/  FSEL R151, R13, -INF , !P2 ;  /* 0xff8000000d977808 */ /* 0x000fe20005000000 */
[----:B------:R-:W-:Y:S01]  /*14310*/  FFMA.FTZ R13, R31, UR18, R40 ;  /* 0x000000121f0d7c23 */ /* 0x000fe20008010028 */
[CC--:B------:R-:W-:Y:S02]  /*14320*/  ISETP.GE.AND P3, PT, R7.reuse, R47.reuse, PT ;  /* 0x0000002f0700720c */ /* 0x0c0fe40003f66270 */
[----:B------:R-:W-:Y:S01]  /*14330*/  ISETP.GE.AND P2, PT, R7, R46, PT ;  /* 0x0000002e0700720c */ /* 0x000fe20003f46270 */
[----:B------:R-:W-:Y:S01]  /*14340*/  FFMA.FTZ R7, R31, UR18, R42 ;  /* 0x000000121f077c23 */ /* 0x000fe2000801002a */
[----:B------:R-:W-:Y:S02]  /*14350*/  FSEL R61, R12, -INF , !P3 ;  /* 0xff8000000c3d7808 */ /* 0x000fe40005800000 */
[----:B------:R-:W-:Y:S01]  /*14360*/  FSEL R64, R6, -INF , !P2 ;  /* 0xff80000006407808 */ /* 0x000fe20005000000 */
[----:B------:R-:W-:Y:S01]  /*14370*/  FFMA.FTZ R6, R28, UR18, R21 ;  /* 0x000000121c067c23 */ /* 0x000fe20008010015 */
[----:B------:R-:W-:-:S02]  /*14380*/  ISETP.GE.AND P3, PT, R4, R47, PT ;  /* 0x0000002f0400720c */ /* 0x000fc40003f66270 */
[-C--:B------:R-:W-:Y:S01]  /*14390*/  ISETP.GE.AND P2, PT, R4, R46.reuse, PT ;  /* 0x0000002e0400720c */ /* 0x080fe20003f46270 */
[----:B------:R-:W-:Y:S01]  /*143a0*/  FFMA.FTZ R4, R28, UR18, R23 ;  /* 0x000000121c047c23 */ /* 0x000fe20008010017 */
[----:B------:R-:W-:Y:S01]  /*143b0*/  FSEL R65, R7, -INF , !P5 ;  /* 0xff80000007417808 */ /* 0x000fe20006800000 */
[----:B------:R-:W-:Y:S01]  /*143c0*/  FFMA.FTZ R7, R29, UR18, R20 ;  /* 0x000000121d077c23 */ /* 0x000fe20008010014 */
[----:B------:R-:W-:Y:S02]  /*143d0*/  ISETP.GE.AND P5, PT, R5, R46, PT ;  /* 0x0000002e0500720c */ /* 0x000fe40003fa6270 */
[----:B------:R-:W-:Y:S02]  /*143e0*/  FSEL R62, R13, -INF , !P6 ;  /* 0xff8000000d3e7808 */ /* 0x000fe40007000000 */
[----:B------:R-:W-:Y:S01]  /*143f0*/  FSEL R57, R4, -INF , !P5 ;  /* 0xff80000004397808 */ /* 0x000fe20006800000 */
[----:B------:R-:W-:Y:S01]  /*14400*/  FFMA.FTZ R4, R27, UR18, R16 ;  /* 0x000000121b047c23 */ /* 0x000fe20008010010 */
[----:B------:R-:W-:Y:S01]  /*14410*/  ISETP.GE.AND P6, PT, R5, R47, PT ;  /* 0x0000002f0500720c */ /* 0x000fe20003fc6270 */
[----:B------:R-:W-:Y:S01]  /*14420*/  FFMA.FTZ R5, R29, UR18, R22 ;  /* 0x000000121d057c23 */ /* 0x000fe20008010016 */
[----:B------:R-:W-:-:S02]  /*14430*/  FSEL R54, R7, -INF , !P0 ;  /* 0xff80000007367808 */ /* 0x000fc40004000000 */
[----:B------:R-:W-:Y:S01]  /*14440*/  FSEL R52, R4, -INF , !P3 ;  /* 0xff80000004347808 */ /* 0x000fe20005800000 */
[----:B------:R-:W-:Y:S01]  /*14450*/  FFMA.FTZ R4, R26, UR18, R17 ;  /* 0x000000121a047c23 */ /* 0x000fe20008010011 */
[----:B------:R-:W-:Y:S02]  /*14460*/  ISETP.GE.AND P0, PT, R3, R47, PT ;  /* 0x0000002f0300720c */ /* 0x000fe40003f06270 */
[----:B------:R-:W-:Y:S02]  /*14470*/  FSEL R59, R5, -INF , !P4 ;  /* 0xff800000053b7808 */ /* 0x000fe40006000000 */
[----:B------:R-:W-:Y:S02]  /*14480*/  FSEL R45, R4, -INF , !P0 ;  /* 0xff800000042d7808 */ /* 0x000fe40004000000 */
[----:B------:R-:W-:Y:S02]  /*14490*/  PLOP3.LUT P0, PT, PT, PT, UP0, 0x80, 0x0 ;  /* 0x000000000000781c */ /* 0x000fe40003f0f008 */
[----:B------:R-:W-:Y:S01]  /*144a0*/  ISETP.GE.AND P4, PT, R3, R46, PT ;  /* 0x0000002e0300720c */ /* 0x000fe20003f86270 */
[----:B------:R-:W-:Y:S01]  /*144b0*/  FFMA.FTZ R3, R27, UR18, R18 ;  /* 0x000000121b037c23 */ /* 0x000fe20008010012 */
[----:B------:R-:W-:-:S02]  /*144c0*/  FSEL R53, R6, -INF , !P6 ;  /* 0xff80000006357808 */ /* 0x000fc40007000000 */
[CC--:B------:R-:W-:Y:S02]  /*144d0*/  ISETP.GE.AND P5, PT, R0.reuse, R47.reuse, PT ;  /* 0x0000002f0000720c */ /* 0x0c0fe40003fa6270 */
[----:B------:R-:W-:Y:S01]  /*144e0*/  FSEL R55, R3, -INF , !P2 ;  /* 0xff80000003377808 */ /* 0x000fe20005000000 */
[C---:B------:R-:W-:Y:S01]  /*144f0*/  FFMA.FTZ R3, R25.reuse, UR18, R8 ;  /* 0x0000001219037c23 */ /* 0x040fe20008010008 */
[-C--:B------:R-:W-:Y:S01]  /*14500*/  ISETP.GE.AND P2, PT, R0, R46.reuse, PT ;  /* 0x0000002e0000720c */ /* 0x080fe20003f46270 */
[----:B------:R-:W-:Y:S01]  /*14510*/  FFMA.FTZ R0, R24, UR18, R9 ;  /* 0x0000001218007c23 */ /* 0x000fe20008010009 */
[C---:B------:R-:W-:Y:S01]  /*14520*/  ISETP.GE.AND P6, PT, R2.reuse, R47, PT ;  /* 0x0000002f0200720c */ /* 0x040fe20003fc6270 */
[----:B------:R-:W-:Y:S01]  /*14530*/  FFMA.FTZ R25, R25, UR18, R10 ;  /* 0x0000001219197c23 */ /* 0x000fe2000801000a */
[----:B------:R-:W-:Y:S01]  /*14540*/  ISETP.GE.AND P3, PT, R2, R46, PT ;  /* 0x0000002e0200720c */ /* 0x000fe20003f66270 */
[----:B------:R-:W-:Y:S01]  /*14550*/  FFMA.FTZ R2, R26, UR18, R19 ;  /* 0x000000121a027c23 */ /* 0x000fe20008010013 */
[----:B------:R-:W-:Y:S01]  /*14560*/  FFMA.FTZ R24, R24, UR18, R11 ;  /* 0x0000001218187c23 */ /* 0x000fe2000801000b */
[----:B------:R-:W-:-:S02]  /*14570*/  FSEL R43, R3, -INF , !P6 ;  /* 0xff800000032b7808 */ /* 0x000fc40007000000 */
[----:B------:R-:W-:Y:S02]  /*14580*/  FSEL R42, R0, -INF , !P5 ;  /* 0xff800000002a7808 */ /* 0x000fe40006800000 */
[----:B------:R-:W-:Y:S02]  /*14590*/  FSEL R50, R2, -INF , !P4 ;  /* 0xff80000002327808 */ /* 0x000fe40006000000 */
[----:B------:R-:W-:Y:S02]  /*145a0*/  FSEL R49, R25, -INF , !P3 ;  /* 0xff80000019317808 */ /* 0x000fe40005800000 */
[----:B------:R-:W-:Y:S01]  /*145b0*/  FSEL R46, R24, -INF , !P2 ;  /* 0xff800000182e7808 */ /* 0x000fe20005000000 */
        /* <DEDUP_REMOVED lines=62> */
.L_x_1258:
[----:B------:R-:W-:Y:S05]  /*149a0*/  BSYNC B0 ;  /* 0x0000000000007941 */ /* 0x000fea0003800000 */
.L_x_1257:
[----:B------:R-:W0:Y:S02]  /*149b0*/  LDGDEPBAR ;  /* 0x00000000000079af */ /* 0x000e240000000000 */
.L_x_1256:
[----:B------:R-:W-:Y:S01]  /*149c0*/  FMNMX.FTZ R0, R244, R146, !PT ;  /* 0x00000092f4007209 */ /* 0x000fe20007810000 */
[----:B------:R-:W-:Y:S01]  /*149d0*/  STL [R1+0x1dc], R170 ;  /* 0x0001dcaa01007387 */ /* 0x000fe20000100800 */
[----:B------:R-:W-:Y:S01]  /*149e0*/  USHF.L.U32 UR6, UR19, 0x1, URZ ;  /* 0x0000000113067899 */ /* 0x000fe2000800063f */
[----:B------:R-:W-:Y:S01]  /*149f0*/  LOP3.LUT R3, R235, UR41, R220, 0x96, !PT ;  /* 0x00000029eb037c12 */ /* 0x000fe2000f8e96dc */
[----:B------:R-:W-:Y:S01]  /*14a00*/  ULEA UR4, UR19, 0x1, 0x1 ;  /* 0x0000000113047891 */ /* 0x000fe2000f8e083f */
[----:B------:R-:W-:Y:S01]  /*14a10*/  FMNMX.FTZ R0, R140, R0, !PT ;  /* 0x000000008c007209 */ /* 0x000fe20007810000 */
[----:B------:R-:W-:Y:S02]  /*14a20*/  STL [R1+0x1d8], R169 ;  /* 0x0001d8a901007387 */ /* 0x000fe40000100800 */
[----:B------:R-:W-:Y:S01]  /*14a30*/  ULOP3.LUT UR4, UR4, UR33, URZ, 0x3c, !UPT ;  /* 0x0000002104047292 */ /* 0x000fe2000f8e3c3f */
[----:B------:R-:W-:Y:S01]  /*14a40*/  FMNMX.FTZ R0, R147, R0, !PT ;  /* 0x0000000093007209 */ /* 0x000fe20007810000 */
[----:B------:R-:W-:Y:S03]  /*14a50*/  STL [R1+0x1d4], R168 ;  /* 0x0001d4a801007387 */ /* 0x000fe60000100800 */
[----:B------:R-:W-:Y:S01]  /*14a60*/  FMNMX.FTZ R0, R191, R0, !PT ;  /* 0x00000000bf007209 */ /* 0x000fe20007810000 */
[----:B------:R-:W-:Y:S01]  /*14a70*/  STL [R1+0x1d0], R144 ;  /* 0x0001d09001007387 */ /* 0x000fe20000100800 */
[----:B-12---:R-:W-:-:S02]  /*14a80*/  LOP3.LUT R5, R221, UR4, RZ, 0x3c, !PT ;  /* 0x00000004dd057c12 */ /* 0x006fc4000f8e3cff */
[----:B------:R-:W-:Y:S01]  /*14a90*/  FMNMX.FTZ R2, R195, R0, !PT ;  /* 0x00000000c3027209 */ /* 0x000fe20007810000 */
[----:B------:R-:W-:Y:S01]  /*14aa0*/  STL [R1+0x1cc], R145 ;  /* 0x0001cc9101007387 */ /* 0x000fe20000100800 */
[----:B------:R-:W-:Y:S01]  /*14ab0*/  FMNMX.FTZ R0, R242, R72, !PT ;  /* 0x00000048f2007209 */ /* 0x000fe20007810000 */
[----:B------:R-:W-:Y:S01]  /*14ac0*/  IMAD.WIDE.U32 R20, R5, -0x326172a9, RZ ;  /* 0xcd9e8d5705147825 */ /* 0x000fe200078e00ff */
        /* <DEDUP_REMOVED lines=19> */
[----:B------:R1:W-:Y:S01]  /*14c00*/  STL [R1+0x198], R192 ;  /* 0x000198c001007387 */ /* 0x0003e20000100800 */
        /* <DEDUP_REMOVED lines=11> */
[----:B------:R-:W-:Y:S01]  /*14cc0*/  IMAD.U32 R2, RZ, RZ, UR33 ;  /* 0x00000021ff027e24 */ /* 0x000fe2000f8e00ff */
[----:B------:R-:W-:Y:S01]  /*14cd0*/  FMNMX.FTZ R10, R165, R10, !PT ;  /* 0x0000000aa50a7209 */ /* 0x000fe20007810000 */
[----:B------:R-:W-:Y:S03]  /*14ce0*/  STL [R1+0x188], R187 ;  /* 0x000188bb01007387 */ /* 0x000fe60000100800 */
[----:B------:R-:W-:Y:S01]  /*14cf0*/  FMNMX.FTZ R10, R211, R10, !PT ;  /* 0x0000000ad30a7209 */ /* 0x000fe20007810000 */
[----:B------:R-:W2:Y:S01]  /*14d00*/  SHFL.BFLY PT, R4, R0, 0x2, 0x1f ;  /* 0x0c401f0000047f89 */ /* 0x000ea200000e0000 */
[----:B------:R-:W-:-:S02]  /*14d10*/  LOP3.LUT R2, R221, UR6, R2, 0x96, !PT ;  /* 0x00000006dd027c12 */ /* 0x000fc4000f8e9602 */
[----:B------:R-:W-:Y:S01]  /*14d20*/  FMNMX.FTZ R10, R210, R10, !PT ;  /* 0x0000000ad20a7209 */ /* 0x000fe20007810000 */
[----:B-1----:R-:W-:Y:S01]  /*14d30*/  IMAD.MOV.U32 R192, RZ, RZ, R252 ;  /* 0x000000ffffc07224 */ /* 0x002fe200078e00fc */
[----:B------:R-:W-:Y:S01]  /*14d40*/  STL [R1+0x184], R186 ;  /* 0x000184ba01007387 */ /* 0x000fe20000100800 */
[----:B------:R-:W-:Y:S01]  /*14d50*/  IMAD.WIDE.U32 R238, R2, -0x326172a9, RZ ;  /* 0xcd9e8d5702ee7825 */ /* 0x000fe200078e00ff */
[----:B------:R-:W-:Y:S02]  /*14d60*/  FMNMX.FTZ R10, R209, R10, !PT ;  /* 0x0000000ad10a7209 */ /* 0x000fe40007810000 */
[----:B------:R-:W-:Y:S01]  /*14d70*/  LOP3.LUT R6, R21, UR42, R192, 0x96, !PT ;  /* 0x0000002a15067c12 */ /* 0x000fe2000f8e96c0 */
[----:B------:R-:W-:Y:S01]  /*14d80*/  IMAD.WIDE.U32 R2, R3, -0x326172a9, RZ ;  /* 0xcd9e8d5703027825 */ /* 0x000fe200078e00ff */
[----:B------:R-:W-:Y:S01]  /*14d90*/  FMNMX.FTZ R10, R207, R10, !PT ;  /* 0x0000000acf0a7209 */ /* 0x000fe20007810000 */
[----:B------:R-:W-:Y:S02]  /*14da0*/  STL [R1+0x180], R185 ;  /* 0x000180b901007387 */ /* 0x000fe40000100800 */
[----:B------:R-:W-:Y:S01]  /*14db0*/  IMAD.WIDE.U32 R6, R6, -0x2daee0ad, RZ ;  /* 0xd2511f5306067825 */ /* 0x000fe200078e00ff */
[C---:B------:R-:W-:Y:S01]  /*14dc0*/  LOP3.LUT R8, R3.reuse, UR40, R238, 0x96, !PT ;  /* 0x0000002803087c12 */ /* 0x040fe2000f8e96ee */
[----:B------:R-:W1:Y:S01]  /*14dd0*/  SHFL.BFLY PT, R70, R10, 0x2, 0x1f ;  /* 0x0c401f000a467f89 */ /* 0x000e6200000e0000 */
[----:B------:R-:W-:-:S02]  /*14de0*/  LOP3.LUT R12, R3, UR40, R20, 0x96, !PT ;  /* 0x00000028030c7c12 */ /* 0x000fc4000f8e9614 */
[----:B------:R-:W-:Y:S01]  /*14df0*/  LOP3.LUT R7, R7, UR39, R234, 0x96, !PT ;  /* 0x0000002707077c12 */ /* 0x000fe2000f8e96ea */
[----:B------:R-:W-:Y:S01]  /*14e00*/  IMAD.WIDE.U32 R8, R8, -0x2daee0ad, RZ ;  /* 0xd2511f5308087825 */ /* 0x000fe200078e00ff */
[----:B------:R-:W-:Y:S01]  /*14e10*/  STL [R1+0x17c], R184 ;  /* 0x00017cb801007387 */ /* 0x000fe20000100800 */
[----:B--2---:R-:W-:Y:S02]  /*14e20*/  FMNMX.FTZ R0, R0, R4, !PT ;  /* 0x0000000400007209 */ /* 0x004fe40007810000 */
[----:B------:R-:W-:Y:S01]  /*14e30*/  IMAD.WIDE.U32 R12, R12, -0x2daee0ad, RZ ;  /* 0xd2511f530c0c7825 */ /* 0x000fe200078e00ff */
[----:B------:R-:W-:Y:S01]  /*14e40*/  LOP3.LUT R4, R239, UR42, R192, 0x96, !PT ;  /* 0x0000002aef047c12 */ /* 0x000fe2000f8e96c0 */
[----:B------:R-:W-:Y:S03]  /*14e50*/  STL [R1+0x178], R183 ;  /* 0x000178b701007387 */ /* 0x000fe60000100800 */
[----:B------:R-:W-:Y:S01]  /*14e60*/  LOP3.LUT R14, R13, UR37, R6, 0x96, !PT ;  /* 0x000000250d0e7c12 */ /* 0x000fe2000f8e9606 */
[----:B------:R-:W2:Y:S01]  /*14e70*/  SHFL.BFLY PT, R71, R0, 0x1, 0x1f ;  /* 0x0c201f0000477f89 */ /* 0x000ea200000e0000 */
[----:B------:R-:W-:-:S03]  /*14e80*/  IMAD.WIDE.U32 R4, R4, -0x2daee0ad, RZ ;  /* 0xd2511f5304047825 */ /* 0x000fc600078e00ff */
[----:B------:R-:W-:Y:S01]  /*14e90*/  STL [R1+0x174], R182 ;  /* 0x000174b601007387 */ /* 0x000fe20000100800 */
[----:B------:R-:W-:Y:S01]  /*14ea0*/  IMAD.WIDE.U32 R6, R7, -0x326172a9, RZ ;  /* 0xcd9e8d5707067825 */ /* 0x000fe200078e00ff */
[----:B------:R-:W-:Y:S02]  /*14eb0*/  LOP3.LUT R5, R5, UR39, R234, 0x96, !PT ;  /* 0x0000002705057c12 */ /* 0x000fe4000f8e96ea */
[----:B------:R-:W-:Y:S01]  /*14ec0*/  LOP3.LUT R11, R9, UR37, R4, 0x96, !PT ;  /* 0x00000025090b7c12 */ /* 0x000fe2000f8e9604 */
[----:B------:R-:W-:Y:S01]  /*14ed0*/  IMAD.WIDE.U32 R14, R14, -0x326172a9, RZ ;  /* 0xcd9e8d570e0e7825 */ /* 0x000fe200078e00ff */
[----:B-1----:R-:W-:Y:S01]  /*14ee0*/  FMNMX.FTZ R70, R10, R70, !PT ;  /* 0x000000460a467209 */ /* 0x002fe20007810000 */
[----:B------:R-:W-:Y:S01]  /*14ef0*/  STL [R1+0x170], R181 ;  /* 0x000170b501007387 */ /* 0x000fe20000100800 */
[----:B------:R-:W-:Y:S01]  /*14f00*/  LOP3.LUT R7, R7, UR38, R2, 0x96, !PT ;  /* 0x0000002607077c12 */ /* 0x000fe2000f8e9602 */
[----:B------:R-:W-:Y:S01]  /*14f10*/  IMAD.WIDE.U32 R4, R5, -0x326172a9, RZ ;  /* 0xcd9e8d5705047825 */ /* 0x000fe200078e00ff */
[----:B------:R-:W-:Y:S01]  /*14f20*/  LOP3.LUT R3, R15, UR36, R6, 0x96, !PT ;  /* 0x000000240f037c12 */ /* 0x000fe2000f8e9606 */
[----:B------:R-:W1:Y:S02]  /*14f30*/  SHFL.BFLY PT, R13, R70, 0x1, 0x1f ;  /* 0x0c201f00460d7f89 */ /* 0x000e6400000e0000 */
[----:B------:R-:W-:Y:S01]  /*14f40*/  IMAD.WIDE.U32 R10, R11, -0x326172a9, RZ ;  /* 0xcd9e8d570b0a7825 */ /* 0x000fe200078e00ff */
[----:B------:R-:W-:Y:S01]  /*14f50*/  LOP3.LUT R5, R5, UR38, R2, 0x96, !PT ;  /* 0x0000002605057c12 */ /* 0x000fe2000f8e9602 */
[----:B------:R-:W-:Y:S02]  /*14f60*/  STL [R1+0x16c], R176 ;  /* 0x00016cb001007387 */ /* 0x000fe40000100800 */
[----:B------:R-:W-:Y:S01]  /*14f70*/  IMAD.WIDE.U32 R6, R7, -0x2daee0ad, RZ ;  /* 0xd2511f5307067825 */ /* 0x000fe200078e00ff */
[----:B------:R-:W-:Y:S01]  /*14f80*/  LOP3.LUT R16, R11, UR36, R4, 0x96, !PT ;  /* 0x000000240b107c12 */ /* 0x000fe2000f8e9604 */
[----:B------:R-:W-:Y:S01]  /*14f90*/  STL [R1+0x1e0], R192 ;  /* 0x0001e0c001007387 */ /* 0x000fe20000100800 */
[----:B--2---:R-:W-:Y:S01]  /*14fa0*/  FMNMX.FTZ R71, R0, R71, !PT ;  /* 0x0000004700477209 */ /* 0x004fe20007810000 */
[----:B------:R-:W-:Y:S01]  /*14fb0*/  IMAD.WIDE.U32 R4, R5, -0x2daee0ad, RZ ;  /* 0xd2511f5305047825 */ /* 0x000fe200078e00ff */
[----:B------:R-:W-:Y:S01]  /*14fc0*/  LOP3.LUT R12, R7, UR35, R12, 0x96, !PT ;  /* 0x00000023070c7c12 */ /* 0x000fe2000f8e960c */
[----:B------:R2:W-:Y:S01]  /*14fd0*/  STL [R1+0x1c8], R234 ;  /* 0x0001c8ea01007387 */ /* 0x0005e20000100800 */
[----:B------:R-:W-:Y:S01]  /*14fe0*/  FSETP.NEU.FTZ.AND P4, PT, R71, -INF , PT ;  /* 0xff8000004700780b */ /* 0x000fe20003f9d000 */
[----:B------:R-:W-:-:S04]  /*14ff0*/  IMAD.WIDE.U32 R16, R16, -0x2daee0ad, RZ ;  /* 0xd2511f5310107825 */ /* 0x000fc800078e00ff */
[----:B------:R-:W-:Y:S01]  /*15000*/  FMUL.FTZ R0, R71, UR43 ;  /* 0x0000002b47007c20 */ /* 0x000fe20008410000 */
[----:B------:R-:W-:Y:S01]  /*15010*/  LOP3.LUT R8, R5, UR35, R8, 0x96, !PT ;  /* 0x0000002305087c12 */ /* 0x000fe2000f8e9608 */
[----:B------:R3:W-:Y:S01]  /*15020*/  STL [R1+0x1c4], R235 ;  /* 0x0001c4eb01007387 */ /* 0x0007e20000100800 */
[----:B------:R-:W-:Y:S01]  /*15030*/  IMAD.WIDE.U32 R18, R3, -0x2daee0ad, RZ ;  /* 0xd2511f5303127825 */ /* 0x000fe200078e00ff */
[----:B------:R-:W-:Y:S02]  /*15040*/  LOP3.LUT R2, R17, UR29, R4, 0x96, !PT ;  /* 0x0000001d11027c12 */ /* 0x000fe4000f8e9604 */
[----:B------:R-:W-:Y:S01]  /*15050*/  FSEL R4, R0, RZ, P4 ;  /* 0x000000ff00047208 */ /* 0x000fe20002000000 */
[----:B------:R-:W-:Y:S01]  /*15060*/  IMAD.WIDE.U32 R8, R8, -0x326172a9, RZ ;  /* 0xcd9e8d5708087825 */ /* 0x000fe200078e00ff */
[----:B------:R-:W-:Y:S01]  /*15070*/  LOP3.LUT R7, R19, UR29, R6, 0x96, !PT ;  /* 0x0000001d13077c12 */ /* 0x000fe2000f8e9606 */
[----:B------:R-:W-:Y:S01]  /*15080*/  STL [R1+0x1a8], R71 ;  /* 0x0001a84701007387 */ /* 0x000fe20000100800 */
[----:B-1----:R-:W-:Y:S01]  /*15090*/  FMNMX.FTZ R70, R70, R13, !PT ;  /* 0x0000000d46467209 */ /* 0x002fe20007810000 */
[----:B------:R-:W-:-:S04]  /*150a0*/  IMAD.WIDE.U32 R2, R2, -0x326172a9, RZ ;  /* 0xcd9e8d5702027825 */ /* 0x000fc800078e00ff */
[--C-:B------:R-:W-:Y:S01]  /*150b0*/  FFMA.FTZ R5, R146, UR43, -R4.reuse ;  /* 0x0000002b92057c23 */ /* 0x100fe20008010804 */
[----:B------:R-:W-:Y:S01]  /*150c0*/  FFMA.FTZ R6, R140, UR43, -R4 ;  /* 0x0000002b8c067c23 */ /* 0x000fe20008010804 */
[----:B------:R-:W-:Y:S02]  /*150d0*/  FSETP.NEU.FTZ.AND P5, PT, R70, -INF , PT ;  /* 0xff8000004600780b */ /* 0x000fe40003fbd000 */
[----:B------:R1:W-:Y:S01]  /*150e0*/  MUFU.EX2 R146, R5 ;  /* 0x0000000500927308 */ /* 0x0003e20000000800 */
[----:B------:R-:W-:Y:S02]  /*150f0*/  LOP3.LUT R13, R2, 0xffff, RZ, 0xc0, !PT ;  /* 0x0000ffff020d7812 */ /* 0x000fe400078ec0ff */
[----:B------:R-:W-:Y:S02]  /*15100*/  SHF.R.U32.HI R11, RZ, 0x10, R2 ;  /* 0x00000010ff0b7819 */ /* 0x000fe40000011602 */
[----:B------:R-:W-:Y:S01]  /*15110*/  LOP3.LUT R0, R3, UR22, R8, 0x96, !PT ;  /* 0x0000001603007c12 */ /* 0x000fe2000f8e9608 */
[----:B------:R-:W-:Y:S01]  /*15120*/  FMUL.FTZ R3, R70, UR43 ;  /* 0x0000002b46037c20 */ /* 0x000fe20008410000 */
[----:B------:R-:W-:Y:S01]  /*15130*/  LOP3.LUT R15, R9, UR30, R10, 0x96, !PT ;  /* 0x0000001e090f7c12 */ /* 0x000fe2000f8e960a */
[----:B------:R4:W2:Y:S01]  /*15140*/  MUFU.EX2 R157, R6 ;  /* 0x00000006009d7308 */ /* 0x0008a20000000800 */
[----:B------:R-:W-:Y:S01]  /*15150*/  IMAD.WIDE.U32 R8, R12, -0x326172a9, RZ ;  /* 0xcd9e8d570c087825 */ /* 0x000fe200078e00ff */
[----:B------:R-:W-:-:S02]  /*15160*/  FSEL R51, R71, RZ, P4 ;  /* 0x000000ff47337208 */ /* 0x000fc40002000000 */
[----:B------:R-:W-:Y:S02]  /*15170*/  FSEL R3, R3, RZ, P5 ;  /* 0x000000ff03037208 */ /* 0x000fe40002800000 */
[----:B------:R-:W-:Y:S02]  /*15180*/  LOP3.LUT R19, R9, UR30, R14, 0x96, !PT ;  /* 0x0000001e09137c12 */ /* 0x000fe4000f8e960e */
[----:B-1----:R-:W-:Y:S01]  /*15190*/  LOP3.LUT R5, R2, 0xff, RZ, 0xc0, !PT ;  /* 0x000000ff02057812 */ /* 0x002fe200078ec0ff */
[----:B------:R-:W-:Y:S01]  /*151a0*/  FFMA.FTZ R10, R72, UR43, -R3 ;  /* 0x0000002b480a7c23 */ /* 0x000fe20008010803 */
[----:B------:R-:W-:Y:S02]  /*151b0*/  SHF.R.U32.HI R2, RZ, 0x18, R2 ;  /* 0x00000018ff027819 */ /* 0x000fe40000011602 */
[----:B------:R-:W-:Y:S01]  /*151c0*/  ISETP.LE.U32.AND P3, PT, R5, UR12, PT ;  /* 0x0000000c05007c0c */ /* 0x000fe2000bf63070 */
[----:B------:R1:W-:Y:S01]  /*151d0*/  MUFU.EX2 R140, R10 ;  /* 0x0000000a008c7308 */ /* 0x0003e20000000800 */
[----:B------:R-:W-:Y:S01]  /*151e0*/  ISETP.LE.U32.AND P1, PT, R2, UR12, PT ;  /* 0x0000000c02007c0c */ /* 0x000fe2000bf23070 */
[----:B----4-:R-:W-:Y:S01]  /*151f0*/  IMAD.WIDE.U32 R6, R7, -0x326172a9, RZ ;  /* 0xcd9e8d5707067825 */ /* 0x010fe200078e00ff */
[----:B------:R-:W-:-:S02]  /*15200*/  LOP3.LUT R2, R0, 0xff, RZ, 0xc0, !PT ;  /* 0x000000ff00027812 */ /* 0x000fc400078ec0ff */
[----:B------:R-:W-:Y:S02]  /*15210*/  LOP3.LUT R5, R0, 0xffff, RZ, 0xc0, !PT ;  /* 0x0000ffff00057812 */ /* 0x000fe400078ec0ff */
[----:B------:R-:W-:Y:S02]  /*15220*/  ISETP.LE.U32.AND P6, PT, R2, UR12, PT ;  /* 0x0000000c02007c0c */ /* 0x000fe4000bfc3070 */
[----:B------:R-:W-:Y:S02]  /*15230*/  SHF.R.U32.HI R5, RZ, 0x8, R5 ;  /* 0x00000008ff057819 */ /* 0x000fe40000011605 */
[----:B------:R-:W-:Y:S01]  /*15240*/  LOP3.LUT R2, R7, UR22, R8, 0x96, !PT ;  /* 0x0000001607027c12 */ /* 0x000fe2000f8e9608 */
[----:B------:R-:W-:Y:S01]  /*15250*/  FFMA.FTZ R8, R73, UR43, -R3 ;  /* 0x0000002b49087c23 */ /* 0x000fe20008010803 */
[----:B------:R-:W-:Y:S02]  /*15260*/  LOP3.LUT R5, R5, 0xffff, RZ, 0xc0, !PT ;  /* 0x0000ffff05057812 */ /* 0x000fe400078ec0ff */
[----:B------:R-:W-:Y:S01]  /*15270*/  LOP3.LUT R12, R6, 0xff, RZ, 0xc0, !PT ;  /* 0x000000ff060c7812 */ /* 0x000fe200078ec0ff */
[----:B------:R4:W3:Y:S01]  /*15280*/  MUFU.EX2 R158, R8 ;  /* 0x00000008009e7308 */ /* 0x0008e20000000800 */
[----:B------:R-:W-:-:S02]  /*15290*/  ISETP.LE.U32.AND P2, PT, R5, UR12, PT ;  /* 0x0000000c05007c0c */ /* 0x000fc4000bf43070 */
[----:B--2---:R-:W-:Y:S02]  /*152a0*/  F2FP.F16.F32.PACK_AB R5, R157, R146 ;  /* 0x000000929d05723e */ /* 0x004fe400000000ff */
[----:B------:R-:W-:Y:S01]  /*152b0*/  LOP3.LUT R24, R6, 0xffff, RZ, 0xc0, !PT ;  /* 0x0000ffff06187812 */ /* 0x000fe200078ec0ff */
[----:B------:R-:W-:Y:S01]  /*152c0*/  FFMA.FTZ R7, R147, UR43, -R4 ;  /* 0x0000002b93077c23 */ /* 0x000fe20008010804 */
[C---:B------:R-:W-:Y:S02]  /*152d0*/  PRMT R29, R5.reuse, 0x7610, R29 ;  /* 0x00007610051d7816 */ /* 0x040fe4000000001d */
[----:B------:R-:W-:Y:S01]  /*152e0*/  PRMT R28, R5, 0x7632, R28 ;  /* 0x00007632051c7816 */ /* 0x000fe2000000001c */
[----:B------:R2:W-:Y:S01]  /*152f0*/  MUFU.EX2 R159, R7 ;  /* 0x00000007009f7308 */ /* 0x0005e20000000800 */
[----:B------:R-:W-:Y:S01]  /*15300*/  SHF.R.U32.HI R5, RZ, 0x18, R0 ;  /* 0x00000018ff057819 */ /* 0x000fe20000011600 */
[----:B------:R-:W-:Y:S01]  /*15310*/  @!P6 HADD2 R22, -R29.H0_H0, -RZ.H0_H0 ;  /* 0xa00000ff1d16e230 */ /* 0x000fe20000000900 */
[--C-:B------:R-:W-:Y:S01]  /*15320*/  SHF.R.U32.HI R17, RZ, 0x10, R6.reuse ;  /* 0x00000010ff117819 */ /* 0x100fe20000011606 */
[----:B------:R-:W-:Y:S01]  /*15330*/  @!P2 HADD2 R23, -R28.H0_H0, -RZ.H0_H0 ;  /* 0xa00000ff1c17a230 */ /* 0x000fe20000000900 */
[----:B-1----:R-:W-:-:S02]  /*15340*/  SHF.R.U32.HI R10, RZ, 0x18, R6 ;  /* 0x00000018ff0a7819 */ /* 0x002fc40000011606 */
[----:B------:R-:W-:Y:S01]  /*15350*/  SHF.R.U32.HI R6, RZ, 0x10, R0 ;  /* 0x00000010ff067819 */ /* 0x000fe20000011600 */
[----:B------:R-:W-:Y:S01]  /*15360*/  FFMA.FTZ R0, R191, UR43, -R4 ;  /* 0x0000002bbf007c23 */ /* 0x000fe20008010804 */
[----:B------:R-:W-:Y:S01]  /*15370*/  ISETP.LE.U32.AND P4, PT, R5, UR12, PT ;  /* 0x0000000c05007c0c */ /* 0x000fe2000bf83070 */
[--C-:B------:R-:W-:Y:S01]  /*15380*/  FFMA.FTZ R5, R74, UR43, -R3.reuse ;  /* 0x0000002b4a057c23 */ /* 0x100fe20008010803 */
[----:B----4-:R-:W-:Y:S01]  /*15390*/  FFMA.FTZ R8, R75, UR43, -R3 ;  /* 0x0000002b4b087c23 */ /* 0x010fe20008010803 */
[----:B------:R3:W1:Y:S01]  /*153a0*/  MUFU.EX2 R169, R0 ;  /* 0x0000000000a97308 */ /* 0x0006620000000800 */
[----:B------:R-:W-:Y:S02]  /*153b0*/  LOP3.LUT R6, R6, 0xff, RZ, 0xc0, !PT ;  /* 0x000000ff06067812 */ /* 0x000fe400078ec0ff */
[----:B------:R-:W-:Y:S02]  /*153c0*/  PRMT R248, R29, 0x5410, R28 ;  /* 0x000054101df87816 */ /* 0x000fe4000000001c */
[----:B------:R-:W-:-:S02]  /*153d0*/  @!P6 PRMT R29, R22, 0x5410, RZ ;  /* 0x00005410161de816 */ /* 0x000fc400000000ff */
[----:B------:R-:W-:Y:S01]  /*153e0*/  ISETP.LE.U32.AND P6, PT, R6, UR12, PT ;  /* 0x0000000c06007c0c */ /* 0x000fe2000bfc3070 */
[----:B------:R4:W-:Y:S01]  /*153f0*/  MUFU.EX2 R147, R5 ;  /* 0x0000000500937308 */ /* 0x0009e20000000800 */
[----:B--2---:R-:W-:Y:S01]  /*15400*/  IMAD.WIDE.U32 R6, R15, -0x2daee0ad, RZ ;  /* 0xd2511f530f067825 */ /* 0x004fe200078e00ff */
[----:B------:R-:W-:Y:S02]  /*15410*/  @!P2 PRMT R28, R23, 0x5410, RZ ;  /* 0x00005410171ca816 */ /* 0x000fe400000000ff */
[----:B------:R-:W-:-:S04]  /*15420*/  LOP3.LUT R9, R6, 0xffff, RZ, 0xc0, !PT ;  /* 0x0000ffff06097812 */ /* 0x000fc800078ec0ff */
[----:B------:R1:W2:Y:S01]  /*15430*/  MUFU.EX2 R252, R8 ;  /* 0x0000000800fc7308 */ /* 0x0002a20000000800 */
[----:B---3--:R-:W-:Y:S02]  /*15440*/  F2FP.F16.F32.PACK_AB R0, R158, R140 ;  /* 0x0000008c9e00723e */ /* 0x008fe400000000ff */
[----:B------:R-:W-:Y:S02]  /*15450*/  SHF.R.U32.HI R14, RZ, 0x10, R6 ;  /* 0x00000010ff0e7819 */ /* 0x000fe40000011606 */
[C---:B------:R-:W-:Y:S02]  /*15460*/  PRMT R27, R0.reuse, 0x7632, R27 ;  /* 0x00007632001b7816 */ /* 0x040fe4000000001b */
[----:B------:R-:W-:Y:S02]  /*15470*/  PRMT R26, R0, 0x7610, R26 ;  /* 0x00007610001a7816 */ /* 0x000fe4000000001a */
[----:B----4-:R-:W-:Y:S01]  /*15480*/  SHF.R.U32.HI R5, RZ, 0x8, R13 ;  /* 0x00000008ff057819 */ /* 0x010fe2000001160d */
[----:B------:R-:W-:Y:S01]  /*15490*/  @!P4 HADD2 R25, -R27.H0_H0, -RZ.H0_H0 ;  /* 0xa00000ff1b19c230 */ /* 0x000fe20000000900 */
[----:B------:R-:W-:Y:S01]  /*154a0*/  PRMT R170, R26, 0x5410, R27 ;  /* 0x000054101aaa7816 */ /* 0x000fe2000000001b */
[----:B------:R-:W-:Y:S01]  /*154b0*/  @!P6 HADD2 R30, -R26.H0_H0, -RZ.H0_H0 ;  /* 0xa00000ff1a1ee230 */ /* 0x000fe20000000900 */
[----:B------:R-:W-:-:S02]  /*154c0*/  LOP3.LUT R5, R5, 0xffff, RZ, 0xc0, !PT ;  /* 0x0000ffff05057812 */ /* 0x000fc400078ec0ff */
[----:B------:R-:W-:Y:S02]  /*154d0*/  @!P4 PRMT R27, R25, 0x5410, RZ ;  /* 0x00005410191bc816 */ /* 0x000fe400000000ff */
[----:B------:R-:W-:Y:S01]  /*154e0*/  ISETP.LE.U32.AND P4, PT, R5, UR12, PT ;  /* 0x0000000c05007c0c */ /* 0x000fe2000bf83070 */
[----:B------:R-:W-:Y:S01]  /*154f0*/  FFMA.FTZ R5, R195, UR43, -R4 ;  /* 0x0000002bc3057c23 */ /* 0x000fe20008010804 */
[----:B-1----:R-:W-:Y:S02]  /*15500*/  F2FP.F16.F32.PACK_AB R8, R169, R159 ;  /* 0x0000009fa908723e */ /* 0x002fe400000000ff */
[----:B------:R-:W-:Y:S01]  /*15510*/  LOP3.LUT R0, R11, 0xff, RZ, 0xc0, !PT ;  /* 0x000000ff0b007812 */ /* 0x000fe200078ec0ff */
[----:B------:R2:W-:Y:S01]  /*15520*/  MUFU.EX2 R231, R5 ;  /* 0x0000000500e77308 */ /* 0x0005e20000000800 */
[----:B------:R-:W-:Y:S02]  /*15530*/  PRMT R226, R8, 0x7632, R226 ;  /* 0x0000763208e27816 */ /* 0x000fe400000000e2 */
[----:B------:R-:W-:-:S02]  /*15540*/  ISETP.LE.U32.AND P2, PT, R0, UR12, PT ;  /* 0x0000000c00007c0c */ /* 0x000fc4000bf43070 */
[----:B------:R-:W-:Y:S02]  /*15550*/  LOP3.LUT R11, R6, 0xff, RZ, 0xc0, !PT ;  /* 0x000000ff060b7812 */ /* 0x000fe400078ec0ff */
[----:B------:R-:W-:Y:S01]  /*15560*/  SHF.R.U32.HI R13, RZ, 0x18, R6 ;  /* 0x00000018ff0d7819 */ /* 0x000fe20000011606 */
[----:B------:R-:W-:Y:S01]  /*15570*/  FFMA.FTZ R6, R200, UR43, -R4 ;  /* 0x0000002bc8067c23 */ /* 0x000fe20008010804 */
[----:B------:R-:W-:Y:S01]  /*15580*/  LOP3.LUT R0, R7, UR25, R16, 0x96, !PT ;  /* 0x0000001907007c12 */ /* 0x000fe2000f8e9610 */
[----:B------:R-:W-:Y:S01]  /*15590*/  @!P4 HADD2 R31, -R226.H0_H0, -RZ.H0_H0 ;  /* 0xa00000ffe21fc230 */ /* 0x000fe20000000900 */
[----:B------:R-:W-:Y:S01]  /*155a0*/  PRMT R227, R8, 0x7610, R227 ;  /* 0x0000761008e37816 */ /* 0x000fe200000000e3 */
[----:B------:R1:W3:Y:S01]  /*155b0*/  MUFU.EX2 R232, R6 ;  /* 0x0000000600e87308 */ /* 0x0002e20000000800 */
[----:B------:R-:W-:Y:S01]  /*155c0*/  FFMA.FTZ R7, R141, UR43, -R3 ;  /* 0x0000002b8d077c23 */ /* 0x000fe20008010803 */
[----:B------:R-:W-:Y:S02]  /*155d0*/  @!P6 PRMT R26, R30, 0x5410, RZ ;  /* 0x000054101e1ae816 */ /* 0x000fe400000000ff */
[----:B------:R-:W-:Y:S01]  /*155e0*/  PRMT R180, R227, 0x5410, R226 ;  /* 0x00005410e3b47816 */ /* 0x000fe200000000e2 */
[----:B------:R-:W-:Y:S01]  /*155f0*/  @!P3 HADD2 R33, -R227.H0_H0, -RZ.H0_H0 ;  /* 0xa00000ffe321b230 */ /* 0x000fe20000000900 */
[----:B--2---:R-:W-:-:S02]  /*15600*/  F2FP.F16.F32.PACK_AB R5, R252, R147 ;  /* 0x00000093fc05723e */ /* 0x004fc400000000ff */
[----:B------:R-:W-:Y:S01]  /*15610*/  @!P4 PRMT R226, R31, 0x5410, RZ ;  /* 0x000054101fe2c816 */ /* 0x000fe200000000ff */
[----:B------:R3:W-:Y:S01]  /*15620*/  MUFU.EX2 R141, R7 ;  /* 0x00000007008d7308 */ /* 0x0007e20000000800 */
[C---:B------:R-:W-:Y:S02]  /*15630*/  PRMT R225, R5.reuse, 0x7632, R225 ;  /* 0x0000763205e17816 */ /* 0x040fe400000000e1 */
[----:B------:R-:W-:Y:S02]  /*15640*/  PRMT R224, R5, 0x7610, R224 ;  /* 0x0000761005e07816 */ /* 0x000fe400000000e0 */
[----:B------:R-:W-:Y:S01]  /*15650*/  LOP3.LUT R5, R0, 0xffff, RZ, 0xc0, !PT ;  /* 0x0000ffff00057812 */ /* 0x000fe200078ec0ff */
[----:B------:R-:W-:Y:S01]  /*15660*/  @!P1 HADD2 R32, -R225.H0_H0, -RZ.H0_H0 ;  /* 0xa00000ffe1209230 */ /* 0x000fe20000000900 */
[----:B------:R-:W-:Y:S01]  /*15670*/  PRMT R249, R224, 0x5410, R225 ;  /* 0x00005410e0f97816 */ /* 0x000fe200000000e1 */
[----:B------:R-:W-:Y:S01]  /*15680*/  @!P2 HADD2 R34, -R224.H0_H0, -RZ.H0_H0 ;  /* 0xa00000ffe022a230 */ /* 0x000fe20000000900 */
[----:B-1----:R-:W-:-:S02]  /*15690*/  LOP3.LUT R6, R0, 0xff, RZ, 0xc0, !PT ;  /* 0x000000ff00067812 */ /* 0x002fc400078ec0ff */
[----:B------:R-:W-:Y:S02]  /*156a0*/  SHF.R.U32.HI R5, RZ, 0x8, R5 ;  /* 0x00000008ff057819 */ /* 0x000fe40000011605 */
[----:B------:R-:W-:Y:S01]  /*156b0*/  ISETP.LE.U32.AND P4, PT, R6, UR12, PT ;  /* 0x0000000c06007c0c */ /* 0x000fe2000bf83070 */
[----:B------:R-:W-:Y:S01]  /*156c0*/  FFMA.FTZ R6, R44, UR43, -R3 ;  /* 0x0000002b2c067c23 */ /* 0x000fe20008010803 */
[----:B------:R-:W-:Y:S02]  /*156d0*/  LOP3.LUT R5, R5, 0xffff, RZ, 0xc0, !PT ;  /* 0x0000ffff05057812 */ /* 0x000fe400078ec0ff */
[----:B------:R-:W-:Y:S01]  /*156e0*/  @!P1 PRMT R225, R32, 0x5410, RZ ;  /* 0x0000541020e19816 */ /* 0x000fe200000000ff */
[----:B------:R1:W2:Y:S01]  /*156f0*/  MUFU.EX2 R145, R6 ;  /* 0x0000000600917308 */ /* 0x0002a20000000800 */
[----:B------:R-:W-:Y:S02]  /*15700*/  ISETP.LE.U32.AND P1, PT, R5, UR12, PT ;  /* 0x0000000c05007c0c */ /* 0x000fe4000bf23070 */
[----:B------:R-:W-:-:S02]  /*15710*/  SHF.R.U32.HI R5, RZ, 0x10, R0 ;  /* 0x00000010ff057819 */ /* 0x000fc40000011600 */
[----:B---3--:R-:W-:Y:S02]  /*15720*/  F2FP.F16.F32.PACK_AB R7, R232, R231 ;  /* 0x000000e7e807723e */ /* 0x008fe400000000ff */
[----:B------:R-:W-:Y:S02]  /*15730*/  LOP3.LUT R5, R5, 0xff, RZ, 0xc0, !PT ;  /* 0x000000ff05057812 */ /* 0x000fe400078ec0ff */
[----:B------:R-:W-:Y:S02]  /*15740*/  @!P2 PRMT R224, R34, 0x5410, RZ ;  /* 0x0000541022e0a816 */ /* 0x000fe400000000ff */
[----:B------:R-:W-:Y:S01]  /*15750*/  ISETP.LE.U32.AND P2, PT, R5, UR12, PT ;  /* 0x0000000c05007c0c */ /* 0x000fe2000bf43070 */
[----:B------:R-:W-:Y:S01]  /*15760*/  FFMA.FTZ R5, R201, UR43, -R4 ;  /* 0x0000002bc9057c23 */ /* 0x000fe20008010804 */
[C---:B------:R-:W-:Y:S02]  /*15770*/  PRMT R223, R7.reuse, 0x7610, R223 ;  /* 0x0000761007df7816 */ /* 0x040fe400000000df */
[----:B------:R-:W-:Y:S01]  /*15780*/  PRMT R222, R7, 0x7632, R222 ;  /* 0x0000763207de7816 */ /* 0x000fe200000000de */
[----:B------:R3:W-:Y:S01]  /*15790*/  MUFU.EX2 R229, R5 ;  /* 0x0000000500e57308 */ /* 0x0007e20000000800 */
[----:B-1----:R-:W-:Y:S01]  /*157a0*/  FFMA.FTZ R6, R202, UR43, -R4 ;  /* 0x0000002bca067c23 */ /* 0x002fe20008010804 */
[----:B------:R-:W-:Y:S01]  /*157b0*/  @!P4 HADD2 R35, -R223.H0_H0, -RZ.H0_H0 ;  /* 0xa00000ffdf23c230 */ /* 0x000fe20000000900 */
[----:B------:R-:W-:Y:S01]  /*157c0*/  SHF.R.U32.HI R0, RZ, 0x18, R0 ;  /* 0x00000018ff007819 */ /* 0x000fe20000011600 */
[----:B------:R-:W-:Y:S01]  /*157d0*/  @!P1 HADD2 R36, -R222.H0_H0, -RZ.H0_H0 ;  /* 0xa00000ffde249230 */ /* 0x000fe20000000900 */
[----:B------:R-:W-:-:S02]  /*157e0*/  PRMT R15, R223, 0x5410, R222 ;  /* 0x00005410df0f7816 */ /* 0x000fc400000000de */
[----:B------:R-:W-:Y:S01]  /*157f0*/  @!P4 PRMT R223, R35, 0x5410, RZ ;  /* 0x0000541023dfc816 */ /* 0x000fe200000000ff */
[----:B------:R2:W1:Y:S01]  /*15800*/  MUFU.EX2 R183, R6 ;  /* 0x0000000600b77308 */ /* 0x0004620000000800 */
[----:B------:R-:W-:Y:S02]  /*15810*/  ISETP.LE.U32.AND P4, PT, R0, UR12, PT ;  /* 0x0000000c00007c0c */ /* 0x000fe4000bf83070 */
[----:B------:R-:W-:Y:S02]  /*15820*/  SHF.R.U32.HI R0, RZ, 0x8, R9 ;  /* 0x00000008ff007819 */ /* 0x000fe40000011609 */
[----:B------:R-:W-:Y:S02]  /*15830*/  @!P1 PRMT R222, R36, 0x5410, RZ ;  /* 0x0000541024de9816 */ /* 0x000fe400000000ff */
[----:B------:R-:W-:Y:S01]  /*15840*/  LOP3.LUT R0, R0, 0xffff, RZ, 0xc0, !PT ;  /* 0x0000ffff00007812 */ /* 0x000fe200078ec0ff */
[----:B---3--:R-:W-:Y:S01]  /*15850*/  FFMA.FTZ R5, R142, UR43, -R3 ;  /* 0x0000002b8e057c23 */ /* 0x008fe20008010803 */
[----:B------:R-:W-:-:S02]  /*15860*/  ISETP.LE.U32.AND P1, PT, R11, UR12, PT ;  /* 0x0000000c0b007c0c */ /* 0x000fc4000bf23070 */
[----:B------:R-:W-:Y:S01]  /*15870*/  ISETP.LE.U32.AND P6, PT, R12, UR12, PT ;  /* 0x0000000c0c007c0c */ /* 0x000fe2000bfc3070 */
[----:B------:R3:W-:Y:S01]  /*15880*/  MUFU.EX2 R234, R5 ;  /* 0x0000000500ea7308 */ /* 0x0007e20000000800 */
[----:B------:R-:W-:Y:S02]  /*15890*/  @!P3 PRMT R227, R33, 0x5410, RZ ;  /* 0x0000541021e3b816 */ /* 0x000fe400000000ff */
[----:B------:R-:W-:Y:S02]  /*158a0*/  ISETP.LE.U32.AND P3, PT, R10, UR12, PT ;  /* 0x0000000c0a007c0c */ /* 0x000fe4000bf63070 */
[----:B--2---:R-:W-:Y:S01]  /*158b0*/  F2FP.F16.F32.PACK_AB R6, R145, R141 ;  /* 0x0000008d9106723e */ /* 0x004fe200000000ff */
[----:B------:R-:W-:Y:S01]  /*158c0*/  STL [R1+0x1ac], R227 ;  /* 0x0001ace301007387 */ /* 0x000fe20000100800 */
[----:B------:R-:W-:Y:S02]  /*158d0*/  FSEL R10, R70, RZ, P5 ;  /* 0x000000ff460a7208 */ /* 0x000fe40002800000 */
[C---:B------:R-:W-:Y:S01]  /*158e0*/  PRMT R219, R6.reuse, 0x7610, R219 ;  /* 0x0000761006db7816 */ /* 0x040fe200000000db */
[----:B------:R-:W-:Y:S01]  /*158f0*/  STL [R1+0x1b0], R226 ;  /* 0x0001b0e201007387 */ /* 0x000fe20000100800 */
[----:B------:R-:W-:Y:S01]  /*15900*/  PRMT R218, R6, 0x7632, R218 ;  /* 0x0000763206da7816 */ /* 0x000fe200000000da */
[----:B------:R-:W-:-:S04]  /*15910*/  IMAD.WIDE.U32 R6, R19, -0x2daee0ad, RZ ;  /* 0xd2511f5313067825 */ /* 0x000fc800078e00ff */
[----:B------:R-:W-:Y:S01]  /*15920*/  @!P2 HADD2 R37, -R219.H0_H0, -RZ.H0_H0 ;  /* 0xa00000ffdb25a230 */ /* 0x000fe20000000900 */
[----:B------:R-:W-:Y:S01]  /*15930*/  PRMT R235, R219, 0x5410, R218 ;  /* 0x00005410dbeb7816 */ /* 0x000fe200000000da */
[----:B------:R-:W-:Y:S02]  /*15940*/  @!P4 HADD2 R38, -R218.H0_H0, -RZ.H0_H0 ;  /* 0xa00000ffda26c230 */ /* 0x000fe40000000900 */
[----:B---3--:R-:W-:Y:S01]  /*15950*/  FFMA.FTZ R5, R143, UR43, -R3 ;  /* 0x0000002b8f057c23 */ /* 0x008fe20008010803 */
[----:B------:R-:W-:Y:S01]  /*15960*/  LOP3.LUT R8, R6, 0xff, RZ, 0xc0, !PT ;  /* 0x000000ff06087812 */ /* 0x000fe200078ec0ff */
[----:B------:R-:W-:Y:S01]  /*15970*/  STL [R1+0x1b4], R225 ;  /* 0x0001b4e101007387 */ /* 0x000fe20000100800 */
[----:B------:R-:W-:Y:S01]  /*15980*/  @!P2 PRMT R219, R37, 0x5410, RZ ;  /* 0x0000541025dba816 */ /* 0x000fe200000000ff */
[----:B------:R-:W2:Y:S01]  /*15990*/  MUFU.EX2 R250, R5 ;  /* 0x0000000500fa7308 */ /* 0x000ea20000000800 */
[----:B------:R-:W-:Y:S02]  /*159a0*/  ISETP.LE.U32.AND P2, PT, R0, UR12, PT ;  /* 0x0000000c00007c0c */ /* 0x000fe4000bf43070 */
[----:B-1----:R-:W-:-:S02]  /*159b0*/  F2FP.F16.F32.PACK_AB R0, R229, R183 ;  /* 0x000000b7e500723e */ /* 0x002fc400000000ff */
[----:B------:R-:W-:Y:S02]  /*159c0*/  @!P4 PRMT R218, R38, 0x5410, RZ ;  /* 0x0000541026dac816 */ /* 0x000fe400000000ff */
[C---:B------:R-:W-:Y:S02]  /*159d0*/  PRMT R217, R0.reuse, 0x7610, R217 ;  /* 0x0000761000d97816 */ /* 0x040fe400000000d9 */
[----:B------:R-:W-:Y:S02]  /*159e0*/  PRMT R216, R0, 0x7632, R216 ;  /* 0x0000763200d87816 */ /* 0x000fe400000000d8 */
[----:B------:R-:W-:Y:S01]  /*159f0*/  LOP3.LUT R0, R17, 0xff, RZ, 0xc0, !PT ;  /* 0x000000ff11007812 */ /* 0x000fe200078ec0ff */
[----:B------:R-:W-:Y:S01]  /*15a00*/  @!P1 HADD2 R39, -R217.H0_H0, -RZ.H0_H0 ;  /* 0xa00000ffd9279230 */ /* 0x000fe20000000900 */
[----:B------:R-:W-:Y:S01]  /*15a10*/  PRMT R178, R217, 0x5410, R216 ;  /* 0x00005410d9b27816 */ /* 0x000fe200000000d8 */
[----:B------:R-:W-:Y:S01]  /*15a20*/  @!P2 HADD2 R40, -R216.H0_H0, -RZ.H0_H0 ;  /* 0xa00000ffd828a230 */ /* 0x000fe20000000900 */
[----:B------:R-:W-:-:S02]  /*15a30*/  ISETP.LE.U32.AND P4, PT, R13, UR12, PT ;  /* 0x0000000c0d007c0c */ /* 0x000fc4000bf83070 */
[----:B------:R-:W-:Y:S02]  /*15a40*/  @!P1 PRMT R217, R39, 0x5410, RZ ;  /* 0x0000541027d99816 */ /* 0x000fe400000000ff */
[----:B------:R-:W-:Y:S02]  /*15a50*/  ISETP.LE.U32.AND P1, PT, R0, UR12, PT ;  /* 0x0000000c00007c0c */ /* 0x000fe4000bf23070 */
[----:B------:R-:W-:Y:S02]  /*15a60*/  LOP3.LUT R0, R14, 0xff, RZ, 0xc0, !PT ;  /* 0x000000ff0e007812 */ /* 0x000fe400078ec0ff */
[----:B------:R-:W-:Y:S02]  /*15a70*/  @!P2 PRMT R216, R40, 0x5410, RZ ;  /* 0x0000541028d8a816 */ /* 0x000fe400000000ff */
[----:B------:R-:W-:Y:S02]  /*15a80*/  ISETP.LE.U32.AND P2, PT, R0, UR12, PT ;  /* 0x0000000c00007c0c */ /* 0x000fe4000bf43070 */
[----:B--2---:R-:W-:-:S02]  /*15a90*/  F2FP.F16.F32.PACK_AB R0, R250, R234 ;  /* 0x000000eafa00723e */ /* 0x004fc400000000ff */
[----:B------:R-:W-:Y:S02]  /*15aa0*/  LOP3.LUT R14, R6, 0xffff, RZ, 0xc0, !PT ;  /* 0x0000ffff060e7812 */ /* 0x000fe400078ec0ff */
[--C-:B------:R-:W-:Y:S02]  /*15ab0*/  SHF.R.U32.HI R13, RZ, 0x10, R6.reuse ;  /* 0x00000010ff0d7819 */ /* 0x100fe40000011606 */
[----:B------:R-:W-:Y:S01]  /*15ac0*/  SHF.R.U32.HI R9, RZ, 0x18, R6 ;  /* 0x00000018ff097819 */ /* 0x000fe20000011606 */
[----:B------:R-:W-:Y:S01]  /*15ad0*/  FFMA.FTZ R6, R204, UR43, -R4 ;  /* 0x0000002bcc067c23 */ /* 0x000fe20008010804 */
[C---:B------:R-:W-:Y:S02]  /*15ae0*/  PRMT R215, R0.reuse, 0x7610, R215 ;  /* 0x0000761000d77816 */ /* 0x040fe400000000d7 */
[----:B------:R-:W-:Y:S01]  /*15af0*/  PRMT R214, R0, 0x7632, R214 ;  /* 0x0000763200d67816 */ /* 0x000fe200000000d6 */
[----:B------:R-:W-:Y:S01]  /*15b00*/  FFMA.FTZ R0, R203, UR43, -R4 ;  /* 0x0000002bcb007c23 */ /* 0x000fe20008010804 */
[----:B------:R1:W-:Y:S01]  /*15b10*/  MUFU.EX2 R179, R6 ;  /* 0x0000000600b37308 */ /* 0x0003e20000000800 */
[----:B------:R-:W-:Y:S01]  /*15b20*/  @!P2 HADD2 R41, -R215.H0_H0, -RZ.H0_H0 ;  /* 0xa00000ffd729a230 */ /* 0x000fe20000000900 */
[----:B------:R-:W-:Y:S01]  /*15b30*/  PRMT R22, R215, 0x5410, R214 ;  /* 0x00005410d7167816 */ /* 0x000fe200000000d6 */
[----:B------:R-:W-:Y:S01]  /*15b40*/  @!P4 HADD2 R44, -R214.H0_H0, -RZ.H0_H0 ;  /* 0xa00000ffd62cc230 */ /* 0x000fe20000000900 */
[----:B------:R-:W-:-:S02]  /*15b50*/  LOP3.LUT R5, R7, UR25, R18, 0x96, !PT ;  /* 0x0000001907057c12 */ /* 0x000fc4000f8e9612 */
[----:B------:R-:W-:Y:S02]  /*15b60*/  @!P2 PRMT R215, R41, 0x5410, RZ ;  /* 0x0000541029d7a816 */ /* 0x000fe400000000ff */
[----:B------:R2:W3:Y:S01]  /*15b70*/  MUFU.EX2 R233, R0 ;  /* 0x0000000000e97308 */ /* 0x0004e20000000800 */
[----:B------:R-:W-:Y:S02]  /*15b80*/  @!P4 PRMT R214, R44, 0x5410, RZ ;  /* 0x000054102cd6c816 */ /* 0x000fe400000000ff */
[----:B-1----:R-:W-:-:S04]  /*15b90*/  LOP3.LUT R6, R2, 0xff, RZ, 0xc0, !PT ;  /* 0x000000ff02067812 */ /* 0x002fc800078ec0ff */
[----:B------:R-:W-:Y:S02]  /*15ba0*/  ISETP.LE.U32.AND P2, PT, R6, UR12, PT ;  /* 0x0000000c06007c0c */ /* 0x000fe4000bf43070 */
[----:B--2---:R-:W-:-:S04]  /*15bb0*/  LOP3.LUT R0, R2, 0xffff, RZ, 0xc0, !PT ;  /* 0x0000ffff02007812 */ /* 0x004fc800078ec0ff */
[----:B------:R-:W-:-:S04]  /*15bc0*/  SHF.R.U32.HI R0, RZ, 0x8, R0 ;  /* 0x00000008ff007819 */ /* 0x000fc80000011600 */
[----:B------:R-:W-:-:S04]  /*15bd0*/  LOP3.LUT R0, R0, 0xffff, RZ, 0xc0, !PT ;  /* 0x0000ffff00007812 */ /* 0x000fc800078ec0ff */
[----:B------:R-:W-:Y:S02]  /*15be0*/  ISETP.LE.U32.AND P4, PT, R0, UR12, PT ;  /* 0x0000000c00007c0c */ /* 0x000fe4000bf83070 */
[----:B---3--:R-:W-:-:S04]  /*15bf0*/  F2FP.F16.F32.PACK_AB R0, R233, R179 ;  /* 0x000000b3e900723e */ /* 0x008fc800000000ff */
[C---:B------:R-:W-:Y:S02]  /*15c00*/  PRMT R204, R0.reuse, 0x7610, R204 ;  /* 0x0000761000cc7816 */ /* 0x040fe400000000cc */
[----:B------:R-:W-:Y:S02]  /*15c10*/  PRMT R203, R0, 0x7632, R203 ;  /* 0x0000763200cb7816 */ /* 0x000fe400000000cb */
[----:B------:R-:W-:Y:S01]  /*15c20*/  SHF.R.U32.HI R0, RZ, 0x18, R2 ;  /* 0x00000018ff007819 */ /* 0x000fe20000011602 */
[----:B------:R-:W-:Y:S01]  /*15c30*/  @!P2 HADD2 R47, -R204.H0_H0, -RZ.H0_H0 ;  /* 0xa00000ffcc2fa230 */ /* 0x000fe20000000900 */
[----:B------:R-:W-:Y:S01]  /*15c40*/  PRMT R228, R204, 0x5410, R203 ;  /* 0x00005410cce47816 */ /* 0x000fe200000000cb */
[----:B------:R-:W-:-:S03]  /*15c50*/  @!P4 HADD2 R48, -R203.H0_H0, -RZ.H0_H0 ;  /* 0xa00000ffcb30c230 */ /* 0x000fc60000000900 */
[----:B------:R-:W-:Y:S02]  /*15c60*/  @!P2 PRMT R204, R47, 0x5410, RZ ;  /* 0x000054102fcca816 */ /* 0x000fe400000000ff */
[----:B------:R-:W-:Y:S02]  /*15c70*/  ISETP.LE.U32.AND P2, PT, R0, UR12, PT ;  /* 0x0000000c00007c0c */ /* 0x000fe4000bf43070 */
[----:B------:R-:W-:Y:S02]  /*15c80*/  SHF.R.U32.HI R0, RZ, 0x10, R2 ;  /* 0x00000010ff007819 */ /* 0x000fe40000011602 */
[----:B------:R-:W-:Y:S02]  /*15c90*/  FMNMX.FTZ R2, R241, R161, !PT ;  /* 0x000000a1f1027209 */ /* 0x000fe40007810000 */
[----:B------:R-:W-:Y:S02]  /*15ca0*/  LOP3.LUT R0, R0, 0xff, RZ, 0xc0, !PT ;  /* 0x000000ff00007812 */ /* 0x000fe400078ec0ff */
[----:B------:R-:W-:-:S02]  /*15cb0*/  @!P4 PRMT R203, R48, 0x5410, RZ ;  /* 0x0000541030cbc816 */ /* 0x000fc400000000ff */
[----:B------:R-:W-:Y:S02]  /*15cc0*/  ISETP.LE.U32.AND P4, PT, R0, UR12, PT ;  /* 0x0000000c00007c0c */ /* 0x000fe4000bf83070 */
[----:B------:R-:W-:Y:S02]  /*15cd0*/  FMNMX.FTZ R2, R162, R2, !PT ;  /* 0x00000002a2027209 */ /* 0x000fe40007810000 */
        /* <DEDUP_REMOVED lines=15> */
[----:B-1----:R-:W-:Y:S01]  /*15dd0*/  FFMA.FTZ R2, R152, UR43, -R3 ;  /* 0x0000002b98027c23 */ /* 0x002fe20008010803 */
[----:B------:R-:W-:Y:S02]  /*15de0*/  FMNMX.FTZ R69, R62, R69, !PT ;  /* 0x000000453e457209 */ /* 0x000fe40007810000 */
[----:B------:R-:W-:Y:S01]  /*15df0*/  FMNMX.FTZ R0, R148, R0, !PT ;  /* 0x0000000094007209 */ /* 0x000fe20007810000 */
[----:B------:R1:W2:Y:S01]  /*15e00*/  MUFU.EX2 R190, R2 ;  /* 0x0000000200be7308 */ /* 0x0002a20000000800 */
        /* <DEDUP_REMOVED lines=9> */
[--C-:B-1----:R-:W-:Y:S01]  /*15ea0*/  FFMA.FTZ R2, R206, UR43, -R4.reuse ;  /* 0x0000002bce027c23 */ /* 0x102fe20008010804 */
[----:B------:R-:W-:Y:S01]  /*15eb0*/  FMNMX.FTZ R0, R55, R0, !PT ;  /* 0x0000000037007209 */ /* 0x000fe20007810000 */
[----:B------:R-:W-:Y:S01]  /*15ec0*/  IMAD.MOV.U32 R206, RZ, RZ, R169 ;  /* 0x000000ffffce7224 */ /* 0x000fe200078e00a9 */
[----:B------:R-:W-:Y:S01]  /*15ed0*/  FMNMX.FTZ R69, R43, R69, !PT ;  /* 0x000000452b457209 */ /* 0x000fe20007810000 */
[----:B------:R-:W-:Y:S01]  /*15ee0*/  MUFU.EX2 R251, R2 ;  /* 0x0000000200fb7308 */ /* 0x000fe20000000800 */
[----:B------:R-:W-:Y:S02]  /*15ef0*/  FMNMX.FTZ R0, R50, R0, !PT ;  /* 0x0000000032007209 */ /* 0x000fe40007810000 */
[----:B------:R-:W-:Y:S02]  /*15f00*/  FMNMX.FTZ R69, R42, R69, !PT ;  /* 0x000000452a457209 */ /* 0x000fe40007810000 */
[----:B------:R-:W-:Y:S01]  /*15f10*/  FMNMX.FTZ R68, R49, R0, !PT ;  /* 0x0000000031447209 */ /* 0x000fe20007810000 */
[----:B------:R-:W-:-:S02]  /*15f20*/  FFMA.FTZ R0, R205, UR43, -R4 ;  /* 0x0000002bcd007c23 */ /* 0x000fc40008010804 */
[----:B------:R-:W1:Y:S01]  /*15f30*/  SHFL.BFLY PT, R6, R69, 0x2, 0x1f ;  /* 0x0c401f0045067f89 */ /* 0x000e6200000e0000 */
[----:B------:R-:W-:Y:S01]  /*15f40*/  FMNMX.FTZ R68, R46, R68, !PT ;  /* 0x000000442e447209 */ /* 0x000fe20007810000 */
[----:B------:R2:W3:Y:S04]  /*15f50*/  MUFU.EX2 R181, R0 ;  /* 0x0000000000b57308 */ /* 0x0004e80000000800 */
[----:B------:R-:W4:Y:S01]  /*15f60*/  SHFL.BFLY PT, R7, R68, 0x2, 0x1f ;  /* 0x0c401f0044077f89 */ /* 0x000f2200000e0000 */
[----:B--2---:R-:W-:-:S04]  /*15f70*/  F2FP.F16.F32.PACK_AB R0, R190, R176 ;  /* 0x000000b0be00723e */ /* 0x004fc800000000ff */
[C---:B------:R-:W-:Y:S02]  /*15f80*/  PRMT R202, R0.reuse, 0x7632, R202 ;  /* 0x0000763200ca7816 */ /* 0x040fe400000000ca */
[----:B-1----:R-:W-:Y:S02]  /*15f90*/  FMNMX.FTZ R69, R69, R6, !PT ;  /* 0x0000000645457209 */ /* 0x002fe40007810000 */
[----:B------:R-:W-:Y:S01]  /*15fa0*/  PRMT R201, R0, 0x7610, R201 ;  /* 0x0000761000c97816 */ /* 0x000fe200000000c9 */
[----:B------:R-:W-:Y:S01]  /*15fb0*/  @!P2 HADD2 R58, -R202.H0_H0, -RZ.H0_H0 ;  /* 0xa00000ffca3aa230 */ /* 0x000fe20000000900 */
[----:B------:R-:W-:Y:S01]  /*15fc0*/  SHF.R.U32.HI R0, RZ, 0x8, R24 ;  /* 0x00000008ff007819 */ /* 0x000fe20000011618 */
[----:B------:R-:W1:Y:S01]  /*15fd0*/  SHFL.BFLY PT, R2, R69, 0x1, 0x1f ;  /* 0x0c201f0045027f89 */ /* 0x000e6200000e0000 */
[----:B----4-:R-:W-:Y:S01]  /*15fe0*/  FMNMX.FTZ R68, R68, R7, !PT ;  /* 0x0000000744447209 */ /* 0x010fe20007810000 */
[----:B------:R-:W-:Y:S01]  /*15ff0*/  @!P4 HADD2 R56, -R201.H0_H0, -RZ.H0_H0 ;  /* 0xa00000ffc938c230 */ /* 0x000fe20000000900 */
[----:B------:R-:W-:-:S02]  /*16000*/  LOP3.LUT R0, R0, 0xffff, RZ, 0xc0, !PT ;  /* 0x0000ffff00007812 */ /* 0x000fc400078ec0ff */
[----:B------:R-:W-:Y:S01]  /*16010*/  PRMT R230, R201, 0x5410, R202 ;  /* 0x00005410c9e67816 */ /* 0x000fe200000000ca */
[----:B------:R-:W2:Y:S01]  /*16020*/  SHFL.BFLY PT, R6, R68, 0x1, 0x1f ;  /* 0x0c201f0044067f89 */ /* 0x000ea200000e0000 */
[----:B------:R-:W-:Y:S02]  /*16030*/  @!P2 PRMT R202, R58, 0x5410, RZ ;  /* 0x000054103acaa816 */ /* 0x000fe400000000ff */
[----:B------:R-:W-:Y:S02]  /*16040*/  ISETP.LE.U32.AND P2, PT, R0, UR12, PT ;  /* 0x0000000c00007c0c */ /* 0x000fe4000bf43070 */
[----:B---3--:R-:W-:Y:S02]  /*16050*/  F2FP.F16.F32.PACK_AB R0, R251, R181 ;  /* 0x000000b5fb00723e */ /* 0x008fe400000000ff */
[----:B------:R-:W-:Y:S02]  /*16060*/  @!P4 PRMT R201, R56, 0x5410, RZ ;  /* 0x0000541038c9c816 */ /* 0x000fe400000000ff */
[----:B------:R-:W-:-:S02]  /*16070*/  PRMT R200, R0, 0x7610, R200 ;  /* 0x0000761000c87816 */ /* 0x000fc400000000c8 */
[----:B------:R-:W-:Y:S02]  /*16080*/  PRMT R199, R0, 0x7632, R199 ;  /* 0x0000763200c77816 */ /* 0x000fe400000000c7 */
[----:B------:R-:W-:Y:S01]  /*16090*/  SHF.R.U32.HI R0, RZ, 0x10, R5 ;  /* 0x00000010ff007819 */ /* 0x000fe20000011605 */
[----:B------:R-:W-:Y:S01]  /*160a0*/  @!P6 HADD2 R60, -R200.H0_H0, -RZ.H0_H0 ;  /* 0xa00000ffc83ce230 */ /* 0x000fe20000000900 */
[----:B------:R-:W-:Y:S01]  /*160b0*/  PRMT R187, R200, 0x5410, R199 ;  /* 0x00005410c8bb7816 */ /* 0x000fe200000000c7 */
[----:B------:R-:W-:Y:S01]  /*160c0*/  @!P2 HADD2 R63, -R199.H0_H0, -RZ.H0_H0 ;  /* 0xa00000ffc73fa230 */ /* 0x000fe20000000900 */
[----:B------:R-:W-:Y:S02]  /*160d0*/  LOP3.LUT R0, R0, 0xff, RZ, 0xc0, !PT ;  /* 0x000000ff00007812 */ /* 0x000fe400078ec0ff */
[----:B------:R-:W-:Y:S02]  /*160e0*/  @!P6 PRMT R200, R60, 0x5410, RZ ;  /* 0x000054103cc8e816 */ /* 0x000fe400000000ff */
[----:B------:R-:W-:Y:S01]  /*160f0*/  ISETP.LE.U32.AND P6, PT, R0, UR12, PT ;  /* 0x0000000c00007c0c */ /* 0x000fe2000bfc3070 */
[----:B------:R-:W-:Y:S01]  /*16100*/  FFMA.FTZ R0, R164, UR43, -R3 ;  /* 0x0000002ba4007c23 */ /* 0x000fe20008010803 */
[----:B-1----:R-:W-:-:S02]  /*16110*/  FMNMX.FTZ R69, R69, R2, !PT ;  /* 0x0000000245457209 */ /* 0x002fc40007810000 */
[----:B------:R-:W-:Y:S01]  /*16120*/  @!P2 PRMT R199, R63, 0x5410, RZ ;  /* 0x000054103fc7a816 */ /* 0x000fe200000000ff */
[----:B------:R1:W-:Y:S01]  /*16130*/  MUFU.EX2 R71, R0 ;  /* 0x0000000000477308 */ /* 0x0003e20000000800 */
[----:B--2---:R-:W-:Y:S01]  /*16140*/  FMNMX.FTZ R68, R68, R6, !PT ;  /* 0x0000000644447209 */ /* 0x004fe20007810000 */
[C---:B------:R-:W-:Y:S01]  /*16150*/  FMUL.FTZ R2, R69.reuse, UR43 ;  /* 0x0000002b45027c20 */ /* 0x040fe20008410000 */
[----:B------:R-:W-:Y:S02]  /*16160*/  FSETP.NEU.FTZ.AND P2, PT, R69, -INF , PT ;  /* 0xff8000004500780b */ /* 0x000fe40003f5d000 */
[----:B------:R-:W-:Y:S02]  /*16170*/  LOP3.LUT R6, R5, 0xff, RZ, 0xc0, !PT ;  /* 0x000000ff05067812 */ /* 0x000fe400078ec0ff */
[----:B------:R-:W-:Y:S02]  /*16180*/  FSEL R2, R2, RZ, P2 ;  /* 0x000000ff02027208 */ /* 0x000fe40001000000 */
[----:B------:R-:W-:-:S02]  /*16190*/  FSEL R12, R69, RZ, P2 ;  /* 0x000000ff450c7208 */ /* 0x000fc40001000000 */
[----:B------:R-:W-:Y:S01]  /*161a0*/  FSETP.NEU.FTZ.AND P2, PT, R68, -INF , PT ;  /* 0xff8000004400780b */ /* 0x000fe20003f5d000 */
[----:B------:R-:W-:Y:S01]  /*161b0*/  FFMA.FTZ R38, R67, UR43, -R2 ;  /* 0x0000002b43267c23 */ /* 0x000fe20008010802 */
[----:B------:R-:W-:Y:S01]  /*161c0*/  ISETP.LE.U32.AND P4, PT, R8, UR12, PT ;  /* 0x0000000c08007c0c */ /* 0x000fe2000bf83070 */
[----:B------:R-:W-:Y:S01]  /*161d0*/  FFMA.FTZ R8, R167, UR43, -R4 ;  /* 0x0000002ba7087c23 */ /* 0x000fe20008010804 */
[----:B------:R-:W-:Y:S01]  /*161e0*/  FSEL R11, R68, RZ, P2 ;  /* 0x000000ff440b7208 */ /* 0x000fe20001000000 */
[--C-:B------:R-:W-:Y:S01]  /*161f0*/  FFMA.FTZ R39, R66, UR43, -R2.reuse ;  /* 0x0000002b42277c23 */ /* 0x100fe20008010802 */
[----:B-1----:R-:W-:Y:S01]  /*16200*/  FFMA.FTZ R0, R165, UR43, -R3 ;  /* 0x0000002ba5007c23 */ /* 0x002fe20008010803 */
        /* <DEDUP_REMOVED lines=8> */
[----:B------:R2:W3:Y:S01]  /*16290*/  MUFU.EX2 R25, R0 ;  /* 0x0000000000197308 */ /* 0x0004e20000000800 */
[--C-:B------:R-:W-:Y:S01]  /*162a0*/  FFMA.FTZ R56, R53, UR43, -R2.reuse ;  /* 0x0000002b35387c23 */ /* 0x100fe20008010802 */
[--C-:B------:R-:W-:Y:S01]  /*162b0*/  FFMA.FTZ R66, R45, UR43, -R2.reuse ;  /* 0x0000002b2d427c23 */ /* 0x100fe20008010802 */
[--C-:B------:R-:W-:Y:S01]  /*162c0*/  FFMA.FTZ R67, R43, UR43, -R2.reuse ;  /* 0x0000002b2b437c23 */ /* 0x100fe20008010802 */
[----:B-1----:R-:W-:-:S04]  /*162d0*/  FFMA.FTZ R8, R161, UR43, -R2 ;  /* 0x0000002ba1087c23 */ /* 0x002fc80008010802 */
[----:B------:R-:W-:Y:S01]  /*162e0*/  MUFU.EX2 R37, R8 ;  /* 0x0000000800257308 */ /* 0x000fe20000000800 */
[----:B--2---:R-:W-:Y:S01]  /*162f0*/  FMUL.FTZ R0, R68, UR43 ;  /* 0x0000002b44007c20 */ /* 0x004fe20008410000 */
[----:B---3--:R-:W-:-:S04]  /*16300*/  F2FP.F16.F32.PACK_AB R7, R25, R71 ;  /* 0x000000471907723e */ /* 0x008fc800000000ff */
[----:B------:R-:W-:Y:S02]  /*16310*/  FSEL R0, R0, RZ, P2 ;  /* 0x000000ff00007208 */ /* 0x000fe40001000000 */
[----:B------:R-:W-:Y:S02]  /*16320*/  ISETP.LE.U32.AND P2, PT, R6, UR12, PT ;  /* 0x0000000c06007c0c */ /* 0x000fe4000bf43070 */
[----:B------:R-:W-:Y:S01]  /*16330*/  SHF.R.U32.HI R6, RZ, 0x18, R5 ;  /* 0x00000018ff067819 */ /* 0x000fe20000011605 */
[--C-:B------:R-:W-:Y:S01]  /*16340*/  FFMA.FTZ R23, R173, UR43, -R0.reuse ;  /* 0x0000002bad177c23 */ /* 0x100fe20008010800 */
[----:B------:R-:W-:Y:S01]  /*16350*/  LOP3.LUT R5, R5, 0xffff, RZ, 0xc0, !PT ;  /* 0x0000ffff05057812 */ /* 0x000fe200078ec0ff */
[----:B------:R-:W-:Y:S01]  /*16360*/  FFMA.FTZ R31, R166, UR43, -R0 ;  /* 0x0000002ba61f7c23 */ /* 0x000fe20008010800 */
[----:B------:R-:W-:Y:S01]  /*16370*/  ISETP.LE.U32.AND P5, PT, R6, UR12, PT ;  /* 0x0000000c06007c0c */ /* 0x000fe2000bfa3070 */
[----:B------:R-:W-:Y:S01]  /*16380*/  FFMA.FTZ R6, R213, UR43, -R4 ;  /* 0x0000002bd5067c23 */ /* 0x000fe20008010804 */
[----:B------:R-:W-:Y:S01]  /*16390*/  PRMT R197, R7, 0x7632, R197 ;  /* 0x0000763207c57816 */ /* 0x000fe200000000c5 */
[----:B------:R-:W-:Y:S01]  /*163a0*/  FFMA.FTZ R32, R163, UR43, -R0 ;  /* 0x0000002ba3207c23 */ /* 0x000fe20008010800 */
[----:B------:R-:W-:Y:S01]  /*163b0*/  SHF.R.U32.HI R5, RZ, 0x8, R5 ;  /* 0x00000008ff057819 */ /* 0x000fe20000011605 */
[----:B------:R1:W-:Y:S01]  /*163c0*/  MUFU.EX2 R189, R6 ;  /* 0x0000000600bd7308 */ /* 0x0003e20000000800 */
[----:B------:R-:W-:Y:S01]  /*163d0*/  PRMT R198, R7, 0x7610, R198 ;  /* 0x0000761007c67816 */ /* 0x000fe200000000c6 */
[----:B------:R-:W-:Y:S01]  /*163e0*/  @!P3 HADD2 R72, -R197.H0_H0, -RZ.H0_H0 ;  /* 0xa00000ffc548b230 */ /* 0x000fe20000000900 */
[----:B------:R-:W-:Y:S01]  /*163f0*/  LOP3.LUT R5, R5, 0xffff, RZ, 0xc0, !PT ;  /* 0x0000ffff05057812 */ /* 0x000fe200078ec0ff */
[----:B------:R-:W-:Y:S01]  /*16400*/  FFMA.FTZ R7, R210, UR43, -R3 ;  /* 0x0000002bd2077c23 */ /* 0x000fe20008010803 */
[----:B------:R-:W-:Y:S01]  /*16410*/  PRMT R184, R198, 0x5410, R197 ;  /* 0x00005410c6b87816 */ /* 0x000fe200000000c5 */
[----:B------:R-:W-:Y:S01]  /*16420*/  @!P1 HADD2 R73, -R198.H0_H0, -RZ.H0_H0 ;  /* 0xa00000ffc6499230 */ /* 0x000fe20000000900 */
[----:B------:R-:W-:Y:S01]  /*16430*/  @!P3 PRMT R197, R72, 0x5410, RZ ;  /* 0x0000541048c5b816 */ /* 0x000fe200000000ff */
[----:B------:R-:W-:Y:S01]  /*16440*/  FFMA.FTZ R72, R42, UR43, -R2 ;  /* 0x0000002b2a487c23 */ /* 0x000fe20008010802 */
[----:B------:R-:W-:Y:S01]  /*16450*/  ISETP.LE.U32.AND P3, PT, R5, UR12, PT ;  /* 0x0000000c05007c0c */ /* 0x000fe2000bf63070 */
[----:B------:R-:W-:Y:S01]  /*16460*/  FFMA.FTZ R5, R212, UR43, -R4 ;  /* 0x0000002bd4057c23 */ /* 0x000fe20008010804 */
[----:B------:R-:W-:Y:S01]  /*16470*/  @!P1 PRMT R198, R73, 0x5410, RZ ;  /* 0x0000541049c69816 */ /* 0x000fe200000000ff */
[--C-:B------:R-:W-:Y:S01]  /*16480*/  FFMA.FTZ R34, R156, UR43, -R0.reuse ;  /* 0x0000002b9c227c23 */ /* 0x100fe20008010800 */
[----:B------:R-:W-:Y:S01]  /*16490*/  ISETP.LE.U32.AND P1, PT, R9, UR12, PT ;  /* 0x0000000c09007c0c */ /* 0x000fe2000bf23070 */
[----:B------:R-:W-:Y:S01]  /*164a0*/  FFMA.FTZ R9, R207, UR43, -R3 ;  /* 0x0000002bcf097c23 */ /* 0x000fe20008010803 */
[----:B------:R2:W-:Y:S01]  /*164b0*/  MUFU.EX2 R227, R5 ;  /* 0x0000000500e37308 */ /* 0x0005e20000000800 */
[----:B------:R-:W-:Y:S01]  /*164c0*/  FFMA.FTZ R35, R154, UR43, -R0 ;  /* 0x0000002b9a237c23 */ /* 0x000fe20008010800 */
[----:B-1----:R-:W-:Y:S01]  /*164d0*/  FFMA.FTZ R6, R208, UR43, -R4 ;  /* 0x0000002bd0067c23 */ /* 0x002fe20008010804 */
[--C-:B------:R-:W-:Y:S01]  /*164e0*/  FFMA.FTZ R40, R151, UR43, -R0.reuse ;  /* 0x0000002b97287c23 */ /* 0x100fe20008010800 */
[--C-:B------:R-:W-:Y:S01]  /*164f0*/  FFMA.FTZ R41, R148, UR43, -R0.reuse ;  /* 0x0000002b94297c23 */ /* 0x100fe20008010800 */
[--C-:B------:R-:W-:Y:S01]  /*16500*/  FFMA.FTZ R44, R65, UR43, -R0.reuse ;  /* 0x0000002b412c7c23 */ /* 0x100fe20008010800 */
[--C-:B------:R-:W-:Y:S01]  /*16510*/  FFMA.FTZ R48, R64, UR43, -R0.reuse ;  /* 0x0000002b40307c23 */ /* 0x100fe20008010800 */
[--C-:B------:R-:W-:Y:S01]  /*16520*/  FFMA.FTZ R53, R57, UR43, -R0.reuse ;  /* 0x0000002b39357c23 */ /* 0x100fe20008010800 */
[----:B------:R-:W1:Y:S01]  /*16530*/  MUFU.EX2 R225, R6 ;  /* 0x0000000600e17308 */ /* 0x000e620000000800 */
[--C-:B------:R-:W-:Y:S01]  /*16540*/  FFMA.FTZ R58, R55, UR43, -R0.reuse ;  /* 0x0000002b373a7c23 */ /* 0x100fe20008010800 */
[--C-:B------:R-:W-:Y:S01]  /*16550*/  FFMA.FTZ R60, R50, UR43, -R0.reuse ;  /* 0x0000002b323c7c23 */ /* 0x100fe20008010800 */
[--C-:B------:R-:W-:Y:S01]  /*16560*/  FFMA.FTZ R62, R49, UR43, -R0.reuse ;  /* 0x0000002b313e7c23 */ /* 0x100fe20008010800 */
[----:B------:R-:W-:Y:S01]  /*16570*/  FFMA.FTZ R63, R46, UR43, -R0 ;  /* 0x0000002b2e3f7c23 */ /* 0x000fe20008010800 */
[----:B------:R-:W-:-:S02]  /*16580*/  IMAD.MOV.U32 R213, RZ, RZ, R247 ;  /* 0x000000ffffd57224 */ /* 0x000fc400078e00f7 */
[----:B------:R-:W-:Y:S01]  /*16590*/  IMAD.MOV.U32 R212, RZ, RZ, R246 ;  /* 0x000000ffffd47224 */ /* 0x000fe200078e00f6 */
[----:B------:R-:W-:Y:S01]  /*165a0*/  MUFU.EX2 R185, R9 ;  /* 0x0000000900b97308 */ /* 0x000fe20000000800 */
[----:B--2---:R-:W-:Y:S01]  /*165b0*/  FADD.FTZ R5, R242, -R10 ;  /* 0x8000000af2057221 */ /* 0x004fe20000010000 */
[----:B------:R-:W-:Y:S02]  /*165c0*/  IMAD.MOV.U32 R210, RZ, RZ, R238 ;  /* 0x000000ffffd27224 */ /* 0x000fe400078e00ee */
[----:B------:R-:W-:-:S04]  /*165d0*/  IMAD.MOV.U32 R207, RZ, RZ, R249 ;  /* 0x000000ffffcf7224 */ /* 0x000fc800078e00f9 */
[----:B------:R-:W-:Y:S01]  /*165e0*/  MUFU.EX2 R226, R7 ;  /* 0x0000000700e27308 */ /* 0x000fe20000000800 */
[----:B-1----:R-:W-:Y:S01]  /*165f0*/  F2FP.F16.F32.PACK_AB R4, R225, R189 ;  /* 0x000000bde104723e */ /* 0x002fe200000000ff */
[----:B------:R-:W-:-:S03]  /*16600*/  FFMA.FTZ R6, R209, UR43, -R3 ;  /* 0x0000002bd1067c23 */ /* 0x000fc60008010803 */
[C---:B------:R-:W-:Y:S02]  /*16610*/  PRMT R196, R4.reuse, 0x7610, R196 ;  /* 0x0000761004c47816 */ /* 0x040fe400000000c4 */
[----:B------:R-:W-:Y:S01]  /*16620*/  PRMT R195, R4, 0x7632, R195 ;  /* 0x0000763204c37816 */ /* 0x000fe200000000c3 */
[----:B------:R-:W-:Y:S01]  /*16630*/  MUFU.EX2 R182, R6 ;  /* 0x0000000600b67308 */ /* 0x000fe20000000800 */
[----:B------:R-:W-:Y:S01]  /*16640*/  LOP3.LUT R4, R13, 0xff, RZ, 0xc0, !PT ;  /* 0x000000ff0d047812 */ /* 0x000fe200078ec0ff */
[----:B------:R-:W-:Y:S01]  /*16650*/  @!P2 HADD2 R75, -R196.H0_H0, -RZ.H0_H0 ;  /* 0xa00000ffc44ba230 */ /* 0x000fe20000000900 */
[----:B------:R-:W-:Y:S01]  /*16660*/  PRMT R186, R196, 0x5410, R195 ;  /* 0x00005410c4ba7816 */ /* 0x000fe200000000c3 */
[----:B------:R-:W-:-:S03]  /*16670*/  @!P3 HADD2 R74, -R195.H0_H0, -RZ.H0_H0 ;  /* 0xa00000ffc34ab230 */ /* 0x000fc60000000900 */
[----:B------:R-:W-:Y:S02]  /*16680*/  @!P2 PRMT R196, R75, 0x5410, RZ ;  /* 0x000054104bc4a816 */ /* 0x000fe400000000ff */
[----:B------:R-:W-:Y:S02]  /*16690*/  ISETP.LE.U32.AND P2, PT, R4, UR12, PT ;  /* 0x0000000c04007c0c */ /* 0x000fe4000bf43070 */
[----:B------:R-:W-:Y:S02]  /*166a0*/  SHF.R.U32.HI R4, RZ, 0x8, R14 ;  /* 0x00000008ff047819 */ /* 0x000fe4000001160e */
[----:B------:R-:W-:Y:S02]  /*166b0*/  @!P3 PRMT R195, R74, 0x5410, RZ ;  /* 0x000054104ac3b816 */ /* 0x000fe400000000ff */
[----:B------:R-:W-:-:S04]  /*166c0*/  LOP3.LUT R4, R4, 0xffff, RZ, 0xc0, !PT ;  /* 0x0000ffff04047812 */ /* 0x000fc800078ec0ff */
[----:B------:R-:W-:Y:S01]  /*166d0*/  ISETP.LE.U32.AND P3, PT, R4, UR12, PT ;  /* 0x0000000c04007c0c */ /* 0x000fe2000bf63070 */
[----:B------:R-:W-:Y:S01]  /*166e0*/  FFMA.FTZ R4, R211, UR43, -R3 ;  /* 0x0000002bd3047c23 */ /* 0x000fe20008010803 */
[----:B------:R-:W-:Y:S01]  /*166f0*/  FADD.FTZ R3, R244, -R51 ;  /* 0x80000033f4037221 */ /* 0x000fe20000010000 */
[--C-:B------:R-:W-:Y:S01]  /*16700*/  FFMA.FTZ R51, R61, UR43, -R2.reuse ;  /* 0x0000002b3d337c23 */ /* 0x100fe20008010802 */
[----:B------:R-:W-:Y:S01]  /*16710*/  FFMA.FTZ R61, R52, UR43, -R2 ;  /* 0x0000002b343d7c23 */ /* 0x000fe20008010802 */
[----:B------:R-:W-:Y:S01]  /*16720*/  MUFU.EX2 R188, R4 ;  /* 0x0000000400bc7308 */ /* 0x000fe20000000800 */
[----:B------:R-:W-:Y:S01]  /*16730*/  FMUL.FTZ R3, R3, UR43 ;  /* 0x0000002b03037c20 */ /* 0x000fe20008410000 */
[----:B------:R-:W-:Y:S01]  /*16740*/  FADD.FTZ R2, R241, -R12 ;  /* 0x8000000cf1027221 */ /* 0x000fe20000010000 */
[----:B------:R-:W-:Y:S01]  /*16750*/  FFMA.FTZ R52, R59, UR43, -R0 ;  /* 0x0000002b3b347c23 */ /* 0x000fe20008010800 */
[----:B------:R-:W-:Y:S02]  /*16760*/  IMAD.MOV.U32 R211, RZ, RZ, R239 ;  /* 0x000000ffffd37224 */ /* 0x000fe400078e00ef */
[----:B------:R-:W-:-:S02]  /*16770*/  FMUL.FTZ R2, R2, UR43 ;  /* 0x0000002b02027c20 */ /* 0x000fc40008410000 */
[----:B------:R1:W2:Y:S08]  /*16780*/  MUFU.EX2 R4, R3 ;  /* 0x0000000300047308 */ /* 0x0002b00000000800 */
[----:B------:R-:W3:Y:S01]  /*16790*/  MUFU.EX2 R2, R2 ;  /* 0x0000000200027308 */ /* 0x000ee20000000800 */
[----:B-1----:R-:W-:Y:S01]  /*167a0*/  FMUL.FTZ R3, R5, UR43 ;  /* 0x0000002b05037c20 */ /* 0x002fe20008410000 */
[----:B------:R-:W-:Y:S01]  /*167b0*/  FFMA.FTZ R5, R172, UR43, -R0 ;  /* 0x0000002bac057c23 */ /* 0x000fe20008010800 */
[----:B------:R-:W-:Y:S01]  /*167c0*/  FADD.FTZ R0, R240, -R11 ;  /* 0x8000000bf0007221 */ /* 0x000fe20000010000 */
[-C--:B--2---:R-:W-:Y:S01]  /*167d0*/  FMUL.FTZ R14, R124, R4.reuse ;  /* 0x000000047c0e7220 */ /* 0x084fe20000410000 */
[-C--:B------:R-:W-:Y:S01]  /*167e0*/  FMUL.FTZ R144, R125, R4.reuse ;  /* 0x000000047d907220 */ /* 0x080fe20000410000 */
[----:B------:R-:W-:-:S02]  /*167f0*/  FMUL.FTZ R7, R121, R4 ;  /* 0x0000000479077220 */ /* 0x000fc40000410000 */
[----:B------:R-:W1:Y:S01]  /*16800*/  MUFU.EX2 R3, R3 ;  /* 0x0000000300037308 */ /* 0x000e620000000800 */
[----:B------:R-:W-:Y:S01]  /*16810*/  FMUL.FTZ R0, R0, UR43 ;  /* 0x0000002b00007c20 */ /* 0x000fe20008410000 */
[----:B------:R-:W-:Y:S02]  /*16820*/  IMAD.MOV.U32 R125, RZ, RZ, R177 ;  /* 0x000000ffff7d7224 */ /* 0x000fe400078e00b1 */
[-C--:B------:R-:W-:Y:S01]  /*16830*/  FMUL.FTZ R124, R120, R4.reuse ;  /* 0x00000004787c7220 */ /* 0x080fe20000410000 */
[-C--:B------:R-:W-:Y:S01]  /*16840*/  FMUL.FTZ R12, R116, R4.reuse ;  /* 0x00000004740c7220 */ /* 0x080fe20000410000 */
[----:B------:R-:W-:Y:S01]  /*16850*/  FMUL.FTZ R18, R113, R4 ;  /* 0x0000000471127220 */ /* 0x000fe20000410000 */
[----:B---3--:R-:W-:Y:S01]  /*16860*/  FMUL.FTZ R116, R108, R2 ;  /* 0x000000026c747220 */ /* 0x008fe20000410000 */
[----:B------:R-:W-:Y:S01]  /*16870*/  IMAD.MOV.U32 R108, RZ, RZ, R213 ;  /* 0x000000ffff6c7224 */ /* 0x000fe200078e00d5 */
[----:B------:R-:W2:Y:S01]  /*16880*/  MUFU.EX2 R0, R0 ;  /* 0x0000000000007308 */ /* 0x000ea20000000800 */
[-C--:B------:R-:W-:Y:S01]  /*16890*/  FFMA.FTZ R6, R243, R4.reuse, R146 ;  /* 0x00000004f3067223 */ /* 0x080fe20000010092 */
[-C--:B------:R-:W-:Y:S01]  /*168a0*/  FMUL.FTZ R236, R136, R4.reuse ;  /* 0x0000000488ec7220 */ /* 0x080fe20000410000 */
[-C--:B------:R-:W-:Y:S01]  /*168b0*/  FMUL.FTZ R237, R137, R4.reuse ;  /* 0x0000000489ed7220 */ /* 0x080fe20000410000 */
[-C--:B------:R-:W-:Y:S01]  /*168c0*/  FMUL.FTZ R244, R132, R4.reuse ;  /* 0x0000000484f47220 */ /* 0x080fe20000410000 */
[-C--:B------:R-:W-:Y:S01]  /*168d0*/  FMUL.FTZ R168, R128, R4.reuse ;  /* 0x0000000480a87220 */ /* 0x080fe20000410000 */
[-C--:B------:R-:W-:Y:S01]  /*168e0*/  FMUL.FTZ R75, R129, R4.reuse ;  /* 0x00000004814b7220 */ /* 0x080fe20000410000 */
[-C--:B------:R-:W-:Y:S01]  /*168f0*/  FMUL.FTZ R10, R117, R4.reuse ;  /* 0x00000004750a7220 */ /* 0x080fe20000410000 */
[----:B------:R-:W-:Y:S01]  /*16900*/  FMUL.FTZ R120, R100, R4 ;  /* 0x0000000464787220 */ /* 0x000fe20000410000 */
[----:B-1----:R-:W-:Y:S01]  /*16910*/  FMUL.FTZ R9, R126, R3 ;  /* 0x000000037e097220 */ /* 0x002fe20000410000 */
[----:B------:R-:W-:-:S02]  /*16920*/  IMAD.MOV.U32 R126, RZ, RZ, R25 ;  /* 0x000000ffff7e7224 */ /* 0x000fc400078e0019 */
[-C--:B------:R-:W-:Y:S01]  /*16930*/  FMUL.FTZ R13, R127, R3.reuse ;  /* 0x000000037f0d7220 */ /* 0x080fe20000410000 */
[----:B------:R-:W1:Y:S01]  /*16940*/  MUFU.EX2 R25, R5 ;  /* 0x0000000500197308 */ /* 0x000e620000000800 */
[-C--:B------:R-:W-:Y:S01]  /*16950*/  FFMA.FTZ R16, R245, R3.reuse, R140 ;  /* 0x00000003f5107223 */ /* 0x080fe2000001008c */
        /* <DEDUP_REMOVED lines=20> */
[----:B------:R-:W-:Y:S01]  /*16aa0*/  FMUL.FTZ R121, R103, R3 ;  /* 0x0000000367797220 */ /* 0x000fe20000410000 */
        /* <DEDUP_REMOVED lines=16> */
[-C--:B--2---:R-:W-:Y:S01]  /*16bb0*/  FMUL.FTZ R118, R110, R0.reuse ;  /* 0x000000006e767220 */ /* 0x084fe20000410000 */
[----:B------:R-:W-:Y:S01]  /*16bc0*/  FMUL.FTZ R119, R111, R0 ;  /* 0x000000006f777220 */ /* 0x000fe20000410000 */
[----:B------:R-:W-:Y:S01]  /*16bd0*/  IMAD.MOV.U32 R11, RZ, RZ, R124 ;  /* 0x000000ffff0b7224 */ /* 0x000fe200078e007c */
[----:B------:R-:W-:Y:S01]  /*16be0*/  F2FP.F16.F32.PACK_AB R3, R226, R188 ;  /* 0x000000bce203723e */ /* 0x000fe200000000ff */
[----:B------:R-:W-:Y:S01]  /*16bf0*/  IMAD.MOV.U32 R7, RZ, RZ, R212 ;  /* 0x000000ffff077224 */ /* 0x000fe200078e00d4 */
[----:B------:R-:W-:Y:S01]  /*16c00*/  F2FP.F16.F32.PACK_AB R2, R125, R227 ;  /* 0x000000e37d02723e */ /* 0x000fe200000000ff */
        /* <DEDUP_REMOVED lines=22> */
[----:B-1----:R-:W-:Y:S01]  /*16d70*/  FFMA.FTZ R18, R194, R0, R25 ;  /* 0x00000000c2127223 */ /* 0x002fe20000010019 */
[----:B------:R-:W-:Y:S01]  /*16d80*/  F2FP.F16.F32.PACK_AB R0, R185, R182 ;  /* 0x000000b6b900723e */ /* 0x000fe200000000ff */
[----:B------:R-:W-:Y:S01]  /*16d90*/  IMAD.MOV.U32 R103, RZ, RZ, R122 ;  /* 0x000000ffff677224 */ /* 0x000fe200078e007a */
[C---:B------:R-:W-:Y:S01]  /*16da0*/  PRMT R175, R3.reuse, 0x7632, R175 ;  /* 0x0000763203af7816 */ /* 0x040fe200000000af */
[----:B------:R-:W-:Y:S01]  /*16db0*/  IMAD.MOV.U32 R122, RZ, RZ, R11 ;  /* 0x000000ffff7a7224 */ /* 0x000fe200078e000b */
[----:B------:R-:W-:Y:S01]  /*16dc0*/  PRMT R173, R2, 0x7632, R173 ;  /* 0x0000763202ad7816 */ /* 0x000fe200000000ad */
[----:B------:R-:W-:Y:S01]  /*16dd0*/  IMAD.MOV.U32 R115, RZ, RZ, R126 ;  /* 0x000000ffff737224 */ /* 0x000fe200078e007e */
[----:B------:R-:W-:Y:S01]  /*16de0*/  PRMT R171, R0, 0x7632, R171 ;  /* 0x0000763200ab7816 */ /* 0x000fe200000000ab */
[----:B------:R-:W-:Y:S01]  /*16df0*/  @!P5 HADD2 R46, -R175.H0_H0, -RZ.H0_H0 ;  /* 0xa00000ffaf2ed230 */ /* 0x000fe20000000900 */
[----:B------:R-:W-:Y:S01]  /*16e00*/  PRMT R191, R3, 0x7610, R191 ;  /* 0x0000761003bf7816 */ /* 0x000fe200000000bf */
[----:B------:R-:W-:Y:S01]  /*16e10*/  @!P3 HADD2 R49, -R173.H0_H0, -RZ.H0_H0 ;  /* 0xa00000ffad31b230 */ /* 0x000fe20000000900 */
[----:B------:R-:W-:Y:S01]  /*16e20*/  PRMT R174, R2, 0x7610, R174 ;  /* 0x0000761002ae7816 */ /* 0x000fe200000000ae */
[----:B------:R-:W-:Y:S01]  /*16e30*/  IMAD.MOV.U32 R11, RZ, RZ, R4 ;  /* 0x000000ffff0b7224 */ /* 0x000fe200078e0004 */
[----:B------:R-:W-:Y:S01]  /*16e40*/  PRMT R172, R0, 0x7610, R172 ;  /* 0x0000761000ac7816 */ /* 0x000fe200000000ac */
[----:B------:R-:W-:-:S02]  /*16e50*/  @!P1 HADD2 R43, -R171.H0_H0, -RZ.H0_H0 ;  /* 0xa00000ffab2b9230 */ /* 0x000fc40000000900 */
[----:B------:R-:W-:Y:S01]  /*16e60*/  IMAD.MOV.U32 R4, RZ, RZ, R184 ;  /* 0x000000ffff047224 */ /* 0x000fe200078e00b8 */
[----:B------:R-:W-:Y:S01]  /*16e70*/  PRMT R126, R191, 0x5410, R175 ;  /* 0x00005410bf7e7816 */ /* 0x000fe200000000af */
[----:B------:R-:W-:Y:S01]  /*16e80*/  @!P4 HADD2 R50, -R174.H0_H0, -RZ.H0_H0 ;  /* 0xa00000ffae32c230 */ /* 0x000fe20000000900 */
[----:B------:R-:W-:Y:S01]  /*16e90*/  PRMT R184, R174, 0x5410, R173 ;  /* 0x00005410aeb87816 */ /* 0x000fe200000000ad */
[----:B------:R-:W-:Y:S01]  /*16ea0*/  IMAD.MOV.U32 R194, RZ, RZ, R114 ;  /* 0x000000ffffc27224 */ /* 0x000fe200078e0072 */
[----:B------:R-:W-:Y:S01]  /*16eb0*/  @!P5 PRMT R175, R46, 0x5410, RZ ;  /* 0x000054102eafd816 */ /* 0x000fe200000000ff */
[----:B------:R-:W-:Y:S01]  /*16ec0*/  IMAD.MOV.U32 R114, RZ, RZ, R123 ;  /* 0x000000ffff727224 */ /* 0x000fe200078e007b */
[----:B------:R-:W-:Y:S01]  /*16ed0*/  @!P3 PRMT R173, R49, 0x5410, RZ ;  /* 0x0000541031adb816 */ /* 0x000fe200000000ff */
[----:B------:R-:W-:Y:S01]  /*16ee0*/  IMAD.MOV.U32 R49, RZ, RZ, R115 ;  /* 0x000000ffff317224 */ /* 0x000fe200078e0073 */
[----:B------:R-:W-:Y:S01]  /*16ef0*/  PRMT R46, R172, 0x5410, R171 ;  /* 0x00005410ac2e7816 */ /* 0x000fe200000000ab */
[----:B------:R-:W-:Y:S01]  /*16f00*/  IMAD.MOV.U32 R115, RZ, RZ, R127 ;  /* 0x000000ffff737224 */ /* 0x000fe200078e007f */
[----:B------:R-:W-:Y:S01]  /*16f10*/  @!P1 PRMT R171, R43, 0x5410, RZ ;  /* 0x000054102bab9816 */ /* 0x000fe200000000ff */
[----:B------:R-:W-:-:S02]  /*16f20*/  IMAD.MOV.U32 R127, RZ, RZ, R14 ;  /* 0x000000ffff7f7224 */ /* 0x000fc400078e000e */
[----:B------:R-:W-:Y:S02]  /*16f30*/  @!P6 HADD2 R42, -R191.H0_H0, -RZ.H0_H0 ;  /* 0xa00000ffbf2ae230 */ /* 0x000fe40000000900 */
[----:B------:R-:W-:Y:S01]  /*16f40*/  IMAD.MOV.U32 R43, RZ, RZ, R15 ;  /* 0x000000ffff2b7224 */ /* 0x000fe200078e000f */
[----:B------:R-:W-:Y:S01]  /*16f50*/  @!P4 PRMT R174, R50, 0x5410, RZ ;  /* 0x0000541032aec816 */ /* 0x000fe200000000ff */
[----:B------:R-:W-:-:S04]  /*16f60*/  IMAD.WIDE.U32 R14, R108, -0x326172a9, RZ ;  /* 0xcd9e8d576c0e7825 */ /* 0x000fc800078e00ff */
[----:B------:R-:W-:Y:S01]  /*16f70*/  @!P2 HADD2 R45, -R172.H0_H0, -RZ.H0_H0 ;  /* 0xa00000ffac2da230 */ /* 0x000fe20000000900 */
[----:B------:R-:W-:Y:S01]  /*16f80*/  @!P6 PRMT R191, R42, 0x5410, RZ ;  /* 0x000054102abfe816 */ /* 0x000fe200000000ff */
[----:B------:R-:W-:Y:S01]  /*16f90*/  IMAD.MOV.U32 R123, RZ, RZ, R8 ;  /* 0x000000ffff7b7224 */ /* 0x000fe200078e0008 */
[----:B------:R-:W-:Y:S01]  /*16fa0*/  LOP3.LUT R0, R15, R7, RZ, 0x3c, !PT ;  /* 0x000000070f007212 */ /* 0x000fe200078e3cff */
[----:B------:R-:W-:Y:S01]  /*16fb0*/  IMAD.MOV.U32 R50, RZ, RZ, R103 ;  /* 0x000000ffff327224 */ /* 0x000fe200078e0067 */
[----:B------:R-:W-:Y:S01]  /*16fc0*/  LOP3.LUT R2, R111, UR42, R14, 0x96, !PT ;  /* 0x0000002a6f027c12 */ /* 0x000fe2000f8e960e */
[----:B------:R-:W-:Y:S01]  /*16fd0*/  IMAD.MOV.U32 R103, RZ, RZ, R123 ;  /* 0x000000ffff677224 */ /* 0x000fe200078e007b */
[----:B------:R-:W-:Y:S01]  /*16fe0*/  @!P2 PRMT R172, R45, 0x5410, RZ ;  /* 0x000054102daca816 */ /* 0x000fe200000000ff */
[----:B------:R-:W-:Y:S02]  /*16ff0*/  IMAD.MOV.U32 R123, RZ, RZ, R13 ;  /* 0x000000ffff7b7224 */ /* 0x000fe400078e000d */
[----:B------:R-:W-:-:S02]  /*17000*/  IMAD.MOV.U32 R42, RZ, RZ, R12 ;  /* 0x000000ffff2a7224 */ /* 0x000fc400078e000c */
[----:B------:R-:W-:-:S04]  /*17010*/  IMAD.WIDE.U32 R12, R0, -0x2daee0ad, RZ ;  /* 0xd2511f53000c7825 */ /* 0x000fc800078e00ff */
[----:B------:R-:W-:Y:S01]  /*17020*/  IMAD.MOV.U32 R105, RZ, RZ, R11 ;  /* 0x000000ffff697224 */ /* 0x000fe200078e000b */
[----:B------:R-:W-:Y:S01]  /*17030*/  LOP3.LUT R0, R13, UR41, R220, 0x96, !PT ;  /* 0x000000290d007c12 */ /* 0x000fe2000f8e96dc */
[----:B------:R-:W-:Y:S02]  /*17040*/  IMAD.MOV.U32 R106, RZ, RZ, R10 ;  /* 0x000000ffff6a7224 */ /* 0x000fe400078e000a */
[----:B------:R-:W-:-:S04]  /*17050*/  IMAD.WIDE.U32 R2, R2, -0x2daee0ad, RZ ;  /* 0xd2511f5302027825 */ /* 0x000fc800078e00ff */
[----:B------:R-:W-:Y:S01]  /*17060*/  IMAD.WIDE.U32 R10, R0, -0x326172a9, RZ ;  /* 0xcd9e8d57000a7825 */ /* 0x000fe200078e00ff */
[----:B------:R-:W-:-:S03]  /*17070*/  LOP3.LUT R0, R3, UR39, R12, 0x96, !PT ;  /* 0x0000002703007c12 */ /* 0x000fc6000f8e960c */
[----:B------:R-:W-:Y:S01]  /*17080*/  IMAD.MOV.U32 R8, RZ, RZ, R212 ;  /* 0x000000ffff087224 */ /* 0x000fe200078e00d4 */
[----:B------:R-:W-:Y:S01]  /*17090*/  LOP3.LUT R3, R11, UR40, R110, 0x96, !PT ;  /* 0x000000280b037c12 */ /* 0x000fe2000f8e966e */
[----:B------:R-:W-:Y:S02]  /*170a0*/  IMAD.MOV.U32 R107, RZ, RZ, R4 ;  /* 0x000000ffff6b7224 */ /* 0x000fe400078e0004 */
[----:B------:R-:W-:Y:S02]  /*170b0*/  IMAD.MOV.U32 R109, RZ, RZ, R8 ;  /* 0x000000ffff6d7224 */ /* 0x000fe400078e0008 */
[----:B------:R-:W-:-:S04]  /*170c0*/  IMAD.WIDE.U32 R4, R3, -0x2daee0ad, RZ ;  /* 0xd2511f5303047825 */ /* 0x000fc800078e00ff */
[----:B------:R-:W-:Y:S02]  /*170d0*/  IMAD.MOV.U32 R45, RZ, RZ, R9 ;  /* 0x000000ffff2d7224 */ /* 0x000fe400078e0009 */
[----:B------:R-:W-:Y:S01]  /*170e0*/  IMAD.WIDE.U32 R8, R0, -0x326172a9, RZ ;  /* 0xcd9e8d5700087825 */ /* 0x000fe200078e00ff */
[----:B------:R-:W-:-:S03]  /*170f0*/  LOP3.LUT R0, R5, UR37, R2, 0x96, !PT ;  /* 0x0000002505007c12 */ /* 0x000fc6000f8e9602 */
[----:B------:R-:W-:Y:S01]  /*17100*/  IMAD.MOV.U32 R212, RZ, RZ, R206 ;  /* 0x000000ffffd47224 */ /* 0x000fe200078e00ce */
[----:B------:R-:W-:Y:S01]  /*17110*/  LOP3.LUT R3, R9, UR38, R10, 0x96, !PT ;  /* 0x0000002609037c12 */ /* 0x000fe2000f8e960a */
[----:B------:R-:W-:Y:S02]  /*17120*/  IMAD.MOV.U32 R206, RZ, RZ, R22 ;  /* 0x000000ffffce7224 */ /* 0x000fe400078e0016 */
[----:B------:R-:W-:Y:S01]  /*17130*/  FADD.FTZ R22, R157, R6 ;  /* 0x000000069d167221 */ /* 0x000fe20000010000 */
[----:B------:R-:W-:Y:S02]  /*17140*/  IMAD.MOV.U32 R5, RZ, RZ, R7 ;  /* 0x000000ffff057224 */ /* 0x000fe400078e0007 */
[----:B------:R-:W-:-:S04]  /*17150*/  IMAD.WIDE.U32 R6, R0, -0x326172a9, RZ ;  /* 0xcd9e8d5700067825 */ /* 0x000fc800078e00ff */
[----:B------:R-:W-:Y:S01]  /*17160*/  IMAD.WIDE.U32 R2, R3, -0x2daee0ad, RZ ;  /* 0xd2511f5303027825 */ /* 0x000fe200078e00ff */
[----:B------:R-:W-:Y:S02]  /*17170*/  LOP3.LUT R0, R7, UR36, R8, 0x96, !PT ;  /* 0x0000002407007c12 */ /* 0x000fe4000f8e9608 */
[----:B------:R-:W-:Y:S02]  /*17180*/  LOP3.LUT R7, R21, UR42, R14, 0x96, !PT ;  /* 0x0000002a15077c12 */ /* 0x000fe4000f8e960e */
[----:B------:R-:W-:Y:S01]  /*17190*/  LOP3.LUT R3, R3, UR35, R4, 0x96, !PT ;  /* 0x0000002303037c12 */ /* 0x000fe2000f8e9604 */
[----:B------:R-:W-:-:S05]  /*171a0*/  IMAD.WIDE.U32 R8, R0, -0x2daee0ad, RZ ;  /* 0xd2511f5300087825 */ /* 0x000fca00078e00ff */
[----:B------:R-:W-:Y:S01]  /*171b0*/  LOP3.LUT R2, R9, UR29, R2, 0x96, !PT ;  /* 0x0000001d09027c12 */ /* 0x000fe2000f8e9602 */
[----:B------:R-:W-:Y:S02]  /*171c0*/  IMAD.MOV.U32 R9, RZ, RZ, R5 ;  /* 0x000000ffff097224 */ /* 0x000fe400078e0005 */
[----:B------:R-:W-:-:S04]  /*171d0*/  IMAD.WIDE.U32 R4, R3, -0x326172a9, RZ ;  /* 0xcd9e8d5703047825 */ /* 0x000fc800078e00ff */
[----:B------:R-:W-:Y:S01]  /*171e0*/  IMAD.WIDE.U32 R2, R2, -0x326172a9, RZ ;  /* 0xcd9e8d5702027825 */ /* 0x000fe200078e00ff */
[----:B------:R-:W-:-:S03]  /*171f0*/  LOP3.LUT R6, R5, UR30, R6, 0x96, !PT ;  /* 0x0000001e05067c12 */ /* 0x000fc6000f8e9606 */
[----:B------:R-:W-:Y:S01]  /*17200*/  IMAD.MOV.U32 R5, RZ, RZ, R9 ;  /* 0x000000ffff057224 */ /* 0x000fe200078e0009 */
[----:B------:R-:W-:Y:S02]  /*17210*/  LOP3.LUT R0, R3, UR22, R4, 0x96, !PT ;  /* 0x0000001603007c12 */ /* 0x000fe4000f8e9604 */
[----:B------:R-:W-:Y:S01]  /*17220*/  LOP3.LUT R9, R11, UR40, R20, 0x96, !PT ;  /* 0x000000280b097c12 */ /* 0x000fe2000f8e9614 */
[----:B------:R-:W-:Y:S01]  /*17230*/  IMAD.MOV.U32 R21, RZ, RZ, R5 ;  /* 0x000000ffff157224 */ /* 0x000fe200078e0005 */
[----:B------:R-:W-:Y:S01]  /*17240*/  LOP3.LUT R4, R0, 0xff, RZ, 0xc0, !PT ;  /* 0x000000ff00047812 */ /* 0x000fe200078ec0ff */
[----:B------:R-:W-:Y:S01]  /*17250*/  IMAD.MOV.U32 R11, RZ, RZ, R192 ;  /* 0x000000ffff0b7224 */ /* 0x000fe200078e00c0 */
[----:B------:R-:W1:Y:S01]  /*17260*/  MUFU.EX2 R5, R17 ;  /* 0x0000001100057308 */ /* 0x000e620000000800 */
[----:B------:R-:W2:Y:S01]  /*17270*/  LDL.LU R192, [R1+0x1e0] ;  /* 0x0001e00001c07983 */ /* 0x000ea20000300800 */
        /* <DEDUP_REMOVED lines=8> */
[----:B------:R-:W-:-:S04]  /*17300*/  LOP3.LUT R0, R2, 0xff, RZ, 0xc0, !PT ;  /* 0x000000ff02007812 */ /* 0x000fc800078ec0ff */
[----:B------:R-:W-:Y:S02]  /*17310*/  ISETP.LE.U32.AND P3, PT, R0, UR12, PT ;  /* 0x0000000c00007c0c */ /* 0x000fe4000bf63070 */
[----:B------:R-:W-:Y:S01]  /*17320*/  SHF.R.U32.HI R0, RZ, 0x18, R2 ;  /* 0x00000018ff007819 */ /* 0x000fe20000011602 */
[----:B------:R-:W-:Y:S02]  /*17330*/  IMAD.MOV.U32 R20, RZ, RZ, R170 ;  /* 0x000000ffff147224 */ /* 0x000fe400078e00aa */
[C---:B-1----:R-:W-:Y:S01]  /*17340*/  FADD.FTZ R19, R5.reuse, R19 ;  /* 0x0000001305137221 */ /* 0x042fe20000010000 */
[----:B------:R-:W3:Y:S01]  /*17350*/  LDL.LU R170, [R1+0x1dc] ;  /* 0x0001dc0001aa7983 */ /* 0x000ee20000300800 */
[----:B------:R-:W-:Y:S02]  /*17360*/  ISETP.LE.U32.AND P5, PT, R0, UR12, PT ;  /* 0x0000000c00007c0c */ /* 0x000fe4000bfa3070 */
[----:B------:R-:W-:Y:S01]  /*17370*/  F2FP.F16.F32.PACK_AB R0, R5, R37 ;  /* 0x000000250500723e */ /* 0x000fe200000000ff */
[----:B------:R-:W-:-:S02]  /*17380*/  IMAD.MOV.U32 R5, RZ, RZ, R169 ;  /* 0x000000ffff057224 */ /* 0x000fc400078e00a9 */
[----:B------:R-:W4:Y:S01]  /*17390*/  LDL.LU R169, [R1+0x1d8] ;  /* 0x0001d80001a97983 */ /* 0x000f220000300800 */
[----:B------:R-:W-:Y:S02]  /*173a0*/  IMAD.MOV.U32 R17, RZ, RZ, R11 ;  /* 0x000000ffff117224 */ /* 0x000fe400078e000b */
[--C-:B------:R-:W-:Y:S01]  /*173b0*/  FADD.FTZ R11, R158, R16.reuse ;  /* 0x000000109e0b7221 */ /* 0x100fe20000010000 */
[----:B------:R-:W-:Y:S02]  /*173c0*/  LOP3.LUT R3, R2, 0xffff, RZ, 0xc0, !PT ;  /* 0x0000ffff02037812 */ /* 0x000fe400078ec0ff */
[C---:B------:R-:W-:Y:S02]  /*173d0*/  PRMT R16, R0.reuse, 0x7610, R16 ;  /* 0x0000761000107816 */ /* 0x040fe40000000010 */
[----:B------:R-:W-:Y:S02]  /*173e0*/  SHF.R.U32.HI R2, RZ, 0x10, R2 ;  /* 0x00000010ff027819 */ /* 0x000fe40000011602 */
[----:B------:R-:W-:Y:S01]  /*173f0*/  PRMT R15, R0, 0x7632, R15 ;  /* 0x00007632000f7816 */ /* 0x000fe2000000000f */
[----:B------:R-:W-:Y:S01]  /*17400*/  @!P6 HADD2 R55, -R16.H0_H0, -RZ.H0_H0 ;  /* 0xa00000ff1037e230 */ /* 0x000fe20000000900 */
[----:B------:R-:W-:Y:S01]  /*17410*/  LOP3.LUT R0, R2, 0xff, RZ, 0xc0, !PT ;  /* 0x000000ff02007812 */ /* 0x000fe200078ec0ff */
[----:B------:R-:W-:-:S02]  /*17420*/  IMAD.MOV.U32 R2, RZ, RZ, R5 ;  /* 0x000000ffff027224 */ /* 0x000fc400078e0005 */
[----:B------:R1:W1:Y:S02]  /*17430*/  MUFU.EX2 R5, R23 ;  /* 0x0000001700057308 */ /* 0x0002640000000800 */
[----:B-1----:R-:W-:Y:S01]  /*17440*/  IMAD.MOV.U32 R23, RZ, RZ, R45 ;  /* 0x000000ffff177224 */ /* 0x002fe200078e002d */
[----:B------:R-:W-:Y:S02]  /*17450*/  PRMT R45, R16, 0x5410, R15 ;  /* 0x00005410102d7816 */ /* 0x000fe4000000000f */
[----:B------:R-:W-:Y:S01]  /*17460*/  @!P6 PRMT R16, R55, 0x5410, RZ ;  /* 0x000054103710e816 */ /* 0x000fe200000000ff */
[----:B------:R-:W-:Y:S02]  /*17470*/  IMAD.MOV.U32 R55, RZ, RZ, R168 ;  /* 0x000000ffff377224 */ /* 0x000fe400078e00a8 */
[----:B------:R-:W2:Y:S01]  /*17480*/  LDL.LU R168, [R1+0x1d4] ;  /* 0x0001d40001a87983 */ /* 0x000ea20000300800 */
[----:B------:R-:W-:Y:S02]  /*17490*/  ISETP.LE.U32.AND P6, PT, R0, UR12, PT ;  /* 0x0000000c00007c0c */ /* 0x000fe4000bfc3070 */
[----:B------:R-:W-:-:S02]  /*174a0*/  LOP3.LUT R4, R4, 0xff, RZ, 0xc0, !PT ;  /* 0x000000ff04047812 */ /* 0x000fc400078ec0ff */
[----:B------:R-:W-:Y:S01]  /*174b0*/  SHF.R.U32.HI R0, RZ, 0x8, R3 ;  /* 0x00000008ff007819 */ /* 0x000fe20000011603 */
[----:B------:R-:W-:Y:S01]  /*174c0*/  @!P1 HADD2 R57, -R15.H0_H0, -RZ.H0_H0 ;  /* 0xa00000ff0f399230 */ /* 0x000fe20000000900 */
[----:B------:R-:W-:Y:S02]  /*174d0*/  ISETP.LE.U32.AND P4, PT, R4, UR12, PT ;  /* 0x0000000c04007c0c */ /* 0x000fe4000bf83070 */
[----:B------:R-:W-:Y:S02]  /*174e0*/  LOP3.LUT R0, R0, 0xffff, RZ, 0xc0, !PT ;  /* 0x0000ffff00007812 */ /* 0x000fe400078ec0ff */
[----:B------:R-:W-:Y:S01]  /*174f0*/  F2FP.F16.F32.PACK_AB R4, R5, R25 ;  /* 0x000000190504723e */ /* 0x000fe200000000ff */
[----:B------:R-:W-:Y:S01]  /*17500*/  IMAD.MOV.U32 R3, RZ, RZ, R144 ;  /* 0x000000ffff037224 */ /* 0x000fe200078e0090 */
[----:B------:R-:W-:Y:S01]  /*17510*/  @!P1 PRMT R15, R57, 0x5410, RZ ;  /* 0x00005410390f9816 */ /* 0x000fe200000000ff */
[----:B------:R1:W-:Y:S01]  /*17520*/  MUFU.EX2 R25, R30 ;  /* 0x0000001e00197308 */ /* 0x0003e20000000800 */
[----:B------:R-:W-:Y:S01]  /*17530*/  ISETP.LE.U32.AND P1, PT, R0, UR12, PT ;  /* 0x0000000c00007c0c */ /* 0x000fe2000bf23070 */
[----:B------:R-:W-:Y:S01]  /*17540*/  IMAD.MOV.U32 R0, RZ, RZ, R17 ;  /* 0x000000ffff007224 */ /* 0x000fe200078e0011 */
[C---:B------:R-:W-:Y:S01]  /*17550*/  PRMT R14, R4.reuse, 0x7632, R14 ;  /* 0x00007632040e7816 */ /* 0x040fe2000000000e */
[----:B------:R-:W-:Y:S01]  /*17560*/  IMAD.MOV.U32 R57, RZ, RZ, R3 ;  /* 0x000000ffff397224 */ /* 0x000fe200078e0003 */
[----:B------:R-:W-:Y:S01]  /*17570*/  PRMT R13, R4, 0x7610, R13 ;  /* 0x00007610040d7816 */ /* 0x000fe2000000000d */
[----:B------:R-:W2:Y:S02]  /*17580*/  LDL.LU R144, [R1+0x1d0] ;  /* 0x0001d00001907983 */ /* 0x000ea40000300800 */
[----:B------:R1:W1:Y:S01]  /*17590*/  MUFU.EX2 R17, R24 ;  /* 0x0000001800117308 */ /* 0x0002620000000800 */
[----:B------:R-:W-:-:S02]  /*175a0*/  @!P2 HADD2 R59, -R14.H0_H0, -RZ.H0_H0 ;  /* 0xa00000ff0e3ba230 */ /* 0x000fc40000000900 */
[----:B------:R-:W-:Y:S02]  /*175b0*/  @!P4 HADD2 R64, -R13.H0_H0, -RZ.H0_H0 ;  /* 0xa00000ff0d40c230 */ /* 0x000fe40000000900 */
[----:B-1----:R-:W-:Y:S01]  /*175c0*/  IMAD.MOV.U32 R30, RZ, RZ, R43 ;  /* 0x000000ffff1e7224 */ /* 0x002fe200078e002b */
[----:B------:R-:W-:Y:S01]  /*175d0*/  PRMT R43, R13, 0x5410, R14 ;  /* 0x000054100d2b7816 */ /* 0x000fe2000000000e */
[----:B------:R-:W-:Y:S02]  /*175e0*/  IMAD.MOV.U32 R24, RZ, RZ, R2 ;  /* 0x000000ffff187224 */ /* 0x000fe400078e0002 */
[----:B------:R-:W-:Y:S01]  /*175f0*/  IMAD.WIDE.U32 R2, R6, -0x2daee0ad, RZ ;  /* 0xd2511f5306027825 */ /* 0x000fe200078e00ff */
[----:B------:R-:W-:-:S03]  /*17600*/  @!P2 PRMT R14, R59, 0x5410, RZ ;  /* 0x000054103b0ea816 */ /* 0x000fc600000000ff */
[----:B------:R-:W-:Y:S01]  /*17610*/  IMAD.MOV.U32 R6, RZ, RZ, R0 ;  /* 0x000000ffff067224 */ /* 0x000fe200078e0000 */
[----:B------:R-:W-:Y:S01]  /*17620*/  LOP3.LUT R0, R3, UR25, R8, 0x96, !PT ;  /* 0x0000001903007c12 */ /* 0x000fe2000f8e9608 */
[----:B------:R-:W-:Y:S02]  /*17630*/  IMAD.MOV.U32 R59, RZ, RZ, R21 ;  /* 0x000000ffff3b7224 */ /* 0x000fe400078e0015 */
[----:B------:R-:W-:Y:S01]  /*17640*/  IMAD.MOV.U32 R8, RZ, RZ, R6 ;  /* 0x000000ffff087224 */ /* 0x000fe200078e0006 */
[----:B------:R-:W-:Y:S02]  /*17650*/  SHF.R.U32.HI R4, RZ, 0x10, R0 ;  /* 0x00000010ff047819 */ /* 0x000fe40000011600 */
[----:B------:R-:W-:Y:S01]  /*17660*/  @!P4 PRMT R13, R64, 0x5410, RZ ;  /* 0x00005410400dc816 */ /* 0x000fe200000000ff */
[----:B------:R-:W-:Y:S01]  /*17670*/  IMAD.MOV.U32 R64, RZ, RZ, R59 ;  /* 0x000000ffff407224 */ /* 0x000fe200078e003b */
[----:B------:R-:W-:Y:S01]  /*17680*/  LOP3.LUT R4, R4, 0xff, RZ, 0xc0, !PT ;  /* 0x000000ff04047812 */ /* 0x000fe200078ec0ff */
[----:B------:R-:W-:-:S02]  /*17690*/  IMAD.MOV.U32 R59, RZ, RZ, R8 ;  /* 0x000000ffff3b7224 */ /* 0x000fc400078e0008 */
[----:B------:R-:W-:Y:S02]  /*176a0*/  IMAD.MOV.U32 R8, RZ, RZ, R24 ;  /* 0x000000ffff087224 */ /* 0x000fe400078e0018 */
[----:B------:R-:W-:Y:S01]  /*176b0*/  FADD.FTZ R6, R5, R18 ;  /* 0x0000001205067221 */ /* 0x000fe20000010000 */
[----:B------:R-:W-:Y:S01]  /*176c0*/  IMAD.MOV.U32 R24, RZ, RZ, R57 ;  /* 0x000000ffff187224 */ /* 0x000fe200078e0039 */
[----:B------:R-:W-:Y:S01]  /*176d0*/  ISETP.LE.U32.AND P2, PT, R4, UR12, PT ;  /* 0x0000000c04007c0c */ /* 0x000fe2000bf43070 */
[----:B------:R-:W-:Y:S01]  /*176e0*/  IMAD.MOV.U32 R57, RZ, RZ, R23 ;  /* 0x000000ffff397224 */ /* 0x000fe200078e0017 */
[----:B------:R-:W-:Y:S01]  /*176f0*/  MUFU.EX2 R5, R31 ;  /* 0x0000001f00057308 */ /* 0x000fe20000000800 */
[----:B------:R-:W-:-:S07]  /*17700*/  F2FP.F16.F32.PACK_AB R4, R25, R17 ;  /* 0x000000111904723e */ /* 0x000fce00000000ff */
[----:B------:R-:W1:Y:S01]  /*17710*/  MUFU.EX2 R23, R32 ;  /* 0x0000002000177308 */ /* 0x000e620000000800 */
[----:B------:R-:W-:-:S07]  /*17720*/  IMAD.MOV.U32 R18, RZ, RZ, R42 ;  /* 0x000000ffff127224 */ /* 0x000fce00078e002a */
[----:B------:R-:W-:Y:S08]  /*17730*/  MUFU.EX2 R31, R33 ;  /* 0x00000021001f7308 */ /* 0x000ff00000000800 */
[----:B------:R1:W2:Y:S08]  /*17740*/  MUFU.EX2 R32, R36 ;  /* 0x0000002400207308 */ /* 0x0002b00000000800 */
[----:B------:R-:W-:Y:S01]  /*17750*/  MUFU.EX2 R35, R35 ;  /* 0x0000002300237308 */ /* 0x000fe20000000800 */
[----:B-1----:R-:W-:-:S02]  /*17760*/  IMAD.MOV.U32 R36, RZ, RZ, R8 ;  /* 0x000000ffff247224 */ /* 0x002fc400078e0008 */
[----:B------:R-:W-:Y:S01]  /*17770*/  FADD.FTZ R21, R159, R22 ;  /* 0x000000169f157221 */ /* 0x000fe20000010000 */
[----:B------:R-:W-:Y:S01]  /*17780*/  FADD.FTZ R22, R147, R11 ;  /* 0x0000000b93167221 */ /* 0x000fe20000010000 */
[----:B------:R-:W-:-:S03]  /*17790*/  FADD.FTZ R19, R17, R19 ;  /* 0x0000001311137221 */ /* 0x000fc60000010000 */
[----:B------:R-:W-:Y:S01]  /*177a0*/  MUFU.EX2 R33, R39 ;  /* 0x0000002700217308 */ /* 0x000fe20000000800 */
[C---:B---3--:R-:W-:Y:S02]  /*177b0*/  PRMT R170, R4.reuse, 0x7610, R170 ;  /* 0x0000761004aa7816 */ /* 0x048fe400000000aa */
[----:B----4-:R-:W-:Y:S02]  /*177c0*/  PRMT R169, R4, 0x7632, R169 ;  /* 0x0000763204a97816 */ /* 0x010fe400000000a9 */
[----:B------:R-:W-:Y:S01]  /*177d0*/  LOP3.LUT R4, R0, 0xff, RZ, 0xc0, !PT ;  /* 0x000000ff00047812 */ /* 0x000fe200078ec0ff */
[----:B------:R-:W-:Y:S02]  /*177e0*/  @!P3 HADD2 R76, -R170.H0_H0, -RZ.H0_H0 ;  /* 0xa00000ffaa4cb230 */ /* 0x000fe40000000900 */
[----:B------:R-:W-:Y:S01]  /*177f0*/  @!P1 HADD2 R65, -R169.H0_H0, -RZ.H0_H0 ;  /* 0xa00000ffa9419230 */ /* 0x000fe20000000900 */
[----:B------:R-:W-:Y:S02]  /*17800*/  ISETP.LE.U32.AND P4, PT, R4, UR12, PT ;  /* 0x0000000c04007c0c */ /* 0x000fe4000bf83070 */
[----:B------:R-:W-:-:S02]  /*17810*/  SHF.R.U32.HI R4, RZ, 0x18, R0 ;  /* 0x00000018ff047819 */ /* 0x000fc40000011600 */
[----:B------:R-:W-:Y:S02]  /*17820*/  PRMT R42, R170, 0x5410, R169 ;  /* 0x00005410aa2a7816 */ /* 0x000fe400000000a9 */
[----:B------:R-:W-:Y:S02]  /*17830*/  @!P1 PRMT R169, R65, 0x5410, RZ ;  /* 0x0000541041a99816 */ /* 0x000fe400000000ff */
[----:B------:R-:W-:Y:S02]  /*17840*/  ISETP.LE.U32.AND P1, PT, R4, UR12, PT ;  /* 0x0000000c04007c0c */ /* 0x000fe4000bf23070 */
[----:B------:R-:W-:Y:S01]  /*17850*/  @!P3 PRMT R170, R76, 0x5410, RZ ;  /* 0x000054104caab816 */ /* 0x000fe200000000ff */
[----:B------:R-:W-:Y:S01]  /*17860*/  IMAD.MOV.U32 R76, RZ, RZ, R30 ;  /* 0x000000ffff4c7224 */ /* 0x000fe200078e001e */
[----:B------:R-:W-:Y:S01]  /*17870*/  F2FP.F16.F32.PACK_AB R4, R23, R5 ;  /* 0x000000051704723e */ /* 0x000fe200000000ff */
[----:B------:R-:W1:Y:S01]  /*17880*/  MUFU.EX2 R30, R34 ;  /* 0x00000022001e7308 */ /* 0x000e620000000800 */
[----:B------:R-:W-:Y:S01]  /*17890*/  LOP3.LUT R0, R0, 0xffff, RZ, 0xc0, !PT ;  /* 0x0000ffff00007812 */ /* 0x000fe200078ec0ff */
[----:B------:R-:W-:Y:S01]  /*178a0*/  IMAD.MOV.U32 R65, RZ, RZ, R20 ;  /* 0x000000ffff417224 */ /* 0x000fe200078e0014 */
[----:B------:R-:W-:Y:S01]  /*178b0*/  PRMT R167, R4, 0x7610, R167 ;  /* 0x0000761004a77816 */ /* 0x000fe200000000a7 */
[----:B------:R-:W-:Y:S01]  /*178c0*/  FADD.FTZ R20, R5, R6 ;  /* 0x0000000605147221 */ /* 0x000fe20000010000 */
[----:B------:R-:W-:-:S04]  /*178d0*/  SHF.R.U32.HI R0, RZ, 0x8, R0 ;  /* 0x00000008ff007819 */ /* 0x000fc80000011600 */
[----:B------:R-:W-:Y:S02]  /*178e0*/  LOP3.LUT R0, R0, 0xffff, RZ, 0xc0, !PT ;  /* 0x0000ffff00007812 */ /* 0x000fe400078ec0ff */
[----:B--2---:R-:W-:Y:S01]  /*178f0*/  PRMT R168, R4, 0x7632, R168 ;  /* 0x0000763204a87816 */ /* 0x004fe200000000a8 */
[----:B------:R-:W-:-:S04]  /*17900*/  IMAD.WIDE.U32 R4, R7, -0x2daee0ad, RZ ;  /* 0xd2511f5307047825 */ /* 0x000fc800078e00ff */
[----:B------:R-:W-:Y:S01]  /*17910*/  IMAD.WIDE.U32 R6, R9, -0x2daee0ad, RZ ;  /* 0xd2511f5309067825 */ /* 0x000fe200078e00ff */
[----:B------:R-:W-:Y:S02]  /*17920*/  LOP3.LUT R5, R5, UR39, R12, 0x96, !PT ;  /* 0x0000002705057c12 */ /* 0x000fe4000f8e960c */
[----:B------:R-:W-:Y:S02]  /*17930*/  ISETP.LE.U32.AND P3, PT, R0, UR12, PT ;  /* 0x0000000c00007c0c */ /* 0x000fe4000bf63070 */
[----:B------:R-:W-:Y:S02]  /*17940*/  F2FP.F16.F32.PACK_AB R0, R32, R31 ;  /* 0x0000001f2000723e */ /* 0x000fe400000000ff */
[----:B------:R-:W-:Y:S01]  /*17950*/  LOP3.LUT R7, R7, UR37, R4, 0x96, !PT ;  /* 0x0000002507077c12 */ /* 0x000fe2000f8e9604 */
        /* <DEDUP_REMOVED lines=10> */
[----:B------:R-:W-:Y:S01]  /*17a00*/  IMAD.WIDE.U32 R10, R0, -0x2daee0ad, RZ ;  /* 0xd2511f53000a7825 */ /* 0x000fe200078e00ff */
[----:B------:R-:W-:-:S03]  /*17a10*/  LOP3.LUT R5, R5, UR35, R6, 0x96, !PT ;  /* 0x0000002305057c12 */ /* 0x000fc6000f8e9606 */
[----:B------:R-:W-:Y:S01]  /*17a20*/  @!P6 HADD2 R78, -R167.H0_H0, -RZ.H0_H0 ;  /* 0xa00000ffa74ee230 */ /* 0x000fe20000000900 */
[----:B------:R-:W-:Y:S01]  /*17a30*/  LOP3.LUT R6, R11, UR29, R4, 0x96, !PT ;  /* 0x0000001d0b067c12 */ /* 0x000fe2000f8e9604 */
[----:B------:R-:W-:Y:S01]  /*17a40*/  IMAD.WIDE.U32 R4, R5, -0x326172a9, RZ ;  /* 0xcd9e8d5705047825 */ /* 0x000fe200078e00ff */
[----:B------:R-:W-:-:S03]  /*17a50*/  PRMT R34, R167, 0x5410, R168 ;  /* 0x00005410a7227816 */ /* 0x000fc600000000a8 */
[----:B------:R-:W-:Y:S01]  /*17a60*/  @!P4 HADD2 R79, -R166.H0_H0, -RZ.H0_H0 ;  /* 0xa00000ffa64fc230 */ /* 0x000fe20000000900 */
[----:B------:R-:W-:Y:S01]  /*17a70*/  @!P6 PRMT R167, R78, 0x5410, RZ ;  /* 0x000054104ea7e816 */ /* 0x000fe200000000ff */
[----:B------:R-:W-:Y:S01]  /*17a80*/  IMAD.MOV.U32 R78, RZ, RZ, R76 ;  /* 0x000000ffff4e7224 */ /* 0x000fe200078e004c */
[C---:B------:R-:W-:Y:S02]  /*17a90*/  LOP3.LUT R0, R2.reuse, 0xff, RZ, 0xc0, !PT ;  /* 0x000000ff02007812 */ /* 0x040fe400078ec0ff */
[----:B------:R-:W-:Y:S02]  /*17aa0*/  LOP3.LUT R12, R2, 0xffff, RZ, 0xc0, !PT ;  /* 0x0000ffff020c7812 */ /* 0x000fe400078ec0ff */
[--C-:B------:R-:W-:Y:S02]  /*17ab0*/  SHF.R.U32.HI R11, RZ, 0x10, R2.reuse ;  /* 0x00000010ff0b7819 */ /* 0x100fe40000011602 */
[----:B------:R-:W-:Y:S01]  /*17ac0*/  SHF.R.U32.HI R9, RZ, 0x18, R2 ;  /* 0x00000018ff097819 */ /* 0x000fe20000011602 */
[----:B------:R-:W-:Y:S01]  /*17ad0*/  IMAD.WIDE.U32 R2, R6, -0x326172a9, RZ ;  /* 0xcd9e8d5706027825 */ /* 0x000fe200078e00ff */
[----:B------:R-:W-:-:S03]  /*17ae0*/  LOP3.LUT R6, R5, UR30, R8, 0x96, !PT ;  /* 0x0000001e05067c12 */ /* 0x000fc6000f8e9608 */
[----:B------:R-:W-:Y:S02]  /*17af0*/  @!P3 HADD2 R80, -R165.H0_H0, -RZ.H0_H0 ;  /* 0xa00000ffa550b230 */ /* 0x000fe40000000900 */
[----:B------:R-:W-:Y:S01]  /*17b00*/  IMAD.MOV.U32 R76, RZ, RZ, R106 ;  /* 0x000000ffff4c7224 */ /* 0x000fe200078e006a */
[----:B------:R-:W-:Y:S01]  /*17b10*/  PRMT R106, R166, 0x5410, R165 ;  /* 0x00005410a66a7816 */ /* 0x000fe200000000a5 */
[----:B------:R-:W-:Y:S01]  /*17b20*/  @!P5 HADD2 R77, -R168.H0_H0, -RZ.H0_H0 ;  /* 0xa00000ffa84dd230 */ /* 0x000fe20000000900 */
[----:B------:R-:W-:Y:S01]  /*17b30*/  @!P4 PRMT R166, R79, 0x5410, RZ ;  /* 0x000054104fa6c816 */ /* 0x000fe200000000ff */
[----:B------:R-:W-:Y:S01]  /*17b40*/  IMAD.MOV.U32 R79, RZ, RZ, R59 ;  /* 0x000000ffff4f7224 */ /* 0x000fe200078e003b */
[----:B------:R-:W-:Y:S01]  /*17b50*/  ISETP.LE.U32.AND P6, PT, R0, UR12, PT ;  /* 0x0000000c00007c0c */ /* 0x000fe2000bfc3070 */
[----:B------:R-:W-:Y:S02]  /*17b60*/  IMAD.MOV.U32 R59, RZ, RZ, R24 ;  /* 0x000000ffff3b7224 */ /* 0x000fe400078e0018 */
[----:B------:R-:W-:Y:S01]  /*17b70*/  @!P1 HADD2 R81, -R164.H0_H0, -RZ.H0_H0 ;  /* 0xa00000ffa4519230 */ /* 0x000fe20000000900 */
[----:B------:R-:W-:Y:S01]  /*17b80*/  LOP3.LUT R4, R3, UR22, R4, 0x96, !PT ;  /* 0x0000001603047c12 */ /* 0x000fe2000f8e9604 */
[----:B------:R-:W-:Y:S01]  /*17b90*/  @!P2 HADD2 R82, -R163.H0_H0, -RZ.H0_H0 ;  /* 0xa00000ffa352a230 */ /* 0x000fe20000000900 */
[C---:B------:R-:W-:Y:S01]  /*17ba0*/  LOP3.LUT R5, R2.reuse, 0xff, RZ, 0xc0, !PT ;  /* 0x000000ff02057812 */ /* 0x040fe200078ec0ff */
[----:B------:R-:W1:Y:S01]  /*17bb0*/  MUFU.EX2 R24, R38 ;  /* 0x0000002600187308 */ /* 0x000e620000000800 */
[----:B------:R-:W-:-:S02]  /*17bc0*/  LOP3.LUT R17, R2, 0xffff, RZ, 0xc0, !PT ;  /* 0x0000ffff02117812 */ /* 0x000fc400078ec0ff */
[--C-:B------:R-:W-:Y:S02]  /*17bd0*/  SHF.R.U32.HI R0, RZ, 0x18, R2.reuse ;  /* 0x00000018ff007819 */ /* 0x100fe40000011602 */
[----:B------:R-:W-:Y:S01]  /*17be0*/  SHF.R.U32.HI R7, RZ, 0x10, R2 ;  /* 0x00000010ff077819 */ /* 0x000fe20000011602 */
[----:B------:R-:W-:Y:S01]  /*17bf0*/  IMAD.WIDE.U32 R2, R6, -0x2daee0ad, RZ ;  /* 0xd2511f5306027825 */ /* 0x000fe200078e00ff */
[----:B------:R-:W-:Y:S02]  /*17c00*/  @!P3 PRMT R165, R80, 0x5410, RZ ;  /* 0x0000541050a5b816 */ /* 0x000fe400000000ff */
[----:B------:R-:W-:Y:S01]  /*17c10*/  @!P5 PRMT R168, R77, 0x5410, RZ ;  /* 0x000054104da8d816 */ /* 0x000fe200000000ff */
[----:B------:R-:W-:Y:S01]  /*17c20*/  IMAD.MOV.U32 R80, RZ, RZ, R105 ;  /* 0x000000ffff507224 */ /* 0x000fe200078e0069 */
[----:B------:R-:W-:Y:S01]  /*17c30*/  PRMT R105, R163, 0x5410, R164 ;  /* 0x00005410a3697816 */ /* 0x000fe200000000a4 */
[----:B------:R-:W-:Y:S01]  /*17c40*/  IMAD.MOV.U32 R77, RZ, RZ, R65 ;  /* 0x000000ffff4d7224 */ /* 0x000fe200078e0041 */
[----:B------:R-:W-:Y:S01]  /*17c50*/  @!P1 PRMT R164, R81, 0x5410, RZ ;  /* 0x0000541051a49816 */ /* 0x000fe200000000ff */
[----:B------:R-:W-:Y:S01]  /*17c60*/  IMAD.MOV.U32 R65, RZ, RZ, R18 ;  /* 0x000000ffff417224 */ /* 0x000fe200078e0012 */
[----:B------:R-:W-:-:S02]  /*17c70*/  @!P2 PRMT R163, R82, 0x5410, RZ ;  /* 0x0000541052a3a816 */ /* 0x000fc400000000ff */
[----:B------:R-:W-:Y:S02]  /*17c80*/  ISETP.LE.U32.AND P5, PT, R0, UR12, PT ;  /* 0x0000000c00007c0c */ /* 0x000fe4000bfa3070 */
[----:B------:R-:W-:Y:S02]  /*17c90*/  ISETP.LE.U32.AND P1, PT, R9, UR12, PT ;  /* 0x0000000c09007c0c */ /* 0x000fe4000bf23070 */
[----:B------:R-:W-:Y:S02]  /*17ca0*/  ISETP.LE.U32.AND P2, PT, R5, UR12, PT ;  /* 0x0000000c05007c0c */ /* 0x000fe4000bf43070 */
[----:B------:R-:W-:Y:S02]  /*17cb0*/  LOP3.LUT R0, R3, UR25, R10, 0x96, !PT ;  /* 0x0000001903007c12 */ /* 0x000fe4000f8e960a */
[C---:B------:R-:W-:Y:S02]  /*17cc0*/  LOP3.LUT R5, R2.reuse, 0xff, RZ, 0xc0, !PT ;  /* 0x000000ff02057812 */ /* 0x040fe400078ec0ff */
[----:B------:R-:W-:-:S02]  /*17cd0*/  LOP3.LUT R18, R2, 0xffff, RZ, 0xc0, !PT ;  /* 0x0000ffff02127812 */ /* 0x000fc400078ec0ff */
[--C-:B------:R-:W-:Y:S02]  /*17ce0*/  SHF.R.U32.HI R10, RZ, 0x10, R2.reuse ;  /* 0x00000010ff0a7819 */ /* 0x100fe40000011602 */
[----:B------:R-:W-:Y:S02]  /*17cf0*/  SHF.R.U32.HI R9, RZ, 0x18, R2 ;  /* 0x00000018ff097819 */ /* 0x000fe40000011602 */
[----:B------:R-:W-:Y:S02]  /*17d00*/  LOP3.LUT R2, R11, 0xff, RZ, 0xc0, !PT ;  /* 0x000000ff0b027812 */ /* 0x000fe400078ec0ff */
[----:B------:R-:W-:Y:S02]  /*17d10*/  SHF.R.U32.HI R3, RZ, 0x8, R12 ;  /* 0x00000008ff037819 */ /* 0x000fe4000001160c */
[----:B------:R-:W-:Y:S02]  /*17d20*/  ISETP.LE.U32.AND P3, PT, R2, UR12, PT ;  /* 0x0000000c02007c0c */ /* 0x000fe4000bf63070 */
[----:B------:R-:W-:Y:S01]  /*17d30*/  LOP3.LUT R2, R3, 0xffff, RZ, 0xc0, !PT ;  /* 0x0000ffff03027812 */ /* 0x000fe200078ec0ff */
[----:B------:R-:W-:Y:S01]  /*17d40*/  FADD.FTZ R6, R80, R21 ;  /* 0x0000001550067221 */ /* 0x000fe20000010000 */
[----:B------:R-:W-:-:S02]  /*17d50*/  IMAD.MOV.U32 R80, RZ, RZ, R50 ;  /* 0x000000ffff507224 */ /* 0x000fc400078e0032 */
[----:B------:R-:W-:Y:S01]  /*17d60*/  ISETP.LE.U32.AND P4, PT, R2, UR12, PT ;  /* 0x0000000c02007c0c */ /* 0x000fe2000bf83070 */
[----:B------:R-:W-:Y:S01]  /*17d70*/  MUFU.EX2 R12, R40 ;  /* 0x00000028000c7308 */ /* 0x000fe20000000800 */
[----:B-1----:R-:W-:-:S04]  /*17d80*/  F2FP.F16.F32.PACK_AB R2, R33, R24 ;  /* 0x000000182102723e */ /* 0x002fc800000000ff */
[----:B------:R-:W-:-:S03]  /*17d90*/  PRMT R162, R2, 0x7610, R162 ;  /* 0x0000761002a27816 */ /* 0x000fc600000000a2 */
[----:B------:R-:W1:Y:S01]  /*17da0*/  MUFU.EX2 R50, R41 ;  /* 0x0000002900327308 */ /* 0x000e620000000800 */
[----:B------:R-:W-:Y:S01]  /*17db0*/  IMAD.MOV.U32 R82, RZ, RZ, R64 ;  /* 0x000000ffff527224 */ /* 0x000fe200078e0040 */
[----:B------:R-:W-:Y:S01]  /*17dc0*/  PRMT R161, R2, 0x7632, R161 ;  /* 0x0000763202a17816 */ /* 0x000fe200000000a1 */
[----:B------:R-:W-:Y:S02]  /*17dd0*/  IMAD.MOV.U32 R64, RZ, RZ, R55 ;  /* 0x000000ffff407224 */ /* 0x000fe400078e0037 */
[----:B------:R-:W-:Y:S02]  /*17de0*/  @!P6 HADD2 R84, -R162.H0_H0, -RZ.H0_H0 ;  /* 0xa00000ffa254e230 */ /* 0x000fe40000000900 */
[----:B------:R-:W-:Y:S01]  /*17df0*/  IMAD.MOV.U32 R55, RZ, RZ, R46 ;  /* 0x000000ffff377224 */ /* 0x000fe200078e002e */
[----:B------:R-:W-:Y:S01]  /*17e00*/  LOP3.LUT R2, R7, 0xff, RZ, 0xc0, !PT ;  /* 0x000000ff07027812 */ /* 0x000fe200078ec0ff */
[----:B------:R-:W-:Y:S02]  /*17e10*/  IMAD.MOV.U32 R46, RZ, RZ, R194 ;  /* 0x000000ffff2e7224 */ /* 0x000fe400078e00c2 */
[----:B------:R-:W-:Y:S01]  /*17e20*/  IMAD.MOV.U32 R194, RZ, RZ, R104 ;  /* 0x000000ffffc27224 */ /* 0x000fe200078e0068 */
[----:B------:R-:W-:-:S02]  /*17e30*/  PRMT R104, R162, 0x5410, R161 ;  /* 0x00005410a2687816 */ /* 0x000fc400000000a1 */
[----:B------:R-:W-:Y:S02]  /*17e40*/  @!P6 PRMT R162, R84, 0x5410, RZ ;  /* 0x0000541054a2e816 */ /* 0x000fe400000000ff */
[----:B------:R-:W-:Y:S02]  /*17e50*/  ISETP.LE.U32.AND P6, PT, R2, UR12, PT ;  /* 0x0000000c02007c0c */ /* 0x000fe4000bfc3070 */
[----:B------:R-:W-:Y:S02]  /*17e60*/  LOP3.LUT R2, R4, 0xffff, RZ, 0xc0, !PT ;  /* 0x0000ffff04027812 */ /* 0x000fe400078ec0ff */
[----:B-1----:R-:W-:Y:S01]  /*17e70*/  F2FP.F16.F32.PACK_AB R3, R50, R12 ;  /* 0x0000000c3203723e */ /* 0x002fe200000000ff */
[----:B------:R-:W-:Y:S01]  /*17e80*/  IMAD.MOV.U32 R81, RZ, RZ, R49 ;  /* 0x000000ffff517224 */ /* 0x000fe200078e0031 */
[----:B------:R-:W-:Y:S01]  /*17e90*/  SHF.R.U32.HI R2, RZ, 0x8, R2 ;  /* 0x00000008ff027819 */ /* 0x000fe20000011602 */
[----:B------:R-:W-:Y:S01]  /*17ea0*/  MUFU.EX2 R49, R47 ;  /* 0x0000002f00317308 */ /* 0x000fe20000000800 */
[----:B------:R-:W-:Y:S01]  /*17eb0*/  @!P4 HADD2 R83, -R161.H0_H0, -RZ.H0_H0 ;  /* 0xa00000ffa153c230 */ /* 0x000fe20000000900 */
[----:B------:R-:W-:-:S02]  /*17ec0*/  PRMT R160, R3, 0x7610, R160 ;  /* 0x0000761003a07816 */ /* 0x000fc400000000a0 */
[----:B------:R-:W-:-:S04]  /*17ed0*/  LOP3.LUT R2, R2, 0xffff, RZ, 0xc0, !PT ;  /* 0x0000ffff02027812 */ /* 0x000fc800078ec0ff */
[----:B------:R-:W1:Y:S01]  /*17ee0*/  MUFU.EX2 R47, R51 ;  /* 0x00000033002f7308 */ /* 0x000e620000000800 */
[----:B------:R-:W-:Y:S01]  /*17ef0*/  @!P4 PRMT R161, R83, 0x5410, RZ ;  /* 0x0000541053a1c816 */ /* 0x000fe200000000ff */
[----:B------:R-:W-:Y:S01]  /*17f00*/  @!P3 HADD2 R86, -R160.H0_H0, -RZ.H0_H0 ;  /* 0xa00000ffa056b230 */ /* 0x000fe20000000900 */
[----:B------:R-:W-:Y:S02]  /*17f10*/  PRMT R159, R3, 0x7632, R159 ;  /* 0x00007632039f7816 */ /* 0x000fe4000000009f */
[----:B------:R-:W-:Y:S01]  /*17f20*/  ISETP.LE.U32.AND P4, PT, R2, UR12, PT ;  /* 0x0000000c02007c0c */ /* 0x000fe2000bf83070 */
[----:B------:R-:W-:Y:S01]  /*17f30*/  FADD.FTZ R8, R252, R22 ;  /* 0x00000016fc087221 */ /* 0x000fe20000010000 */
[----:B------:R-:W-:Y:S01]  /*17f40*/  LOP3.LUT R2, R4, 0xff, RZ, 0xc0, !PT ;  /* 0x000000ff04027812 */ /* 0x000fe200078ec0ff */
[----:B------:R-:W-:Y:S01]  /*17f50*/  @!P1 HADD2 R85, -R159.H0_H0, -RZ.H0_H0 ;  /* 0xa00000ff9f559230 */ /* 0x000fe20000000900 */
[----:B------:R-:W-:Y:S02]  /*17f60*/  PRMT R22, R160, 0x5410, R159 ;  /* 0x00005410a0167816 */ /* 0x000fe4000000009f */
[----:B------:R-:W-:-:S02]  /*17f70*/  @!P3 PRMT R160, R86, 0x5410, RZ ;  /* 0x0000541056a0b816 */ /* 0x000fc400000000ff */
[----:B------:R-:W-:Y:S02]  /*17f80*/  ISETP.LE.U32.AND P3, PT, R2, UR12, PT ;  /* 0x0000000c02007c0c */ /* 0x000fe4000bf63070 */
[----:B------:R-:W-:Y:S02]  /*17f90*/  SHF.R.U32.HI R2, RZ, 0x18, R4 ;  /* 0x00000018ff027819 */ /* 0x000fe40000011604 */
[----:B------:R-:W-:Y:S02]  /*17fa0*/  @!P1 PRMT R159, R85, 0x5410, RZ ;  /* 0x00005410559f9816 */ /* 0x000fe400000000ff */
[----:B------:R-:W-:Y:S02]  /*17fb0*/  ISETP.LE.U32.AND P1, PT, R2, UR12, PT ;  /* 0x0000000c02007c0c */ /* 0x000fe4000bf23070 */
[----:B-1----:R-:W-:-:S04]  /*17fc0*/  F2FP.F16.F32.PACK_AB R2, R47, R49 ;  /* 0x000000312f02723e */ /* 0x002fc800000000ff */
[C---:B------:R-:W-:Y:S02]  /*17fd0*/  PRMT R157, R2.reuse, 0x7632, R157 ;  /* 0x00007632029d7816 */ /* 0x040fe4000000009d */
[----:B------:R-:W-:-:S03]  /*17fe0*/  PRMT R158, R2, 0x7610, R158 ;  /* 0x00007610029e7816 */ /* 0x000fc6000000009e */
[----:B------:R-:W-:Y:S02]  /*17ff0*/  @!P4 HADD2 R87, -R157.H0_H0, -RZ.H0_H0 ;  /* 0xa00000ff9d57c230 */ /* 0x000fe40000000900 */
[----:B------:R-:W-:Y:S01]  /*18000*/  IMAD.MOV.U32 R40, RZ, RZ, R124 ;  /* 0x000000ffff287224 */ /* 0x000fe200078e007c */
[----:B------:R-:W-:Y:S02]  /*18010*/  PRMT R124, R158, 0x5410, R157 ;  /* 0x000054109e7c7816 */ /* 0x000fe4000000009d */
[----:B------:R-:W-:Y:S02]  /*18020*/  @!P4 PRMT R157, R87, 0x5410, RZ ;  /* 0x00005410579dc816 */ /* 0x000fe400000000ff */
[----:B------:R-:W-:Y:S01]  /*18030*/  ISETP.LE.U32.AND P4, PT, R5, UR12, PT ;  /* 0x0000000c05007c0c */ /* 0x000fe2000bf83070 */
[----:B------:R-:W-:-:S04]  /*18040*/  FADD.FTZ R5, R141, R8 ;  /* 0x000000088d057221 */ /* 0x000fc80000010000 */
[----:B------:R-:W-:Y:S02]  /*18050*/  FADD.FTZ R5, R145, R5 ;  /* 0x0000000591057221 */ /* 0x000fe40000010000 */
[----:B------:R-:W2:Y:S01]  /*18060*/  LDL.LU R145, [R1+0x1cc] ;  /* 0x0001cc0001917983 */ /* 0x000ea20000300800 */
[----:B------:R-:W-:Y:S02]  /*18070*/  IMAD.MOV.U32 R38, RZ, RZ, R78 ;  /* 0x000000ffff267224 */ /* 0x000fe400078e004e */
[----:B------:R-:W-:Y:S01]  /*18080*/  IMAD.MOV.U32 R39, RZ, RZ, R77 ;  /* 0x000000ffff277224 */ /* 0x000fe200078e004d */
[----:B------:R-:W-:Y:S01]  /*18090*/  MUFU.EX2 R78, R44 ;  /* 0x0000002c004e7308 */ /* 0x000fe20000000800 */
[----:B------:R-:W-:-:S07]  /*180a0*/  SHF.R.U32.HI R2, RZ, 0x10, R4 ;  /* 0x00000010ff027819 */ /* 0x000fce0000011604 */
[----:B------:R-:W1:Y:S01]  /*180b0*/  MUFU.EX2 R77, R48 ;  /* 0x00000030004d7308 */ /* 0x000e620000000800 */
[----:B------:R-:W-:Y:S01]  /*180c0*/  @!P3 HADD2 R88, -R158.H0_H0, -RZ.H0_H0 ;  /* 0xa00000ff9e58b230 */ /* 0x000fe20000000900 */
[----:B------:R-:W-:Y:S01]  /*180d0*/  LOP3.LUT R2, R2, 0xff, RZ, 0xc0, !PT ;  /* 0x000000ff02027812 */ /* 0x000fe200078ec0ff */
[----:B------:R-:W-:-:S03]  /*180e0*/  IMAD.MOV.U32 R85, RZ, RZ, R232 ;  /* 0x000000ffff557224 */ /* 0x000fc600078e00e8 */
[----:B------:R-:W-:Y:S02]  /*180f0*/  @!P3 PRMT R158, R88, 0x5410, RZ ;  /* 0x00005410589eb816 */ /* 0x000fe400000000ff */
[----:B------:R-:W-:Y:S01]  /*18100*/  ISETP.LE.U32.AND P3, PT, R2, UR12, PT ;  /* 0x0000000c02007c0c */ /* 0x000fe2000bf63070 */
[----:B------:R-:W-:Y:S08]  /*18110*/  MUFU.EX2 R48, R54 ;  /* 0x0000003600307308 */ /* 0x000ff00000000800 */
[----:B------:R-:W3:Y:S01]  /*18120*/  MUFU.EX2 R232, R56 ;  /* 0x0000003800e87308 */ /* 0x000ee20000000800 */
[----:B-1----:R-:W-:-:S04]  /*18130*/  F2FP.F16.F32.PACK_AB R2, R77, R78 ;  /* 0x0000004e4d02723e */ /* 0x002fc800000000ff */
[C---:B------:R-:W-:Y:S02]  /*18140*/  PRMT R156, R2.reuse, 0x7610, R156 ;  /* 0x00007610029c7816 */ /* 0x040fe4000000009c */
[----:B------:R-:W-:Y:S02]  /*18150*/  PRMT R155, R2, 0x7632, R155 ;  /* 0x00007632029b7816 */ /* 0x000fe4000000009b */
[----:B------:R-:W-:Y:S01]  /*18160*/  SHF.R.U32.HI R2, RZ, 0x8, R17 ;  /* 0x00000008ff027819 */ /* 0x000fe20000011611 */
[----:B------:R-:W-:Y:S02]  /*18170*/  @!P3 HADD2 R90, -R156.H0_H0, -RZ.H0_H0 ;  /* 0xa00000ff9c5ab230 */ /* 0x000fe40000000900 */
[----:B------:R-:W-:Y:S01]  /*18180*/  FADD.FTZ R4, R40, R6 ;  /* 0x0000000628047221 */ /* 0x000fe20000010000 */
[----:B------:R-:W-:Y:S01]  /*18190*/  IMAD.MOV.U32 R40, RZ, RZ, R123 ;  /* 0x000000ffff287224 */ /* 0x000fe200078e007b */
[----:B------:R-:W-:Y:S02]  /*181a0*/  LOP3.LUT R2, R2, 0xffff, RZ, 0xc0, !PT ;  /* 0x0000ffff02027812 */ /* 0x000fe400078ec0ff */
[----:B------:R-:W-:Y:S01]  /*181b0*/  PRMT R123, R156, 0x5410, R155 ;  /* 0x000054109c7b7816 */ /* 0x000fe2000000009b */
[----:B------:R-:W-:Y:S01]  /*181c0*/  FADD.FTZ R7, R25, R19 ;  /* 0x0000001319077221 */ /* 0x000fe20000010000 */
[----:B------:R-:W-:Y:S01]  /*181d0*/  @!P3 PRMT R156, R90, 0x5410, RZ ;  /* 0x000054105a9cb816 */ /* 0x000fe200000000ff */
[----:B------:R-:W-:Y:S01]  /*181e0*/  IMAD.MOV.U32 R252, RZ, RZ, R79 ;  /* 0x000000fffffc7224 */ /* 0x000fe200078e004f */
[----:B------:R-:W-:Y:S01]  /*181f0*/  ISETP.LE.U32.AND P3, PT, R2, UR12, PT ;  /* 0x0000000c02007c0c */ /* 0x000fe2000bf63070 */
[----:B------:R-:W-:Y:S01]  /*18200*/  IMAD.MOV.U32 R25, RZ, RZ, R192 ;  /* 0x000000ffff197224 */ /* 0x000fe200078e00c0 */
[----:B---3--:R-:W-:Y:S01]  /*18210*/  F2FP.F16.F32.PACK_AB R2, R232, R48 ;  /* 0x00000030e802723e */ /* 0x008fe200000000ff */
[----:B------:R-:W-:Y:S03]  /*18220*/  MUFU.EX2 R79, R52 ;  /* 0x00000034004f7308 */ /* 0x000fe60000000800 */
[----:B------:R-:W-:-:S05]  /*18230*/  PRMT R154, R2, 0x7610, R154 ;  /* 0x00007610029a7816 */ /* 0x000fca000000009a */
[----:B------:R-:W1:Y:S01]  /*18240*/  MUFU.EX2 R192, R53 ;  /* 0x0000003500c07308 */ /* 0x000e620000000800 */
[----:B------:R-:W-:Y:S01]  /*18250*/  PRMT R153, R2, 0x7632, R153 ;  /* 0x0000763202997816 */ /* 0x000fe20000000099 */
[----:B------:R-:W-:Y:S01]  /*18260*/  @!P2 HADD2 R92, -R154.H0_H0, -RZ.H0_H0 ;  /* 0xa00000ff9a5ca230 */ /* 0x000fe20000000900 */
[----:B------:R-:W-:Y:S01]  /*18270*/  LOP3.LUT R2, R10, 0xff, RZ, 0xc0, !PT ;  /* 0x000000ff0a027812 */ /* 0x000fe200078ec0ff */
[----:B------:R-:W-:Y:S01]  /*18280*/  IMAD.MOV.U32 R86, RZ, RZ, R110 ;  /* 0x000000ffff567224 */ /* 0x000fe200078e006e */
[----:B------:R-:W-:Y:S02]  /*18290*/  PRMT R110, R154, 0x5410, R153 ;  /* 0x000054109a6e7816 */ /* 0x000fe40000000099 */
[----:B------:R-:W-:Y:S02]  /*182a0*/  @!P2 PRMT R154, R92, 0x5410, RZ ;  /* 0x000054105c9aa816 */ /* 0x000fe400000000ff */
[----:B------:R-:W-:Y:S02]  /*182b0*/  ISETP.LE.U32.AND P2, PT, R2, UR12, PT ;  /* 0x0000000c02007c0c */ /* 0x000fe4000bf43070 */
[----:B------:R-:W-:Y:S01]  /*182c0*/  LOP3.LUT R2, R0, 0xffff, RZ, 0xc0, !PT ;  /* 0x0000ffff00027812 */ /* 0x000fe200078ec0ff */
[----:B------:R-:W-:-:S02]  /*182d0*/  IMAD.MOV.U32 R84, RZ, RZ, R76 ;  /* 0x000000ffff547224 */ /* 0x000fc400078e004c */
[----:B------:R-:W-:Y:S02]  /*182e0*/  @!P3 HADD2 R91, -R153.H0_H0, -RZ.H0_H0 ;  /* 0xa00000ff995bb230 */ /* 0x000fe40000000900 */
[----:B------:R-:W-:Y:S01]  /*182f0*/  IMAD.MOV.U32 R21, RZ, RZ, R59 ;  /* 0x000000ffff157224 */ /* 0x000fe200078e003b */
[----:B------:R-:W-:Y:S02]  /*18300*/  SHF.R.U32.HI R2, RZ, 0x8, R2 ;  /* 0x00000008ff027819 */ /* 0x000fe40000011602 */
[----:B-1----:R-:W-:Y:S01]  /*18310*/  F2FP.F16.F32.PACK_AB R3, R192, R79 ;  /* 0x0000004fc003723e */ /* 0x002fe200000000ff */
[----:B------:R-:W-:Y:S01]  /*18320*/  MUFU.EX2 R76, R61 ;  /* 0x0000003d004c7308 */ /* 0x000fe20000000800 */
[----:B------:R-:W-:Y:S02]  /*18330*/  LOP3.LUT R2, R2, 0xffff, RZ, 0xc0, !PT ;  /* 0x0000ffff02027812 */ /* 0x000fe400078ec0ff */
[----:B------:R-:W-:-:S05]  /*18340*/  PRMT R152, R3, 0x7610, R152 ;  /* 0x0000761003987816 */ /* 0x000fca0000000098 */
[----:B------:R-:W1:Y:S01]  /*18350*/  MUFU.EX2 R59, R66 ;  /* 0x00000042003b7308 */ /* 0x000e620000000800 */
[----:B------:R-:W-:Y:S01]  /*18360*/  @!P3 PRMT R153, R91, 0x5410, RZ ;  /* 0x000054105b99b816 */ /* 0x000fe200000000ff */
[----:B------:R-:W-:Y:S01]  /*18370*/  @!P6 HADD2 R94, -R152.H0_H0, -RZ.H0_H0 ;  /* 0xa00000ff985ee230 */ /* 0x000fe20000000900 */
[----:B------:R-:W-:Y:S02]  /*18380*/  PRMT R151, R3, 0x7632, R151 ;  /* 0x0000763203977816 */ /* 0x000fe40000000097 */
[----:B------:R-:W-:Y:S01]  /*18390*/  ISETP.LE.U32.AND P3, PT, R2, UR12, PT ;  /* 0x0000000c02007c0c */ /* 0x000fe2000bf63070 */
[----:B------:R-:W-:Y:S01]  /*183a0*/  IMAD.MOV.U32 R87, RZ, RZ, R111 ;  /* 0x000000ffff577224 */ /* 0x000fe200078e006f */
        /* <DEDUP_REMOVED lines=14> */
[----:B------:R-:W-:Y:S02]  /*18490*/  IMAD.MOV.U32 R39, RZ, RZ, R57 ;  /* 0x000000ffff277224 */ /* 0x000fe400078e0039 */
[----:B------:R-:W-:Y:S01]  /*184a0*/  FADD.FTZ R7, R31, R7 ;  /* 0x000000071f077221 */ /* 0x000fe20000010000 */
[----:B------:R-:W-:Y:S01]  /*184b0*/  SHF.R.U32.HI R0, RZ, 0x10, R0 ;  /* 0x00000010ff007819 */ /* 0x000fe20000011600 */
[----:B------:R-:W-:Y:S01]  /*184c0*/  IMAD.MOV.U32 R38, RZ, RZ, R206 ;  /* 0x000000ffff267224 */ /* 0x000fe200078e00ce */
[----:B------:R-:W-:Y:S01]  /*184d0*/  MUFU.EX2 R57, R58 ;  /* 0x0000003a00397308 */ /* 0x000fe20000000800 */
[----:B------:R-:W-:-:S02]  /*184e0*/  IMAD.MOV.U32 R31, RZ, RZ, R25 ;  /* 0x000000ffff1f7224 */ /* 0x000fc400078e0019 */
[----:B------:R-:W-:Y:S01]  /*184f0*/  @!P6 HADD2 R96, -R150.H0_H0, -RZ.H0_H0 ;  /* 0xa00000ff9660e230 */ /* 0x000fe20000000900 */
[----:B------:R-:W-:Y:S01]  /*18500*/  PRMT R206, R150, 0x5410, R149 ;  /* 0x0000541096ce7816 */ /* 0x000fe20000000095 */
[----:B------:R-:W-:Y:S01]  /*18510*/  IMAD.MOV.U32 R25, RZ, RZ, R83 ;  /* 0x000000ffff197224 */ /* 0x000fe200078e0053 */
[----:B------:R-:W-:Y:S01]  /*18520*/  @!P3 PRMT R149, R95, 0x5410, RZ ;  /* 0x000054105f95b816 */ /* 0x000fe200000000ff */
[----:B------:R-:W-:Y:S01]  /*18530*/  IMAD.MOV.U32 R83, RZ, RZ, R82 ;  /* 0x000000ffff537224 */ /* 0x000fe200078e0052 */
[----:B------:R-:W1:Y:S01]  /*18540*/  MUFU.EX2 R51, R60 ;  /* 0x0000003c00337308 */ /* 0x000e620000000800 */
[----:B------:R-:W-:Y:S01]  /*18550*/  LOP3.LUT R0, R0, 0xff, RZ, 0xc0, !PT ;  /* 0x000000ff00007812 */ /* 0x000fe200078ec0ff */
[----:B------:R-:W-:Y:S02]  /*18560*/  IMAD.MOV.U32 R95, RZ, RZ, R87 ;  /* 0x000000ffff5f7224 */ /* 0x000fe400078e0057 */
[----:B------:R-:W-:Y:S02]  /*18570*/  IMAD.MOV.U32 R82, RZ, RZ, R81 ;  /* 0x000000ffff527224 */ /* 0x000fe400078e0051 */
[----:B------:R-:W-:-:S02]  /*18580*/  IMAD.MOV.U32 R81, RZ, RZ, R46 ;  /* 0x000000ffff517224 */ /* 0x000fc400078e002e */
[----:B------:R-:W-:Y:S01]  /*18590*/  IMAD.MOV.U32 R87, RZ, RZ, R183 ;  /* 0x000000ffff577224 */ /* 0x000fe200078e00b7 */
[----:B------:R-:W-:Y:S01]  /*185a0*/  MUFU.EX2 R46, R63 ;  /* 0x0000003f002e7308 */ /* 0x000fe20000000800 */
[----:B------:R-:W-:Y:S02]  /*185b0*/  @!P6 PRMT R150, R96, 0x5410, RZ ;  /* 0x000054106096e816 */ /* 0x000fe400000000ff */
[----:B------:R-:W-:Y:S02]  /*185c0*/  ISETP.LE.U32.AND P6, PT, R0, UR12, PT ;  /* 0x0000000c00007c0c */ /* 0x000fe4000bfc3070 */
[----:B------:R-:W-:-:S03]  /*185d0*/  SHF.R.U32.HI R0, RZ, 0x8, R18 ;  /* 0x00000008ff007819 */ /* 0x000fc60000011612 */
[----:B------:R-:W3:Y:S01]  /*185e0*/  MUFU.EX2 R183, R62 ;  /* 0x0000003e00b77308 */ /* 0x000ee20000000800 */
[----:B------:R-:W-:-:S04]  /*185f0*/  LOP3.LUT R0, R0, 0xffff, RZ, 0xc0, !PT ;  /* 0x0000ffff00007812 */ /* 0x000fc800078ec0ff */
[----:B------:R-:W-:Y:S02]  /*18600*/  ISETP.LE.U32.AND P3, PT, R0, UR12, PT ;  /* 0x0000000c00007c0c */ /* 0x000fe4000bf63070 */
[----:B-1----:R-:W-:Y:S01]  /*18610*/  F2FP.F16.F32.PACK_AB R0, R51, R57 ;  /* 0x000000393300723e */ /* 0x002fe200000000ff */
[----:B------:R-:W-:-:S03]  /*18620*/  USHF.L.U32 UR6, UR17, 0x3, URZ ;  /* 0x0000000311067899 */ /* 0x000fc6000800063f */
[C---:B------:R-:W-:Y:S02]  /*18630*/  PRMT R148, R0.reuse, 0x7610, R148 ;  /* 0x0000761000947816 */ /* 0x040fe40000000094 */
[----:B------:R-:W-:Y:S02]  /*18640*/  PRMT R147, R0, 0x7632, R147 ;  /* 0x0000763200937816 */ /* 0x000fe40000000093 */
[----:B---3--:R-:W-:Y:S01]  /*18650*/  F2FP.F16.F32.PACK_AB R0, R46, R183 ;  /* 0x000000b72e00723e */ /* 0x008fe200000000ff */
[----:B------:R-:W-:Y:S01]  /*18660*/  FADD.FTZ R11, R23, R20 ;  /* 0x00000014170b7221 */ /* 0x000fe20000010000 */
[----:B------:R-:W-:Y:S02]  /*18670*/  IMAD.MOV.U32 R20, RZ, RZ, R140 ;  /* 0x000000ffff147224 */ /* 0x000fe400078e008c */
[C---:B------:R-:W-:Y:S02]  /*18680*/  PRMT R142, R0.reuse, 0x7610, R142 ;  /* 0x00007610008e7816 */ /* 0x040fe4000000008e */
[----:B------:R-:W-:Y:S01]  /*18690*/  PRMT R37, R0, 0x7632, R37 ;  /* 0x0000763200257816 */ /* 0x000fe20000000025 */
[----:B------:R-:W-:Y:S01]  /*186a0*/  IMAD.U32 R0, RZ, RZ, UR6 ;  /* 0x00000006ff007e24 */ /* 0x000fe2000f8e00ff */
[----:B------:R-:W-:Y:S01]  /*186b0*/  USHF.L.U32 UR6, UR17, 0x6, URZ ;  /* 0x0000000611067899 */ /* 0x000fe2000800063f */
[----:B------:R-:W-:-:S02]  /*186c0*/  IMAD.MOV.U32 R140, RZ, RZ, R144 ;  /* 0x000000ffff8c7224 */ /* 0x000fc400078e0090 */
[----:B------:R-:W-:Y:S02]  /*186d0*/  IMAD.MOV.U32 R94, RZ, RZ, R86 ;  /* 0x000000ffff5e7224 */ /* 0x000fe400078e0056 */
[----:B------:R-:W-:Y:S02]  /*186e0*/  IMAD.MOV.U32 R86, RZ, RZ, R80 ;  /* 0x000000ffff567224 */ /* 0x000fe400078e0050 */
[----:B------:R-:W-:Y:S02]  /*186f0*/  IMAD.MOV.U32 R80, RZ, RZ, R55 ;  /* 0x000000ffff507224 */ /* 0x000fe400078e0037 */
[----:B------:R-:W-:Y:S01]  /*18700*/  FADD.FTZ R4, R85, R4 ;  /* 0x0000000455047221 */ /* 0x000fe20000010000 */
[----:B------:R-:W-:Y:S02]  /*18710*/  IMAD.MOV.U32 R88, RZ, RZ, R193 ;  /* 0x000000ffff587224 */ /* 0x000fe400078e00c1 */
[----:B------:R-:W-:Y:S02]  /*18720*/  IMAD.MOV.U32 R23, RZ, RZ, R205 ;  /* 0x000000ffff177224 */ /* 0x000fe400078e00cd */
[----:B------:R-:W-:-:S02]  /*18730*/  IMAD.MOV.U32 R85, RZ, RZ, R194 ;  /* 0x000000ffff557224 */ /* 0x000fc400078e00c2 */
[----:B------:R-:W-:Y:S02]  /*18740*/  FADD.FTZ R10, R234, R5 ;  /* 0x00000005ea0a7221 */ /* 0x000fe40000010000 */
[----:B------:R-:W3:Y:S01]  /*18750*/  LDL.LU R234, [R1+0x1c8] ;  /* 0x0001c80001ea7983 */ /* 0x000ee20000300800 */
[----:B--2---:R-:W-:Y:S02]  /*18760*/  IMAD.MOV.U32 R141, RZ, RZ, R145 ;  /* 0x000000ffff8d7224 */ /* 0x004fe400078e0091 */
[----:B------:R-:W-:-:S04]  /*18770*/  IMAD.WIDE R54, R0, 0x2, R140 ;  /* 0x0000000200367825 */ /* 0x000fc800078e028c */
[----:B------:R-:W-:-:S04]  /*18780*/  IMAD.U32 R0, RZ, RZ, UR6 ;  /* 0x00000006ff007e24 */ /* 0x000fc8000f8e00ff */
[----:B------:R-:W-:-:S04]  /*18790*/  IMAD.WIDE R52, R0, 0x2, R140 ;  /* 0x0000000200347825 */ /* 0x000fc800078e028c */
[----:B------:R-:W-:Y:S01]  /*187a0*/  FADD.FTZ R0, R87, R4 ;  /* 0x0000000457007221 */ /* 0x000fe20000010000 */
[----:B------:R-:W-:Y:S02]  /*187b0*/  IMAD.MOV.U32 R87, RZ, RZ, R88 ;  /* 0x000000ffff577224 */ /* 0x000fe400078e0058 */
[----:B------:R-:W-:Y:S02]  /*187c0*/  IMAD.MOV.U32 R88, RZ, RZ, R23 ;  /* 0x000000ffff587224 */ /* 0x000fe400078e0017 */
[----:B------:R-:W-:Y:S02]  /*187d0*/  IMAD.MOV.U32 R23, RZ, RZ, R85 ;  /* 0x000000ffff177224 */ /* 0x000fe400078e0055 */
[----:B------:R-:W-:Y:S02]  /*187e0*/  IMAD.MOV.U32 R85, RZ, RZ, R235 ;  /* 0x000000ffff557224 */ /* 0x000fe400078e00eb */
[----:B------:R-:W2:Y:S01]  /*187f0*/  LDL.LU R235, [R1+0x1c4] ;  /* 0x0001c40001eb7983 */ /* 0x000ea20000300800 */
[----:B------:R-:W-:-:S02]  /*18800*/  IMAD.MOV.U32 R41, RZ, RZ, R36 ;  /* 0x000000ffff297224 */ /* 0x000fc400078e0024 */
[----:B------:R-:W-:Y:S01]  /*18810*/  IMAD.MOV.U32 R36, RZ, RZ, R65 ;  /* 0x000000ffff247224 */ /* 0x000fe200078e0041 */
[----:B------:R-:W-:Y:S01]  /*18820*/  MUFU.EX2 R44, R72 ;  /* 0x00000048002c7308 */ /* 0x000fe20000000800 */
[----:B------:R-:W-:-:S07]  /*18830*/  IMAD.MOV.U32 R65, RZ, RZ, R127 ;  /* 0x000000ffff417224 */ /* 0x000fce00078e007f */
[----:B------:R-:W1:Y:S01]  /*18840*/  MUFU.EX2 R127, R67 ;  /* 0x00000043007f7308 */ /* 0x000e620000000800 */
[----:B------:R-:W-:Y:S01]  /*18850*/  FADD.FTZ R6, R30, R11 ;  /* 0x0000000b1e067221 */ /* 0x000fe20000010000 */
[----:B------:R-:W-:Y:S02]  /*18860*/  @!P1 HADD2 R89, -R155.H0_H0, -RZ.H0_H0 ;  /* 0xa00000ff9b599230 */ /* 0x000fe40000000900 */
[----:B------:R-:W-:Y:S02]  /*18870*/  IMAD.MOV.U32 R90, RZ, RZ, R25 ;  /* 0x000000ffff5a7224 */ /* 0x000fe400078e0019 */
[----:B------:R-:W-:Y:S01]  /*18880*/  IMAD.MOV.U32 R56, RZ, RZ, R19 ;  /* 0x000000ffff387224 */ /* 0x000fe200078e0013 */
[----:B------:R-:W-:Y:S01]  /*18890*/  @!P1 PRMT R155, R89, 0x5410, RZ ;  /* 0x00005410599b9816 */ /* 0x000fe200000000ff */
[----:B------:R-:W-:Y:S01]  /*188a0*/  IMAD.MOV.U32 R19, RZ, RZ, R252 ;  /* 0x000000ffff137224 */ /* 0x000fe200078e00fc */
[----:B-1----:R-:W-:-:S04]  /*188b0*/  F2FP.F16.F32.PACK_AB R2, R44, R127 ;  /* 0x0000007f2c02723e */ /* 0x002fc800000000ff */
[C---:B------:R-:W-:Y:S02]  /*188c0*/  PRMT R146, R2.reuse, 0x7610, R146 ;  /* 0x0000761002927816 */ /* 0x040fe40000000092 */
[----:B------:R-:W-:Y:S01]  /*188d0*/  PRMT R143, R2, 0x7632, R143 ;  /* 0x00007632028f7816 */ /* 0x000fe2000000008f */
[----:B------:R-:W-:Y:S01]  /*188e0*/  FADD.FTZ R2, R35, R6 ;  /* 0x0000000623027221 */ /* 0x000fe20000010000 */
[----:B------:R-:W-:Y:S02]  /*188f0*/  IMAD.MOV.U32 R89, RZ, RZ, R90 ;  /* 0x000000ffff597224 */ /* 0x000fe400078e005a */
[----:B------:R-:W-:Y:S02]  /*18900*/  IMAD.MOV.U32 R90, RZ, RZ, R56 ;  /* 0x000000ffff5a7224 */ /* 0x000fe400078e0038 */
[----:B------:R-:W-:Y:S01]  /*18910*/  FADD.FTZ R252, R12, R2 ;  /* 0x000000020cfc7221 */ /* 0x000fe20000010000 */
[----:B------:R-:W-:Y:S02]  /*18920*/  IMAD.MOV.U32 R25, RZ, RZ, R84 ;  /* 0x000000ffff197224 */ /* 0x000fe400078e0054 */
[----:B------:R-:W-:-:S02]  /*18930*/  IMAD.U32 R2, RZ, RZ, UR46 ;  /* 0x0000002eff027e24 */ /* 0x000fc4000f8e00ff */
[----:B------:R-:W-:Y:S02]  /*18940*/  IMAD.MOV.U32 R56, RZ, RZ, R87 ;  /* 0x000000ffff387224 */ /* 0x000fe400078e0057 */
[----:B------:R-:W-:Y:S02]  /*18950*/  IMAD.MOV.U32 R84, RZ, RZ, R41 ;  /* 0x000000ffff547224 */ /* 0x000fe400078e0029 */
[----:B------:R-:W-:Y:S02]  /*18960*/  IMAD.MOV.U32 R87, RZ, RZ, R177 ;  /* 0x000000ffff577224 */ /* 0x000fe400078e00b1 */
[----:B------:R-:W-:Y:S01]  /*18970*/  IMAD.MOV.U32 R17, RZ, RZ, R86 ;  /* 0x000000ffff117224 */ /* 0x000fe200078e0056 */
[----:B------:R-:W4:Y:S01]  /*18980*/  LDL.LU R177, [R1+0x1c0] ;  /* 0x0001c00001b17983 */ /* 0x000f220000300800 */
[----:B------:R-:W-:Y:S02]  /*18990*/  IMAD.MOV.U32 R41, RZ, RZ, R21 ;  /* 0x000000ffff297224 */ /* 0x000fe400078e0015 */
[----:B------:R-:W-:-:S02]  /*189a0*/  IMAD.MOV.U32 R21, RZ, RZ, R39 ;  /* 0x000000ffff157224 */ /* 0x000fc400078e0027 */
[----:B------:R-:W-:Y:S02]  /*189b0*/  IMAD.MOV.U32 R86, RZ, RZ, R38 ;  /* 0x000000ffff567224 */ /* 0x000fe400078e0026 */
[----:B------:R-:W-:Y:S01]  /*189c0*/  FADD.FTZ R3, R32, R7 ;  /* 0x0000000720037221 */ /* 0x000fe20000010000 */
[----:B------:R-:W-:-:S04]  /*189d0*/  IMAD.WIDE R38, R2, 0x2, R140 ;  /* 0x0000000202267825 */ /* 0x000fc800078e028c */
[----:B------:R-:W-:Y:S01]  /*189e0*/  FADD.FTZ R213, R213, R0 ;  /* 0x00000000d5d57221 */ /* 0x000fe20000010000 */
[----:B------:R-:W-:Y:S01]  /*189f0*/  LOP3.LUT R2, R95, UR42, R31, 0x96, !PT ;  /* 0x0000002a5f027c12 */ /* 0x000fe2000f8e961f */
[----:B------:R-:W-:Y:S04]  /*18a00*/  STG.E.U16 desc[UR26][R140.64+-0x100], R29 ;  /* 0xffff001d8c007986 */ /* 0x000fe8000c10151a */
[----:B------:R-:W-:Y:S04]  /*18a10*/  STG.E.U16 desc[UR26][R140.64+-0xfe], R28 ;  /* 0xffff021c8c007986 */ /* 0x000fe8000c10151a */
[----:B------:R-:W-:Y:S04]  /*18a20*/  STG.E.U16 desc[UR26][R54.64+-0x100], R26 ;  /* 0xffff001a36007986 */ /* 0x000fe8000c10151a */
[----:B------:R-:W-:Y:S04]  /*18a30*/  STG.E.U16 desc[UR26][R54.64+-0xfe], R27 ;  /* 0xffff021b36007986 */ /* 0x000fe8000c10151a */
[----:B------:R1:W-:Y:S04]  /*18a40*/  STG.E.U16 desc[UR26][R52.64+-0x100], R16 ;  /* 0xffff001034007986 */ /* 0x0003e8000c10151a */
[----:B------:R-:W-:Y:S04]  /*18a50*/  STG.E.U16 desc[UR26][R52.64+-0xfe], R15 ;  /* 0xffff020f34007986 */ /* 0x000fe8000c10151a */
[----:B------:R2:W-:Y:S01]  /*18a60*/  STG.E.U16 desc[UR26][R38.64+-0xfe], R14 ;  /* 0xffff020e26007986 */ /* 0x0005e2000c10151a */
[----:B------:R-:W-:Y:S01]  /*18a70*/  ISETP.LE.U32.AND P1, PT, R9, UR12, PT ;  /* 0x0000000c09007c0c */ /* 0x000fe2000bf23070 */
[----:B-1----:R-:W-:Y:S01]  /*18a80*/  FADD.FTZ R16, R24, R3 ;  /* 0x0000000318107221 */ /* 0x002fe20000010000 */
[----:B------:R-:W-:-:S04]  /*18a90*/  IMAD.WIDE.U32 R2, R2, -0x2daee0ad, RZ ;  /* 0xd2511f5302027825 */ /* 0x000fc800078e00ff */
[----:B------:R-:W-:Y:S01]  /*18aa0*/  FADD.FTZ R212, R212, R10 ;  /* 0x0000000ad4d47221 */ /* 0x000fe20000010000 */
[----:B------:R-:W-:Y:S02]  /*18ab0*/  IMAD.MOV.U32 R92, RZ, RZ, R17 ;  /* 0x000000ffff5c7224 */ /* 0x000fe400078e0011 */
[----:B------:R-:W-:Y:S02]  /*18ac0*/  IMAD.MOV.U32 R91, RZ, RZ, R207 ;  /* 0x000000ffff5b7224 */ /* 0x000fe400078e00cf */
[----:B------:R-:W-:Y:S01]  /*18ad0*/  FADD.FTZ R207, R33, R16 ;  /* 0x0000001021cf7221 */ /* 0x000fe20000010000 */
[----:B------:R1:W-:Y:S01]  /*18ae0*/  STG.E.U16 desc[UR26][R38.64+-0x100], R13 ;  /* 0xffff000d26007986 */ /* 0x0003e2000c10151a */
[----:B------:R-:W-:Y:S02]  /*18af0*/  IMAD.MOV.U32 R61, RZ, RZ, R180 ;  /* 0x000000ffff3d7224 */ /* 0x000fe400078e00b4 */
[----:B------:R-:W-:Y:S02]  /*18b00*/  @!P3 HADD2 R102, -R143.H0_H0, -RZ.H0_H0 ;  /* 0xa00000ff8f66b230 */ /* 0x000fe40000000900 */
[----:B------:R-:W-:Y:S01]  /*18b10*/  @!P5 HADD2 R99, -R147.H0_H0, -RZ.H0_H0 ;  /* 0xa00000ff9363d230 */ /* 0x000fe20000000900 */
[----:B------:R-:W-:Y:S01]  /*18b20*/  PRMT R194, R146, 0x5410, R143 ;  /* 0x0000541092c27816 */ /* 0x000fe2000000008f */
[----:B------:R-:W4:Y:S01]  /*18b30*/  LDL.LU R180, [R1+0x1bc] ;  /* 0x0001bc0001b47983 */ /* 0x000f220000300800 */
[----:B--2---:R-:W-:-:S05]  /*18b40*/  LOP3.LUT R0, R235, UR41, R220, 0x96, !PT ;  /* 0x00000029eb007c12 */ /* 0x004fca000f8e96dc */
[----:B------:R-:W-:Y:S01]  /*18b50*/  IMAD.WIDE.U32 R14, R0, -0x326172a9, RZ ;  /* 0xcd9e8d57000e7825 */ /* 0x000fe200078e00ff */
[----:B---3--:R-:W-:-:S04]  /*18b60*/  LOP3.LUT R0, R3, UR39, R234, 0x96, !PT ;  /* 0x0000002703007c12 */ /* 0x008fc8000f8e96ea */
[----:B------:R-:W-:Y:S01]  /*18b70*/  LOP3.LUT R3, R15, UR40, R94, 0x96, !PT ;  /* 0x000000280f037c12 */ /* 0x000fe2000f8e965e */
[----:B------:R-:W-:-:S04]  /*18b80*/  IMAD.WIDE.U32 R8, R0, -0x326172a9, RZ ;  /* 0xcd9e8d5700087825 */ /* 0x000fc800078e00ff */
[----:B------:R-:W-:-:S05]  /*18b90*/  IMAD.WIDE.U32 R4, R3, -0x2daee0ad, RZ ;  /* 0xd2511f5303047825 */ /* 0x000fca00078e00ff */
[----:B------:R-:W-:-:S05]  /*18ba0*/  LOP3.LUT R0, R5, UR37, R2, 0x96, !PT ;  /* 0x0000002505007c12 */ /* 0x000fca000f8e9602 */
        /* <DEDUP_REMOVED lines=36> */
[--C-:B------:R-:W-:Y:S02]  /*18df0*/  SHF.R.U32.HI R6, RZ, 0x10, R4.reuse ;  /* 0x00000010ff067819 */ /* 0x100fe40000011604 */
[----:B------:R-:W-:Y:S02]  /*18e00*/  SHF.R.U32.HI R5, RZ, 0x18, R4 ;  /* 0x00000018ff057819 */ /* 0x000fe40000011604 */
[----:B------:R-:W-:Y:S02]  /*18e10*/  LOP3.LUT R4, R6, 0xff, RZ, 0xc0, !PT ;  /* 0x000000ff06047812 */ /* 0x000fe400078ec0ff */
[----:B------:R-:W-:Y:S02]  /*18e20*/  LOP3.LUT R3, R2, 0xffff, RZ, 0xc0, !PT ;  /* 0x0000ffff02037812 */ /* 0x000fe400078ec0ff */
[----:B------:R-:W-:-:S02]  /*18e30*/  PRMT R17, R4, 0x5410, R5 ;  /* 0x0000541004117816 */ /* 0x000fc40000000005 */
[----:B------:R-:W-:Y:S02]  /*18e40*/  SHF.R.U32.HI R4, RZ, 0x8, R3 ;  /* 0x00000008ff047819 */ /* 0x000fe40000011603 */
[----:B------:R-:W-:-:S04]  /*18e50*/  LOP3.LUT R3, R2, 0xff, RZ, 0xc0, !PT ;  /* 0x000000ff02037812 */ /* 0x000fc800078ec0ff */
[----:B------:R-:W-:Y:S02]  /*18e60*/  PRMT R16, R3, 0x5410, R4 ;  /* 0x0000541003107816 */ /* 0x000fe40000000004 */
[--C-:B------:R-:W-:Y:S02]  /*18e70*/  SHF.R.U32.HI R4, RZ, 0x10, R2.reuse ;  /* 0x00000010ff047819 */ /* 0x100fe40000011602 */
[----:B------:R-:W-:Y:S02]  /*18e80*/  SHF.R.U32.HI R3, RZ, 0x18, R2 ;  /* 0x00000018ff037819 */ /* 0x000fe40000011602 */
[----:B------:R-:W-:Y:S02]  /*18e90*/  LOP3.LUT R2, R4, 0xff, RZ, 0xc0, !PT ;  /* 0x000000ff04027812 */ /* 0x000fe400078ec0ff */
[----:B------:R-:W-:Y:S02]  /*18ea0*/  HSET2.LE.AND R4, R9, R0, PT ;  /* 0x0000000009047233 */ /* 0x000fe40003803000 */
[----:B-1----:R-:W-:-:S02]  /*18eb0*/  PRMT R13, R2, 0x5410, R3 ;  /* 0x00005410020d7816 */ /* 0x002fc40000000003 */
[--C-:B------:R-:W-:Y:S02]  /*18ec0*/  HSET2.LE.AND R2, R11, R0.reuse, PT ;  /* 0x000000000b027233 */ /* 0x100fe40003803000 */
[----:B------:R-:W-:Y:S02]  /*18ed0*/  HSET2.LE.AND R3, R10, R0, PT ;  /* 0x000000000a037233 */ /* 0x000fe40003803000 */
[----:B------:R-:W-:Y:S02]  /*18ee0*/  LOP3.LUT R8, R4, R92, RZ, 0xc0, !PT ;  /* 0x0000005c04087212 */ /* 0x000fe400078ec0ff */
[----:B------:R-:W-:Y:S01]  /*18ef0*/  LOP3.LUT R10, R2, R61, RZ, 0xc0, !PT ;  /* 0x0000003d020a7212 */ /* 0x000fe200078ec0ff */
[----:B------:R-:W-:Y:S01]  /*18f00*/  IMAD.MOV.U32 R92, RZ, RZ, R90 ;  /* 0x000000ffff5c7224 */ /* 0x000fe200078e005a */
[----:B------:R-:W-:Y:S01]  /*18f10*/  LOP3.LUT R2, R221, UR4, RZ, 0x3c, !PT ;  /* 0x00000004dd027c12 */ /* 0x000fe2000f8e3cff */
[----:B------:R-:W-:Y:S01]  /*18f20*/  IMAD.MOV.U32 R90, RZ, RZ, R56 ;  /* 0x000000ffff5a7224 */ /* 0x000fe200078e0038 */
[----:B------:R-:W-:Y:S01]  /*18f30*/  LOP3.LUT R11, R3, R91, RZ, 0xc0, !PT ;  /* 0x0000005b030b7212 */ /* 0x000fe200078ec0ff */
[----:B------:R-:W-:-:S02]  /*18f40*/  IMAD.MOV.U32 R91, RZ, RZ, R89 ;  /* 0x000000ffff5b7224 */ /* 0x000fc400078e0059 */
[----:B------:R-:W-:Y:S02]  /*18f50*/  IMAD.MOV.U32 R89, RZ, RZ, R85 ;  /* 0x000000ffff597224 */ /* 0x000fe400078e0055 */
[----:B------:R-:W-:Y:S02]  /*18f60*/  IMAD.MOV.U32 R56, RZ, RZ, R86 ;  /* 0x000000ffff387224 */ /* 0x000fe400078e0056 */
[----:B------:R-:W-:Y:S02]  /*18f70*/  IMAD.MOV.U32 R86, RZ, RZ, R109 ;  /* 0x000000ffff567224 */ /* 0x000fe400078e006d */
[----:B------:R-:W-:Y:S02]  /*18f80*/  IMAD.MOV.U32 R85, RZ, RZ, R108 ;  /* 0x000000ffff557224 */ /* 0x000fe400078e006c */
[----:B------:R-:W-:Y:S01]  /*18f90*/  IMAD.WIDE.U32 R108, R2, -0x326172a9, RZ ;  /* 0xcd9e8d57026c7825 */ /* 0x000fe200078e00ff */
[----:B------:R-:W-:-:S04]  /*18fa0*/  HSET2.LE.AND R2, R12, R0, PT ;  /* 0x000000000c027233 */ /* 0x000fc80003803000 */
[----:B------:R-:W-:Y:S02]  /*18fb0*/  LOP3.LUT R4, R109, UR42, R31, 0x96, !PT ;  /* 0x0000002a6d047c12 */ /* 0x000fe4000f8e961f */
[----:B------:R-:W-:Y:S02]  /*18fc0*/  HSET2.LE.AND R3, R7, R0, PT ;  /* 0x0000000007037233 */ /* 0x000fe40003803000 */
[----:B------:R-:W-:Y:S01]  /*18fd0*/  LOP3.LUT R9, R2, R91, RZ, 0xc0, !PT ;  /* 0x0000005b02097212 */ /* 0x000fe200078ec0ff */
[----:B------:R-:W-:Y:S01]  /*18fe0*/  IMAD.WIDE.U32 R6, R4, -0x2daee0ad, RZ ;  /* 0xd2511f5304067825 */ /* 0x000fe200078e00ff */
[----:B------:R-:W-:Y:S02]  /*18ff0*/  LOP3.LUT R2, R15, UR40, R108, 0x96, !PT ;  /* 0x000000280f027c12 */ /* 0x000fe4000f8e966c */
[----:B------:R-:W-:Y:S02]  /*19000*/  LOP3.LUT R12, R3, R92, RZ, 0xc0, !PT ;  /* 0x0000005c030c7212 */ /* 0x000fe400078ec0ff */
[----:B------:R-:W-:Y:S01]  /*19010*/  LOP3.LUT R4, R7, UR39, R234, 0x96, !PT ;  /* 0x0000002707047c12 */ /* 0x000fe2000f8e96ea */
[----:B------:R-:W-:-:S04]  /*19020*/  IMAD.WIDE.U32 R2, R2, -0x2daee0ad, RZ ;  /* 0xd2511f5302027825 */ /* 0x000fc800078e00ff */
[----:B------:R-:W-:Y:S01]  /*19030*/  IMAD.WIDE.U32 R4, R4, -0x326172a9, RZ ;  /* 0xcd9e8d5704047825 */ /* 0x000fe200078e00ff */
[----:B------:R-:W-:-:S03]  /*19040*/  LOP3.LUT R6, R3, UR37, R6, 0x96, !PT ;  /* 0x0000002503067c12 */ /* 0x000fc6000f8e9606 */
[----:B------:R-:W-:Y:S01]  /*19050*/  IMAD.MOV.U32 R31, RZ, RZ, R56 ;  /* 0x000000ffff1f7224 */ /* 0x000fe200078e0038 */
[----:B------:R-:W-:Y:S01]  /*19060*/  LOP3.LUT R3, R5, UR38, R14, 0x96, !PT ;  /* 0x0000002605037c12 */ /* 0x000fe2000f8e960e */
[----:B------:R-:W-:Y:S02]  /*19070*/  IMAD.MOV.U32 R92, RZ, RZ, R83 ;  /* 0x000000ffff5c7224 */ /* 0x000fe400078e0053 */
[----:B------:R-:W-:Y:S02]  /*19080*/  IMAD.MOV.U32 R56, RZ, RZ, R113 ;  /* 0x000000ffff387224 */ /* 0x000fe400078e0071 */
[----:B------:R-:W-:Y:S02]  /*19090*/  IMAD.MOV.U32 R83, RZ, RZ, R112 ;  /* 0x000000ffff537224 */ /* 0x000fe400078e0070 */
[----:B------:R-:W-:-:S04]  /*190a0*/  IMAD.WIDE.U32 R112, R6, -0x326172a9, RZ ;  /* 0xcd9e8d5706707825 */ /* 0x000fc800078e00ff */
[----:B------:R-:W-:Y:S01]  /*190b0*/  IMAD.WIDE.U32 R6, R3, -0x2daee0ad, RZ ;  /* 0xd2511f5303067825 */ /* 0x000fe200078e00ff */
[----:B------:R-:W-:-:S03]  /*190c0*/  LOP3.LUT R4, R113, UR36, R4, 0x96, !PT ;  /* 0x0000002471047c12 */ /* 0x000fc6000f8e9604 */
[----:B------:R-:W-:Y:S01]  /*190d0*/  IMAD.MOV.U32 R91, RZ, RZ, R85 ;  /* 0x000000ffff5b7224 */ /* 0x000fe200078e0055 */
[----:B------:R-:W-:Y:S01]  /*190e0*/  LOP3.LUT R5, R7, UR35, R2, 0x96, !PT ;  /* 0x0000002307057c12 */ /* 0x000fe2000f8e9602 */
[----:B------:R-:W-:Y:S02]  /*190f0*/  IMAD.MOV.U32 R61, RZ, RZ, R89 ;  /* 0x000000ffff3d7224 */ /* 0x000fe400078e0059 */
[----:B------:R-:W-:Y:S01]  /*19100*/  IMAD.MOV.U32 R85, RZ, RZ, R82 ;  /* 0x000000ffff557224 */ /* 0x000fe200078e0052 */
[--C-:B------:R-:W-:Y:S01]  /*19110*/  HSET2.LE.AND R2, R17, R0.reuse, PT ;  /* 0x0000000011027233 */ /* 0x100fe20003803000 */
[----:B------:R-:W-:Y:S02]  /*19120*/  IMAD.MOV.U32 R82, RZ, RZ, R121 ;  /* 0x000000ffff527224 */ /* 0x000fe400078e0079 */
[----:B------:R-:W-:Y:S02]  /*19130*/  IMAD.MOV.U32 R89, RZ, RZ, R120 ;  /* 0x000000ffff597224 */ /* 0x000fe400078e0078 */
[----:B------:R-:W-:Y:S01]  /*19140*/  IMAD.WIDE.U32 R120, R4, -0x2daee0ad, RZ ;  /* 0xd2511f5304787825 */ /* 0x000fe200078e00ff */
[----:B------:R-:W-:-:S02]  /*19150*/  HSET2.LE.AND R3, R16, R0, PT ;  /* 0x0000000010037233 */ /* 0x000fc40003803000 */
[----:B------:R-:W-:Y:S01]  /*19160*/  HSET2.LE.AND R4, R13, R0, PT ;  /* 0x000000000d047233 */ /* 0x000fe20003803000 */
[----:B------:R-:W-:Y:S01]  /*19170*/  IMAD.MOV.U32 R93, RZ, RZ, R91 ;  /* 0x000000ffff5d7224 */ /* 0x000fe200078e005b */
[----:B------:R-:W-:Y:S02]  /*19180*/  LOP3.LUT R6, R121, UR29, R6, 0x96, !PT ;  /* 0x0000001d79067c12 */ /* 0x000fe4000f8e9606 */
[----:B------:R-:W-:Y:S01]  /*19190*/  LOP3.LUT R13, R2, R61, RZ, 0xc0, !PT ;  /* 0x0000003d020d7212 */ /* 0x000fe200078ec0ff */
[----:B------:R-:W-:Y:S02]  /*191a0*/  IMAD.MOV.U32 R61, RZ, RZ, R90 ;  /* 0x000000ffff3d7224 */ /* 0x000fe400078e005a */
[----:B------:R-:W-:Y:S02]  /*191b0*/  IMAD.MOV.U32 R91, RZ, RZ, R87 ;  /* 0x000000ffff5b7224 */ /* 0x000fe400078e0057 */
[----:B------:R-:W-:Y:S01]  /*191c0*/  IMAD.MOV.U32 R90, RZ, RZ, R25 ;  /* 0x000000ffff5a7224 */ /* 0x000fe200078e0019 */
[----:B------:R-:W-:Y:S01]  /*191d0*/  LOP3.LUT R14, R3, R178, RZ, 0xc0, !PT ;  /* 0x000000b2030e7212 */ /* 0x000fe200078ec0ff */
[----:B------:R-:W-:Y:S01]  /*191e0*/  IMAD.MOV.U32 R87, RZ, RZ, R19 ;  /* 0x000000ffff577224 */ /* 0x000fe200078e0013 */
[----:B------:R-:W-:Y:S01]  /*191f0*/  LOP3.LUT R15, R4, R31, RZ, 0xc0, !PT ;  /* 0x0000001f040f7212 */ /* 0x000fe200078ec0ff */
[----:B------:R-:W-:Y:S01]  /*19200*/  IMAD.MOV.U32 R25, RZ, RZ, R103 ;  /* 0x000000ffff197224 */ /* 0x000fe200078e0067 */
[----:B------:R-:W-:Y:S01]  /*19210*/  PRMT R205, R148, 0x5410, R147 ;  /* 0x0000541094cd7816 */ /* 0x000fe20000000093 */
[----:B------:R-:W-:Y:S01]  /*19220*/  IMAD.MOV.U32 R19, RZ, RZ, R115 ;  /* 0x000000ffff137224 */ /* 0x000fe200078e0073 */
[----:B------:R-:W-:Y:S01]  /*19230*/  @!P3 PRMT R143, R102, 0x5410, RZ ;  /* 0x00005410668fb816 */ /* 0x000fe200000000ff */
[----:B------:R-:W-:-:S02]  /*19240*/  IMAD.MOV.U32 R103, RZ, RZ, R114 ;  /* 0x000000ffff677224 */ /* 0x000fc400078e0072 */
[----:B------:R-:W-:Y:S02]  /*19250*/  @!P4 HADD2 R98, -R146.H0_H0, -RZ.H0_H0 ;  /* 0xa00000ff9262c230 */ /* 0x000fe40000000900 */
[----:B------:R-:W-:Y:S01]  /*19260*/  IMAD.WIDE.U32 R114, R5, -0x326172a9, RZ ;  /* 0xcd9e8d5705727825 */ /* 0x000fe200078e00ff */
[----:B------:R-:W2:Y:S03]  /*19270*/  LDL.LU R178, [R1+0x1b8] ;  /* 0x0001b80001b27983 */ /* 0x000ea60000300800 */
[----:B------:R-:W-:-:S04]  /*19280*/  IMAD.WIDE.U32 R2, R6, -0x326172a9, RZ ;  /* 0xcd9e8d5706027825 */ /* 0x000fc800078e00ff */
[----:B------:R-:W-:Y:S02]  /*19290*/  IMAD.MOV.U32 R66, RZ, RZ, R92 ;  /* 0x000000ffff427224 */ /* 0x000fe400078e005c */
[----:B------:R-:W-:Y:S02]  /*192a0*/  IMAD.MOV.U32 R31, RZ, RZ, R89 ;  /* 0x000000ffff1f7224 */ /* 0x000fe400078e0059 */
[----:B------:R-:W-:Y:S01]  /*192b0*/  IMAD.WIDE.U32 R4, R93, -0x326172a9, RZ ;  /* 0xcd9e8d575d047825 */ /* 0x000fe200078e00ff */
[----:B------:R-:W-:-:S03]  /*192c0*/  LOP3.LUT R113, R2, 0xffff, RZ, 0xc0, !PT ;  /* 0x0000ffff02717812 */ /* 0x000fc600078ec0ff */
[----:B------:R-:W-:Y:S02]  /*192d0*/  IMAD.MOV.U32 R92, RZ, RZ, R88 ;  /* 0x000000ffff5c7224 */ /* 0x000fe400078e0058 */
[----:B------:R-:W-:Y:S02]  /*192e0*/  IMAD.MOV.U32 R89, RZ, RZ, R20 ;  /* 0x000000ffff597224 */ /* 0x000fe400078e0014 */
[----:B------:R-:W-:Y:S02]  /*192f0*/  IMAD.MOV.U32 R88, RZ, RZ, R84 ;  /* 0x000000ffff587224 */ /* 0x000fe400078e0054 */
[----:B------:R-:W-:Y:S01]  /*19300*/  IMAD.MOV.U32 R20, RZ, RZ, R36 ;  /* 0x000000ffff147224 */ /* 0x000fe200078e0024 */
[----:B------:R-:W-:Y:S01]  /*19310*/  LOP3.LUT R36, R3, UR22, R114, 0x96, !PT ;  /* 0x0000001603247c12 */ /* 0x000fe2000f8e9672 */
[----:B------:R-:W-:Y:S01]  /*19320*/  IMAD.MOV.U32 R84, RZ, RZ, R122 ;  /* 0x000000ffff547224 */ /* 0x000fe200078e007a */
[----:B------:R-:W-:Y:S02]  /*19330*/  LOP3.LUT R122, R2, 0xff, RZ, 0xc0, !PT ;  /* 0x000000ff027a7812 */ /* 0x000fe400078ec0ff */
[----:B------:R-:W-:-:S02]  /*19340*/  SHF.R.U32.HI R121, RZ, 0x10, R2 ;  /* 0x00000010ff797819 */ /* 0x000fc40000011602 */
[----:B------:R-:W-:Y:S02]  /*19350*/  SHF.R.U32.HI R114, RZ, 0x18, R2 ;  /* 0x00000018ff727819 */ /* 0x000fe40000011602 */
[----:B------:R-:W-:Y:S01]  /*19360*/  LOP3.LUT R2, R5, R66, RZ, 0x3c, !PT ;  /* 0x0000004205027212 */ /* 0x000fe200078e3cff */
[----:B------:R-:W-:Y:S02]  /*19370*/  IMAD.MOV.U32 R66, RZ, RZ, R61 ;  /* 0x000000ffff427224 */ /* 0x000fe400078e003d */
[----:B------:R-:W-:Y:S02]  /*19380*/  IMAD.MOV.U32 R61, RZ, RZ, R91 ;  /* 0x000000ffff3d7224 */ /* 0x000fe400078e005b */
[----:B------:R-:W-:-:S04]  /*19390*/  IMAD.WIDE.U32 R26, R2, -0x2daee0ad, RZ ;  /* 0xd2511f53021a7825 */ /* 0x000fc800078e00ff */
[----:B------:R-:W-:Y:S02]  /*193a0*/  IMAD.MOV.U32 R91, RZ, RZ, R92 ;  /* 0x000000ffff5b7224 */ /* 0x000fe400078e005c */
[----:B------:R-:W-:Y:S01]  /*193b0*/  IMAD.MOV.U32 R92, RZ, RZ, R89 ;  /* 0x000000ffff5c7224 */ /* 0x000fe200078e0059 */
[----:B------:R-:W-:Y:S01]  /*193c0*/  LOP3.LUT R2, R27, UR41, R220, 0x96, !PT ;  /* 0x000000291b027c12 */ /* 0x000fe2000f8e96dc */
[----:B------:R-:W-:Y:S01]  /*193d0*/  IMAD.MOV.U32 R89, RZ, RZ, R90 ;  /* 0x000000ffff597224 */ /* 0x000fe200078e005a */
[----:B------:R-:W-:Y:S01]  /*193e0*/  LOP3.LUT R3, R95, UR42, R4, 0x96, !PT ;  /* 0x0000002a5f037c12 */ /* 0x000fe2000f8e9604 */
[----:B------:R-:W-:Y:S02]  /*193f0*/  IMAD.MOV.U32 R90, RZ, RZ, R87 ;  /* 0x000000ffff5a7224 */ /* 0x000fe400078e0057 */
[----:B------:R-:W-:Y:S02]  /*19400*/  IMAD.MOV.U32 R87, RZ, RZ, R88 ;  /* 0x000000ffff577224 */ /* 0x000fe400078e0058 */
[----:B------:R-:W-:-:S02]  /*19410*/  IMAD.MOV.U32 R88, RZ, RZ, R20 ;  /* 0x000000ffff587224 */ /* 0x000fc400078e0014 */
[----:B------:R-:W-:Y:S02]  /*19420*/  IMAD.MOV.U32 R20, RZ, RZ, R86 ;  /* 0x000000ffff147224 */ /* 0x000fe400078e0056 */
[----:B------:R-:W-:Y:S02]  /*19430*/  IMAD.MOV.U32 R86, RZ, RZ, R25 ;  /* 0x000000ffff567224 */ /* 0x000fe400078e0019 */
[----:B------:R-:W-:-:S04]  /*19440*/  IMAD.WIDE.U32 R24, R2, -0x326172a9, RZ ;  /* 0xcd9e8d5702187825 */ /* 0x000fc800078e00ff */
[----:B------:R-:W-:Y:S01]  /*19450*/  IMAD.WIDE.U32 R6, R3, -0x2daee0ad, RZ ;  /* 0xd2511f5303067825 */ /* 0x000fe200078e00ff */
[----:B------:R-:W-:Y:S02]  /*19460*/  LOP3.LUT R27, R109, UR42, R4, 0x96, !PT ;  /* 0x0000002a6d1b7c12 */ /* 0x000fe4000f8e9604 */
[----:B------:R-:W-:Y:S02]  /*19470*/  LOP3.LUT R2, R25, UR40, R94, 0x96, !PT ;  /* 0x0000002819027c12 */ /* 0x000fe4000f8e965e */
[----:B------:R-:W-:-:S03]  /*19480*/  LOP3.LUT R4, R7, UR39, R26, 0x96, !PT ;  /* 0x0000002707047c12 */ /* 0x000fc6000f8e961a */
[----:B------:R-:W-:-:S04]  /*19490*/  IMAD.WIDE.U32 R2, R2, -0x2daee0ad, RZ ;  /* 0xd2511f5302027825 */ /* 0x000fc800078e00ff */
[----:B------:R-:W-:Y:S01]  /*194a0*/  IMAD.WIDE.U32 R16, R4, -0x326172a9, RZ ;  /* 0xcd9e8d5704107825 */ /* 0x000fe200078e00ff */
[----:B------:R-:W-:-:S04]  /*194b0*/  LOP3.LUT R6, R3, UR37, R6, 0x96, !PT ;  /* 0x0000002503067c12 */ /* 0x000fc8000f8e9606 */
[----:B------:R-:W-:-:S05]  /*194c0*/  LOP3.LUT R3, R17, UR38, R24, 0x96, !PT ;  /* 0x0000002611037c12 */ /* 0x000fca000f8e9618 */
[----:B------:R-:W-:-:S05]  /*194d0*/  IMAD.WIDE.U32 R4, R3, -0x2daee0ad, RZ ;  /* 0xd2511f5303047825 */ /* 0x000fca00078e00ff */
[----:B------:R-:W-:Y:S01]  /*194e0*/  LOP3.LUT R5, R5, UR35, R2, 0x96, !PT ;  /* 0x0000002305057c12 */ /* 0x000fe2000f8e9602 */
[----:B------:R-:W-:Y:S01]  /*194f0*/  IMAD.WIDE.U32 R2, R6, -0x326172a9, RZ ;  /* 0xcd9e8d5706027825 */ /* 0x000fe200078e00ff */
[----:B------:R-:W-:-:S04]  /*19500*/  @!P5 PRMT R147, R99, 0x5410, RZ ;  /* 0x000054106393d816 */ /* 0x000fc800000000ff */
[----:B------:R-:W-:Y:S01]  /*19510*/  LOP3.LUT R3, R3, UR36, R16, 0x96, !PT ;  /* 0x0000002403037c12 */ /* 0x000fe2000f8e9610 */
[----:B------:R-:W-:Y:S02]  /*19520*/  IMAD.MOV.U32 R102, RZ, RZ, R86 ;  /* 0x000000ffff667224 */ /* 0x000fe400078e0056 */
[----:B------:R-:W-:Y:S02]  /*19530*/  IMAD.MOV.U32 R99, RZ, RZ, R20 ;  /* 0x000000ffff637224 */ /* 0x000fe400078e0014 */
[----:B------:R-:W-:Y:S02]  /*19540*/  IMAD.MOV.U32 R86, RZ, RZ, R21 ;  /* 0x000000ffff567224 */ /* 0x000fe400078e0015 */
[----:B------:R-:W-:-:S05]  /*19550*/  IMAD.WIDE.U32 R20, R3, -0x2daee0ad, RZ ;  /* 0xd2511f5303147825 */ /* 0x000fca00078e00ff */
[----:B------:R-:W-:Y:S01]  /*19560*/  LOP3.LUT R3, R21, UR29, R4, 0x96, !PT ;  /* 0x0000001d15037c12 */ /* 0x000fe2000f8e9604 */
[----:B------:R-:W-:-:S05]  /*19570*/  IMAD.WIDE.U32 R4, R5, -0x326172a9, RZ ;  /* 0xcd9e8d5705047825 */ /* 0x000fca00078e00ff */
[----:B------:R-:W-:Y:S01]  /*19580*/  LOP3.LUT R21, R5, UR30, R2, 0x96, !PT ;  /* 0x0000001e05157c12 */ /* 0x000fe2000f8e9602 */
[----:B------:R-:W-:-:S05]  /*19590*/  IMAD.WIDE.U32 R2, R3, -0x326172a9, RZ ;  /* 0xcd9e8d5703027825 */ /* 0x000fca00078e00ff */
[----:B------:R-:W-:Y:S02]  /*195a0*/  LOP3.LUT R5, R3, UR22, R4, 0x96, !PT ;  /* 0x0000001603057c12 */ /* 0x000fe4000f8e9604 */
[----:B------:R-:W-:-:S04]  /*195b0*/  LOP3.LUT R3, R2, 0xffff, RZ, 0xc0, !PT ;  /* 0x0000ffff02037812 */ /* 0x000fc800078ec0ff */
        /* <DEDUP_REMOVED lines=8> */
[----:B------:R-:W-:-:S05]  /*19640*/  PRMT R2, R2, 0x5410, R3 ;  /* 0x0000541002027816 */ /* 0x000fca0000000003 */
[----:B------:R-:W-:-:S05]  /*19650*/  HSET2.LE.AND R2, R2, R0, PT ;  /* 0x0000000002027233 */ /* 0x000fca0003803000 */
[----:B------:R-:W-:Y:S02]  /*19660*/  LOP3.LUT R7, R2, R34, RZ, 0xc0, !PT ;  /* 0x0000002202077212 */ /* 0x000fe400078ec0ff */
[C---:B------:R-:W-:Y:S02]  /*19670*/  LOP3.LUT R2, R5.reuse, 0xffff, RZ, 0xc0, !PT ;  /* 0x0000ffff05027812 */ /* 0x040fe400078ec0ff */
[----:B------:R-:W-:Y:S01]  /*19680*/  @!P4 PRMT R146, R98, 0x5410, RZ ;  /* 0x000054106292c816 */ /* 0x000fe200000000ff */
[----:B------:R-:W-:Y:S01]  /*19690*/  IMAD.MOV.U32 R98, RZ, RZ, R19 ;  /* 0x000000ffff627224 */ /* 0x000fe200078e0013 */
[----:B------:R-:W-:Y:S01]  /*196a0*/  SHF.R.U32.HI R3, RZ, 0x8, R2 ;  /* 0x00000008ff037819 */ /* 0x000fe20000011602 */
[----:B----4-:R-:W1:Y:S01]  /*196b0*/  LDSM.16.MT88.4 R16, [R177+0x6000] ;  /* 0x00600000b110783b */ /* 0x010e620000004200 */
[----:B------:R-:W-:-:S04]  /*196c0*/  LOP3.LUT R2, R5, 0xff, RZ, 0xc0, !PT ;  /* 0x000000ff05027812 */ /* 0x000fc800078ec0ff */
[----:B------:R-:W-:-:S05]  /*196d0*/  PRMT R2, R2, 0x5410, R3 ;  /* 0x0000541002027816 */ /* 0x000fca0000000003 */
[----:B------:R-:W-:-:S05]  /*196e0*/  HSET2.LE.AND R2, R2, R0, PT ;  /* 0x0000000002027233 */ /* 0x000fca0003803000 */
[----:B------:R-:W-:Y:S02]  /*196f0*/  LOP3.LUT R4, R2, R45, RZ, 0xc0, !PT ;  /* 0x0000002d02047212 */ /* 0x000fe400078ec0ff */
[--C-:B------:R-:W-:Y:S02]  /*19700*/  SHF.R.U32.HI R2, RZ, 0x10, R5.reuse ;  /* 0x00000010ff027819 */ /* 0x100fe40000011605 */
[----:B------:R-:W-:Y:S02]  /*19710*/  SHF.R.U32.HI R3, RZ, 0x18, R5 ;  /* 0x00000018ff037819 */ /* 0x000fe40000011605 */
[----:B------:R-:W-:-:S04]  /*19720*/  LOP3.LUT R2, R2, 0xff, RZ, 0xc0, !PT ;  /* 0x000000ff02027812 */ /* 0x000fc800078ec0ff */
[----:B------:R-:W-:Y:S01]  /*19730*/  PRMT R2, R2, 0x5410, R3 ;  /* 0x0000541002027816 */ /* 0x000fe20000000003 */
[----:B------:R-:W-:-:S04]  /*19740*/  @!P2 HADD2 R101, -R142.H0_H0, -RZ.H0_H0 ;  /* 0xa00000ff8e65a230 */ /* 0x000fc80000000900 */
[----:B------:R-:W-:Y:S01]  /*19750*/  HSET2.LE.AND R2, R2, R0, PT ;  /* 0x0000000002027233 */ /* 0x000fe20003803000 */
[----:B------:R-:W-:Y:S01]  /*19760*/  IMAD.MOV.U32 R58, RZ, RZ, R87 ;  /* 0x000000ffff3a7224 */ /* 0x000fe200078e0057 */
[----:B------:R-:W-:-:S03]  /*19770*/  PRMT R193, R142, 0x5410, R37 ;  /* 0x000054108ec17816 */ /* 0x000fc60000000025 */
[----:B------:R-:W-:Y:S01]  /*19780*/  LOP3.LUT R5, R2, R43, RZ, 0xc0, !PT ;  /* 0x0000002b02057212 */ /* 0x000fe200078ec0ff */
[----:B------:R-:W-:Y:S01]  /*19790*/  IMAD.MOV.U32 R35, RZ, RZ, R99 ;  /* 0x000000ffff237224 */ /* 0x000fe200078e0063 */
[----:B------:R-:W-:Y:S01]  /*197a0*/  @!P2 PRMT R142, R101, 0x5410, RZ ;  /* 0x00005410658ea816 */ /* 0x000fe200000000ff */
        /* <DEDUP_REMOVED lines=8> */
[----:B------:R-:W-:Y:S01]  /*19830*/  IMAD.MOV.U32 R29, RZ, RZ, R56 ;  /* 0x000000ffff1d7224 */ /* 0x000fe200078e0038 */
[----:B-1----:R-:W-:Y:S01]  /*19840*/  HMMA.16816.F32 R64, R4, R16, R116 ;  /* 0x000000100440723c */ /* 0x002fe20000001874 */
[----:B------:R-:W-:Y:S02]  /*19850*/  IMAD.MOV.U32 R58, RZ, RZ, R225 ;  /* 0x000000ffff3a7224 */ /* 0x000fe400078e00e1 */
[----:B------:R-:W-:Y:S01]  /*19860*/  IMAD.MOV.U32 R33, RZ, RZ, R57 ;  /* 0x000000ffff217224 */ /* 0x000fe200078e0039 */
[----:B------:R-:W3:Y:S01]  /*19870*/  LDL.LU R225, [R1+0x1b4] ;  /* 0x0001b40001e17983 */ /* 0x000ee20000300800 */
[----:B------:R-:W-:-:S02]  /*19880*/  IMAD.MOV.U32 R56, RZ, RZ, R226 ;  /* 0x000000ffff387224 */ /* 0x000fc400078e00e2 */
[----:B------:R-:W-:Y:S01]  /*19890*/  IMAD.MOV.U32 R57, RZ, RZ, R227 ;  /* 0x000000ffff397224 */ /* 0x000fe200078e00e3 */
[----:B------:R-:W4:Y:S01]  /*198a0*/  LDL.LU R226, [R1+0x1b0] ;  /* 0x0001b00001e27983 */ /* 0x000f220000300800 */
[----:B------:R-:W-:Y:S02]  /*198b0*/  IMAD.MOV.U32 R116, RZ, RZ, R221 ;  /* 0x000000ffff747224 */ /* 0x000fe400078e00dd */
[----:B------:R-:W-:Y:S01]  /*198c0*/  IMAD.MOV.U32 R117, RZ, RZ, R234 ;  /* 0x000000ffff757224 */ /* 0x000fe200078e00ea */
[----:B------:R-:W3:Y:S01]  /*198d0*/  LDL.LU R227, [R1+0x1ac] ;  /* 0x0001ac0001e37983 */ /* 0x000ee20000300800 */
[----:B------:R-:W-:Y:S02]  /*198e0*/  IMAD.MOV.U32 R221, RZ, RZ, R71 ;  /* 0x000000ffffdd7224 */ /* 0x000fe400078e0047 */
[----:B------:R-:W-:Y:S01]  /*198f0*/  IMAD.MOV.U32 R234, RZ, RZ, R179 ;  /* 0x000000ffffea7224 */ /* 0x000fe200078e00b3 */
[----:B------:R1:W5:Y:S04]  /*19900*/  LDL.LU R71, [R1+0x1a8] ;  /* 0x0001a80001477983 */ /* 0x0003680000300800 */
[----:B------:R-:W4:Y:S01]  /*19910*/  LDL.LU R179, [R1+0x1a4] ;  /* 0x0001a40001b37983 */ /* 0x000f220000300800 */
[----:B------:R-:W-:-:S02]  /*19920*/  @!P6 HADD2 R97, -R148.H0_H0, -RZ.H0_H0 ;  /* 0xa00000ff9461e230 */ /* 0x000fc40000000900 */
[----:B------:R-:W-:Y:S02]  /*19930*/  IMAD.MOV.U32 R30, RZ, RZ, R91 ;  /* 0x000000ffff1e7224 */ /* 0x000fe400078e005b */
[----:B------:R-:W-:Y:S01]  /*19940*/  IMAD.MOV.U32 R95, RZ, RZ, R90 ;  /* 0x000000ffff5f7224 */ /* 0x000fe200078e005a */
[----:B------:R-:W-:Y:S01]  /*19950*/  @!P6 PRMT R148, R97, 0x5410, RZ ;  /* 0x000054106194e816 */ /* 0x000fe200000000ff */
        /* <DEDUP_REMOVED lines=10> */
[----:B------:R-:W-:Y:S01]  /*19a00*/  HMMA.16816.F32 R72, R8, R16, R236 ;  /* 0x000000100848723c */ /* 0x000fe200000018ec */
[----:B------:R-:W1:Y:S01]  /*19a10*/  LDSM.16.MT88.4 R16, [R180+0x6000] ;  /* 0x00600000b410783b */ /* 0x000e620000004200 */
[----:B------:R-:W-:-:S05]  /*19a20*/  @!P1 HADD2 R100, -R37.H0_H0, -RZ.H0_H0 ;  /* 0xa00000ff25649230 */ /* 0x000fca0000000900 */
[----:B------:R-:W-:Y:S01]  /*19a30*/  @!P1 PRMT R37, R100, 0x5410, RZ ;  /* 0x0000541064259816 */ /* 0x000fe200000000ff */
        /* <DEDUP_REMOVED lines=12> */
[-C--:B-1----:R-:W-:Y:S06]  /*19b00*/  HMMA.16816.F32 R88, R8, R16.reuse, R88 ;  /* 0x000000100858723c */ /* 0x082fec0000001858 */
[C---:B------:R-:W-:Y:S06]  /*19b10*/  HMMA.16816.F32 R80, R4.reuse, R16, R132 ;  /* 0x000000100450723c */ /* 0x040fec0000001884 */
[-C--:B------:R-:W-:Y:S06]  /*19b20*/  HMMA.16816.F32 R76, R4, R18.reuse, R136 ;  /* 0x00000012044c723c */ /* 0x080fec0000001888 */
        /* <DEDUP_REMOVED lines=53> */
[----:B------:R1:W5:Y:S01]  /*19e80*/  LDL.LU R232, [R1+0x19c] ;  /* 0x00019c0001e87983 */ /* 0x0003620000300800 */
[----:B------:R-:W-:Y:S02]  /*19e90*/  IMAD.MOV.U32 R239, RZ, RZ, R3 ;  /* 0x000000ffffef7224 */ /* 0x000fe400078e0003 */
[----:B------:R-:W-:Y:S01]  /*19ea0*/  IMAD.WIDE.U32 R2, R21, -0x2daee0ad, RZ ;  /* 0xd2511f5315027825 */ /* 0x000fe200078e00ff */
[----:B------:R1:W5:Y:S03]  /*19eb0*/  LDL.LU R192, [R1+0x198] ;  /* 0x0001980001c07983 */ /* 0x0003660000300800 */
[----:B------:R-:W-:Y:S01]  /*19ec0*/  IMAD.MOV.U32 R244, RZ, RZ, R117 ;  /* 0x000000fffff47224 */ /* 0x000fe200078e0075 */
[----:B------:R1:W5:Y:S01]  /*19ed0*/  LDL.LU R190, [R1+0x194] ;  /* 0x0001940001be7983 */ /* 0x0003620000300800 */
[----:B------:R-:W-:-:S02]  /*19ee0*/  IMAD.MOV.U32 R245, RZ, RZ, R118 ;  /* 0x000000fffff57224 */ /* 0x000fc400078e0076 */
[----:B------:R-:W-:Y:S01]  /*19ef0*/  IMAD.MOV.U32 R246, RZ, RZ, R119 ;  /* 0x000000fffff67224 */ /* 0x000fe200078e0077 */
[----:B------:R1:W5:Y:S01]  /*19f00*/  LDL.LU R189, [R1+0x190] ;  /* 0x0001900001bd7983 */ /* 0x0003620000300800 */
[----:B------:R-:W-:Y:S02]  /*19f10*/  IMAD.MOV.U32 R117, RZ, RZ, R234 ;  /* 0x000000ffff757224 */ /* 0x000fe400078e00ea */
[----:B------:R-:W-:Y:S02]  /*19f20*/  IMAD.MOV.U32 R118, RZ, RZ, R235 ;  /* 0x000000ffff767224 */ /* 0x000fe400078e00eb */
[----:B------:R-:W-:Y:S02]  /*19f30*/  IMAD.MOV.U32 R132, RZ, RZ, R45 ;  /* 0x000000ffff847224 */ /* 0x000fe400078e002d */
[----:B------:R-:W-:Y:S02]  /*19f40*/  IMAD.MOV.U32 R139, RZ, RZ, R34 ;  /* 0x000000ffff8b7224 */ /* 0x000fe400078e0022 */
[----:B------:R-:W-:-:S02]  /*19f50*/  IMAD.MOV.U32 R119, RZ, RZ, R33 ;  /* 0x000000ffff777224 */ /* 0x000fc400078e0021 */
[----:B------:R-:W-:Y:S02]  /*19f60*/  IMAD.MOV.U32 R235, RZ, RZ, R46 ;  /* 0x000000ffffeb7224 */ /* 0x000fe400078e002e */
[----:B------:R-:W-:Y:S01]  /*19f70*/  IMAD.MOV.U32 R234, RZ, RZ, R44 ;  /* 0x000000ffffea7224 */ /* 0x000fe200078e002c */
[----:B----4-:R-:W2:Y:S02]  /*19f80*/  LDSM.16.MT88.4 R16, [R179+0x6000] ;  /* 0x00600000b310783b */ /* 0x010ea40000004200 */
        /* <DEDUP_REMOVED lines=23> */
[----:B------:R-:W-:Y:S01]  /*1a100*/  IMAD.MOV.U32 R138, RZ, RZ, R128 ;  /* 0x000000ffff8a7224 */ /* 0x000fe200078e0080 */
[----:B------:R-:W4:Y:S01]  /*1a110*/  LDSM.16.MT88.4 R16, [R178+0x6800] ;  /* 0x00680000b210783b */ /* 0x000f220000004200 */
[----:B------:R-:W-:Y:S02]  /*1a120*/  LOP3.LUT R6, R2, R104, RZ, 0xc0, !PT ;  /* 0x0000006802067212 */ /* 0x000fe400078ec0ff */
[--C-:B------:R-:W-:Y:S02]  /*1a130*/  HSET2.LE.AND R2, R5, R0.reuse, PT ;  /* 0x0000000005027233 */ /* 0x100fe40003803000 */
[----:B------:R-:W-:-:S02]  /*1a140*/  HSET2.LE.AND R3, R3, R0, PT ;  /* 0x0000000003037233 */ /* 0x000fc40003803000 */
[----:B------:R-:W-:Y:S01]  /*1a150*/  HSET2.LE.AND R5, R4, R0, PT ;  /* 0x0000000004057233 */ /* 0x000fe20003803000 */
[----:B------:R-:W-:Y:S01]  /*1a160*/  IMAD.MOV.U32 R128, RZ, RZ, R116 ;  /* 0x000000ffff807224 */ /* 0x000fe200078e0074 */
        /* <DEDUP_REMOVED lines=13> */
[----:B------:R-:W2:Y:S01]  /*1a240*/  LDSM.16.MT88.4 R20, [R180+0x6800] ;  /* 0x00680000b414783b */ /* 0x000ea20000004200 */
[C---:B------:R-:W-:Y:S06]  /*1a250*/  HMMA.16816.F32 R64, R4.reuse, R8, R64 ;  /* 0x000000080440723c */ /* 0x040fec0000001840 */
[-C--:B------:R-:W-:Y:S06]  /*1a260*/  HMMA.16816.F32 R104, R4, R10.reuse, R60 ;  /* 0x0000000a0468723c */ /* 0x080fec000000183c */
[----:B------:R-:W-:Y:S01]  /*1a270*/  HMMA.16816.F32 R116, R12, R10, R40 ;  /* 0x0000000a0c74723c */ /* 0x000fe20000001828 */
[----:B------:R-:W1:Y:S01]  /*1a280*/  LDSM.16.MT88.4 R8, [R179+0x6800] ;  /* 0x00680000b308783b */ /* 0x000e620000004200 */
[----:B------:R-:W-:-:S04]  /*1a290*/  LOP3.LUT R2, R25, UR40, R108, 0x96, !PT ;  /* 0x0000002819027c12 */ /* 0x000fc8000f8e966c */
[----:B----4-:R-:W-:Y:S01]  /*1a2a0*/  HMMA.16816.F32 R60, R4, R16, R56 ;  /* 0x00000010043c723c */ /* 0x010fe20000001838 */
[----:B------:R-:W-:-:S05]  /*1a2b0*/  IMAD.WIDE.U32 R2, R2, -0x2daee0ad, RZ ;  /* 0xd2511f5302027825 */ /* 0x000fca00078e00ff */
[C---:B------:R-:W-:Y:S06]  /*1a2c0*/  HMMA.16816.F32 R48, R4.reuse, R18, R48 ;  /* 0x000000120430723c */ /* 0x040fec0000001830 */
[C---:B--2---:R-:W-:Y:S06]  /*1a2d0*/  HMMA.16816.F32 R80, R4.reuse, R20, R80 ;  /* 0x000000140450723c */ /* 0x044fec0000001850 */
[C---:B------:R-:W-:Y:S06]  /*1a2e0*/  HMMA.16816.F32 R76, R4.reuse, R22, R76 ;  /* 0x00000016044c723c */ /* 0x040fec000000184c */
[C---:B-1----:R-:W-:Y:S06]  /*1a2f0*/  HMMA.16816.F32 R44, R4.reuse, R8, R44 ;  /* 0x00000008042c723c */ /* 0x042fec000000182c */
        /* <DEDUP_REMOVED lines=35> */
[----:B------:R-:W1:Y:S01]  /*1a530*/  LDSM.16.MT88.4 R8, [R177+0x7000] ;  /* 0x00700000b108783b */ /* 0x000e620000004200 */
[C---:B------:R-:W-:Y:S06]  /*1a540*/  HMMA.16816.F32 R56, R12.reuse, R16, R100 ;  /* 0x000000100c38723c */ /* 0x040fec0000001864 */
[----:B------:R-:W-:Y:S01]  /*1a550*/  HMMA.16816.F32 R96, R12, R18, R96 ;  /* 0x000000120c60723c */ /* 0x000fe20000001860 */
[----:B------:R-:W2:Y:S04]  /*1a560*/  LDSM.16.MT88.4 R12, [R180+0x7000] ;  /* 0x00700000b40c783b */ /* 0x000ea80000004200 */
[----:B------:R-:W4:Y:S01]  /*1a570*/  LDSM.16.MT88.4 R16, [R178+0x7000] ;  /* 0x00700000b210783b */ /* 0x000f220000004200 */
[----:B------:R-:W-:-:S02]  /*1a580*/  LOP3.LUT R4, R4, 0xff, RZ, 0xc0, !PT ;  /* 0x000000ff04047812 */ /* 0x000fc400078ec0ff */
[----:B------:R-:W-:Y:S02]  /*1a590*/  HSET2.LE.AND R2, R2, R0, PT ;  /* 0x0000000002027233 */ /* 0x000fe40003803000 */
        /* <DEDUP_REMOVED lines=9> */
[C---:B-1----:R-:W-:Y:S06]  /*1a630*/  HMMA.16816.F32 R108, R4.reuse, R8, R64 ;  /* 0x00000008046c723c */ /* 0x042fec0000001840 */
[C---:B------:R-:W-:Y:S06]  /*1a640*/  HMMA.16816.F32 R64, R4.reuse, R20, R44 ;  /* 0x000000140440723c */ /* 0x040fec000000182c */
[C---:B------:R-:W-:Y:S06]  /*1a650*/  HMMA.16816.F32 R104, R4.reuse, R10, R104 ;  /* 0x0000000a0468723c */ /* 0x040fec0000001868 */
[C---:B--2---:R-:W-:Y:S06]  /*1a660*/  HMMA.16816.F32 R80, R4.reuse, R12, R80 ;  /* 0x0000000c0450723c */ /* 0x044fec0000001850 */
        /* <DEDUP_REMOVED lines=12> */
[----:B------:R-:W-:Y:S01]  /*1a730*/  LOP3.LUT R2, R2, 0xff, RZ, 0xc0, !PT ;  /* 0x000000ff02027812 */ /* 0x000fe200078ec0ff */
[----:B------:R-:W-:-:S03]  /*1a740*/  IMAD.MOV.U32 R241, RZ, RZ, R187 ;  /* 0x000000fffff17224 */ /* 0x000fc600078e00bb */
        /* <DEDUP_REMOVED lines=18> */
[----:B------:R-:W-:Y:S02]  /*1a870*/  IMAD.MOV.U32 R251, RZ, RZ, R130 ;  /* 0x000000fffffb7224 */ /* 0x000fe400078e0082 */
[----:B------:R-:W-:Y:S01]  /*1a880*/  IMAD.MOV.U32 R240, RZ, RZ, R131 ;  /* 0x000000fffff07224 */ /* 0x000fe200078e0083 */
[C---:B------:R-:W-:Y:S01]  /*1a890*/  HMMA.16816.F32 R40, R4.reuse, R14, R40 ;  /* 0x0000000e0428723c */ /* 0x040fe20000001828 */
[C---:B------:R-:W-:Y:S01]  /*1a8a0*/  LOP3.LUT R9, R2.reuse, 0xffff, RZ, 0xc0, !PT ;  /* 0x0000ffff02097812 */ /* 0x040fe200078ec0ff */
[----:B------:R-:W-:Y:S01]  /*1a8b0*/  IMAD.MOV.U32 R101, RZ, RZ, R186 ;  /* 0x000000ffff657224 */ /* 0x000fe200078e00ba */
[----:B------:R-:W-:Y:S01]  /*1a8c0*/  SHF.R.U32.HI R10, RZ, 0x10, R2 ;  /* 0x00000010ff0a7819 */ /* 0x000fe20000011602 */
[----:B------:R-:W-:Y:S01]  /*1a8d0*/  IMAD.MOV.U32 R102, RZ, RZ, R126 ;  /* 0x000000ffff667224 */ /* 0x000fe200078e007e */
[--C-:B------:R-:W-:Y:S01]  /*1a8e0*/  SHF.R.U32.HI R11, RZ, 0x18, R8.reuse ;  /* 0x00000018ff0b7819 */ /* 0x100fe20000011608 */
[----:B------:R-:W-:Y:S01]  /*1a8f0*/  HMMA.16816.F32 R128, R4, R12, R88 ;  /* 0x0000000c0480723c */ /* 0x000fe20000001858 */
[----:B------:R-:W-:Y:S01]  /*1a900*/  LOP3.LUT R14, R2, 0xff, RZ, 0xc0, !PT ;  /* 0x000000ff020e7812 */ /* 0x000fe200078ec0ff */
[----:B------:R-:W-:Y:S01]  /*1a910*/  IMAD.MOV.U32 R248, RZ, RZ, R135 ;  /* 0x000000fffff87224 */ /* 0x000fe200078e0087 */
[----:B------:R-:W-:Y:S01]  /*1a920*/  SHF.R.U32.HI R3, RZ, 0x10, R8 ;  /* 0x00000010ff037819 */ /* 0x000fe20000011608 */
[----:B------:R-:W-:Y:S01]  /*1a930*/  IMAD.MOV.U32 R249, RZ, RZ, R132 ;  /* 0x000000fffff97224 */ /* 0x000fe200078e0084 */
[----:B---3--:R-:W-:Y:S02]  /*1a940*/  STG.E.U16 desc[UR26][R140.64+-0xf0], R227 ;  /* 0xffff10e38c007986 */ /* 0x008fe4000c10151a */
[----:B------:R-:W-:-:S02]  /*1a950*/  SHF.R.U32.HI R13, RZ, 0x18, R2 ;  /* 0x00000018ff0d7819 */ /* 0x000fc40000011602 */
[C---:B------:R-:W-:Y:S01]  /*1a960*/  LOP3.LUT R2, R8.reuse, 0xffff, RZ, 0xc0, !PT ;  /* 0x0000ffff08027812 */ /* 0x040fe200078ec0ff */
[----:B------:R-:W-:Y:S01]  /*1a970*/  HMMA.16816.F32 R56, R4, R16, R56 ;  /* 0x000000100438723c */ /* 0x000fe20000001838 */
[----:B------:R-:W-:Y:S01]  /*1a980*/  LOP3.LUT R12, R8, 0xff, RZ, 0xc0, !PT ;  /* 0x000000ff080c7812 */ /* 0x000fe200078ec0ff */
[----:B------:R-:W-:Y:S01]  /*1a990*/  IMAD.MOV.U32 R221, RZ, RZ, R188 ;  /* 0x000000ffffdd7224 */ /* 0x000fe200078e00bc */
[----:B------:R-:W-:Y:S01]  /*1a9a0*/  SHF.R.U32.HI R2, RZ, 0x8, R2 ;  /* 0x00000008ff027819 */ /* 0x000fe20000011602 */
[----:B------:R-:W-:Y:S01]  /*1a9b0*/  IMAD.MOV.U32 R103, RZ, RZ, R220 ;  /* 0x000000ffff677224 */ /* 0x000fe200078e00dc */
[----:B------:R-:W-:Y:S01]  /*1a9c0*/  LOP3.LUT R3, R3, 0xff, RZ, 0xc0, !PT ;  /* 0x000000ff03037812 */ /* 0x000fe200078ec0ff */
[----:B------:R-:W-:Y:S01]  /*1a9d0*/  IMAD.MOV.U32 R243, RZ, RZ, R238 ;  /* 0x000000fffff37224 */ /* 0x000fe200078e00ee */
[----:B------:R-:W-:Y:S01]  /*1a9e0*/  PRMT R2, R12, 0x5410, R2 ;  /* 0x000054100c027816 */ /* 0x000fe20000000002 */
[----:B------:R-:W-:Y:S01]  /*1a9f0*/  STG.E.U16 desc[UR26][R140.64+-0xee], R226 ;  /* 0xffff12e28c007986 */ /* 0x000fe2000c10151a */
[----:B------:R-:W-:-:S02]  /*1aa00*/  PRMT R3, R3, 0x5410, R11 ;  /* 0x0000541003037816 */ /* 0x000fc4000000000b */
[----:B------:R-:W-:Y:S01]  /*1aa10*/  SHF.R.U32.HI R9, RZ, 0x8, R9 ;  /* 0x00000008ff097819 */ /* 0x000fe20000011609 */
[----:B------:R-:W-:Y:S01]  /*1aa20*/  IMAD.MOV.U32 R241, RZ, RZ, R133 ;  /* 0x000000fffff17224 */ /* 0x000fe200078e0085 */
[--C-:B------:R-:W-:Y:S01]  /*1aa30*/  HSET2.LE.AND R2, R2, R0.reuse, PT ;  /* 0x0000000002027233 */ /* 0x100fe20003803000 */
[----:B------:R-:W-:Y:S01]  /*1aa40*/  IMAD.MOV.U32 R242, RZ, RZ, R134 ;  /* 0x000000fffff27224 */ /* 0x000fe200078e0086 */
[----:B------:R-:W-:Y:S01]  /*1aa50*/  HSET2.LE.AND R3, R3, R0, PT ;  /* 0x0000000003037233 */ /* 0x000fe20003803000 */
[----:B------:R-:W-:Y:S01]  /*1aa60*/  LDSM.16.MT88.4 R116, [R178+0x7800] ;  /* 0x00780000b274783b */ /* 0x000fe20000004200 */
[----:B------:R-:W-:Y:S02]  /*1aa70*/  LOP3.LUT R15, R115, UR30, R112, 0x96, !PT ;  /* 0x0000001e730f7c12 */ /* 0x000fe4000f8e9670 */
[----:B------:R-:W-:Y:S01]  /*1aa80*/  LOP3.LUT R8, R10, 0xff, RZ, 0xc0, !PT ;  /* 0x000000ff0a087812 */ /* 0x000fe200078ec0ff */
[----:B------:R-:W-:Y:S01]  /*1aa90*/  HMMA.16816.F32 R16, R4, R18, R96 ;  /* 0x000000120410723c */ /* 0x000fe20000001860 */
[----:B------:R-:W-:Y:S01]  /*1aaa0*/  PRMT R10, R14, 0x5410, R9 ;  /* 0x000054100e0a7816 */ /* 0x000fe20000000009 */
[----:B------:R1:W5:Y:S01]  /*1aab0*/  LDL.LU R188, [R1+0x18c] ;  /* 0x00018c0001bc7983 */ /* 0x0003620000300800 */
[----:B------:R-:W-:-:S02]  /*1aac0*/  LOP3.LUT R76, R2, R206, RZ, 0xc0, !PT ;  /* 0x000000ce024c7212 */ /* 0x000fc400078ec0ff */
[----:B------:R-:W-:Y:S01]  /*1aad0*/  LOP3.LUT R77, R3, R205, RZ, 0xc0, !PT ;  /* 0x000000cd034d7212 */ /* 0x000fe200078ec0ff */
[----:B------:R-:W-:Y:S01]  /*1aae0*/  IMAD.WIDE.U32 R2, R15, -0x2daee0ad, RZ ;  /* 0xd2511f530f027825 */ /* 0x000fe200078e00ff */
[----:B------:R-:W-:Y:S01]  /*1aaf0*/  PRMT R9, R8, 0x5410, R13 ;  /* 0x0000541008097816 */ /* 0x000fe2000000000d */
[C---:B------:R-:W-:Y:S01]  /*1ab00*/  HMMA.16816.F32 R112, R4.reuse, R20, R72 ;  /* 0x000000140470723c */ /* 0x040fe20000001848 */
[----:B------:R-:W-:Y:S01]  /*1ab10*/  HSET2.LE.AND R8, R10, R0, PT ;  /* 0x000000000a087233 */ /* 0x000fe20003803000 */
[----:B------:R1:W5:Y:S04]  /*1ab20*/  LDL.LU R187, [R1+0x188] ;  /* 0x0001880001bb7983 */ /* 0x0003680000300800 */
[----:B------:R-:W-:Y:S01]  /*1ab30*/  HMMA.16816.F32 R20, R4, R22, R84 ;  /* 0x000000160414723c */ /* 0x000fe20000001854 */
[----:B------:R-:W-:Y:S01]  /*1ab40*/  LOP3.LUT R78, R8, R194, RZ, 0xc0, !PT ;  /* 0x000000c2084e7212 */ /* 0x000fe200078ec0ff */
[----:B------:R1:W5:Y:S01]  /*1ab50*/  LDL.LU R186, [R1+0x184] ;  /* 0x0001840001ba7983 */ /* 0x0003620000300800 */
[----:B------:R-:W-:Y:S01]  /*1ab60*/  SHF.R.U32.HI R8, RZ, 0x18, R2 ;  /* 0x00000018ff087819 */ /* 0x000fe20000011602 */
[----:B------:R-:W-:-:S02]  /*1ab70*/  IMAD.MOV.U32 R238, RZ, RZ, R127 ;  /* 0x000000ffffee7224 */ /* 0x000fc400078e007f */
[----:B------:R-:W-:Y:S01]  /*1ab80*/  IMAD.MOV.U32 R220, RZ, RZ, R125 ;  /* 0x000000ffffdc7224 */ /* 0x000fe200078e007d */
[C---:B------:R-:W-:Y:S01]  /*1ab90*/  LOP3.LUT R4, R2.reuse, 0xffff, RZ, 0xc0, !PT ;  /* 0x0000ffff02047812 */ /* 0x040fe200078ec0ff */
[----:B------:R-:W-:Y:S01]  /*1aba0*/  STG.E.U16 desc[UR26][R54.64+-0xf0], R224 ;  /* 0xffff10e036007986 */ /* 0x000fe2000c10151a */
[----:B------:R-:W-:Y:S02]  /*1abb0*/  LOP3.LUT R3, R3, UR25, R120, 0x96, !PT ;  /* 0x0000001903037c12 */ /* 0x000fe4000f8e9678 */
[----:B------:R-:W-:Y:S01]  /*1abc0*/  LOP3.LUT R6, R2, 0xff, RZ, 0xc0, !PT ;  /* 0x000000ff02067812 */ /* 0x000fe200078ec0ff */
[----:B------:R-:W-:Y:S01]  /*1abd0*/  STG.E.U16 desc[UR26][R54.64+-0xee], R225 ;  /* 0xffff12e136007986 */ /* 0x000fe2000c10151a */
[----:B------:R-:W-:Y:S02]  /*1abe0*/  SHF.R.U32.HI R5, RZ, 0x10, R2 ;  /* 0x00000010ff057819 */ /* 0x000fe40000011602 */
[C---:B------:R-:W-:Y:S01]  /*1abf0*/  LOP3.LUT R2, R3.reuse, 0xffff, RZ, 0xc0, !PT ;  /* 0x0000ffff03027812 */ /* 0x040fe200078ec0ff */
[----:B------:R-:W2:Y:S01]  /*1ac00*/  LDSM.16.MT88.4 R132, [R177+0x7800] ;  /* 0x00780000b184783b */ /* 0x000ea20000004200 */
[----:B------:R-:W-:-:S02]  /*1ac10*/  LOP3.LUT R7, R3, 0xff, RZ, 0xc0, !PT ;  /* 0x000000ff03077812 */ /* 0x000fc400078ec0ff */
[----:B------:R-:W-:Y:S01]  /*1ac20*/  SHF.R.U32.HI R2, RZ, 0x8, R2 ;  /* 0x00000008ff027819 */ /* 0x000fe20000011602 */
[----:B------:R-:W3:Y:S01]  /*1ac30*/  LDSM.16.MT88.4 R124, [R180+0x7800] ;  /* 0x00780000b47c783b */ /* 0x000ee20000004200 */
[----:B------:R-:W-:Y:S02]  /*1ac40*/  HSET2.LE.AND R9, R9, R0, PT ;  /* 0x0000000009097233 */ /* 0x000fe40003803000 */
[----:B------:R-:W-:Y:S01]  /*1ac50*/  PRMT R2, R7, 0x5410, R2 ;  /* 0x0000541007027816 */ /* 0x000fe20000000002 */
[----:B------:R-:W4:Y:S01]  /*1ac60*/  LDSM.16.MT88.4 R12, [R179+0x7800] ;  /* 0x00780000b30c783b */ /* 0x000f220000004200 */
[----:B------:R-:W-:-:S03]  /*1ac70*/  SHF.R.U32.HI R4, RZ, 0x8, R4 ;  /* 0x00000008ff047819 */ /* 0x000fc60000011604 */
[----:B------:R-:W-:Y:S02]  /*1ac80*/  HSET2.LE.AND R2, R2, R0, PT ;  /* 0x0000000002027233 */ /* 0x000fe40003803000 */
[----:B------:R-:W-:Y:S02]  /*1ac90*/  LOP3.LUT R79, R9, R193, RZ, 0xc0, !PT ;  /* 0x000000c1094f7212 */ /* 0x000fe400078ec0ff */
[----:B------:R-:W-:Y:S02]  /*1aca0*/  PRMT R9, R6, 0x5410, R4 ;  /* 0x0000541006097816 */ /* 0x000fe40000000004 */
[--C-:B------:R-:W-:Y:S02]  /*1acb0*/  SHF.R.U32.HI R4, RZ, 0x10, R3.reuse ;  /* 0x00000010ff047819 */ /* 0x100fe40000011603 */
[----:B------:R-:W-:Y:S01]  /*1acc0*/  LOP3.LUT R100, R2, R101, RZ, 0xc0, !PT ;  /* 0x0000006502647212 */ /* 0x000fe200078ec0ff */
[----:B------:R-:W-:Y:S01]  /*1acd0*/  IMAD.MOV.U32 R101, RZ, RZ, R102 ;  /* 0x000000ffff657224 */ /* 0x000fe200078e0066 */
[----:B------:R-:W-:Y:S01]  /*1ace0*/  SHF.R.U32.HI R6, RZ, 0x18, R3 ;  /* 0x00000018ff067819 */ /* 0x000fe20000011603 */
[----:B------:R-:W-:Y:S01]  /*1acf0*/  IMAD.MOV.U32 R102, RZ, RZ, R248 ;  /* 0x000000ffff667224 */ /* 0x000fe200078e00f8 */
[----:B------:R-:W-:Y:S01]  /*1ad00*/  LOP3.LUT R3, R4, 0xff, RZ, 0xc0, !PT ;  /* 0x000000ff04037812 */ /* 0x000fe200078ec0ff */
[----:B------:R-:W-:Y:S01]  /*1ad10*/  IMAD.MOV.U32 R248, RZ, RZ, R249 ;  /* 0x000000fffff87224 */ /* 0x000fe200078e00f9 */
[----:B------:R-:W-:Y:S01]  /*1ad20*/  LOP3.LUT R5, R5, 0xff, RZ, 0xc0, !PT ;  /* 0x000000ff05057812 */ /* 0x000fe200078ec0ff */
[----:B------:R-:W-:-:S02]  /*1ad30*/  IMAD.MOV.U32 R249, RZ, RZ, R250 ;  /* 0x000000fffff97224 */ /* 0x000fc400078e00fa */
[----:B------:R-:W-:Y:S01]  /*1ad40*/  IMAD.MOV.U32 R250, RZ, RZ, R228 ;  /* 0x000000fffffa7224 */ /* 0x000fe200078e00e4 */
[----:B------:R-:W-:Y:S01]  /*1ad50*/  PRMT R3, R3, 0x5410, R6 ;  /* 0x0000541003037816 */ /* 0x000fe20000000006 */
[----:B------:R-:W-:Y:S02]  /*1ad60*/  IMAD.MOV.U32 R228, RZ, RZ, R229 ;  /* 0x000000ffffe47224 */ /* 0x000fe400078e00e5 */
[----:B------:R-:W-:Y:S01]  /*1ad70*/  IMAD.MOV.U32 R31, RZ, RZ, R102 ;  /* 0x000000ffff1f7224 */ /* 0x000fe200078e0066 */
[----:B------:R-:W-:Y:S01]  /*1ad80*/  PRMT R5, R5, 0x5410, R8 ;  /* 0x0000541005057816 */ /* 0x000fe20000000008 */
[----:B------:R-:W-:Y:S02]  /*1ad90*/  IMAD.MOV.U32 R229, RZ, RZ, R230 ;  /* 0x000000ffffe57224 */ /* 0x000fe400078e00e6 */
[----:B------:R-:W-:Y:S02]  /*1ada0*/  IMAD.MOV.U32 R230, RZ, RZ, R231 ;  /* 0x000000ffffe67224 */ /* 0x000fe400078e00e7 */
[----:B------:R-:W-:-:S02]  /*1adb0*/  IMAD.MOV.U32 R231, RZ, RZ, R208 ;  /* 0x000000ffffe77224 */ /* 0x000fc400078e00d0 */
[----:B------:R-:W-:Y:S02]  /*1adc0*/  IMAD.MOV.U32 R208, RZ, RZ, R209 ;  /* 0x000000ffffd07224 */ /* 0x000fe400078e00d1 */
[----:B------:R-:W-:Y:S01]  /*1add0*/  IMAD.MOV.U32 R30, RZ, RZ, R31 ;  /* 0x000000ffff1e7224 */ /* 0x000fe200078e001f */
[--C-:B------:R-:W-:Y:S01]  /*1ade0*/  HSET2.LE.AND R4, R9, R0.reuse, PT ;  /* 0x0000000009047233 */ /* 0x100fe20003803000 */
[----:B------:R-:W-:Y:S01]  /*1adf0*/  IMAD.MOV.U32 R209, RZ, RZ, R237 ;  /* 0x000000ffffd17224 */ /* 0x000fe200078e00ed */
[--C-:B------:R-:W-:Y:S01]  /*1ae00*/  HSET2.LE.AND R3, R3, R0.reuse, PT ;  /* 0x0000000003037233 */ /* 0x100fe20003803000 */
[----:B------:R-:W-:Y:S01]  /*1ae10*/  IMAD.MOV.U32 R31, RZ, RZ, R248 ;  /* 0x000000ffff1f7224 */ /* 0x000fe200078e00f8 */
[----:B------:R-:W-:Y:S01]  /*1ae20*/  HSET2.LE.AND R0, R5, R0, PT ;  /* 0x0000000005007233 */ /* 0x000fe20003803000 */
        /* <DEDUP_REMOVED lines=13> */
[----:B------:R-:W-:Y:S01]  /*1af00*/  FADD.FTZ R0, R36, R252 ;  /* 0x000000fc24007221 */ /* 0x000fe20000010000 */
[----:B------:R-:W-:Y:S01]  /*1af10*/  IMAD.MOV.U32 R249, RZ, RZ, R250 ;  /* 0x000000fffff97224 */ /* 0x000fe200078e00fa */
[----:B------:R-:W-:Y:S01]  /*1af20*/  LOP3.LUT R102, R4, R184, RZ, 0xc0, !PT ;  /* 0x000000b804667212 */ /* 0x000fe200078ec0ff */
[----:B------:R-:W-:-:S02]  /*1af30*/  IMAD.MOV.U32 R221, RZ, RZ, R185 ;  /* 0x000000ffffdd7224 */ /* 0x000fc400078e00b9 */
        /* <DEDUP_REMOVED lines=10> */
[----:B------:R-:W-:Y:S01]  /*1afe0*/  IMAD.MOV.U32 R31, RZ, RZ, R240 ;  /* 0x000000ffff1f7224 */ /* 0x000fe200078e00f0 */
[----:B------:R1:W5:Y:S01]  /*1aff0*/  LDL.LU R182, [R1+0x174] ;  /* 0x0001740001b67983 */ /* 0x0003620000300800 */
[----:B------:R-:W-:Y:S02]  /*1b000*/  IMAD.MOV.U32 R240, RZ, RZ, R181 ;  /* 0x000000fffff07224 */ /* 0x000fe400078e00b5 */
[----:B------:R-:W-:Y:S01]  /*1b010*/  FADD.FTZ R2, R176, R212 ;  /* 0x000000d4b0027221 */ /* 0x000fe20000010000 */
[----:B------:R1:W5:Y:S04]  /*1b020*/  LDL.LU R181, [R1+0x170] ;  /* 0x0001700001b57983 */ /* 0x0003680000300800 */
[----:B------:R1:W5:Y:S04]  /*1b030*/  LDL.LU R176, [R1+0x16c] ;  /* 0x00016c0001b07983 */ /* 0x0003680000300800 */
        /* <DEDUP_REMOVED lines=20> */
[----:B------:R4:W-:Y:S04]  /*1b180*/  STG.E.U16 desc[UR26][R140.64+-0xc0], R204 ;  /* 0xffff40cc8c007986 */ /* 0x0009e8000c10151a */
[----:B------:R1:W-:Y:S04]  /*1b190*/  STG.E.U16 desc[UR26][R140.64+-0xbe], R203 ;  /* 0xffff42cb8c007986 */ /* 0x0003e8000c10151a */
[----:B------:R1:W-:Y:S04]  /*1b1a0*/  STG.E.U16 desc[UR26][R54.64+-0xc0], R201 ;  /* 0xffff40c936007986 */ /* 0x0003e8000c10151a */
[----:B------:R1:W-:Y:S01]  /*1b1b0*/  STG.E.U16 desc[UR26][R54.64+-0xbe], R202 ;  /* 0xffff42ca36007986 */ /* 0x0003e2000c10151a */
[----:B------:R-:W-:-:S03]  /*1b1c0*/  LOP3.LUT R101, R3, R101, RZ, 0xc0, !PT ;  /* 0x0000006503657212 */ /* 0x000fc600078ec0ff */
[----:B------:R1:W-:Y:S04]  /*1b1d0*/  STG.E.U16 desc[UR26][R52.64+-0xc0], R158 ;  /* 0xffff409e34007986 */ /* 0x0003e8000c10151a */
[----:B------:R1:W-:Y:S01]  /*1b1e0*/  STG.E.U16 desc[UR26][R52.64+-0xbe], R157 ;  /* 0xffff429d34007986 */ /* 0x0003e2000c10151a */
[----:B------:R-:W-:-:S03]  /*1b1f0*/  FADD.FTZ R3, R36, R213 ;  /* 0x000000d524037221 */ /* 0x000fc60000010000 */
[----:B------:R1:W-:Y:S01]  /*1b200*/  STG.E.U16 desc[UR26][R38.64+-0xc0], R156 ;  /* 0xffff409c26007986 */ /* 0x0003e2000c10151a */
[----:B------:R-:W-:-:S03]  /*1b210*/  FADD.FTZ R5, R30, R207 ;  /* 0x000000cf1e057221 */ /* 0x000fc60000010000 */
[----:B------:R1:W-:Y:S01]  /*1b220*/  STG.E.U16 desc[UR26][R38.64+-0xbe], R155 ;  /* 0xffff429b26007986 */ /* 0x0003e2000c10151a */
[----:B------:R-:W-:-:S03]  /*1b230*/  FADD.FTZ R4, R31, R0 ;  /* 0x000000001f047221 */ /* 0x000fc60000010000 */
[----:B------:R1:W-:Y:S04]  /*1b240*/  STG.E.U16 desc[UR26][R140.64+-0xb0], R200 ;  /* 0xffff50c88c007986 */ /* 0x0003e8000c10151a */
[----:B------:R1:W-:Y:S04]  /*1b250*/  STG.E.U16 desc[UR26][R140.64+-0xae], R199 ;  /* 0xffff52c78c007986 */ /* 0x0003e8000c10151a */
[----:B------:R1:W-:Y:S04]  /*1b260*/  STG.E.U16 desc[UR26][R54.64+-0xb0], R198 ;  /* 0xffff50c636007986 */ /* 0x0003e8000c10151a */
[----:B------:R1:W-:Y:S01]  /*1b270*/  STG.E.U16 desc[UR26][R54.64+-0xae], R197 ;  /* 0xffff52c536007986 */ /* 0x0003e2000c10151a */
[----:B------:R-:W-:-:S03]  /*1b280*/  FADD.FTZ R2, R249, R2 ;  /* 0x00000002f9027221 */ /* 0x000fc60000010000 */
        /* <DEDUP_REMOVED lines=56> */
[----:B----4-:R-:W-:-:S05]  /*1b610*/  IADD3.X R204, R145, -0x1, RZ, P1, !PT ;  /* 0xffffffff91cc7810 */ /* 0x010fca0000ffe4ff */
        /* <DEDUP_REMOVED lines=11> */
.L_x_1252:
[----:B------:R-:W-:-:S12]  /*1b6d0*/  UIADD3 UR16, UR19, -0x1, URZ ;  /* 0xffffffff13107890 */ /* 0x000fd8000fffe03f */
.L_x_1259:
        /* <DEDUP_REMOVED lines=8> */
[----:B-----5:R-:W-:Y:S01]  /*1b760*/  MOV R72, R71 ;  /* 0x0000004700487202 */ /* 0x020fe20000000f00 */
        /* <DEDUP_REMOVED lines=9> */
[----:B------:R-:W-:Y:S01]  /*1b800*/  ISETP.GE.AND P0, PT, R232, UR10, PT ;  /* 0x0000000ae8007c0c */ /* 0x000fe2000bf06270 */
        /* <DEDUP_REMOVED lines=45> */
.L_x_1263:
        /* <DEDUP_REMOVED lines=14> */
[C---:B--2---:R-:W-:Y:S04]  /*1bbc0*/  LEA R3, P1, R140.reuse, R198, 0x6 ;  /* 0x000000c68c037211 */ /* 0x044fe800078230ff */
[C---:B-----5:R-:W-:Y:S02]  /*1bbd0*/  @!P0 LEA R146, P6, R3.reuse, R146, 0x1 ;  /* 0x0000009203928211 */ /* 0x060fe400078c08ff */
[----:B---3--:R-:W-:Y:S02]  /*1bbe0*/  LEA.HI.X R68, R140, R175, R68, 0x6, P1 ;  /* 0x000000af8c447211 */ /* 0x008fe400008f3444 */
[C---:B------:R-:W-:Y:S02]  /*1bbf0*/  @!P0 LEA R141, P1, R74.reuse, R3, 0x4 ;  /* 0x000000034a8d8211 */ /* 0x040fe400078220ff */
[----:B------:R-:W-:Y:S02]  /*1bc00*/  @!P0 LEA.HI.X R147, R3, R147, R68, 0x1, P6 ;  /* 0x0000009303938211 */ /* 0x000fe400030f0c44 */
[----:B----4-:R-:W-:Y:S02]  /*1bc10*/  @!P0 LEA R142, P5, R141, R150, 0x1 ;  /* 0x000000968d8e8211 */ /* 0x010fe400078a08ff */
        /* <DEDUP_REMOVED lines=8> */
[----:B------:R-:W-:Y:S02]  /*1bca0*/  @!P0 LEA R140, P3, R71, R152, 0x1 ;  /* 0x00000098478c8211 */ /* 0x000fe400078608ff */
[C---:B------:R-:W-:Y:S01]  /*1bcb0*/  @!P0 IADD3.X R148, R68.reuse, UR8, RZ, P4, !PT ;  /* 0x0000000844948c10 */ /* 0x040fe2000a7fe4ff */
        /* <DEDUP_REMOVED lines=21> */
.L_x_1261:
[----:B-1----:R-:W2:Y:S01]  /*1be10*/  LDL.64 R12, [R1+0x128] ;  /* 0x00012800010c7983 */ /* 0x002ea20000100a00 */
[----:B------:R-:W-:Y:S04]  /*1be20*/  DEPBAR.LE SB0, 0x0 ;  /* 0x000080000000791a */ /* 0x000fe80000000000 */
[----:B------:R-:W3:Y:S01]  /*1be30*/  LDL R9, [R1+0x148] ;  /* 0x0001480001097983 */ /* 0x000ee20000100800 */
[----:B------:R-:W-:Y:S01]  /*1be40*/  USHF.R.S32.HI UR22, URZ, 0x1f, UR16 ;  /* 0x0000001f3f167899 */ /* 0x000fe20008011410 */
[----:B------:R-:W-:Y:S01]  /*1be50*/  IMAD.U32 R4, RZ, RZ, UR16 ;  /* 0x00000010ff047e24 */ /* 0x000fe2000f8e00ff */
[----:B------:R-:W-:Y:S02]  /*1be60*/  UIMAD UR17, UR20, UR16, URZ ;  /* 0x00000010141172a4 */ /* 0x000fe4000f8e023f */
[----:B------:R-:W4:Y:S01]  /*1be70*/  LDL R20, [R1+0x14c] ;  /* 0x00014c0001147983 */ /* 0x000f220000100800 */
[----:B------:R-:W-:Y:S02]  /*1be80*/  UIADD3 UR38, UR32, 0x3c6ef372, URZ ;  /* 0x3c6ef37220267890 */ /* 0x000fe4000fffe03f */
[----:B------:R-:W-:Y:S02]  /*1be90*/  UIMAD UR17, UR22, UR21, UR17 ;  /* 0x00000015161172a4 */ /* 0x000fe4000f8e0211 */
[----:B-----5:R-:W5:Y:S01]  /*1bea0*/  LDL R10, [R1+0x140] ;  /* 0x00014000010a7983 */ /* 0x020f620000100800 */
[----:B------:R-:W-:Y:S02]  /*1beb0*/  USHF.L.U32 UR40, UR16, 0x1, URZ ;  /* 0x0000000110287899 */ /* 0x000fe4000800063f */
[----:B------:R-:W-:Y:S02]  /*1bec0*/  UIADD3 UR39, UR32, -0x61c88647, URZ ;  /* 0x9e3779b920277890 */ /* 0x000fe4000fffe03f */
[----:B------:R-:W5:Y:S01]  /*1bed0*/  LDL R19, [R1+0x144] ;  /* 0x0001440001137983 */ /* 0x000f620000100800 */
[----:B------:R-:W-:Y:S02]  /*1bee0*/  ULOP3.LUT UR22, UR40, UR33, URZ, 0x3c, !UPT ;  /* 0x0000002128167292 */ /* 0x000fe4000f8e3c3f */
[----:B------:R-:W-:Y:S02]  /*1bef0*/  UIADD3 UR37, UR33, 0x76cf5d0a, URZ ;  /* 0x76cf5d0a21257890 */ /* 0x000fe4000fffe03f */
[----:B------:R-:W5:Y:S01]  /*1bf00*/  LDL R8, [R1+0x138] ;  /* 0x0001380001087983 */ /* 0x000f620000100800 */
[----:B------:R-:W-:Y:S01]  /*1bf10*/  UIADD3 UR35, UR32, 0x78dde6e4, URZ ;  /* 0x78dde6e420237890 */ /* 0x000fe2000fffe03f */
[----:B------:R-:W-:Y:S03]  /*1bf20*/  LOP3.LUT R74, R239, UR22, RZ, 0x3c, !PT ;  /* 0x00000016ef4a7c12 */ /* 0x000fe6000f8e3cff */
[----:B------:R-:W5:Y:S01]  /*1bf30*/  LDL R18, [R1+0x13c] ;  /* 0x00013c0001127983 */ /* 0x000f620000100800 */
[----:B------:R-:W-:Y:S02]  /*1bf40*/  UIADD3 UR36, UR32, -0x255992d5, URZ ;  /* 0xdaa66d2b20247890 */ /* 0x000fe4000fffe03f */
[----:B------:R-:W-:Y:S02]  /*1bf50*/  UISETP.GE.AND UP0, UPT, UR16, 0x1, UPT ;  /* 0x000000011000788c */ /* 0x000fe4000bf06270 */
        /* <DEDUP_REMOVED lines=8> */
[----:B------:R-:W1:Y:S02]  /*1bfe0*/  S2R R195, SR_TID.X ;  /* 0x0000000000c37919 */ /* 0x000e640000002100 */
[----:B-1----:R-:W-:Y:S05]  /*1bff0*/  IMAD.SHL.U32 R195, R195, 0x2, RZ ;  /* 0x00000002c3c37824 */ /* 0x002fea00078e00ff */
[----:B------:R-:W-:Y:S01]  /*1c000*/  LOP3.LUT R195, R195, 0x6, RZ, 0xc0, !PT ;  /* 0x00000006c3c37812 */ /* 0x000fe200078ec0ff */
[----:B--2---:R-:W-:Y:S04]  /*1c010*/  IMAD.WIDE.U32 R4, R4, UR21, R12 ;  /* 0x0000001504047c25 */ /* 0x004fe8000f8e000c */
[----:B------:R-:W-:Y:S01]  /*1c020*/  VIADD R3, R5, UR17 ;  /* 0x0000001105037c36 */ /* 0x000fe20008000000 */
[C---:B---3--:R-:W-:Y:S01]  /*1c030*/  @!P0 LEA R12, P4, R4.reuse, R9, 0x1 ;  /* 0x00000009040c8211 */ /* 0x048fe200078808ff */
[----:B------:R-:W-:Y:S01]  /*1c040*/  UIADD3 UR17, UR33, -0x4498517b, URZ ;  /* 0xbb67ae8521117890 */ /* 0x000fe2000fffe03f */
[C---:B------:R-:W-:Y:S02]  /*1c050*/  @!P0 IADD3 R5, P3, R4.reuse, UR24, RZ ;  /* 0x0000001804058c10 */ /* 0x040fe4000ff7e0ff */
[C---:B----4-:R-:W-:Y:S02]  /*1c060*/  @!P0 LEA.HI.X R13, R4.reuse, R20, R3, 0x1, P4 ;  /* 0x00000014040d8211 */ /* 0x050fe400020f0c03 */
[----:B------:R-:W-:Y:S02]  /*1c070*/  @!P0 IADD3.X R9, R3, UR23, RZ, P3, !PT ;  /* 0x0000001703098c10 */ /* 0x000fe40009ffe4ff */
[C---:B-----5:R-:W-:Y:S01]  /*1c080*/  @!P0 LEA R10, P3, R5.reuse, R10, 0x1 ;  /* 0x0000000a050a8211 */ /* 0x060fe200078608ff */
[----:B------:R-:W-:Y:S01]  /*1c090*/  @!PT LDS RZ, [RZ] ;  /* 0x00000000fffff984 */ /* 0x000fe20000000800 */
[----:B------:R-:W-:Y:S01]  /*1c0a0*/  @!PT LDS RZ, [RZ] ;  /* 0x00000000fffff984 */ /* 0x000fe20000000800 */
[----:B------:R-:W-:Y:S01]  /*1c0b0*/  @!PT LDS RZ, [RZ] ;  /* 0x00000000fffff984 */ /* 0x000fe20000000800 */
[----:B------:R-:W-:Y:S01]  /*1c0c0*/  @!P0 LDGSTS.E.BYPASS.LTC128B.128 [R192+0x6000], desc[UR26][R12.64] ;  /* 0x060000000cc08fae */ /* 0x000fe2000b901d5a */
[C---:B------:R-:W-:Y:S02]  /*1c0d0*/  @!P0 IADD3 R7, P2, R4.reuse, UR7, RZ ;  /* 0x0000000704078c10 */ /* 0x040fe4000ff5e0ff */
        /* <DEDUP_REMOVED lines=16> */
[----:B------:R-:W-:Y:S02]  /*1c1e0*/  @!P0 LDGSTS.E.BYPASS.LTC128B.128 [R192+0x7000], desc[UR26][R8.64] ;  /* 0x0700000008c08fae */ /* 0x000fe4000b901d5a */
[----:B------:R-:W-:Y:S03]  /*1c1f0*/  @!P0 LEA.HI.X R7, R14, R17, R16, 0x1, P1 ;  /* 0x000000110e078211 */ /* 0x000fe600008f0c10 */
        /* <DEDUP_REMOVED lines=10> */
[----:B------:R-:W0:Y:S01]  /*1c2a0*/  LDGDEPBAR ;  /* 0x00000000000079af */ /* 0x000e220000000000 */
[--C-:B------:R-:W-:Y:S04]  /*1c2b0*/  LOP3.LUT R3, R211, UR17, R238.reuse, 0x96, !PT ;  /* 0x00000011d3037c12 */ /* 0x100fe8000f8e96ee */
        /* <DEDUP_REMOVED lines=10> */
[----:B------:R-:W2:Y:S04]  /*1c360*/  LDSM.16.M88.4 R160, [R182+0x5800] ;  /* 0x00580000b6a0783b */ /* 0x000ea80000000200 */
[C---:B------:R-:W-:Y:S01]  /*1c370*/  HMMA.16816.F32 R16, R64.reuse, R18, RZ ;  /* 0x000000124010723c */ /* 0x040fe200000018ff */
[----:B------:R-:W-:Y:S05]  /*1c380*/  LDSM.16.M88.4 R164, [R190] ;  /* 0x00000000bea4783b */ /* 0x000fea0000000200 */
[-C--:B---3--:R-:W-:Y:S01]  /*1c390*/  HMMA.16816.F32 R20, R64, R32.reuse, RZ ;  /* 0x000000204014723c */ /* 0x088fe200000018ff */
[----:B------:R-:W-:Y:S05]  /*1c3a0*/  LDSM.16.M88.4 R168, [R189] ;  /* 0x00000000bda8783b */ /* 0x000fea0000000200 */
        /* <DEDUP_REMOVED lines=12> */
[----:B------:R-:W-:Y:S05]  /*1c470*/  LDSM.16.M88.4 R68, [R184] ;  /* 0x00000000b844783b */ /* 0x000fea0000000200 */
        /* <DEDUP_REMOVED lines=15> */
[-C--:B------:R-:W-:Y:S06]  /*1c570*/  HMMA.16816.F32 R52, R140, R160.reuse, R52 ;  /* 0x000000a08c34723c */ /* 0x080fec0000001834 */
[C---:B------:R-:W-:Y:S06]  /*1c580*/  HMMA.16816.F32 R56, R148.reuse, R160, R56 ;  /* 0x000000a09438723c */ /* 0x040fec0000001838 */
[-C--:B------:R-:W-:Y:S01]  /*1c590*/  HMMA.16816.F32 R60, R148, R162.reuse, R60 ;  /* 0x000000a2943c723c */ /* 0x080fe2000000183c */
[----:B------:R-:W2:Y:S05]  /*1c5a0*/  LDSM.16.M88.4 R148, [R185] ;  /* 0x00000000b994783b */ /* 0x000eaa0000000200 */
[----:B------:R-:W-:Y:S01]  /*1c5b0*/  HMMA.16816.F32 R64, R140, R162, R64 ;  /* 0x000000a28c40723c */ /* 0x000fe20000001840 */
[----:B------:R-:W4:Y:S05]  /*1c5c0*/  LDSM.16.M88.4 R140, [R185+0x2000] ;  /* 0x00200000b98c783b */ /* 0x000f2a0000000200 */
[-C--:B---3--:R-:W-:Y:S06]  /*1c5d0*/  HMMA.16816.F32 R4, R68, R144.reuse, R4 ;  /* 0x000000904404723c */ /* 0x088fec0000001804 */
[C---:B-1----:R-:W-:Y:S06]  /*1c5e0*/  HMMA.16816.F32 R8, R152.reuse, R144, R8 ;  /* 0x000000909808723c */ /* 0x042fec0000001808 */
[-C--:B------:R-:W-:Y:S01]  /*1c5f0*/  HMMA.16816.F32 R12, R152, R146.reuse, R12 ;  /* 0x00000092980c723c */ /* 0x080fe2000000180c */
[----:B------:R-:W-:Y:S05]  /*1c600*/  IMAD.U32 R145, RZ, RZ, UR16 ;  /* 0x00000010ff917e24 */ /* 0x000fea000f8e00ff */
[C---:B------:R-:W-:Y:S06]  /*1c610*/  HMMA.16816.F32 R16, R68.reuse, R146, R16 ;  /* 0x000000924410723c */ /* 0x040fec0000001810 */
[-C--:B------:R-:W-:Y:S06]  /*1c620*/  HMMA.16816.F32 R20, R68, R164.reuse, R20 ;  /* 0x000000a44414723c */ /* 0x080fec0000001814 */
[C---:B------:R-:W-:Y:S06]  /*1c630*/  HMMA.16816.F32 R24, R152.reuse, R164, R24 ;  /* 0x000000a49818723c */ /* 0x040fec0000001818 */
[-C--:B------:R-:W-:Y:S06]  /*1c640*/  HMMA.16816.F32 R28, R152, R166.reuse, R28 ;  /* 0x000000a6981c723c */ /* 0x080fec000000181c */
[C---:B------:R-:W-:Y:S06]  /*1c650*/  HMMA.16816.F32 R32, R68.reuse, R166, R32 ;  /* 0x000000a64420723c */ /* 0x040fec0000001820 */
[-C--:B------:R-:W-:Y:S05]  /*1c660*/  HMMA.16816.F32 R36, R68, R168.reuse, R36 ;  /* 0x000000a84424723c */ /* 0x080fea0000001824 */
[----:B------:R-:W-:Y:S01]  /*1c670*/  IMAD.WIDE.U32 R166, R3, -0x326172a9, RZ ;  /* 0xcd9e8d5703a67825 */ /* 0x000fe200078e00ff */
[C---:B------:R-:W-:Y:S05]  /*1c680*/  HMMA.16816.F32 R40, R152.reuse, R168, R40 ;  /* 0x000000a89828723c */ /* 0x040fea0000001828 */
[----:B------:R-:W-:Y:S01]  /*1c690*/  LOP3.LUT R3, R197, UR17, R238, 0x96, !PT ;  /* 0x00000011c5037c12 */ /* 0x000fe2000f8e96ee */
[-C--:B------:R-:W-:Y:S01]  /*1c6a0*/  HMMA.16816.F32 R44, R152, R170.reuse, R44 ;  /* 0x000000aa982c723c */ /* 0x080fe2000000182c */
[----:B------:R-:W-:Y:S04]  /*1c6b0*/  UIADD3 UR17, UR33, 0x32370b8f, URZ ;  /* 0x32370b8f21117890 */ /* 0x000fe8000fffe03f */
[----:B------:R-:W-:Y:S01]  /*1c6c0*/  IMAD.WIDE.U32 R168, R3, -0x326172a9, RZ ;  /* 0xcd9e8d5703a87825 */ /* 0x000fe200078e00ff */
[----:B------:R-:W-:Y:S01]  /*1c6d0*/  LEA R3, R145, R195, 0x6 ;  /* 0x000000c391037211 */ /* 0x000fe200078e30ff */
[C---:B------:R-:W-:Y:S06]  /*1c6e0*/  HMMA.16816.F32 R48, R68.reuse, R170, R48 ;  /* 0x000000aa4430723c */ /* 0x040fec0000001830 */
[-C--:B------:R-:W-:Y:S06]  /*1c6f0*/  HMMA.16816.F32 R52, R68, R172.reuse, R52 ;  /* 0x000000ac4434723c */ /* 0x080fec0000001834 */
[C---:B------:R-:W-:Y:S06]  /*1c700*/  HMMA.16816.F32 R56, R152.reuse, R172, R56 ;  /* 0x000000ac9838723c */ /* 0x040fec0000001838 */
[-C--:B------:R-:W-:Y:S06]  /*1c710*/  HMMA.16816.F32 R60, R152, R174.reuse, R60 ;  /* 0x000000ae983c723c */ /* 0x080fec000000183c */
[----:B------:R-:W-:Y:S01]  /*1c720*/  HMMA.16816.F32 R64, R68, R174, R64 ;  /* 0x000000ae4440723c */ /* 0x000fe20000001840 */
[----:B------:R-:W1:Y:S04]  /*1c730*/  LDSM.16.M88.4 R68, [R181+0x800] ;  /* 0x00080000b544783b */ /* 0x000e680000000200 */
[----:B------:R-:W-:Y:S01]  /*1c740*/  IMAD.WIDE.U32 R152, R74, -0x326172a9, RZ ;  /* 0xcd9e8d574a987825 */ /* 0x000fe200078e00ff */
[-C--:B--2---:R-:W-:Y:S05]  /*1c750*/  HMMA.16816.F32 R4, R148, R156.reuse, R4 ;  /* 0x0000009c9404723c */ /* 0x084fea0000001804 */
[----:B------:R-:W-:Y:S01]  /*1c760*/  LOP3.LUT R144, R167, UR38, R152, 0x96, !PT ;  /* 0x00000026a7907c12 */ /* 0x000fe2000f8e9698 */
[C---:B----4-:R-:W-:Y:S05]  /*1c770*/  HMMA.16816.F32 R8, R140.reuse, R156, R8 ;  /* 0x0000009c8c08723c */ /* 0x050fea0000001808 */
[C---:B------:R-:W-:Y:S01]  /*1c780*/  LOP3.LUT R74, R153.reuse, UR39, R202, 0x96, !PT ;  /* 0x00000027994a7c12 */ /* 0x040fe2000f8e96ca */
[-C--:B------:R-:W-:Y:S05]  /*1c790*/  HMMA.16816.F32 R12, R140, R158.reuse, R12 ;  /* 0x0000009e8c0c723c */ /* 0x080fea000000180c */
[----:B------:R-:W-:Y:S01]  /*1c7a0*/  LOP3.LUT R155, R153, UR39, R208, 0x96, !PT ;  /* 0x00000027999b7c12 */ /* 0x000fe2000f8e96d0 */
[----:B------:R-:W-:Y:S01]  /*1c7b0*/  IMAD.WIDE.U32 R164, R144, -0x2daee0ad, RZ ;  /* 0xd2511f5390a47825 */ /* 0x000fe200078e00ff */
[----:B------:R-:W-:Y:S01]  /*1c7c0*/  LOP3.LUT R152, R169, UR38, R152, 0x96, !PT ;  /* 0x00000026a9987c12 */ /* 0x000fe2000f8e9698 */
[C---:B------:R-:W-:Y:S01]  /*1c7d0*/  HMMA.16816.F32 R16, R148.reuse, R158, R16 ;  /* 0x0000009e9410723c */ /* 0x040fe20000001810 */
[----:B------:R-:W2:Y:S03]  /*1c7e0*/  LDSM.16.M88.4 R144, [R181+0x1000] ;  /* 0x00100000b590783b */ /* 0x000ea60000000200 */
[----:B------:R-:W-:Y:S07]  /*1c7f0*/  IMAD.WIDE.U32 R74, R74, -0x2daee0ad, RZ ;  /* 0xd2511f534a4a7825 */ /* 0x000fee00078e00ff */
[----:B------:R-:W-:Y:S01]  /*1c800*/  LOP3.LUT R153, R75, UR37, R210, 0x96, !PT ;  /* 0x000000254b997c12 */ /* 0x000fe2000f8e96d2 */
[----:B------:R-:W-:Y:S01]  /*1c810*/  IMAD.WIDE.U32 R160, R152, -0x2daee0ad, RZ ;  /* 0xd2511f5398a07825 */ /* 0x000fe200078e00ff */
[----:B------:R-:W-:Y:S02]  /*1c820*/  LOP3.LUT R154, R165, UR17, R74, 0x96, !PT ;  /* 0x00000011a59a7c12 */ /* 0x000fe4000f8e964a */
[----:B------:R-:W-:Y:S01]  /*1c830*/  I2FP.F32.S32 R74, R3 ;  /* 0x00000003004a7245 */ /* 0x000fe20000201400 */
[-C--:B-1----:R-:W-:Y:S03]  /*1c840*/  HMMA.16816.F32 R20, R148, R68.reuse, R20 ;  /* 0x000000449414723c */ /* 0x082fe60000001814 */
[----:B------:R-:W-:Y:S04]  /*1c850*/  IMAD.WIDE.U32 R152, R153, -0x326172a9, RZ ;  /* 0xcd9e8d5799987825 */ /* 0x000fe800078e00ff */
[----:B------:R-:W-:Y:S01]  /*1c860*/  FFMA.FTZ R4, R74, UR18, R4 ;  /* 0x000000124a047c23 */ /* 0x000fe20008010004 */
[C---:B------:R-:W-:Y:S04]  /*1c870*/  HMMA.16816.F32 R24, R140.reuse, R68, R24 ;  /* 0x000000448c18723c */ /* 0x040fe80000001818 */
[----:B------:R-:W-:Y:S02]  /*1c880*/  LOP3.LUT R172, R153, UR36, R166, 0x96, !PT ;  /* 0x0000002499ac7c12 */ /* 0x000fe4000f8e96a6 */
[-C--:B------:R-:W-:Y:S05]  /*1c890*/  HMMA.16816.F32 R28, R140, R70.reuse, R28 ;  /* 0x000000468c1c723c */ /* 0x080fea000000181c */
[----:B------:R-:W-:Y:S01]  /*1c8a0*/  IMAD.WIDE.U32 R162, R154, -0x326172a9, RZ ;  /* 0xcd9e8d579aa27825 */ /* 0x000fe200078e00ff */
[C---:B------:R-:W-:Y:S01]  /*1c8b0*/  HMMA.16816.F32 R32, R148.reuse, R70, R32 ;  /* 0x000000469420723c */ /* 0x040fe20000001820 */
[----:B------:R-:W1:Y:S01]  /*1c8c0*/  LDSM.16.M88.4 R68, [R181+0x1800] ;  /* 0x00180000b544783b */ /* 0x000e620000000200 */
[----:B------:R-:W-:Y:S04]  /*1c8d0*/  DEPBAR.LE SB0, 0x0 ;  /* 0x000080000000791a */ /* 0x000fe80000000000 */
[----:B------:R-:W-:Y:S01]  /*1c8e0*/  LOP3.LUT R171, R163, UR35, R152, 0x96, !PT ;  /* 0x00000023a3ab7c12 */ /* 0x000fe2000f8e9698 */
[----:B------:R-:W-:Y:S01]  /*1c8f0*/  BAR.SYNC.DEFER_BLOCKING 0x0 ;  /* 0x0000000000007b1d */ /* 0x000fe20000010000 */
[-C--:B--2---:R-:W-:Y:S05]  /*1c900*/  HMMA.16816.F32 R36, R148, R144.reuse, R36 ;  /* 0x000000909424723c */ /* 0x084fea0000001824 */
[C---:B------:R-:W-:Y:S01]  /*1c910*/  VIADD R75, R3.reuse, 0x1 ;  /* 0x00000001034b7836 */ /* 0x040fe20000000000 */
[C---:B------:R-:W-:Y:S05]  /*1c920*/  HMMA.16816.F32 R40, R140.reuse, R144, R40 ;  /* 0x000000908c28723c */ /* 0x040fea0000001828 */
[----:B------:R-:W-:Y:S01]  /*1c930*/  I2FP.F32.S32 R75, R75 ;  /* 0x0000004b004b7245 */ /* 0x000fe20000201400 */
[----:B------:R-:W-:Y:S01]  /*1c940*/  VIADD R152, R3, 0x8 ;  /* 0x0000000803987836 */ /* 0x000fe20000000000 */
[-C--:B------:R-:W-:Y:S04]  /*1c950*/  HMMA.16816.F32 R44, R140, R146.reuse, R44 ;  /* 0x000000928c2c723c */ /* 0x080fe8000000182c */
[C---:B------:R-:W-:Y:S01]  /*1c960*/  FFMA.FTZ R6, R74.reuse, UR18, R6 ;  /* 0x000000124a067c23 */ /* 0x040fe20008010006 */
[C---:B------:R-:W-:Y:S01]  /*1c970*/  FFMA.FTZ R8, R74.reuse, UR18, R8 ;  /* 0x000000124a087c23 */ /* 0x040fe20008010008 */
[----:B------:R-:W-:Y:S01]  /*1c980*/  FFMA.FTZ R10, R74, UR18, R10 ;  /* 0x000000124a0a7c23 */ /* 0x000fe2000801000a */
[----:B------:R-:W-:Y:S01]  /*1c990*/  I2FP.F32.S32 R74, R152 ;  /* 0x00000098004a7245 */ /* 0x000fe20000201400 */
[C---:B------:R-:W-:Y:S01]  /*1c9a0*/  FFMA.FTZ R5, R75.reuse, UR18, R5 ;  /* 0x000000124b057c23 */ /* 0x040fe20008010005 */
[C---:B------:R-:W-:Y:S04]  /*1c9b0*/  HMMA.16816.F32 R48, R148.reuse, R146, R48 ;  /* 0x000000929430723c */ /* 0x040fe80000001830 */
[C---:B------:R-:W-:Y:S01]  /*1c9c0*/  FFMA.FTZ R7, R75.reuse, UR18, R7 ;  /* 0x000000124b077c23 */ /* 0x040fe20008010007 */
[C---:B------:R-:W-:Y:S01]  /*1c9d0*/  FFMA.FTZ R9, R75.reuse, UR18, R9 ;  /* 0x000000124b097c23 */ /* 0x040fe20008010009 */
[----:B------:R-:W-:Y:S01]  /*1c9e0*/  FFMA.FTZ R11, R75, UR18, R11 ;  /* 0x000000124b0b7c23 */ /* 0x000fe2000801000b */
[C---:B------:R-:W-:Y:S01]  /*1c9f0*/  IADD3 R75, R3.reuse, 0x10, RZ ;  /* 0x00000010034b7810 */ /* 0x040fe20007ffe0ff */
[C---:B------:R-:W-:Y:S03]  /*1ca00*/  FFMA.FTZ R12, R74.reuse, UR18, R12 ;  /* 0x000000124a0c7c23 */ /* 0x040fe6000801000c */
[----:B------:R-:W-:Y:S01]  /*1ca10*/  I2FP.F32.S32 R75, R75 ;  /* 0x0000004b004b7245 */ /* 0x000fe20000201400 */
[C---:B------:R-:W-:Y:S01]  /*1ca20*/  FFMA.FTZ R14, R74.reuse, UR18, R14 ;  /* 0x000000124a0e7c23 */ /* 0x040fe2000801000e */
[C---:B------:R-:W-:Y:S01]  /*1ca30*/  FFMA.FTZ R16, R74.reuse, UR18, R16 ;  /* 0x000000124a107c23 */ /* 0x040fe20008010010 */
[----:B------:R-:W-:Y:S01]  /*1ca40*/  FFMA.FTZ R18, R74, UR18, R18 ;  /* 0x000000124a127c23 */ /* 0x000fe20008010012 */
[C---:B------:R-:W-:Y:S01]  /*1ca50*/  VIADD R74, R3.reuse, 0x18 ;  /* 0x00000018034a7836 */ /* 0x040fe20000000000 */
[-C--:B-1----:R-:W-:Y:S03]  /*1ca60*/  HMMA.16816.F32 R52, R148, R68.reuse, R52 ;  /* 0x000000449434723c */ /* 0x082fe60000001834 */
[----:B------:R-:W-:Y:S01]  /*1ca70*/  VIADD R144, R3, 0x19 ;  /* 0x0000001903907836 */ /* 0x000fe20000000000 */
[----:B------:R-:W-:Y:S01]  /*1ca80*/  I2FP.F32.S32 R74, R74 ;  /* 0x0000004a004a7245 */ /* 0x000fe20000201400 */
[C---:B------:R-:W-:Y:S01]  /*1ca90*/  FFMA.FTZ R20, R75.reuse, UR18, R20 ;  /* 0x000000124b147c23 */ /* 0x040fe20008010014 */
[C---:B------:R-:W-:Y:S01]  /*1caa0*/  FFMA.FTZ R22, R75.reuse, UR18, R22 ;  /* 0x000000124b167c23 */ /* 0x040fe20008010016 */
[C---:B------:R-:W-:Y:S01]  /*1cab0*/  FFMA.FTZ R24, R75.reuse, UR18, R24 ;  /* 0x000000124b187c23 */ /* 0x040fe20008010018 */
[----:B------:R-:W-:Y:S01]  /*1cac0*/  FFMA.FTZ R26, R75, UR18, R26 ;  /* 0x000000124b1a7c23 */ /* 0x000fe2000801001a */
[C---:B------:R-:W-:Y:S04]  /*1cad0*/  HMMA.16816.F32 R56, R140.reuse, R68, R56 ;  /* 0x000000448c38723c */ /* 0x040fe80000001838 */
[----:B------:R-:W-:Y:S01]  /*1cae0*/  I2FP.F32.S32 R75, R144 ;  /* 0x00000090004b7245 */ /* 0x000fe20000201400 */
[C---:B------:R-:W-:Y:S01]  /*1caf0*/  VIADD R145, R3.reuse, 0x21 ;  /* 0x0000002103917836 */ /* 0x040fe20000000000 */
[C---:B------:R-:W-:Y:S01]  /*1cb00*/  IADD3 R144, R3.reuse, 0x20, RZ ;  /* 0x0000002003907810 */ /* 0x040fe20007ffe0ff */
[C---:B------:R-:W-:Y:S04]  /*1cb10*/  VIADD R153, R3.reuse, 0x9 ;  /* 0x0000000903997836 */ /* 0x040fe80000000000 */
[C---:B------:R-:W-:Y:S01]  /*1cb20*/  FFMA.FTZ R28, R74.reuse, UR18, R28 ;  /* 0x000000124a1c7c23 */ /* 0x040fe2000801001c */
[-C--:B------:R-:W-:Y:S03]  /*1cb30*/  HMMA.16816.F32 R60, R140, R70.reuse, R60 ;  /* 0x000000468c3c723c */ /* 0x080fe6000000183c */
[----:B------:R-:W-:Y:S01]  /*1cb40*/  I2FP.F32.S32 R153, R153 ;  /* 0x0000009900997245 */ /* 0x000fe20000201400 */
[C---:B------:R-:W-:Y:S01]  /*1cb50*/  FFMA.FTZ R30, R74.reuse, UR18, R30 ;  /* 0x000000124a1e7c23 */ /* 0x040fe2000801001e */
[C---:B------:R-:W-:Y:S01]  /*1cb60*/  FFMA.FTZ R32, R74.reuse, UR18, R32 ;  /* 0x000000124a207c23 */ /* 0x040fe20008010020 */
[----:B------:R-:W-:Y:S01]  /*1cb70*/  FFMA.FTZ R34, R74, UR18, R34 ;  /* 0x000000124a227c23 */ /* 0x000fe20008010022 */
[----:B------:R-:W-:Y:S01]  /*1cb80*/  I2FP.F32.S32 R74, R144 ;  /* 0x00000090004a7245 */ /* 0x000fe20000201400 */
[----:B------:R-:W-:Y:S01]  /*1cb90*/  VIADD R152, R3, 0x11 ;  /* 0x0000001103987836 */ /* 0x000fe20000000000 */
[----:B------:R-:W-:Y:S04]  /*1cba0*/  HMMA.16816.F32 R64, R148, R70, R64 ;  /* 0x000000469440723c */ /* 0x000fe80000001840 */
[----:B------:R-:W-:Y:S01]  /*1cbb0*/  I2FP.F32.S32 R144, R145 ;  /* 0x0000009100907245 */ /* 0x000fe20000201400 */
[----:B------:R-:W-:Y:S01]  /*1cbc0*/  FFMA.FTZ R17, R153, UR18, R17 ;  /* 0x0000001299117c23 */ /* 0x000fe20008010011 */
[----:B------:R-:W-:Y:S01]  /*1cbd0*/  FMNMX.FTZ R145, R4, R72, !PT ;  /* 0x0000004804917209 */ /* 0x000fe20007810000 */
[----:B------:R-:W-:Y:S01]  /*1cbe0*/  VIADD R68, R3, 0x30 ;  /* 0x0000003003447836 */ /* 0x000fe20000000000 */
[----:B------:R-:W-:Y:S03]  /*1cbf0*/  I2FP.F32.S32 R152, R152 ;  /* 0x0000009800987245 */ /* 0x000fe60000201400 */
[----:B------:R-:W-:Y:S01]  /*1cc00*/  FMNMX.FTZ R69, R5, R145, !PT ;  /* 0x0000009105457209 */ /* 0x000fe20007810000 */
[C---:B------:R-:W-:Y:S01]  /*1cc10*/  FFMA.FTZ R33, R75.reuse, UR18, R33 ;  /* 0x000000124b217c23 */ /* 0x040fe20008010021 */
[----:B------:R-:W-:Y:S01]  /*1cc20*/  I2FP.F32.S32 R68, R68 ;  /* 0x0000004400447245 */ /* 0x000fe20000201400 */
[----:B------:R-:W-:Y:S01]  /*1cc30*/  FFMA.FTZ R21, R152, UR18, R21 ;  /* 0x0000001298157c23 */ /* 0x000fe20008010015 */
[----:B------:R-:W-:Y:S01]  /*1cc40*/  FMNMX.FTZ R69, R16, R69, !PT ;  /* 0x0000004510457209 */ /* 0x000fe20007810000 */
[----:B------:R-:W-:Y:S01]  /*1cc50*/  FFMA.FTZ R29, R75, UR18, R29 ;  /* 0x000000124b1d7c23 */ /* 0x000fe2000801001d */
[----:B------:R-:W-:Y:S01]  /*1cc60*/  IADD3 R70, R3, 0x38, RZ ;  /* 0x0000003803467810 */ /* 0x000fe20007ffe0ff */
[C---:B------:R-:W-:Y:S01]  /*1cc70*/  FFMA.FTZ R52, R68.reuse, UR18, R52 ;  /* 0x0000001244347c23 */ /* 0x040fe20008010034 */
[----:B------:R-:W-:Y:S01]  /*1cc80*/  FMNMX.FTZ R69, R17, R69, !PT ;  /* 0x0000004511457209 */ /* 0x000fe20007810000 */
[----:B------:R-:W-:Y:S01]  /*1cc90*/  FFMA.FTZ R54, R68, UR18, R54 ;  /* 0x0000001244367c23 */ /* 0x000fe20008010036 */
[----:B------:R-:W-:Y:S01]  /*1cca0*/  FMNMX.FTZ R71, R10, R2, !PT ;  /* 0x000000020a477209 */ /* 0x000fe20007810000 */
[----:B------:R-:W-:Y:S01]  /*1ccb0*/  FFMA.FTZ R56, R68, UR18, R56 ;  /* 0x0000001244387c23 */ /* 0x000fe20008010038 */
[----:B------:R-:W-:Y:S01]  /*1ccc0*/  FMNMX.FTZ R69, R20, R69, !PT ;  /* 0x0000004514457209 */ /* 0x000fe20007810000 */
[----:B------:R-:W-:Y:S01]  /*1ccd0*/  FFMA.FTZ R58, R68, UR18, R58 ;  /* 0x00000012443a7c23 */ /* 0x000fe2000801003a */
[----:B------:R-:W-:Y:S01]  /*1cce0*/  I2FP.F32.S32 R70, R70 ;  /* 0x0000004600467245 */ /* 0x000fe20000201400 */
[----:B------:R-:W-:Y:S01]  /*1ccf0*/  FFMA.FTZ R31, R75, UR18, R31 ;  /* 0x000000124b1f7c23 */ /* 0x000fe2000801001f */
[----:B------:R-:W-:Y:S01]  /*1cd00*/  FMNMX.FTZ R69, R21, R69, !PT ;  /* 0x0000004515457209 */ /* 0x000fe20007810000 */
[----:B------:R-:W-:Y:S01]  /*1cd10*/  FFMA.FTZ R35, R75, UR18, R35 ;  /* 0x000000124b237c23 */ /* 0x000fe20008010023 */
[C---:B------:R-:W-:Y:S02]  /*1cd20*/  VIADD R75, R3.reuse, 0x28 ;  /* 0x00000028034b7836 */ /* 0x040fe40000000000 */
[----:B------:R-:W-:Y:S01]  /*1cd30*/  FFMA.FTZ R36, R74, UR18, R36 ;  /* 0x000000124a247c23 */ /* 0x000fe20008010024 */
[----:B------:R-:W-:Y:S01]  /*1cd40*/  FMNMX.FTZ R68, R32, R69, !PT ;  /* 0x0000004520447209 */ /* 0x000fe20007810000 */
[----:B------:R-:W-:Y:S01]  /*1cd50*/  FFMA.FTZ R37, R144, UR18, R37 ;  /* 0x0000001290257c23 */ /* 0x000fe20008010025 */
[----:B------:R-:W-:Y:S01]  /*1cd60*/  FFMA.FTZ R38, R74, UR18, R38 ;  /* 0x000000124a267c23 */ /* 0x000fe20008010026 */
[----:B------:R-:W-:Y:S01]  /*1cd70*/  I2FP.F32.S32 R75, R75 ;  /* 0x0000004b004b7245 */ /* 0x000fe20000201400 */
[----:B------:R-:W-:Y:S01]  /*1cd80*/  FFMA.FTZ R39, R144, UR18, R39 ;  /* 0x0000001290277c23 */ /* 0x000fe20008010027 */
[C---:B------:R-:W-:Y:S01]  /*1cd90*/  FFMA.FTZ R40, R74.reuse, UR18, R40 ;  /* 0x000000124a287c23 */ /* 0x040fe20008010028 */
[----:B------:R-:W-:Y:S01]  /*1cda0*/  FFMA.FTZ R42, R74, UR18, R42 ;  /* 0x000000124a2a7c23 */ /* 0x000fe2000801002a */
[C---:B------:R-:W-:Y:S01]  /*1cdb0*/  IADD3 R74, R3.reuse, 0x29, RZ ;  /* 0x00000029034a7810 */ /* 0x040fe20007ffe0ff */
[C---:B------:R-:W-:Y:S01]  /*1cdc0*/  FFMA.FTZ R41, R144.reuse, UR18, R41 ;  /* 0x0000001290297c23 */ /* 0x040fe20008010029 */
[----:B------:R-:W-:Y:S01]  /*1cdd0*/  FFMA.FTZ R43, R144, UR18, R43 ;  /* 0x00000012902b7c23 */ /* 0x000fe2000801002b */
[C---:B------:R-:W-:Y:S01]  /*1cde0*/  VIADD R144, R3.reuse, 0x31 ;  /* 0x0000003103907836 */ /* 0x040fe20000000000 */
[----:B------:R-:W-:Y:S01]  /*1cdf0*/  I2FP.F32.S32 R74, R74 ;  /* 0x0000004a004a7245 */ /* 0x000fe20000201400 */
[----:B------:R-:W-:Y:S01]  /*1ce00*/  VIADD R69, R3, 0x39 ;  /* 0x0000003903457836 */ /* 0x000fe20000000000 */
[----:B------:R-:W-:Y:S01]  /*1ce10*/  FMNMX.FTZ R3, R33, R68, !PT ;  /* 0x0000004421037209 */ /* 0x000fe20007810000 */
[----:B------:R-:W-:Y:S01]  /*1ce20*/  FFMA.FTZ R48, R75, UR18, R48 ;  /* 0x000000124b307c23 */ /* 0x000fe20008010030 */
[----:B------:R-:W-:Y:S01]  /*1ce30*/  I2FP.F32.S32 R144, R144 ;  /* 0x0000009000907245 */ /* 0x000fe20000201400 */
        /* <DEDUP_REMOVED lines=24> */
[----:B------:R-:W-:Y:S01]  /*1cfc0*/  IMAD.WIDE.U32 R156, R155, -0x2daee0ad, RZ ;  /* 0xd2511f539b9c7825 */ /* 0x000fe200078e00ff */
[----:B------:R-:W-:Y:S02]  /*1cfd0*/  FMNMX.FTZ R145, R52, R145, !PT ;  /* 0x0000009134917209 */ /* 0x000fe40007810000 */
[----:B------:R-:W-:Y:S01]  /*1cfe0*/  FMNMX.FTZ R3, R14, R3, !PT ;  /* 0x000000030e037209 */ /* 0x000fe20007810000 */
[C---:B------:R-:W-:Y:S01]  /*1cff0*/  FFMA.FTZ R23, R152.reuse, UR18, R23 ;  /* 0x0000001298177c23 */ /* 0x040fe20008010017 */
        /* <DEDUP_REMOVED lines=8> */
[----:B------:R-:W-:Y:S02]  /*1d080*/  FMNMX.FTZ R68, R22, R75, !PT ;  /* 0x0000004b16447209 */ /* 0x000fe40007810000 */
[----:B------:R-:W-:Y:S02]  /*1d090*/  FMNMX.FTZ R3, R24, R71, !PT ;  /* 0x0000004718037209 */ /* 0x000fe40007810000 */
[----:B------:R-:W-:Y:S02]  /*1d0a0*/  FMNMX.FTZ R145, R64, R145, !PT ;  /* 0x0000009140917209 */ /* 0x000fe40007810000 */
[----:B------:R-:W-:Y:S02]  /*1d0b0*/  LOP3.LUT R159, R157, UR37, R196, 0x96, !PT ;  /* 0x000000259d9f7c12 */ /* 0x000fe4000f8e96c4 */
[----:B------:R-:W-:Y:S02]  /*1d0c0*/  LOP3.LUT R170, R161, UR17, R156, 0x96, !PT ;  /* 0x00000011a1aa7c12 */ /* 0x000fe4000f8e969c */
[----:B------:R-:W-:Y:S02]  /*1d0d0*/  FMNMX.FTZ R156, R26, R74, !PT ;  /* 0x0000004a1a9c7209 */ /* 0x000fe40007810000 */
[----:B------:R-:W-:Y:S02]  /*1d0e0*/  FMNMX.FTZ R158, R23, R68, !PT ;  /* 0x00000044179e7209 */ /* 0x000fe40007810000 */
[----:B------:R-:W-:Y:S02]  /*1d0f0*/  FMNMX.FTZ R157, R25, R3, !PT ;  /* 0x00000003199d7209 */ /* 0x000fe40007810000 */
[----:B------:R-:W-:Y:S01]  /*1d100*/  FMNMX.FTZ R145, R65, R145, !PT ;  /* 0x0000009141917209 */ /* 0x000fe20007810000 */
[----:B------:R-:W-:Y:S06]  /*1d110*/  @P1 BRA `(.L_x_1263) ;  /* 0xffffffe800701947 */ /* 0x000fec000383ffff */
.L_x_1262:
[----:B------:R-:W-:Y:S01]  /*1d120*/  FMNMX.FTZ R68, R27, R156, !PT ;  /* 0x0000009c1b447209 */ /* 0x000fe20007810000 */
[----:B------:R2:W3:Y:S01]  /*1d130*/  LDL.S16 R195, [R1+0x78] ;  /* 0x0000780001c37983 */ /* 0x0004e20000100600 */
[----:B------:R-:W-:Y:S01]  /*1d140*/  FMNMX.FTZ R3, R34, R158, !PT ;  /* 0x0000009e22037209 */ /* 0x000fe20007810000 */
[----:B------:R-:W-:Y:S01]  /*1d150*/  IMAD.MOV.U32 R158, RZ, RZ, R205 ;  /* 0x000000ffff9e7224 */ /* 0x000fe200078e00cd */
[----:B------:R-:W-:Y:S01]  /*1d160*/  FMNMX.FTZ R71, R28, R157, !PT ;  /* 0x0000009d1c477209 */ /* 0x000fe20007810000 */
[----:B------:R2:W4:Y:S01]  /*1d170*/  LDL.S16 R175, [R1+0x74] ;  /* 0x0000740001af7983 */ /* 0x0005220000100600 */
[----:B------:R-:W-:Y:S01]  /*1d180*/  FMNMX.FTZ R68, R30, R68, !PT ;  /* 0x000000441e447209 */ /* 0x000fe20007810000 */
[----:B------:R-:W-:Y:S01]  /*1d190*/  FFMA.FTZ R63, R69, UR18, R63 ;  /* 0x00000012453f7c23 */ /* 0x000fe2000801003f */
[----:B------:R-:W-:Y:S01]  /*1d1a0*/  FMNMX.FTZ R3, R35, R3, !PT ;  /* 0x0000000323037209 */ /* 0x000fe20007810000 */
[----:B-1----:R-:W1:Y:S01]  /*1d1b0*/  SHFL.BFLY PT, R74, R145, 0x2, 0x1f ;  /* 0x0c401f00914a7f89 */ /* 0x002e6200000e0000 */
[----:B------:R-:W-:Y:S01]  /*1d1c0*/  FMNMX.FTZ R71, R29, R71, !PT ;  /* 0x000000471d477209 */ /* 0x000fe20007810000 */
[----:B------:R-:W-:Y:S01]  /*1d1d0*/  FFMA.FTZ R59, R144, UR18, R59 ;  /* 0x00000012903b7c23 */ /* 0x000fe2000801003b */
[----:B------:R-:W-:Y:S05]  /*1d1e0*/  FMNMX.FTZ R68, R31, R68, !PT ;  /* 0x000000441f447209 */ /* 0x000fea0007810000 */
[----:B------:R-:W-:Y:S01]  /*1d1f0*/  STL [R1+0x16c], R176 ;  /* 0x00016cb001007387 */ /* 0x000fe20000100800 */
[----:B------:R-:W-:Y:S01]  /*1d200*/  FMNMX.FTZ R3, R38, R3, !PT ;  /* 0x0000000326037209 */ /* 0x000fe20007810000 */
[----:B------:R-:W-:Y:S01]  /*1d210*/  IMAD.WIDE.U32 R152, R171, -0x2daee0ad, RZ ;  /* 0xd2511f53ab987825 */ /* 0x000fe200078e00ff */
[----:B------:R-:W-:Y:S01]  /*1d220*/  FMNMX.FTZ R71, R40, R71, !PT ;  /* 0x0000004728477209 */ /* 0x000fe20007810000 */
[----:B------:R-:W-:Y:S01]  /*1d230*/  UIADD3 UR31, UR32, 0x1715609d, URZ ;  /* 0x1715609d201f7890 */ /* 0x000fe2000fffe03f */
[----:B------:R-:W-:Y:S01]  /*1d240*/  FMNMX.FTZ R68, R42, R68, !PT ;  /* 0x000000442a447209 */ /* 0x000fe20007810000 */
[----:B------:R-:W-:Y:S01]  /*1d250*/  UIADD3 UR25, UR33, 0x646e171e, URZ ;  /* 0x646e171e21197890 */ /* 0x000fe2000fffe03f */
        /* <DEDUP_REMOVED lines=13> */
[----:B------:R-:W-:Y:S01]  /*1d330*/  UIADD3 UR30, UR33, -0x56f99767, URZ ;  /* 0xa9066899211e7890 */ /* 0x000fe2000fffe03f */
[----:B-1----:R-:W-:Y:S01]  /*1d340*/  FMNMX.FTZ R3, R145, R74, !PT ;  /* 0x0000004a91037209 */ /* 0x002fe20007810000 */
[----:B------:R-:W-:Y:S01]  /*1d350*/  UIADD3 UR34, UR33, -0x126145ec, URZ ;  /* 0xed9eba1421227890 */ /* 0x000fe2000fffe03f */
[----:B------:R-:W-:Y:S01]  /*1d360*/  FMNMX.FTZ R70, R47, R68, !PT ;  /* 0x000000442f467209 */ /* 0x000fe20007810000 */
[----:B------:R-:W-:Y:S01]  /*1d370*/  UIADD3 UR22, UR32, -0x4ab325aa, URZ ;  /* 0xb54cda5620167890 */ /* 0x000fe2000fffe03f */
[----:B------:R-:W-:Y:S01]  /*1d380*/  FMNMX.FTZ R69, R51, R69, !PT ;  /* 0x0000004533457209 */ /* 0x000fe20007810000 */
[----:B------:R-:W1:Y:S01]  /*1d390*/  SHFL.BFLY PT, R145, R3, 0x1, 0x1f ;  /* 0x0c201f0003917f89 */ /* 0x000e6200000e0000 */
[----:B------:R-:W-:Y:S01]  /*1d3a0*/  FMNMX.FTZ R68, R56, R71, !PT ;  /* 0x0000004738447209 */ /* 0x000fe20007810000 */
[----:B------:R-:W-:Y:S01]  /*1d3b0*/  UIADD3 UR40, UR40, 0x1, URZ ;  /* 0x0000000128287890 */ /* 0x000fe2000fffe03f */
[----:B------:R-:W-:Y:S02]  /*1d3c0*/  FMNMX.FTZ R71, R58, R70, !PT ;  /* 0x000000463a477209 */ /* 0x000fe40007810000 */
[----:B------:R-:W-:Y:S01]  /*1d3d0*/  FMNMX.FTZ R69, R54, R69, !PT ;  /* 0x0000004536457209 */ /* 0x000fe20007810000 */
[----:B------:R-:W-:Y:S01]  /*1d3e0*/  ULOP3.LUT UR40, UR40, UR33, URZ, 0x3c, !UPT ;  /* 0x0000002128287292 */ /* 0x000fe2000f8e3c3f */
[----:B------:R-:W-:Y:S02]  /*1d3f0*/  FMNMX.FTZ R70, R57, R68, !PT ;  /* 0x0000004439467209 */ /* 0x000fe40007810000 */
[----:B------:R-:W-:Y:S02]  /*1d400*/  FMNMX.FTZ R71, R59, R71, !PT ;  /* 0x000000473b477209 */ /* 0x000fe40007810000 */
[----:B------:R-:W-:Y:S01]  /*1d410*/  FMNMX.FTZ R74, R55, R69, !PT ;  /* 0x00000045374a7209 */ /* 0x000fe20007810000 */
[----:B------:R-:W-:Y:S01]  /*1d420*/  IMAD.WIDE.U32 R68, R159, -0x326172a9, RZ ;  /* 0xcd9e8d579f447825 */ /* 0x000fe200078e00ff */
[----:B------:R-:W-:Y:S02]  /*1d430*/  FMNMX.FTZ R70, R60, R70, !PT ;  /* 0x000000463c467209 */ /* 0x000fe40007810000 */
[----:B------:R-:W-:Y:S01]  /*1d440*/  FMNMX.FTZ R71, R62, R71, !PT ;  /* 0x000000473e477209 */ /* 0x000fe20007810000 */
[----:B------:R-:W-:Y:S01]  /*1d450*/  IMAD.MOV.U32 R159, RZ, RZ, R204 ;  /* 0x000000ffff9f7224 */ /* 0x000fe200078e00cc */
[----:B------:R-:W-:Y:S02]  /*1d460*/  LOP3.LUT R140, R69, UR36, R168, 0x96, !PT ;  /* 0x00000024458c7c12 */ /* 0x000fe4000f8e96a8 */
[----:B------:R-:W-:Y:S02]  /*1d470*/  FMNMX.FTZ R143, R61, R70, !PT ;  /* 0x000000463d8f7209 */ /* 0x000fe40007810000 */
[----:B------:R-:W-:Y:S01]  /*1d480*/  FMNMX.FTZ R69, R63, R71, !PT ;  /* 0x000000473f457209 */ /* 0x000fe20007810000 */
[----:B------:R-:W-:Y:S01]  /*1d490*/  IMAD.WIDE.U32 R70, R172, -0x2daee0ad, RZ ;  /* 0xd2511f53ac467825 */ /* 0x000fe200078e00ff */
[----:B------:R-:W-:Y:S01]  /*1d4a0*/  FMNMX.FTZ R142, R66, R74, !PT ;  /* 0x0000004a428e7209 */ /* 0x000fe20007810000 */
[----:B------:R-:W2:Y:S01]  /*1d4b0*/  SHFL.BFLY PT, R146, R143, 0x2, 0x1f ;  /* 0x0c401f008f927f89 */ /* 0x000ea200000e0000 */
[----:B------:R-:W-:Y:S01]  /*1d4c0*/  LOP3.LUT R191, R191, 0xfdffffff, RZ, 0xc0, !PT ;  /* 0xfdffffffbfbf7812 */ /* 0x000fe200078ec0ff */
[----:B------:R-:W-:Y:S01]  /*1d4d0*/  IMAD.WIDE.U32 R74, R170, -0x326172a9, RZ ;  /* 0xcd9e8d57aa4a7825 */ /* 0x000fe200078e00ff */
[----:B------:R-:W-:Y:S05]  /*1d4e0*/  FMNMX.FTZ R142, R67, R142, !PT ;  /* 0x0000008e438e7209 */ /* 0x000fea0007810000 */
[----:B------:R-:W2:Y:S01]  /*1d4f0*/  SHFL.BFLY PT, R147, R69, 0x2, 0x1f ;  /* 0x0c401f0045937f89 */ /* 0x000ea200000e0000 */
[----:B------:R-:W-:Y:S01]  /*1d500*/  LOP3.LUT R150, R153, UR30, R70, 0x96, !PT ;  /* 0x0000001e99967c12 */ /* 0x000fe2000f8e9646 */
[----:B------:R-:W-:Y:S01]  /*1d510*/  IMAD.WIDE.U32 R140, R140, -0x2daee0ad, RZ ;  /* 0xd2511f538c8c7825 */ /* 0x000fe200078e00ff */
[----:B------:R-:W-:Y:S05]  /*1d520*/  LOP3.LUT R70, R71, UR34, R164, 0x96, !PT ;  /* 0x0000002247467c12 */ /* 0x000fea000f8e96a4 */
[----:B------:R-:W2:Y:S01]  /*1d530*/  SHFL.BFLY PT, R144, R142, 0x2, 0x1f ;  /* 0x0c401f008e907f89 */ /* 0x000ea200000e0000 */
[----:B-1----:R-:W-:Y:S01]  /*1d540*/  FMNMX.FTZ R71, R3, R145, !PT ;  /* 0x0000009103477209 */ /* 0x002fe20007810000 */
[----:B------:R-:W-:Y:S01]  /*1d550*/  IMAD.WIDE.U32 R150, R150, -0x326172a9, RZ ;  /* 0xcd9e8d5796967825 */ /* 0x000fe200078e00ff */
[----:B------:R-:W-:Y:S02]  /*1d560*/  LOP3.LUT R75, R75, UR35, R68, 0x96, !PT ;  /* 0x000000234b4b7c12 */ /* 0x000fe4000f8e9644 */
[C---:B------:R-:W-:Y:S01]  /*1d570*/  FSETP.NEU.FTZ.AND P1, PT, R71.reuse, -INF , PT ;  /* 0xff8000004700780b */ /* 0x040fe20003f3d000 */
[----:B------:R-:W-:Y:S01]  /*1d580*/  FMUL.FTZ R3, R71, UR4 ;  /* 0x0000000447037c20 */ /* 0x000fe20008410000 */
[----:B------:R-:W-:Y:S01]  /*1d590*/  LOP3.LUT R68, R141, UR34, R160, 0x96, !PT ;  /* 0x000000228d447c12 */ /* 0x000fe2000f8e96a0 */
[----:B------:R-:W-:Y:S01]  /*1d5a0*/  IMAD.WIDE.U32 R234, R75, -0x2daee0ad, RZ ;  /* 0xd2511f534bea7825 */ /* 0x000fe200078e00ff */
[----:B------:R-:W-:Y:S02]  /*1d5b0*/  IADD3 R164, P2, R158, UR45, RZ ;  /* 0x0000002d9ea47c10 */ /* 0x000fe4000ff5e0ff */
[----:B------:R-:W-:Y:S01]  /*1d5c0*/  FSEL R3, R3, RZ, P1 ;  /* 0x000000ff03037208 */ /* 0x000fe20000800000 */
[----:B------:R-:W-:Y:S01]  /*1d5d0*/  IMAD.WIDE.U32 R154, R68, -0x326172a9, RZ ;  /* 0xcd9e8d57449a7825 */ /* 0x000fe200078e00ff */
[----:B------:R-:W-:Y:S02]  /*1d5e0*/  LOP3.LUT R148, R235, UR30, R140, 0x96, !PT ;  /* 0x0000001eeb947c12 */ /* 0x000fe4000f8e968c */
[----:B------:R-:W-:Y:S01]  /*1d5f0*/  LOP3.LUT R68, R150, 0xff, RZ, 0xc0, !PT ;  /* 0x000000ff96447812 */ /* 0x000fe200078ec0ff */
[--C-:B------:R-:W-:Y:S01]  /*1d600*/  FFMA.FTZ R4, R4, UR4, -R3.reuse ;  /* 0x0000000404047c23 */ /* 0x100fe20008010803 */
[----:B--2---:R-:W-:Y:S01]  /*1d610*/  FMNMX.FTZ R143, R143, R146, !PT ;  /* 0x000000928f8f7209 */ /* 0x004fe20007810000 */
[----:B------:R-:W-:Y:S01]  /*1d620*/  IMAD.WIDE.U32 R172, R70, -0x326172a9, RZ ;  /* 0xcd9e8d5746ac7825 */ /* 0x000fe200078e00ff */
[----:B------:R-:W-:Y:S01]  /*1d630*/  ISETP.LE.U32.AND P4, PT, R68, UR12, PT ;  /* 0x0000000c44007c0c */ /* 0x000fe2000bf83070 */
[----:B------:R1:W-:Y:S01]  /*1d640*/  MUFU.EX2 R174, R4 ;  /* 0x0000000400ae7308 */ /* 0x0003e20000000800 */
[----:B------:R-:W-:Y:S01]  /*1d650*/  FMNMX.FTZ R68, R69, R147, !PT ;  /* 0x0000009345447209 */ /* 0x000fe20007810000 */
[--C-:B------:R-:W-:Y:S01]  /*1d660*/  FFMA.FTZ R235, R52, UR4, -R3.reuse ;  /* 0x0000000434eb7c23 */ /* 0x100fe20008010803 */
[----:B------:R-:W-:Y:S01]  /*1d670*/  LOP3.LUT R140, R151, UR22, R172, 0x96, !PT ;  /* 0x00000016978c7c12 */ /* 0x000fe2000f8e96ac */
[--C-:B------:R-:W-:Y:S01]  /*1d680*/  FFMA.FTZ R199, R20, UR4, -R3.reuse ;  /* 0x0000000414c77c23 */ /* 0x100fe20008010803 */
[----:B------:R-:W-:Y:S01]  /*1d690*/  FMNMX.FTZ R70, R142, R144, !PT ;  /* 0x000000908e467209 */ /* 0x000fe20007810000 */
[----:B------:R-:W2:Y:S01]  /*1d6a0*/  SHFL.BFLY PT, R141, R143, 0x1, 0x1f ;  /* 0x0c201f008f8d7f89 */ /* 0x000ea200000e0000 */
[----:B------:R-:W-:Y:S01]  /*1d6b0*/  LOP3.LUT R69, R140, 0xff, RZ, 0xc0, !PT ;  /* 0x000000ff8c457812 */ /* 0x000fe200078ec0ff */
[--C-:B------:R-:W-:Y:S01]  /*1d6c0*/  FFMA.FTZ R5, R5, UR4, -R3.reuse ;  /* 0x0000000405057c23 */ /* 0x100fe20008010803 */
[----:B------:R-:W-:Y:S05]  /*1d6d0*/  IADD3.X R165, R159, UR44, RZ, P2, !PT ;  /* 0x0000002c9fa57c10 */ /* 0x000fea00097fe4ff */
[----:B------:R-:W2:Y:S01]  /*1d6e0*/  SHFL.BFLY PT, R75, R70, 0x1, 0x1f ;  /* 0x0c201f00464b7f89 */ /* 0x000ea200000e0000 */
[----:B------:R-:W-:Y:S01]  /*1d6f0*/  ISETP.LE.U32.AND P5, PT, R69, UR12, PT ;  /* 0x0000000c45007c0c */ /* 0x000fe2000bfa3070 */
[----:B------:R-:W2:Y:S01]  /*1d700*/  MUFU.EX2 R224, R5 ;  /* 0x0000000500e07308 */ /* 0x000ea20000000800 */
[----:B------:R-:W-:Y:S01]  /*1d710*/  IADD3 R160, P6, R158, UR42, RZ ;  /* 0x0000002a9ea07c10 */ /* 0x000fe2000ffde0ff */
[--C-:B------:R-:W-:Y:S01]  /*1d720*/  FFMA.FTZ R201, R21, UR4, -R3.reuse ;  /* 0x0000000415c97c23 */ /* 0x100fe20008010803 */
[----:B------:R-:W-:Y:S01]  /*1d730*/  LOP3.LUT R219, R155, UR31, R74, 0x96, !PT ;  /* 0x0000001f9bdb7c12 */ /* 0x000fe2000f8e964a */
[--C-:B------:R-:W-:Y:S01]  /*1d740*/  FFMA.FTZ R207, R32, UR4, -R3.reuse ;  /* 0x0000000420cf7c23 */ /* 0x100fe20008010803 */
[----:B-1----:R-:W-:Y:S01]  /*1d750*/  LOP3.LUT R4, R140, 0xffff, RZ, 0xc0, !PT ;  /* 0x0000ffff8c047812 */ /* 0x002fe200078ec0ff */
[--C-:B------:R-:W-:Y:S01]  /*1d760*/  FFMA.FTZ R222, R36, UR4, -R3.reuse ;  /* 0x0000000424de7c23 */ /* 0x100fe20008010803 */
[----:B------:R-:W-:Y:S01]  /*1d770*/  LOP3.LUT R200, R173, UR31, R162, 0x96, !PT ;  /* 0x0000001fadc87c12 */ /* 0x000fe2000f8e96a2 */
[--C-:B------:R-:W-:Y:S01]  /*1d780*/  FFMA.FTZ R233, R53, UR4, -R3.reuse ;  /* 0x0000000435e97c23 */ /* 0x100fe20008010803 */
[----:B------:R-:W-:Y:S01]  /*1d790*/  SHF.R.U32.HI R4, RZ, 0x8, R4 ;  /* 0x00000008ff047819 */ /* 0x000fe20000011604 */
[----:B------:R-:W-:Y:S01]  /*1d7a0*/  IMAD.MOV.U32 R20, RZ, RZ, R196 ;  /* 0x000000ffff147224 */ /* 0x000fe200078e00c4 */
[----:B------:R-:W-:Y:S01]  /*1d7b0*/  SHF.R.U32.HI R74, RZ, 0x18, R150 ;  /* 0x00000018ff4a7819 */ /* 0x000fe20000011696 */
[----:B------:R-:W1:Y:S01]  /*1d7c0*/  SHFL.BFLY PT, R142, R68, 0x1, 0x1f ;  /* 0x0c201f00448e7f89 */ /* 0x000e6200000e0000 */
[----:B------:R-:W-:Y:S01]  /*1d7d0*/  LOP3.LUT R4, R4, 0xffff, RZ, 0xc0, !PT ;  /* 0x0000ffff04047812 */ /* 0x000fe200078ec0ff */
[----:B------:R-:W-:Y:S01]  /*1d7e0*/  IMAD.WIDE.U32 R148, R148, -0x326172a9, RZ ;  /* 0xcd9e8d5794947825 */ /* 0x000fe200078e00ff */
[----:B------:R-:W-:Y:S02]  /*1d7f0*/  IADD3.X R161, R159, UR41, RZ, P6, !PT ;  /* 0x000000299fa17c10 */ /* 0x000fe4000b7fe4ff */
[----:B------:R-:W-:Y:S01]  /*1d800*/  ISETP.LE.U32.AND P2, PT, R4, UR12, PT ;  /* 0x0000000c04007c0c */ /* 0x000fe2000bf43070 */
[--C-:B------:R-:W-:Y:S01]  /*1d810*/  FFMA.FTZ R16, R16, UR4, -R3.reuse ;  /* 0x0000000410107c23 */ /* 0x100fe20008010803 */
[----:B--2---:R-:W-:Y:S01]  /*1d820*/  FMNMX.FTZ R69, R143, R141, !PT ;  /* 0x0000008d8f457209 */ /* 0x004fe20007810000 */
[--C-:B------:R-:W-:Y:S01]  /*1d830*/  FFMA.FTZ R17, R17, UR4, -R3.reuse ;  /* 0x0000000411117c23 */ /* 0x100fe20008010803 */
[----:B------:R-:W-:Y:S01]  /*1d840*/  F2FP.F16.F32.PACK_AB R143, R224, R174 ;  /* 0x000000aee08f723e */ /* 0x000fe200000000ff */
[----:B------:R-:W-:Y:S01]  /*1d850*/  FFMA.FTZ R212, R33, UR4, -R3 ;  /* 0x0000000421d47c23 */ /* 0x000fe20008010803 */
[----:B------:R-:W-:Y:S01]  /*1d860*/  FMNMX.FTZ R70, R70, R75, !PT ;  /* 0x0000004b46467209 */ /* 0x000fe20007810000 */
[----:B------:R-:W-:Y:S01]  /*1d870*/  IMAD.MOV.U32 R33, RZ, RZ, R203 ;  /* 0x000000ffff217224 */ /* 0x000fe200078e00cb */
[----:B------:R-:W-:Y:S01]  /*1d880*/  PRMT R75, R143, 0x7632, R75 ;  /* 0x000076328f4b7816 */ /* 0x000fe2000000004b */
[----:B------:R-:W-:Y:S01]  /*1d890*/  FMUL.FTZ R5, R69, UR4 ;  /* 0x0000000445057c20 */ /* 0x000fe20008410000 */
[----:B------:R-:W-:Y:S01]  /*1d8a0*/  IADD3 R162, P6, R158, UR19, RZ ;  /* 0x000000139ea27c10 */ /* 0x000fe2000ffde0ff */
[----:B------:R-:W-:Y:S01]  /*1d8b0*/  FFMA.FTZ R223, R37, UR4, -R3 ;  /* 0x0000000425df7c23 */ /* 0x000fe20008010803 */
[----:B------:R-:W-:Y:S01]  /*1d8c0*/  PRMT R146, R143, 0x5410, R75 ;  /* 0x000054108f927816 */ /* 0x000fe2000000004b */
[----:B------:R-:W-:Y:S01]  /*1d8d0*/  IMAD.MOV.U32 R37, RZ, RZ, R209 ;  /* 0x000000ffff257224 */ /* 0x000fe200078e00d1 */
[----:B------:R-:W-:Y:S01]  /*1d8e0*/  ISETP.LE.U32.AND P1, PT, R74, UR12, PT ;  /* 0x0000000c4a007c0c */ /* 0x000fe2000bf23070 */
[--C-:B------:R-:W-:Y:S01]  /*1d8f0*/  FFMA.FTZ R229, R48, UR4, -R3.reuse ;  /* 0x0000000430e57c23 */ /* 0x100fe20008010803 */
[----:B------:R-:W-:Y:S01]  /*1d900*/  SHF.R.U32.HI R74, RZ, 0x18, R140 ;  /* 0x00000018ff4a7819 */ /* 0x000fe2000001168c */
[----:B------:R-:W-:Y:S01]  /*1d910*/  IMAD.MOV.U32 R48, RZ, RZ, R210 ;  /* 0x000000ffff307224 */ /* 0x000fe200078e00d2 */
[----:B------:R-:W-:Y:S01]  /*1d920*/  IADD3.X R163, R159, UR46, RZ, P6, !PT ;  /* 0x0000002e9fa37c10 */ /* 0x000fe2000b7fe4ff */
[--C-:B------:R-:W-:Y:S01]  /*1d930*/  FFMA.FTZ R232, R49, UR4, -R3.reuse ;  /* 0x0000000431e87c23 */ /* 0x100fe20008010803 */
[----:B------:R-:W-:Y:S01]  /*1d940*/  IADD3 R156, P6, R160, UR50, RZ ;  /* 0x00000032a09c7c10 */ /* 0x000fe2000ffde0ff */
[--C-:B------:R-:W-:Y:S01]  /*1d950*/  FFMA.FTZ R247, R64, UR4, -R3.reuse ;  /* 0x0000000440f77c23 */ /* 0x100fe20008010803 */
[----:B------:R-:W-:Y:S01]  /*1d960*/  ISETP.LE.U32.AND P3, PT, R74, UR12, PT ;  /* 0x0000000c4a007c0c */ /* 0x000fe2000bf63070 */
[C---:B------:R-:W-:Y:S01]  /*1d970*/  FMUL.FTZ R74, R70.reuse, UR4 ;  /* 0x00000004464a7c20 */ /* 0x040fe20008410000 */
[----:B------:R-:W-:Y:S01]  /*1d980*/  IADD3.X R157, R161, UR43, RZ, P6, !PT ;  /* 0x0000002ba19d7c10 */ /* 0x000fe2000b7fe4ff */
[----:B------:R-:W-:Y:S01]  /*1d990*/  FFMA.FTZ R249, R65, UR4, -R3 ;  /* 0x0000000441f97c23 */ /* 0x000fe20008010803 */
[----:B------:R-:W-:Y:S01]  /*1d9a0*/  FSETP.NEU.FTZ.AND P6, PT, R70, -INF , PT ;  /* 0xff8000004600780b */ /* 0x000fe20003fdd000 */
[----:B------:R-:W-:Y:S01]  /*1d9b0*/  IMAD.MOV.U32 R36, RZ, RZ, R208 ;  /* 0x000000ffff247224 */ /* 0x000fe200078e00d0 */
[----:B------:R-:W-:Y:S01]  /*1d9c0*/  @P0 LOP3.LUT R191, R191, 0x2000000, RZ, 0xfc, !PT ;  /* 0x02000000bfbf0812 */ /* 0x000fe200078efcff */
[----:B------:R-:W-:Y:S01]  /*1d9d0*/  IMAD.MOV.U32 R21, RZ, RZ, R197 ;  /* 0x000000ffff157224 */ /* 0x000fe200078e00c5 */
[----:B------:R-:W-:Y:S01]  /*1d9e0*/  LOP3.LUT R147, R149, UR22, R154, 0x96, !PT ;  /* 0x0000001695937c12 */ /* 0x000fe2000f8e969a */
[----:B------:R-:W-:Y:S01]  /*1d9f0*/  IMAD.MOV.U32 R49, RZ, RZ, R211 ;  /* 0x000000ffff317224 */ /* 0x000fe200078e00d3 */
[----:B------:R-:W-:Y:S01]  /*1da00*/  FSEL R74, R74, RZ, P6 ;  /* 0x000000ff4a4a7208 */ /* 0x000fe20003000000 */
[----:B------:R-:W-:Y:S01]  /*1da10*/  IMAD.MOV.U32 R32, RZ, RZ, R202 ;  /* 0x000000ffff207224 */ /* 0x000fe200078e00ca */
[----:B------:R-:W-:Y:S01]  /*1da20*/  LOP3.LUT R191, R191, 0xdfffffff, RZ, 0xc0, !PT ;  /* 0xdfffffffbfbf7812 */ /* 0x000fe200078ec0ff */
[----:B------:R-:W-:Y:S01]  /*1da30*/  FADD.FTZ R0, -R69, R0 ;  /* 0x0000000045007221 */ /* 0x000fe20000010100 */
[----:B-1----:R-:W-:Y:S01]  /*1da40*/  FMNMX.FTZ R68, R68, R142, !PT ;  /* 0x0000008e44447209 */ /* 0x002fe20007810000 */
[--C-:B------:R-:W-:Y:S01]  /*1da50*/  FFMA.FTZ R237, R55, UR4, -R74.reuse ;  /* 0x0000000437ed7c23 */ /* 0x100fe2000801084a */
[----:B------:R-:W-:Y:S01]  /*1da60*/  LOP3.LUT R4, R147, 0xff, RZ, 0xc0, !PT ;  /* 0x000000ff93047812 */ /* 0x000fe200078ec0ff */
[--C-:B------:R-:W-:Y:S01]  /*1da70*/  FFMA.FTZ R7, R7, UR4, -R74.reuse ;  /* 0x0000000407077c23 */ /* 0x100fe2000801084a */
[----:B------:R-:W-:Y:S01]  /*1da80*/  FSETP.NEU.FTZ.AND P6, PT, R69, -INF , PT ;  /* 0xff8000004500780b */ /* 0x000fe20003fdd000 */
[----:B------:R-:W-:Y:S01]  /*1da90*/  FFMA.FTZ R6, R6, UR4, -R74 ;  /* 0x0000000406067c23 */ /* 0x000fe2000801084a */
[----:B------:R-:W-:Y:S01]  /*1daa0*/  @P4 LOP3.LUT R191, R191, 0x20000000, RZ, 0xfc, !PT ;  /* 0x20000000bfbf4812 */ /* 0x000fe200078efcff */
[----:B------:R-:W-:Y:S01]  /*1dab0*/  MUFU.EX2 R214, R7 ;  /* 0x0000000700d67308 */ /* 0x000fe20000000800 */
[----:B------:R-:W-:Y:S01]  /*1dac0*/  SHF.R.U32.HI R140, RZ, 0x10, R140 ;  /* 0x00000010ff8c7819 */ /* 0x000fe2000001168c */
[--C-:B------:R-:W-:Y:S01]  /*1dad0*/  FFMA.FTZ R18, R18, UR4, -R74.reuse ;  /* 0x0000000412127c23 */ /* 0x100fe2000801084a */
[----:B------:R-:W-:Y:S01]  /*1dae0*/  ISETP.LE.U32.AND P4, PT, R4, UR12, PT ;  /* 0x0000000c04007c0c */ /* 0x000fe2000bf83070 */
[----:B------:R-:W-:Y:S01]  /*1daf0*/  FFMA.FTZ R218, R38, UR4, -R74 ;  /* 0x0000000426da7c23 */ /* 0x000fe2000801084a */
[----:B------:R-:W-:Y:S01]  /*1db00*/  FSEL R5, R5, RZ, P6 ;  /* 0x000000ff05057208 */ /* 0x000fe20003000000 */
[C---:B------:R-:W-:Y:S01]  /*1db10*/  FMUL.FTZ R4, R68.reuse, UR4 ;  /* 0x0000000444047c20 */ /* 0x040fe20008410000 */
[----:B------:R-:W-:Y:S03]  /*1db20*/  FSETP.NEU.FTZ.AND P6, PT, R68, -INF , PT ;  /* 0xff8000004400780b */ /* 0x000fe60003fdd000 */
[----:B------:R-:W1:Y:S01]  /*1db30*/  MUFU.EX2 R6, R6 ;  /* 0x0000000600067308 */ /* 0x000e620000000800 */
[----:B------:R-:W-:Y:S01]  /*1db40*/  LOP3.LUT R140, R140, 0xff, RZ, 0xc0, !PT ;  /* 0x000000ff8c8c7812 */ /* 0x000fe200078ec0ff */
[--C-:B------:R-:W-:Y:S01]  /*1db50*/  FFMA.FTZ R198, R25, UR4, -R5.reuse ;  /* 0x0000000419c67c23 */ /* 0x100fe20008010805 */
[----:B------:R-:W-:Y:S01]  /*1db60*/  FSEL R4, R4, RZ, P6 ;  /* 0x000000ff04047208 */ /* 0x000fe20003000000 */
[--C-:B------:R-:W-:Y:S01]  /*1db70*/  FFMA.FTZ R8, R8, UR4, -R5.reuse ;  /* 0x0000000408087c23 */ /* 0x100fe20008010805 */
[----:B------:R-:W-:Y:S01]  /*1db80*/  ISETP.LE.U32.AND P6, PT, R140, UR12, PT ;  /* 0x0000000c8c007c0c */ /* 0x000fe2000bfc3070 */
[--C-:B------:R-:W-:Y:S01]  /*1db90*/  FFMA.FTZ R9, R9, UR4, -R5.reuse ;  /* 0x0000000409097c23 */ /* 0x100fe20008010805 */
[----:B------:R-:W-:Y:S01]  /*1dba0*/  LOP3.LUT R140, R147, 0xffff, RZ, 0xc0, !PT ;  /* 0x0000ffff938c7812 */ /* 0x000fe200078ec0ff */
[----:B------:R-:W-:Y:S01]  /*1dbb0*/  FMUL.FTZ R0, R0, UR4 ;  /* 0x0000000400007c20 */ /* 0x000fe20008410000 */
[----:B------:R-:W-:Y:S01]  /*1dbc0*/  FFMA.FTZ R176, R63, UR4, -R4 ;  /* 0x000000043fb07c23 */ /* 0x000fe20008010804 */
[----:B------:R-:W-:Y:S01]  /*1dbd0*/  MUFU.EX2 R213, R9 ;  /* 0x0000000900d57308 */ /* 0x000fe20000000800 */
[----:B------:R-:W-:Y:S01]  /*1dbe0*/  SHF.R.U32.HI R140, RZ, 0x8, R140 ;  /* 0x00000008ff8c7819 */ /* 0x000fe2000001168c */
[--C-:B------:R-:W-:Y:S01]  /*1dbf0*/  FFMA.FTZ R170, R12, UR4, -R5.reuse ;  /* 0x000000040caa7c23 */ /* 0x100fe20008010805 */
[--C-:B------:R-:W-:Y:S01]  /*1dc00*/  FFMA.FTZ R173, R13, UR4, -R5.reuse ;  /* 0x000000040dad7c23 */ /* 0x100fe20008010805 */
[--C-:B------:R-:W-:Y:S01]  /*1dc10*/  FFMA.FTZ R197, R24, UR4, -R5.reuse ;  /* 0x0000000418c57c23 */ /* 0x100fe20008010805 */
[----:B------:R-:W-:Y:S01]  /*1dc20*/  LOP3.LUT R140, R140, 0xffff, RZ, 0xc0, !PT ;  /* 0x0000ffff8c8c7812 */ /* 0x000fe200078ec0ff */
[--C-:B------:R-:W-:Y:S01]  /*1dc30*/  FFMA.FTZ R206, R28, UR4, -R5.reuse ;  /* 0x000000041cce7c23 */ /* 0x100fe20008010805 */
[--C-:B------:R-:W-:Y:S03]  /*1dc40*/  FFMA.FTZ R208, R29, UR4, -R5.reuse ;  /* 0x000000041dd07c23 */ /* 0x100fe60008010805 */
[----:B------:R2:W2:Y:S01]  /*1dc50*/  MUFU.EX2 R3, R0 ;  /* 0x0000000000037308 */ /* 0x0004a20000000800 */
[----:B------:R-:W-:Y:S01]  /*1dc60*/  ISETP.LE.U32.AND P0, PT, R140, UR12, PT ;  /* 0x0000000c8c007c0c */ /* 0x000fe2000bf03070 */
[--C-:B------:R-:W-:Y:S01]  /*1dc70*/  FFMA.FTZ R216, R40, UR4, -R5.reuse ;  /* 0x0000000428d87c23 */ /* 0x100fe20008010805 */
[----:B-1----:R-:W-:Y:S01]  /*1dc80*/  F2FP.F16.F32.PACK_AB R140, R214, R6 ;  /* 0x00000006d68c723e */ /* 0x002fe200000000ff */
[--C-:B------:R-:W-:Y:S01]  /*1dc90*/  FFMA.FTZ R215, R41, UR4, -R5.reuse ;  /* 0x0000000429d77c23 */ /* 0x100fe20008010805 */
[--C-:B------:R-:W-:Y:S01]  /*1dca0*/  FFMA.FTZ R228, R44, UR4, -R5.reuse ;  /* 0x000000042ce47c23 */ /* 0x100fe20008010805 */
[--C-:B------:R-:W-:Y:S01]  /*1dcb0*/  FFMA.FTZ R227, R45, UR4, -R5.reuse ;  /* 0x000000042de37c23 */ /* 0x100fe20008010805 */
[----:B------:R-:W-:Y:S03]  /*1dcc0*/  PRMT R142, R140, 0x7632, R142 ;  /* 0x000076328c8e7816 */ /* 0x000fe6000000008e */
[----:B------:R-:W1:Y:S01]  /*1dcd0*/  MUFU.EX2 R8, R8 ;  /* 0x0000000800087308 */ /* 0x000e620000000800 */
        /* <DEDUP_REMOVED lines=8> */
[----:B--2---:R-:W-:Y:S01]  /*1dd60*/  SHF.R.U32.HI R0, RZ, 0x18, R147 ;  /* 0x00000018ff007819 */ /* 0x004fe20000011693 */
[----:B------:R-:W-:Y:S01]  /*1dd70*/  FFMA.FTZ R244, R59, UR4, -R4 ;  /* 0x000000043bf47c23 */ /* 0x000fe20008010804 */
[C---:B------:R-:W-:Y:S01]  /*1dd80*/  FMUL.FTZ R56, R3.reuse, R80 ;  /* 0x0000005003387220 */ /* 0x040fe20000410000 */
[C---:B------:R-:W-:Y:S01]  /*1dd90*/  FMUL.FTZ R57, R3.reuse, R81 ;  /* 0x0000005103397220 */ /* 0x040fe20000410000 */
[C---:B------:R-:W-:Y:S01]  /*1dda0*/  FMUL.FTZ R41, R3.reuse, R89 ;  /* 0x0000005903297220 */ /* 0x040fe20000410000 */
[C---:B------:R-:W-:Y:S01]  /*1ddb0*/  FMUL.FTZ R45, R3.reuse, R85 ;  /* 0x00000055032d7220 */ /* 0x040fe20000410000 */
[C---:B------:R-:W-:Y:S01]  /*1ddc0*/  FMUL.FTZ R40, R3.reuse, R88 ;  /* 0x0000005803287220 */ /* 0x040fe20000410000 */
[----:B------:R-:W-:Y:S01]  /*1ddd0*/  FMUL.FTZ R61, R3, R77 ;  /* 0x0000004d033d7220 */ /* 0x000fe20000410000 */
[----:B-1----:R-:W-:Y:S01]  /*1dde0*/  F2FP.F16.F32.PACK_AB R141, R213, R8 ;  /* 0x00000008d58d723e */ /* 0x002fe200000000ff */
[----:B------:R-:W-:Y:S01]  /*1ddf0*/  MUFU.EX2 R88, R18 ;  /* 0x0000001200587308 */ /* 0x000fe20000000800 */
[C---:B------:R-:W-:Y:S01]  /*1de00*/  FMUL.FTZ R60, R3.reuse, R76 ;  /* 0x0000004c033c7220 */ /* 0x040fe20000410000 */
[----:B------:R-:W-:Y:S01]  /*1de10*/  FMUL.FTZ R9, R3, R109 ;  /* 0x0000006d03097220 */ /* 0x000fe20000410000 */
[----:B------:R-:W-:Y:S01]  /*1de20*/  PRMT R144, R141, 0x7632, R144 ;  /* 0x000076328d907816 */ /* 0x000fe20000000090 */
        /* <DEDUP_REMOVED lines=20> */
[----:B------:R-:W-:Y:S01]  /*1df70*/  MUFU.EX2 R85, R16 ;  /* 0x0000001000557308 */ /* 0x000fe20000000800 */
[----:B------:R-:W-:Y:S02]  /*1df80*/  IMAD.MOV.U32 R22, RZ, RZ, R48 ;  /* 0x000000ffff167224 */ /* 0x000fe400078e0030 */
[C---:B------:R-:W-:Y:S01]  /*1df90*/  FMUL.FTZ R12, R3.reuse, R104 ;  /* 0x00000068030c7220 */ /* 0x040fe20000410000 */
[C---:B------:R-:W-:Y:S01]  /*1dfa0*/  FMUL.FTZ R13, R3.reuse, R105 ;  /* 0x00000069030d7220 */ /* 0x040fe20000410000 */
[C---:B------:R-:W-:Y:S01]  /*1dfb0*/  FMUL.FTZ R24, R3.reuse, R96 ;  /* 0x0000006003187220 */ /* 0x040fe20000410000 */
[C---:B------:R-:W-:Y:S01]  /*1dfc0*/  FMUL.FTZ R25, R3.reuse, R97 ;  /* 0x0000006103197220 */ /* 0x040fe20000410000 */
[C---:B------:R-:W-:Y:S01]  /*1dfd0*/  FMUL.FTZ R28, R3.reuse, R92 ;  /* 0x0000005c031c7220 */ /* 0x040fe20000410000 */
[C---:B------:R-:W-:Y:S02]  /*1dfe0*/  FMUL.FTZ R29, R3.reuse, R93 ;  /* 0x0000005d031d7220 */ /* 0x040fe40000410000 */
[----:B------:R-:W-:Y:S01]  /*1dff0*/  MUFU.EX2 R74, R10 ;  /* 0x0000000a004a7308 */ /* 0x000fe20000000800 */
[----:B------:R-:W-:Y:S01]  /*1e000*/  FMUL.FTZ R44, R3, R84 ;  /* 0x00000054032c7220 */ /* 0x000fe20000410000 */
[----:B------:R-:W-:Y:S02]  /*1e010*/  IMAD.MOV.U32 R51, RZ, RZ, R37 ;  /* 0x000000ffff337224 */ /* 0x000fe400078e0025 */
[----:B------:R-:W-:Y:S02]  /*1e020*/  IMAD.MOV.U32 R39, RZ, RZ, R33 ;  /* 0x000000ffff277224 */ /* 0x000fe400078e0021 */
[----:B------:R-:W-:Y:S04]  /*1e030*/  IMAD.MOV.U32 R34, RZ, RZ, R20 ;  /* 0x000000ffff227224 */ /* 0x000fe800078e0014 */
[----:B------:R-:W-:Y:S01]  /*1e040*/  MUFU.EX2 R89, R17 ;  /* 0x0000001100597308 */ /* 0x000fe20000000800 */
[----:B------:R-:W-:Y:S02]  /*1e050*/  IMAD.MOV.U32 R35, RZ, RZ, R21 ;  /* 0x000000ffff237224 */ /* 0x000fe400078e0015 */
[----:B------:R-:W-:Y:S02]  /*1e060*/  IMAD.MOV.U32 R23, RZ, RZ, R49 ;  /* 0x000000ffff177224 */ /* 0x000fe400078e0031 */
[----:B------:R-:W-:Y:S02]  /*1e070*/  IMAD.MOV.U32 R50, RZ, RZ, R36 ;  /* 0x000000ffff327224 */ /* 0x000fe400078e0024 */
[----:B------:R-:W-:Y:S03]  /*1e080*/  IMAD.MOV.U32 R38, RZ, RZ, R32 ;  /* 0x000000ffff267224 */ /* 0x000fe600078e0020 */
        /* <DEDUP_REMOVED lines=8> */
[----:B------:R-:W-:Y:S06]  /*1e110*/  IMAD.MOV.U32 R97, RZ, RZ, R23 ;  /* 0x000000ffff617224 */ /* 0x000fec00078e0017 */
[----:B------:R-:W-:Y:S01]  /*1e120*/  MUFU.EX2 R97, R201 ;  /* 0x000000c900617308 */ /* 0x000fe20000000800 */
[----:B---3--:R-:W-:Y:S02]  /*1e130*/  @!P5 HADD2 R195, -R143.H0_H0, -RZ.H0_H0 ;  /* 0xa00000ff8fc3d230 */ /* 0x008fe40000000900 */
[----:B----4-:R-:W-:Y:S03]  /*1e140*/  @!P2 HADD2 R175, -R75.H0_H0, -RZ.H0_H0 ;  /* 0xa00000ff4bafa230 */ /* 0x010fe60000000900 */
[----:B------:R-:W-:Y:S01]  /*1e150*/  PRMT R153, R195, 0x7610, R153 ;  /* 0x00007610c3997816 */ /* 0x000fe20000000099 */
[----:B------:R1:W-:Y:S01]  /*1e160*/  @!P5 STL.S16 [R1+0x78], R195 ;  /* 0x000078c30100d387 */ /* 0x0003e20000100600 */
[----:B------:R-:W-:Y:S03]  /*1e170*/  PRMT R145, R175, 0x7610, R145 ;  /* 0x00007610af917816 */ /* 0x000fe60000000091 */
[----:B------:R2:W-:Y:S01]  /*1e180*/  @!P2 STL.S16 [R1+0x74], R175 ;  /* 0x000074af0100a387 */ /* 0x0005e20000100600 */
[----:B------:R-:W-:Y:S01]  /*1e190*/  @!P5 PRMT R143, R153, 0x5410, RZ ;  /* 0x00005410998fd816 */ /* 0x000fe200000000ff */
[----:B------:R-:W-:Y:S01]  /*1e1a0*/  FFMA.FTZ R153, R3, R193, R8 ;  /* 0x000000c103997223 */ /* 0x000fe20000010008 */
[----:B------:R-:W-:Y:S01]  /*1e1b0*/  @!P2 PRMT R75, R145, 0x5410, RZ ;  /* 0x00005410914ba816 */ /* 0x000fe200000000ff */
[----:B------:R3:W4:Y:S01]  /*1e1c0*/  LDL.S16 R52, [R1+0x70] ;  /* 0x0000700001347983 */ /* 0x0007220000100600 */
[----:B------:R-:W-:Y:S02]  /*1e1d0*/  ISETP.LE.U32.AND P5, PT, R0, UR12, PT ;  /* 0x0000000c00007c0c */ /* 0x000fe4000bfa3070 */
[----:B------:R-:W-:Y:S01]  /*1e1e0*/  SHF.R.U32.HI R0, RZ, 0x10, R150 ;  /* 0x00000010ff007819 */ /* 0x000fe20000011696 */
[----:B------:R3:W3:Y:S03]  /*1e1f0*/  LDL.S16 R204, [R1+0x6c] ;  /* 0x00006c0001cc7983 */ /* 0x0006e60000100600 */
[----:B------:R-:W-:Y:S01]  /*1e200*/  LOP3.LUT R0, R0, 0xff, RZ, 0xc0, !PT ;  /* 0x000000ff00007812 */ /* 0x000fe200078ec0ff */
[----:B------:R3:W3:Y:S03]  /*1e210*/  LDL.S16 R145, [R1+0x54] ;  /* 0x0000540001917983 */ /* 0x0006e60000100600 */
[----:B------:R-:W-:Y:S01]  /*1e220*/  ISETP.LE.U32.AND P2, PT, R0, UR12, PT ;  /* 0x0000000c00007c0c */ /* 0x000fe2000bf43070 */
[----:B------:R-:W-:Y:S01]  /*1e230*/  STG.E.U16 desc[UR26][R158.64+0x2], R75 ;  /* 0x0000024b9e007986 */ /* 0x000fe2000c10151a */
[----:B------:R-:W-:Y:S02]  /*1e240*/  SHF.R.U32.HI R0, RZ, 0x10, R147 ;  /* 0x00000010ff007819 */ /* 0x000fe40000011693 */
[----:B------:R-:W-:Y:S01]  /*1e250*/  PRMT R147, R141, 0x5410, R144 ;  /* 0x000054108d937816 */ /* 0x000fe20000000090 */
[----:B------:R-:W-:Y:S01]  /*1e260*/  STG.E.U16 desc[UR26][R158.64], R143 ;  /* 0x0000008f9e007986 */ /* 0x000fe2000c10151a */
[----:B------:R-:W-:Y:S01]  /*1e270*/  LOP3.LUT R0, R0, 0xff, RZ, 0xc0, !PT ;  /* 0x000000ff00007812 */ /* 0x000fe200078ec0ff */
[----:B-1----:R-:W-:Y:S02]  /*1e280*/  FFMA.FTZ R195, R26, UR4, -R4 ;  /* 0x000000041ac37c23 */ /* 0x002fe40008010804 */
[----:B--2---:R2:W2:Y:S02]  /*1e290*/  LDL.S16 R175, [R1+0x58] ;  /* 0x0000580001af7983 */ /* 0x0044a40000100600 */
[----:B------:R-:W-:Y:S01]  /*1e2a0*/  MUFU.EX2 R105, R195 ;  /* 0x000000c300697308 */ /* 0x000fe20000000800 */
[----:B----4-:R-:W-:Y:S02]  /*1e2b0*/  @!P6 HADD2 R52, -R140.H0_H0, -RZ.H0_H0 ;  /* 0xa00000ff8c34e230 */ /* 0x010fe40000000900 */
[----:B---3--:R-:W-:Y:S03]  /*1e2c0*/  @!P3 HADD2 R204, -R142.H0_H0, -RZ.H0_H0 ;  /* 0xa00000ff8eccb230 */ /* 0x008fe60000000900 */
[----:B------:R-:W-:Y:S01]  /*1e2d0*/  PRMT R8, R52, 0x7610, R8 ;  /* 0x0000761034087816 */ /* 0x000fe20000000008 */
[----:B------:R-:W-:Y:S01]  /*1e2e0*/  @!P6 STL.S16 [R1+0x70], R52 ;  /* 0x000070340100e387 */ /* 0x000fe20000100600 */
[----:B------:R-:W-:Y:S01]  /*1e2f0*/  @!P0 HADD2 R145, -R144.H0_H0, -RZ.H0_H0 ;  /* 0xa00000ff90918230 */ /* 0x000fe20000000900 */
[----:B------:R-:W-:Y:S02]  /*1e300*/  PRMT R7, R204, 0x7610, R7 ;  /* 0x00007610cc077816 */ /* 0x000fe40000000007 */
[----:B------:R1:W-:Y:S02]  /*1e310*/  @!P3 STL.S16 [R1+0x6c], R204 ;  /* 0x00006ccc0100b387 */ /* 0x0003e40000100600 */
[----:B------:R-:W-:Y:S04]  /*1e320*/  PRMT R4, R145, 0x7610, R4 ;  /* 0x0000761091047816 */ /* 0x000fe80000000004 */
[----:B------:R-:W-:Y:S01]  /*1e330*/  @!P0 PRMT R144, R4, 0x5410, RZ ;  /* 0x0000541004908816 */ /* 0x000fe200000000ff */
[----:B------:R-:W-:Y:S01]  /*1e340*/  FADD.FTZ R4, -R70, R73 ;  /* 0x0000004946047221 */ /* 0x000fe20000010100 */
[----:B--2---:R-:W-:Y:S05]  /*1e350*/  @!P4 HADD2 R175, -R141.H0_H0, -RZ.H0_H0 ;  /* 0xa00000ff8dafc230 */ /* 0x004fea0000000900 */
[----:B------:R-:W-:Y:S01]  /*1e360*/  PRMT R5, R175, 0x7610, R5 ;  /* 0x00007610af057816 */ /* 0x000fe20000000005 */
[----:B------:R-:W-:Y:S03]  /*1e370*/  @!P4 STL.S16 [R1+0x58], R175 ;  /* 0x000058af0100c387 */ /* 0x000fe60000100600 */
[----:B------:R-:W-:Y:S01]  /*1e380*/  @!P4 PRMT R141, R5, 0x5410, RZ ;  /* 0x00005410058dc816 */ /* 0x000fe200000000ff */
[----:B------:R2:W-:Y:S01]  /*1e390*/  @!P0 STL.S16 [R1+0x54], R145 ;  /* 0x0000549101008387 */ /* 0x0005e20000100600 */
[C---:B------:R-:W-:Y:S02]  /*1e3a0*/  LOP3.LUT P4, RZ, R191.reuse, 0x20000000, RZ, 0xc0, !PT ;  /* 0x20000000bfff7812 */ /* 0x040fe4000788c0ff */
[----:B------:R-:W-:Y:S01]  /*1e3b0*/  LOP3.LUT R191, R191, 0xefffffff, RZ, 0xc0, !PT ;  /* 0xefffffffbfbf7812 */ /* 0x000fe200078ec0ff */
[----:B------:R3:W4:Y:S01]  /*1e3c0*/  LDL.S16 R5, [R1+0x84] ;  /* 0x0000840001057983 */ /* 0x0007220000100600 */
[----:B-1----:R-:W1:Y:S03]  /*1e3d0*/  MUFU.EX2 R204, R11 ;  /* 0x0000000b00cc7308 */ /* 0x002e660000000800 */
[----:B------:R3:W3:Y:S01]  /*1e3e0*/  LDL.S16 R55, [R1+0x80] ;  /* 0x0000800001377983 */ /* 0x0006e20000100600 */
[----:B-1----:R-:W-:Y:S02]  /*1e3f0*/  F2FP.F16.F32.PACK_AB R80, R204, R74 ;  /* 0x0000004acc50723e */ /* 0x002fe400000000ff */
[----:B--2---:R-:W-:Y:S02]  /*1e400*/  PRMT R145, R140, 0x5410, R142 ;  /* 0x000054108c917816 */ /* 0x004fe4000000008e */
[----:B------:R-:W-:Y:S01]  /*1e410*/  @!P6 PRMT R140, R8, 0x5410, RZ ;  /* 0x00005410088ce816 */ /* 0x000fe200000000ff */
[----:B------:R-:W-:Y:S01]  /*1e420*/  FMUL.FTZ R8, R3, R108 ;  /* 0x0000006c03087220 */ /* 0x000fe20000410000 */
[----:B------:R-:W-:Y:S01]  /*1e430*/  ISETP.LE.U32.AND P6, PT, R0, UR12, PT ;  /* 0x0000000c00007c0c */ /* 0x000fe2000bfc3070 */
[----:B------:R-:W-:Y:S01]  /*1e440*/  FMUL.FTZ R3, R4, UR4 ;  /* 0x0000000404037c20 */ /* 0x000fe20008410000 */
[----:B------:R-:W-:Y:S01]  /*1e450*/  LOP3.LUT R0, R150, 0xffff, RZ, 0xc0, !PT ;  /* 0x0000ffff96007812 */ /* 0x000fe200078ec0ff */
[----:B------:R-:W-:Y:S01]  /*1e460*/  STG.E.U16 desc[UR26][R160.64], R140 ;  /* 0x0000008ca0007986 */ /* 0x000fe2000c10151a */
[----:B------:R-:W-:Y:S01]  /*1e470*/  @!P3 PRMT R142, R7, 0x5410, RZ ;  /* 0x00005410078eb816 */ /* 0x000fe200000000ff */
[----:B------:R-:W-:Y:S01]  /*1e480*/  IMAD.MOV.U32 R108, RZ, RZ, R50 ;  /* 0x000000ffff6c7224 */ /* 0x000fe200078e0032 */
[----:B------:R-:W-:Y:S01]  /*1e490*/  SHF.R.U32.HI R0, RZ, 0x8, R0 ;  /* 0x00000008ff007819 */ /* 0x000fe20000011600 */
[----:B------:R-:W1:Y:S01]  /*1e4a0*/  MUFU.EX2 R3, R3 ;  /* 0x0000000300037308 */ /* 0x000e620000000800 */
[----:B------:R-:W-:Y:S01]  /*1e4b0*/  PRMT R81, R80, 0x7632, R81 ;  /* 0x0000763250517816 */ /* 0x000fe20000000051 */
[----:B------:R2:W-:Y:S01]  /*1e4c0*/  STG.E.U16 desc[UR26][R160.64+0x2], R142 ;  /* 0x0000028ea0007986 */ /* 0x0005e2000c10151a */
[----:B------:R-:W-:Y:S03]  /*1e4d0*/  LOP3.LUT R0, R0, 0xffff, RZ, 0xc0, !PT ;  /* 0x0000ffff00007812 */ /* 0x000fe600078ec0ff */
[----:B------:R2:W-:Y:S01]  /*1e4e0*/  STG.E.U16 desc[UR26][R156.64], R141 ;  /* 0x0000008d9c007986 */ /* 0x0005e2000c10151a */
[----:B------:R-:W-:Y:S01]  /*1e4f0*/  ISETP.LE.U32.AND P3, PT, R0, UR12, PT ;  /* 0x0000000c00007c0c */ /* 0x000fe2000bf63070 */
[----:B------:R-:W-:Y:S02]  /*1e500*/  FADD.FTZ R0, -R68, R2 ;  /* 0x0000000244007221 */ /* 0x000fe40000010100 */
[----:B------:R-:W-:Y:S02]  /*1e510*/  STG.E.U16 desc[UR26][R164.64], R144 ;  /* 0x00000090a4007986 */ /* 0x000fe4000c10151a */
[----:B------:R-:W-:Y:S01]  /*1e520*/  FMUL.FTZ R2, R0, UR4 ;  /* 0x0000000400027c20 */ /* 0x000fe20008410000 */
[----:B------:R-:W-:Y:S04]  /*1e530*/  FADD.FTZ R0, -R71, R72 ;  /* 0x0000004847007221 */ /* 0x000fe80000010100 */
[----:B------:R-:W-:Y:S01]  /*1e540*/  FMUL.FTZ R0, R0, UR4 ;  /* 0x0000000400007c20 */ /* 0x000fe20008410000 */
        /* <DEDUP_REMOVED lines=8> */
[----:B------:R-:W1:Y:S01]  /*1e5d0*/  MUFU.EX2 R0, R0 ;  /* 0x0000000000007308 */ /* 0x000e620000000800 */
[C---:B------:R-:W-:Y:S01]  /*1e5e0*/  FMUL.FTZ R50, R3.reuse, R118 ;  /* 0x0000007603327220 */ /* 0x040fe20000410000 */
[C---:B------:R-:W-:Y:S01]  /*1e5f0*/  FMUL.FTZ R51, R3.reuse, R119 ;  /* 0x0000007703337220 */ /* 0x040fe20000410000 */
[C---:B------:R-:W-:Y:S01]  /*1e600*/  FMUL.FTZ R66, R3.reuse, R102 ;  /* 0x0000006603427220 */ /* 0x040fe20000410000 */
[----:B------:R-:W-:Y:S01]  /*1e610*/  FMUL.FTZ R67, R3, R103 ;  /* 0x0000006703437220 */ /* 0x000fe20000410000 */
[----:B------:R-:W-:Y:S05]  /*1e620*/  IMAD.U32 R131, RZ, RZ, UR12 ;  /* 0x0000000cff837e24 */ /* 0x000fea000f8e00ff */
[----:B------:R-:W-:Y:S01]  /*1e630*/  MUFU.EX2 R102, R173 ;  /* 0x000000ad00667308 */ /* 0x000fe20000000800 */
[C---:B--2---:R-:W-:Y:S01]  /*1e640*/  FMUL.FTZ R58, R2.reuse, R82 ;  /* 0x00000052023a7220 */ /* 0x044fe20000410000 */
[C---:B------:R-:W-:Y:S01]  /*1e650*/  FMUL.FTZ R30, R2.reuse, R94 ;  /* 0x0000005e021e7220 */ /* 0x040fe20000410000 */
[C---:B------:R-:W-:Y:S01]  /*1e660*/  FMUL.FTZ R59, R2.reuse, R83 ;  /* 0x00000053023b7220 */ /* 0x040fe20000410000 */
[C---:B------:R-:W-:Y:S01]  /*1e670*/  FMUL.FTZ R63, R2.reuse, R79 ;  /* 0x0000004f023f7220 */ /* 0x040fe20000410000 */
[----:B------:R-:W-:Y:S01]  /*1e680*/  F2FP.F16.F32.PACK_AB R79, R89, R85 ;  /* 0x00000055594f723e */ /* 0x000fe200000000ff */
[C---:B------:R-:W-:Y:S01]  /*1e690*/  FMUL.FTZ R62, R2.reuse, R78 ;  /* 0x0000004e023e7220 */ /* 0x040fe20000410000 */
[C---:B------:R-:W-:Y:S01]  /*1e6a0*/  FMUL.FTZ R11, R2.reuse, R111 ;  /* 0x0000006f020b7220 */ /* 0x040fe20000410000 */
[----:B------:R-:W-:Y:S01]  /*1e6b0*/  FMUL.FTZ R10, R2, R110 ;  /* 0x0000006e020a7220 */ /* 0x000fe20000410000 */
[----:B------:R-:W-:Y:S01]  /*1e6c0*/  PRMT R78, R79, 0x7632, R78 ;  /* 0x000076324f4e7816 */ /* 0x000fe2000000004e */
[C---:B-1----:R-:W-:Y:S01]  /*1e6d0*/  FMUL.FTZ R64, R0.reuse, R100 ;  /* 0x0000006400407220 */ /* 0x042fe20000410000 */
[C---:B------:R-:W-:Y:S01]  /*1e6e0*/  FMUL.FTZ R48, R0.reuse, R116 ;  /* 0x0000007400307220 */ /* 0x040fe20000410000 */
[----:B------:R-:W1:Y:S01]  /*1e6f0*/  MUFU.EX2 R100, R19 ;  /* 0x0000001300647308 */ /* 0x000e620000000800 */
        /* <DEDUP_REMOVED lines=14> */
[----:B------:R-:W-:Y:S01]  /*1e7e0*/  PRMT R87, R80, 0x5410, R81 ;  /* 0x0000541050577816 */ /* 0x000fe20000000051 */
[----:B------:R-:W-:Y:S01]  /*1e7f0*/  FFMA.FTZ R72, R0, R243, R174 ;  /* 0x000000f300487223 */ /* 0x000fe200000100ae */
[----:B-1----:R-:W-:Y:S01]  /*1e800*/  F2FP.F16.F32.PACK_AB R77, R100, R88 ;  /* 0x00000058644d723e */ /* 0x002fe200000000ff */
[C---:B------:R-:W-:Y:S01]  /*1e810*/  FMUL.FTZ R16, R0.reuse, R132 ;  /* 0x0000008400107220 */ /* 0x040fe20000410000 */
[----:B------:R-:W-:Y:S01]  /*1e820*/  SHF.R.U32.HI R174, RZ, 0x18, R148 ;  /* 0x00000018ffae7819 */ /* 0x000fe20000011694 */
[----:B------:R-:W-:Y:S01]  /*1e830*/  FMUL.FTZ R17, R0, R133 ;  /* 0x0000008500117220 */ /* 0x000fe20000410000 */
[----:B------:R-:W-:Y:S01]  /*1e840*/  PRMT R76, R77, 0x7632, R76 ;  /* 0x000076324d4c7816 */ /* 0x000fe2000000004c */
[----:B------:R-:W-:Y:S01]  /*1e850*/  FFMA.FTZ R74, R2, R194, R74 ;  /* 0x000000c2024a7223 */ /* 0x000fe2000001004a */
[----:B------:R-:W-:Y:S01]  /*1e860*/  LOP3.LUT R2, R148, 0xffff, RZ, 0xc0, !PT ;  /* 0x0000ffff94027812 */ /* 0x000fe200078ec0ff */
[----:B------:R-:W-:Y:S01]  /*1e870*/  FMUL.FTZ R21, R0, R129 ;  /* 0x0000008100157220 */ /* 0x000fe20000410000 */
[----:B------:R-:W-:Y:S01]  /*1e880*/  LOP3.LUT R194, R148, 0xff, RZ, 0xc0, !PT ;  /* 0x000000ff94c27812 */ /* 0x000fe200078ec0ff */
[----:B------:R-:W-:Y:S01]  /*1e890*/  FMUL.FTZ R32, R0, R124 ;  /* 0x0000007c00207220 */ /* 0x000fe20000410000 */
[----:B------:R-:W-:Y:S01]  /*1e8a0*/  ISETP.LE.U32.AND P0, PT, R174, UR12, PT ;  /* 0x0000000cae007c0c */ /* 0x000fe2000bf03070 */
[C---:B------:R-:W-:Y:S01]  /*1e8b0*/  FMUL.FTZ R36, R0.reuse, R120 ;  /* 0x0000007800247220 */ /* 0x040fe20000410000 */
[C---:B------:R-:W-:Y:S01]  /*1e8c0*/  FMUL.FTZ R49, R0.reuse, R117 ;  /* 0x0000007500317220 */ /* 0x040fe20000410000 */
[----:B------:R-:W-:Y:S01]  /*1e8d0*/  FMUL.FTZ R65, R0, R101 ;  /* 0x0000006500417220 */ /* 0x000fe20000410000 */
[----:B------:R-:W-:Y:S01]  /*1e8e0*/  FMUL.FTZ R19, R3, R135 ;  /* 0x0000008703137220 */ /* 0x000fe20000410000 */
[----:B------:R-:W-:Y:S01]  /*1e8f0*/  FADD.FTZ R72, R224, R72 ;  /* 0x00000048e0487221 */ /* 0x000fe20000010000 */
[----:B------:R1:W-:Y:S01]  /*1e900*/  MUFU.EX2 R101, R171 ;  /* 0x000000ab00657308 */ /* 0x0003e20000000800 */
[----:B------:R-:W-:Y:S01]  /*1e910*/  FADD.FTZ R74, R204, R74 ;  /* 0x0000004acc4a7221 */ /* 0x000fe20000010000 */
[----:B------:R-:W-:Y:S03]  /*1e920*/  IMAD.WIDE.U32 R90, R200, -0x2daee0ad, RZ ;  /* 0xd2511f53c85a7825 */ /* 0x000fe600078e00ff */
[C---:B------:R-:W-:Y:S05]  /*1e930*/  LOP3.LUT R135, R90.reuse, 0xff, RZ, 0xc0, !PT ;  /* 0x000000ff5a877812 */ /* 0x040fea00078ec0ff */
[----:B------:R-:W-:Y:S01]  /*1e940*/  MUFU.EX2 R107, R197 ;  /* 0x000000c5006b7308 */ /* 0x000fe20000000800 */
[C---:B------:R-:W-:Y:S02]  /*1e950*/  LOP3.LUT R122, R90.reuse, 0xffff, RZ, 0xc0, !PT ;  /* 0x0000ffff5a7a7812 */ /* 0x040fe400078ec0ff */
[----:B------:R-:W-:Y:S02]  /*1e960*/  SHF.R.U32.HI R126, RZ, 0x10, R90 ;  /* 0x00000010ff7e7819 */ /* 0x000fe4000001165a */
[----:B------:R-:W-:Y:S02]  /*1e970*/  LOP3.LUT R173, R90, 0xff, RZ, 0xc0, !PT ;  /* 0x000000ff5aad7812 */ /* 0x000fe400078ec0ff */
[----:B------:R-:W-:Y:S03]  /*1e980*/  LOP3.LUT R86, R91, UR25, R152, 0x96, !PT ;  /* 0x000000195b567c12 */ /* 0x000fe6000f8e9698 */
[----:B------:R-:W-:Y:S01]  /*1e990*/  MUFU.EX2 R103, R212 ;  /* 0x000000d400677308 */ /* 0x000fe20000000800 */
[----:B-1----:R-:W-:Y:S02]  /*1e9a0*/  SHF.R.U32.HI R171, RZ, 0x10, R90 ;  /* 0x00000010ffab7819 */ /* 0x002fe4000001165a */
[----:B------:R-:W-:Y:S02]  /*1e9b0*/  LOP3.LUT R170, R86, 0xff, RZ, 0xc0, !PT ;  /* 0x000000ff56aa7812 */ /* 0x000fe400078ec0ff */
[----:B------:R-:W-:Y:S02]  /*1e9c0*/  SHF.R.U32.HI R118, RZ, 0x10, R86 ;  /* 0x00000010ff767819 */ /* 0x000fe40000011656 */
[----:B------:R-:W-:Y:S03]  /*1e9d0*/  SHF.R.U32.HI R122, RZ, 0x8, R122 ;  /* 0x00000008ff7a7819 */ /* 0x000fe6000001167a */
[----:B------:R-:W-:Y:S01]  /*1e9e0*/  MUFU.EX2 R110, R211 ;  /* 0x000000d3006e7308 */ /* 0x000fe20000000800 */
[----:B------:R-:W-:Y:S02]  /*1e9f0*/  LOP3.LUT R118, R118, 0xff, RZ, 0xc0, !PT ;  /* 0x000000ff76767812 */ /* 0x000fe400078ec0ff */
[----:B------:R-:W-:Y:S02]  /*1ea00*/  LOP3.LUT R122, R122, 0xffff, RZ, 0xc0, !PT ;  /* 0x0000ffff7a7a7812 */ /* 0x000fe400078ec0ff */
[----:B------:R-:W-:Y:S05]  /*1ea10*/  LOP3.LUT R126, R126, 0xff, RZ, 0xc0, !PT ;  /* 0x000000ff7e7e7812 */ /* 0x000fea00078ec0ff */
[----:B------:R-:W-:Y:S10]  /*1ea20*/  MUFU.EX2 R142, R221 ;  /* 0x000000dd008e7308 */ /* 0x000ff40000000800 */
[----:B------:R-:W-:Y:S01]  /*1ea30*/  MUFU.EX2 R141, R215 ;  /* 0x000000d7008d7308 */ /* 0x000fe20000000800 */
[----:B----4-:R-:W-:Y:S02]  /*1ea40*/  @!P6 HADD2 R5, -R80.H0_H0, -RZ.H0_H0 ;  /* 0xa00000ff5005e230 */ /* 0x010fe40000000900 */
[----:B---3--:R-:W-:Y:S03]  /*1ea50*/  @!P5 HADD2 R55, -R81.H0_H0, -RZ.H0_H0 ;  /* 0xa00000ff5137d230 */ /* 0x008fe60000000900 */
[----:B------:R-:W-:Y:S01]  /*1ea60*/  PRMT R4, R5, 0x7610, R4 ;  /* 0x0000761005047816 */ /* 0x000fe20000000004 */
[----:B------:R1:W-:Y:S03]  /*1ea70*/  @!P6 STL.S16 [R1+0x84], R5 ;  /* 0x000084050100e387 */ /* 0x0003e60000100600 */
[----:B------:R-:W-:Y:S01]  /*1ea80*/  @!P6 PRMT R80, R4, 0x5410, RZ ;  /* 0x000054100450e816 */ /* 0x000fe200000000ff */
[----:B------:R2:W3:Y:S01]  /*1ea90*/  LDL.S16 R7, [R1+0x8c] ;  /* 0x00008c0001077983 */ /* 0x0004e20000100600 */
[----:B------:R-:W-:Y:S01]  /*1eaa0*/  PRMT R54, R55, 0x7610, R54 ;  /* 0x0000761037367816 */ /* 0x000fe20000000036 */
[----:B------:R-:W-:Y:S02]  /*1eab0*/  FMUL.FTZ R4, R0, R136 ;  /* 0x0000008800047220 */ /* 0x000fe40000410000 */
[----:B------:R2:W4:Y:S01]  /*1eac0*/  LDL.S16 R82, [R1+0x88] ;  /* 0x0000880001527983 */ /* 0x0005220000100600 */
[----:B------:R-:W-:Y:S01]  /*1ead0*/  @!P5 PRMT R81, R54, 0x5410, RZ ;  /* 0x000054103651d816 */ /* 0x000fe200000000ff */
[C---:B------:R-:W-:Y:S02]  /*1eae0*/  FMUL.FTZ R54, R3.reuse, R114 ;  /* 0x0000007203367220 */ /* 0x040fe40000410000 */
[----:B------:R2:W-:Y:S04]  /*1eaf0*/  @!P5 STL.S16 [R1+0x80], R55 ;  /* 0x000080370100d387 */ /* 0x0005e80000100600 */
[----:B------:R3:W4:Y:S04]  /*1eb00*/  LDL.S16 R94, [R1+0x94] ;  /* 0x00009400015e7983 */ /* 0x0007280000100600 */
[----:B------:R3:W4:Y:S04]  /*1eb10*/  LDL.S16 R83, [R1+0x90] ;  /* 0x0000900001537983 */ /* 0x0007280000100600 */
[----:B------:R2:W-:Y:S01]  /*1eb20*/  STG.E.U16 desc[UR26][R162.64], R80 ;  /* 0x00000050a2007986 */ /* 0x0005e2000c10151a */
[----:B-1----:R-:W-:Y:S01]  /*1eb30*/  FMUL.FTZ R5, R0, R137 ;  /* 0x0000008900057220 */ /* 0x002fe20000410000 */
[----:B------:R-:W-:Y:S01]  /*1eb40*/  SHF.R.U32.HI R0, RZ, 0x8, R2 ;  /* 0x00000008ff007819 */ /* 0x000fe20000011602 */
[C---:B------:R-:W-:Y:S01]  /*1eb50*/  FFMA.FTZ R2, R3.reuse, R245, R6 ;  /* 0x000000f503027223 */ /* 0x040fe20000010006 */
[----:B------:R-:W-:Y:S01]  /*1eb60*/  SHF.R.U32.HI R137, RZ, 0x18, R90 ;  /* 0x00000018ff897819 */ /* 0x000fe2000001165a */
[----:B------:R-:W-:Y:S01]  /*1eb70*/  STG.E.U16 desc[UR26][R162.64+0x2], R81 ;  /* 0x00000251a2007986 */ /* 0x000fe2000c10151a */
[----:B------:R-:W-:Y:S01]  /*1eb80*/  LOP3.LUT R193, R0, 0xffff, RZ, 0xc0, !PT ;  /* 0x0000ffff00c17812 */ /* 0x000fe200078ec0ff */
[C---:B------:R-:W-:Y:S01]  /*1eb90*/  FMUL.FTZ R6, R3.reuse, R138 ;  /* 0x0000008a03067220 */ /* 0x040fe20000410000 */
[----:B------:R-:W-:Y:S04]  /*1eba0*/  SHF.R.U32.HI R0, RZ, 0x10, R148 ;  /* 0x00000010ff007819 */ /* 0x000fe80000011694 */
[----:B------:R-:W-:Y:S01]  /*1ebb0*/  LOP3.LUT R175, R0, 0xff, RZ, 0xc0, !PT ;  /* 0x000000ff00af7812 */ /* 0x000fe200078ec0ff */
[----:B--2---:R-:W-:Y:S03]  /*1ebc0*/  FMUL.FTZ R55, R3, R115 ;  /* 0x0000007303377220 */ /* 0x004fe60000410000 */
[----:B------:R-:W-:Y:S02]  /*1ebd0*/  ISETP.LE.U32.AND P5, PT, R175, UR12, PT ;  /* 0x0000000caf007c0c */ /* 0x000fe4000bfa3070 */
[----:B------:R-:W-:Y:S04]  /*1ebe0*/  LOP3.LUT R80, R148, 0xffff, RZ, 0xc0, !PT ;  /* 0x0000ffff94507812 */ /* 0x000fe800078ec0ff */
[----:B------:R-:W-:Y:S01]  /*1ebf0*/  SHF.R.U32.HI R80, RZ, 0x8, R80 ;  /* 0x00000008ff507819 */ /* 0x000fe20000011650 */
[----:B---3--:R-:W-:Y:S02]  /*1ec00*/  @!P4 HADD2 R7, -R79.H0_H0, -RZ.H0_H0 ;  /* 0xa00000ff4f07c230 */ /* 0x008fe40000000900 */
[----:B----4-:R-:W-:Y:S03]  /*1ec10*/  @!P3 HADD2 R82, -R78.H0_H0, -RZ.H0_H0 ;  /* 0xa00000ff4e52b230 */ /* 0x010fe60000000900 */
[----:B------:R-:W-:Y:S01]  /*1ec20*/  PRMT R73, R7, 0x7610, R73 ;  /* 0x0000761007497816 */ /* 0x000fe20000000049 */
[----:B------:R1:W-:Y:S04]  /*1ec30*/  @!P4 STL.S16 [R1+0x8c], R7 ;  /* 0x00008c070100c387 */ /* 0x0003e80000100600 */
[----:B------:R2:W-:Y:S01]  /*1ec40*/  @!P3 STL.S16 [R1+0x88], R82 ;  /* 0x000088520100b387 */ /* 0x0005e20000100600 */
[----:B------:R-:W-:Y:S02]  /*1ec50*/  @!P2 HADD2 R94, -R77.H0_H0, -RZ.H0_H0 ;  /* 0xa00000ff4d5ea230 */ /* 0x000fe40000000900 */
[----:B------:R-:W-:Y:S03]  /*1ec60*/  @!P1 HADD2 R83, -R76.H0_H0, -RZ.H0_H0 ;  /* 0xa00000ff4c539230 */ /* 0x000fe60000000900 */
[----:B------:R-:W-:Y:S02]  /*1ec70*/  @!P2 STL.S16 [R1+0x94], R94 ;  /* 0x0000945e0100a387 */ /* 0x000fe40000100600 */
[----:B------:R-:W-:Y:S02]  /*1ec80*/  PRMT R0, R83, 0x7610, R0 ;  /* 0x0000761053007816 */ /* 0x000fe40000000000 */
[----:B------:R3:W-:Y:S04]  /*1ec90*/  @!P1 STL.S16 [R1+0x90], R83 ;  /* 0x0000905301009387 */ /* 0x0007e80000100600 */
[----:B------:R4:W4:Y:S04]  /*1eca0*/  LDL.S16 R116, [R1+0xa8] ;  /* 0x0000a80001747983 */ /* 0x0009280000100600 */
[----:B------:R4:W4:Y:S01]  /*1ecb0*/  LDL.S16 R113, [R1+0xa4] ;  /* 0x0000a40001717983 */ /* 0x0009220000100600 */
[----:B-1----:R-:W-:Y:S01]  /*1ecc0*/  FMUL.FTZ R7, R3, R139 ;  /* 0x0000008b03077220 */ /* 0x002fe20000410000 */
[----:B------:R-:W-:Y:S02]  /*1ecd0*/  PRMT R3, R82, 0x7610, R3 ;  /* 0x0000761052037816 */ /* 0x000fe40000000003 */
[----:B------:R1:W4:Y:S01]  /*1ece0*/  LDL.S16 R112, [R1+0xa0] ;  /* 0x0000a00001707983 */ /* 0x0003220000100600 */
[----:B--2---:R-:W-:Y:S02]  /*1ecf0*/  PRMT R82, R79, 0x5410, R78 ;  /* 0x000054104f527816 */ /* 0x004fe4000000004e */
[----:B------:R-:W-:Y:S01]  /*1ed00*/  @!P3 PRMT R78, R3, 0x5410, RZ ;  /* 0x00005410034eb816 */ /* 0x000fe200000000ff */
[----:B------:R1:W2:Y:S01]  /*1ed10*/  LDL.S16 R111, [R1+0x9c] ;  /* 0x00009c00016f7983 */ /* 0x0002a20000100600 */
[----:B------:R-:W-:Y:S01]  /*1ed20*/  @!P4 PRMT R79, R73, 0x5410, RZ ;  /* 0x00005410494fc816 */ /* 0x000fe200000000ff */
[----:B------:R-:W-:Y:S01]  /*1ed30*/  FADD.FTZ R73, R213, R153 ;  /* 0x00000099d5497221 */ /* 0x000fe20000010000 */
[----:B------:R-:W-:Y:S01]  /*1ed40*/  ISETP.LE.U32.AND P3, PT, R194, UR12, PT ;  /* 0x0000000cc2007c0c */ /* 0x000fe2000bf63070 */
[----:B------:R1:W-:Y:S01]  /*1ed50*/  STG.E.U16 desc[UR26][R158.64+0x12], R78 ;  /* 0x0000124e9e007986 */ /* 0x0003e2000c10151a */
[----:B------:R-:W-:Y:S01]  /*1ed60*/  ISETP.LE.U32.AND P4, PT, R193, UR12, PT ;  /* 0x0000000cc1007c0c */ /* 0x000fe2000bf83070 */
[----:B------:R-:W-:Y:S01]  /*1ed70*/  FADD.FTZ R3, R214, R2 ;  /* 0x00000002d6037221 */ /* 0x000fe20000010000 */
[----:B------:R-:W-:Y:S01]  /*1ed80*/  SHF.R.U32.HI R153, RZ, 0x18, R86 ;  /* 0x00000018ff997819 */ /* 0x000fe20000011656 */
[----:B------:R-:W-:Y:S01]  /*1ed90*/  STG.E.U16 desc[UR26][R158.64+0x10], R79 ;  /* 0x0000104f9e007986 */ /* 0x000fe2000c10151a */
[----:B---3--:R-:W-:Y:S01]  /*1eda0*/  PRMT R83, R77, 0x5410, R76 ;  /* 0x000054104d537816 */ /* 0x008fe2000000004c */
[--C-:B------:R-:W-:Y:S01]  /*1edb0*/  FADD.FTZ R2, R85, R72.reuse ;  /* 0x0000004855027221 */ /* 0x100fe20000010000 */
[----:B------:R-:W-:Y:S01]  /*1edc0*/  @!P1 PRMT R76, R0, 0x5410, RZ ;  /* 0x00005410004c9816 */ /* 0x000fe200000000ff */
[----:B------:R-:W3:Y:S01]  /*1edd0*/  MUFU.EX2 R85, R155 ;  /* 0x0000009b00557308 */ /* 0x000ee20000000800 */
[----:B------:R-:W-:Y:S01]  /*1ede0*/  LOP3.LUT R0, R239, UR40, RZ, 0x3c, !PT ;  /* 0x00000028ef007c12 */ /* 0x000fe2000f8e3cff */
[----:B------:R-:W-:Y:S01]  /*1edf0*/  FADD.FTZ R3, R88, R3 ;  /* 0x0000000358037221 */ /* 0x000fe20000010000 */
[----:B------:R-:W-:Y:S01]  /*1ee00*/  PRMT R72, R94, 0x7610, R72 ;  /* 0x000076105e487816 */ /* 0x000fe20000000048 */
[----:B------:R-:W-:Y:S01]  /*1ee10*/  STG.E.U16 desc[UR26][R160.64+0x12], R76 ;  /* 0x0000124ca0007986 */ /* 0x000fe2000c10151a */
[----:B------:R-:W-:Y:S01]  /*1ee20*/  ISETP.LE.U32.AND P6, PT, R153, UR12, PT ;  /* 0x0000000c99007c0c */ /* 0x000fe2000bfc3070 */
[----:B------:R-:W-:Y:S01]  /*1ee30*/  IMAD.WIDE.U32 R98, R0, -0x326172a9, RZ ;  /* 0xcd9e8d5700627825 */ /* 0x000fe200078e00ff */
[----:B------:R-:W-:Y:S02]  /*1ee40*/  @!P2 PRMT R77, R72, 0x5410, RZ ;  /* 0x00005410484da816 */ /* 0x000fe400000000ff */
[----:B------:R-:W-:Y:S01]  /*1ee50*/  ISETP.LE.U32.AND P1, PT, R118, UR12, PT ;  /* 0x0000000c76007c0c */ /* 0x000fe2000bf23070 */
[----:B------:R-:W-:Y:S01]  /*1ee60*/  FADD.FTZ R88, R89, R2 ;  /* 0x0000000259587221 */ /* 0x000fe20000010000 */
[C---:B------:R-:W-:Y:S01]  /*1ee70*/  LOP3.LUT R72, R99.reuse, UR39, R92, 0x96, !PT ;  /* 0x0000002763487c12 */ /* 0x040fe2000f8e965c */
[----:B------:R-:W-:Y:S01]  /*1ee80*/  FADD.FTZ R0, R84, R73 ;  /* 0x0000004954007221 */ /* 0x000fe20000010000 */
[----:B------:R-:W-:Y:S01]  /*1ee90*/  F2FP.F16.F32.PACK_AB R2, R102, R84 ;  /* 0x000000546602723e */ /* 0x000fe200000000ff */
[----:B------:R-:W-:Y:S01]  /*1eea0*/  FADD.FTZ R100, R100, R3 ;  /* 0x0000000364647221 */ /* 0x000fe20000010000 */
[----:B------:R-:W-:Y:S01]  /*1eeb0*/  LOP3.LUT R3, R99, UR39, R108, 0x96, !PT ;  /* 0x0000002763037c12 */ /* 0x000fe2000f8e966c */
[----:B------:R-:W-:Y:S04]  /*1eec0*/  IMAD.WIDE.U32 R72, R72, -0x2daee0ad, RZ ;  /* 0xd2511f5348487825 */ /* 0x000fe800078e00ff */
[----:B------:R-:W-:Y:S01]  /*1eed0*/  FADD.FTZ R102, R102, R0 ;  /* 0x0000000066667221 */ /* 0x000fe20000010000 */
[----:B------:R-:W-:Y:S01]  /*1eee0*/  STG.E.U16 desc[UR26][R160.64+0x10], R77 ;  /* 0x0000104da0007986 */ /* 0x000fe2000c10151a */
[----:B------:R-:W-:Y:S01]  /*1eef0*/  @P6 LOP3.LUT R191, R191, 0x10000000, RZ, 0xfc, !PT ;  /* 0x10000000bfbf6812 */ /* 0x000fe200078efcff */
[----:B---3--:R-:W-:Y:S01]  /*1ef00*/  FADD.FTZ R0, R85, R74 ;  /* 0x0000004a55007221 */ /* 0x008fe20000010000 */
[----:B------:R-:W-:Y:S01]  /*1ef10*/  LOP3.LUT R84, R73, UR37, R96, 0x96, !PT ;  /* 0x0000002549547c12 */ /* 0x000fe2000f8e9660 */
[----:B-1----:R-:W-:Y:S01]  /*1ef20*/  MUFU.EX2 R78, R232 ;  /* 0x000000e8004e7308 */ /* 0x002fe20000000800 */
[C---:B------:R-:W-:Y:S01]  /*1ef30*/  F2FP.F16.F32.PACK_AB R74, R101.reuse, R85 ;  /* 0x00000055654a723e */ /* 0x040fe200000000ff */
[----:B------:R-:W-:Y:S01]  /*1ef40*/  FADD.FTZ R101, R101, R0 ;  /* 0x0000000065657221 */ /* 0x000fe20000010000 */
[----:B------:R-:W-:Y:S01]  /*1ef50*/  LOP3.LUT R0, R167, UR38, R98, 0x96, !PT ;  /* 0x00000026a7007c12 */ /* 0x000fe2000f8e9662 */
[----:B------:R-:W-:Y:S01]  /*1ef60*/  IMAD.WIDE.U32 R84, R84, -0x326172a9, RZ ;  /* 0xcd9e8d5754547825 */ /* 0x000fe200078e00ff */
[----:B------:R-:W-:Y:S03]  /*1ef70*/  ISETP.LE.U32.AND P6, PT, R170, UR12, PT ;  /* 0x0000000caa007c0c */ /* 0x000fe6000bfc3070 */
[----:B------:R-:W-:Y:S01]  /*1ef80*/  IMAD.WIDE.U32 R92, R0, -0x2daee0ad, RZ ;  /* 0xd2511f53005c7825 */ /* 0x000fe200078e00ff */
[----:B------:R-:W-:Y:S03]  /*1ef90*/  LOP3.LUT R73, R85, UR36, R166, 0x96, !PT ;  /* 0x0000002455497c12 */ /* 0x000fe6000f8e96a6 */
[----:B------:R-:W-:Y:S01]  /*1efa0*/  IMAD.MOV.U32 R99, RZ, RZ, 0x7054 ;  /* 0x00007054ff637424 */ /* 0x000fe200078e00ff */
[----:B------:R-:W-:Y:S01]  /*1efb0*/  LOP3.LUT R0, R93, UR17, R72, 0x96, !PT ;  /* 0x000000115d007c12 */ /* 0x000fe2000f8e9648 */
[----:B------:R-:W-:Y:S03]  /*1efc0*/  IMAD.WIDE.U32 R72, R73, -0x2daee0ad, RZ ;  /* 0xd2511f5349487825 */ /* 0x000fe600078e00ff */
[----:B------:R-:W-:Y:S01]  /*1efd0*/  PRMT R131, R131, R99, UR12 ;  /* 0x0000000c83837e16 */ /* 0x000fe20008000063 */
[----:B------:R-:W-:Y:S01]  /*1efe0*/  IMAD.WIDE.U32 R94, R0, -0x326172a9, RZ ;  /* 0xcd9e8d57005e7825 */ /* 0x000fe200078e00ff */
[----:B------:R-:W-:Y:S01]  /*1eff0*/  LOP3.LUT R92, R73, UR34, R92, 0x96, !PT ;  /* 0x00000022495c7c12 */ /* 0x000fe2000f8e965c */
[----:B------:R-:W-:Y:S01]  /*1f000*/  MUFU.EX2 R99, R206 ;  /* 0x000000ce00637308 */ /* 0x000fe20000000800 */
[----:B------:R-:W-:Y:S02]  /*1f010*/  LOP3.LUT R0, R169, UR38, R98, 0x96, !PT ;  /* 0x00000026a9007c12 */ /* 0x000fe4000f8e9662 */
[----:B------:R-:W-:Y:S01]  /*1f020*/  LOP3.LUT R84, R95, UR35, R84, 0x96, !PT ;  /* 0x000000235f547c12 */ /* 0x000fe2000f8e9654 */
[----:B------:R-:W-:Y:S01]  /*1f030*/  IMAD.WIDE.U32 R92, R92, -0x326172a9, RZ ;  /* 0xcd9e8d575c5c7825 */ /* 0x000fe200078e00ff */
[----:B------:R-:W-:Y:S05]  /*1f040*/  LOP3.LUT R169, R90, 0xffff, RZ, 0xc0, !PT ;  /* 0x0000ffff5aa97812 */ /* 0x000fea00078ec0ff */
[----:B------:R-:W1:Y:S01]  /*1f050*/  MUFU.EX2 R73, R199 ;  /* 0x000000c700497308 */ /* 0x000e620000000800 */
[----:B------:R-:W-:Y:S01]  /*1f060*/  LOP3.LUT R132, R93, UR31, R94, 0x96, !PT ;  /* 0x0000001f5d847c12 */ /* 0x000fe2000f8e965e */
[----:B------:R-:W-:Y:S04]  /*1f070*/  IMAD.WIDE.U32 R166, R84, -0x2daee0ad, RZ ;  /* 0xd2511f5354a67825 */ /* 0x000fe800078e00ff */
[----:B------:R-:W-:Y:S01]  /*1f080*/  IMAD.WIDE.U32 R84, R3, -0x2daee0ad, RZ ;  /* 0xd2511f5303547825 */ /* 0x000fe200078e00ff */
[----:B------:R-:W-:Y:S03]  /*1f090*/  LOP3.LUT R96, R167, UR30, R72, 0x96, !PT ;  /* 0x0000001ea7607c12 */ /* 0x000fe6000f8e9648 */
[----:B------:R-:W-:Y:S01]  /*1f0a0*/  MUFU.EX2 R94, R196 ;  /* 0x000000c4005e7308 */ /* 0x000fe20000000800 */
[----:B------:R-:W-:Y:S01]  /*1f0b0*/  IMAD.WIDE.U32 R108, R0, -0x2daee0ad, RZ ;  /* 0xd2511f53006c7825 */ /* 0x000fe200078e00ff */
[----:B------:R-:W-:Y:S04]  /*1f0c0*/  LOP3.LUT R0, R85, UR37, R104, 0x96, !PT ;  /* 0x0000002555007c12 */ /* 0x000fe8000f8e9668 */
[----:B------:R-:W-:Y:S01]  /*1f0d0*/  LOP3.LUT R3, R109, UR17, R84, 0x96, !PT ;  /* 0x000000116d037c12 */ /* 0x000fe2000f8e9654 */
[----:B------:R-:W-:Y:S01]  /*1f0e0*/  IMAD.WIDE.U32 R84, R0, -0x326172a9, RZ ;  /* 0xcd9e8d5700547825 */ /* 0x000fe200078e00ff */
[----:B-1----:R-:W-:Y:S01]  /*1f0f0*/  F2FP.F16.F32.PACK_AB R75, R97, R73 ;  /* 0x00000049614b723e */ /* 0x002fe200000000ff */
[----:B------:R-:W-:Y:S02]  /*1f100*/  UIADD3 UR17, UR32, -0x4ab325aa, URZ ;  /* 0xb54cda5620117890 */ /* 0x000fe4000fffe03f */
[----:B------:R-:W-:Y:S01]  /*1f110*/  FADD.FTZ R72, R73, R88 ;  /* 0x0000005849487221 */ /* 0x000fe20000010000 */
[----:B------:R-:W-:Y:S01]  /*1f120*/  IMAD.WIDE.U32 R88, R3, -0x326172a9, RZ ;  /* 0xcd9e8d5703587825 */ /* 0x000fe200078e00ff */
[----:B------:R-:W-:Y:S03]  /*1f130*/  MUFU.EX2 R104, R198 ;  /* 0x000000c600687308 */ /* 0x000fe60000000800 */
[----:B------:R-:W-:Y:S01]  /*1f140*/  FADD.FTZ R97, R97, R72 ;  /* 0x0000004861617221 */ /* 0x000fe20000010000 */
[----:B------:R-:W-:Y:S02]  /*1f150*/  LOP3.LUT R72, R85, UR36, R168, 0x96, !PT ;  /* 0x0000002455487c12 */ /* 0x000fe4000f8e96a8 */
[----:B------:R-:W-:Y:S02]  /*1f160*/  LOP3.LUT R0, R89, UR35, R84, 0x96, !PT ;  /* 0x0000002359007c12 */ /* 0x000fe4000f8e9654 */
[----:B------:R-:W-:Y:S01]  /*1f170*/  LOP3.LUT R89, R150, 0xff, RZ, 0xc0, !PT ;  /* 0x000000ff96597812 */ /* 0x000fe200078ec0ff */
[----:B------:R-:W-:Y:S01]  /*1f180*/  IMAD.WIDE.U32 R72, R72, -0x2daee0ad, RZ ;  /* 0xd2511f5348487825 */ /* 0x000fe200078e00ff */
[----:B------:R-:W1:Y:S03]  /*1f190*/  MUFU.EX2 R93, R202 ;  /* 0x000000ca005d7308 */ /* 0x000e660000000800 */
[----:B------:R-:W-:Y:S01]  /*1f1a0*/  IMAD.WIDE.U32 R200, R0, -0x2daee0ad, RZ ;  /* 0xd2511f5300c87825 */ /* 0x000fe200078e00ff */
[----:B------:R-:W-:Y:S02]  /*1f1b0*/  LOP3.LUT R0, R151, UR17, R172, 0x96, !PT ;  /* 0x0000001197007c12 */ /* 0x000fe4000f8e96ac */
[----:B------:R-:W-:Y:S02]  /*1f1c0*/  LOP3.LUT R108, R73, UR34, R108, 0x96, !PT ;  /* 0x00000022496c7c12 */ /* 0x000fe4000f8e966c */
[----:B------:R-:W-:Y:S02]  /*1f1d0*/  LOP3.LUT R3, R0, 0xffff, RZ, 0xc0, !PT ;  /* 0x0000ffff00037812 */ /* 0x000fe400078ec0ff */
[----:B------:R-:W-:Y:S01]  /*1f1e0*/  MUFU.EX2 R98, R207 ;  /* 0x000000cf00627308 */ /* 0x000fe20000000800 */
[----:B------:R-:W-:Y:S01]  /*1f1f0*/  LOP3.LUT R117, R201, UR30, R72, 0x96, !PT ;  /* 0x0000001ec9757c12 */ /* 0x000fe2000f8e9648 */
[----:B------:R-:W-:Y:S01]  /*1f200*/  IMAD.WIDE.U32 R108, R108, -0x326172a9, RZ ;  /* 0xcd9e8d576c6c7825 */ /* 0x000fe200078e00ff */
[--C-:B------:R-:W-:Y:S01]  /*1f210*/  SHF.R.U32.HI R72, RZ, 0x10, R0.reuse ;  /* 0x00000010ff487819 */ /* 0x100fe20000011600 */
[----:B------:R-:W-:Y:S01]  /*1f220*/  UIADD3 UR30, UR33, 0x646e171e, URZ ;  /* 0x646e171e211e7890 */ /* 0x000fe2000fffe03f */
[----:B------:R-:W-:Y:S02]  /*1f230*/  LOP3.LUT R85, R0, 0xff, RZ, 0xc0, !PT ;  /* 0x000000ff00557812 */ /* 0x000fe400078ec0ff */
[----:B------:R-:W-:Y:S03]  /*1f240*/  SHF.R.U32.HI R73, RZ, 0x8, R3 ;  /* 0x00000008ff497819 */ /* 0x000fe60000011603 */
[----:B------:R-:W3:Y:S01]  /*1f250*/  MUFU.EX2 R95, R203 ;  /* 0x000000cb005f7308 */ /* 0x000ee20000000800 */
[----:B------:R-:W-:Y:S01]  /*1f260*/  SHF.R.U32.HI R84, RZ, 0x18, R0 ;  /* 0x00000018ff547819 */ /* 0x000fe20000011600 */
[----:B-1----:R-:W-:Y:S01]  /*1f270*/  FADD.FTZ R3, R93, R100 ;  /* 0x000000645d037221 */ /* 0x002fe20000010000 */
[----:B------:R-:W-:Y:S02]  /*1f280*/  LOP3.LUT R0, R72, 0xff, RZ, 0xc0, !PT ;  /* 0x000000ff48007812 */ /* 0x000fe400078ec0ff */
[----:B------:R-:W-:Y:S02]  /*1f290*/  PRMT R72, R85, 0x5410, R73 ;  /* 0x0000541055487816 */ /* 0x000fe40000000049 */
[----:B------:R-:W-:Y:S02]  /*1f2a0*/  LOP3.LUT R73, R150, 0xffff, RZ, 0xc0, !PT ;  /* 0x0000ffff96497812 */ /* 0x000fe400078ec0ff */
[----:B------:R-:W-:Y:S01]  /*1f2b0*/  PRMT R0, R0, 0x5410, R84 ;  /* 0x0000541000007816 */ /* 0x000fe20000000054 */
[----:B------:R-:W-:Y:S01]  /*1f2c0*/  IMAD.WIDE.U32 R84, R96, -0x326172a9, RZ ;  /* 0xcd9e8d5760547825 */ /* 0x000fe200078e00ff */
[----:B------:R-:W-:Y:S01]  /*1f2d0*/  SHF.R.U32.HI R73, RZ, 0x8, R73 ;  /* 0x00000008ff497819 */ /* 0x000fe20000011649 */
[----:B------:R-:W1:Y:S01]  /*1f2e0*/  MUFU.EX2 R96, R205 ;  /* 0x000000cd00607308 */ /* 0x000e620000000800 */
[----:B------:R-:W-:Y:S02]  /*1f2f0*/  LOP3.LUT R197, R109, UR31, R88, 0x96, !PT ;  /* 0x0000001f6dc57c12 */ /* 0x000fe4000f8e9658 */
[----:B------:R-:W-:Y:S01]  /*1f300*/  PRMT R196, R89, 0x5410, R73 ;  /* 0x0000541059c47816 */ /* 0x000fe20000000049 */
[----:B------:R-:W-:Y:S01]  /*1f310*/  FADD.FTZ R89, R107, R102 ;  /* 0x000000666b597221 */ /* 0x000fe20000010000 */
[----:B------:R-:W-:Y:S02]  /*1f320*/  SHF.R.U32.HI R172, RZ, 0x18, R90 ;  /* 0x00000018ffac7819 */ /* 0x000fe4000001165a */
[C---:B---3--:R-:W-:Y:S03]  /*1f330*/  F2FP.F16.F32.PACK_AB R88, R95.reuse, R93 ;  /* 0x0000005d5f58723e */ /* 0x048fe600000000ff */
[----:B------:R-:W3:Y:S01]  /*1f340*/  MUFU.EX2 R109, R209 ;  /* 0x000000d1006d7308 */ /* 0x000ee20000000800 */
[C---:B------:R-:W-:Y:S01]  /*1f350*/  F2FP.F16.F32.PACK_AB R90, R104.reuse, R107 ;  /* 0x0000006b685a723e */ /* 0x040fe200000000ff */
[----:B------:R-:W-:Y:S01]  /*1f360*/  FADD.FTZ R95, R95, R3 ;  /* 0x000000035f5f7221 */ /* 0x000fe20000010000 */
[--C-:B------:R-:W-:Y:S01]  /*1f370*/  SHF.R.U32.HI R3, RZ, 0x10, R150.reuse ;  /* 0x00000010ff037819 */ /* 0x100fe20000011696 */
[----:B------:R-:W-:Y:S01]  /*1f380*/  FADD.FTZ R89, R104, R89 ;  /* 0x0000005968597221 */ /* 0x000fe20000010000 */
[----:B------:R-:W-:Y:S02]  /*1f390*/  SHF.R.U32.HI R150, RZ, 0x18, R150 ;  /* 0x00000018ff967819 */ /* 0x000fe40000011696 */
[----:B------:R-:W-:Y:S03]  /*1f3a0*/  LOP3.LUT R3, R3, 0xff, RZ, 0xc0, !PT ;  /* 0x000000ff03037812 */ /* 0x000fe600078ec0ff */
[----:B------:R-:W3:Y:S01]  /*1f3b0*/  MUFU.EX2 R107, R208 ;  /* 0x000000d0006b7308 */ /* 0x000ee20000000800 */
[--C-:B------:R-:W-:Y:S01]  /*1f3c0*/  HSET2.LE.AND R73, R0, R131.reuse, PT ;  /* 0x0000008300497233 */ /* 0x100fe20003803000 */
[----:B------:R-:W-:Y:S01]  /*1f3d0*/  FADD.FTZ R0, R105, R101 ;  /* 0x0000006569007221 */ /* 0x000fe20000010000 */
[----:B------:R-:W-:Y:S01]  /*1f3e0*/  PRMT R195, R3, 0x5410, R150 ;  /* 0x0000541003c37816 */ /* 0x000fe20000000096 */
[----:B------:R-:W-:Y:S01]  /*1f3f0*/  FADD.FTZ R3, R98, R97 ;  /* 0x0000006162037221 */ /* 0x000fe20000010000 */
[C---:B------:R-:W-:Y:S01]  /*1f400*/  F2FP.F16.F32.PACK_AB R93, R94.reuse, R105 ;  /* 0x000000695e5d723e */ /* 0x040fe200000000ff */
[----:B------:R-:W-:Y:S01]  /*1f410*/  FADD.FTZ R94, R94, R0 ;  /* 0x000000005e5e7221 */ /* 0x000fe20000010000 */
[----:B------:R-:W-:Y:S01]  /*1f420*/  LOP3.LUT R115, R91, UR30, R152, 0x96, !PT ;  /* 0x0000001e5b737c12 */ /* 0x000fe2000f8e9698 */
[----:B-1----:R-:W-:Y:S01]  /*1f430*/  FADD.FTZ R0, R96, R95 ;  /* 0x0000005f60007221 */ /* 0x002fe20000010000 */
[C---:B------:R-:W-:Y:S01]  /*1f440*/  F2FP.F16.F32.PACK_AB R95, R103.reuse, R98 ;  /* 0x00000062675f723e */ /* 0x040fe200000000ff */
[----:B------:R-:W-:Y:S01]  /*1f450*/  FADD.FTZ R103, R103, R3 ;  /* 0x0000000367677221 */ /* 0x000fe20000010000 */
[C---:B---3--:R-:W-:Y:S01]  /*1f460*/  F2FP.F16.F32.PACK_AB R97, R109.reuse, R96 ;  /* 0x000000606d61723e */ /* 0x048fe200000000ff */
[----:B------:R-:W-:Y:S01]  /*1f470*/  FADD.FTZ R109, R109, R0 ;  /* 0x000000006d6d7221 */ /* 0x000fe20000010000 */
[----:B------:R-:W-:Y:S01]  /*1f480*/  LOP3.LUT R0, R149, UR17, R154, 0x96, !PT ;  /* 0x0000001195007c12 */ /* 0x000fe2000f8e969a */
[----:B------:R-:W-:Y:S01]  /*1f490*/  FADD.FTZ R3, R99, R89 ;  /* 0x0000005963037221 */ /* 0x000fe20000010000 */
[--C-:B------:R-:W-:Y:S01]  /*1f4a0*/  LOP3.LUT R106, R85, UR22, R92.reuse, 0x96, !PT ;  /* 0x00000016556a7c12 */ /* 0x100fe2000f8e965c */
[----:B------:R-:W-:Y:S01]  /*1f4b0*/  IMAD.WIDE.U32 R104, R219, -0x2daee0ad, RZ ;  /* 0xd2511f53db687825 */ /* 0x000fe200078e00ff */
[----:B------:R-:W-:Y:S01]  /*1f4c0*/  F2FP.F16.F32.PACK_AB R99, R107, R99 ;  /* 0x000000636b63723e */ /* 0x000fe200000000ff */
[----:B------:R-:W1:Y:S01]  /*1f4d0*/  MUFU.EX2 R101, R210 ;  /* 0x000000d200657308 */ /* 0x000e620000000800 */
[----:B------:R-:W-:Y:S01]  /*1f4e0*/  LOP3.LUT R140, R85, UR17, R92, 0x96, !PT ;  /* 0x00000011558c7c12 */ /* 0x000fe2000f8e965c */
[----:B------:R-:W-:Y:S01]  /*1f4f0*/  FADD.FTZ R107, R107, R3 ;  /* 0x000000036b6b7221 */ /* 0x000fe20000010000 */
[----:B------:R-:W-:Y:S02]  /*1f500*/  LOP3.LUT R3, R0, 0xffff, RZ, 0xc0, !PT ;  /* 0x0000ffff00037812 */ /* 0x000fe400078ec0ff */
[C---:B------:R-:W-:Y:S02]  /*1f510*/  LOP3.LUT R91, R84.reuse, 0xffff, RZ, 0xc0, !PT ;  /* 0x0000ffff545b7812 */ /* 0x040fe400078ec0ff */
[----:B------:R-:W-:Y:S02]  /*1f520*/  LOP3.LUT R120, R84, 0xffff, RZ, 0xc0, !PT ;  /* 0x0000ffff54787812 */ /* 0x000fe400078ec0ff */
[----:B------:R-:W-:Y:S02]  /*1f530*/  LOP3.LUT R85, R0, 0xff, RZ, 0xc0, !PT ;  /* 0x000000ff00557812 */ /* 0x000fe400078ec0ff */
[----:B------:R-:W-:Y:S02]  /*1f540*/  SHF.R.U32.HI R3, RZ, 0x8, R3 ;  /* 0x00000008ff037819 */ /* 0x000fe40000011603 */
[--C-:B------:R-:W-:Y:S02]  /*1f550*/  SHF.R.U32.HI R89, RZ, 0x18, R0.reuse ;  /* 0x00000018ff597819 */ /* 0x100fe40000011600 */
[----:B------:R-:W-:Y:S02]  /*1f560*/  PRMT R168, R85, 0x5410, R3 ;  /* 0x0000541055a87816 */ /* 0x000fe40000000003 */
[----:B------:R-:W-:Y:S01]  /*1f570*/  SHF.R.U32.HI R3, RZ, 0x10, R0 ;  /* 0x00000010ff037819 */ /* 0x000fe20000011600 */
[----:B-1----:R-:W-:Y:S01]  /*1f580*/  FADD.FTZ R85, R101, R94 ;  /* 0x0000005e65557221 */ /* 0x002fe20000010000 */
[----:B------:R-:W-:Y:S02]  /*1f590*/  LOP3.LUT R92, R84, 0xff, RZ, 0xc0, !PT ;  /* 0x000000ff545c7812 */ /* 0x000fe400078ec0ff */
[----:B------:R-:W-:Y:S02]  /*1f5a0*/  LOP3.LUT R0, R3, 0xff, RZ, 0xc0, !PT ;  /* 0x000000ff03007812 */ /* 0x000fe400078ec0ff */
[----:B------:R-:W-:Y:S02]  /*1f5b0*/  SHF.R.U32.HI R3, RZ, 0x8, R91 ;  /* 0x00000008ff037819 */ /* 0x000fe4000001165b */
[----:B------:R-:W-:Y:S02]  /*1f5c0*/  PRMT R167, R0, 0x5410, R89 ;  /* 0x0000541000a77816 */ /* 0x000fe40000000059 */
[----:B------:R-:W-:Y:S02]  /*1f5d0*/  PRMT R0, R2, 0x7632, R0 ;  /* 0x0000763202007816 */ /* 0x000fe40000000000 */
[--C-:B------:R-:W-:Y:S02]  /*1f5e0*/  PRMT R202, R92, 0x5410, R3.reuse ;  /* 0x000054105cca7816 */ /* 0x100fe40000000003 */
[----:B------:R-:W-:Y:S02]  /*1f5f0*/  PRMT R3, R74, 0x7632, R3 ;  /* 0x000076324a037816 */ /* 0x000fe40000000003 */
[C---:B------:R-:W-:Y:S01]  /*1f600*/  F2FP.F16.F32.PACK_AB R101, R110.reuse, R101 ;  /* 0x000000656e65723e */ /* 0x040fe200000000ff */
[----:B------:R-:W-:Y:S01]  /*1f610*/  FADD.FTZ R110, R110, R85 ;  /* 0x000000556e6e7221 */ /* 0x000fe20000010000 */
[--C-:B------:R-:W-:Y:S02]  /*1f620*/  SHF.R.U32.HI R100, RZ, 0x10, R84.reuse ;  /* 0x00000010ff647819 */ /* 0x100fe40000011654 */
[----:B------:R-:W-:Y:S02]  /*1f630*/  LOP3.LUT R136, R84, 0xff, RZ, 0xc0, !PT ;  /* 0x000000ff54887812 */ /* 0x000fe400078ec0ff */
[--C-:B------:R-:W-:Y:S02]  /*1f640*/  SHF.R.U32.HI R151, RZ, 0x18, R84.reuse ;  /* 0x00000018ff977819 */ /* 0x100fe40000011654 */
[--C-:B------:R-:W-:Y:S02]  /*1f650*/  SHF.R.U32.HI R155, RZ, 0x10, R84.reuse ;  /* 0x00000010ff9b7819 */ /* 0x100fe40000011654 */
[----:B------:R-:W-:Y:S02]  /*1f660*/  SHF.R.U32.HI R102, RZ, 0x18, R84 ;  /* 0x00000018ff667819 */ /* 0x000fe40000011654 */
[----:B------:R-:W-:Y:S02]  /*1f670*/  LOP3.LUT R85, R148, 0xff, RZ, 0xc0, !PT ;  /* 0x000000ff94557812 */ /* 0x000fe400078ec0ff */
[----:B------:R-:W-:Y:S02]  /*1f680*/  LOP3.LUT R84, R105, UR25, R234, 0x96, !PT ;  /* 0x0000001969547c12 */ /* 0x000fe4000f8e96ea */
[----:B------:R-:W-:Y:S02]  /*1f690*/  PRMT R150, R85, 0x5410, R80 ;  /* 0x0000541055967816 */ /* 0x000fe40000000050 */
[C---:B------:R-:W-:Y:S02]  /*1f6a0*/  LOP3.LUT R129, R84.reuse, 0xff, RZ, 0xc0, !PT ;  /* 0x000000ff54817812 */ /* 0x040fe400078ec0ff */
[----:B------:R-:W-:Y:S02]  /*1f6b0*/  LOP3.LUT R80, R84, 0xffff, RZ, 0xc0, !PT ;  /* 0x0000ffff54507812 */ /* 0x000fe400078ec0ff */
[--C-:B------:R-:W-:Y:S02]  /*1f6c0*/  SHF.R.U32.HI R119, RZ, 0x10, R84.reuse ;  /* 0x00000010ff777819 */ /* 0x100fe40000011654 */
[--C-:B------:R-:W-:Y:S02]  /*1f6d0*/  SHF.R.U32.HI R124, RZ, 0x18, R84.reuse ;  /* 0x00000018ff7c7819 */ /* 0x100fe40000011654 */
[----:B------:R-:W-:Y:S02]  /*1f6e0*/  PRMT R84, R75, 0x7632, R84 ;  /* 0x000076324b547816 */ /* 0x000fe40000000054 */
[----:B------:R-:W-:Y:S02]  /*1f6f0*/  PRMT R89, R88, 0x7632, R89 ;  /* 0x0000763258597816 */ /* 0x000fe40000000059 */
[----:B------:R-:W-:Y:S02]  /*1f700*/  SHF.R.U32.HI R80, RZ, 0x8, R80 ;  /* 0x00000008ff507819 */ /* 0x000fe40000011650 */
[----:B------:R-:W-:Y:S02]  /*1f710*/  PRMT R92, R90, 0x7632, R92 ;  /* 0x000076325a5c7816 */ /* 0x000fe4000000005c */
[----:B------:R-:W-:Y:S02]  /*1f720*/  LOP3.LUT R91, R80, 0xffff, RZ, 0xc0, !PT ;  /* 0x0000ffff505b7812 */ /* 0x000fe400078ec0ff */
[----:B------:R-:W-:Y:S02]  /*1f730*/  LOP3.LUT R119, R119, 0xff, RZ, 0xc0, !PT ;  /* 0x000000ff77777812 */ /* 0x000fe400078ec0ff */
[----:B------:R-:W-:Y:S02]  /*1f740*/  ISETP.LE.U32.AND P2, PT, R124, UR12, PT ;  /* 0x0000000c7c007c0c */ /* 0x000fe4000bf43070 */
[----:B------:R-:W-:Y:S02]  /*1f750*/  PRMT R94, R93, 0x7632, R94 ;  /* 0x000076325d5e7816 */ /* 0x000fe4000000005e */
[----:B------:R-:W-:Y:S02]  /*1f760*/  PRMT R96, R95, 0x7632, R96 ;  /* 0x000076325f607816 */ /* 0x000fe40000000060 */
[----:B------:R-:W-:Y:S02]  /*1f770*/  PRMT R98, R97, 0x7632, R98 ;  /* 0x0000763261627816 */ /* 0x000fe40000000062 */
[----:B------:R-:W-:Y:S02]  /*1f780*/  LOP3.LUT R114, R105, UR30, R234, 0x96, !PT ;  /* 0x0000001e69727c12 */ /* 0x000fe4000f8e96ea */
[----:B------:R-:W-:Y:S02]  /*1f790*/  SHF.R.U32.HI R81, RZ, 0x18, R104 ;  /* 0x00000018ff517819 */ /* 0x000fe40000011668 */
[--C-:B------:R-:W-:Y:S02]  /*1f7a0*/  SHF.R.U32.HI R85, RZ, 0x10, R148.reuse ;  /* 0x00000010ff557819 */ /* 0x100fe40000011694 */
[----:B------:R-:W-:Y:S02]  /*1f7b0*/  SHF.R.U32.HI R148, RZ, 0x18, R148 ;  /* 0x00000018ff947819 */ /* 0x000fe40000011694 */
[----:B------:R-:W-:Y:S02]  /*1f7c0*/  LOP3.LUT R85, R85, 0xff, RZ, 0xc0, !PT ;  /* 0x000000ff55557812 */ /* 0x000fe400078ec0ff */
[----:B------:R-:W-:Y:S02]  /*1f7d0*/  LOP3.LUT R144, R104, 0xffff, RZ, 0xc0, !PT ;  /* 0x0000ffff68907812 */ /* 0x000fe400078ec0ff */
[----:B------:R-:W-:Y:S02]  /*1f7e0*/  PRMT R148, R85, 0x5410, R148 ;  /* 0x0000541055947816 */ /* 0x000fe40000000094 */
[--C-:B------:R-:W-:Y:S01]  /*1f7f0*/  HSET2.LE.AND R72, R72, R131.reuse, PT ;  /* 0x0000008348487233 */ /* 0x100fe20003803000 */
[----:B------:R-:W-:Y:S01]  /*1f800*/  MUFU.EX2 R85, R216 ;  /* 0x000000d800557308 */ /* 0x000fe20000000800 */
[----:B------:R-:W-:Y:S02]  /*1f810*/  LOP3.LUT R73, R73, R145, RZ, 0xc0, !PT ;  /* 0x0000009149497212 */ /* 0x000fe400078ec0ff */
[--C-:B------:R-:W-:Y:S02]  /*1f820*/  SHF.R.U32.HI R145, RZ, 0x10, R104.reuse ;  /* 0x00000010ff917819 */ /* 0x100fe40000011668 */
[----:B------:R-:W-:Y:S02]  /*1f830*/  LOP3.LUT R72, R72, R146, RZ, 0xc0, !PT ;  /* 0x0000009248487212 */ /* 0x000fe400078ec0ff */
[----:B------:R-:W-:Y:S02]  /*1f840*/  LOP3.LUT R149, R104, 0xff, RZ, 0xc0, !PT ;  /* 0x000000ff68957812 */ /* 0x000fe400078ec0ff */
[----:B------:R-:W-:Y:S01]  /*1f850*/  SHF.R.U32.HI R146, RZ, 0x18, R104 ;  /* 0x00000018ff927819 */ /* 0x000fe20000011668 */
[----:B----4-:R-:W-:Y:S02]  /*1f860*/  @!P3 HADD2 R116, -R2.H0_H0, -RZ.H0_H0 ;  /* 0xa00000ff0274b230 */ /* 0x010fe40000000900 */
[----:B------:R-:W-:Y:S03]  /*1f870*/  @!P4 HADD2 R113, -R0.H0_H0, -RZ.H0_H0 ;  /* 0xa00000ff0071c230 */ /* 0x000fe60000000900 */
[----:B------:R-:W-:Y:S01]  /*1f880*/  PRMT R133, R116, 0x7610, R133 ;  /* 0x0000761074857816 */ /* 0x000fe20000000085 */
[----:B------:R-:W-:Y:S01]  /*1f890*/  @!P3 STL.S16 [R1+0xa8], R116 ;  /* 0x0000a8740100b387 */ /* 0x000fe20000100600 */
[----:B------:R-:W-:Y:S01]  /*1f8a0*/  ISETP.LE.U32.AND P3, PT, R119, UR12, PT ;  /* 0x0000000c77007c0c */ /* 0x000fe2000bf63070 */
[----:B------:R-:W-:Y:S01]  /*1f8b0*/  @!P5 HADD2 R112, -R74.H0_H0, -RZ.H0_H0 ;  /* 0xa00000ff4a70d230 */ /* 0x000fe20000000900 */
[----:B------:R-:W-:Y:S01]  /*1f8c0*/  PRMT R156, R113, 0x7610, R156 ;  /* 0x00007610719c7816 */ /* 0x000fe2000000009c */
[----:B------:R-:W-:Y:S01]  /*1f8d0*/  @!P4 STL.S16 [R1+0xa4], R113 ;  /* 0x0000a4710100c387 */ /* 0x000fe20000100600 */
[----:B------:R-:W-:Y:S01]  /*1f8e0*/  ISETP.LE.U32.AND P4, PT, R91, UR12, PT ;  /* 0x0000000c5b007c0c */ /* 0x000fe2000bf83070 */
[----:B--2---:R-:W-:Y:S01]  /*1f8f0*/  @!P0 HADD2 R111, -R3.H0_H0, -RZ.H0_H0 ;  /* 0xa00000ff036f8230 */ /* 0x004fe20000000900 */
[----:B------:R-:W-:Y:S01]  /*1f900*/  PRMT R139, R112, 0x7610, R139 ;  /* 0x00007610708b7816 */ /* 0x000fe2000000008b */
[----:B------:R1:W-:Y:S03]  /*1f910*/  @!P5 STL.S16 [R1+0xa0], R112 ;  /* 0x0000a0700100d387 */ /* 0x0003e60000100600 */
[----:B------:R-:W-:Y:S01]  /*1f920*/  PRMT R154, R111, 0x7610, R154 ;  /* 0x000076106f9a7816 */ /* 0x000fe2000000009a */
[----:B------:R2:W-:Y:S01]  /*1f930*/  @!P0 STL.S16 [R1+0x9c], R111 ;  /* 0x00009c6f01008387 */ /* 0x0005e20000100600 */
[----:B------:R-:W-:Y:S02]  /*1f940*/  ISETP.LE.U32.AND P0, PT, R129, UR12, PT ;  /* 0x0000000c81007c0c */ /* 0x000fe4000bf03070 */
[----:B------:R-:W-:Y:S01]  /*1f950*/  PRMT R232, R139, 0x7610, R232 ;  /* 0x000076108be87816 */ /* 0x000fe200000000e8 */
[----:B------:R3:W4:Y:S04]  /*1f960*/  LDL.S16 R134, [R1+0xd0] ;  /* 0x0000d00001867983 */ /* 0x0007280000100600 */
[----:B------:R3:W3:Y:S04]  /*1f970*/  LDL.S16 R128, [R1+0xcc] ;  /* 0x0000cc0001807983 */ /* 0x0006e80000100600 */
[----:B------:R2:W3:Y:S04]  /*1f980*/  LDL.S16 R127, [R1+0xc8] ;  /* 0x0000c800017f7983 */ /* 0x0004e80000100600 */
[----:B------:R3:W3:Y:S04]  /*1f990*/  LDL.S16 R125, [R1+0xc4] ;  /* 0x0000c400017d7983 */ /* 0x0006e80000100600 */
[----:B------:R3:W3:Y:S01]  /*1f9a0*/  LDL.S16 R123, [R1+0xbc] ;  /* 0x0000bc00017b7983 */ /* 0x0006e20000100600 */
[----:B-1----:R-:W-:Y:S03]  /*1f9b0*/  LOP3.LUT R112, R86, 0xffff, RZ, 0xc0, !PT ;  /* 0x0000ffff56707812 */ /* 0x002fe600078ec0ff */
[----:B------:R1:W3:Y:S01]  /*1f9c0*/  LDL.S16 R121, [R1+0xb8] ;  /* 0x0000b80001797983 */ /* 0x0002e20000100600 */
[----:B------:R-:W-:Y:S03]  /*1f9d0*/  SHF.R.U32.HI R112, RZ, 0x8, R112 ;  /* 0x00000008ff707819 */ /* 0x000fe60000011670 */
[----:B------:R1:W3:Y:S01]  /*1f9e0*/  LDL.S16 R116, [R1+0xb4] ;  /* 0x0000b40001747983 */ /* 0x0002e20000100600 */
[----:B------:R-:W-:Y:S03]  /*1f9f0*/  LOP3.LUT R112, R112, 0xffff, RZ, 0xc0, !PT ;  /* 0x0000ffff70707812 */ /* 0x000fe600078ec0ff */
[----:B------:R1:W3:Y:S01]  /*1fa00*/  LDL.S16 R113, [R1+0xb0] ;  /* 0x0000b00001717983 */ /* 0x0002e20000100600 */
[----:B------:R-:W-:Y:S03]  /*1fa10*/  ISETP.LE.U32.AND P5, PT, R112, UR12, PT ;  /* 0x0000000c70007c0c */ /* 0x000fe6000bfa3070 */
[----:B--2---:R1:W2:Y:S01]  /*1fa20*/  LDL.S16 R111, [R1+0xc0] ;  /* 0x0000c000016f7983 */ /* 0x0042a20000100600 */
[----:B----4-:R-:W-:Y:S09]  /*1fa30*/  @!P6 HADD2 R134, -R75.H0_H0, -RZ.H0_H0 ;  /* 0xa00000ff4b86e230 */ /* 0x010ff20000000900 */
[----:B---3--:R-:W-:Y:S01]  /*1fa40*/  @!P5 HADD2 R128, -R84.H0_H0, -RZ.H0_H0 ;  /* 0xa00000ff5480d230 */ /* 0x008fe20000000900 */
[----:B------:R-:W-:Y:S01]  /*1fa50*/  PRMT R157, R134, 0x7610, R157 ;  /* 0x00007610869d7816 */ /* 0x000fe2000000009d */
[----:B------:R-:W-:Y:S01]  /*1fa60*/  @!P6 STL.S16 [R1+0xd0], R134 ;  /* 0x0000d0860100e387 */ /* 0x000fe20000100600 */
[C---:B------:R-:W-:Y:S01]  /*1fa70*/  LOP3.LUT P6, RZ, R191.reuse, 0x10000000, RZ, 0xc0, !PT ;  /* 0x10000000bfff7812 */ /* 0x040fe200078cc0ff */
[----:B------:R-:W-:Y:S01]  /*1fa80*/  @!P1 HADD2 R127, -R88.H0_H0, -RZ.H0_H0 ;  /* 0xa00000ff587f9230 */ /* 0x000fe20000000900 */
[----:B------:R-:W-:Y:S01]  /*1fa90*/  PRMT R204, R128, 0x7610, R204 ;  /* 0x0000761080cc7816 */ /* 0x000fe200000000cc */
[----:B------:R3:W-:Y:S01]  /*1faa0*/  @!P5 STL.S16 [R1+0xcc], R128 ;  /* 0x0000cc800100d387 */ /* 0x0007e20000100600 */
[----:B------:R-:W-:Y:S02]  /*1fab0*/  LOP3.LUT R191, R191, 0xfbffffff, RZ, 0xc0, !PT ;  /* 0xfbffffffbfbf7812 */ /* 0x000fe400078ec0ff */
[----:B------:R-:W-:Y:S01]  /*1fac0*/  PRMT R205, R127, 0x7610, R205 ;  /* 0x000076107fcd7816 */ /* 0x000fe200000000cd */
[----:B------:R-:W-:Y:S01]  /*1fad0*/  @!P1 STL.S16 [R1+0xc8], R127 ;  /* 0x0000c87f01009387 */ /* 0x000fe20000100600 */
[----:B------:R-:W-:Y:S01]  /*1fae0*/  ISETP.LE.U32.AND P1, PT, R137, UR12, PT ;  /* 0x0000000c89007c0c */ /* 0x000fe2000bf23070 */
[----:B------:R-:W-:Y:S04]  /*1faf0*/  @!P0 HADD2 R123, -R90.H0_H0, -RZ.H0_H0 ;  /* 0xa00000ff5a7b8230 */ /* 0x000fe80000000900 */
[----:B------:R-:W-:Y:S01]  /*1fb00*/  @!P6 HADD2 R125, -R89.H0_H0, -RZ.H0_H0 ;  /* 0xa00000ff597de230 */ /* 0x000fe20000000900 */
[----:B------:R-:W-:Y:S01]  /*1fb10*/  PRMT R245, R123, 0x7610, R245 ;  /* 0x000076107bf57816 */ /* 0x000fe200000000f5 */
[----:B------:R-:W-:Y:S02]  /*1fb20*/  @!P4 HADD2 R121, -R92.H0_H0, -RZ.H0_H0 ;  /* 0xa00000ff5c79c230 */ /* 0x000fe40000000900 */
[----:B------:R-:W-:Y:S01]  /*1fb30*/  @!P3 HADD2 R116, -R93.H0_H0, -RZ.H0_H0 ;  /* 0xa00000ff5d74b230 */ /* 0x000fe20000000900 */
[----:B------:R-:W-:Y:S01]  /*1fb40*/  PRMT R130, R125, 0x7610, R130 ;  /* 0x000076107d827816 */ /* 0x000fe20000000082 */
[----:B------:R4:W-:Y:S01]  /*1fb50*/  @!P6 STL.S16 [R1+0xc4], R125 ;  /* 0x0000c47d0100e387 */ /* 0x0009e20000100600 */
[----:B------:R-:W-:Y:S01]  /*1fb60*/  PRMT R243, R121, 0x7610, R243 ;  /* 0x0000761079f37816 */ /* 0x000fe200000000f3 */
[----:B------:R-:W-:Y:S01]  /*1fb70*/  @!P2 HADD2 R113, -R94.H0_H0, -RZ.H0_H0 ;  /* 0xa00000ff5e71a230 */ /* 0x000fe20000000900 */
[----:B------:R-:W-:Y:S01]  /*1fb80*/  PRMT R234, R116, 0x7610, R234 ;  /* 0x0000761074ea7816 */ /* 0x000fe200000000ea */
[----:B------:R1:W-:Y:S01]  /*1fb90*/  @!P0 STL.S16 [R1+0xbc], R123 ;  /* 0x0000bc7b01008387 */ /* 0x0003e20000100600 */
[----:B------:R-:W-:Y:S02]  /*1fba0*/  ISETP.LE.U32.AND P0, PT, R135, UR12, PT ;  /* 0x0000000c87007c0c */ /* 0x000fe4000bf03070 */
[----:B------:R-:W-:Y:S01]  /*1fbb0*/  PRMT R224, R113, 0x7610, R224 ;  /* 0x0000761071e07816 */ /* 0x000fe200000000e0 */
[----:B------:R1:W4:Y:S01]  /*1fbc0*/  LDL.S16 R86, [R1+0xd8] ;  /* 0x0000d80001567983 */ /* 0x0003220000100600 */
[----:B---3--:R-:W-:Y:S02]  /*1fbd0*/  LOP3.LUT R128, R104, 0xff, RZ, 0xc0, !PT ;  /* 0x000000ff68807812 */ /* 0x008fe400078ec0ff */
[----:B------:R-:W-:Y:S01]  /*1fbe0*/  ISETP.LE.U32.AND P6, PT, R81, UR12, PT ;  /* 0x0000000c51007c0c */ /* 0x000fe2000bfc3070 */
[----:B------:R3:W3:Y:S01]  /*1fbf0*/  LDL.S16 R80, [R1+0xd4] ;  /* 0x0000d40001507983 */ /* 0x0006e20000100600 */
[----:B------:R-:W-:Y:S04]  /*1fc00*/  PRMT R77, R130, 0x7610, R77 ;  /* 0x00007610824d7816 */ /* 0x000fe8000000004d */
[----:B------:R-:W-:Y:S01]  /*1fc10*/  PRMT R221, R77, 0x7610, R221 ;  /* 0x000076104ddd7816 */ /* 0x000fe200000000dd */
[----:B--2---:R-:W-:Y:S05]  /*1fc20*/  @!P0 HADD2 R111, -R95.H0_H0, -RZ.H0_H0 ;  /* 0xa00000ff5f6f8230 */ /* 0x004fea0000000900 */
[----:B------:R-:W-:Y:S01]  /*1fc30*/  PRMT R203, R111, 0x7610, R203 ;  /* 0x000076106fcb7816 */ /* 0x000fe200000000cb */
[----:B----4-:R2:W4:Y:S04]  /*1fc40*/  LDL.S16 R125, [R1+0xe0] ;  /* 0x0000e000017d7983 */ /* 0x0105280000100600 */
[----:B-1----:R2:W2:Y:S04]  /*1fc50*/  LDL.S16 R123, [R1+0xdc] ;  /* 0x0000dc00017b7983 */ /* 0x0024a80000100600 */
[----:B------:R1:W-:Y:S04]  /*1fc60*/  @!P4 STL.S16 [R1+0xb8], R121 ;  /* 0x0000b8790100c387 */ /* 0x0003e80000100600 */
[----:B------:R1:W-:Y:S01]  /*1fc70*/  @!P3 STL.S16 [R1+0xb4], R116 ;  /* 0x0000b4740100b387 */ /* 0x0003e20000100600 */
[----:B------:R-:W-:Y:S03]  /*1fc80*/  ISETP.LE.U32.AND P3, PT, R122, UR12, PT ;  /* 0x0000000c7a007c0c */ /* 0x000fe6000bf63070 */
[----:B------:R1:W-:Y:S01]  /*1fc90*/  @!P2 STL.S16 [R1+0xb0], R113 ;  /* 0x0000b0710100a387 */ /* 0x0003e20000100600 */
[----:B------:R-:W-:Y:S03]  /*1fca0*/  ISETP.LE.U32.AND P2, PT, R126, UR12, PT ;  /* 0x0000000c7e007c0c */ /* 0x000fe6000bf43070 */
[----:B------:R1:W-:Y:S01]  /*1fcb0*/  @!P0 STL.S16 [R1+0xc0], R111 ;  /* 0x0000c06f01008387 */ /* 0x0003e20000100600 */
[----:B------:R-:W-:Y:S03]  /*1fcc0*/  ISETP.LE.U32.AND P0, PT, R128, UR12, PT ;  /* 0x0000000c80007c0c */ /* 0x000fe6000bf03070 */
[----:B-1----:R1:W2:Y:S01]  /*1fcd0*/  LDL.S16 R121, [R1+0xac] ;  /* 0x0000ac0001797983 */ /* 0x0022a20000100600 */
[----:B------:R-:W-:Y:S10]  /*1fce0*/  MUFU.EX2 R116, R218 ;  /* 0x000000da00747308 */ /* 0x000ff40000000800 */
[----:B------:R1:W2:Y:S10]  /*1fcf0*/  MUFU.EX2 R113, R222 ;  /* 0x000000de00717308 */ /* 0x0002b40000000800 */
[----:B------:R2:W2:Y:S01]  /*1fd00*/  MUFU.EX2 R111, R223 ;  /* 0x000000df006f7308 */ /* 0x0004a20000000800 */
[----:B------:R-:W-:Y:S02]  /*1fd10*/  @!P1 HADD2 R86, -R98.H0_H0, -RZ.H0_H0 ;  /* 0xa00000ff62569230 */ /* 0x000fe40000000900 */
[----:B---3--:R-:W-:Y:S03]  /*1fd20*/  @!P0 HADD2 R80, -R99.H0_H0, -RZ.H0_H0 ;  /* 0xa00000ff63508230 */ /* 0x008fe60000000900 */
[----:B-1----:R-:W-:Y:S02]  /*1fd30*/  PRMT R222, R86, 0x7610, R222 ;  /* 0x0000761056de7816 */ /* 0x002fe400000000de */
[----:B------:R-:W-:Y:S01]  /*1fd40*/  PRMT R219, R80, 0x7610, R219 ;  /* 0x0000761050db7816 */ /* 0x000fe200000000db */
[----:B----4-:R-:W-:Y:S02]  /*1fd50*/  @!P3 HADD2 R125, -R96.H0_H0, -RZ.H0_H0 ;  /* 0xa00000ff607db230 */ /* 0x010fe40000000900 */
[----:B--2---:R-:W-:Y:S03]  /*1fd60*/  @!P2 HADD2 R123, -R97.H0_H0, -RZ.H0_H0 ;  /* 0xa00000ff617ba230 */ /* 0x004fe60000000900 */
[----:B------:R-:W-:Y:S01]  /*1fd70*/  PRMT R152, R125, 0x7610, R152 ;  /* 0x000076107d987816 */ /* 0x000fe20000000098 */
[----:B------:R1:W-:Y:S01]  /*1fd80*/  @!P3 STL.S16 [R1+0xe0], R125 ;  /* 0x0000e07d0100b387 */ /* 0x0003e20000100600 */
[----:B------:R-:W-:Y:S03]  /*1fd90*/  PRMT R223, R123, 0x7610, R223 ;  /* 0x000076107bdf7816 */ /* 0x000fe600000000df */
[----:B------:R2:W-:Y:S04]  /*1fda0*/  @!P2 STL.S16 [R1+0xdc], R123 ;  /* 0x0000dc7b0100a387 */ /* 0x0005e80000100600 */
[----:B------:R3:W-:Y:S04]  /*1fdb0*/  @!P1 STL.S16 [R1+0xd8], R86 ;  /* 0x0000d85601009387 */ /* 0x0007e80000100600 */
[----:B------:R4:W-:Y:S01]  /*1fdc0*/  @!P0 STL.S16 [R1+0xd4], R80 ;  /* 0x0000d45001008387 */ /* 0x0009e20000100600 */
[----:B-1----:R-:W-:Y:S02]  /*1fdd0*/  LOP3.LUT R125, R106, 0xff, RZ, 0xc0, !PT ;  /* 0x000000ff6a7d7812 */ /* 0x002fe400078ec0ff */
[----:B--2---:R-:W-:Y:S02]  /*1fde0*/  SHF.R.U32.HI R123, RZ, 0x10, R104 ;  /* 0x00000010ff7b7819 */ /* 0x004fe40000011668 */
[----:B---3--:R-:W-:Y:S02]  /*1fdf0*/  LOP3.LUT R86, R100, 0xff, RZ, 0xc0, !PT ;  /* 0x000000ff64567812 */ /* 0x008fe400078ec0ff */
[----:B------:R-:W-:Y:S02]  /*1fe00*/  PRMT R100, R99, 0x7632, R100 ;  /* 0x0000763263647816 */ /* 0x000fe40000000064 */
[----:B----4-:R-:W-:Y:S02]  /*1fe10*/  LOP3.LUT R80, R104, 0xffff, RZ, 0xc0, !PT ;  /* 0x0000ffff68507812 */ /* 0x010fe400078ec0ff */
[----:B------:R-:W-:Y:S02]  /*1fe20*/  PRMT R201, R86, 0x5410, R102 ;  /* 0x0000541056c97816 */ /* 0x000fe40000000066 */
[----:B------:R-:W-:Y:S02]  /*1fe30*/  SHF.R.U32.HI R80, RZ, 0x8, R80 ;  /* 0x00000008ff507819 */ /* 0x000fe40000011650 */
[----:B------:R-:W-:Y:S02]  /*1fe40*/  LOP3.LUT R123, R123, 0xff, RZ, 0xc0, !PT ;  /* 0x000000ff7b7b7812 */ /* 0x000fe400078ec0ff */
[----:B------:R-:W-:Y:S01]  /*1fe50*/  LOP3.LUT R127, R80, 0xffff, RZ, 0xc0, !PT ;  /* 0x0000ffff507f7812 */ /* 0x000fe200078ec0ff */
[----:B------:R-:W-:Y:S01]  /*1fe60*/  FADD.FTZ R80, R113, R103 ;  /* 0x0000006771507221 */ /* 0x000fe20000010000 */
[----:B------:R-:W-:Y:S02]  /*1fe70*/  ISETP.LE.U32.AND P1, PT, R123, UR12, PT ;  /* 0x0000000c7b007c0c */ /* 0x000fe4000bf23070 */
[----:B------:R-:W-:Y:S02]  /*1fe80*/  ISETP.LE.U32.AND P0, PT, R127, UR12, PT ;  /* 0x0000000c7f007c0c */ /* 0x000fe4000bf03070 */
[----:B------:R-:W-:Y:S02]  /*1fe90*/  PRMT R102, R101, 0x7632, R102 ;  /* 0x0000763265667816 */ /* 0x000fe40000000066 */
[C---:B------:R-:W-:Y:S01]  /*1fea0*/  F2FP.F16.F32.PACK_AB R103, R111.reuse, R113 ;  /* 0x000000716f67723e */ /* 0x040fe200000000ff */
[----:B------:R-:W-:Y:S01]  /*1feb0*/  FADD.FTZ R111, R111, R80 ;  /* 0x000000506f6f7221 */ /* 0x000fe20000010000 */
[----:B------:R-:W-:Y:S01]  /*1fec0*/  F2FP.F16.F32.PACK_AB R105, R142, R116 ;  /* 0x000000748e69723e */ /* 0x000fe200000000ff */
[----:B------:R-:W-:Y:S01]  /*1fed0*/  FADD.FTZ R80, R116, R109 ;  /* 0x0000006d74507221 */ /* 0x000fe20000010000 */
[----:B------:R-:W-:Y:S01]  /*1fee0*/  PRMT R104, R103, 0x7632, R104 ;  /* 0x0000763267687816 */ /* 0x000fe20000000068 */
[----:B------:R1:W2:Y:S02]  /*1fef0*/  MUFU.EX2 R109, R217 ;  /* 0x000000d9006d7308 */ /* 0x0002a40000000800 */
[----:B------:R-:W-:Y:S01]  /*1ff00*/  FADD.FTZ R142, R142, R80 ;  /* 0x000000508e8e7221 */ /* 0x000fe20000010000 */
[----:B------:R-:W-:Y:S01]  /*1ff10*/  FADD.FTZ R80, R85, R107 ;  /* 0x0000006b55507221 */ /* 0x000fe20000010000 */
[C---:B------:R-:W-:Y:S01]  /*1ff20*/  F2FP.F16.F32.PACK_AB R107, R141.reuse, R85 ;  /* 0x000000558d6b723e */ /* 0x040fe200000000ff */
[----:B------:R-:W-:Y:S01]  /*1ff30*/  @!P0 HADD2 R121, -R100.H0_H0, -RZ.H0_H0 ;  /* 0xa00000ff64798230 */ /* 0x000fe20000000900 */
[----:B------:R-:W-:Y:S01]  /*1ff40*/  LOP3.LUT R85, R106, 0xffff, RZ, 0xc0, !PT ;  /* 0x0000ffff6a557812 */ /* 0x000fe200078ec0ff */
[----:B------:R-:W-:Y:S01]  /*1ff50*/  FADD.FTZ R141, R141, R80 ;  /* 0x000000508d8d7221 */ /* 0x000fe20000010000 */
[----:B------:R-:W-:Y:S02]  /*1ff60*/  IMAD.WIDE.U32 R80, R117, -0x326172a9, RZ ;  /* 0xcd9e8d5775507825 */ /* 0x000fe400078e00ff */
[----:B------:R3:W-:Y:S01]  /*1ff70*/  @!P0 STL.S16 [R1+0xac], R121 ;  /* 0x0000ac7901008387 */ /* 0x0007e20000100600 */
[----:B------:R-:W-:Y:S01]  /*1ff80*/  PRMT R218, R121, 0x7610, R218 ;  /* 0x0000761079da7816 */ /* 0x000fe200000000da */
[----:B------:R4:W2:Y:S01]  /*1ff90*/  MUFU.EX2 R117, R220 ;  /* 0x000000dc00757308 */ /* 0x0008a20000000800 */
[----:B------:R-:W-:Y:S01]  /*1ffa0*/  ISETP.LE.U32.AND P0, PT, R125, UR12, PT ;  /* 0x0000000c7d007c0c */ /* 0x000fe2000bf03070 */
[----:B------:R2:W2:Y:S01]  /*1ffb0*/  LDL.S16 R134, [R1+0xf8] ;  /* 0x0000f80001867983 */ /* 0x0004a20000100600 */
[----:B------:R-:W-:Y:S02]  /*1ffc0*/  SHF.R.U32.HI R76, RZ, 0x10, R80 ;  /* 0x00000010ff4c7819 */ /* 0x000fe40000011650 */
[----:B------:R-:W-:Y:S01]  /*1ffd0*/  LOP3.LUT R130, R80, 0xff, RZ, 0xc0, !PT ;  /* 0x000000ff50827812 */ /* 0x000fe200078ec0ff */
[----:B------:R2:W2:Y:S01]  /*1ffe0*/  LDL.S16 R86, [R1+0x110] ;  /* 0x0001100001567983 */ /* 0x0004a20000100600 */
[----:B------:R-:W-:Y:S02]  /*1fff0*/  LOP3.LUT R76, R76, 0xff, RZ, 0xc0, !PT ;  /* 0x000000ff4c4c7812 */ /* 0x000fe400078ec0ff */
[----:B-1----:R-:W-:Y:S01]  /*20000*/  PRMT R217, R205, 0x7610, R217 ;  /* 0x00007610cdd97816 */ /* 0x002fe200000000d9 */
[----:B------:R1:W2:Y:S01]  /*20010*/  LDL.S16 R138, [R1+0x10c] ;  /* 0x00010c00018a7983 */ /* 0x0002a20000100600 */
[----:B----4-:R-:W-:Y:S03]  /*20020*/  PRMT R220, R204, 0x7610, R220 ;  /* 0x00007610ccdc7816 */ /* 0x010fe600000000dc */
[----:B---3--:R1:W3:Y:S01]  /*20030*/  LDL.S16 R121, [R1+0xf4] ;  /* 0x0000f40001797983 */ /* 0x0082e20000100600 */
[----:B--2---:R-:W-:Y:S02]  /*20040*/  @!P1 HADD2 R134, -R101.H0_H0, -RZ.H0_H0 ;  /* 0xa00000ff65869230 */ /* 0x004fe40000000900 */
[----:B------:R-:W-:Y:S03]  /*20050*/  @!P0 HADD2 R86, -R103.H0_H0, -RZ.H0_H0 ;  /* 0xa00000ff67568230 */ /* 0x000fe60000000900 */
[----:B------:R-:W-:Y:S01]  /*20060*/  PRMT R216, R134, 0x7610, R216 ;  /* 0x0000761086d87816 */ /* 0x000fe200000000d8 */
[----:B------:R2:W-:Y:S01]  /*20070*/  @!P1 STL.S16 [R1+0xf8], R134 ;  /* 0x0000f88601009387 */ /* 0x0005e20000100600 */
[----:B------:R-:W-:Y:S01]  /*20080*/  PRMT R214, R86, 0x7610, R214 ;  /* 0x0000761056d67816 */ /* 0x000fe200000000d6 */
[----:B---3--:R-:W-:Y:S05]  /*20090*/  @!P6 HADD2 R121, -R102.H0_H0, -RZ.H0_H0 ;  /* 0xa00000ff6679e230 */ /* 0x008fea0000000900 */
[----:B------:R-:W-:Y:S01]  /*200a0*/  PRMT R215, R121, 0x7610, R215 ;  /* 0x0000761079d77816 */ /* 0x000fe200000000d7 */
[----:B------:R3:W-:Y:S01]  /*200b0*/  @!P6 STL.S16 [R1+0xf4], R121 ;  /* 0x0000f4790100e387 */ /* 0x0007e20000100600 */
[C-C-:B--2---:R-:W-:Y:S03]  /*200c0*/  LOP3.LUT R134, R81.reuse, UR17, R108.reuse, 0x96, !PT ;  /* 0x0000001151867c12 */ /* 0x144fe6000f8e966c */
[----:B------:R2:W-:Y:S01]  /*200d0*/  @!P0 STL.S16 [R1+0x110], R86 ;  /* 0x0001105601008387 */ /* 0x0005e20000100600 */
[----:B---3--:R-:W-:Y:S02]  /*200e0*/  SHF.R.U32.HI R121, RZ, 0x8, R85 ;  /* 0x00000008ff797819 */ /* 0x008fe40000011655 */
[----:B------:R-:W-:Y:S02]  /*200f0*/  LOP3.LUT R85, R81, UR22, R108, 0x96, !PT ;  /* 0x0000001651557c12 */ /* 0x000fe4000f8e966c */
[----:B------:R-:W-:Y:S01]  /*20100*/  LOP3.LUT R121, R121, 0xffff, RZ, 0xc0, !PT ;  /* 0x0000ffff79797812 */ /* 0x000fe200078ec0ff */
[----:B--2---:R-:W-:Y:S01]  /*20110*/  FADD.FTZ R86, R109, R110 ;  /* 0x0000006e6d567221 */ /* 0x004fe20000010000 */
[----:B------:R-:W-:Y:S02]  /*20120*/  F2FP.F16.F32.PACK_AB R109, R117, R109 ;  /* 0x0000006d756d723e */ /* 0x000fe400000000ff */
[----:B------:R-:W-:Y:S01]  /*20130*/  ISETP.LE.U32.AND P0, PT, R121, UR12, PT ;  /* 0x0000000c79007c0c */ /* 0x000fe2000bf03070 */
[----:B------:R-:W-:Y:S01]  /*20140*/  FADD.FTZ R117, R117, R86 ;  /* 0x0000005675757221 */ /* 0x000fe20000010000 */
[C---:B------:R-:W-:Y:S02]  /*20150*/  LOP3.LUT R86, R80.reuse, 0xffff, RZ, 0xc0, !PT ;  /* 0x0000ffff50567812 */ /* 0x040fe400078ec0ff */
[----:B------:R-:W-:Y:S02]  /*20160*/  LOP3.LUT R110, R80, 0xff, RZ, 0xc0, !PT ;  /* 0x000000ff506e7812 */ /* 0x000fe400078ec0ff */
[----:B------:R-:W-:Y:S02]  /*20170*/  SHF.R.U32.HI R86, RZ, 0x8, R86 ;  /* 0x00000008ff567819 */ /* 0x000fe40000011656 */
[--C-:B------:R-:W-:Y:S02]  /*20180*/  SHF.R.U32.HI R108, RZ, 0x18, R106.reuse ;  /* 0x00000018ff6c7819 */ /* 0x100fe4000001166a */
[----:B------:R-:W-:Y:S02]  /*20190*/  LOP3.LUT R79, R85, 0xffff, RZ, 0xc0, !PT ;  /* 0x0000ffff554f7812 */ /* 0x000fe400078ec0ff */
[----:B------:R-:W-:Y:S01]  /*201a0*/  SHF.R.U32.HI R106, RZ, 0x10, R106 ;  /* 0x00000010ff6a7819 */ /* 0x000fe2000001166a */
[----:B------:R-:W-:Y:S01]  /*201b0*/  @!P0 HADD2 R138, -R104.H0_H0, -RZ.H0_H0 ;  /* 0xa00000ff688a8230 */ /* 0x000fe20000000900 */
[----:B------:R-:W-:Y:S02]  /*201c0*/  PRMT R199, R110, 0x5410, R86 ;  /* 0x000054106ec77816 */ /* 0x000fe40000000056 */
[----:B------:R-:W-:Y:S02]  /*201d0*/  SHF.R.U32.HI R86, RZ, 0x8, R79 ;  /* 0x00000008ff567819 */ /* 0x000fe4000001164f */
[----:B------:R-:W-:Y:S01]  /*201e0*/  PRMT R213, R138, 0x7610, R213 ;  /* 0x000076108ad57816 */ /* 0x000fe200000000d5 */
[----:B------:R2:W-:Y:S01]  /*201f0*/  @!P0 STL.S16 [R1+0x10c], R138 ;  /* 0x00010c8a01008387 */ /* 0x0005e20000100600 */
[----:B------:R-:W-:Y:S02]  /*20200*/  LOP3.LUT R79, R106, 0xff, RZ, 0xc0, !PT ;  /* 0x000000ff6a4f7812 */ /* 0x000fe400078ec0ff */
[----:B------:R-:W-:Y:S01]  /*20210*/  ISETP.LE.U32.AND P0, PT, R108, UR12, PT ;  /* 0x0000000c6c007c0c */ /* 0x000fe2000bf03070 */
[----:B------:R1:W3:Y:S01]  /*20220*/  LDL.S16 R198, [R1+0x108] ;  /* 0x0001080001c67983 */ /* 0x0002e20000100600 */
[----:B------:R-:W-:Y:S02]  /*20230*/  ISETP.LE.U32.AND P1, PT, R79, UR12, PT ;  /* 0x0000000c4f007c0c */ /* 0x000fe4000bf23070 */
[----:B------:R-:W-:Y:S01]  /*20240*/  LOP3.LUT R108, R85, 0xff, RZ, 0xc0, !PT ;  /* 0x000000ff556c7812 */ /* 0x000fe200078ec0ff */
[----:B------:R1:W4:Y:S01]  /*20250*/  LDL.S16 R143, [R1+0x104] ;  /* 0x00010400018f7983 */ /* 0x0003220000100600 */
[----:B------:R-:W-:Y:S02]  /*20260*/  PRMT R106, R105, 0x7632, R106 ;  /* 0x00007632696a7816 */ /* 0x000fe4000000006a */
[----:B------:R-:W-:Y:S01]  /*20270*/  ISETP.LE.U32.AND P5, PT, R108, UR12, PT ;  /* 0x0000000c6c007c0c */ /* 0x000fe2000bfa3070 */
[----:B------:R1:W4:Y:S01]  /*20280*/  LDL.S16 R116, [R1+0xec] ;  /* 0x0000ec0001747983 */ /* 0x0003220000100600 */
[--C-:B------:R-:W-:Y:S02]  /*20290*/  SHF.R.U32.HI R108, RZ, 0x10, R85.reuse ;  /* 0x00000010ff6c7819 */ /* 0x100fe40000011655 */
[----:B------:R-:W-:Y:S01]  /*202a0*/  LOP3.LUT R86, R86, 0xffff, RZ, 0xc0, !PT ;  /* 0x0000ffff56567812 */ /* 0x000fe200078ec0ff */
[----:B------:R1:W4:Y:S01]  /*202b0*/  LDL.S16 R113, [R1+0xe8] ;  /* 0x0000e80001717983 */ /* 0x0003220000100600 */
[----:B------:R-:W-:Y:S02]  /*202c0*/  LOP3.LUT R110, R108, 0xff, RZ, 0xc0, !PT ;  /* 0x000000ff6c6e7812 */ /* 0x000fe400078ec0ff */
[----:B------:R-:W-:Y:S02]  /*202d0*/  ISETP.LE.U32.AND P4, PT, R86, UR12, PT ;  /* 0x0000000c56007c0c */ /* 0x000fe4000bf83070 */
[----:B------:R-:W-:Y:S02]  /*202e0*/  ISETP.LE.U32.AND P3, PT, R110, UR12, PT ;  /* 0x0000000c6e007c0c */ /* 0x000fe4000bf63070 */
[----:B------:R-:W-:Y:S02]  /*202f0*/  PRMT R108, R107, 0x7632, R108 ;  /* 0x000076326b6c7816 */ /* 0x000fe4000000006c */
[----:B------:R-:W-:Y:S01]  /*20300*/  LOP3.LUT R81, R80, 0xffff, RZ, 0xc0, !PT ;  /* 0x0000ffff50517812 */ /* 0x000fe200078ec0ff */
[----:B--2---:R1:W2:Y:S01]  /*20310*/  LDL.S16 R138, [R1+0xf0] ;  /* 0x0000f000018a7983 */ /* 0x0042a20000100600 */
[----:B------:R-:W-:Y:S02]  /*20320*/  SHF.R.U32.HI R85, RZ, 0x18, R85 ;  /* 0x00000018ff557819 */ /* 0x000fe40000011655 */
[----:B------:R-:W-:Y:S02]  /*20330*/  PRMT R110, R109, 0x7632, R110 ;  /* 0x000076326d6e7816 */ /* 0x000fe4000000006e */
[----:B------:R-:W-:Y:S02]  /*20340*/  ISETP.LE.U32.AND P2, PT, R85, UR12, PT ;  /* 0x0000000c55007c0c */ /* 0x000fe4000bf43070 */
[----:B------:R-:W-:Y:S02]  /*20350*/  @P0 LOP3.LUT R191, R191, 0x4000000, RZ, 0xfc, !PT ;  /* 0x04000000bfbf0812 */ /* 0x000fe400078efcff */
[----:B------:R-:W-:Y:S01]  /*20360*/  PRMT R86, R133, 0x7610, R86 ;  /* 0x0000761085567816 */ /* 0x000fe20000000056 */
[----:B------:R-:W-:Y:S01]  /*20370*/  IMAD.WIDE.U32 R132, R132, -0x2daee0ad, RZ ;  /* 0xd2511f5384847825 */ /* 0x000fe200078e00ff */
[----:B------:R-:W-:Y:S02]  /*20380*/  LOP3.LUT R191, R191, 0xf7ffffff, RZ, 0xc0, !PT ;  /* 0xf7ffffffbfbf7812 */ /* 0x000fe400078ec0ff */
[----:B------:R-:W-:Y:S02]  /*20390*/  PRMT R85, R2, 0x5410, R0 ;  /* 0x0000541002557816 */ /* 0x000fe40000000000 */
[----:B------:R-:W-:Y:S02]  /*203a0*/  LOP3.LUT R139, R133, UR30, R166, 0x96, !PT ;  /* 0x0000001e858b7c12 */ /* 0x000fe4000f8e96a6 */
[----:B------:R-:W-:Y:S01]  /*203b0*/  @P5 LOP3.LUT R191, R191, 0x8000000, RZ, 0xfc, !PT ;  /* 0x08000000bfbf5812 */ /* 0x000fe200078efcff */
[----:B---3--:R-:W-:Y:S02]  /*203c0*/  @!P1 HADD2 R198, -R105.H0_H0, -RZ.H0_H0 ;  /* 0xa00000ff69c69230 */ /* 0x008fe40000000900 */
[----:B----4-:R-:W-:Y:S03]  /*203d0*/  @!P0 HADD2 R143, -R106.H0_H0, -RZ.H0_H0 ;  /* 0xa00000ff6a8f8230 */ /* 0x010fe60000000900 */
[----:B------:R-:W-:Y:S01]  /*203e0*/  PRMT R212, R198, 0x7610, R212 ;  /* 0x00007610c6d47816 */ /* 0x000fe200000000d4 */
[----:B------:R-:W-:Y:S01]  /*203f0*/  @!P1 STL.S16 [R1+0x108], R198 ;  /* 0x000108c601009387 */ /* 0x000fe20000100600 */
[----:B------:R-:W-:Y:S01]  /*20400*/  ISETP.LE.U32.AND P1, PT, R136, UR12, PT ;  /* 0x0000000c88007c0c */ /* 0x000fe2000bf23070 */
[----:B------:R-:W-:Y:S01]  /*20410*/  @!P4 HADD2 R116, -R108.H0_H0, -RZ.H0_H0 ;  /* 0xa00000ff6c74c230 */ /* 0x000fe20000000900 */
[----:B------:R-:W-:Y:S01]  /*20420*/  PRMT R211, R143, 0x7610, R211 ;  /* 0x000076108fd37816 */ /* 0x000fe200000000d3 */
[----:B------:R3:W-:Y:S01]  /*20430*/  @!P0 STL.S16 [R1+0x104], R143 ;  /* 0x0001048f01008387 */ /* 0x0007e20000100600 */
[----:B------:R-:W-:Y:S02]  /*20440*/  @!P3 HADD2 R113, -R109.H0_H0, -RZ.H0_H0 ;  /* 0xa00000ff6d71b230 */ /* 0x000fe40000000900 */
[----:B------:R-:W-:Y:S03]  /*20450*/  PRMT R209, R116, 0x7610, R209 ;  /* 0x0000761074d17816 */ /* 0x000fe600000000d1 */
[----:B------:R-:W-:Y:S01]  /*20460*/  PRMT R208, R113, 0x7610, R208 ;  /* 0x0000761071d07816 */ /* 0x000fe200000000d0 */
[----:B--2---:R-:W-:Y:S05]  /*20470*/  @!P5 HADD2 R138, -R107.H0_H0, -RZ.H0_H0 ;  /* 0xa00000ff6b8ad230 */ /* 0x004fea0000000900 */
[----:B------:R-:W-:Y:S01]  /*20480*/  PRMT R210, R138, 0x7610, R210 ;  /* 0x000076108ad27816 */ /* 0x000fe200000000d2 */
[----:B------:R2:W-:Y:S01]  /*20490*/  @!P5 STL.S16 [R1+0xf0], R138 ;  /* 0x0000f08a0100d387 */ /* 0x0005e20000100600 */
[----:B------:R-:W-:Y:S03]  /*204a0*/  ISETP.LE.U32.AND P5, PT, R194, UR12, PT ;  /* 0x0000000cc2007c0c */ /* 0x000fe6000bfa3070 */
[----:B------:R4:W-:Y:S01]  /*204b0*/  @!P4 STL.S16 [R1+0xec], R116 ;  /* 0x0000ec740100c387 */ /* 0x0009e20000100600 */
[--C-:B---3--:R-:W-:Y:S03]  /*204c0*/  SHF.R.U32.HI R143, RZ, 0x18, R80.reuse ;  /* 0x00000018ff8f7819 */ /* 0x108fe60000011650 */
[----:B------:R3:W-:Y:S06]  /*204d0*/  @!P3 STL.S16 [R1+0xe8], R113 ;  /* 0x0000e8710100b387 */ /* 0x0007ec0000100600 */
[----:B------:R-:W-:Y:S02]  /*204e0*/  @!P5 PRMT R2, R86, 0x5410, RZ ;  /* 0x000054105602d816 */ /* 0x000fe400000000ff */
[----:B------:R-:W-:Y:S02]  /*204f0*/  PRMT R86, R74, 0x5410, R3 ;  /* 0x000054104a567816 */ /* 0x000fe40000000003 */
[----:B------:R-:W-:Y:S01]  /*20500*/  ISETP.LE.U32.AND P5, PT, R175, UR12, PT ;  /* 0x0000000caf007c0c */ /* 0x000fe2000bfa3070 */
[----:B------:R-:W-:Y:S01]  /*20510*/  STG.E.U16 desc[UR26][R164.64+0xe], R2 ;  /* 0x00000e02a4007986 */ /* 0x000fe2000c10151a */
[--C-:B--2---:R-:W-:Y:S02]  /*20520*/  SHF.R.U32.HI R138, RZ, 0x10, R80.reuse ;  /* 0x00000010ff8a7819 */ /* 0x104fe40000011650 */
[----:B------:R-:W-:Y:S01]  /*20530*/  SHF.R.U32.HI R80, RZ, 0x18, R80 ;  /* 0x00000018ff507819 */ /* 0x000fe20000011650 */
[----:B----4-:R2:W4:Y:S03]  /*20540*/  MUFU.EX2 R116, R229 ;  /* 0x000000e500747308 */ /* 0x0105260000000800 */
[----:B------:R-:W-:Y:S05]  /*20550*/  PRMT R198, R76, 0x5410, R80 ;  /* 0x000054104cc67816 */ /* 0x000fea0000000050 */
[----:B------:R-:W-:Y:S01]  /*20560*/  @!P5 PRMT R74, R232, 0x5410, RZ ;  /* 0x00005410e84ad816 */ /* 0x000fe200000000ff */
[----:B------:R1:W4:Y:S01]  /*20570*/  LDL.S16 R80, [R1+0xe4] ;  /* 0x0000e40001507983 */ /* 0x0003220000100600 */
[----:B------:R-:W-:Y:S03]  /*20580*/  ISETP.LE.U32.AND P5, PT, R170, UR12, PT ;  /* 0x0000000caa007c0c */ /* 0x000fe6000bfa3070 */
[----:B---3--:R1:W3:Y:S01]  /*20590*/  LDL.S16 R113, [R1+0x100] ;  /* 0x0001000001717983 */ /* 0x0082e20000100600 */
[----:B--2---:R-:W-:Y:S01]  /*205a0*/  PRMT R229, R157, 0x7610, R229 ;  /* 0x000076109de57816 */ /* 0x004fe200000000e5 */
[----:B----4-:R-:W-:Y:S01]  /*205b0*/  FADD.FTZ R76, R116, R111 ;  /* 0x0000006f744c7221 */ /* 0x010fe20000010000 */
[C---:B------:R-:W-:Y:S01]  /*205c0*/  F2FP.F16.F32.PACK_AB R116, R78.reuse, R116 ;  /* 0x000000744e74723e */ /* 0x040fe200000000ff */
[----:B------:R-:W2:Y:S02]  /*205d0*/  MUFU.EX2 R111, R231 ;  /* 0x000000e7006f7308 */ /* 0x000ea40000000800 */
[----:B------:R-:W-:Y:S01]  /*205e0*/  FADD.FTZ R78, R78, R76 ;  /* 0x0000004c4e4e7221 */ /* 0x000fe20000010000 */
[--C-:B------:R-:W-:Y:S02]  /*205f0*/  SHF.R.U32.HI R76, RZ, 0x8, R120.reuse ;  /* 0x00000008ff4c7819 */ /* 0x100fe40000011678 */
[----:B------:R-:W-:Y:S02]  /*20600*/  PRMT R120, R116, 0x7632, R120 ;  /* 0x0000763274787816 */ /* 0x000fe40000000078 */
[----:B------:R-:W-:Y:S04]  /*20610*/  LOP3.LUT R76, R76, 0xffff, RZ, 0xc0, !PT ;  /* 0x0000ffff4c4c7812 */ /* 0x000fe800078ec0ff */
[----:B------:R-:W-:Y:S01]  /*20620*/  ISETP.LE.U32.AND P0, PT, R76, UR12, PT ;  /* 0x0000000c4c007c0c */ /* 0x000fe2000bf03070 */
[----:B--2---:R-:W-:Y:S01]  /*20630*/  FADD.FTZ R77, R111, R142 ;  /* 0x0000008e6f4d7221 */ /* 0x004fe20000010000 */
[----:B------:R-:W-:Y:S02]  /*20640*/  @!P2 HADD2 R80, -R110.H0_H0, -RZ.H0_H0 ;  /* 0xa00000ff6e50a230 */ /* 0x000fe40000000900 */
[----:B---3--:R-:W-:Y:S03]  /*20650*/  @!P1 HADD2 R113, -R116.H0_H0, -RZ.H0_H0 ;  /* 0xa00000ff74719230 */ /* 0x008fe60000000900 */
[----:B------:R-:W-:Y:S01]  /*20660*/  PRMT R207, R80, 0x7610, R207 ;  /* 0x0000761050cf7816 */ /* 0x000fe200000000cf */
[----:B------:R2:W-:Y:S01]  /*20670*/  @!P2 STL.S16 [R1+0xe4], R80 ;  /* 0x0000e4500100a387 */ /* 0x0005e20000100600 */
[----:B------:R-:W-:Y:S03]  /*20680*/  PRMT R206, R113, 0x7610, R206 ;  /* 0x0000761071ce7816 */ /* 0x000fe600000000ce */
[----:B--2---:R1:W2:Y:S04]  /*20690*/  LDL.S16 R80, [R1+0xfc] ;  /* 0x0000fc0001507983 */ /* 0x0042a80000100600 */
[----:B------:R3:W-:Y:S01]  /*206a0*/  @!P1 STL.S16 [R1+0x100], R113 ;  /* 0x0001007101009387 */ /* 0x0007e20000100600 */
[----:B------:R-:W-:Y:S04]  /*206b0*/  IADD3 R205, P1, R158, -0x80, RZ ;  /* 0xffffff809ecd7810 */ /* 0x000fe80007f3e0ff */
[----:B------:R-:W-:Y:S02]  /*206c0*/  IADD3.X R204, R159, -0x1, RZ, P1, !PT ;  /* 0xffffffff9fcc7810 */ /* 0x000fe40000ffe4ff */
[----:B------:R-:W-:Y:S02]  /*206d0*/  ISETP.LE.U32.AND P1, PT, R151, UR12, PT ;  /* 0x0000000c97007c0c */ /* 0x000fe4000bf23070 */
[--C-:B---3--:R-:W-:Y:S01]  /*206e0*/  LOP3.LUT R113, R133, UR25, R166.reuse, 0x96, !PT ;  /* 0x0000001985717c12 */ /* 0x108fe2000f8e96a6 */
[----:B--2---:R-:W-:Y:S05]  /*206f0*/  @!P0 HADD2 R80, -R120.H0_H0, -RZ.H0_H0 ;  /* 0xa00000ff78508230 */ /* 0x004fea0000000900 */
[----:B------:R-:W-:Y:S01]  /*20700*/  PRMT R166, R80, 0x7610, R166 ;  /* 0x0000761050a67816 */ /* 0x000fe200000000a6 */
[----:B------:R2:W-:Y:S01]  /*20710*/  @!P0 STL.S16 [R1+0xfc], R80 ;  /* 0x0000fc5001008387 */ /* 0x0005e20000100600 */
[----:B------:R-:W-:Y:S02]  /*20720*/  ISETP.LE.U32.AND P0, PT, R193, UR12, PT ;  /* 0x0000000cc1007c0c */ /* 0x000fe4000bf03070 */
[----:B------:R-:W-:Y:S01]  /*20730*/  MUFU.EX2 R193, R249 ;  /* 0x000000f900c17308 */ /* 0x000fe20000000800 */
[----:B------:R1:W3:Y:S10]  /*20740*/  LDL.S16 R175, [R1+0x68] ;  /* 0x0000680001af7983 */ /* 0x0002f40000100600 */
[----:B------:R-:W-:Y:S02]  /*20750*/  @!P0 PRMT R0, R156, 0x5410, RZ ;  /* 0x000054109c008816 */ /* 0x000fe400000000ff */
[----:B------:R-:W-:Y:S01]  /*20760*/  ISETP.LE.U32.AND P0, PT, R174, UR12, PT ;  /* 0x0000000cae007c0c */ /* 0x000fe2000bf03070 */
[----:B------:R-:W-:Y:S02]  /*20770*/  MUFU.EX2 R156, R228 ;  /* 0x000000e4009c7308 */ /* 0x000fe40000000800 */
[----:B------:R4:W-:Y:S04]  /*20780*/  STG.E.U16 desc[UR26][R164.64+0x10], R0 ;  /* 0x00001000a4007986 */ /* 0x0009e8000c10151a */
[----:B------:R1:W-:Y:S04]  /*20790*/  STG.E.U16 desc[UR26][R162.64+0x10], R74 ;  /* 0x0000104aa2007986 */ /* 0x0003e8000c10151a */
[----:B--2---:R-:W2:Y:S02]  /*207a0*/  MUFU.EX2 R80, R230 ;  /* 0x000000e600507308 */ /* 0x004ea40000000800 */
[----:B------:R-:W-:Y:S02]  /*207b0*/  @!P0 PRMT R3, R154, 0x5410, RZ ;  /* 0x000054109a038816 */ /* 0x000fe400000000ff */
[----:B------:R-:W-:Y:S02]  /*207c0*/  ISETP.LE.U32.AND P0, PT, R112, UR12, PT ;  /* 0x0000000c70007c0c */ /* 0x000fe4000bf03070 */
[----:B------:R-:W-:Y:S01]  /*207d0*/  PRMT R112, R88, 0x5410, R89 ;  /* 0x0000541058707816 */ /* 0x000fe20000000059 */
[----:B------:R1:W-:Y:S03]  /*207e0*/  STG.E.U16 desc[UR26][R162.64+0x12], R3 ;  /* 0x00001203a2007986 */ /* 0x0003e6000c10151a */
[----:B------:R-:W-:Y:S01]  /*207f0*/  MUFU.EX2 R154, R226 ;  /* 0x000000e2009a7308 */ /* 0x000fe20000000800 */
[C---:B--2---:R-:W-:Y:S01]  /*20800*/  F2FP.F16.F32.PACK_AB R111, R80.reuse, R111 ;  /* 0x0000006f506f723e */ /* 0x044fe200000000ff */
[----:B------:R-:W-:Y:S01]  /*20810*/  FADD.FTZ R157, R80, R77 ;  /* 0x0000004d509d7221 */ /* 0x000fe20000010000 */
[----:B------:R-:W-:Y:S07]  /*20820*/  FADD.FTZ R77, R156, R141 ;  /* 0x0000008d9c4d7221 */ /* 0x000fee0000010000 */
[----:B------:R-:W2:Y:S01]  /*20830*/  MUFU.EX2 R80, R227 ;  /* 0x000000e300507308 */ /* 0x000ea20000000800 */
[----:B----4-:R-:W-:Y:S02]  /*20840*/  PRMT R0, R95, 0x5410, R96 ;  /* 0x000054105f007816 */ /* 0x010fe40000000060 */
[----:B-1----:R-:W-:Y:S07]  /*20850*/  LOP3.LUT R74, R138, 0xff, RZ, 0xc0, !PT ;  /* 0x000000ff8a4a7812 */ /* 0x002fee00078ec0ff */
[----:B------:R-:W-:Y:S01]  /*20860*/  MUFU.EX2 R3, R233 ;  /* 0x000000e900037308 */ /* 0x000fe20000000800 */
[C---:B--2---:R-:W-:Y:S01]  /*20870*/  F2FP.F16.F32.PACK_AB R156, R80.reuse, R156 ;  /* 0x0000009c509c723e */ /* 0x044fe200000000ff */
[----:B------:R-:W-:Y:S01]  /*20880*/  FADD.FTZ R174, R80, R77 ;  /* 0x0000004d50ae7221 */ /* 0x000fe20000010000 */
[----:B------:R-:W-:Y:S01]  /*20890*/  FADD.FTZ R77, R154, R117 ;  /* 0x000000759a4d7221 */ /* 0x000fe20000010000 */
[----:B------:R-:W-:Y:S02]  /*208a0*/  PRMT R117, R75, 0x5410, R84 ;  /* 0x000054104b757816 */ /* 0x000fe40000000054 */
[----:B------:R-:W-:Y:S02]  /*208b0*/  @!P0 PRMT R84, R220, 0x5410, RZ ;  /* 0x00005410dc548816 */ /* 0x000fe400000000ff */
[----:B------:R-:W-:Y:S02]  /*208c0*/  ISETP.LE.U32.AND P0, PT, R153, UR12, PT ;  /* 0x0000000c99007c0c */ /* 0x000fe4000bf03070 */
[----:B------:R-:W1:Y:S01]  /*208d0*/  MUFU.EX2 R80, R225 ;  /* 0x000000e100507308 */ /* 0x000e620000000800 */
[----:B------:R-:W-:Y:S01]  /*208e0*/  @!P5 PRMT R75, R229, 0x5410, RZ ;  /* 0x00005410e54bd816 */ /* 0x000fe200000000ff */
[----:B------:R-:W-:Y:S01]  /*208f0*/  STG.E.U16 desc[UR26][R158.64+0x22], R84 ;  /* 0x000022549e007986 */ /* 0x000fe2000c10151a */
[----:B------:R-:W-:Y:S02]  /*20900*/  ISETP.LE.U32.AND P5, PT, R118, UR12, PT ;  /* 0x0000000c76007c0c */ /* 0x000fe4000bfa3070 */
[----:B------:R-:W-:Y:S01]  /*20910*/  PRMT R118, R90, 0x5410, R92 ;  /* 0x000054105a767816 */ /* 0x000fe2000000005c */
[----:B------:R2:W-:Y:S05]  /*20920*/  STG.E.U16 desc[UR26][R158.64+0x20], R75 ;  /* 0x0000204b9e007986 */ /* 0x0005ea000c10151a */
[----:B------:R-:W-:Y:S02]  /*20930*/  @!P0 PRMT R89, R221, 0x5410, RZ ;  /* 0x00005410dd598816 */ /* 0x000fe400000000ff */
[----:B------:R-:W-:Y:S03]  /*20940*/  ISETP.LE.U32.AND P0, PT, R91, UR12, PT ;  /* 0x0000000c5b007c0c */ /* 0x000fe6000bf03070 */
[----:B------:R-:W-:Y:S01]  /*20950*/  @!P5 PRMT R88, R217, 0x5410, RZ ;  /* 0x00005410d958d816 */ /* 0x000fe200000000ff */
[----:B------:R-:W-:Y:S01]  /*20960*/  STG.E.U16 desc[UR26][R160.64+0x22], R89 ;  /* 0x00002259a0007986 */ /* 0x000fe2000c10151a */
[----:B------:R-:W-:Y:S01]  /*20970*/  ISETP.LE.U32.AND P5, PT, R129, UR12, PT ;  /* 0x0000000c81007c0c */ /* 0x000fe2000bfa3070 */
[----:B-1----:R-:W-:Y:S01]  /*20980*/  FADD.FTZ R170, R80, R77 ;  /* 0x0000004d50aa7221 */ /* 0x002fe20000010000 */
[----:B------:R-:W-:Y:S01]  /*20990*/  LOP3.LUT R91, R155, 0xff, RZ, 0xc0, !PT ;  /* 0x000000ff9b5b7812 */ /* 0x000fe200078ec0ff */
[----:B------:R-:W-:Y:S01]  /*209a0*/  STG.E.U16 desc[UR26][R160.64+0x20], R88 ;  /* 0x00002058a0007986 */ /* 0x000fe2000c10151a */
[----:B------:R-:W-:Y:S02]  /*209b0*/  SHF.R.U32.HI R77, RZ, 0x8, R169 ;  /* 0x00000008ff4d7819 */ /* 0x000fe400000116a9 */
[----:B------:R-:W-:Y:S01]  /*209c0*/  PRMT R129, R109, 0x5410, R110 ;  /* 0x000054106d817816 */ /* 0x000fe2000000006e */
[----:B------:R-:W-:Y:S01]  /*209d0*/  MUFU.EX2 R169, R248 ;  /* 0x000000f800a97308 */ /* 0x000fe20000000800 */
[----:B------:R-:W-:Y:S02]  /*209e0*/  PRMT R141, R173, 0x5410, R77 ;  /* 0x00005410ad8d7816 */ /* 0x000fe4000000004d */
[----:B------:R-:W-:Y:S02]  /*209f0*/  @!P0 PRMT R92, R243, 0x5410, RZ ;  /* 0x00005410f35c8816 */ /* 0x000fe400000000ff */
[----:B------:R-:W-:Y:S02]  /*20a00*/  ISETP.LE.U32.AND P0, PT, R124, UR12, PT ;  /* 0x0000000c7c007c0c */ /* 0x000fe4000bf03070 */
[----:B------:R-:W-:Y:S01]  /*20a10*/  @!P5 PRMT R90, R245, 0x5410, RZ ;  /* 0x00005410f55ad816 */ /* 0x000fe200000000ff */
[----:B------:R1:W-:Y:S01]  /*20a20*/  STG.E.U16 desc[UR26][R164.64+0x20], R92 ;  /* 0x0000205ca4007986 */ /* 0x0003e2000c10151a */
[----:B------:R-:W-:Y:S01]  /*20a30*/  ISETP.LE.U32.AND P5, PT, R119, UR12, PT ;  /* 0x0000000c77007c0c */ /* 0x000fe2000bfa3070 */
[----:B------:R-:W-:Y:S01]  /*20a40*/  MUFU.EX2 R173, R241 ;  /* 0x000000f100ad7308 */ /* 0x000fe20000000800 */
[----:B------:R-:W-:Y:S01]  /*20a50*/  PRMT R119, R93, 0x5410, R94 ;  /* 0x000054105d777816 */ /* 0x000fe2000000005e */
[----:B------:R-:W-:Y:S01]  /*20a60*/  STG.E.U16 desc[UR26][R164.64+0x1e], R90 ;  /* 0x00001e5aa4007986 */ /* 0x000fe2000c10151a */
[----:B------:R-:W-:Y:S02]  /*20a70*/  @!P2 PRMT R110, R207, 0x5410, RZ ;  /* 0x00005410cf6ea816 */ /* 0x000fe400000000ff */
[--C-:B--2---:R-:W-:Y:S02]  /*20a80*/  HSET2.LE.AND R75, R195, R131.reuse, PT ;  /* 0x00000083c34b7233 */ /* 0x104fe40003803000 */
[----:B------:R-:W-:Y:S03]  /*20a90*/  F2FP.F16.F32.PACK_AB R154, R80, R154 ;  /* 0x0000009a509a723e */ /* 0x000fe600000000ff */
[----:B------:R-:W-:Y:S01]  /*20aa0*/  MUFU.EX2 R195, R247 ;  /* 0x000000f700c37308 */ /* 0x000fe20000000800 */
[----:B------:R-:W-:Y:S02]  /*20ab0*/  @!P0 PRMT R94, R224, 0x5410, RZ ;  /* 0x00005410e05e8816 */ /* 0x000fe400000000ff */
[----:B------:R-:W-:Y:S02]  /*20ac0*/  ISETP.LE.U32.AND P0, PT, R122, UR12, PT ;  /* 0x0000000c7a007c0c */ /* 0x000fe4000bf03070 */
[----:B------:R-:W-:Y:S01]  /*20ad0*/  @!P5 PRMT R93, R234, 0x5410, RZ ;  /* 0x00005410ea5dd816 */ /* 0x000fe200000000ff */
[----:B------:R-:W-:Y:S01]  /*20ae0*/  STG.E.U16 desc[UR26][R162.64+0x22], R94 ;  /* 0x0000225ea2007986 */ /* 0x000fe2000c10151a */
[----:B------:R-:W-:Y:S02]  /*20af0*/  ISETP.LE.U32.AND P5, PT, R135, UR12, PT ;  /* 0x0000000c87007c0c */ /* 0x000fe4000bfa3070 */
[----:B------:R-:W-:Y:S01]  /*20b00*/  PRMT R122, R101, 0x5410, R102 ;  /* 0x00005410657a7816 */ /* 0x000fe20000000066 */
[----:B------:R2:W4:Y:S01]  /*20b10*/  LDL.S16 R135, [R1+0x7c] ;  /* 0x00007c0001877983 */ /* 0x0005220000100600 */
[----:B------:R-:W-:Y:S02]  /*20b20*/  LOP3.LUT R75, R75, R83, RZ, 0xc0, !PT ;  /* 0x000000534b4b7212 */ /* 0x000fe400078ec0ff */
[--C-:B------:R-:W-:Y:S01]  /*20b30*/  HSET2.LE.AND R80, R168, R131.reuse, PT ;  /* 0x00000083a8507233 */ /* 0x100fe20003803000 */
[----:B------:R-:W-:Y:S01]  /*20b40*/  STG.E.U16 desc[UR26][R162.64+0x20], R93 ;  /* 0x0000205da2007986 */ /* 0x000fe2000c10151a */
[--C-:B------:R-:W-:Y:S02]  /*20b50*/  HSET2.LE.AND R83, R148, R131.reuse, PT ;  /* 0x0000008394537233 */ /* 0x100fe40003803000 */
[----:B------:R-:W-:Y:S02]  /*20b60*/  @!P0 PRMT R96, R152, 0x5410, RZ ;  /* 0x0000541098608816 */ /* 0x000fe400000000ff */
[----:B------:R-:W-:Y:S01]  /*20b70*/  ISETP.LE.U32.AND P0, PT, R137, UR12, PT ;  /* 0x0000000c89007c0c */ /* 0x000fe2000bf03070 */
[----:B------:R-:W2:Y:S01]  /*20b80*/  MUFU.EX2 R152, R235 ;  /* 0x000000eb00987308 */ /* 0x000ea20000000800 */
[----:B------:R-:W-:Y:S01]  /*20b90*/  @!P5 PRMT R95, R203, 0x5410, RZ ;  /* 0x00005410cb5fd816 */ /* 0x000fe200000000ff */
[----:B------:R2:W-:Y:S01]  /*20ba0*/  STG.E.U16 desc[UR26][R158.64+0x32], R96 ;  /* 0x000032609e007986 */ /* 0x0005e2000c10151a */
[----:B------:R-:W-:Y:S02]  /*20bb0*/  ISETP.LE.U32.AND P5, PT, R126, UR12, PT ;  /* 0x0000000c7e007c0c */ /* 0x000fe4000bfa3070 */
[----:B------:R-:W-:Y:S01]  /*20bc0*/  LOP3.LUT R80, R80, R147, RZ, 0xc0, !PT ;  /* 0x0000009350507212 */ /* 0x000fe200078ec0ff */
[----:B------:R-:W-:Y:S01]  /*20bd0*/  STG.E.U16 desc[UR26][R158.64+0x30], R95 ;  /* 0x0000305f9e007986 */ /* 0x000fe2000c10151a */
[----:B------:R-:W-:Y:S02]  /*20be0*/  LOP3.LUT R83, R83, R86, RZ, 0xc0, !PT ;  /* 0x0000005653537212 */ /* 0x000fe400078ec0ff */
[----:B------:R-:W-:Y:S02]  /*20bf0*/  @!P6 PRMT R102, R215, 0x5410, RZ ;  /* 0x00005410d766e816 */ /* 0x000fe400000000ff */
[----:B------:R-:W-:Y:S02]  /*20c00*/  ISETP.LE.U32.AND P6, PT, R130, UR12, PT ;  /* 0x0000000c82007c0c */ /* 0x000fe4000bfc3070 */
[----:B------:R-:W-:Y:S02]  /*20c10*/  PRMT R155, R156, 0x7632, R155 ;  /* 0x000076329c9b7816 */ /* 0x000fe4000000009b */
[----:B------:R-:W-:Y:S02]  /*20c20*/  @!P3 PRMT R109, R208, 0x5410, RZ ;  /* 0x00005410d06db816 */ /* 0x000fe400000000ff */
[----:B-1----:R-:W-:Y:S01]  /*20c30*/  PRMT R92, R156, 0x5410, R155 ;  /* 0x000054109c5c7816 */ /* 0x002fe2000000009b */
[----:B--2---:R-:W-:Y:S01]  /*20c40*/  FADD.FTZ R2, R152, R78 ;  /* 0x0000004e98027221 */ /* 0x004fe20000010000 */
[C---:B------:R-:W-:Y:S02]  /*20c50*/  F2FP.F16.F32.PACK_AB R152, R3.reuse, R152 ;  /* 0x000000980398723e */ /* 0x040fe400000000ff */
[----:B------:R-:W-:Y:S01]  /*20c60*/  ISETP.LE.U32.AND P3, PT, R136, UR12, PT ;  /* 0x0000000c88007c0c */ /* 0x000fe2000bf63070 */
[----:B------:R-:W-:Y:S01]  /*20c70*/  FADD.FTZ R203, R3, R2 ;  /* 0x0000000203cb7221 */ /* 0x000fe20000010000 */
[----:B------:R-:W-:Y:S02]  /*20c80*/  PRMT R2, R97, 0x5410, R98 ;  /* 0x0000541061027816 */ /* 0x000fe40000000062 */
[----:B------:R-:W-:Y:S02]  /*20c90*/  @!P0 PRMT R98, R222, 0x5410, RZ ;  /* 0x00005410de628816 */ /* 0x000fe400000000ff */
[----:B------:R-:W-:Y:S02]  /*20ca0*/  ISETP.LE.U32.AND P0, PT, R128, UR12, PT ;  /* 0x0000000c80007c0c */ /* 0x000fe4000bf03070 */
[----:B------:R-:W-:Y:S01]  /*20cb0*/  @!P5 PRMT R97, R223, 0x5410, RZ ;  /* 0x00005410df61d816 */ /* 0x000fe200000000ff */
[----:B------:R-:W-:Y:S01]  /*20cc0*/  STG.E.U16 desc[UR26][R160.64+0x32], R98 ;  /* 0x00003262a0007986 */ /* 0x000fe2000c10151a */
[----:B------:R-:W-:Y:S01]  /*20cd0*/  ISETP.LE.U32.AND P5, PT, R127, UR12, PT ;  /* 0x0000000c7f007c0c */ /* 0x000fe2000bfa3070 */
[----:B------:R-:W1:Y:S01]  /*20ce0*/  MUFU.EX2 R96, R236 ;  /* 0x000000ec00607308 */ /* 0x000e620000000800 */
[----:B------:R-:W-:Y:S01]  /*20cf0*/  PRMT R3, R99, 0x5410, R100 ;  /* 0x0000541063037816 */ /* 0x000fe20000000064 */
[----:B------:R-:W-:Y:S01]  /*20d00*/  STG.E.U16 desc[UR26][R160.64+0x30], R97 ;  /* 0x00003061a0007986 */ /* 0x000fe2000c10151a */
[----:B------:R-:W-:Y:S02]  /*20d10*/  PRMT R128, R107, 0x5410, R108 ;  /* 0x000054106b807816 */ /* 0x000fe4000000006c */
[----:B------:R-:W-:Y:S02]  /*20d20*/  PRMT R127, R116, 0x5410, R120 ;  /* 0x00005410747f7816 */ /* 0x000fe40000000078 */
[----:B------:R-:W-:Y:S02]  /*20d30*/  @!P4 PRMT R108, R209, 0x5410, RZ ;  /* 0x00005410d16cc816 */ /* 0x000fe400000000ff */
[----:B------:R-:W-:Y:S02]  /*20d40*/  @!P0 PRMT R99, R219, 0x5410, RZ ;  /* 0x00005410db638816 */ /* 0x000fe400000000ff */
[----:B------:R-:W-:Y:S02]  /*20d50*/  ISETP.LE.U32.AND P0, PT, R123, UR12, PT ;  /* 0x0000000c7b007c0c */ /* 0x000fe4000bf03070 */
[----:B------:R-:W-:Y:S01]  /*20d60*/  @!P5 PRMT R100, R218, 0x5410, RZ ;  /* 0x00005410da64d816 */ /* 0x000fe200000000ff */
[----:B------:R2:W2:Y:S01]  /*20d70*/  LDL.S16 R123, [R1+0x98] ;  /* 0x00009800017b7983 */ /* 0x0004a20000100600 */
[----:B------:R-:W-:Y:S02]  /*20d80*/  ISETP.LE.U32.AND P5, PT, R121, UR12, PT ;  /* 0x0000000c79007c0c */ /* 0x000fe4000bfa3070 */
[----:B------:R-:W-:Y:S01]  /*20d90*/  ISETP.LE.U32.AND P4, PT, R74, UR12, PT ;  /* 0x0000000c4a007c0c */ /* 0x000fe2000bf83070 */
[----:B------:R1:W-:Y:S01]  /*20da0*/  STG.E.U16 desc[UR26][R164.64+0x2e], R99 ;  /* 0x00002e63a4007986 */ /* 0x0003e2000c10151a */
[----:B------:R-:W-:Y:S01]  /*20db0*/  SHF.R.U32.HI R74, RZ, 0x8, R81 ;  /* 0x00000008ff4a7819 */ /* 0x000fe20000011651 */
[----:B-1----:R-:W-:Y:S01]  /*20dc0*/  FADD.FTZ R194, R96, R157 ;  /* 0x0000009d60c27221 */ /* 0x002fe20000010000 */
[--C-:B------:R-:W-:Y:S01]  /*20dd0*/  HSET2.LE.AND R81, R167, R131.reuse, PT ;  /* 0x00000083a7517233 */ /* 0x100fe20003803000 */
[----:B------:R-:W-:Y:S01]  /*20de0*/  STG.E.U16 desc[UR26][R164.64+0x30], R100 ;  /* 0x00003064a4007986 */ /* 0x000fe2000c10151a */
[----:B------:R-:W-:Y:S01]  /*20df0*/  LOP3.LUT R74, R74, 0xffff, RZ, 0xc0, !PT ;  /* 0x0000ffff4a4a7812 */ /* 0x000fe200078ec0ff */
[----:B------:R-:W-:Y:S01]  /*20e00*/  MUFU.EX2 R157, R176 ;  /* 0x000000b0009d7308 */ /* 0x000fe20000000800 */
[----:B------:R-:W-:Y:S01]  /*20e10*/  @!P0 PRMT R101, R216, 0x5410, RZ ;  /* 0x00005410d8658816 */ /* 0x000fe200000000ff */
[----:B------:R-:W-:Y:S01]  /*20e20*/  STG.E.U16 desc[UR26][R162.64+0x32], R102 ;  /* 0x00003266a2007986 */ /* 0x000fe2000c10151a */
[----:B------:R-:W-:Y:S02]  /*20e30*/  ISETP.LE.U32.AND P0, PT, R125, UR12, PT ;  /* 0x0000000c7d007c0c */ /* 0x000fe4000bf03070 */
[----:B------:R-:W-:Y:S01]  /*20e40*/  PRMT R125, R103, 0x5410, R104 ;  /* 0x00005410677d7816 */ /* 0x000fe20000000068 */
[----:B------:R-:W-:Y:S01]  /*20e50*/  STG.E.U16 desc[UR26][R162.64+0x30], R101 ;  /* 0x00003065a2007986 */ /* 0x000fe2000c10151a */
[----:B------:R-:W-:Y:S02]  /*20e60*/  @!P5 PRMT R104, R213, 0x5410, RZ ;  /* 0x00005410d568d816 */ /* 0x000fe400000000ff */
[----:B------:R-:W-:Y:S02]  /*20e70*/  LOP3.LUT P5, RZ, R191, 0x8000000, RZ, 0xc0, !PT ;  /* 0x08000000bfff7812 */ /* 0x000fe400078ac0ff */
[----:B------:R-:W-:Y:S01]  /*20e80*/  ISETP.LE.U32.AND P2, PT, R74, UR12, PT ;  /* 0x0000000c4a007c0c */ /* 0x000fe2000bf43070 */
[----:B------:R-:W-:Y:S01]  /*20e90*/  STG.E.U16 desc[UR26][R158.64+0x42], R104 ;  /* 0x000042689e007986 */ /* 0x000fe2000c10151a */
[--C-:B------:R-:W-:Y:S02]  /*20ea0*/  HSET2.LE.AND R74, R196, R131.reuse, PT ;  /* 0x00000083c44a7233 */ /* 0x100fe40003803000 */
[----:B------:R-:W-:Y:S02]  /*20eb0*/  LOP3.LUT R81, R81, R87, RZ, 0xc0, !PT ;  /* 0x0000005751517212 */ /* 0x000fe400078ec0ff */
[----:B------:R-:W-:Y:S02]  /*20ec0*/  @!P0 PRMT R103, R214, 0x5410, RZ ;  /* 0x00005410d6678816 */ /* 0x000fe400000000ff */
[----:B------:R-:W-:Y:S02]  /*20ed0*/  ISETP.LE.U32.AND P0, PT, R79, UR12, PT ;  /* 0x0000000c4f007c0c */ /* 0x000fe4000bf03070 */
[----:B------:R-:W-:Y:S01]  /*20ee0*/  LOP3.LUT R74, R74, R82, RZ, 0xc0, !PT ;  /* 0x000000524a4a7212 */ /* 0x000fe200078ec0ff */
[----:B------:R-:W-:Y:S01]  /*20ef0*/  STG.E.U16 desc[UR26][R158.64+0x40], R103 ;  /* 0x000040679e007986 */ /* 0x000fe2000c10151a */
[----:B------:R-:W-:Y:S02]  /*20f00*/  @!P5 PRMT R107, R210, 0x5410, RZ ;  /* 0x00005410d26bd816 */ /* 0x000fe400000000ff */
[----:B------:R-:W-:Y:S02]  /*20f10*/  ISETP.LE.U32.AND P5, PT, R76, UR12, PT ;  /* 0x0000000c4c007c0c */ /* 0x000fe4000bfa3070 */
[----:B------:R-:W-:Y:S02]  /*20f20*/  LOP3.LUT R76, R171, 0xff, RZ, 0xc0, !PT ;  /* 0x000000ffab4c7812 */ /* 0x000fe400078ec0ff */
[--C-:B------:R-:W-:Y:S01]  /*20f30*/  HSET2.LE.AND R82, R150, R131.reuse, PT ;  /* 0x0000008396527233 */ /* 0x100fe20003803000 */
[----:B------:R-:W-:Y:S01]  /*20f40*/  MUFU.EX2 R171, R246 ;  /* 0x000000f600ab7308 */ /* 0x000fe20000000800 */
[----:B------:R-:W-:Y:S02]  /*20f50*/  PRMT R142, R76, 0x5410, R172 ;  /* 0x000054104c8e7816 */ /* 0x000fe400000000ac */
[C---:B------:R-:W-:Y:S01]  /*20f60*/  PRMT R121, R111.reuse, 0x7632, R121 ;  /* 0x000076326f797816 */ /* 0x040fe20000000079 */
[----:B------:R-:W1:Y:S01]  /*20f70*/  LDSM.16.MT88.4 R76, [R177+0x6000] ;  /* 0x00600000b14c783b */ /* 0x000e620000004200 */
[----:B------:R-:W-:Y:S02]  /*20f80*/  LOP3.LUT R82, R82, R85, RZ, 0xc0, !PT ;  /* 0x0000005552527212 */ /* 0x000fe400078ec0ff */
[----:B------:R-:W-:Y:S03]  /*20f90*/  PRMT R124, R111, 0x5410, R121 ;  /* 0x000054106f7c7816 */ /* 0x000fe60000000079 */
[----:B------:R-:W-:Y:S01]  /*20fa0*/  MUFU.EX2 R172, R244 ;  /* 0x000000f400ac7308 */ /* 0x000fe20000000800 */
[----:B------:R-:W-:Y:S02]  /*20fb0*/  @!P5 PRMT R120, R166, 0x5410, RZ ;  /* 0x00005410a678d816 */ /* 0x000fe400000000ff */
[----:B------:R-:W-:Y:S01]  /*20fc0*/  ISETP.LE.U32.AND P5, PT, R91, UR12, PT ;  /* 0x0000000c5b007c0c */ /* 0x000fe2000bfa3070 */
[----:B------:R1:W2:Y:S01]  /*20fd0*/  LDL.S16 R166, [R1+0x50] ;  /* 0x0000500001a67983 */ /* 0x0002a20000100600 */
[----:B------:R-:W-:Y:S02]  /*20fe0*/  PRMT R153, R154, 0x7632, R153 ;  /* 0x000076329a997816 */ /* 0x000fe40000000099 */
[----:B------:R-:W-:Y:S01]  /*20ff0*/  LOP3.LUT R88, R113, 0xff, RZ, 0xc0, !PT ;  /* 0x000000ff71587812 */ /* 0x000fe200078ec0ff */
[----:B------:R-:W3:Y:S01]  /*21000*/  LDSM.16.MT88.4 R84, [R180+0x6000] ;  /* 0x00600000b454783b */ /* 0x000ee20000004200 */
[----:B------:R-:W-:Y:S02]  /*21010*/  @!P3 PRMT R116, R206, 0x5410, RZ ;  /* 0x00005410ce74b816 */ /* 0x000fe400000000ff */
[----:B------:R-:W-:Y:S02]  /*21020*/  ISETP.LE.U32.AND P3, PT, R88, UR12, PT ;  /* 0x0000000c58007c0c */ /* 0x000fe4000bf63070 */
[----:B------:R-:W-:Y:S02]  /*21030*/  SHF.R.U32.HI R88, RZ, 0x8, R144 ;  /* 0x00000008ff587819 */ /* 0x000fe40000011690 */
[----:B------:R-:W-:Y:S02]  /*21040*/  SHF.R.U32.HI R99, RZ, 0x18, R132 ;  /* 0x00000018ff637819 */ /* 0x000fe40000011684 */
[----:B------:R-:W-:Y:S02]  /*21050*/  PRMT R138, R149, 0x5410, R88 ;  /* 0x00005410958a7816 */ /* 0x000fe40000000058 */
[----:B------:R-:W-:Y:S02]  /*21060*/  PRMT R126, R105, 0x5410, R106 ;  /* 0x00005410697e7816 */ /* 0x000fe4000000006a */
[----:B------:R-:W-:Y:S02]  /*21070*/  F2FP.F16.F32.PACK_AB R148, R193, R195 ;  /* 0x000000c3c194723e */ /* 0x000fe400000000ff */
[----:B------:R-:W-:Y:S02]  /*21080*/  @!P0 PRMT R105, R212, 0x5410, RZ ;  /* 0x00005410d4698816 */ /* 0x000fe400000000ff */
[----:B------:R-:W-:Y:S02]  /*21090*/  PRMT R147, R148, 0x7632, R147 ;  /* 0x0000763294937816 */ /* 0x000fe40000000093 */
[----:B------:R-:W-:Y:S01]  /*210a0*/  LOP3.LUT P0, RZ, R191, 0x4000000, RZ, 0xc0, !PT ;  /* 0x04000000bfff7812 */ /* 0x000fe2000780c0ff */
[----:B------:R-:W-:Y:S01]  /*210b0*/  STG.E.U16 desc[UR26][R160.64+0x40], R105 ;  /* 0x00004069a0007986 */ /* 0x000fe2000c10151a */
[-C--:B-1----:R-:W-:Y:S11]  /*210c0*/  HMMA.16816.F32 R4, R72, R76.reuse, R4 ;  /* 0x0000004c4804723c */ /* 0x082ff60000001804 */
[----:B------:R-:W-:Y:S01]  /*210d0*/  @!P0 PRMT R106, R211, 0x5410, RZ ;  /* 0x00005410d36a8816 */ /* 0x000fe200000000ff */
[C---:B------:R-:W-:Y:S04]  /*210e0*/  HMMA.16816.F32 R8, R80.reuse, R76, R8 ;  /* 0x0000004c5008723c */ /* 0x040fe80000001808 */
[----:B------:R-:W-:Y:S01]  /*210f0*/  LOP3.LUT P0, RZ, R191, 0x2000000, RZ, 0xc0, !PT ;  /* 0x02000000bfff7812 */ /* 0x000fe2000780c0ff */
[----:B------:R-:W-:Y:S01]  /*21100*/  STG.E.U16 desc[UR26][R160.64+0x42], R106 ;  /* 0x0000426aa0007986 */ /* 0x000fe2000c10151a */
[-C--:B------:R-:W-:Y:S03]  /*21110*/  HMMA.16816.F32 R12, R80, R78.reuse, R12 ;  /* 0x0000004e500c723c */ /* 0x080fe6000000180c */
[----:B------:R-:W-:Y:S02]  /*21120*/  STG.E.U16 desc[UR26][R164.64+0x3e], R107 ;  /* 0x00003e6ba4007986 */ /* 0x000fe4000c10151a */
[----:B------:R-:W-:Y:S01]  /*21130*/  LOP3.LUT R77, R145, 0xff, RZ, 0xc0, !PT ;  /* 0x000000ff914d7812 */ /* 0x000fe200078ec0ff */
[C---:B------:R-:W-:Y:S01]  /*21140*/  HMMA.16816.F32 R16, R72.reuse, R78, R16 ;  /* 0x0000004e4810723c */ /* 0x040fe20000001810 */
[----:B------:R-:W-:Y:S04]  /*21150*/  STG.E.U16 desc[UR26][R164.64+0x40], R108 ;  /* 0x0000406ca4007986 */ /* 0x000fe8000c10151a */
[----:B------:R-:W-:Y:S01]  /*21160*/  PRMT R137, R77, 0x5410, R146 ;  /* 0x000054104d897816 */ /* 0x000fe20000000092 */
[----:B------:R-:W-:Y:S01]  /*21170*/  STG.E.U16 desc[UR26][R162.64+0x40], R109 ;  /* 0x0000406da2007986 */ /* 0x000fe2000c10151a */
[----:B------:R-:W-:Y:S01]  /*21180*/  LOP3.LUT R76, R113, 0xffff, RZ, 0xc0, !PT ;  /* 0x0000ffff714c7812 */ /* 0x000fe200078ec0ff */
[-C--:B---3--:R-:W-:Y:S02]  /*21190*/  HMMA.16816.F32 R20, R72, R84.reuse, R20 ;  /* 0x000000544814723c */ /* 0x088fe40000001814 */
[----:B------:R-:W-:Y:S01]  /*211a0*/  STG.E.U16 desc[UR26][R162.64+0x42], R110 ;  /* 0x0000426ea2007986 */ /* 0x000fe2000c10151a */
[----:B------:R-:W-:Y:S03]  /*211b0*/  SHF.R.U32.HI R76, RZ, 0x8, R76 ;  /* 0x00000008ff4c7819 */ /* 0x000fe6000001164c */
[----:B------:R-:W-:Y:S01]  /*211c0*/  STG.E.U16 desc[UR26][R158.64+0x52], R120 ;  /* 0x000052789e007986 */ /* 0x000fe2000c10151a */
[----:B------:R-:W-:Y:S01]  /*211d0*/  LOP3.LUT R76, R76, 0xffff, RZ, 0xc0, !PT ;  /* 0x0000ffff4c4c7812 */ /* 0x000fe200078ec0ff */
[C---:B------:R-:W-:Y:S02]  /*211e0*/  HMMA.16816.F32 R24, R80.reuse, R84, R24 ;  /* 0x000000545018723c */ /* 0x040fe40000001818 */
[----:B------:R-:W-:Y:S04]  /*211f0*/  STG.E.U16 desc[UR26][R158.64+0x50], R116 ;  /* 0x000050749e007986 */ /* 0x000fe8000c10151a */
[-C--:B------:R-:W-:Y:S05]  /*21200*/  HMMA.16816.F32 R28, R80, R86.reuse, R28 ;  /* 0x00000056501c723c */ /* 0x080fea000000181c */
[----:B------:R-:W-:Y:S01]  /*21210*/  @!P1 HADD2 R175, -R121.H0_H0, -RZ.H0_H0 ;  /* 0xa00000ff79af9230 */ /* 0x000fe20000000900 */
[C---:B------:R-:W-:Y:S05]  /*21220*/  HMMA.16816.F32 R32, R72.reuse, R86, R32 ;  /* 0x000000564820723c */ /* 0x040fea0000001820 */
[----:B------:R-:W-:Y:S02]  /*21230*/  PRMT R77, R175, 0x7610, R77 ;  /* 0x00007610af4d7816 */ /* 0x000fe4000000004d */
[----:B------:R-:W-:Y:S04]  /*21240*/  LOP3.LUT R86, R115, 0xff, RZ, 0xc0, !PT ;  /* 0x000000ff73567812 */ /* 0x000fe800078ec0ff */
[----:B------:R-:W-:Y:S02]  /*21250*/  @!P1 PRMT R121, R77, 0x5410, RZ ;  /* 0x000054104d799816 */ /* 0x000fe400000000ff */
[----:B------:R-:W-:Y:S03]  /*21260*/  LOP3.LUT R87, R114, 0xff, RZ, 0xc0, !PT ;  /* 0x000000ff72577812 */ /* 0x000fe600078ec0ff */
[----:B------:R-:W-:Y:S01]  /*21270*/  STG.E.U16 desc[UR26][R160.64+0x52], R121 ;  /* 0x00005279a0007986 */ /* 0x000fe2000c10151a */
[----:B----4-:R-:W-:Y:S05]  /*21280*/  @!P2 HADD2 R135, -R155.H0_H0, -RZ.H0_H0 ;  /* 0xa00000ff9b87a230 */ /* 0x010fea0000000900 */
[----:B------:R-:W-:Y:S04]  /*21290*/  PRMT R130, R135, 0x7610, R130 ;  /* 0x0000761087827816 */ /* 0x000fe80000000082 */
[----:B------:R-:W-:Y:S01]  /*212a0*/  @!P2 PRMT R155, R130, 0x5410, RZ ;  /* 0x00005410829ba816 */ /* 0x000fe200000000ff */
[----:B--2---:R-:W-:Y:S05]  /*212b0*/  @!P5 HADD2 R123, -R111.H0_H0, -RZ.H0_H0 ;  /* 0xa00000ff6f7bd230 */ /* 0x004fea0000000900 */
[----:B------:R-:W-:Y:S01]  /*212c0*/  PRMT R91, R123, 0x7610, R91 ;  /* 0x000076107b5b7816 */ /* 0x000fe2000000005b */
[----:B------:R1:W-:Y:S03]  /*212d0*/  @!P5 STL.S16 [R1+0x98], R123 ;  /* 0x0000987b0100d387 */ /* 0x0003e60000100600 */
[----:B------:R-:W-:Y:S02]  /*212e0*/  @!P5 PRMT R111, R91, 0x5410, RZ ;  /* 0x000054105b6fd816 */ /* 0x000fe400000000ff */
[----:B------:R-:W2:Y:S08]  /*212f0*/  LDSM.16.MT88.4 R88, [R178+0x6000] ;  /* 0x00600000b258783b */ /* 0x000eb00000004200 */
[----:B------:R-:W-:Y:S04]  /*21300*/  STG.E.U16 desc[UR26][R160.64+0x50], R111 ;  /* 0x0000506fa0007986 */ /* 0x000fe8000c10151a */
[----:B------:R-:W-:Y:S04]  /*21310*/  STG.E.U16 desc[UR26][R164.64+0x50], R155 ;  /* 0x0000509ba4007986 */ /* 0x000fe8000c10151a */
[----:B-1----:R3:W4:Y:S04]  /*21320*/  LDL.S16 R123, [R1+0x48] ;  /* 0x00004800017b7983 */ /* 0x0027280000100600 */
[----:B------:R-:W-:Y:S01]  /*21330*/  @!P1 STL.S16 [R1+0x68], R175 ;  /* 0x000068af01009387 */ /* 0x000fe20000100600 */
[----:B------:R-:W-:Y:S02]  /*21340*/  ISETP.LE.U32.AND P1, PT, R76, UR12, PT ;  /* 0x0000000c4c007c0c */ /* 0x000fe4000bf23070 */
[--C-:B------:R-:W-:Y:S04]  /*21350*/  SHF.R.U32.HI R76, RZ, 0x18, R113.reuse ;  /* 0x00000018ff4c7819 */ /* 0x100fe80000011671 */
[----:B------:R-:W-:Y:S02]  /*21360*/  ISETP.LE.U32.AND P5, PT, R76, UR12, PT ;  /* 0x0000000c4c007c0c */ /* 0x000fe4000bfa3070 */
[----:B------:R-:W-:Y:S04]  /*21370*/  SHF.R.U32.HI R76, RZ, 0x10, R113 ;  /* 0x00000010ff4c7819 */ /* 0x000fe80000011671 */
[----:B------:R-:W-:Y:S01]  /*21380*/  LOP3.LUT R76, R76, 0xff, RZ, 0xc0, !PT ;  /* 0x000000ff4c4c7812 */ /* 0x000fe200078ec0ff */
[-C--:B--2---:R-:W-:Y:S03]  /*21390*/  HMMA.16816.F32 R36, R72, R88.reuse, R36 ;  /* 0x000000584824723c */ /* 0x084fe60000001824 */
[----:B------:R-:W-:Y:S03]  /*213a0*/  @!P6 HADD2 R166, -R156.H0_H0, -RZ.H0_H0 ;  /* 0xa00000ff9ca6e230 */ /* 0x000fe60000000900 */
[C---:B------:R-:W-:Y:S02]  /*213b0*/  HMMA.16816.F32 R40, R80.reuse, R88, R40 ;  /* 0x000000585028723c */ /* 0x040fe40000001828 */
[----:B------:R1:W-:Y:S03]  /*213c0*/  @!P6 STL.S16 [R1+0x50], R166 ;  /* 0x000050a60100e387 */ /* 0x0003e60000100600 */
[----:B------:R-:W-:Y:S01]  /*213d0*/  PRMT R136, R166, 0x7610, R136 ;  /* 0x00007610a6887816 */ /* 0x000fe20000000088 */
[----:B------:R3:W2:Y:S01]  /*213e0*/  LDL.S16 R77, [R1+0x44] ;  /* 0x00004400014d7983 */ /* 0x0006a20000100600 */
[-C--:B------:R-:W-:Y:S03]  /*213f0*/  HMMA.16816.F32 R44, R80, R90.reuse, R44 ;  /* 0x0000005a502c723c */ /* 0x080fe6000000182c */
[----:B------:R-:W-:Y:S01]  /*21400*/  @!P2 STL.S16 [R1+0x7c], R135 ;  /* 0x00007c870100a387 */ /* 0x000fe20000100600 */
[----:B------:R-:W-:Y:S02]  /*21410*/  @!P6 PRMT R156, R136, 0x5410, RZ ;  /* 0x00005410889ce816 */ /* 0x000fe400000000ff */
[----:B------:R-:W-:Y:S01]  /*21420*/  ISETP.LE.U32.AND P6, PT, R143, UR12, PT ;  /* 0x0000000c8f007c0c */ /* 0x000fe2000bfc3070 */
[C---:B------:R-:W-:Y:S01]  /*21430*/  HMMA.16816.F32 R48, R72.reuse, R90, R48 ;  /* 0x0000005a4830723c */ /* 0x040fe20000001830 */
[----:B------:R-:W-:Y:S03]  /*21440*/  LDSM.16.MT88.4 R88, [R177+0x6800] ;  /* 0x00680000b158783b */ /* 0x000fe60000004200 */
[----:B------:R-:W-:Y:S05]  /*21450*/  ISETP.LE.U32.AND P2, PT, R76, UR12, PT ;  /* 0x0000000c4c007c0c */ /* 0x000fea000bf43070 */
[----:B------:R-:W-:Y:S02]  /*21460*/  STG.E.U16 desc[UR26][R164.64+0x4e], R156 ;  /* 0x00004e9ca4007986 */ /* 0x000fe4000c10151a */
[----:B-1----:R-:W-:Y:S05]  /*21470*/  IMAD.WIDE.U32 R166, R197, -0x2daee0ad, RZ ;  /* 0xd2511f53c5a67825 */ /* 0x002fea00078e00ff */
[----:B------:R-:W-:Y:S04]  /*21480*/  LOP3.LUT R93, R167, UR25, R200, 0x96, !PT ;  /* 0x00000019a75d7c12 */ /* 0x000fe8000f8e96c8 */
[----:B------:R-:W-:Y:S01]  /*21490*/  LOP3.LUT R76, R93, 0xff, RZ, 0xc0, !PT ;  /* 0x000000ff5d4c7812 */ /* 0x000fe200078ec0ff */
[----:B----4-:R-:W-:Y:S05]  /*214a0*/  @!P4 HADD2 R123, -R154.H0_H0, -RZ.H0_H0 ;  /* 0xa00000ff9a7bc230 */ /* 0x010fea0000000900 */
[----:B------:R-:W-:Y:S01]  /*214b0*/  PRMT R78, R123, 0x7610, R78 ;  /* 0x000076107b4e7816 */ /* 0x000fe2000000004e */
[----:B------:R1:W-:Y:S04]  /*214c0*/  @!P4 STL.S16 [R1+0x48], R123 ;  /* 0x0000487b0100c387 */ /* 0x0003e80000100600 */
[----:B------:R3:W4:Y:S01]  /*214d0*/  LDL.S16 R130, [R1+0x4c] ;  /* 0x00004c0001827983 */ /* 0x0007220000100600 */
[----:B-1----:R-:W-:Y:S01]  /*214e0*/  PRMT R123, R154, 0x5410, R153 ;  /* 0x000054109a7b7816 */ /* 0x002fe20000000099 */
[----:B--2---:R-:W-:Y:S01]  /*214f0*/  @!P6 HADD2 R77, -R153.H0_H0, -RZ.H0_H0 ;  /* 0xa00000ff994de230 */ /* 0x004fe20000000900 */
[----:B------:R-:W-:Y:S02]  /*21500*/  @!P4 PRMT R154, R78, 0x5410, RZ ;  /* 0x000054104e9ac816 */ /* 0x000fe400000000ff */
[----:B------:R-:W-:Y:S02]  /*21510*/  ISETP.LE.U32.AND P4, PT, R76, UR12, PT ;  /* 0x0000000c4c007c0c */ /* 0x000fe4000bf83070 */
[----:B------:R-:W-:Y:S01]  /*21520*/  PRMT R79, R77, 0x7610, R79 ;  /* 0x000076104d4f7816 */ /* 0x000fe2000000004f */
[----:B------:R1:W-:Y:S01]  /*21530*/  @!P6 STL.S16 [R1+0x44], R77 ;  /* 0x0000444d0100e387 */ /* 0x0003e20000100600 */
[----:B------:R-:W-:Y:S02]  /*21540*/  LOP3.LUT R76, R115, 0xffff, RZ, 0xc0, !PT ;  /* 0x0000ffff734c7812 */ /* 0x000fe400078ec0ff */
[----:B------:R-:W-:Y:S01]  /*21550*/  LOP3.LUT R78, R132, 0xff, RZ, 0xc0, !PT ;  /* 0x000000ff844e7812 */ /* 0x000fe200078ec0ff */
[----:B------:R3:W2:Y:S01]  /*21560*/  LDL.S16 R168, [R1+0x64] ;  /* 0x0000640001a87983 */ /* 0x0006a20000100600 */
[----:B------:R-:W-:Y:S02]  /*21570*/  SHF.R.U32.HI R85, RZ, 0x8, R76 ;  /* 0x00000008ff557819 */ /* 0x000fe4000001164c */
[----:B------:R-:W-:Y:S01]  /*21580*/  @!P6 PRMT R153, R79, 0x5410, RZ ;  /* 0x000054104f99e816 */ /* 0x000fe200000000ff */
[----:B------:R3:W3:Y:S01]  /*21590*/  LDL.S16 R150, [R1+0x60] ;  /* 0x0000600001967983 */ /* 0x0006e20000100600 */
[----:B------:R-:W-:Y:S02]  /*215a0*/  PRMT R136, R86, 0x5410, R85 ;  /* 0x0000541056887816 */ /* 0x000fe40000000055 */
[--C-:B------:R-:W-:Y:S01]  /*215b0*/  SHF.R.U32.HI R85, RZ, 0x10, R114.reuse ;  /* 0x00000010ff557819 */ /* 0x100fe20000011672 */
[----:B------:R2:W3:Y:S01]  /*215c0*/  LDL.S16 R143, [R1+0x5c] ;  /* 0x00005c00018f7983 */ /* 0x0004e20000100600 */
[----:B------:R-:W-:Y:S02]  /*215d0*/  LOP3.LUT R86, R132, 0xffff, RZ, 0xc0, !PT ;  /* 0x0000ffff84567812 */ /* 0x000fe400078ec0ff */
[----:B------:R-:W-:Y:S01]  /*215e0*/  LOP3.LUT R85, R85, 0xff, RZ, 0xc0, !PT ;  /* 0x000000ff55557812 */ /* 0x000fe200078ec0ff */
[----:B------:R-:W-:Y:S01]  /*215f0*/  STG.E.U16 desc[UR26][R162.64+0x50], R154 ;  /* 0x0000509aa2007986 */ /* 0x000fe2000c10151a */
[----:B------:R-:W-:Y:S03]  /*21600*/  ISETP.LE.U32.AND P6, PT, R78, UR12, PT ;  /* 0x0000000c4e007c0c */ /* 0x000fe6000bfc3070 */
[----:B------:R-:W-:Y:S01]  /*21610*/  STG.E.U16 desc[UR26][R162.64+0x52], R153 ;  /* 0x00005299a2007986 */ /* 0x000fe2000c10151a */
[--C-:B-1----:R-:W-:Y:S02]  /*21620*/  SHF.R.U32.HI R77, RZ, 0x10, R115.reuse ;  /* 0x00000010ff4d7819 */ /* 0x102fe40000011673 */
[----:B------:R-:W-:Y:S02]  /*21630*/  SHF.R.U32.HI R115, RZ, 0x18, R115 ;  /* 0x00000018ff737819 */ /* 0x000fe40000011673 */
[----:B------:R-:W-:Y:S02]  /*21640*/  LOP3.LUT R84, R77, 0xff, RZ, 0xc0, !PT ;  /* 0x000000ff4d547812 */ /* 0x000fe400078ec0ff */
[----:B------:R-:W1:Y:S02]  /*21650*/  LDSM.16.MT88.4 R76, [R179+0x6000] ;  /* 0x00600000b34c783b */ /* 0x000e640000004200 */
[--C-:B------:R-:W-:Y:S02]  /*21660*/  PRMT R135, R84, 0x5410, R115.reuse ;  /* 0x0000541054877816 */ /* 0x100fe40000000073 */
[----:B------:R-:W-:Y:S02]  /*21670*/  LOP3.LUT R84, R114, 0xffff, RZ, 0xc0, !PT ;  /* 0x0000ffff72547812 */ /* 0x000fe400078ec0ff */
[----:B------:R-:W-:Y:S02]  /*21680*/  SHF.R.U32.HI R114, RZ, 0x18, R114 ;  /* 0x00000018ff727819 */ /* 0x000fe40000011672 */
[----:B------:R-:W-:Y:S02]  /*21690*/  SHF.R.U32.HI R84, RZ, 0x8, R84 ;  /* 0x00000008ff547819 */ /* 0x000fe40000011654 */
[----:B------:R-:W-:Y:S02]  /*216a0*/  PRMT R115, R152, 0x7632, R115 ;  /* 0x0000763298737816 */ /* 0x000fe40000000073 */
[----:B------:R-:W-:Y:S02]  /*216b0*/  PRMT R94, R87, 0x5410, R84 ;  /* 0x00005410575e7816 */ /* 0x000fe40000000054 */
[----:B------:R-:W-:Y:S02]  /*216c0*/  SHF.R.U32.HI R84, RZ, 0x8, R86 ;  /* 0x00000008ff547819 */ /* 0x000fe40000011656 */
[----:B------:R-:W-:Y:S02]  /*216d0*/  PRMT R95, R85, 0x5410, R114 ;  /* 0x00005410555f7816 */ /* 0x000fe40000000072 */
[----:B------:R-:W-:Y:S02]  /*216e0*/  F2FP.F16.F32.PACK_AB R114, R237, R96 ;  /* 0x00000060ed72723e */ /* 0x000fe400000000ff */
[----:B------:R-:W-:Y:S02]  /*216f0*/  LOP3.LUT R84, R84, 0xffff, RZ, 0xc0, !PT ;  /* 0x0000ffff54547812 */ /* 0x000fe400078ec0ff */
[C---:B------:R-:W-:Y:S02]  /*21700*/  PRMT R113, R114.reuse, 0x7632, R113 ;  /* 0x0000763272717816 */ /* 0x040fe40000000071 */
[--C-:B------:R-:W-:Y:S02]  /*21710*/  HSET2.LE.AND R87, R142, R131.reuse, PT ;  /* 0x000000838e577233 */ /* 0x100fe40003803000 */
[----:B------:R-:W-:Y:S03]  /*21720*/  PRMT R97, R114, 0x5410, R113 ;  /* 0x0000541072617816 */ /* 0x000fe60000000071 */
[----:B------:R-:W-:Y:S02]  /*21730*/  LOP3.LUT R87, R87, R2, RZ, 0xc0, !PT ;  /* 0x0000000257577212 */ /* 0x000fe400078ec0ff */
[--C-:B------:R-:W-:Y:S01]  /*21740*/  HSET2.LE.AND R2, R137, R131.reuse, PT ;  /* 0x0000008389027233 */ /* 0x100fe20003803000 */
[-C--:B-1----:R-:W-:Y:S06]  /*21750*/  HMMA.16816.F32 R52, R72, R76.reuse, R52 ;  /* 0x0000004c4834723c */ /* 0x082fec0000001834 */
[C---:B------:R-:W-:Y:S06]  /*21760*/  HMMA.16816.F32 R56, R80.reuse, R76, R56 ;  /* 0x0000004c5038723c */ /* 0x040fec0000001838 */
[-C--:B------:R-:W-:Y:S01]  /*21770*/  HMMA.16816.F32 R60, R80, R78.reuse, R60 ;  /* 0x0000004e503c723c */ /* 0x080fe2000000183c */
[----:B------:R-:W1:Y:S04]  /*21780*/  LDSM.16.MT88.4 R80, [R180+0x6800] ;  /* 0x00680000b450783b */ /* 0x000e680000004200 */
[--C-:B------:R-:W-:Y:S01]  /*21790*/  HSET2.LE.AND R76, R94, R131.reuse, PT ;  /* 0x000000835e4c7233 */ /* 0x100fe20003803000 */
[----:B------:R-:W-:Y:S03]  /*217a0*/  HMMA.16816.F32 R64, R72, R78, R64 ;  /* 0x0000004e4840723c */ /* 0x000fe60000001840 */
[----:B------:R-:W1:Y:S02]  /*217b0*/  LDSM.16.MT88.4 R72, [R178+0x6800] ;  /* 0x00680000b248783b */ /* 0x000e640000004200 */
[----:B------:R-:W-:Y:S02]  /*217c0*/  LOP3.LUT R94, R93, 0xffff, RZ, 0xc0, !PT ;  /* 0x0000ffff5d5e7812 */ /* 0x000fe400078ec0ff */
[--C-:B------:R-:W-:Y:S04]  /*217d0*/  HSET2.LE.AND R77, R95, R131.reuse, PT ;  /* 0x000000835f4d7233 */ /* 0x100fe80003803000 */
[----:B------:R-:W-:Y:S02]  /*217e0*/  LOP3.LUT R76, R76, R118, RZ, 0xc0, !PT ;  /* 0x000000764c4c7212 */ /* 0x000fe400078ec0ff */
[----:B------:R-:W-:Y:S02]  /*217f0*/  LOP3.LUT R77, R77, R119, RZ, 0xc0, !PT ;  /* 0x000000774d4d7212 */ /* 0x000fe400078ec0ff */
[----:B------:R-:W-:Y:S02]  /*21800*/  LOP3.LUT R79, R2, R122, RZ, 0xc0, !PT ;  /* 0x0000007a024f7212 */ /* 0x000fe400078ec0ff */
[----:B------:R-:W-:Y:S02]  /*21810*/  SHF.R.U32.HI R2, RZ, 0x10, R140 ;  /* 0x00000010ff027819 */ /* 0x000fe4000001168c */
[----:B------:R-:W-:Y:S02]  /*21820*/  SHF.R.U32.HI R95, RZ, 0x10, R132 ;  /* 0x00000010ff5f7819 */ /* 0x000fe40000011684 */
[----:B------:R-:W-:Y:S01]  /*21830*/  LOP3.LUT R2, R2, 0xff, RZ, 0xc0, !PT ;  /* 0x000000ff02027812 */ /* 0x000fe200078ec0ff */
[----:B----4-:R-:W-:Y:S05]  /*21840*/  @!P3 HADD2 R130, -R152.H0_H0, -RZ.H0_H0 ;  /* 0xa00000ff9882b230 */ /* 0x010fea0000000900 */
[----:B------:R-:W-:Y:S01]  /*21850*/  PRMT R86, R130, 0x7610, R86 ;  /* 0x0000761082567816 */ /* 0x000fe20000000056 */
[----:B------:R4:W-:Y:S02]  /*21860*/  @!P3 STL.S16 [R1+0x4c], R130 ;  /* 0x00004c820100b387 */ /* 0x0009e40000100600 */
[----:B----4-:R-:W-:Y:S01]  /*21870*/  PRMT R130, R152, 0x5410, R115 ;  /* 0x0000541098827816 */ /* 0x010fe20000000073 */
[----:B--2---:R-:W-:Y:S01]  /*21880*/  @!P1 HADD2 R168, -R115.H0_H0, -RZ.H0_H0 ;  /* 0xa00000ff73a89230 */ /* 0x004fe20000000900 */
[----:B------:R-:W-:Y:S02]  /*21890*/  @!P3 PRMT R152, R86, 0x5410, RZ ;  /* 0x000054105698b816 */ /* 0x000fe400000000ff */
[----:B------:R-:W-:Y:S01]  /*218a0*/  ISETP.LE.U32.AND P3, PT, R84, UR12, PT ;  /* 0x0000000c54007c0c */ /* 0x000fe2000bf63070 */
[----:B---3--:R-:W-:Y:S01]  /*218b0*/  @!P2 HADD2 R150, -R114.H0_H0, -RZ.H0_H0 ;  /* 0xa00000ff7296a230 */ /* 0x008fe20000000900 */
[----:B------:R-:W-:Y:S01]  /*218c0*/  SHF.R.U32.HI R84, RZ, 0x10, R93 ;  /* 0x00000010ff547819 */ /* 0x000fe2000001165d */
[----:B------:R-:W-:Y:S01]  /*218d0*/  @!P1 STL.S16 [R1+0x64], R168 ;  /* 0x000064a801009387 */ /* 0x000fe20000100600 */
[----:B------:R-:W-:Y:S01]  /*218e0*/  PRMT R85, R168, 0x7610, R85 ;  /* 0x00007610a8557816 */ /* 0x000fe20000000055 */
[----:B------:R-:W-:Y:S01]  /*218f0*/  @!P5 HADD2 R143, -R113.H0_H0, -RZ.H0_H0 ;  /* 0xa00000ff718fd230 */ /* 0x000fe20000000900 */
[----:B------:R-:W-:Y:S01]  /*21900*/  LOP3.LUT R84, R84, 0xff, RZ, 0xc0, !PT ;  /* 0x000000ff54547812 */ /* 0x000fe200078ec0ff */
[----:B------:R2:W-:Y:S01]  /*21910*/  @!P2 STL.S16 [R1+0x60], R150 ;  /* 0x000060960100a387 */ /* 0x0005e20000100600 */
[----:B------:R-:W-:Y:S02]  /*21920*/  @!P1 PRMT R115, R85, 0x5410, RZ ;  /* 0x0000541055739816 */ /* 0x000fe400000000ff */
[----:B------:R-:W-:Y:S01]  /*21930*/  ISETP.LE.U32.AND P1, PT, R84, UR12, PT ;  /* 0x0000000c54007c0c */ /* 0x000fe2000bf23070 */
[----:B------:R-:W-:Y:S01]  /*21940*/  @!P5 STL.S16 [R1+0x5c], R143 ;  /* 0x00005c8f0100d387 */ /* 0x000fe20000100600 */
[----:B------:R-:W-:Y:S02]  /*21950*/  PRMT R96, R143, 0x7610, R96 ;  /* 0x000076108f607816 */ /* 0x000fe40000000060 */
[--C-:B------:R-:W-:Y:S01]  /*21960*/  HSET2.LE.AND R84, R136, R131.reuse, PT ;  /* 0x0000008388547233 */ /* 0x100fe20003803000 */
[----:B------:R-:W-:Y:S01]  /*21970*/  STG.E.U16 desc[UR26][R158.64+0x60], R152 ;  /* 0x000060989e007986 */ /* 0x000fe2000c10151a */
[----:B------:R-:W-:Y:S02]  /*21980*/  @!P5 PRMT R113, R96, 0x5410, RZ ;  /* 0x000054106071d816 */ /* 0x000fe400000000ff */
[--C-:B------:R-:W-:Y:S01]  /*21990*/  HSET2.LE.AND R85, R135, R131.reuse, PT ;  /* 0x0000008387557233 */ /* 0x100fe20003803000 */
[----:B------:R3:W4:Y:S01]  /*219a0*/  LDL.S16 R136, [R1+0x40] ;  /* 0x0000400001887983 */ /* 0x0007220000100600 */
[--C-:B------:R-:W-:Y:S02]  /*219b0*/  HSET2.LE.AND R86, R141, R131.reuse, PT ;  /* 0x000000838d567233 */ /* 0x100fe40003803000 */
[----:B------:R-:W-:Y:S01]  /*219c0*/  LOP3.LUT R84, R84, R117, RZ, 0xc0, !PT ;  /* 0x0000007554547212 */ /* 0x000fe200078ec0ff */
[----:B------:R3:W3:Y:S01]  /*219d0*/  LDL.S16 R96, [R1+0x3c] ;  /* 0x00003c0001607983 */ /* 0x0006e20000100600 */
[----:B------:R-:W-:Y:S02]  /*219e0*/  LOP3.LUT R85, R85, R112, RZ, 0xc0, !PT ;  /* 0x0000007055557212 */ /* 0x000fe400078ec0ff */
[----:B------:R-:W-:Y:S01]  /*219f0*/  LOP3.LUT R86, R86, R0, RZ, 0xc0, !PT ;  /* 0x0000000056567212 */ /* 0x000fe200078ec0ff */
[----:B------:R-:W1:Y:S01]  /*21a00*/  MUFU.EX2 R112, R240 ;  /* 0x000000f000707308 */ /* 0x000e620000000800 */
[--C-:B------:R-:W-:Y:S01]  /*21a10*/  HSET2.LE.AND R0, R138, R131.reuse, PT ;  /* 0x000000838a007233 */ /* 0x100fe20003803000 */
[----:B------:R1:W3:Y:S01]  /*21a20*/  LDL.S16 R135, [R1+0x38] ;  /* 0x0000380001877983 */ /* 0x0002e20000100600 */
[----:B------:R-:W-:Y:S02]  /*21a30*/  PRMT R98, R150, 0x7610, R98 ;  /* 0x0000761096627816 */ /* 0x000fe40000000062 */
[----:B------:R-:W-:Y:S01]  /*21a40*/  SHF.R.U32.HI R93, RZ, 0x18, R93 ;  /* 0x00000018ff5d7819 */ /* 0x000fe2000001165d */
[-C--:B------:R-:W-:Y:S01]  /*21a50*/  HMMA.16816.F32 R4, R84, R88.reuse, R4 ;  /* 0x000000585404723c */ /* 0x080fe20000001804 */
[----:B------:R-:W-:Y:S03]  /*21a60*/  STG.E.U16 desc[UR26][R158.64+0x62], R115 ;  /* 0x000062739e007986 */ /* 0x000fe6000c10151a */
[----:B--2---:R-:W2:Y:S01]  /*21a70*/  MUFU.EX2 R150, R242 ;  /* 0x000000f200967308 */ /* 0x004ea20000000800 */
[----:B------:R-:W-:Y:S01]  /*21a80*/  LOP3.LUT R78, R0, R3, RZ, 0xc0, !PT ;  /* 0x00000003004e7212 */ /* 0x000fe200078ec0ff */
[----:B------:R-:W-:Y:S01]  /*21a90*/  STG.E.U16 desc[UR26][R160.64+0x62], R113 ;  /* 0x00006271a0007986 */ /* 0x000fe2000c10151a */
[----:B------:R-:W-:Y:S07]  /*21aa0*/  SHF.R.U32.HI R0, RZ, 0x8, R94 ;  /* 0x00000008ff007819 */ /* 0x000fee000001165e */
[----:B------:R-:W-:Y:S01]  /*21ab0*/  MUFU.EX2 R168, R252 ;  /* 0x000000fc00a87308 */ /* 0x000fe20000000800 */
[----:B------:R-:W-:Y:S01]  /*21ac0*/  LOP3.LUT R0, R0, 0xffff, RZ, 0xc0, !PT ;  /* 0x0000ffff00007812 */ /* 0x000fe200078ec0ff */
[C---:B------:R-:W-:Y:S04]  /*21ad0*/  HMMA.16816.F32 R8, R76.reuse, R88, R8 ;  /* 0x000000584c08723c */ /* 0x040fe80000001808 */
[----:B------:R-:W-:Y:S01]  /*21ae0*/  ISETP.LE.U32.AND P5, PT, R0, UR12, PT ;  /* 0x0000000c00007c0c */ /* 0x000fe2000bfa3070 */
[----:B-1----:R-:W-:Y:S01]  /*21af0*/  FADD.FTZ R175, R112, R174 ;  /* 0x000000ae70af7221 */ /* 0x002fe20000010000 */
[-C--:B------:R-:W-:Y:S05]  /*21b00*/  HMMA.16816.F32 R12, R76, R90.reuse, R12 ;  /* 0x0000005a4c0c723c */ /* 0x080fea000000180c */
[----:B------:R-:W-:Y:S01]  /*21b10*/  F2FP.F16.F32.PACK_AB R112, R173, R112 ;  /* 0x00000070ad70723e */ /* 0x000fe200000000ff */
[C---:B------:R-:W-:Y:S05]  /*21b20*/  HMMA.16816.F32 R16, R84.reuse, R90, R16 ;  /* 0x0000005a5410723c */ /* 0x040fea0000001810 */
[----:B------:R-:W-:Y:S01]  /*21b30*/  PRMT R151, R112, 0x7632, R151 ;  /* 0x0000763270977816 */ /* 0x000fe20000000097 */
[-C--:B------:R-:W-:Y:S05]  /*21b40*/  HMMA.16816.F32 R20, R84, R80.reuse, R20 ;  /* 0x000000505414723c */ /* 0x080fea0000001814 */
[----:B------:R-:W-:Y:S01]  /*21b50*/  LOP3.LUT R94, R132, 0xffff, RZ, 0xc0, !PT ;  /* 0x0000ffff845e7812 */ /* 0x000fe200078ec0ff */
[C---:B------:R-:W-:Y:S05]  /*21b60*/  HMMA.16816.F32 R24, R76.reuse, R80, R24 ;  /* 0x000000504c18723c */ /* 0x040fea0000001818 */
[C---:B------:R-:W-:Y:S01]  /*21b70*/  LOP3.LUT R0, R140.reuse, 0xffff, RZ, 0xc0, !PT ;  /* 0x0000ffff8c007812 */ /* 0x040fe200078ec0ff */
[-C--:B------:R-:W-:Y:S05]  /*21b80*/  HMMA.16816.F32 R28, R76, R82.reuse, R28 ;  /* 0x000000524c1c723c */ /* 0x080fea000000181c */
[----:B------:R-:W-:Y:S01]  /*21b90*/  LOP3.LUT R88, R140, 0xff, RZ, 0xc0, !PT ;  /* 0x000000ff8c587812 */ /* 0x000fe200078ec0ff */
[C---:B------:R-:W-:Y:S05]  /*21ba0*/  HMMA.16816.F32 R32, R84.reuse, R82, R32 ;  /* 0x000000525420723c */ /* 0x040fea0000001820 */
[----:B------:R-:W-:Y:S01]  /*21bb0*/  SHF.R.U32.HI R0, RZ, 0x8, R0 ;  /* 0x00000008ff007819 */ /* 0x000fe20000011600 */
[-C--:B------:R-:W-:Y:S05]  /*21bc0*/  HMMA.16816.F32 R36, R84, R72.reuse, R36 ;  /* 0x000000485424723c */ /* 0x080fea0000001824 */
[----:B------:R-:W-:Y:S01]  /*21bd0*/  PRMT R122, R88, 0x5410, R0 ;  /* 0x00005410587a7816 */ /* 0x000fe20000000000 */
[C---:B------:R-:W-:Y:S01]  /*21be0*/  HMMA.16816.F32 R40, R76.reuse, R72, R40 ;  /* 0x000000484c28723c */ /* 0x040fe20000001828 */
[----:B------:R-:W1:Y:S04]  /*21bf0*/  LDSM.16.MT88.4 R88, [R179+0x6800] ;  /* 0x00680000b358783b */ /* 0x000e680000004200 */
[----:B------:R-:W-:Y:S01]  /*21c00*/  LOP3.LUT R0, R134, 0xffff, RZ, 0xc0, !PT ;  /* 0x0000ffff86007812 */ /* 0x000fe200078ec0ff */
[-C--:B------:R-:W-:Y:S05]  /*21c10*/  HMMA.16816.F32 R44, R76, R74.reuse, R44 ;  /* 0x0000004a4c2c723c */ /* 0x080fea000000182c */
[----:B------:R-:W-:Y:S01]  /*21c20*/  SHF.R.U32.HI R3, RZ, 0x18, R140 ;  /* 0x00000018ff037819 */ /* 0x000fe2000001168c */
[C---:B------:R-:W-:Y:S05]  /*21c30*/  HMMA.16816.F32 R48, R84.reuse, R74, R48 ;  /* 0x0000004a5430723c */ /* 0x040fea0000001830 */
[----:B------:R-:W-:Y:S01]  /*21c40*/  @!P2 PRMT R114, R98, 0x5410, RZ ;  /* 0x000054106272a816 */ /* 0x000fe200000000ff */
[----:B--2---:R-:W-:Y:S01]  /*21c50*/  FADD.FTZ R174, R150, R170 ;  /* 0x000000aa96ae7221 */ /* 0x004fe20000010000 */
[----:B------:R-:W-:Y:S01]  /*21c60*/  LOP3.LUT R80, R134, 0xff, RZ, 0xc0, !PT ;  /* 0x000000ff86507812 */ /* 0x000fe200078ec0ff */
[----:B------:R-:W2:Y:S01]  /*21c70*/  MUFU.EX2 R170, R250 ;  /* 0x000000fa00aa7308 */ /* 0x000ea20000000800 */
[----:B------:R-:W-:Y:S01]  /*21c80*/  ISETP.LE.U32.AND P2, PT, R93, UR12, PT ;  /* 0x0000000c5d007c0c */ /* 0x000fe2000bf43070 */
[----:B------:R-:W-:Y:S01]  /*21c90*/  STG.E.U16 desc[UR26][R160.64+0x60], R114 ;  /* 0x00006072a0007986 */ /* 0x000fe2000c10151a */
[----:B------:R-:W-:Y:S02]  /*21ca0*/  SHF.R.U32.HI R0, RZ, 0x8, R0 ;  /* 0x00000008ff007819 */ /* 0x000fe40000011600 */
[----:B------:R-:W-:Y:S02]  /*21cb0*/  PRMT R119, R2, 0x5410, R3 ;  /* 0x0000541002777816 */ /* 0x000fe40000000003 */
[----:B------:R-:W-:Y:S02]  /*21cc0*/  SHF.R.U32.HI R2, RZ, 0x10, R134 ;  /* 0x00000010ff027819 */ /* 0x000fe40000011686 */
[----:B------:R-:W-:Y:S02]  /*21cd0*/  PRMT R118, R80, 0x5410, R0 ;  /* 0x0000541050767816 */ /* 0x000fe40000000000 */
[----:B------:R-:W-:Y:S02]  /*21ce0*/  F2FP.F16.F32.PACK_AB R150, R172, R150 ;  /* 0x00000096ac96723e */ /* 0x000fe400000000ff */
[----:B------:R-:W-:Y:S02]  /*21cf0*/  SHF.R.U32.HI R3, RZ, 0x18, R134 ;  /* 0x00000018ff037819 */ /* 0x000fe40000011686 */
[----:B------:R-:W-:Y:S02]  /*21d00*/  LOP3.LUT R2, R2, 0xff, RZ, 0xc0, !PT ;  /* 0x000000ff02027812 */ /* 0x000fe400078ec0ff */
[----:B------:R-:W-:Y:S02]  /*21d10*/  PRMT R149, R150, 0x7632, R149 ;  /* 0x0000763296957816 */ /* 0x000fe40000000095 */
[----:B------:R-:W-:Y:S02]  /*21d20*/  PRMT R100, R2, 0x5410, R3 ;  /* 0x0000541002647816 */ /* 0x000fe40000000003 */
[----:B------:R-:W-:Y:S01]  /*21d30*/  LOP3.LUT R117, R132, 0xff, RZ, 0xc0, !PT ;  /* 0x000000ff84757812 */ /* 0x000fe200078ec0ff */
[-C--:B-1----:R-:W-:Y:S03]  /*21d40*/  HMMA.16816.F32 R52, R84, R88.reuse, R52 ;  /* 0x000000585434723c */ /* 0x082fe60000001834 */
[----:B------:R-:W-:Y:S02]  /*21d50*/  SHF.R.U32.HI R2, RZ, 0x8, R94 ;  /* 0x00000008ff027819 */ /* 0x000fe4000001165e */
[C---:B------:R-:W-:Y:S01]  /*21d60*/  LOP3.LUT R73, R166.reuse, 0xff, RZ, 0xc0, !PT ;  /* 0x000000ffa6497812 */ /* 0x040fe200078ec0ff */
[C---:B------:R-:W-:Y:S05]  /*21d70*/  HMMA.16816.F32 R56, R76.reuse, R88, R56 ;  /* 0x000000584c38723c */ /* 0x040fea0000001838 */
[----:B------:R-:W-:Y:S01]  /*21d80*/  PRMT R117, R117, 0x5410, R2 ;  /* 0x0000541075757816 */ /* 0x000fe20000000002 */
[-C--:B------:R-:W-:Y:S05]  /*21d90*/  HMMA.16816.F32 R60, R76, R90.reuse, R60 ;  /* 0x0000005a4c3c723c */ /* 0x080fea000000183c */
[----:B------:R-:W-:Y:S01]  /*21da0*/  SHF.R.U32.HI R2, RZ, 0x10, R166 ;  /* 0x00000010ff027819 */ /* 0x000fe200000116a6 */
[----:B------:R-:W-:Y:S01]  /*21db0*/  HMMA.16816.F32 R64, R84, R90, R64 ;  /* 0x0000005a5440723c */ /* 0x000fe20000001840 */
[----:B------:R-:W-:Y:S04]  /*21dc0*/  LDSM.16.MT88.4 R84, [R178+0x7000] ;  /* 0x00700000b254783b */ /* 0x000fe80000004200 */
[----:B------:R-:W-:Y:S02]  /*21dd0*/  LOP3.LUT R3, R166, 0xff, RZ, 0xc0, !PT ;  /* 0x000000ffa6037812 */ /* 0x000fe400078ec0ff */
[--C-:B------:R-:W-:Y:S04]  /*21de0*/  HSET2.LE.AND R74, R202, R131.reuse, PT ;  /* 0x00000083ca4a7233 */ /* 0x100fe80003803000 */
[--C-:B------:R-:W-:Y:S02]  /*21df0*/  HSET2.LE.AND R75, R201, R131.reuse, PT ;  /* 0x00000083c94b7233 */ /* 0x100fe40003803000 */
[--C-:B------:R-:W-:Y:S02]  /*21e00*/  SHF.R.U32.HI R93, RZ, 0x18, R132.reuse ;  /* 0x00000018ff5d7819 */ /* 0x100fe40000011684 */
[----:B------:R-:W-:Y:S02]  /*21e10*/  LOP3.LUT R74, R74, R127, RZ, 0xc0, !PT ;  /* 0x0000007f4a4a7212 */ /* 0x000fe400078ec0ff */
[----:B------:R-:W-:Y:S02]  /*21e20*/  LOP3.LUT R75, R75, R124, RZ, 0xc0, !PT ;  /* 0x0000007c4b4b7212 */ /* 0x000fe400078ec0ff */
[----:B------:R-:W-:Y:S02]  /*21e30*/  SHF.R.U32.HI R132, RZ, 0x10, R132 ;  /* 0x00000010ff847819 */ /* 0x000fe40000011684 */
[--C-:B------:R-:W-:Y:S02]  /*21e40*/  HSET2.LE.AND R79, R198, R131.reuse, PT ;  /* 0x00000083c64f7233 */ /* 0x100fe40003803000 */
[----:B------:R-:W-:Y:S02]  /*21e50*/  PRMT R89, R150, 0x5410, R149 ;  /* 0x0000541096597816 */ /* 0x000fe40000000095 */
[----:B------:R-:W-:Y:S02]  /*21e60*/  LOP3.LUT R98, R167, UR30, R200, 0x96, !PT ;  /* 0x0000001ea7627c12 */ /* 0x000fe4000f8e96c8 */
[----:B------:R-:W-:Y:S02]  /*21e70*/  LOP3.LUT R79, R79, R123, RZ, 0xc0, !PT ;  /* 0x0000007b4f4f7212 */ /* 0x000fe400078ec0ff */
[----:B------:R-:W-:Y:S02]  /*21e80*/  SHF.R.U32.HI R90, RZ, 0x18, R139 ;  /* 0x00000018ff5a7819 */ /* 0x000fe4000001168b */
[----:B------:R-:W-:Y:S02]  /*21e90*/  SHF.R.U32.HI R88, RZ, 0x10, R98 ;  /* 0x00000010ff587819 */ /* 0x000fe40000011662 */
[----:B------:R-:W-:Y:S02]  /*21ea0*/  LOP3.LUT R91, R139, 0xff, RZ, 0xc0, !PT ;  /* 0x000000ff8b5b7812 */ /* 0x000fe400078ec0ff */
[----:B--2---:R-:W-:Y:S04]  /*21eb0*/  F2FP.F16.F32.PACK_AB R146, R170, R171 ;  /* 0x000000abaa92723e */ /* 0x004fe800000000ff */
[----:B------:R-:W-:Y:S01]  /*21ec0*/  PRMT R145, R146, 0x7632, R145 ;  /* 0x0000763292917816 */ /* 0x000fe20000000091 */
[----:B----4-:R-:W-:Y:S02]  /*21ed0*/  @!P4 HADD2 R136, -R112.H0_H0, -RZ.H0_H0 ;  /* 0xa00000ff7088c230 */ /* 0x010fe40000000900 */
[----:B---3--:R-:W-:Y:S03]  /*21ee0*/  @!P5 HADD2 R96, -R151.H0_H0, -RZ.H0_H0 ;  /* 0xa00000ff9760d230 */ /* 0x008fe60000000900 */
[----:B------:R-:W-:Y:S01]  /*21ef0*/  @!P4 STL.S16 [R1+0x40], R136 ;  /* 0x000040880100c387 */ /* 0x000fe20000100600 */
[----:B------:R-:W-:Y:S03]  /*21f00*/  PRMT R0, R136, 0x7610, R0 ;  /* 0x0000761088007816 */ /* 0x000fe60000000000 */
[----:B------:R1:W-:Y:S01]  /*21f10*/  @!P5 STL.S16 [R1+0x3c], R96 ;  /* 0x00003c600100d387 */ /* 0x0003e20000100600 */
[----:B------:R-:W-:Y:S01]  /*21f20*/  PRMT R80, R96, 0x7610, R80 ;  /* 0x0000761060507816 */ /* 0x000fe20000000050 */
[----:B------:R-:W-:Y:S02]  /*21f30*/  @!P1 HADD2 R135, -R150.H0_H0, -RZ.H0_H0 ;  /* 0xa00000ff96879230 */ /* 0x000fe40000000900 */
[----:B------:R2:W3:Y:S03]  /*21f40*/  LDL.S16 R133, [R1+0x34] ;  /* 0x0000340001857983 */ /* 0x0004e60000100600 */
[----:B------:R-:W-:Y:S01]  /*21f50*/  PRMT R102, R135, 0x7610, R102 ;  /* 0x0000761087667816 */ /* 0x000fe20000000066 */
[----:B------:R-:W-:Y:S03]  /*21f60*/  @!P1 STL.S16 [R1+0x38], R135 ;  /* 0x0000388701009387 */ /* 0x000fe60000100600 */
[----:B------:R-:W-:Y:S02]  /*21f70*/  @!P1 PRMT R150, R102, 0x5410, RZ ;  /* 0x0000541066969816 */ /* 0x000fe400000000ff */
[--C-:B------:R-:W-:Y:S02]  /*21f80*/  HSET2.LE.AND R102, R117, R131.reuse, PT ;  /* 0x0000008375667233 */ /* 0x100fe40003803000 */
[----:B-1----:R-:W-:Y:S02]  /*21f90*/  PRMT R96, R112, 0x5410, R151 ;  /* 0x0000541070607816 */ /* 0x002fe40000000097 */
[----:B------:R-:W-:Y:S02]  /*21fa0*/  @!P4 PRMT R112, R0, 0x5410, RZ ;  /* 0x000054100070c816 */ /* 0x000fe400000000ff */
[----:B------:R-:W-:Y:S02]  /*21fb0*/  LOP3.LUT R0, R95, 0xff, RZ, 0xc0, !PT ;  /* 0x000000ff5f007812 */ /* 0x000fe400078ec0ff */
[----:B------:R-:W-:Y:S01]  /*21fc0*/  @!P5 PRMT R151, R80, 0x5410, RZ ;  /* 0x000054105097d816 */ /* 0x000fe200000000ff */
[----:B------:R-:W-:Y:S01]  /*21fd0*/  STG.E.U16 desc[UR26][R164.64+0x5e], R112 ;  /* 0x00005e70a4007986 */ /* 0x000fe2000c10151a */
[----:B------:R-:W-:Y:S02]  /*21fe0*/  PRMT R101, R0, 0x5410, R99 ;  /* 0x0000541000657816 */ /* 0x000fe40000000063 */
[----:B------:R-:W-:Y:S01]  /*21ff0*/  LOP3.LUT R0, R166, 0xffff, RZ, 0xc0, !PT ;  /* 0x0000ffffa6007812 */ /* 0x000fe200078ec0ff */
[----:B------:R-:W1:Y:S01]  /*22000*/  LDSM.16.MT88.4 R80, [R177+0x7000] ;  /* 0x00700000b150783b */ /* 0x000e620000004200 */
[----:B------:R-:W-:Y:S02]  /*22010*/  ISETP.LE.U32.AND P5, PT, R3, UR12, PT ;  /* 0x0000000c03007c0c */ /* 0x000fe4000bfa3070 */
[----:B------:R-:W-:Y:S02]  /*22020*/  SHF.R.U32.HI R72, RZ, 0x8, R0 ;  /* 0x00000008ff487819 */ /* 0x000fe40000011600 */
[----:B------:R-:W-:Y:S02]  /*22030*/  LOP3.LUT R0, R2, 0xff, RZ, 0xc0, !PT ;  /* 0x000000ff02007812 */ /* 0x000fe400078ec0ff */
[--C-:B------:R-:W-:Y:S01]  /*22040*/  HSET2.LE.AND R2, R100, R131.reuse, PT ;  /* 0x0000008364027233 */ /* 0x100fe20003803000 */
[----:B------:R-:W-:Y:S01]  /*22050*/  STG.E.U16 desc[UR26][R164.64+0x60], R151 ;  /* 0x00006097a4007986 */ /* 0x000fe2000c10151a */
[----:B------:R-:W-:Y:S02]  /*22060*/  PRMT R142, R73, 0x5410, R72 ;  /* 0x00005410498e7816 */ /* 0x000fe40000000048 */
[--C-:B------:R-:W-:Y:S01]  /*22070*/  HSET2.LE.AND R73, R119, R131.reuse, PT ;  /* 0x0000008377497233 */ /* 0x100fe20003803000 */
[----:B------:R-:W-:Y:S01]  /*22080*/  STG.E.U16 desc[UR26][R162.64+0x60], R150 ;  /* 0x00006096a2007986 */ /* 0x000fe2000c10151a */
[--C-:B------:R-:W-:Y:S02]  /*22090*/  HSET2.LE.AND R72, R122, R131.reuse, PT ;  /* 0x000000837a487233 */ /* 0x100fe40003803000 */
[--C-:B------:R-:W-:Y:S02]  /*220a0*/  SHF.R.U32.HI R3, RZ, 0x18, R166.reuse ;  /* 0x00000018ff037819 */ /* 0x100fe400000116a6 */
[----:B------:R-:W-:Y:S02]  /*220b0*/  LOP3.LUT R73, R73, R126, RZ, 0xc0, !PT ;  /* 0x0000007e49497212 */ /* 0x000fe400078ec0ff */
[----:B------:R-:W-:Y:S02]  /*220c0*/  LOP3.LUT R72, R72, R125, RZ, 0xc0, !PT ;  /* 0x0000007d48487212 */ /* 0x000fe400078ec0ff */
[----:B------:R-:W-:Y:S01]  /*220d0*/  PRMT R143, R0, 0x5410, R3 ;  /* 0x00005410008f7816 */ /* 0x000fe20000000003 */
[----:B------:R-:W-:Y:S01]  /*220e0*/  LDSM.16.MT88.4 R124, [R180+0x7800] ;  /* 0x00780000b47c783b */ /* 0x000fe20000004200 */
[--C-:B------:R-:W-:Y:S02]  /*220f0*/  HSET2.LE.AND R0, R118, R131.reuse, PT ;  /* 0x0000008376007233 */ /* 0x100fe40003803000 */
[--C-:B------:R-:W-:Y:S02]  /*22100*/  HSET2.LE.AND R3, R199, R131.reuse, PT ;  /* 0x00000083c7037233 */ /* 0x100fe40003803000 */
[----:B------:R-:W-:Y:S02]  /*22110*/  LOP3.LUT R77, R2, R129, RZ, 0xc0, !PT ;  /* 0x00000081024d7212 */ /* 0x000fe400078ec0ff */
[----:B------:R-:W-:Y:S01]  /*22120*/  LOP3.LUT R2, R132, 0xff, RZ, 0xc0, !PT ;  /* 0x000000ff84027812 */ /* 0x000fe200078ec0ff */
[----:B------:R-:W-:Y:S01]  /*22130*/  LDSM.16.MT88.4 R116, [R178+0x7800] ;  /* 0x00780000b274783b */ /* 0x000fe20000004200 */
[----:B------:R-:W-:Y:S02]  /*22140*/  LOP3.LUT R78, R3, R92, RZ, 0xc0, !PT ;  /* 0x0000005c034e7212 */ /* 0x000fe400078ec0ff */
[----:B------:R-:W-:Y:S02]  /*22150*/  LOP3.LUT R76, R0, R128, RZ, 0xc0, !PT ;  /* 0x00000080004c7212 */ /* 0x000fe400078ec0ff */
[----:B------:R-:W-:Y:S02]  /*22160*/  ISETP.LE.U32.AND P1, PT, R2, UR12, PT ;  /* 0x0000000c02007c0c */ /* 0x000fe4000bf23070 */
[----:B------:R-:W-:Y:S02]  /*22170*/  ISETP.LE.U32.AND P4, PT, R93, UR12, PT ;  /* 0x0000000c5d007c0c */ /* 0x000fe4000bf83070 */
[----:B------:R-:W4:Y:S01]  /*22180*/  LDSM.16.MT88.4 R92, [R180+0x7000] ;  /* 0x00700000b45c783b */ /* 0x000f220000004200 */
[-C--:B-1----:R-:W-:Y:S05]  /*22190*/  HMMA.16816.F32 R4, R72, R80.reuse, R4 ;  /* 0x000000504804723c */ /* 0x082fea0000001804 */
[----:B------:R-:W-:Y:S01]  /*221a0*/  SHF.R.U32.HI R0, RZ, 0x10, R166 ;  /* 0x00000010ff007819 */ /* 0x000fe200000116a6 */
[C---:B------:R-:W-:Y:S05]  /*221b0*/  HMMA.16816.F32 R8, R76.reuse, R80, R8 ;  /* 0x000000504c08723c */ /* 0x040fea0000001808 */
[----:B------:R-:W-:Y:S01]  /*221c0*/  SHF.R.U32.HI R2, RZ, 0x10, R139 ;  /* 0x00000010ff027819 */ /* 0x000fe2000001168b */
[-C--:B------:R-:W-:Y:S05]  /*221d0*/  HMMA.16816.F32 R12, R76, R82.reuse, R12 ;  /* 0x000000524c0c723c */ /* 0x080fea000000180c */
[----:B------:R-:W-:Y:S01]  /*221e0*/  LOP3.LUT R0, R0, 0xff, RZ, 0xc0, !PT ;  /* 0x000000ff00007812 */ /* 0x000fe200078ec0ff */
[C---:B------:R-:W-:Y:S05]  /*221f0*/  HMMA.16816.F32 R16, R72.reuse, R82, R16 ;  /* 0x000000524810723c */ /* 0x040fea0000001810 */
[----:B------:R-:W-:Y:S02]  /*22200*/  LOP3.LUT R3, R2, 0xff, RZ, 0xc0, !PT ;  /* 0x000000ff02037812 */ /* 0x000fe400078ec0ff */
[----:B------:R-:W-:Y:S04]  /*22210*/  LOP3.LUT R80, R98, 0xffff, RZ, 0xc0, !PT ;  /* 0x0000ffff62507812 */ /* 0x000fe800078ec0ff */
[----:B------:R-:W-:Y:S02]  /*22220*/  PRMT R3, R3, 0x5410, R90 ;  /* 0x0000541003037816 */ /* 0x000fe4000000005a */
[----:B------:R-:W-:Y:S02]  /*22230*/  SHF.R.U32.HI R2, RZ, 0x8, R80 ;  /* 0x00000008ff027819 */ /* 0x000fe40000011650 */
[--C-:B------:R-:W-:Y:S02]  /*22240*/  HSET2.LE.AND R103, R101, R131.reuse, PT ;  /* 0x0000008365677233 */ /* 0x100fe40003803000 */
[--C-:B------:R-:W-:Y:S02]  /*22250*/  HSET2.LE.AND R101, R3, R131.reuse, PT ;  /* 0x0000008303657233 */ /* 0x100fe40003803000 */
[----:B------:R-:W-:Y:S01]  /*22260*/  F2FP.F16.F32.PACK_AB R3, R168, R169 ;  /* 0x000000a9a803723e */ /* 0x000fe200000000ff */
[-C--:B----4-:R-:W-:Y:S03]  /*22270*/  HMMA.16816.F32 R20, R72, R92.reuse, R20 ;  /* 0x0000005c4814723c */ /* 0x090fe60000001814 */
[----:B------:R-:W-:Y:S02]  /*22280*/  LOP3.LUT R101, R101, R97, RZ, 0xc0, !PT ;  /* 0x0000006165657212 */ /* 0x000fe400078ec0ff */
[----:B------:R-:W-:Y:S01]  /*22290*/  PRMT R144, R3, 0x7632, R144 ;  /* 0x0000763203907816 */ /* 0x000fe20000000090 */
[C---:B------:R-:W-:Y:S05]  /*222a0*/  HMMA.16816.F32 R24, R76.reuse, R92, R24 ;  /* 0x0000005c4c18723c */ /* 0x040fea0000001818 */
[--C-:B------:R-:W-:Y:S01]  /*222b0*/  HSET2.LE.AND R142, R142, R131.reuse, PT ;  /* 0x000000838e8e7233 */ /* 0x100fe20003803000 */
[-C--:B------:R-:W-:Y:S05]  /*222c0*/  HMMA.16816.F32 R28, R76, R94.reuse, R28 ;  /* 0x0000005e4c1c723c */ /* 0x080fea000000181c */
[--C-:B------:R-:W-:Y:S01]  /*222d0*/  HSET2.LE.AND R143, R143, R131.reuse, PT ;  /* 0x000000838f8f7233 */ /* 0x100fe20003803000 */
[C---:B------:R-:W-:Y:S06]  /*222e0*/  HMMA.16816.F32 R32, R72.reuse, R94, R32 ;  /* 0x0000005e4820723c */ /* 0x040fec0000001820 */
[-C--:B------:R-:W-:Y:S06]  /*222f0*/  HMMA.16816.F32 R36, R72, R84.reuse, R36 ;  /* 0x000000544824723c */ /* 0x080fec0000001824 */
[C---:B------:R-:W-:Y:S06]  /*22300*/  HMMA.16816.F32 R40, R76.reuse, R84, R40 ;  /* 0x000000544c28723c */ /* 0x040fec0000001828 */
[-C--:B------:R-:W-:Y:S05]  /*22310*/  HMMA.16816.F32 R44, R76, R86.reuse, R44 ;  /* 0x000000564c2c723c */ /* 0x080fea000000182c */
[----:B------:R-:W-:Y:S01]  /*22320*/  PRMT R84, R146, 0x5410, R145 ;  /* 0x0000541092547816 */ /* 0x000fe20000000091 */
[C---:B------:R-:W-:Y:S05]  /*22330*/  HMMA.16816.F32 R48, R72.reuse, R86, R48 ;  /* 0x000000564830723c */ /* 0x040fea0000001830 */
[----:B------:R-:W-:Y:S01]  /*22340*/  LOP3.LUT R103, R103, R84, RZ, 0xc0, !PT ;  /* 0x0000005467677212 */ /* 0x000fe200078ec0ff */
[----:B---3--:R-:W-:Y:S05]  /*22350*/  @!P2 HADD2 R133, -R149.H0_H0, -RZ.H0_H0 ;  /* 0xa00000ff9585a230 */ /* 0x008fea0000000900 */
[----:B------:R-:W-:Y:S01]  /*22360*/  @!P2 STL.S16 [R1+0x34], R133 ;  /* 0x000034850100a387 */ /* 0x000fe20000100600 */
[----:B------:R-:W-:Y:S03]  /*22370*/  PRMT R99, R133, 0x7610, R99 ;  /* 0x0000761085637816 */ /* 0x000fe60000000063 */
[----:B------:R2:W3:Y:S01]  /*22380*/  LDL.S16 R100, [R1+0x30] ;  /* 0x0000300001647983 */ /* 0x0004e20000100600 */
[----:B------:R-:W-:Y:S02]  /*22390*/  @!P2 PRMT R149, R99, 0x5410, RZ ;  /* 0x000054106395a816 */ /* 0x000fe400000000ff */
[----:B------:R-:W-:Y:S01]  /*223a0*/  ISETP.LE.U32.AND P2, PT, R0, UR12, PT ;  /* 0x0000000c00007c0c */ /* 0x000fe2000bf43070 */
[----:B------:R-:W-:Y:S01]  /*223b0*/  LDSM.16.MT88.4 R132, [R177+0x7800] ;  /* 0x00780000b184783b */ /* 0x000fe20000004200 */
[----:B------:R-:W-:Y:S02]  /*223c0*/  LOP3.LUT R0, R139, 0xffff, RZ, 0xc0, !PT ;  /* 0x0000ffff8b007812 */ /* 0x000fe400078ec0ff */
[----:B------:R-:W-:Y:S02]  /*223d0*/  LOP3.LUT R99, R98, 0xff, RZ, 0xc0, !PT ;  /* 0x000000ff62637812 */ /* 0x000fe400078ec0ff */
[----:B------:R-:W-:Y:S02]  /*223e0*/  SHF.R.U32.HI R81, RZ, 0x8, R0 ;  /* 0x00000008ff517819 */ /* 0x000fe40000011600 */
[----:B------:R-:W-:Y:S01]  /*223f0*/  LOP3.LUT R0, R88, 0xff, RZ, 0xc0, !PT ;  /* 0x000000ff58007812 */ /* 0x000fe200078ec0ff */
[----:B------:R-:W-:Y:S01]  /*22400*/  STG.E.U16 desc[UR26][R162.64+0x62], R149 ;  /* 0x00006295a2007986 */ /* 0x000fe2000c10151a */
[----:B------:R-:W-:Y:S02]  /*22410*/  PRMT R88, R148, 0x5410, R147 ;  /* 0x0000541094587816 */ /* 0x000fe40000000093 */
[----:B------:R-:W-:Y:S02]  /*22420*/  PRMT R91, R91, 0x5410, R81 ;  /* 0x000054105b5b7816 */ /* 0x000fe40000000051 */
[----:B------:R-:W1:Y:S01]  /*22430*/  LDSM.16.MT88.4 R80, [R179+0x7000] ;  /* 0x00700000b350783b */ /* 0x000e620000004200 */
[----:B------:R-:W-:Y:S02]  /*22440*/  SHF.R.U32.HI R98, RZ, 0x18, R98 ;  /* 0x00000018ff627819 */ /* 0x000fe40000011662 */
[----:B------:R-:W-:Y:S02]  /*22450*/  LOP3.LUT R102, R102, R88, RZ, 0xc0, !PT ;  /* 0x0000005866667212 */ /* 0x000fe400078ec0ff */
[----:B------:R-:W-:Y:S02]  /*22460*/  PRMT R98, R0, 0x5410, R98 ;  /* 0x0000541000627816 */ /* 0x000fe40000000062 */
[----:B------:R-:W-:Y:S01]  /*22470*/  LOP3.LUT R0, R166, 0xffff, RZ, 0xc0, !PT ;  /* 0x0000ffffa6007812 */ /* 0x000fe200078ec0ff */
[----:B------:R-:W4:Y:S01]  /*22480*/  MUFU.EX2 R167, R251 ;  /* 0x000000fb00a77308 */ /* 0x000f220000000800 */
[----:B------:R-:W-:Y:S02]  /*22490*/  SHF.R.U32.HI R166, RZ, 0x18, R166 ;  /* 0x00000018ffa67819 */ /* 0x000fe400000116a6 */
[----:B------:R-:W-:Y:S02]  /*224a0*/  PRMT R2, R99, 0x5410, R2 ;  /* 0x0000541063027816 */ /* 0x000fe40000000002 */
[----:B------:R-:W-:Y:S02]  /*224b0*/  SHF.R.U32.HI R0, RZ, 0x8, R0 ;  /* 0x00000008ff007819 */ /* 0x000fe40000011600 */
[--C-:B------:R-:W-:Y:S02]  /*224c0*/  HSET2.LE.AND R141, R98, R131.reuse, PT ;  /* 0x00000083628d7233 */ /* 0x100fe40003803000 */
[----:B------:R-:W-:Y:S02]  /*224d0*/  LOP3.LUT R0, R0, 0xffff, RZ, 0xc0, !PT ;  /* 0x0000ffff00007812 */ /* 0x000fe400078ec0ff */
[--C-:B------:R-:W-:Y:S02]  /*224e0*/  HSET2.LE.AND R140, R2, R131.reuse, PT ;  /* 0x00000083028c7233 */ /* 0x100fe40003803000 */
[----:B------:R-:W-:Y:S03]  /*224f0*/  LOP3.LUT R141, R141, R89, RZ, 0xc0, !PT ;  /* 0x000000598d8d7212 */ /* 0x000fe600078ec0ff */
[----:B------:R-:W-:Y:S02]  /*22500*/  LOP3.LUT R140, R140, R96, RZ, 0xc0, !PT ;  /* 0x000000608c8c7212 */ /* 0x000fe400078ec0ff */
[----:B----4-:R-:W-:Y:S01]  /*22510*/  F2FP.F16.F32.PACK_AB R2, R157, R167 ;  /* 0x000000a79d02723e */ /* 0x010fe200000000ff */
[-C--:B-1----:R-:W-:Y:S06]  /*22520*/  HMMA.16816.F32 R52, R72, R80.reuse, R52 ;  /* 0x000000504834723c */ /* 0x082fec0000001834 */
[C---:B------:R-:W-:Y:S06]  /*22530*/  HMMA.16816.F32 R56, R76.reuse, R80, R56 ;  /* 0x000000504c38723c */ /* 0x040fec0000001838 */
[-C--:B------:R-:W-:Y:S05]  /*22540*/  HMMA.16816.F32 R60, R76, R82.reuse, R60 ;  /* 0x000000524c3c723c */ /* 0x080fea000000183c */
[----:B------:R-:W-:Y:S01]  /*22550*/  PRMT R80, R3, 0x5410, R144 ;  /* 0x0000541003507816 */ /* 0x000fe20000000090 */
[----:B------:R-:W-:Y:S05]  /*22560*/  HMMA.16816.F32 R64, R72, R82, R64 ;  /* 0x000000524840723c */ /* 0x000fea0000001840 */
[----:B------:R-:W-:Y:S02]  /*22570*/  LOP3.LUT R142, R142, R80, RZ, 0xc0, !PT ;  /* 0x000000508e8e7212 */ /* 0x000fe400078ec0ff */
[----:B------:R-:W-:Y:S04]  /*22580*/  IMAD.MOV.U32 R73, RZ, RZ, R70 ;  /* 0x000000ffff497224 */ /* 0x000fe800078e0046 */
[----:B------:R-:W-:Y:S02]  /*22590*/  IMAD.MOV.U32 R72, RZ, RZ, R71 ;  /* 0x000000ffff487224 */ /* 0x000fe400078e0047 */
[----:B---3--:R-:W-:Y:S05]  /*225a0*/  @!P6 HADD2 R100, -R148.H0_H0, -RZ.H0_H0 ;  /* 0xa00000ff9464e230 */ /* 0x008fea0000000900 */
[----:B------:R1:W-:Y:S01]  /*225b0*/  @!P6 STL.S16 [R1+0x30], R100 ;  /* 0x000030640100e387 */ /* 0x0003e20000100600 */
[----:B------:R-:W-:Y:S03]  /*225c0*/  PRMT R90, R100, 0x7610, R90 ;  /* 0x00007610645a7816 */ /* 0x000fe6000000005a */
[----:B------:R2:W5:Y:S01]  /*225d0*/  LDL.LU R176, [R1+0x16c] ;  /* 0x00016c0001b07983 */ /* 0x0005620000300800 */
[----:B------:R-:W-:Y:S02]  /*225e0*/  @!P6 PRMT R148, R90, 0x5410, RZ ;  /* 0x000054105a94e816 */ /* 0x000fe400000000ff */
[----:B------:R-:W-:Y:S01]  /*225f0*/  ISETP.LE.U32.AND P6, PT, R0, UR12, PT ;  /* 0x0000000c00007c0c */ /* 0x000fe2000bfc3070 */
[----:B------:R2:W3:Y:S01]  /*22600*/  LDL.S16 R90, [R1+0x2c] ;  /* 0x00002c00015a7983 */ /* 0x0004e20000100600 */
[C---:B------:R-:W-:Y:S03]  /*22610*/  PRMT R0, R2.reuse, 0x7632, R0 ;  /* 0x0000763202007816 */ /* 0x040fe60000000000 */
[----:B------:R2:W4:Y:S01]  /*22620*/  LDL.S16 R201, [R1+0x28] ;  /* 0x0000280001c97983 */ /* 0x0005220000100600 */
[----:B------:R-:W-:Y:S03]  /*22630*/  PRMT R76, R2, 0x5410, R0 ;  /* 0x00005410024c7816 */ /* 0x000fe60000000000 */
[----:B------:R2:W2:Y:S01]  /*22640*/  LDL.S16 R200, [R1+0x24] ;  /* 0x0000240001c87983 */ /* 0x0004a20000100600 */
[----:B------:R-:W-:Y:S03]  /*22650*/  LOP3.LUT R143, R143, R76, RZ, 0xc0, !PT ;  /* 0x0000004c8f8f7212 */ /* 0x000fe600078ec0ff */
[----:B------:R2:W2:Y:S04]  /*22660*/  LDL.S16 R199, [R1+0x20] ;  /* 0x0000200001c77983 */ /* 0x0004a80000100600 */
[----:B------:R2:W2:Y:S01]  /*22670*/  LDL.S16 R198, [R1+0x1c] ;  /* 0x00001c0001c67983 */ /* 0x0004a20000100600 */
[----:B-1----:R-:W-:Y:S03]  /*22680*/  HSET2.LE.AND R100, R91, R131, PT ;  /* 0x000000835b647233 */ /* 0x002fe60003803000 */
[----:B------:R1:W2:Y:S02]  /*22690*/  LDL.S16 R197, [R1+0x18] ;  /* 0x0000180001c57983 */ /* 0x0002a40000100600 */
[----:B------:R-:W-:Y:S02]  /*226a0*/  LOP3.LUT R100, R100, R130, RZ, 0xc0, !PT ;  /* 0x0000008264647212 */ /* 0x000fe400078ec0ff */
[----:B------:R1:W2:Y:S04]  /*226b0*/  LDL.S16 R196, [R1] ;  /* 0x0000000001c47983 */ /* 0x0002a80000100600 */
[----:B------:R-:W-:Y:S01]  /*226c0*/  STG.E.U16 desc[UR26][R158.64+0x70], R148 ;  /* 0x000070949e007986 */ /* 0x000fe2000c10151a */
[-C--:B------:R-:W-:Y:S03]  /*226d0*/  HMMA.16816.F32 R136, R100, R132.reuse, R4 ;  /* 0x000000846488723c */ /* 0x080fe60000001804 */
[----:B------:R-:W1:Y:S03]  /*226e0*/  LDSM.16.MT88.4 R4, [R179+0x7800] ;  /* 0x00780000b304783b */ /* 0x000e660000004200 */
[C---:B------:R-:W-:Y:S06]  /*226f0*/  HMMA.16816.F32 R108, R140.reuse, R132, R8 ;  /* 0x000000848c6c723c */ /* 0x040fec0000001808 */
[-C--:B------:R-:W-:Y:S06]  /*22700*/  HMMA.16816.F32 R104, R140, R134.reuse, R12 ;  /* 0x000000868c68723c */ /* 0x080fec000000180c */
[C---:B------:R-:W-:Y:S06]  /*22710*/  HMMA.16816.F32 R132, R100.reuse, R134, R16 ;  /* 0x000000866484723c */ /* 0x040fec0000001810 */
[-C--:B------:R-:W-:Y:S06]  /*22720*/  HMMA.16816.F32 R128, R100, R124.reuse, R20 ;  /* 0x0000007c6480723c */ /* 0x080fec0000001814 */
[C---:B------:R-:W-:Y:S06]  /*22730*/  HMMA.16816.F32 R96, R140.reuse, R124, R24 ;  /* 0x0000007c8c60723c */ /* 0x040fec0000001818 */
[-C--:B------:R-:W-:Y:S06]  /*22740*/  HMMA.16816.F32 R92, R140, R126.reuse, R28 ;  /* 0x0000007e8c5c723c */ /* 0x080fec000000181c */
[C---:B------:R-:W-:Y:S06]  /*22750*/  HMMA.16816.F32 R124, R100.reuse, R126, R32 ;  /* 0x0000007e647c723c */ /* 0x040fec0000001820 */
[-C--:B------:R-:W-:Y:S05]  /*22760*/  HMMA.16816.F32 R120, R100, R116.reuse, R36 ;  /* 0x000000746478723c */ /* 0x080fea0000001824 */
[----:B---3--:R-:W-:Y:S02]  /*22770*/  @!P3 HADD2 R90, -R147.H0_H0, -RZ.H0_H0 ;  /* 0xa00000ff935ab230 */ /* 0x008fe40000000900 */
[----:B----4-:R-:W-:Y:S03]  /*22780*/  @!P1 HADD2 R201, -R146.H0_H0, -RZ.H0_H0 ;  /* 0xa00000ff92c99230 */ /* 0x010fe60000000900 */
[----:B------:R3:W-:Y:S01]  /*22790*/  @!P3 STL.S16 [R1+0x2c], R90 ;  /* 0x00002c5a0100b387 */ /* 0x0007e20000100600 */
[----:B------:R-:W-:Y:S01]  /*227a0*/  PRMT R14, R90, 0x7610, R14 ;  /* 0x000076105a0e7816 */ /* 0x000fe2000000000e */
[----:B--2---:R-:W-:Y:S02]  /*227b0*/  @!P4 HADD2 R200, -R145.H0_H0, -RZ.H0_H0 ;  /* 0xa00000ff91c8c230 */ /* 0x004fe40000000900 */
[----:B------:R-:W-:Y:S01]  /*227c0*/  @!P1 STL.S16 [R1+0x28], R201 ;  /* 0x000028c901009387 */ /* 0x000fe20000100600 */
[----:B------:R-:W-:Y:S02]  /*227d0*/  @!P3 PRMT R147, R14, 0x5410, RZ ;  /* 0x000054100e93b816 */ /* 0x000fe400000000ff */
[----:B------:R-:W-:Y:S01]  /*227e0*/  ISETP.LE.U32.AND P3, PT, R166, UR12, PT ;  /* 0x0000000ca6007c0c */ /* 0x000fe2000bf63070 */
[----:B------:R-:W-:Y:S01]  /*227f0*/  @!P4 STL.S16 [R1+0x24], R200 ;  /* 0x000024c80100c387 */ /* 0x000fe20000100600 */
[----:B------:R-:W-:Y:S01]  /*22800*/  @!P5 HADD2 R199, -R3.H0_H0, -RZ.H0_H0 ;  /* 0xa00000ff03c7d230 */ /* 0x000fe20000000900 */
[----:B------:R-:W-:Y:S01]  /*22810*/  PRMT R13, R201, 0x7610, R13 ;  /* 0x00007610c90d7816 */ /* 0x000fe2000000000d */
[----:B------:R-:W-:Y:S01]  /*22820*/  @!P6 HADD2 R198, -R144.H0_H0, -RZ.H0_H0 ;  /* 0xa00000ff90c6e230 */ /* 0x000fe20000000900 */
[----:B------:R-:W-:Y:S01]  /*22830*/  STG.E.U16 desc[UR26][R158.64+0x72], R147 ;  /* 0x000072939e007986 */ /* 0x000fe2000c10151a */
[----:B------:R-:W-:Y:S01]  /*22840*/  PRMT R12, R200, 0x7610, R12 ;  /* 0x00007610c80c7816 */ /* 0x000fe2000000000c */
[----:B------:R-:W-:Y:S02]  /*22850*/  @!P2 HADD2 R197, -R2.H0_H0, -RZ.H0_H0 ;  /* 0xa00000ff02c5a230 */ /* 0x000fe40000000900 */
[----:B------:R-:W-:Y:S01]  /*22860*/  @!P5 STL.S16 [R1+0x20], R199 ;  /* 0x000020c70100d387 */ /* 0x000fe20000100600 */
[----:B------:R-:W-:Y:S02]  /*22870*/  @!P1 PRMT R146, R13, 0x5410, RZ ;  /* 0x000054100d929816 */ /* 0x000fe400000000ff */
[----:B------:R-:W-:Y:S01]  /*22880*/  @!P4 PRMT R145, R12, 0x5410, RZ ;  /* 0x000054100c91c816 */ /* 0x000fe200000000ff */
[----:B------:R-:W-:Y:S01]  /*22890*/  @!P6 STL.S16 [R1+0x1c], R198 ;  /* 0x00001cc60100e387 */ /* 0x000fe20000100600 */
[----:B------:R-:W-:Y:S01]  /*228a0*/  @!P3 HADD2 R196, -R0.H0_H0, -RZ.H0_H0 ;  /* 0xa00000ff00c4b230 */ /* 0x000fe20000000900 */
[----:B------:R-:W-:Y:S02]  /*228b0*/  PRMT R11, R199, 0x7610, R11 ;  /* 0x00007610c70b7816 */ /* 0x000fe4000000000b */
[----:B------:R-:W-:Y:S01]  /*228c0*/  STG.E.U16 desc[UR26][R160.64+0x70], R146 ;  /* 0x00007092a0007986 */ /* 0x000fe2000c10151a */
[C---:B---3--:R-:W-:Y:S01]  /*228d0*/  HMMA.16816.F32 R88, R140.reuse, R116, R40 ;  /* 0x000000748c58723c */ /* 0x048fe20000001828 */
[----:B------:R-:W-:Y:S01]  /*228e0*/  ISETP.LT.AND P1, PT, RZ, UR16, PT ;  /* 0x00000010ff007c0c */ /* 0x000fe2000bf21270 */
[----:B------:R-:W-:Y:S01]  /*228f0*/  UIADD3 UR16, UR16, -0x1, URZ ;  /* 0xffffffff10107890 */ /* 0x000fe2000fffe03f */
[----:B------:R-:W-:Y:S01]  /*22900*/  STG.E.U16 desc[UR26][R160.64+0x72], R145 ;  /* 0x00007291a0007986 */ /* 0x000fe2000c10151a */
[----:B------:R-:W-:Y:S02]  /*22910*/  PRMT R10, R198, 0x7610, R10 ;  /* 0x00007610c60a7816 */ /* 0x000fe4000000000a */
[-C--:B------:R-:W-:Y:S01]  /*22920*/  HMMA.16816.F32 R84, R140, R118.reuse, R44 ;  /* 0x000000768c54723c */ /* 0x080fe2000000182c */
[----:B------:R-:W-:Y:S04]  /*22930*/  @!P2 STL.S16 [R1+0x18], R197 ;  /* 0x000018c50100a387 */ /* 0x000fe80000100600 */
[----:B------:R-:W-:Y:S01]  /*22940*/  @!P5 PRMT R3, R11, 0x5410, RZ ;  /* 0x000054100b03d816 */ /* 0x000fe200000000ff */
[C---:B------:R-:W-:Y:S01]  /*22950*/  HMMA.16816.F32 R116, R100.reuse, R118, R48 ;  /* 0x000000766474723c */ /* 0x040fe20000001830 */
[----:B------:R-:W-:Y:S04]  /*22960*/  @!P3 STL.S16 [R1], R196 ;  /* 0x000000c40100b387 */ /* 0x000fe80000100600 */
[----:B------:R-:W-:Y:S01]  /*22970*/  @!P6 PRMT R144, R10, 0x5410, RZ ;  /* 0x000054100a90e816 */ /* 0x000fe200000000ff */
[-C--:B-1----:R-:W-:Y:S01]  /*22980*/  HMMA.16816.F32 R112, R100, R4.reuse, R52 ;  /* 0x000000046470723c */ /* 0x082fe20000001834 */
[----:B------:R1:W-:Y:S04]  /*22990*/  STG.E.U16 desc[UR26][R164.64+0x6e], R3 ;  /* 0x00006e03a4007986 */ /* 0x0003e8000c10151a */
[----:B------:R-:W-:Y:S01]  /*229a0*/  PRMT R9, R197, 0x7610, R9 ;  /* 0x00007610c5097816 */ /* 0x000fe20000000009 */
[C---:B------:R-:W-:Y:S01]  /*229b0*/  HMMA.16816.F32 R80, R140.reuse, R4, R56 ;  /* 0x000000048c50723c */ /* 0x040fe20000001838 */
[----:B------:R-:W-:Y:S04]  /*229c0*/  STG.E.U16 desc[UR26][R164.64+0x70], R144 ;  /* 0x00007090a4007986 */ /* 0x000fe8000c10151a */
[----:B------:R-:W-:Y:S01]  /*229d0*/  PRMT R8, R196, 0x7610, R8 ;  /* 0x00007610c4087816 */ /* 0x000fe20000000008 */
[-C--:B------:R-:W-:Y:S05]  /*229e0*/  HMMA.16816.F32 R76, R140, R6.reuse, R60 ;  /* 0x000000068c4c723c */ /* 0x080fea000000183c */
[----:B------:R-:W-:Y:S01]  /*229f0*/  @!P2 PRMT R2, R9, 0x5410, RZ ;  /* 0x000054100902a816 */ /* 0x000fe200000000ff */
[----:B------:R-:W-:Y:S04]  /*22a00*/  HMMA.16816.F32 R100, R100, R6, R64 ;  /* 0x000000066464723c */ /* 0x000fe80000001840 */
[----:B------:R2:W-:Y:S01]  /*22a10*/  STG.E.U16 desc[UR26][R162.64+0x70], R2 ;  /* 0x00007002a2007986 */ /* 0x0005e2000c10151a */
[----:B------:R-:W-:Y:S01]  /*22a20*/  @!P3 PRMT R0, R8, 0x5410, RZ ;  /* 0x000054100800b816 */ /* 0x000fe200000000ff */
[----:B------:R-:W-:Y:S04]  /*22a30*/  FADD.FTZ R5, R195, R203 ;  /* 0x000000cbc3057221 */ /* 0x000fe80000010000 */
[----:B------:R3:W-:Y:S01]  /*22a40*/  STG.E.U16 desc[UR26][R162.64+0x72], R0 ;  /* 0x00007200a2007986 */ /* 0x0007e2000c10151a */
[----:B-1----:R-:W-:Y:S01]  /*22a50*/  FADD.FTZ R3, R172, R174 ;  /* 0x000000aeac037221 */ /* 0x002fe20000010000 */
[----:B------:R-:W-:Y:S01]  /*22a60*/  FADD.FTZ R243, R193, R5 ;  /* 0x00000005c1f37221 */ /* 0x000fe20000010000 */
[----:B--2---:R-:W-:Y:S04]  /*22a70*/  FADD.FTZ R2, R237, R194 ;  /* 0x000000c2ed027221 */ /* 0x004fe80000010000 */
[----:B------:R-:W-:Y:S01]  /*22a80*/  FADD.FTZ R4, R171, R2 ;  /* 0x00000002ab047221 */ /* 0x000fe20000010000 */
[----:B---3--:R-:W-:Y:S03]  /*22a90*/  FADD.FTZ R0, R173, R175 ;  /* 0x000000afad007221 */ /* 0x008fe60000010000 */
[----:B------:R-:W-:Y:S01]  /*22aa0*/  FADD.FTZ R245, R170, R4 ;  /* 0x00000004aaf57221 */ /* 0x000fe20000010000 */
[----:B------:R-:W-:Y:S01]  /*22ab0*/  FADD.FTZ R2, R169, R0 ;  /* 0x00000000a9027221 */ /* 0x000fe20000010000 */
[----:B------:R-:W-:Y:S03]  /*22ac0*/  FADD.FTZ R0, R167, R3 ;  /* 0x00000003a7007221 */ /* 0x000fe60000010000 */
[----:B------:R-:W-:Y:S01]  /*22ad0*/  FADD.FTZ R193, R168, R2 ;  /* 0x00000002a8c17221 */ /* 0x000fe20000010000 */
[----:B------:R-:W-:Y:S02]  /*22ae0*/  IMAD.MOV.U32 R2, RZ, RZ, R68 ;  /* 0x000000ffff027224 */ /* 0x000fe400078e0044 */
[----:B------:R-:W-:Y:S01]  /*22af0*/  FADD.FTZ R194, R157, R0 ;  /* 0x000000009dc27221 */ /* 0x000fe20000010000 */
[----:B------:R-:W-:Y:S01]  /*22b00*/  IMAD.MOV.U32 R0, RZ, RZ, R69 ;  /* 0x000000ffff007224 */ /* 0x000fe200078e0045 */
[----:B------:R-:W-:Y:S06]  /*22b10*/  @P1 BRA `(.L_x_1261) ;  /* 0xffffff9000bc1947 */ /* 0x000fec000383ffff */
.L_x_1260:
        /* <DEDUP_REMOVED lines=24> */
[----:B-1----:R-:W-:Y:S01]  /*22ca0*/  FADD.FTZ R43, R3, R7 ;  /* 0x00000007032b7221 */ /* 0x002fe20000010000 */
[----:B------:R-:W-:Y:S01]  /*22cb0*/  LEA.HI R7, R10, R35, RZ, 0x2 ;  /* 0x000000230a077211 */ /* 0x000fe200078f10ff */
[----:B--2---:R-:W-:-:S03]  /*22cc0*/  FADD.FTZ R42, R4, R8 ;  /* 0x00000008042a7221 */ /* 0x004fc60000010000 */
[--C-:B------:R-:W-:Y:S01]  /*22cd0*/  SHF.R.S32.HI R8, RZ, 0x2, R7.reuse ;  /* 0x00000002ff087819 */ /* 0x100fe20000011407 */
[----:B------:R-:W-:Y:S01]  /*22ce0*/  IMAD.MOV.U32 R4, RZ, RZ, 0x3f800000 ;  /* 0x3f800000ff047424 */ /* 0x000fe200078e00ff */
[----:B------:R-:W-:Y:S01]  /*22cf0*/  SHF.R.S32.HI R3, RZ, 0x1f, R7 ;  /* 0x0000001fff037819 */ /* 0x000fe20000011407 */
[----:B---3-5:R-:W-:Y:S01]  /*22d00*/  FADD.FTZ R44, R2, R5 ;  /* 0x00000005022c7221 */ /* 0x028fe20000010000 */
        /* <DEDUP_REMOVED lines=41> */
.L_x_1264:
        /* <DEDUP_REMOVED lines=21> */
.L_x_1265:
        /* <DEDUP_REMOVED lines=243> */
.L_x_1267:
[----:B------:R-:W-:Y:S05]  /*24020*/  BSYNC B0 ;  /* 0x0000000000007941 */ /* 0x000fea0003800000 */
.L_x_1266:
        /* <DEDUP_REMOVED lines=45> */
.L_x_1269:
[----:B------:R-:W-:Y:S05]  /*24300*/  BSYNC B0 ;  /* 0x0000000000007941 */ /* 0x000fea0003800000 */
.L_x_1268:
        /* <DEDUP_REMOVED lines=18> */
.L_x_1271:
[----:B------:R-:W-:Y:S05]  /*24430*/  BSYNC B0 ;  /* 0x0000000000007941 */ /* 0x000fea0003800000 */
.L_x_1270:
        /* <DEDUP_REMOVED lines=16> */
.L_x_1273:
[----:B------:R-:W-:Y:S05]  /*24540*/  BSYNC B0 ;  /* 0x0000000000007941 */ /* 0x000fea0003800000 */
.L_x_1272:
        /* <DEDUP_REMOVED lines=16> */
.L_x_1275:
[----:B------:R-:W-:Y:S05]  /*24650*/  BSYNC B0 ;  /* 0x0000000000007941 */ /* 0x000fea0003800000 */
.L_x_1274:
        /* <DEDUP_REMOVED lines=16> */
.L_x_1277:
[----:B------:R-:W-:Y:S05]  /*24760*/  BSYNC B0 ;  /* 0x0000000000007941 */ /* 0x000fea0003800000 */
.L_x_1276:
        /* <DEDUP_REMOVED lines=16> */
.L_x_1279:
[----:B------:R-:W-:Y:S05]  /*24870*/  BSYNC B0 ;  /* 0x0000000000007941 */ /* 0x000fea0003800000 */
.L_x_1278:
        /* <DEDUP_REMOVED lines=16> */
.L_x_1281:
[----:B------:R-:W-:Y:S05]  /*24980*/  BSYNC B0 ;  /* 0x0000000000007941 */ /* 0x000fea0003800000 */
.L_x_1280:
        /* <DEDUP_REMOVED lines=15> */
.L_x_1214:
        /* <DEDUP_REMOVED lines=40> */
.L_x_1282:
        /* <DEDUP_REMOVED lines=49> */
.L_x_1284:
[----:B------:R-:W-:Y:S05]  /*25010*/  BSYNC B0 ;  /* 0x0000000000007941 */ /* 0x000fea0003800000 */
.L_x_1283:
        /* <DEDUP_REMOVED lines=16> */
.L_x_1286:
[----:B------:R-:W-:Y:S05]  /*25120*/  BSYNC B0 ;  /* 0x0000000000007941 */ /* 0x000fea0003800000 */
.L_x_1285:
        /* <DEDUP_REMOVED lines=16> */
.L_x_1288:
[----:B------:R-:W-:Y:S05]  /*25230*/  BSYNC B0 ;  /* 0x0000000000007941 */ /* 0x000fea0003800000 */
.L_x_1287:
        /* <DEDUP_REMOVED lines=16> */
.L_x_1290:
[----:B------:R-:W-:Y:S05]  /*25340*/  BSYNC B0 ;  /* 0x0000000000007941 */ /* 0x000fea0003800000 */
.L_x_1289:
        /* <DEDUP_REMOVED lines=16> */
.L_x_1292:
[----:B------:R-:W-:Y:S05]  /*25450*/  BSYNC B0 ;  /* 0x0000000000007941 */ /* 0x000fea0003800000 */
.L_x_1291:
        /* <DEDUP_REMOVED lines=25> */
.L_x_1294:
[----:B------:R-:W-:Y:S05]  /*255f0*/  BSYNC B0 ;  /* 0x0000000000007941 */ /* 0x000fea0003800000 */
.L_x_1293:
        /* <DEDUP_REMOVED lines=19> */
.L_x_1296:
[----:B------:R-:W-:Y:S05]  /*25730*/  BSYNC B0 ;  /* 0x0000000000007941 */ /* 0x000fea0003800000 */
.L_x_1295:
        /* <DEDUP_REMOVED lines=16> */
.L_x_1298:
[----:B------:R-:W-:Y:S05]  /*25840*/  BSYNC B0 ;  /* 0x0000000000007941 */ /* 0x000fea0003800000 */
.L_x_1297:
        /* <DEDUP_REMOVED lines=11> */
.L_x_1300:
[----:B------:R-:W-:Y:S05]  /*25900*/  BSYNC B0 ;  /* 0x0000000000007941 */ /* 0x000fea0003800000 */
.L_x_1299:
        /* <DEDUP_REMOVED lines=11> */
.L_x_1302:
[----:B------:R-:W-:Y:S05]  /*259c0*/  BSYNC B0 ;  /* 0x0000000000007941 */ /* 0x000fea0003800000 */
.L_x_1301:
        /* <DEDUP_REMOVED lines=10> */
.L_x_1304:
[----:B------:R-:W-:Y:S05]  /*25a70*/  BSYNC B0 ;  /* 0x0000000000007941 */ /* 0x000fea0003800000 */
.L_x_1303:
        /* <DEDUP_REMOVED lines=10> */
.L_x_1306:
[----:B------:R-:W-:Y:S05]  /*25b20*/  BSYNC B0 ;  /* 0x0000000000007941 */ /* 0x000fea0003800000 */
.L_x_1305:
        /* <DEDUP_REMOVED lines=10> */
.L_x_1308:
[----:B------:R-:W-:Y:S05]  /*25bd0*/  BSYNC B0 ;  /* 0x0000000000007941 */ /* 0x000fea0003800000 */
.L_x_1307:
        /* <DEDUP_REMOVED lines=10> */
.L_x_1310:
[----:B------:R-:W-:Y:S05]  /*25c80*/  BSYNC B0 ;  /* 0x0000000000007941 */ /* 0x000fea0003800000 */
.L_x_1309:
        /* <DEDUP_REMOVED lines=10> */
.L_x_1312:
[----:B------:R-:W-:Y:S05]  /*25d30*/  BSYNC B0 ;  /* 0x0000000000007941 */ /* 0x000fea0003800000 */
.L_x_1311:
        /* <DEDUP_REMOVED lines=10> */
.L_x_1313:
        /* <DEDUP_REMOVED lines=10> */
.L_x_1431:


//--------------------- .text._ZN5flash16flash_fwd_kernelI23Flash_fwd_kernel_traitsILi64ELi128ELi64ELi4ELb0ELb0EN7cutlass6half_tE19Flash_kernel_traitsILi64ELi128ELi64ELi4ES3_EELb0ELb1ELb0ELb1ELb0ELb0ELb1ELb0EEEvNS_16Flash_fwd_paramsE --------------------------
	.section	.text._ZN5flash16flash_fwd_kernelI23Flash_fwd_kernel_traitsILi64ELi128ELi64ELi4ELb0ELb0EN7cutlass6half_tE19Flash_kernel_traitsILi64ELi128ELi64ELi4ES3_EELb0ELb1ELb0ELb1ELb0ELb0ELb1ELb0EEEvNS_16Flash_fwd_paramsE,"ax",@progbits
	.align	128
        .global         _ZN5flash16flash_fwd_kernelI23Flash_fwd_kernel_traitsILi64ELi128ELi64ELi4ELb0ELb0EN7cutlass6half_tE19Flash_kernel_traitsILi64ELi128ELi64ELi4ES3_EELb0ELb1ELb0ELb1ELb0ELb0ELb1ELb0EEEvNS_16Flash_fwd_paramsE
        .type           _ZN5flash16flash_fwd_kernelI23Flash_fwd_kernel_traitsILi64ELi128ELi64ELi4ELb0ELb0EN7cutlass6half_tE19Flash_kernel_traitsILi64ELi128ELi64ELi4ES3_EELb0ELb1ELb0ELb1ELb0ELb0ELb1ELb0EEEvNS_16Flash_fwd_paramsE,@function
        .size           _ZN5flash16flash_fwd_kernelI23Flash_fwd_kernel_traitsILi64ELi128ELi64ELi4ELb0ELb0EN7cutlass6half_tE19Flash_kernel_traitsILi64ELi128ELi64ELi4ES3_EELb0ELb1ELb0ELb1ELb0ELb0ELb1ELb0EEEvNS_16Flash_fwd_paramsE,(.L_x_1432 - _ZN5flash16flash_fwd_kernelI23Flash_fwd_kernel_traitsILi64ELi128ELi64ELi4ELb0ELb0EN7cutlass6half_tE19Flash_kernel_traitsILi64ELi128ELi64ELi4ES3_EELb0ELb1ELb0ELb1ELb0ELb0ELb1ELb0EEEvNS_16Flash_fwd_paramsE)
        .other          _ZN5flash16flash_fwd_kernelI23Flash_fwd_kernel_traitsILi64ELi128ELi64ELi4ELb0ELb0EN7cutlass6half_tE19Flash_kernel_traitsILi64ELi128ELi64ELi4ES3_EELb0ELb1ELb0ELb1ELb0ELb0ELb1ELb0EEEvNS_16Flash_fwd_paramsE,@"STO_CUDA_ENTRY STV_DEFAULT"
_ZN5flash16flash_fwd_kernelI23Flash_fwd_kernel_traitsILi64ELi128ELi64ELi4ELb0ELb0EN7cutlass6half_tE19Flash_kernel_traitsILi64ELi128ELi64ELi4ES3_EELb0ELb1ELb0ELb1ELb0ELb0ELb1ELb0EEEvNS_16Flash_fwd_paramsE:
.text._ZN5flash16flash_fwd_kernelI23Flash_fwd_kernel_traitsILi64ELi128ELi64ELi4ELb0ELb0EN7cutlass6half_tE19Flash_kernel_traitsILi64ELi128ELi64ELi4ES3_EELb0ELb1ELb0ELb1ELb0ELb0ELb1ELb0EEEvNS_16Flash_fwd_paramsE:
        /* <DEDUP_REMOVED lines=40> */
.L_x_1314:
[----:B-1----:R-:W1:Y:S02]  /*0280*/  LDC R4, c[0x0][0x2c8] ;  /* 0x0000b200ff047b82 */ /* 0x002e640000000800 */
.L_x_1315:
        /* <DEDUP_REMOVED lines=32> */
[----:B------:R-:W-:Y:S01]  /*0490*/  IMAD.MOV.U32 R33, RZ, RZ, R7 ;  /* 0x000000ffff217224 */ /* 0x000fe200078e0007 */
[----:B------:R-:W-:Y:S01]  /*04a0*/  ISETP.NE.AND P1, PT, R15, -0x1, PT ;  /* 0xffffffff0f00780c */ /* 0x000fe20003f25270 */
[----:B------:R-:W-:Y:S01]  /*04b0*/  IMAD.MOV.U32 R245, RZ, RZ, R17 ;  /* 0x000000fffff57224 */ /* 0x000fe200078e0011 */
[----:B------:R-:W-:Y:S02]  /*04c0*/  LEA.HI R4, R145, R148, RZ, 0x3 ;  /* 0x0000009491047211 */ /* 0x000fe400078f18ff */
[----:B------:R-:W-:Y:S02]  /*04d0*/  ISETP.NE.AND P0, PT, R9, -0x1, PT ;  /* 0xffffffff0900780c */ /* 0x000fe40003f05270 */
[----:B--2---:R-:W-:Y:S02]  /*04e0*/  SHF.R.S32.HI R6, RZ, 0x3, R4 ;  /* 0x00000003ff067819 */ /* 0x004fe40000011404 */
[----:B------:R-:W-:-:S02]  /*04f0*/  LOP3.LUT R4, R4, 0xfffffff8, RZ, 0xc0, !PT ;  /* 0xfffffff804047812 */ /* 0x000fc400078ec0ff */
[----:B------:R-:W-:Y:S01]  /*0500*/  MOV R32, R6 ;  /* 0x0000000600207202 */ /* 0x000fe20000000f00 */
[----:B------:R-:W-:Y:S01]  /*0510*/  IMAD.MOV.U32 R32, RZ, RZ, R6 ;  /* 0x000000ffff207224 */ /* 0x000fe200078e0006 */
[----:B------:R-:W-:Y:S01]  /*0520*/  IADD3 R23, -R4, R148, RZ ;  /* 0x0000009404177210 */ /* 0x000fe20007ffe1ff */
[----:B------:R-:W2:Y:S01]  /*0530*/  @!P1 LDC.64 R10, c[0x0][0x228] ;  /* 0x00008a00ff0a9b82 */ /* 0x000ea20000000a00 */
[----:B------:R3:W-:Y:S01]  /*0540*/  STL [R1+0x18], R6 ;  /* 0x0000180601007387 */ /* 0x0007e20000100800 */
[----:B------:R-:W-:Y:S02]  /*0550*/  IABS R5, R20 ;  /* 0x0000001400057213 */ /* 0x000fe40000000000 */
[----:B------:R-:W-:Y:S01]  /*0560*/  IMAD.SHL.U32 R16, R23, 0x8, RZ ;  /* 0x0000000817107824 */ /* 0x000fe200078e00ff */
[----:B-1----:R-:W-:-:S03]  /*0570*/  IABS R0, R27 ;  /* 0x0000001b00007213 */ /* 0x002fc60000000000 */
[----:B------:R-:W1:Y:S01]  /*0580*/  @P1 LDC.64 R12, c[0x0][0x240] ;  /* 0x00009000ff0c1b82 */ /* 0x000e620000000a00 */
[----:B------:R-:W-:Y:S01]  /*0590*/  MOV R244, R16 ;  /* 0x0000001000f47202 */ /* 0x000fe20000000f00 */
[----:B------:R-:W-:Y:S01]  /*05a0*/  IMAD.MOV.U32 R244, RZ, RZ, R16 ;  /* 0x000000fffff47224 */ /* 0x000fe200078e0010 */
[----:B------:R4:W-:Y:S01]  /*05b0*/  STL [R1+0x8], R16 ;  /* 0x0000081001007387 */ /* 0x0009e20000100800 */
[----:B------:R-:W-:-:S04]  /*05c0*/  IMAD.MOV.U32 R18, RZ, RZ, R0 ;  /* 0x000000ffff127224 */ /* 0x000fc800078e0000 */
[----:B------:R-:W5:Y:S01]  /*05d0*/  I2F.RP R2, R18 ;  /* 0x0000001200027306 */ /* 0x000f620000209400 */
[----:B------:R-:W4:Y:S08]  /*05e0*/  @P0 LDC.64 R224, c[0x0][0x250] ;  /* 0x00009400ffe00b82 */ /* 0x000f300000000a00 */
[----:B------:R-:W4:Y:S01]  /*05f0*/  @P0 LDC.64 R210, c[0x0][0x248] ;  /* 0x00009200ffd20b82 */ /* 0x000f220000000a00 */
[----:B-----5:R-:W5:Y:S02]  /*0600*/  MUFU.RCP R2, R2 ;  /* 0x0000000200027308 */ /* 0x020f640000001000 */
[----:B-----5:R-:W-:-:S06]  /*0610*/  VIADD R2, R2, 0xffffffe ;  /* 0x0ffffffe02027836 */ /* 0x020fcc0000000000 */
[----:B------:R-:W5:Y:S02]  /*0620*/  F2I.FTZ.U32.TRUNC.NTZ R3, R2 ;  /* 0x0000000200037305 */ /* 0x000f64000021f000 */
[----:B-----5:R-:W-:Y:S02]  /*0630*/  IADD3 R0, RZ, -R3, RZ ;  /* 0x80000003ff007210 */ /* 0x020fe40007ffe0ff */
[----:B------:R-:W-:-:S03]  /*0640*/  SHF.L.U32 R2, R32, 0x6, RZ ;  /* 0x0000000620027819 */ /* 0x000fc600000006ff */
[----:B---3--:R-:W-:Y:S01]  /*0650*/  IMAD.MOV.U32 R6, RZ, RZ, R0 ;  /* 0x000000ffff067224 */ /* 0x008fe200078e0000 */
[----:B------:R-:W-:Y:S02]  /*0660*/  LOP3.LUT R0, R2, 0x1c0, RZ, 0xc0, !PT ;  /* 0x000001c002007812 */ /* 0x000fe400078ec0ff */
[----:B------:R-:W-:Y:S01]  /*0670*/  MOV R2, RZ ;  /* 0x000000ff00027202 */ /* 0x000fe20000000f00 */
[----:B------:R-:W-:Y:S02]  /*0680*/  IMAD R4, R6, R18, RZ ;  /* 0x0000001206047224 */ /* 0x000fe400078e02ff */
[----:B-1----:R-:W-:-:S04]  /*0690*/  @P1 IMAD.WIDE.U32 R6, R15, R12, RZ ;  /* 0x0000000c0f061225 */ /* 0x002fc800078e00ff */
[----:B------:R-:W-:Y:S01]  /*06a0*/  IMAD.HI.U32 R4, R3, R4, R2 ;  /* 0x0000000403047227 */ /* 0x000fe200078e0002 */
[----:B------:R-:W-:Y:S02]  /*06b0*/  LOP3.LUT R2, R0, 0x38, R244, 0xf8, !PT ;  /* 0x0000003800027812 */ /* 0x000fe400078ef8f4 */
[----:B------:R-:W-:Y:S01]  /*06c0*/  SHF.R.U32.HI R0, RZ, 0x3, R0 ;  /* 0x00000003ff007819 */ /* 0x000fe20000011600 */
[----:B------:R-:W-:Y:S01]  /*06d0*/  @P1 IMAD R13, R15, R13, R7 ;  /* 0x0000000d0f0d1224 */ /* 0x000fe200078e0207 */
[----:B------:R-:W-:Y:S01]  /*06e0*/  LEA.HI R3, R145, R148, RZ, 0x6 ;  /* 0x0000009491037211 */ /* 0x000fe200078f30ff */
[----:B------:R-:W-:Y:S01]  /*06f0*/  IMAD.HI.U32 R14, R4, R5, RZ ;  /* 0x00000005040e7227 */ /* 0x000fe200078e00ff */
[----:B------:R-:W-:Y:S02]  /*0700*/  LOP3.LUT R2, R2, R0, RZ, 0x3c, !PT ;  /* 0x0000000002027212 */ /* 0x000fe400078e3cff */
[----:B------:R-:W-:Y:S01]  /*0710*/  @!P1 SHF.R.S32.HI R0, RZ, 0x1f, R26 ;  /* 0x0000001fff009819 */ /* 0x000fe2000001141a */
[----:B------:R-:W-:Y:S01]  /*0720*/  @P0 IMAD.IADD R4, R8, 0x1, R9 ;  /* 0x0000000108040824 */ /* 0x000fe200078e0209 */
[----:B------:R-:W-:-:S04]  /*0730*/  SHF.L.U32 R3, R3, 0x3, RZ ;  /* 0x0000000303037819 */ /* 0x000fc800000006ff */
[----:B------:R-:W-:Y:S01]  /*0740*/  LOP3.LUT R208, R2, 0xfffffe00, R3, 0xf8, !PT ;  /* 0xfffffe0002d07812 */ /* 0x000fe200078ef803 */
[----:B--2---:R-:W-:Y:S01]  /*0750*/  @!P1 IMAD R2, R0, R10, RZ ;  /* 0x0000000a00029224 */ /* 0x004fe200078e02ff */
[----:B------:R-:W-:Y:S01]  /*0760*/  @P0 IADD3 R0, R8, R9, RZ ;  /* 0x0000000908000210 */ /* 0x000fe20007ffe0ff */
[----:B------:R-:W-:Y:S02]  /*0770*/  IMAD.MOV R3, RZ, RZ, -R14 ;  /* 0x000000ffff037224 */ /* 0x000fe400078e0a0e */
[----:B------:R-:W-:Y:S01]  /*0780*/  @!P1 IMAD R12, R26, R11, R2 ;  /* 0x0000000b1a0c9224 */ /* 0x000fe200078e0202 */
[----:B------:R-:W-:Y:S01]  /*0790*/  @P1 MOV R11, R6 ;  /* 0x00000006000b1202 */ /* 0x000fe20000000f00 */
[----:B------:R-:W-:Y:S02]  /*07a0*/  IMAD R9, R18, R3, R5 ;  /* 0x0000000312097224 */ /* 0x000fe400078e0205 */
[C---:B----4-:R-:W-:Y:S02]  /*07b0*/  @P0 IMAD R7, R0.reuse, R225, RZ ;  /* 0x000000e100070224 */ /* 0x050fe400078e02ff */
[----:B------:R-:W-:Y:S01]  /*07c0*/  @P0 IMAD.WIDE.U32 R2, R0, R224, RZ ;  /* 0x000000e000020225 */ /* 0x000fe200078e00ff */
[----:B------:R-:W-:-:S03]  /*07d0*/  ISETP.GT.U32.AND P3, PT, R18, R9, PT ;  /* 0x000000091200720c */ /* 0x000fc60003f64070 */
[C---:B------:R-:W-:Y:S01]  /*07e0*/  @P0 IMAD R0, R4.reuse, R211, RZ ;  /* 0x000000d304000224 */ /* 0x040fe200078e02ff */
[----:B------:R-:W-:Y:S01]  /*07f0*/  @P0 MOV R17, R2 ;  /* 0x0000000200110202 */ /* 0x000fe20000000f00 */
[----:B------:R-:W-:-:S04]  /*0800*/  @P0 IMAD.WIDE.U32 R4, R4, R210, RZ ;  /* 0x000000d204040225 */ /* 0x000fc800078e00ff */
[----:B------:R-:W-:Y:S01]  /*0810*/  @P0 IMAD.IADD R22, R3, 0x1, R7 ;  /* 0x0000000103160824 */ /* 0x000fe200078e0207 */
[----:B------:R-:W-:Y:S01]  /*0820*/  @P0 MOV R15, R4 ;  /* 0x00000004000f0202 */ /* 0x000fe20000000f00 */
[----:B------:R-:W-:-:S04]  /*0830*/  @!P1 IMAD.WIDE.U32 R6, R26, R10, RZ ;  /* 0x0000000a1a069225 */ /* 0x000fc800078e00ff */
[----:B------:R-:W-:Y:S01]  /*0840*/  @P0 IMAD.IADD R16, R5, 0x1, R0 ;  /* 0x0000000105100824 */ /* 0x000fe200078e0200 */
        /* <DEDUP_REMOVED lines=14> */
.L_x_1317:
        /* <DEDUP_REMOVED lines=14> */
.L_x_1318:
[----:B------:R-:W-:Y:S01]  /*0a10*/  IADD3 R29, -R150, R102, RZ ;  /* 0x00000066961d7210 */ /* 0x000fe20007ffe1ff */
[----:B------:R-:W1:Y:S01]  /*0a20*/  S2UR UR4, SR_CgaCtaId ;  /* 0x00000000000479c3 */ /* 0x000e620000008800 */
[----:B------:R-:W-:Y:S01]  /*0a30*/  SHF.R.S32.HI R33, RZ, 0x1f, R32 ;  /* 0x0000001fff217819 */ /* 0x000fe20000011420 */
[C---:B------:R-:W-:Y:S01]  /*0a40*/  VIADD R28, R32.reuse, 0x10 ;  /* 0x00000010201c7836 */ /* 0x040fe20000000000 */
[----:B------:R-:W-:Y:S01]  /*0a50*/  SHF.R.S32.HI R245, RZ, 0x1f, R244 ;  /* 0x0000001ffff57819 */ /* 0x000fe200000114f4 */
[C---:B------:R-:W-:Y:S01]  /*0a60*/  VIADD R31, R32.reuse, 0x20 ;  /* 0x00000020201f7836 */ /* 0x040fe20000000000 */
[----:B------:R2:W-:Y:S01]  /*0a70*/  STL [R1+0x38], R29 ;  /* 0x0000381d01007387 */ /* 0x0005e20000100800 */
[C---:B------:R-:W-:Y:S01]  /*0a80*/  IADD3 R30, R32.reuse, 0x30, RZ ;  /* 0x00000030201e7810 */ /* 0x040fe20007ffe0ff */
[----:B------:R-:W-:Y:S01]  /*0a90*/  IMAD.WIDE R34, R19, 0x80, R32 ;  /* 0x0000008013227825 */ /* 0x000fe200078e0220 */
[C---:B------:R-:W-:Y:S01]  /*0aa0*/  IADD3 R10, R32.reuse, 0x50, RZ ;  /* 0x00000050200a7810 */ /* 0x040fe20007ffe0ff */
[----:B------:R2:W-:Y:S01]  /*0ab0*/  STL [R1+0x1c], R33 ;  /* 0x00001c2101007387 */ /* 0x0005e20000100800 */
[----:B------:R-:W3:Y:S01]  /*0ac0*/  LDC.64 R24, c[0x0][0x3c8] ;  /* 0x0000f200ff187b82 */ /* 0x000ee20000000a00 */
[C---:B------:R-:W-:Y:S01]  /*0ad0*/  VIADD R36, R32.reuse, 0x40 ;  /* 0x0000004020247836 */ /* 0x040fe20000000000 */
[----:B------:R-:W-:Y:S01]  /*0ae0*/  ISETP.GE.AND P4, PT, R32, R29, PT ;  /* 0x0000001d2000720c */ /* 0x000fe20003f86270 */
[----:B------:R2:W-:Y:S01]  /*0af0*/  STL [R1+0xc], R245 ;  /* 0x00000cf501007387 */ /* 0x0005e20000100800 */
[----:B------:R-:W-:Y:S01]  /*0b00*/  @!P1 IMAD.MOV.U32 R11, RZ, RZ, R6 ;  /* 0x000000ffff0b9224 */ /* 0x000fe200078e0006 */
[----:B------:R-:W-:Y:S01]  /*0b10*/  LOP3.LUT R0, R20, R27, RZ, 0x3c, !PT ;  /* 0x0000001b14007212 */ /* 0x000fe200078e3cff */
[----:B------:R-:W-:Y:S01]  /*0b20*/  @!P1 IMAD.IADD R13, R7, 0x1, R12 ;  /* 0x00000001070d9824 */ /* 0x000fe200078e020c */
[----:B------:R2:W-:Y:S01]  /*0b30*/  STL [R1+0x58], R28 ;  /* 0x0000581c01007387 */ /* 0x0005e20000100800 */
[----:B------:R-:W-:Y:S01]  /*0b40*/  SHF.R.S32.HI R21, RZ, 0x1f, R20 ;  /* 0x0000001fff157819 */ /* 0x000fe20000011414 */
[----:B------:R-:W-:Y:S01]  /*0b50*/  @!P3 IMAD.IADD R9, R9, 0x1, -R18 ;  /* 0x000000010909b824 */ /* 0x000fe200078e0a12 */
[----:B------:R-:W-:Y:S01]  /*0b60*/  IADD3 R2, P0, R244, R11, RZ ;  /* 0x0000000bf4027210 */ /* 0x000fe20007f1e0ff */
[----:B------:R2:W-:Y:S01]  /*0b70*/  STL [R1+0x54], R31 ;  /* 0x0000541f01007387 */ /* 0x0005e20000100800 */
[----:B------:R-:W-:Y:S01]  /*0b80*/  ULDC.64 UR6, c[0x0][0x258] ;  /* 0x0000960000067ab9 */ /* 0x000fe20000000a00 */
[----:B------:R-:W-:Y:S01]  /*0b90*/  ISETP.GE.AND P5, PT, R0, RZ, PT ;  /* 0x000000ff0000720c */ /* 0x000fe20003fa6270 */
[----:B------:R-:W-:Y:S01]  /*0ba0*/  UMOV UR5, 0x400 ;  /* 0x0000040000057882 */ /* 0x000fe20000000000 */
[----:B------:R2:W-:Y:S01]  /*0bb0*/  STL [R1+0x50], R30 ;  /* 0x0000501e01007387 */ /* 0x0005e20000100800 */
[----:B------:R-:W-:Y:S01]  /*0bc0*/  IMAD.X R3, R245, 0x1, R13, P0 ;  /* 0x00000001f5037824 */ /* 0x000fe200000e060d */
[----:B-1----:R-:W-:Y:S01]  /*0bd0*/  ULEA UR4, UR4, UR5, 0x18 ;  /* 0x0000000504047291 */ /* 0x002fe2000f8ec03f */
[----:B------:R-:W-:Y:S01]  /*0be0*/  IMAD R0, R21, UR6, RZ ;  /* 0x0000000615007c24 */ /* 0x000fe2000f8e02ff */
[----:B------:R2:W-:Y:S01]  /*0bf0*/  STL.64 [R1], R34 ;  /* 0x0000002201007387 */ /* 0x0005e20000100a00 */
[----:B------:R-:W-:Y:S01]  /*0c00*/  ISETP.GE.U32.AND P6, PT, R9, R18, PT ;  /* 0x000000120900720c */ /* 0x000fe20003fc6070 */
[----:B------:R-:W-:Y:S01]  /*0c10*/  IMAD.WIDE.U32 R8, R20, UR6, R2 ;  /* 0x0000000614087c25 */ /* 0x000fe2000f8e0002 */
[----:B------:R-:W-:Y:S01]  /*0c20*/  BSSY B0, `(.L_x_1319) ;  /* 0x000001b000007945 */ /* 0x000fe20003800000 */
[----:B------:R2:W-:Y:S01]  /*0c30*/  STL [R1+0x68], R36 ;  /* 0x0000682401007387 */ /* 0x0005e20000100800 */
[-C--:B------:R-:W-:Y:S01]  /*0c40*/  ISETP.GE.AND P2, PT, R28, R29.reuse, PT ;  /* 0x0000001d1c00720c */ /* 0x080fe20003f46270 */
[----:B------:R-:W-:Y:S01]  /*0c50*/  IMAD R0, R20, UR7, R0 ;  /* 0x0000000714007c24 */ /* 0x000fe2000f8e0200 */
[-C--:B------:R-:W-:Y:S01]  /*0c60*/  ISETP.GE.AND P1, PT, R31, R29.reuse, PT ;  /* 0x0000001d1f00720c */ /* 0x080fe20003f26270 */
[----:B------:R2:W-:Y:S01]  /*0c70*/  STL [R1+0x64], R10 ;  /* 0x0000640a01007387 */ /* 0x0005e20000100800 */
[----:B------:R-:W-:Y:S01]  /*0c80*/  ISETP.GE.AND P0, PT, R30, R29, PT ;  /* 0x0000001d1e00720c */ /* 0x000fe20003f06270 */
[----:B------:R-:W-:Y:S01]  /*0c90*/  IMAD.IADD R7, R9, 0x1, R0 ;  /* 0x0000000109077824 */ /* 0x000fe200078e0200 */
        /* <DEDUP_REMOVED lines=19> */
.L_x_1320:
[----:B------:R-:W-:Y:S05]  /*0dd0*/  BSYNC B0 ;  /* 0x0000000000007941 */ /* 0x000fea0003800000 */
.L_x_1319:
[----:B------:R-:W-:Y:S01]  /*0de0*/  @!P3 VIADD R14, R14, 0x1 ;  /* 0x000000010e0eb836 */ /* 0x000fe20000000000 */
[-C--:B------:R-:W-:Y:S01]  /*0df0*/  ISETP.GE.AND P3, PT, R10, R29.reuse, PT ;  /* 0x0000001d0a00720c */ /* 0x080fe20003f66270 */
[----:B--2---:R-:W-:Y:S01]  /*0e00*/  VIADD R10, R32, 0x60 ;  /* 0x00000060200a7836 */ /* 0x004fe20000000000 */
[----:B------:R-:W-:Y:S01]  /*0e10*/  BSSY B0, `(.L_x_1321) ;  /* 0x0000018000007945 */ /* 0x000fe20003800000 */
[----:B------:R-:W-:-:S03]  /*0e20*/  ISETP.GE.AND P4, PT, R36, R29, PT ;  /* 0x0000001d2400720c */ /* 0x000fc60003f86270 */
[----:B------:R2:W-:Y:S01]  /*0e30*/  STL [R1+0x6c], R10 ;  /* 0x00006c0a01007387 */ /* 0x0005e20000100800 */
[----:B------:R-:W-:Y:S05]  /*0e40*/  @P2 BRA `(.L_x_1322) ;  /* 0x0000000000502947 */ /* 0x000fea0003800000 */
[----:B------:R-:W-:Y:S02]  /*0e50*/  ULDC UR5, c[0x0][0x2d0] ;  /* 0x0000b40000057ab9 */ /* 0x000fe40000000800 */
[----:B------:R-:W-:-:S13]  /*0e60*/  ISETP.GE.AND P2, PT, R244, UR5, PT ;  /* 0x00000005f4007c0c */ /* 0x000fda000bf46270 */
[----:B------:R1:W-:Y:S01]  /*0e70*/  @P2 STS.128 [R208+0x800], RZ ;  /* 0x000800ffd0002388 */ /* 0x0003e20000000c00 */
[----:B------:R-:W-:Y:S05]  /*0e80*/  @P2 BRA `(.L_x_1322) ;  /* 0x0000000000402947 */ /* 0x000fea0003800000 */
[----:B----4-:R-:W-:Y:S01]  /*0e90*/  IADD3 R4, P2, R34, 0x10, RZ ;  /* 0x0000001022047810 */ /* 0x010fe20007f5e0ff */
        /* <DEDUP_REMOVED lines=15> */
.L_x_1322:
[----:B------:R-:W-:Y:S05]  /*0f90*/  BSYNC B0 ;  /* 0x0000000000007941 */ /* 0x000fea0003800000 */
.L_x_1321:
[----:B------:R-:W-:Y:S01]  /*0fa0*/  ISETP.GE.AND P2, PT, R10, R29, PT ;  /* 0x0000001d0a00720c */ /* 0x000fe20003f46270 */
[----:B------:R-:W-:Y:S01]  /*0fb0*/  BSSY B0, `(.L_x_1323) ;  /* 0x0000018000007945 */ /* 0x000fe20003800000 */
[----:B--2---:R-:W-:-:S05]  /*0fc0*/  IADD3 R10, R32, 0x70, RZ ;  /* 0x00000070200a7810 */ /* 0x004fca0007ffe0ff */
        /* <DEDUP_REMOVED lines=22> */
.L_x_1324:
[----:B------:R-:W-:Y:S05]  /*1130*/  BSYNC B0 ;  /* 0x0000000000007941 */ /* 0x000fea0003800000 */
.L_x_1323:
[----:B------:R-:W-:Y:S01]  /*1140*/  BSSY B0, `(.L_x_1325) ;  /* 0x0000018000007945 */ /* 0x000fe20003800000 */
[----:B------:R-:W-:Y:S02]  /*1150*/  ISETP.GE.AND P1, PT, R10, R29, PT ;  /* 0x0000001d0a00720c */ /* 0x000fe40003f26270 */
[----:B--2---:R-:W-:Y:S01]  /*1160*/  LEA.HI R10, R145, R148, RZ, 0x4 ;  /* 0x00000094910a7211 */ /* 0x004fe200078f20ff */
        /* <DEDUP_REMOVED lines=21> */
.L_x_1326:
[----:B------:R-:W-:Y:S05]  /*12c0*/  BSYNC B0 ;  /* 0x0000000000007941 */ /* 0x000fea0003800000 */
.L_x_1325:
[----:B------:R-:W-:Y:S04]  /*12d0*/  BSSY B0, `(.L_x_1327) ;  /* 0x0000016000007945 */ /* 0x000fe80003800000 */
        /* <DEDUP_REMOVED lines=21> */
.L_x_1328:
[----:B------:R-:W-:Y:S05]  /*1430*/  BSYNC B0 ;  /* 0x0000000000007941 */ /* 0x000fea0003800000 */
.L_x_1327:
        /* <DEDUP_REMOVED lines=22> */
.L_x_1330:
[----:B------:R-:W-:Y:S05]  /*15a0*/  BSYNC B0 ;  /* 0x0000000000007941 */ /* 0x000fea0003800000 */
.L_x_1329:
        /* <DEDUP_REMOVED lines=22> */
.L_x_1332:
[----:B------:R-:W-:Y:S05]  /*1710*/  BSYNC B0 ;  /* 0x0000000000007941 */ /* 0x000fea0003800000 */
.L_x_1331:
        /* <DEDUP_REMOVED lines=11> */
[----:B----4-:R-:W-:-:S04]  /*17d0*/  IMAD.WIDE.U32 R4, R6, UR6, R2 ;  /* 0x0000000606047c25 */ /* 0x010fc8000f8e0002 */
        /* <DEDUP_REMOVED lines=10> */
.L_x_1334:
[----:B------:R-:W-:Y:S05]  /*1880*/  BSYNC B0 ;  /* 0x0000000000007941 */ /* 0x000fea0003800000 */
.L_x_1333:
[----:B------:R-:W-:Y:S01]  /*1890*/  LOP3.LUT R0, R10, 0xfffffff0, RZ, 0xc0, !PT ;  /* 0xfffffff00a007812 */ /* 0x000fe200078ec0ff */
[-C--:B----4-:R-:W-:Y:S01]  /*18a0*/  IMAD R4, R33, R210.reuse, RZ ;  /* 0x000000d221047224 */ /* 0x090fe200078e02ff */
[----:B------:R-:W-:Y:S01]  /*18b0*/  SHF.R.S32.HI R8, RZ, 0x4, R10 ;  /* 0x00000004ff087819 */ /* 0x000fe2000001140a */
[----:B------:R-:W-:Y:S01]  /*18c0*/  IMAD.WIDE.U32 R2, R32, R210, R244 ;  /* 0x000000d220027225 */ /* 0x000fe200078e00f4 */
[----:B------:R-:W-:Y:S01]  /*18d0*/  ISETP.NE.AND P0, PT, R27, RZ, PT ;  /* 0x000000ff1b00720c */ /* 0x000fe20003f05270 */
[----:B------:R-:W-:Y:S01]  /*18e0*/  ULDC.64 UR6, c[0x0][0x260] ;  /* 0x0000980000067ab9 */ /* 0x000fe20000000a00 */
[----:B------:R-:W-:Y:S01]  /*18f0*/  LEA.HI R7, R10, R8, RZ, 0x1 ;  /* 0x000000080a077211 */ /* 0x000fe200078f08ff */
[----:B------:R-:W-:Y:S01]  /*1900*/  IMAD.IADD R0, R148, 0x1, -R0 ;  /* 0x0000000194007824 */ /* 0x000fe200078e0a00 */
[----:B---3--:R-:W-:Y:S01]  /*1910*/  ISETP.NE.U32.AND P3, PT, R24, RZ, PT ;  /* 0x000000ff1800720c */ /* 0x008fe20003f65070 */
[----:B------:R-:W-:Y:S01]  /*1920*/  IMAD R5, R32, R211, R4 ;  /* 0x000000d320057224 */ /* 0x000fe200078e0204 */
[----:B------:R-:W-:Y:S01]  /*1930*/  IADD3 R4, P1, R15, R2, RZ ;  /* 0x000000020f047210 */ /* 0x000fe20007f3e0ff */
[----:B------:R-:W-:Y:S01]  /*1940*/  @P6 VIADD R14, R14, 0x1 ;  /* 0x000000010e0e6836 */ /* 0x000fe20000000000 */
[----:B------:R-:W-:Y:S01]  /*1950*/  SHF.R.S32.HI R2, RZ, 0x1f, R0 ;  /* 0x0000001fff027819 */ /* 0x000fe20000011400 */
[----:B------:R-:W-:Y:S01]  /*1960*/  VIADD R100, R226, 0xffffffff ;  /* 0xffffffffe2647836 */ /* 0x000fe20000000000 */
[----:B------:R-:W-:Y:S01]  /*1970*/  LOP3.LUT R7, R7, 0xfffffffe, RZ, 0xc0, !PT ;  /* 0xfffffffe07077812 */ /* 0x000fe200078ec0ff */
[----:B------:R-:W-:Y:S01]  /*1980*/  IMAD.MOV.U32 R6, RZ, RZ, R14 ;  /* 0x000000ffff067224 */ /* 0x000fe200078e000e */
[----:B------:R-:W-:Y:S01]  /*1990*/  LEA.HI R18, R2, R0, RZ, 0x3 ;  /* 0x0000000002127211 */ /* 0x000fe200078f18ff */
[----:B------:R-:W-:Y:S01]  /*19a0*/  IMAD.SHL.U32 R103, R210, 0x40, RZ ;  /* 0x00000040d2677824 */ /* 0x000fe200078e00ff */
[----:B------:R-:W-:Y:S01]  /*19b0*/  IADD3 R19, R8, -R7, RZ ;  /* 0x8000000708137210 */ /* 0x000fe20007ffe0ff */
[-C--:B------:R-:W-:Y:S01]  /*19c0*/  IMAD R7, R33, R224.reuse, RZ ;  /* 0x000000e021077224 */ /* 0x080fe200078e02ff */
[----:B------:R-:W-:Y:S01]  /*19d0*/  IADD3.X R5, R16, R3, R5, P1, !PT ;  /* 0x0000000310057210 */ /* 0x000fe20000ffe405 */
[----:B------:R-:W-:Y:S01]  /*19e0*/  IMAD.WIDE.U32 R2, R32, R224, R244 ;  /* 0x000000e020027225 */ /* 0x000fe200078e00f4 */
[----:B------:R-:W-:Y:S01]  /*19f0*/  LOP3.LUT R9, R18, 0xfffffff8, RZ, 0xc0, !PT ;  /* 0xfffffff812097812 */ /* 0x000fe200078ec0ff */
[----:B------:R-:W-:Y:S01]  /*1a00*/  BSSY B0, `(.L_x_1335) ;  /* 0x0000035000007945 */ /* 0x000fe20003800000 */
[----:B------:R-:W-:Y:S01]  /*1a10*/  ISETP.NE.AND.EX P3, PT, R25, RZ, PT, P3 ;  /* 0x000000ff1900720c */ /* 0x000fe20003f65330 */
[----:B------:R-:W-:Y:S01]  /*1a20*/  @!P5 IMAD.MOV R6, RZ, RZ, -R6 ;  /* 0x000000ffff06d224 */ /* 0x000fe200078e0a06 */
[----:B------:R-:W-:Y:S01]  /*1a30*/  @!P0 LOP3.LUT R6, RZ, R27, RZ, 0x33, !PT ;  /* 0x0000001bff068212 */ /* 0x000fe200078e33ff */
[----:B------:R-:W-:Y:S01]  /*1a40*/  IMAD R7, R32, R225, R7 ;  /* 0x000000e120077224 */ /* 0x000fe200078e0207 */
[----:B------:R-:W-:Y:S01]  /*1a50*/  IADD3 R8, P0, R17, R2, RZ ;  /* 0x0000000211087210 */ /* 0x000fe20007f1e0ff */
[----:B------:R-:W-:Y:S01]  /*1a60*/  IMAD.IADD R11, R0, 0x1, -R9 ;  /* 0x00000001000b7824 */ /* 0x000fe200078e0a09 */
[----:B------:R-:W-:Y:S01]  /*1a70*/  SHF.R.S32.HI R10, RZ, 0x1f, R6 ;  /* 0x0000001fff0a7819 */ /* 0x000fe20000011406 */
[----:B------:R-:W-:Y:S01]  /*1a80*/  IMAD R0, R100, -0x40, R101 ;  /* 0xffffffc064007824 */ /* 0x000fe200078e0265 */
[----:B------:R-:W-:Y:S01]  /*1a90*/  IADD3.X R9, R22, R3, R7, P0, !PT ;  /* 0x0000000316097210 */ /* 0x000fe200007fe407 */
[----:B------:R-:W-:Y:S01]  /*1aa0*/  IMAD.WIDE.U32 R248, R6, UR6, R4 ;  /* 0x0000000606f87c25 */ /* 0x000fe2000f8e0004 */
[----:B------:R-:W-:-:S02]  /*1ab0*/  MOV R36, 0x20 ;  /* 0x0000002000247802 */ /* 0x000fc40000000f00 */
[-C--:B------:R-:W-:Y:S01]  /*1ac0*/  ISETP.GE.AND P6, PT, R32, R0.reuse, PT ;  /* 0x000000002000720c */ /* 0x080fe20003fc6270 */
[----:B------:R-:W-:Y:S01]  /*1ad0*/  IMAD R2, R10, UR6, RZ ;  /* 0x000000060a027c24 */ /* 0x000fe2000f8e02ff */
[-C--:B------:R-:W-:Y:S01]  /*1ae0*/  ISETP.GE.AND P0, PT, R32, R0.reuse, PT ;  /* 0x000000002000720c */ /* 0x080fe20003f06270 */
[----:B------:R-:W-:Y:S01]  /*1af0*/  IMAD.MOV.U32 R242, RZ, RZ, R248 ;  /* 0x000000fffff27224 */ /* 0x000fe200078e00f8 */
[----:B------:R3:W-:Y:S01]  /*1b00*/  STL.64 [R1+0x20], R248 ;  /* 0x000020f801007387 */ /* 0x0007e20000100a00 */
[----:B------:R-:W-:Y:S01]  /*1b10*/  IMAD R3, R6, UR7, R2 ;  /* 0x0000000706037c24 */ /* 0x000fe2000f8e0202 */
[----:B------:R-:W-:Y:S01]  /*1b20*/  R2P PR, R11, 0x6 ;  /* 0x000000060b007804 */ /* 0x000fe20000000000 */
[----:B------:R-:W-:Y:S01]  /*1b30*/  ULDC.64 UR6, c[0x0][0x268] ;  /* 0x00009a0000067ab9 */ /* 0x000fe20000000a00 */
[-C--:B------:R-:W-:Y:S01]  /*1b40*/  ISETP.GE.AND P5, PT, R28, R0.reuse, PT ;  /* 0x000000001c00720c */ /* 0x080fe20003fa6270 */
[----:B------:R-:W-:Y:S01]  /*1b50*/  IMAD.IADD R243, R249, 0x1, R3 ;  /* 0x00000001f9f37824 */ /* 0x000fe200078e0203 */
[----:B------:R-:W4:Y:S01]  /*1b60*/  @P3 LDC.64 R16, c[0x0][0x3d0] ;  /* 0x0000f400ff103b82 */ /* 0x000f220000000a00 */
[----:B------:R-:W-:Y:S01]  /*1b70*/  SEL R5, R36, 0xffffffe0, !P2 ;  /* 0xffffffe024057807 */ /* 0x000fe20005000000 */
[----:B------:R-:W-:Y:S01]  /*1b80*/  IMAD R10, R10, UR6, RZ ;  /* 0x000000060a0a7c24 */ /* 0x000fe2000f8e02ff */
[----:B------:R-:W-:Y:S01]  /*1b90*/  ISETP.GE.AND P2, PT, R28, R0, PT ;  /* 0x000000001c00720c */ /* 0x000fe20003f46270 */
[----:B------:R-:W-:Y:S01]  /*1ba0*/  IMAD.WIDE.U32 R28, R6, UR6, R8 ;  /* 0x00000006061c7c25 */ /* 0x000fe2000f8e0008 */
[----:B------:R3:W-:Y:S01]  /*1bb0*/  STL.64 [R1+0x10], R242 ;  /* 0x000010f201007387 */ /* 0x0007e20000100a00 */
[----:B------:R-:W-:-:S02]  /*1bc0*/  SHF.L.U64.HI R157, R210, 0x6, R211 ;  /* 0x00000006d29d7819 */ /* 0x000fc400000102d3 */
[----:B------:R-:W-:Y:S01]  /*1bd0*/  SHF.R.S32.HI R15, RZ, 0x1f, R100 ;  /* 0x0000001fff0f7819 */ /* 0x000fe20000011464 */
[----:B------:R3:W-:Y:S01]  /*1be0*/  STL.64 [R1+0x48], R28 ;  /* 0x0000481c01007387 */ /* 0x0007e20000100a00 */
[----:B------:R-:W-:Y:S01]  /*1bf0*/  IMAD.MOV.U32 R27, RZ, RZ, 0x10 ;  /* 0x00000010ff1b7424 */ /* 0x000fe200078e00ff */
[----:B------:R-:W-:Y:S01]  /*1c00*/  ISETP.GE.AND P4, PT, R31, R0, PT ;  /* 0x000000001f00720c */ /* 0x000fe20003f86270 */
[----:B------:R-:W-:Y:S02]  /*1c10*/  IMAD R2, R157, R100, RZ ;  /* 0x000000649d027224 */ /* 0x000fe400078e02ff */
[----:B------:R-:W-:Y:S01]  /*1c20*/  IMAD R22, R6, UR7, R10 ;  /* 0x0000000706167c24 */ /* 0x000fe2000f8e020a */
[----:B------:R-:W-:Y:S01]  /*1c30*/  SEL R4, R27, 0xfffffff0, !P1 ;  /* 0xfffffff01b047807 */ /* 0x000fe20004800000 */
[-C--:B------:R-:W-:Y:S01]  /*1c40*/  IMAD R7, R15, R103.reuse, R2 ;  /* 0x000000670f077224 */ /* 0x080fe200078e0202 */
[----:B------:R-:W-:Y:S01]  /*1c50*/  ISETP.GE.AND P1, PT, R30, R0, PT ;  /* 0x000000001e00720c */ /* 0x000fe20003f26270 */
[----:B------:R-:W-:Y:S01]  /*1c60*/  IMAD.WIDE.U32 R2, R100, R103, R242 ;  /* 0x0000006764027225 */ /* 0x000fe200078e00f2 */
[----:B------:R-:W-:-:S03]  /*1c70*/  SHF.L.U32 R10, R23, 0x6, RZ ;  /* 0x00000006170a7819 */ /* 0x000fc600000006ff */
[----:B------:R-:W-:Y:S01]  /*1c80*/  IMAD.IADD R7, R3, 0x1, R7 ;  /* 0x0000000103077824 */ /* 0x000fe200078e0207 */
[----:B------:R-:W-:Y:S07]  /*1c90*/  @P6 BRA `(.L_x_1336) ;  /* 0x00000000002c6947 */ /* 0x000fee0003800000 */
        /* <DEDUP_REMOVED lines=11> */
.L_x_1336:
[----:B------:R-:W-:Y:S05]  /*1d50*/  BSYNC B0 ;  /* 0x0000000000007941 */ /* 0x000fea0003800000 */
.L_x_1335:
[----:B------:R-:W-:Y:S01]  /*1d60*/  IMAD.SHL.U32 R246, R210, 0x10, RZ ;  /* 0x00000010d2f67824 */ /* 0x000fe200078e00ff */
[----:B------:R-:W-:Y:S01]  /*1d70*/  BSSY B0, `(.L_x_1337) ;  /* 0x0000017000007945 */ /* 0x000fe20003800000 */
[----:B------:R-:W-:Y:S01]  /*1d80*/  IMAD.SHL.U32 R11, R11, 0x40, RZ ;  /* 0x000000400b0b7824 */ /* 0x000fe200078e00ff */
[----:B------:R-:W-:Y:S01]  /*1d90*/  ISETP.GE.AND P6, PT, R31, R0, PT ;  /* 0x000000001f00720c */ /* 0x000fe20003fc6270 */
[----:B------:R-:W-:Y:S01]  /*1da0*/  IMAD.SHL.U32 R13, R32, 0x8, RZ ;  /* 0x00000008200d7824 */ /* 0x000fe200078e00ff */
[----:B------:R1:W-:Y:S01]  /*1db0*/  STL [R1+0x28], R246 ;  /* 0x000028f601007387 */ /* 0x0003e20000100800 */
[----:B------:R-:W-:Y:S01]  /*1dc0*/  LOP3.LUT R10, R10, 0x1c0, RZ, 0xc0, !PT ;  /* 0x000001c00a0a7812 */ /* 0x000fe200078ec0ff */
[----:B------:R-:W-:Y:S01]  /*1dd0*/  IMAD.SHL.U32 R14, R19, 0x8, RZ ;  /* 0x00000008130e7824 */ /* 0x000fe200078e00ff */
[----:B------:R-:W-:Y:S02]  /*1de0*/  LOP3.LUT R11, R11, 0x1c0, RZ, 0xc0, !PT ;  /* 0x000001c00b0b7812 */ /* 0x000fe400078ec0ff */
[----:B------:R-:W-:Y:S01]  /*1df0*/  SHF.L.U64.HI R252, R210, 0x4, R211 ;  /* 0x00000004d2fc7819 */ /* 0x000fe200000102d3 */
        /* <DEDUP_REMOVED lines=14> */
.L_x_1338:
[----:B------:R-:W-:Y:S05]  /*1ee0*/  BSYNC B0 ;  /* 0x0000000000007941 */ /* 0x000fea0003800000 */
.L_x_1337:
[----:B-1----:R-:W-:Y:S01]  /*1ef0*/  LOP3.LUT R9, R10, 0x8, R13, 0xf8, !PT ;  /* 0x000000080a097812 */ /* 0x002fe200078ef80d */
[----:B------:R-:W-:Y:S01]  /*1f00*/  BSSY B0, `(.L_x_1339) ;  /* 0x0000016000007945 */ /* 0x000fe20003800000 */
[----:B------:R-:W-:Y:S02]  /*1f10*/  ISETP.GE.AND P5, PT, R30, R0, PT ;  /* 0x000000001e00720c */ /* 0x000fe40003fa6270 */
[----:B------:R-:W-:Y:S02]  /*1f20*/  SHF.R.U32.HI R10, RZ, 0x3, R10 ;  /* 0x00000003ff0a7819 */ /* 0x000fe4000001160a */
[----:B------:R-:W-:Y:S02]  /*1f30*/  LOP3.LUT R8, R11, 0x8, R14, 0xf8, !PT ;  /* 0x000000080b087812 */ /* 0x000fe400078ef80e */
[----:B------:R-:W-:Y:S02]  /*1f40*/  SHF.R.U32.HI R0, RZ, 0x3, R11 ;  /* 0x00000003ff007819 */ /* 0x000fe4000001160b */
[----:B------:R-:W-:-:S02]  /*1f50*/  LOP3.LUT R11, R9, R10, RZ, 0x3c, !PT ;  /* 0x0000000a090b7212 */ /* 0x000fc400078e3cff */
[----:B------:R-:W-:Y:S02]  /*1f60*/  LOP3.LUT R151, R8, R0, RZ, 0x3c, !PT ;  /* 0x0000000008977212 */ /* 0x000fe400078e3cff */
[----:B------:R-:W-:Y:S01]  /*1f70*/  @P3 SHF.R.S32.HI R10, RZ, 0x1f, R26 ;  /* 0x0000001fff0a3819 */ /* 0x000fe2000001141a */
        /* <DEDUP_REMOVED lines=14> */
.L_x_1340:
[----:B------:R-:W-:Y:S05]  /*2060*/  BSYNC B0 ;  /* 0x0000000000007941 */ /* 0x000fea0003800000 */
.L_x_1339:
        /* <DEDUP_REMOVED lines=17> */
.L_x_1342:
[----:B------:R-:W-:Y:S05]  /*2180*/  BSYNC B0 ;  /* 0x0000000000007941 */ /* 0x000fea0003800000 */
.L_x_1341:
[----:B------:R-:W0:Y:S01]  /*2190*/  LDGDEPBAR ;  /* 0x00000000000079af */ /* 0x000e220000000000 */
[-C--:B----4-:R-:W-:Y:S01]  /*21a0*/  @P3 IMAD R0, R10, R16.reuse, RZ ;  /* 0x000000100a003224 */ /* 0x090fe200078e02ff */
[----:B------:R-:W-:Y:S01]  /*21b0*/  SHF.L.U64.HI R221, R224, 0x6, R225 ;  /* 0x00000006e0dd7819 */ /* 0x000fe200000102e1 */
[----:B-1----:R-:W-:Y:S01]  /*21c0*/  @P3 IMAD.WIDE.U32 R2, R26, R16, R20 ;  /* 0x000000101a023225 */ /* 0x002fe200078e0014 */
[----:B------:R-:W-:-:S03]  /*21d0*/  LEA.HI R145, R145, R148, RZ, 0x5 ;  /* 0x0000009491917211 */ /* 0x000fc600078f28ff */
[----:B------:R-:W-:Y:S01]  /*21e0*/  @P3 IMAD R0, R26, R17, R0 ;  /* 0x000000111a003224 */ /* 0x000fe200078e0200 */
[----:B------:R-:W-:Y:S01]  /*21f0*/  @P3 LEA R6, P1, R2, R24, 0x2 ;  /* 0x0000001802063211 */ /* 0x000fe200078210ff */
[----:B------:R-:W-:Y:S01]  /*2200*/  IMAD.SHL.U32 R7, R18, 0x40, RZ ;  /* 0x0000004012077824 */ /* 0x000fe200078e00ff */
[----:B------:R-:W-:Y:S01]  /*2210*/  MOV R222, R28 ;  /* 0x0000001c00de7202 */ /* 0x000fe20000000f00 */
[----:B------:R-:W-:Y:S01]  /*2220*/  IMAD.IADD R223, R29, 0x1, R22 ;  /* 0x000000011ddf7824 */ /* 0x000fe200078e0216 */
[----:B------:R-:W-:Y:S01]  /*2230*/  @P3 IADD3 R0, R3, R0, RZ ;  /* 0x0000000003003210 */ /* 0x000fe20007ffe0ff */
[----:B------:R1:W-:Y:S01]  /*2240*/  STL [R1+0x2c], R221 ;  /* 0x00002cdd01007387 */ /* 0x0003e20000100800 */
[----:B------:R-:W-:Y:S01]  /*2250*/  LOP3.LUT R149, R7, 0xfffffe00, RZ, 0xc0, !PT ;  /* 0xfffffe0007957812 */ /* 0x000fe200078ec0ff */
[----:B------:R-:W-:Y:S01]  /*2260*/  IMAD.SHL.U32 R251, R224, 0x40, RZ ;  /* 0x00000040e0fb7824 */ /* 0x000fe200078e00ff */
[----:B------:R-:W-:Y:S01]  /*2270*/  @P3 LEA.HI.X R7, R2, R25, R0, 0x2, P1 ;  /* 0x0000001902073211 */ /* 0x000fe200008f1400 */
[----:B------:R-:W-:-:S04]  /*2280*/  DEPBAR.LE SB0, 0x0 ;  /* 0x000080000000791a */ /* 0x000fc80000000000 */
[----:B------:R4:W5:Y:S01]  /*2290*/  @P3 LDG.E R146, desc[UR8][R6.64] ;  /* 0x0000000806923981 */ /* 0x000962000c1e1900 */
[----:B------:R-:W-:Y:S01]  /*22a0*/  SHF.R.S32.HI R144, RZ, 0x5, R145 ;  /* 0x00000005ff907819 */ /* 0x000fe20000011491 */
[----:B------:R-:W-:Y:S01]  /*22b0*/  IMAD R2, R19, 0x200, R11 ;  /* 0x0000020013027824 */ /* 0x000fe200078e020b */
[----:B------:R-:W-:Y:S01]  /*22c0*/  BAR.SYNC.DEFER_BLOCKING 0x0 ;  /* 0x0000000000007b1d */ /* 0x000fe20000010000 */
[----:B------:R-:W-:Y:S01]  /*22d0*/  IMAD R3, R221, R100, RZ ;  /* 0x00000064dd037224 */ /* 0x000fe200078e02ff */
[----:B------:R-:W-:-:S04]  /*22e0*/  LEA R8, R144, R149, 0xa ;  /* 0x0000009590087211 */ /* 0x000fc800078e50ff */
[----:B------:R1:W-:Y:S01]  /*22f0*/  STL.64 [R1+0x40], R222 ;  /* 0x000040de01007387 */ /* 0x0003e20000100a00 */
[-C--:B------:R-:W-:Y:S01]  /*2300*/  IMAD R9, R15, R251.reuse, R3 ;  /* 0x000000fb0f097224 */ /* 0x080fe200078e0203 */
[----:B------:R-:W-:Y:S02]  /*2310*/  LEA R196, R2, UR4, 0x1 ;  /* 0x0000000402c47c11 */ /* 0x000fe4000f8e08ff */
[----:B------:R1:W-:Y:S01]  /*2320*/  @P0 STS.128 [R208+0x6000], RZ ;  /* 0x006000ffd0000388 */ /* 0x0003e20000000c00 */
[----:B------:R-:W-:Y:S01]  /*2330*/  IADD3 R0, R151, R8, RZ ;  /* 0x0000000897007210 */ /* 0x000fe20007ffe0ff */
[----:B------:R-:W-:Y:S01]  /*2340*/  IMAD.WIDE.U32 R2, R100, R251, R222 ;  /* 0x000000fb64027225 */ /* 0x000fe200078e00de */
[----:B------:R-:W-:Y:S02]  /*2350*/  BSSY B0, `(.L_x_1343) ;  /* 0x000000f000007945 */ /* 0x000fe40003800000 */
[----:B------:R-:W-:Y:S01]  /*2360*/  LEA R204, R0, UR4, 0x1 ;  /* 0x0000000400cc7c11 */ /* 0x000fe2000f8e08ff */
[----:B----4-:R-:W-:Y:S01]  /*2370*/  IMAD.IADD R7, R3, 0x1, R9 ;  /* 0x0000000103077824 */ /* 0x010fe200078e0209 */
        /* <DEDUP_REMOVED lines=12> */
.L_x_1344:
[----:B------:R-:W-:Y:S05]  /*2440*/  BSYNC B0 ;  /* 0x0000000000007941 */ /* 0x000fea0003800000 */
.L_x_1343:
        /* <DEDUP_REMOVED lines=20> */
.L_x_1346:
[----:B------:R-:W-:Y:S05]  /*2590*/  BSYNC B0 ;  /* 0x0000000000007941 */ /* 0x000fea0003800000 */
.L_x_1345:
        /* <DEDUP_REMOVED lines=16> */
.L_x_1348:
[----:B------:R-:W-:Y:S05]  /*26a0*/  BSYNC B0 ;  /* 0x0000000000007941 */ /* 0x000fea0003800000 */
.L_x_1347:
        /* <DEDUP_REMOVED lines=18> */
.L_x_1350:
[----:B------:R-:W-:Y:S05]  /*27d0*/  BSYNC B0 ;  /* 0x0000000000007941 */ /* 0x000fea0003800000 */
.L_x_1349:
[----:B------:R-:W-:Y:S01]  /*27e0*/  LDSM.16.M88.4 R32, [R204] ;  /* 0x00000000cc20783b */ /* 0x000fe20000000200 */
[----:B------:R-:W-:Y:S01]  /*27f0*/  LOP3.LUT P0, RZ, R23, 0x2, RZ, 0xc0, !PT ;  /* 0x0000000217ff7812 */ /* 0x000fe2000780c0ff */
[--C-:B------:R-:W-:Y:S01]  /*2800*/  IMAD R207, R4, 0x2, R204.reuse ;  /* 0x0000000204cf7824 */ /* 0x100fe200078e02cc */
[----:B------:R-:W-:Y:S01]  /*2810*/  ULDC UR10, c[0x0][0x39c] ;  /* 0x0000e700000a7ab9 */ /* 0x000fe20000000800 */
[----:B------:R-:W2:Y:S01]  /*2820*/  LDSM.16.M88.4 R40, [R196+0x4000] ;  /* 0x00400000c428783b */ /* 0x000ea20000000200 */
[----:B-1----:R-:W-:Y:S01]  /*2830*/  SEL R2, R27, 0xfffffff0, !P0 ;  /* 0xfffffff01b027807 */ /* 0x002fe20004000000 */
[----:B------:R-:W-:Y:S01]  /*2840*/  IMAD R205, R5, 0x2, R204 ;  /* 0x0000000205cd7824 */ /* 0x000fe200078e02cc */
[----:B------:R-:W-:Y:S01]  /*2850*/  LOP3.LUT P0, RZ, R23, 0x4, RZ, 0xc0, !PT ;  /* 0x0000000417ff7812 */ /* 0x000fe2000780c0ff */
[----:B---3--:R-:W1:Y:S01]  /*2860*/  LDSM.16.M88.4 R28, [R204+0x2000] ;  /* 0x00200000cc1c783b */ /* 0x008e620000000200 */
[----:B------:R-:W-:Y:S02]  /*2870*/  VIADD R3, R196, 0x4000 ;  /* 0x00004000c4037836 */ /* 0x000fe40000000000 */
[----:B------:R-:W-:Y:S01]  /*2880*/  IMAD R202, R2, 0x2, R196 ;  /* 0x0000000202ca7824 */ /* 0x000fe200078e02c4 */
[----:B------:R-:W-:Y:S01]  /*2890*/  LDSM.16.M88.4 R24, [R207] ;  /* 0x00000000cf18783b */ /* 0x000fe20000000200 */
[----:B------:R-:W-:Y:S01]  /*28a0*/  SEL R0, R36, 0xffffffe0, !P0 ;  /* 0xffffffe024007807 */ /* 0x000fe20004000000 */
[----:B------:R-:W-:-:S02]  /*28b0*/  IMAD R206, R4, 0x2, R205 ;  /* 0x0000000204ce7824 */ /* 0x000fc400078e02cd */
[----:B------:R-:W3:Y:S02]  /*28c0*/  LDSM.16.M88.4 R56, [R202+0x4000] ;  /* 0x00400000ca38783b */ /* 0x000ee40000000200 */
[C---:B------:R-:W-:Y:S02]  /*28d0*/  IMAD R6, R0.reuse, 0x2, R196 ;  /* 0x0000000200067824 */ /* 0x040fe400078e02c4 */
[----:B------:R-:W4:Y:S01]  /*28e0*/  LDSM.16.M88.4 R20, [R207+0x2000] ;  /* 0x00200000cf14783b */ /* 0x000f220000000200 */
[----:B------:R-:W-:Y:S02]  /*28f0*/  IMAD R203, R0, 0x2, R3 ;  /* 0x0000000200cb7824 */ /* 0x000fe400078e0203 */
[----:B------:R-:W4:Y:S01]  /*2900*/  @P3 LDC R0, c[0x0][0x2e8] ;  /* 0x0000ba00ff003b82 */ /* 0x000f220000000800 */
[----:B------:R-:W-:Y:S01]  /*2910*/  LDSM.16.M88.4 R60, [R6+0x4000] ;  /* 0x00400000063c783b */ /* 0x000fe20000000200 */
[----:B------:R-:W-:-:S03]  /*2920*/  IMAD R201, R2, 0x2, R203 ;  /* 0x0000000202c97824 */ /* 0x000fc600078e02cb */
[----:B------:R-:W-:Y:S04]  /*2930*/  LDSM.16.M88.4 R16, [R205] ;  /* 0x00000000cd10783b */ /* 0x000fe80000000200 */
[----:B------:R-:W4:Y:S04]  /*2940*/  LDSM.16.M88.4 R48, [R196+0x5000] ;  /* 0x00500000c430783b */ /* 0x000f280000000200 */
[----:B------:R-:W4:Y:S04]  /*2950*/  LDSM.16.M88.4 R52, [R196+0x4800] ;  /* 0x00480000c434783b */ /* 0x000f280000000200 */
[----:B------:R-:W4:Y:S01]  /*2960*/  LDSM.16.M88.4 R44, [R196+0x5800] ;  /* 0x00580000c42c783b */ /* 0x000f220000000200 */
[-C--:B--2---:R-:W-:Y:S03]  /*2970*/  HMMA.16816.F32 R8, R32, R40.reuse, RZ ;  /* 0x000000282008723c */ /* 0x084fe600000018ff */
[----:B------:R-:W2:Y:S04]  /*2980*/  LDSM.16.M88.4 R12, [R205+0x2000] ;  /* 0x00200000cd0c783b */ /* 0x000ea80000000200 */
[----:B------:R-:W-:Y:S01]  /*2990*/  LDSM.16.M88.4 R64, [R201] ;  /* 0x00000000c940783b */ /* 0x000fe20000000200 */
[----:B-1----:R-:W-:Y:S03]  /*29a0*/  HMMA.16816.F32 R68, R28, R40, RZ ;  /* 0x000000281c44723c */ /* 0x002fe600000018ff */
[----:B------:R-:W1:Y:S03]  /*29b0*/  LDSM.16.M88.4 R36, [R206] ;  /* 0x00000000ce24783b */ /* 0x000e660000000200 */
[-C--:B------:R-:W-:Y:S01]  /*29c0*/  HMMA.16816.F32 R88, R32, R42.reuse, RZ ;  /* 0x0000002a2058723c */ /* 0x080fe200000018ff */
[----:B------:R-:W1:Y:S04]  /*29d0*/  LDSM.16.M88.4 R72, [R202+0x5000] ;  /* 0x00500000ca48783b */ /* 0x000e680000000200 */
[----:B------:R-:W-:Y:S01]  /*29e0*/  LDSM.16.M88.4 R80, [R202+0x5800] ;  /* 0x00580000ca50783b */ /* 0x000fe20000000200 */
[----:B------:R-:W-:Y:S03]  /*29f0*/  HMMA.16816.F32 R40, R28, R42, RZ ;  /* 0x0000002a1c28723c */ /* 0x000fe600000018ff */
[----:B------:R-:W0:Y:S03]  /*2a00*/  LDGDEPBAR ;  /* 0x00000000000079af */ /* 0x000e260000000000 */
[-C--:B---3--:R-:W-:Y:S06]  /*2a10*/  HMMA.16816.F32 R8, R24, R56.reuse, R8 ;  /* 0x000000381808723c */ /* 0x088fec0000001808 */
[----:B----4-:R-:W-:Y:S01]  /*2a20*/  HMMA.16816.F32 R76, R20, R56, R68 ;  /* 0x00000038144c723c */ /* 0x010fe20000001844 */
[----:B------:R-:W3:Y:S05]  /*2a30*/  LDSM.16.M88.4 R68, [R202+0x4800] ;  /* 0x00480000ca44783b */ /* 0x000eea0000000200 */
[C---:B------:R-:W-:Y:S06]  /*2a40*/  HMMA.16816.F32 R104, R28.reuse, R48, RZ ;  /* 0x000000301c68723c */ /* 0x040fec00000018ff */
[----:B------:R-:W-:Y:S06]  /*2a50*/  HMMA.16816.F32 R112, R28, R52, RZ ;  /* 0x000000341c70723c */ /* 0x000fec00000018ff */
[----:B------:R-:W-:Y:S01]  /*2a60*/  HMMA.16816.F32 R84, R16, R60, R8 ;  /* 0x0000003c1054723c */ /* 0x000fe20000001808 */
[----:B------:R-:W4:Y:S05]  /*2a70*/  LDSM.16.M88.4 R8, [R206+0x2000] ;  /* 0x00200000ce08783b */ /* 0x000f2a0000000200 */
[C---:B------:R-:W-:Y:S06]  /*2a80*/  HMMA.16816.F32 R92, R28.reuse, R44, RZ ;  /* 0x0000002c1c5c723c */ /* 0x040fec00000018ff */
[C---:B------:R-:W-:Y:S06]  /*2a90*/  HMMA.16816.F32 R108, R28.reuse, R54, RZ ;  /* 0x000000361c6c723c */ /* 0x040fec00000018ff */
[C---:B------:R-:W-:Y:S06]  /*2aa0*/  HMMA.16816.F32 R96, R28.reuse, R50, RZ ;  /* 0x000000321c60723c */ /* 0x040fec00000018ff */
[----:B------:R-:W-:Y:S06]  /*2ab0*/  HMMA.16816.F32 R28, R28, R46, RZ ;  /* 0x0000002e1c1c723c */ /* 0x000fec00000018ff */
[----:B------:R-:W-:Y:S06]  /*2ac0*/  HMMA.16816.F32 R88, R24, R58, R88 ;  /* 0x0000003a1858723c */ /* 0x000fec0000001858 */
[----:B--2---:R-:W-:Y:S06]  /*2ad0*/  HMMA.16816.F32 R116, R12, R60, R76 ;  /* 0x0000003c0c74723c */ /* 0x004fec000000184c */
[----:B-1----:R-:W-:Y:S06]  /*2ae0*/  HMMA.16816.F32 R120, R36, R64, R84 ;  /* 0x000000402478723c */ /* 0x002fec0000001854 */
[----:B------:R-:W-:Y:S06]  /*2af0*/  HMMA.16816.F32 R76, R32, R52, RZ ;  /* 0x00000034204c723c */ /* 0x000fec00000018ff */
[C---:B------:R-:W-:Y:S06]  /*2b00*/  HMMA.16816.F32 R56, R20.reuse, R58, R40 ;  /* 0x0000003a1438723c */ /* 0x040fec0000001828 */
[C---:B------:R-:W-:Y:S06]  /*2b10*/  HMMA.16816.F32 R136, R20.reuse, R72, R104 ;  /* 0x000000481488723c */ /* 0x040fec0000001868 */
[C---:B------:R-:W-:Y:S06]  /*2b20*/  HMMA.16816.F32 R104, R20.reuse, R74, R96 ;  /* 0x0000004a1468723c */ /* 0x040fec0000001860 */
[C---:B---3--:R-:W-:Y:S06]  /*2b30*/  HMMA.16816.F32 R112, R20.reuse, R68, R112 ;  /* 0x000000441470723c */ /* 0x048fec0000001870 */
[C---:B------:R-:W-:Y:S06]  /*2b40*/  HMMA.16816.F32 R140, R20.reuse, R80, R92 ;  /* 0x00000050148c723c */ /* 0x040fec000000185c */
[C---:B------:R-:W-:Y:S06]  /*2b50*/  HMMA.16816.F32 R108, R20.reuse, R70, R108 ;  /* 0x00000046146c723c */ /* 0x040fec000000186c */
[----:B------:R-:W-:Y:S01]  /*2b60*/  HMMA.16816.F32 R96, R20, R82, R28 ;  /* 0x000000521460723c */ /* 0x000fe2000000181c */
[----:B------:R-:W1:Y:S05]  /*2b70*/  LDSM.16.M88.4 R28, [R6+0x4800] ;  /* 0x00480000061c783b */ /* 0x000e6a0000000200 */
[----:B------:R-:W-:Y:S06]  /*2b80*/  HMMA.16816.F32 R20, R16, R62, R88 ;  /* 0x0000003e1014723c */ /* 0x000fec0000001858 */
[----:B----4-:R-:W-:Y:S01]  /*2b90*/  HMMA.16816.F32 R40, R8, R64, R116 ;  /* 0x000000400828723c */ /* 0x010fe20000001874 */
[----:B------:R2:W3:Y:S05]  /*2ba0*/  @P3 MUFU.RCP R116, R0 ;  /* 0x0000000000743308 */ /* 0x0004ea0000001000 */
[----:B------:R-:W-:Y:S06]  /*2bb0*/  HMMA.16816.F32 R124, R32, R54, RZ ;  /* 0x00000036207c723c */ /* 0x000fec00000018ff */
[----:B------:R-:W-:Y:S01]  /*2bc0*/  HMMA.16816.F32 R52, R24, R68, R76 ;  /* 0x000000441834723c */ /* 0x000fe2000000184c */
[----:B--2---:R-:W-:-:S05]  /*2bd0*/  FMUL.FTZ R0, R120, UR10 ;  /* 0x0000000a78007c20 */ /* 0x004fca0008410000 */
[----:B------:R-:W-:Y:S01]  /*2be0*/  HMMA.16816.F32 R56, R12, R62, R56 ;  /* 0x0000003e0c38723c */ /* 0x000fe20000001838 */
[----:B------:R2:W-:Y:S05]  /*2bf0*/  MUFU.TANH R154, R0 ;  /* 0x00000000009a7308 */ /* 0x0005ea0000002400 */
[C---:B------:R-:W-:Y:S06]  /*2c00*/  HMMA.16816.F32 R84, R32.reuse, R48, RZ ;  /* 0x000000302054723c */ /* 0x040fec00000018ff */
[C---:B------:R-:W-:Y:S06]  /*2c10*/  HMMA.16816.F32 R128, R32.reuse, R50, RZ ;  /* 0x000000322080723c */ /* 0x040fec00000018ff */
[----:B------:R-:W-:Y:S01]  /*2c20*/  HMMA.16816.F32 R48, R32, R44, RZ ;  /* 0x0000002c2030723c */ /* 0x000fe200000018ff */
[----:B--2---:R-:W-:-:S04]  /*2c30*/  FMUL.FTZ R0, R121, UR10 ;  /* 0x0000000a79007c20 */ /* 0x004fc80008410000 */
[----:B------:R2:W4:Y:S01]  /*2c40*/  MUFU.TANH R147, R0 ;  /* 0x0000000000937308 */ /* 0x0005220000002400 */
[----:B------:R-:W-:Y:S01]  /*2c50*/  HMMA.16816.F32 R132, R32, R46, RZ ;  /* 0x0000002e2084723c */ /* 0x000fe200000018ff */
[----:B------:R-:W3:Y:S05]  /*2c60*/  LDSM.16.M88.4 R32, [R201+0x800] ;  /* 0x00080000c920783b */ /* 0x000eea0000000200 */
[----:B------:R-:W-:Y:S01]  /*2c70*/  HMMA.16816.F32 R44, R36, R66, R20 ;  /* 0x00000042242c723c */ /* 0x000fe20000001814 */
[----:B------:R-:W4:Y:S05]  /*2c80*/  LDSM.16.M88.4 R20, [R6+0x5800] ;  /* 0x005800000614783b */ /* 0x000f2a0000000200 */
[----:B-1----:R-:W-:Y:S01]  /*2c90*/  HMMA.16816.F32 R52, R16, R28, R52 ;  /* 0x0000001c1034723c */ /* 0x002fe20000001834 */
[----:B--2---:R-:W-:-:S05]  /*2ca0*/  FMUL.FTZ R0, R122, UR10 ;  /* 0x0000000a7a007c20 */ /* 0x004fca0008410000 */
[----:B------:R-:W-:Y:S01]  /*2cb0*/  HMMA.16816.F32 R56, R8, R66, R56 ;  /* 0x000000420838723c */ /* 0x000fe20000001838 */
[----:B------:R1:W-:Y:S05]  /*2cc0*/  MUFU.TANH R158, R0 ;  /* 0x00000000009e7308 */ /* 0x0003ea0000002400 */
[C---:B------:R-:W-:Y:S06]  /*2cd0*/  HMMA.16816.F32 R68, R24.reuse, R70, R124 ;  /* 0x000000461844723c */ /* 0x040fec000000187c */
[----:B------:R-:W-:Y:S06]  /*2ce0*/  HMMA.16816.F32 R88, R24, R80, R48 ;  /* 0x000000501858723c */ /* 0x000fec0000001830 */
[----:B------:R-:W-:Y:S01]  /*2cf0*/  HMMA.16816.F32 R48, R12, R28, R112 ;  /* 0x0000001c0c30723c */ /* 0x000fe20000001870 */
[----:B-1----:R-:W-:-:S04]  /*2d00*/  FMUL.FTZ R0, R123, UR10 ;  /* 0x0000000a7b007c20 */ /* 0x002fc80008410000 */
[----:B------:R1:W2:Y:S01]  /*2d10*/  MUFU.TANH R122, R0 ;  /* 0x00000000007a7308 */ /* 0x0002a20000002400 */
[C---:B------:R-:W-:Y:S06]  /*2d20*/  HMMA.16816.F32 R92, R24.reuse, R72, R84 ;  /* 0x00000048185c723c */ /* 0x040fec0000001854 */
[C---:B------:R-:W-:Y:S06]  /*2d30*/  HMMA.16816.F32 R60, R24.reuse, R74, R128 ;  /* 0x0000004a183c723c */ /* 0x040fec0000001880 */
[----:B------:R-:W-:Y:S01]  /*2d40*/  HMMA.16816.F32 R84, R24, R82, R132 ;  /* 0x000000521854723c */ /* 0x000fe20000001884 */
[----:B-1----:R-:W-:-:S05]  /*2d50*/  FMUL.FTZ R0, R40, UR10 ;  /* 0x0000000a28007c20 */ /* 0x002fca0008410000 */
[----:B---3--:R-:W-:Y:S01]  /*2d60*/  HMMA.16816.F32 R24, R36, R32, R52 ;  /* 0x000000202418723c */ /* 0x008fe20000001834 */
[----:B------:R1:W-:Y:S05]  /*2d70*/  MUFU.TANH R155, R0 ;  /* 0x00000000009b7308 */ /* 0x0003ea0000002400 */
[----:B------:R-:W-:Y:S06]  /*2d80*/  HMMA.16816.F32 R72, R12, R30, R108 ;  /* 0x0000001e0c48723c */ /* 0x000fec000000186c */
[----:B------:R-:W-:Y:S06]  /*2d90*/  HMMA.16816.F32 R48, R8, R32, R48 ;  /* 0x000000200830723c */ /* 0x000fec0000001830 */
[----:B----4-:R-:W-:Y:S01]  /*2da0*/  HMMA.16816.F32 R76, R12, R22, R96 ;  /* 0x000000160c4c723c */ /* 0x010fe20000001860 */
[----:B-1----:R-:W-:-:S04]  /*2db0*/  FMUL.FTZ R0, R41, UR10 ;  /* 0x0000000a29007c20 */ /* 0x002fc80008410000 */
[----:B------:R1:W3:Y:S01]  /*2dc0*/  MUFU.TANH R121, R0 ;  /* 0x0000000000797308 */ /* 0x0002e20000002400 */
[----:B------:R-:W-:Y:S01]  /*2dd0*/  HMMA.16816.F32 R80, R12, R20, R140 ;  /* 0x000000140c50723c */ /* 0x000fe2000000188c */
[----:B-1----:R-:W-:-:S06]  /*2de0*/  FMUL.FTZ R0, R42, UR10 ;  /* 0x0000000a2a007c20 */ /* 0x002fcc0008410000 */
[----:B------:R1:W-:Y:S02]  /*2df0*/  MUFU.TANH R123, R0 ;  /* 0x00000000007b7308 */ /* 0x0003e40000002400 */
[----:B-1----:R-:W-:Y:S02]  /*2e00*/  FMUL.FTZ R0, R43, UR10 ;  /* 0x0000000a2b007c20 */ /* 0x002fe40008410000 */
[----:B------:R-:W1:Y:S04]  /*2e10*/  LDSM.16.M88.4 R40, [R6+0x5000] ;  /* 0x005000000628783b */ /* 0x000e680000000200 */
[----:B------:R4:W3:Y:S02]  /*2e20*/  MUFU.TANH R120, R0 ;  /* 0x0000000000787308 */ /* 0x0008e40000002400 */
[----:B----4-:R-:W-:-:S06]  /*2e30*/  FMUL.FTZ R0, R44, UR10 ;  /* 0x0000000a2c007c20 */ /* 0x010fcc0008410000 */
[----:B------:R4:W-:Y:S02]  /*2e40*/  MUFU.TANH R118, R0 ;  /* 0x0000000000767308 */ /* 0x0009e40000002400 */
[----:B----4-:R-:W-:Y:S01]  /*2e50*/  FMUL.FTZ R0, R45, UR10 ;  /* 0x0000000a2d007c20 */ /* 0x010fe20008410000 */
[C---:B-1----:R-:W-:Y:S05]  /*2e60*/  HMMA.16816.F32 R64, R12.reuse, R42, R104 ;  /* 0x0000002a0c40723c */ /* 0x042fea0000001868 */
[----:B------:R1:W-:Y:S01]  /*2e70*/  MUFU.TANH R119, R0 ;  /* 0x0000000000777308 */ /* 0x0003e20000002400 */
[----:B------:R-:W-:Y:S01]  /*2e80*/  HMMA.16816.F32 R52, R12, R40, R136 ;  /* 0x000000280c34723c */ /* 0x000fe20000001888 */
[----:B------:R-:W4:Y:S05]  /*2e90*/  LDSM.16.M88.4 R12, [R201+0x1000] ;  /* 0x00100000c90c783b */ /* 0x000f2a0000000200 */
[----:B------:R-:W-:Y:S01]  /*2ea0*/  HMMA.16816.F32 R60, R16, R42, R60 ;  /* 0x0000002a103c723c */ /* 0x000fe2000000183c */
[----:B-1----:R-:W-:-:S04]  /*2eb0*/  FMUL.FTZ R0, R46, UR10 ;  /* 0x0000000a2e007c20 */ /* 0x002fc80008410000 */
[----:B------:R1:W3:Y:S02]  /*2ec0*/  MUFU.TANH R117, R0 ;  /* 0x0000000000757308 */ /* 0x0002e40000002400 */
[----:B-1----:R-:W-:Y:S02]  /*2ed0*/  FMUL.FTZ R0, R47, UR10 ;  /* 0x0000000a2f007c20 */ /* 0x002fe40008410000 */
[C---:B------:R-:W-:Y:S04]  /*2ee0*/  HMMA.16816.F32 R44, R16.reuse, R30, R68 ;  /* 0x0000001e102c723c */ /* 0x040fe80000001844 */
[----:B------:R1:W-:Y:S02]  /*2ef0*/  MUFU.TANH R114, R0 ;  /* 0x0000000000727308 */ /* 0x0003e40000002400 */
[C---:B------:R-:W-:Y:S06]  /*2f00*/  HMMA.16816.F32 R28, R16.reuse, R40, R92 ;  /* 0x00000028101c723c */ /* 0x040fec000000185c */
[----:B------:R-:W-:Y:S06]  /*2f10*/  HMMA.16816.F32 R68, R16, R20, R88 ;  /* 0x000000141044723c */ /* 0x000fec0000001858 */
[----:B----4-:R-:W-:Y:S01]  /*2f20*/  HMMA.16816.F32 R40, R8, R14, R64 ;  /* 0x0000000e0828723c */ /* 0x010fe20000001840 */
[----:B-1----:R-:W-:-:S04]  /*2f30*/  FMUL.FTZ R0, R56, UR10 ;  /* 0x0000000a38007c20 */ /* 0x002fc80008410000 */
[----:B------:R1:W4:Y:S01]  /*2f40*/  MUFU.TANH R113, R0 ;  /* 0x0000000000717308 */ /* 0x0003220000002400 */
[-C--:B------:R-:W-:Y:S06]  /*2f50*/  HMMA.16816.F32 R44, R36, R34.reuse, R44 ;  /* 0x00000022242c723c */ /* 0x080fec000000182c */
[C---:B------:R-:W-:Y:S06]  /*2f60*/  HMMA.16816.F32 R32, R8.reuse, R34, R72 ;  /* 0x000000220820723c */ /* 0x040fec0000001848 */
[----:B------:R-:W-:Y:S01]  /*2f70*/  HMMA.16816.F32 R52, R8, R12, R52 ;  /* 0x0000000c0834723c */ /* 0x000fe20000001834 */
[----:B-1----:R-:W-:-:S05]  /*2f80*/  FMUL.FTZ R0, R57, UR10 ;  /* 0x0000000a39007c20 */ /* 0x002fca0008410000 */
[----:B------:R-:W-:Y:S01]  /*2f90*/  FMUL.FTZ R43, R43, UR10 ;  /* 0x0000000a2b2b7c20 */ /* 0x000fe20008410000 */
[----:B------:R-:W-:Y:S01]  /*2fa0*/  FMUL.FTZ R40, R40, UR10 ;  /* 0x0000000a28287c20 */ /* 0x000fe20008410000 */
[----:B------:R1:W-:Y:S04]  /*2fb0*/  MUFU.TANH R112, R0 ;  /* 0x0000000000707308 */ /* 0x0003e80000002400 */
[----:B------:R-:W-:-:S04]  /*2fc0*/  FMUL.FTZ R2, R47, UR10 ;  /* 0x0000000a2f027c20 */ /* 0x000fc80008410000 */
[----:B------:R2:W-:Y:S08]  /*2fd0*/  MUFU.TANH R74, R2 ;  /* 0x00000002004a7308 */ /* 0x0005f00000002400 */
[----:B------:R-:W-:Y:S01]  /*2fe0*/  FMUL.FTZ R52, R52, UR10 ;  /* 0x0000000a34347c20 */ /* 0x000fe20008410000 */
[----:B-1----:R-:W-:Y:S01]  /*2ff0*/  FMUL.FTZ R0, R58, UR10 ;  /* 0x0000000a3a007c20 */ /* 0x002fe20008410000 */
[----:B------:R-:W-:Y:S01]  /*3000*/  FMUL.FTZ R54, R54, UR10 ;  /* 0x0000000a36367c20 */ /* 0x000fe20008410000 */
[----:B------:R-:W-:Y:S01]  /*3010*/  FMUL.FTZ R53, R53, UR10 ;  /* 0x0000000a35357c20 */ /* 0x000fe20008410000 */
[----:B------:R-:W-:Y:S01]  /*3020*/  FMUL.FTZ R55, R55, UR10 ;  /* 0x0000000a37377c20 */ /* 0x000fe20008410000 */
[----:B------:R1:W4:Y:S01]  /*3030*/  MUFU.TANH R109, R0 ;  /* 0x00000000006d7308 */ /* 0x0003220000002400 */
[----:B--2---:R-:W-:-:S07]  /*3040*/  FMUL.FTZ R2, R32, UR10 ;  /* 0x0000000a20027c20 */ /* 0x004fce0008410000 */
[----:B------:R2:W-:Y:S08]  /*3050*/  MUFU.TANH R73, R2 ;  /* 0x0000000200497308 */ /* 0x0005f00000002400 */
[----:B------:R-:W-:Y:S01]  /*3060*/  MUFU.TANH R52, R52 ;  /* 0x0000003400347308 */ /* 0x000fe20000002400 */
[----:B-1----:R-:W-:Y:S02]  /*3070*/  FMUL.FTZ R0, R59, UR10 ;  /* 0x0000000a3b007c20 */ /* 0x002fe40008410000 */
[----:B------:R-:W-:Y:S05]  /*3080*/  HMMA.16816.F32 R56, R16, R22, R84 ;  /* 0x000000161038723c */ /* 0x000fea0000001854 */
[----:B------:R1:W4:Y:S01]  /*3090*/  MUFU.TANH R108, R0 ;  /* 0x00000000006c7308 */ /* 0x0003220000002400 */
[----:B--2---:R-:W-:Y:S01]  /*30a0*/  IMAD R2, R144, 0x10, R150 ;  /* 0x0000001090027824 */ /* 0x004fe200078e0296 */
[----:B------:R-:W-:Y:S06]  /*30b0*/  HMMA.16816.F32 R16, R36, R14, R60 ;  /* 0x0000000e2410723c */ /* 0x000fec000000183c */
[----:B------:R-:W-:Y:S08]  /*30c0*/  MUFU.TANH R54, R54 ;  /* 0x0000003600367308 */ /* 0x000ff00000002400 */
[----:B------:R-:W-:Y:S01]  /*30d0*/  MUFU.TANH R53, R53 ;  /* 0x0000003500357308 */ /* 0x000fe20000002400 */
[----:B-1----:R-:W-:-:S07]  /*30e0*/  FMUL.FTZ R0, R24, UR10 ;  /* 0x0000000a18007c20 */ /* 0x002fce0008410000 */
[----:B------:R1:W2:Y:S02]  /*30f0*/  MUFU.TANH R110, R0 ;  /* 0x00000000006e7308 */ /* 0x0002a40000002400 */
[----:B------:R-:W-:Y:S01]  /*3100*/  FMUL.FTZ R16, R16, UR10 ;  /* 0x0000000a10107c20 */ /* 0x000fe20008410000 */
[----:B------:R-:W-:Y:S01]  /*3110*/  FMUL.FTZ R17, R17, UR10 ;  /* 0x0000000a11117c20 */ /* 0x000fe20008410000 */
[----:B------:R-:W-:Y:S01]  /*3120*/  FMUL.FTZ R18, R18, UR10 ;  /* 0x0000000a12127c20 */ /* 0x000fe20008410000 */
[----:B------:R-:W-:-:S03]  /*3130*/  FMUL.FTZ R19, R19, UR10 ;  /* 0x0000000a13137c20 */ /* 0x000fc60008410000 */
[----:B------:R-:W-:Y:S01]  /*3140*/  MUFU.TANH R55, R55 ;  /* 0x0000003700377308 */ /* 0x000fe20000002400 */
[----:B-1----:R-:W-:-:S07]  /*3150*/  FMUL.FTZ R0, R25, UR10 ;  /* 0x0000000a19007c20 */ /* 0x002fce0008410000 */
[----:B------:R1:W-:Y:S02]  /*3160*/  MUFU.TANH R111, R0 ;  /* 0x00000000006f7308 */ /* 0x0003e40000002400 */
[----:B-1----:R-:W-:-:S06]  /*3170*/  FMUL.FTZ R0, R26, UR10 ;  /* 0x0000000a1a007c20 */ /* 0x002fcc0008410000 */
[----:B------:R1:W2:Y:S02]  /*3180*/  MUFU.TANH R104, R0 ;  /* 0x0000000000687308 */ /* 0x0002a40000002400 */
[----:B-1----:R-:W-:Y:S02]  /*3190*/  FMUL.FTZ R0, R27, UR10 ;  /* 0x0000000a1b007c20 */ /* 0x002fe40008410000 */
[----:B------:R-:W1:Y:S01]  /*31a0*/  LDSM.16.M88.4 R24, [R201+0x1800] ;  /* 0x00180000c918783b */ /* 0x000e620000000200 */
[----:B------:R-:W-:-:S04]  /*31b0*/  DEPBAR.LE SB0, 0x0 ;  /* 0x000080000000791a */ /* 0x000fc80000000000 */
[----:B------:R3:W-:Y:S02]  /*31c0*/  MUFU.TANH R97, R0 ;  /* 0x0000000000617308 */ /* 0x0007e40000002400 */
[----:B---3--:R-:W-:-:S06]  /*31d0*/  FMUL.FTZ R0, R48, UR10 ;  /* 0x0000000a30007c20 */ /* 0x008fcc0008410000 */
[----:B------:R3:W2:Y:S01]  /*31e0*/  MUFU.TANH R96, R0 ;  /* 0x0000000000607308 */ /* 0x0006a20000002400 */
[----:B-1----:R-:W-:Y:S01]  /*31f0*/  HMMA.16816.F32 R20, R8, R26, R76 ;  /* 0x0000001a0814723c */ /* 0x002fe2000000184c */
[----:B---3--:R-:W-:-:S06]  /*3200*/  FMUL.FTZ R0, R49, UR10 ;  /* 0x0000000a31007c20 */ /* 0x008fcc0008410000 */
[----:B------:R1:W-:Y:S02]  /*3210*/  MUFU.TANH R93, R0 ;  /* 0x00000000005d7308 */ /* 0x0003e40000002400 */
[----:B-1----:R-:W-:-:S15]  /*3220*/  FMUL.FTZ R0, R50, UR10 ;  /* 0x0000000a32007c20 */ /* 0x002fde0008410000 */
[----:B------:R-:W-:Y:S01]  /*3230*/  FMUL.FTZ R77, R22, UR10 ;  /* 0x0000000a164d7c20 */ /* 0x000fe20008410000 */
[----:B------:R-:W-:Y:S01]  /*3240*/  FMUL.FTZ R78, R21, UR10 ;  /* 0x0000000a154e7c20 */ /* 0x000fe20008410000 */
[----:B------:R-:W-:Y:S01]  /*3250*/  FMUL.FTZ R79, R23, UR10 ;  /* 0x0000000a174f7c20 */ /* 0x000fe20008410000 */
[----:B------:R1:W3:Y:S02]  /*3260*/  MUFU.TANH R92, R0 ;  /* 0x00000000005c7308 */ /* 0x0002e40000002400 */
[----:B-1----:R-:W-:Y:S02]  /*3270*/  FMUL.FTZ R0, R51, UR10 ;  /* 0x0000000a33007c20 */ /* 0x002fe40008410000 */
[----:B------:R-:W-:Y:S04]  /*3280*/  HMMA.16816.F32 R48, R36, R12, R28 ;  /* 0x0000000c2430723c */ /* 0x000fe8000000181c */
[----:B------:R1:W3:Y:S02]  /*3290*/  MUFU.TANH R88, R0 ;  /* 0x0000000000587308 */ /* 0x0002e40000002400 */
[-C--:B------:R-:W-:Y:S06]  /*32a0*/  HMMA.16816.F32 R28, R8, R24.reuse, R80 ;  /* 0x00000018081c723c */ /* 0x080fec0000001850 */
[C---:B------:R-:W-:Y:S06]  /*32b0*/  HMMA.16816.F32 R12, R36.reuse, R24, R68 ;  /* 0x00000018240c723c */ /* 0x040fec0000001844 */
[----:B------:R-:W-:Y:S01]  /*32c0*/  HMMA.16816.F32 R36, R36, R26, R56 ;  /* 0x0000001a2424723c */ /* 0x000fe20000001838 */
[----:B-1----:R-:W-:Y:S01]  /*32d0*/  FMUL.FTZ R0, R44, UR10 ;  /* 0x0000000a2c007c20 */ /* 0x002fe20008410000 */
[----:B------:R-:W-:-:S02]  /*32e0*/  IMAD.MOV.U32 R68, RZ, RZ, RZ ;  /* 0x000000ffff447224 */ /* 0x000fc400078e00ff */
[----:B-----5:R-:W-:Y:S01]  /*32f0*/  @P3 FMUL.FTZ R68, R146, R116 ;  /* 0x0000007492443220 */ /* 0x020fe20000410000 */
[----:B------:R-:W-:Y:S01]  /*3300*/  FMUL.FTZ R24, R41, UR10 ;  /* 0x0000000a29187c20 */ /* 0x000fe20008410000 */
[----:B------:R1:W3:Y:S01]  /*3310*/  MUFU.TANH R75, R0 ;  /* 0x00000000004b7308 */ /* 0x0002e20000002400 */
[----:B------:R-:W-:Y:S01]  /*3320*/  FMUL.FTZ R6, R51, UR10 ;  /* 0x0000000a33067c20 */ /* 0x000fe20008410000 */
[----:B------:R-:W-:Y:S01]  /*3330*/  FMUL.FTZ R25, R42, UR10 ;  /* 0x0000000a2a197c20 */ /* 0x000fe20008410000 */
[----:B------:R-:W-:-:S03]  /*3340*/  FMUL.FTZ R70, R20, UR10 ;  /* 0x0000000a14467c20 */ /* 0x000fc60008410000 */
        /* <DEDUP_REMOVED lines=8> */
[----:B------:R-:W-:Y:S01]  /*33d0*/  FMUL.FTZ R56, R15, UR10 ;  /* 0x0000000a0f387c20 */ /* 0x000fe20008410000 */
[----:B-1----:R-:W-:Y:S01]  /*33e0*/  FMUL.FTZ R0, R45, UR10 ;  /* 0x0000000a2d007c20 */ /* 0x002fe20008410000 */
[----:B------:R-:W-:Y:S01]  /*33f0*/  MUFU.TANH R30, R16 ;  /* 0x00000010001e7308 */ /* 0x000fe20000002400 */
[----:B------:R-:W-:Y:S01]  /*3400*/  FMUL.FTZ R71, R39, UR10 ;  /* 0x0000000a27477c20 */ /* 0x000fe20008410000 */
[----:B------:R-:W-:Y:S01]  /*3410*/  FMUL.FTZ R64, R36, UR10 ;  /* 0x0000000a24407c20 */ /* 0x000fe20008410000 */
[----:B------:R-:W-:Y:S01]  /*3420*/  FMUL.FTZ R69, R38, UR10 ;  /* 0x0000000a26457c20 */ /* 0x000fe20008410000 */
[----:B------:R-:W-:-:S04]  /*3430*/  FMUL.FTZ R37, R37, UR10 ;  /* 0x0000000a25257c20 */ /* 0x000fc80008410000 */
[----:B------:R1:W-:Y:S08]  /*3440*/  MUFU.TANH R85, R0 ;  /* 0x0000000000557308 */ /* 0x0003f00000002400 */
[----:B------:R-:W-:Y:S08]  /*3450*/  MUFU.TANH R36, R17 ;  /* 0x0000001100247308 */ /* 0x000ff00000002400 */
[----:B------:R-:W-:Y:S01]  /*3460*/  MUFU.TANH R18, R25 ;  /* 0x0000001900127308 */ /* 0x000fe20000002400 */
[----:B-1----:R-:W-:-:S07]  /*3470*/  FMUL.FTZ R0, R46, UR10 ;  /* 0x0000000a2e007c20 */ /* 0x002fce0008410000 */
[----:B------:R1:W3:Y:S08]  /*3480*/  MUFU.TANH R84, R0 ;  /* 0x0000000000547308 */ /* 0x0002f00000002400 */
[----:B------:R-:W-:Y:S08]  /*3490*/  MUFU.TANH R25, R43 ;  /* 0x0000002b00197308 */ /* 0x000ff00000002400 */
[----:B------:R-:W-:Y:S01]  /*34a0*/  MUFU.TANH R29, R19 ;  /* 0x00000013001d7308 */ /* 0x000fe20000002400 */
[----:B-1----:R-:W-:-:S05]  /*34b0*/  LOP3.LUT R0, R145, 0xffffffe0, RZ, 0xc0, !PT ;  /* 0xffffffe091007812 */ /* 0x002fca00078ec0ff */
[C---:B------:R-:W-:Y:S02]  /*34c0*/  IMAD.IADD R0, R148.reuse, 0x1, -R0 ;  /* 0x0000000194007824 */ /* 0x040fe400078e0a00 */
[----:B------:R-:W-:Y:S01]  /*34d0*/  IMAD.SHL.U32 R148, R148, 0x2, RZ ;  /* 0x0000000294947824 */ /* 0x000fe200078e00ff */
[----:B------:R-:W-:Y:S02]  /*34e0*/  MUFU.TANH R28, R24 ;  /* 0x00000018001c7308 */ /* 0x000fe40000002400 */
[----:B------:R-:W-:Y:S02]  /*34f0*/  SHF.R.S32.HI R3, RZ, 0x1f, R0 ;  /* 0x0000001fff037819 */ /* 0x000fe40000011400 */
[----:B------:R-:W-:Y:S02]  /*3500*/  LOP3.LUT R247, R148, 0x6, RZ, 0xc0, !PT ;  /* 0x0000000694f77812 */ /* 0x000fe400078ec0ff */
[----:B------:R-:W-:Y:S02]  /*3510*/  LEA.HI R0, R3, R0, RZ, 0x2 ;  /* 0x0000000003007211 */ /* 0x000fe400078f10ff */
[----:B------:R-:W-:Y:S01]  /*3520*/  SHF.R.S32.HI R3, RZ, 0x1f, R144 ;  /* 0x0000001fff037819 */ /* 0x000fe20000011490 */
[----:B------:R-:W-:Y:S01]  /*3530*/  MUFU.TANH R19, R40 ;  /* 0x0000002800137308 */ /* 0x000fe20000002400 */
[----:B------:R-:W-:Y:S01]  /*3540*/  SHF.R.S32.HI R7, RZ, 0x2, R0 ;  /* 0x00000002ff077819 */ /* 0x000fe20000011400 */
[----:B------:R-:W-:-:S03]  /*3550*/  FMUL.FTZ R0, R33, UR10 ;  /* 0x0000000a21007c20 */ /* 0x000fc60008410000 */
[----:B------:R-:W-:Y:S01]  /*3560*/  IADD3 R2, R2, 0x1, R7 ;  /* 0x0000000102027810 */ /* 0x000fe20007ffe007 */
[----:B------:R1:W-:Y:S02]  /*3570*/  STL [R1+0x5c], R7 ;  /* 0x00005c0701007387 */ /* 0x0003e40000100800 */
[----:B------:R4:W-:Y:S01]  /*3580*/  MUFU.TANH R72, R0 ;  /* 0x0000000000487308 */ /* 0x0009e20000002400 */
[----:B------:R-:W-:-:S05]  /*3590*/  IADD3 R2, R101, R2, -R102 ;  /* 0x0000000265027210 */ /* 0x000fca0007ffe866 */
[----:B------:R-:W-:Y:S02]  /*35a0*/  IMAD.IADD R2, R2, 0x1, R153 ;  /* 0x0000000102027824 */ /* 0x000fe400078e0299 */
[----:B------:R-:W-:Y:S03]  /*35b0*/  MUFU.TANH R24, R32 ;  /* 0x0000002000187308 */ /* 0x000fe60000002400 */
[C-C-:B------:R-:W-:Y:S02]  /*35c0*/  VIADDMNMX R8, R2.reuse, 0x8, R101.reuse, PT ;  /* 0x0000000802087846 */ /* 0x140fe40003800165 */
[C-C-:B------:R-:W-:Y:S02]  /*35d0*/  VIADDMNMX R10, R2.reuse, 0x40, R101.reuse, PT ;  /* 0x00000040020a7846 */ /* 0x140fe40003800165 */
[----:B------:R-:W-:Y:S01]  /*35e0*/  VIADDMNMX R9, R2, 0x48, R101, PT ;  /* 0x0000004802097846 */ /* 0x000fe20003800165 */
[----:B------:R-:W-:Y:S01]  /*35f0*/  MUFU.TANH R26, R26 ;  /* 0x0000001a001a7308 */ /* 0x000fe20000002400 */
[----:B----4-:R-:W-:Y:S01]  /*3600*/  LEA.HI R0, R3, R144, RZ, 0x2 ;  /* 0x0000009003007211 */ /* 0x010fe200078f10ff */
[----:B------:R-:W-:-:S03]  /*3610*/  FMUL.FTZ R3, R34, UR10 ;  /* 0x0000000a22037c20 */ /* 0x000fc60008410000 */
[----:B------:R-:W-:Y:S02]  /*3620*/  LOP3.LUT R0, R0, 0xfffffffc, RZ, 0xc0, !PT ;  /* 0xfffffffc00007812 */ /* 0x000fe400078ec0ff */
[----:B-1----:R-:W-:Y:S01]  /*3630*/  VIMNMX R7, R2, R101, PT ;  /* 0x0000006502077248 */ /* 0x002fe20003fe0100 */
[----:B------:R1:W4:Y:S01]  /*3640*/  MUFU.TANH R65, R3 ;  /* 0x0000000300417308 */ /* 0x0003220000002400 */
[----:B------:R-:W-:-:S07]  /*3650*/  FMUL.FTZ R2, R49, UR10 ;  /* 0x0000000a31027c20 */ /* 0x000fce0008410000 */
[----:B------:R-:W-:Y:S08]  /*3660*/  MUFU.TANH R61, R2 ;  /* 0x00000002003d7308 */ /* 0x000ff00000002400 */
[----:B------:R-:W-:Y:S01]  /*3670*/  MUFU.TANH R22, R60 ;  /* 0x0000003c00167308 */ /* 0x000fe20000002400 */
[----:B-1----:R-:W-:Y:S02]  /*3680*/  IMAD.IADD R3, R144, 0x1, -R0 ;  /* 0x0000000190037824 */ /* 0x002fe400078e0a00 */
[----:B------:R-:W-:-:S03]  /*3690*/  FMUL.FTZ R0, R35, UR10 ;  /* 0x0000000a23007c20 */ /* 0x000fc60008410000 */
[----:B------:R1:W-:Y:S02]  /*36a0*/  STL [R1+0x70], R3 ;  /* 0x0000700301007387 */ /* 0x0003e40000100800 */
[----:B------:R2:W4:Y:S08]  /*36b0*/  MUFU.TANH R33, R0 ;  /* 0x0000000000217308 */ /* 0x0005300000002400 */
[----:B------:R-:W-:Y:S08]  /*36c0*/  MUFU.TANH R27, R27 ;  /* 0x0000001b001b7308 */ /* 0x000ff00000002400 */
[----:B------:R-:W-:Y:S01]  /*36d0*/  MUFU.TANH R23, R56 ;  /* 0x0000003800177308 */ /* 0x000fe20000002400 */
[----:B--2---:R-:W-:Y:S01]  /*36e0*/  FMUL.FTZ R0, R50, UR10 ;  /* 0x0000000a32007c20 */ /* 0x004fe20008410000 */
[----:B-1----:R-:W-:-:S06]  /*36f0*/  FMUL.FTZ R3, R48, UR10 ;  /* 0x0000000a30037c20 */ /* 0x002fcc0008410000 */
[----:B------:R1:W-:Y:S08]  /*3700*/  MUFU.TANH R47, R0 ;  /* 0x00000000002f7308 */ /* 0x0003f00000002400 */
[----:B------:R2:W-:Y:S08]  /*3710*/  MUFU.TANH R50, R6 ;  /* 0x0000000600327308 */ /* 0x0005f00000002400 */
[----:B------:R3:W4:Y:S01]  /*3720*/  MUFU.TANH R62, R3 ;  /* 0x00000003003e7308 */ /* 0x0007220000002400 */
[----:B-1----:R-:W-:-:S04]  /*3730*/  IMAD R0, R100, 0x40, R247 ;  /* 0x0000004064007824 */ /* 0x002fc800078e02f7 */
[----:B------:R-:W-:-:S03]  /*3740*/  VIADD R2, R0, 0x1 ;  /* 0x0000000100027836 */ /* 0x000fc60000000000 */
[----:B------:R-:W-:Y:S02]  /*3750*/  MUFU.TANH R21, R63 ;  /* 0x0000003f00157308 */ /* 0x000fe40000002400 */
[----:B------:R-:W-:Y:S02]  /*3760*/  I2FP.F32.S32 R11, R2 ;  /* 0x00000002000b7245 */ /* 0x000fe40000201400 */
[C---:B------:R-:W-:Y:S01]  /*3770*/  ISETP.GE.AND P0, PT, R2.reuse, R7, PT ;  /* 0x000000070200720c */ /* 0x040fe20003f06270 */
[----:B------:R-:W-:Y:S01]  /*3780*/  BAR.SYNC.DEFER_BLOCKING 0x0 ;  /* 0x0000000000007b1d */ /* 0x000fe20000010000 */
[C---:B------:R-:W-:Y:S01]  /*3790*/  ISETP.GE.AND P1, PT, R2.reuse, R8, PT ;  /* 0x000000080200720c */ /* 0x040fe20003f26270 */
[C---:B--2---:R-:W-:Y:S01]  /*37a0*/  FFMA.FTZ R6, R11.reuse, R68, R147 ;  /* 0x000000440b067223 */ /* 0x044fe20000010093 */
[----:B------:R-:W-:Y:S01]  /*37b0*/  ISETP.GE.AND P4, PT, R2, R10, PT ;  /* 0x0000000a0200720c */ /* 0x000fe20003f86270 */
[----:B---3--:R-:W-:Y:S01]  /*37c0*/  VIADD R3, R0, 0x8 ;  /* 0x0000000800037836 */ /* 0x008fe20000000000 */
[----:B------:R-:W-:Y:S01]  /*37d0*/  ISETP.GE.AND P2, PT, R2, R9, PT ;  /* 0x000000090200720c */ /* 0x000fe20003f46270 */
[----:B------:R-:W-:Y:S01]  /*37e0*/  VIADD R2, R0, 0x9 ;  /* 0x0000000900027836 */ /* 0x000fe20000000000 */
[----:B------:R-:W-:Y:S01]  /*37f0*/  FSEL R41, R6, -INF , !P0 ;  /* 0xff80000006297808 */ /* 0x000fe20004000000 */
[CC--:B------:R-:W-:Y:S01]  /*3800*/  FFMA.FTZ R13, R11.reuse, R68.reuse, R122 ;  /* 0x000000440b0d7223 */ /* 0x0c0fe2000001007a */
[----:B------:R-:W-:Y:S01]  /*3810*/  I2FP.F32.S32 R6, R3 ;  /* 0x0000000300067245 */ /* 0x000fe20000201400 */
[-C--:B------:R-:W-:Y:S01]  /*3820*/  FFMA.FTZ R12, R11, R68.reuse, R121 ;  /* 0x000000440b0c7223 */ /* 0x080fe20000010079 */
[----:B------:R-:W-:Y:S01]  /*3830*/  ISETP.GE.AND P6, PT, R3, R7, PT ;  /* 0x000000070300720c */ /* 0x000fe20003fc6270 */
[----:B------:R-:W-:Y:S01]  /*3840*/  FFMA.FTZ R11, R11, R68, R120 ;  /* 0x000000440b0b7223 */ /* 0x000fe20000010078 */
[C---:B------:R-:W-:Y:S01]  /*3850*/  ISETP.GE.AND P5, PT, R3.reuse, R8, PT ;  /* 0x000000080300720c */ /* 0x040fe20003fa6270 */
[----:B------:R-:W-:Y:S01]  /*3860*/  FFMA.FTZ R14, R6, R68, R117 ;  /* 0x00000044060e7223 */ /* 0x000fe20000010075 */
[----:B------:R-:W-:-:S02]  /*3870*/  ISETP.GE.AND P3, PT, R3, R10, PT ;  /* 0x0000000a0300720c */ /* 0x000fc40003f66270 */
[----:B------:R-:W-:Y:S01]  /*3880*/  ISETP.GE.AND P0, PT, R3, R9, PT ;  /* 0x000000090300720c */ /* 0x000fe20003f06270 */
[CC--:B------:R-:W-:Y:S01]  /*3890*/  FFMA.FTZ R3, R6.reuse, R68.reuse, R118 ;  /* 0x0000004406037223 */ /* 0x0c0fe20000010076 */
[----:B------:R-:W-:Y:S01]  /*38a0*/  FSEL R57, R13, -INF , !P1 ;  /* 0xff8000000d397808 */ /* 0x000fe20004800000 */
[----:B------:R-:W-:Y:S01]  /*38b0*/  FFMA.FTZ R13, R6, R68, R113 ;  /* 0x00000044060d7223 */ /* 0x000fe20000010071 */
[----:B------:R-:W-:Y:S02]  /*38c0*/  FSEL R46, R12, -INF , !P4 ;  /* 0xff8000000c2e7808 */ /* 0x000fe40006000000 */
[----:B------:R-:W-:Y:S02]  /*38d0*/  FSEL R42, R3, -INF , !P6 ;  /* 0xff800000032a7808 */ /* 0x000fe40007000000 */
[----:B------:R-:W-:Y:S02]  /*38e0*/  I2FP.F32.S32 R3, R2 ;  /* 0x0000000200037245 */ /* 0x000fe40000201400 */
[----:B------:R-:W-:Y:S01]  /*38f0*/  FSEL R48, R11, -INF , !P2 ;  /* 0xff8000000b307808 */ /* 0x000fe20005000000 */
[-C--:B------:R-:W-:Y:S01]  /*3900*/  FFMA.FTZ R11, R6, R68.reuse, R109 ;  /* 0x00000044060b7223 */ /* 0x080fe2000001006d */
[C---:B------:R-:W-:Y:S01]  /*3910*/  ISETP.GE.AND P1, PT, R2.reuse, R7, PT ;  /* 0x000000070200720c */ /* 0x040fe20003f26270 */
[C---:B------:R-:W-:Y:S01]  /*3920*/  FFMA.FTZ R12, R3.reuse, R68, R119 ;  /* 0x00000044030c7223 */ /* 0x040fe20000010077 */
[C---:B------:R-:W-:Y:S01]  /*3930*/  ISETP.GE.AND P4, PT, R2.reuse, R8, PT ;  /* 0x000000080200720c */ /* 0x040fe20003f86270 */
[C---:B------:R-:W-:Y:S01]  /*3940*/  FFMA.FTZ R16, R3.reuse, R68, R114 ;  /* 0x0000004403107223 */ /* 0x040fe20000010072 */
[C---:B------:R-:W-:Y:S01]  /*3950*/  ISETP.GE.AND P2, PT, R2.reuse, R10, PT ;  /* 0x0000000a0200720c */ /* 0x040fe20003f46270 */
[CC--:B------:R-:W-:Y:S01]  /*3960*/  FFMA.FTZ R17, R3.reuse, R68.reuse, R112 ;  /* 0x0000004403117223 */ /* 0x0c0fe20000010070 */
[----:B------:R-:W-:Y:S01]  /*3970*/  ISETP.GE.AND P6, PT, R2, R9, PT ;  /* 0x000000090200720c */ /* 0x000fe20003fc6270 */
[----:B------:R-:W-:Y:S01]  /*3980*/  VIADD R2, R0, 0x10 ;  /* 0x0000001000027836 */ /* 0x000fe20000000000 */
[----:B------:R-:W-:Y:S01]  /*3990*/  FSEL R59, R14, -INF , !P5 ;  /* 0xff8000000e3b7808 */ /* 0x000fe20006800000 */
[----:B------:R-:W-:Y:S01]  /*39a0*/  FFMA.FTZ R15, R3, R68, R108 ;  /* 0x00000044030f7223 */ /* 0x000fe2000001006c */
[----:B------:R-:W-:Y:S01]  /*39b0*/  FSEL R45, R13, -INF , !P3 ;  /* 0xff8000000d2d7808 */ /* 0x000fe20005800000 */
[C---:B------:R-:W-:Y:S01]  /*39c0*/  VIADD R6, R0.reuse, 0x11 ;  /* 0x0000001100067836 */ /* 0x040fe20000000000 */
[----:B------:R-:W-:Y:S01]  /*39d0*/  FSEL R49, R11, -INF , !P0 ;  /* 0xff8000000b317808 */ /* 0x000fe20004000000 */
[----:B------:R-:W-:Y:S01]  /*39e0*/  VIADD R3, R0, 0x18 ;  /* 0x0000001800037836 */ /* 0x000fe20000000000 */
[----:B------:R-:W-:-:S02]  /*39f0*/  FSEL R39, R12, -INF , !P1 ;  /* 0xff8000000c277808 */ /* 0x000fc40004800000 */
[C---:B------:R-:W-:Y:S02]  /*3a00*/  ISETP.GE.AND P5, PT, R2.reuse, R7, PT ;  /* 0x000000070200720c */ /* 0x040fe40003fa6270 */
[C---:B------:R-:W-:Y:S02]  /*3a10*/  ISETP.GE.AND P3, PT, R2.reuse, R8, PT ;  /* 0x000000080200720c */ /* 0x040fe40003f66270 */
[C---:B------:R-:W-:Y:S02]  /*3a20*/  ISETP.GE.AND P0, PT, R2.reuse, R10, PT ;  /* 0x0000000a0200720c */ /* 0x040fe40003f06270 */
[----:B------:R-:W-:Y:S02]  /*3a30*/  ISETP.GE.AND P1, PT, R2, R9, PT ;  /* 0x000000090200720c */ /* 0x000fe40003f26270 */
[----:B------:R-:W-:Y:S02]  /*3a40*/  I2FP.F32.S32 R2, R2 ;  /* 0x0000000200027245 */ /* 0x000fe40000201400 */
[----:B------:R-:W-:-:S02]  /*3a50*/  FSEL R58, R16, -INF , !P4 ;  /* 0xff800000103a7808 */ /* 0x000fc40006000000 */
[----:B------:R-:W-:Y:S01]  /*3a60*/  FSEL R44, R17, -INF , !P2 ;  /* 0xff800000112c7808 */ /* 0x000fe20005000000 */
[CC--:B------:R-:W-:Y:S01]  /*3a70*/  FFMA.FTZ R11, R2.reuse, R68.reuse, R110 ;  /* 0x00000044020b7223 */ /* 0x0c0fe2000001006e */
[----:B------:R-:W-:Y:S01]  /*3a80*/  FSEL R51, R15, -INF , !P6 ;  /* 0xff8000000f337808 */ /* 0x000fe20007000000 */
[-C--:B------:R-:W-:Y:S01]  /*3a90*/  FFMA.FTZ R12, R2, R68.reuse, R104 ;  /* 0x00000044020c7223 */ /* 0x080fe20000010068 */
[----:B------:R-:W-:Y:S01]  /*3aa0*/  ISETP.GE.AND P4, PT, R6, R7, PT ;  /* 0x000000070600720c */ /* 0x000fe20003f86270 */
[CC--:B------:R-:W-:Y:S01]  /*3ab0*/  FFMA.FTZ R13, R2.reuse, R68.reuse, R96 ;  /* 0x00000044020d7223 */ /* 0x0c0fe20000010060 */
[----:B------:R-:W-:Y:S01]  /*3ac0*/  FSEL R38, R11, -INF , !P5 ;  /* 0xff8000000b267808 */ /* 0x000fe20006800000 */
[----:B------:R-:W-:Y:S01]  /*3ad0*/  FFMA.FTZ R11, R2, R68, R92 ;  /* 0x00000044020b7223 */ /* 0x000fe2000001005c */
[----:B------:R-:W-:Y:S01]  /*3ae0*/  ISETP.GE.AND P2, PT, R6, R8, PT ;  /* 0x000000080600720c */ /* 0x000fe20003f46270 */
[----:B------:R-:W-:Y:S01]  /*3af0*/  VIADD R2, R0, 0x19 ;  /* 0x0000001900027836 */ /* 0x000fe20000000000 */
[----:B------:R-:W-:-:S02]  /*3b00*/  ISETP.GE.AND P6, PT, R6, R10, PT ;  /* 0x0000000a0600720c */ /* 0x000fc40003fc6270 */
[----:B------:R-:W-:Y:S02]  /*3b10*/  ISETP.GE.AND P5, PT, R6, R9, PT ;  /* 0x000000090600720c */ /* 0x000fe40003fa6270 */
[----:B------:R-:W-:Y:S02]  /*3b20*/  I2FP.F32.S32 R6, R6 ;  /* 0x0000000600067245 */ /* 0x000fe40000201400 */
[----:B------:R-:W-:Y:S02]  /*3b30*/  FSEL R106, R12, -INF , !P3 ;  /* 0xff8000000c6a7808 */ /* 0x000fe40005800000 */
[----:B------:R-:W-:Y:S01]  /*3b40*/  FSEL R76, R13, -INF , !P0 ;  /* 0xff8000000d4c7808 */ /* 0x000fe20004000000 */
[CC--:B------:R-:W-:Y:S01]  /*3b50*/  FFMA.FTZ R12, R6.reuse, R68.reuse, R111 ;  /* 0x00000044060c7223 */ /* 0x0c0fe2000001006f */
[----:B------:R-:W-:Y:S01]  /*3b60*/  FSEL R90, R11, -INF , !P1 ;  /* 0xff8000000b5a7808 */ /* 0x000fe20004800000 */
[----:B------:R-:W-:Y:S01]  /*3b70*/  FFMA.FTZ R11, R6, R68, R97 ;  /* 0x00000044060b7223 */ /* 0x000fe20000010061 */
[----:B------:R-:W-:-:S02]  /*3b80*/  ISETP.GE.AND P3, PT, R3, R7, PT ;  /* 0x000000070300720c */ /* 0x000fc40003f66270 */
[----:B------:R-:W-:Y:S01]  /*3b90*/  FSEL R35, R12, -INF , !P4 ;  /* 0xff8000000c237808 */ /* 0x000fe20006000000 */
[C---:B------:R-:W-:Y:S01]  /*3ba0*/  FFMA.FTZ R12, R6.reuse, R68, R93 ;  /* 0x00000044060c7223 */ /* 0x040fe2000001005d */
[C---:B------:R-:W-:Y:S01]  /*3bb0*/  ISETP.GE.AND P0, PT, R3.reuse, R8, PT ;  /* 0x000000080300720c */ /* 0x040fe20003f06270 */
[----:B------:R-:W-:Y:S01]  /*3bc0*/  FFMA.FTZ R6, R6, R68, R88 ;  /* 0x0000004406067223 */ /* 0x000fe20000010058 */
[C---:B------:R-:W-:Y:S02]  /*3bd0*/  ISETP.GE.AND P1, PT, R3.reuse, R10, PT ;  /* 0x0000000a0300720c */ /* 0x040fe40003f26270 */
[----:B------:R-:W-:Y:S02]  /*3be0*/  ISETP.GE.AND P4, PT, R3, R9, PT ;  /* 0x000000090300720c */ /* 0x000fe40003f86270 */
[----:B------:R-:W-:Y:S02]  /*3bf0*/  I2FP.F32.S32 R3, R3 ;  /* 0x0000000300037245 */ /* 0x000fe40000201400 */
[----:B------:R-:W-:-:S02]  /*3c00*/  FSEL R105, R11, -INF , !P2 ;  /* 0xff8000000b697808 */ /* 0x000fc40005000000 */
[----:B------:R-:W-:Y:S01]  /*3c10*/  FSEL R89, R6, -INF , !P5 ;  /* 0xff80000006597808 */ /* 0x000fe20006800000 */
[CC--:B------:R-:W-:Y:S01]  /*3c20*/  FFMA.FTZ R11, R3.reuse, R68.reuse, R75 ;  /* 0x00000044030b7223 */ /* 0x0c0fe2000001004b */
[----:B------:R-:W-:Y:S01]  /*3c30*/  FSEL R75, R12, -INF , !P6 ;  /* 0xff8000000c4b7808 */ /* 0x000fe20007000000 */
[CC--:B------:R-:W-:Y:S01]  /*3c40*/  FFMA.FTZ R14, R3.reuse, R68.reuse, R84 ;  /* 0x00000044030e7223 */ /* 0x0c0fe20000010054 */
[C---:B------:R-:W-:Y:S01]  /*3c50*/  ISETP.GE.AND P2, PT, R2.reuse, R7, PT ;  /* 0x000000070200720c */ /* 0x040fe20003f46270 */
[-C--:B------:R-:W-:Y:S01]  /*3c60*/  FFMA.FTZ R13, R3, R68.reuse, R73 ;  /* 0x00000044030d7223 */ /* 0x080fe20000010049 */
[----:B------:R-:W-:Y:S01]  /*3c70*/  FSEL R34, R11, -INF , !P3 ;  /* 0xff8000000b227808 */ /* 0x000fe20005800000 */
[----:B----4-:R-:W-:Y:S01]  /*3c80*/  FFMA.FTZ R11, R3, R68, R65 ;  /* 0x00000044030b7223 */ /* 0x010fe20000010041 */
[----:B------:R-:W-:Y:S01]  /*3c90*/  ISETP.GE.AND P6, PT, R2, R8, PT ;  /* 0x000000080200720c */ /* 0x000fe20003fc6270 */
[----:B------:R-:W-:Y:S01]  /*3ca0*/  VIADD R6, R0, 0x20 ;  /* 0x0000002000067836 */ /* 0x000fe20000000000 */
[----:B------:R-:W-:Y:S01]  /*3cb0*/  ISETP.GE.AND P5, PT, R2, R10, PT ;  /* 0x0000000a0200720c */ /* 0x000fe20003fa6270 */
[----:B------:R-:W-:Y:S01]  /*3cc0*/  VIADD R3, R0, 0x21 ;  /* 0x0000002100037836 */ /* 0x000fe20000000000 */
[----:B------:R-:W-:-:S02]  /*3cd0*/  ISETP.GE.AND P3, PT, R2, R9, PT ;  /* 0x000000090200720c */ /* 0x000fc40003f66270 */
[----:B------:R-:W-:Y:S02]  /*3ce0*/  I2FP.F32.S32 R2, R2 ;  /* 0x0000000200027245 */ /* 0x000fe40000201400 */
[----:B------:R-:W-:Y:S02]  /*3cf0*/  FSEL R104, R14, -INF , !P0 ;  /* 0xff8000000e687808 */ /* 0x000fe40004000000 */
[----:B------:R-:W-:Y:S01]  /*3d00*/  FSEL R43, R13, -INF , !P1 ;  /* 0xff8000000d2b7808 */ /* 0x000fe20004800000 */
[CC--:B------:R-:W-:Y:S01]  /*3d10*/  FFMA.FTZ R12, R2.reuse, R68.reuse, R85 ;  /* 0x00000044020c7223 */ /* 0x0c0fe20000010055 */
[CC--:B------:R-:W-:Y:S01]  /*3d20*/  FFMA.FTZ R15, R2.reuse, R68.reuse, R33 ;  /* 0x00000044020f7223 */ /* 0x0c0fe20000010021 */
[----:B------:R-:W-:Y:S01]  /*3d30*/  FSEL R88, R11, -INF , !P4 ;  /* 0xff8000000b587808 */ /* 0x000fe20006000000 */
[-C--:B------:R-:W-:Y:S01]  /*3d40*/  FFMA.FTZ R16, R2, R68.reuse, R74 ;  /* 0x0000004402107223 */ /* 0x080fe2000001004a */
[----:B------:R-:W-:Y:S01]  /*3d50*/  ISETP.GE.AND P0, PT, R6, R7, PT ;  /* 0x000000070600720c */ /* 0x000fe20003f06270 */
[----:B------:R-:W-:Y:S01]  /*3d60*/  FFMA.FTZ R17, R2, R68, R72 ;  /* 0x0000004402117223 */ /* 0x000fe20000010048 */
[----:B------:R-:W-:Y:S01]  /*3d70*/  FSEL R33, R12, -INF , !P2 ;  /* 0xff8000000c217808 */ /* 0x000fe20005000000 */
[----:B------:R-:W-:Y:S01]  /*3d80*/  VIADD R2, R0, 0x28 ;  /* 0x0000002800027836 */ /* 0x000fe20000000000 */
[----:B------:R-:W-:-:S02]  /*3d90*/  ISETP.GE.AND P1, PT, R6, R8, PT ;  /* 0x000000080600720c */ /* 0x000fc40003f26270 */
[C---:B------:R-:W-:Y:S02]  /*3da0*/  ISETP.GE.AND P4, PT, R6.reuse, R10, PT ;  /* 0x0000000a0600720c */ /* 0x040fe40003f86270 */
        /* <DEDUP_REMOVED lines=23> */
[----:B------:R-:W-:Y:S01]  /*3f20*/  FFMA.FTZ R6, R3, R68, R55 ;  /* 0x0000004403067223 */ /* 0x000fe20000010037 */
[----:B------:R-:W-:Y:S01]  /*3f30*/  ISETP.GE.AND P4, PT, R2, R8, PT ;  /* 0x000000080200720c */ /* 0x000fe20003f86270 */
[----:B------:R-:W-:Y:S01]  /*3f40*/  VIADD R3, R0, 0x29 ;  /* 0x0000002900037836 */ /* 0x000fe20000000000 */
[----:B------:R-:W-:Y:S01]  /*3f50*/  ISETP.GE.AND P2, PT, R2, R10, PT ;  /* 0x0000000a0200720c */ /* 0x000fe20003f46270 */
[----:B------:R-:W-:Y:S01]  /*3f60*/  VIADD R11, R0, 0x31 ;  /* 0x00000031000b7836 */ /* 0x000fe20000000000 */
[----:B------:R-:W-:-:S02]  /*3f70*/  ISETP.GE.AND P6, PT, R2, R9, PT ;  /* 0x000000090200720c */ /* 0x000fc40003fc6270 */
[----:B------:R-:W-:Y:S02]  /*3f80*/  I2FP.F32.S32 R2, R2 ;  /* 0x0000000200027245 */ /* 0x000fe40000201400 */
[----:B------:R-:W-:Y:S02]  /*3f90*/  FSEL R136, R6, -INF , !P0 ;  /* 0xff80000006887808 */ /* 0x000fe40004000000 */
[----:B------:R-:W-:Y:S01]  /*3fa0*/  I2FP.F32.S32 R6, R3 ;  /* 0x0000000300067245 */ /* 0x000fe20000201400 */
[CC--:B------:R-:W-:Y:S01]  /*3fb0*/  FFMA.FTZ R12, R2.reuse, R68.reuse, R30 ;  /* 0x00000044020c7223 */ /* 0x0c0fe2000001001e */
[CC--:B------:R-:W-:Y:S01]  /*3fc0*/  FFMA.FTZ R13, R2.reuse, R68.reuse, R18 ;  /* 0x00000044020d7223 */ /* 0x0c0fe20000010012 */
[----:B------:R-:W-:Y:S01]  /*3fd0*/  FSEL R147, R17, -INF , !P5 ;  /* 0xff80000011937808 */ /* 0x000fe20006800000 */
[CC--:B------:R-:W-:Y:S01]  /*3fe0*/  FFMA.FTZ R16, R2.reuse, R68.reuse, R20 ;  /* 0x0000004402107223 */ /* 0x0c0fe20000010014 */
[----:B------:R-:W-:Y:S01]  /*3ff0*/  FSEL R133, R15, -INF , !P3 ;  /* 0xff8000000f857808 */ /* 0x000fe20005800000 */
[----:B------:R-:W-:Y:S01]  /*4000*/  FFMA.FTZ R14, R2, R68, R19 ;  /* 0x00000044020e7223 */ /* 0x000fe20000010013 */
[----:B------:R-:W-:Y:S01]  /*4010*/  FSEL R30, R12, -INF , !P1 ;  /* 0xff8000000c1e7808 */ /* 0x000fe20004800000 */
[----:B------:R-:W-:Y:S01]  /*4020*/  VIADD R2, R0, 0x30 ;  /* 0x0000003000027836 */ /* 0x000fe20000000000 */
[C---:B------:R-:W-:Y:S01]  /*4030*/  ISETP.GE.AND P5, PT, R3.reuse, R7, PT ;  /* 0x000000070300720c */ /* 0x040fe20003fa6270 */
[----:B------:R-:W1:Y:S01]  /*4040*/  MUFU.TANH R19, R66 ;  /* 0x0000004200137308 */ /* 0x000e620000002400 */
[C---:B------:R-:W-:Y:S01]  /*4050*/  ISETP.GE.AND P3, PT, R3.reuse, R8, PT ;  /* 0x000000080300720c */ /* 0x040fe20003f66270 */
[----:B------:R-:W-:Y:S01]  /*4060*/  FFMA.FTZ R12, R6, R68, R28 ;  /* 0x00000044060c7223 */ /* 0x000fe2000001001c */
[----:B------:R-:W-:-:S02]  /*4070*/  ISETP.GE.AND P0, PT, R3, R10, PT ;  /* 0x0000000a0300720c */ /* 0x000fc40003f06270 */
[----:B------:R-:W-:Y:S01]  /*4080*/  ISETP.GE.AND P1, PT, R3, R9, PT ;  /* 0x000000090300720c */ /* 0x000fe20003f26270 */
[CC--:B------:R-:W-:Y:S01]  /*4090*/  FFMA.FTZ R3, R6.reuse, R68.reuse, R36 ;  /* 0x0000004406037223 */ /* 0x0c0fe20000010024 */
[----:B------:R-:W-:Y:S01]  /*40a0*/  FSEL R137, R13, -INF , !P6 ;  /* 0xff8000000d897808 */ /* 0x000fe20007000000 */
[-C--:B------:R-:W-:Y:S01]  /*40b0*/  FFMA.FTZ R13, R6, R68.reuse, R29 ;  /* 0x00000044060d7223 */ /* 0x080fe2000001001d */
[----:B------:R-:W2:Y:S01]  /*40c0*/  MUFU.TANH R18, R67 ;  /* 0x0000004300127308 */ /* 0x000ea20000002400 */
[----:B------:R-:W-:Y:S01]  /*40d0*/  FSEL R148, R16, -INF , !P4 ;  /* 0xff80000010947808 */ /* 0x000fe20006000000 */
[----:B------:R-:W-:Y:S01]  /*40e0*/  FFMA.FTZ R6, R6, R68, R25 ;  /* 0x0000004406067223 */ /* 0x000fe20000010019 */
[----:B------:R-:W-:Y:S02]  /*40f0*/  FSEL R29, R3, -INF , !P5 ;  /* 0xff800000031d7808 */ /* 0x000fe40006800000 */
[----:B------:R-:W-:Y:S02]  /*4100*/  I2FP.F32.S32 R3, R2 ;  /* 0x0000000200037245 */ /* 0x000fe40000201400 */
[----:B------:R-:W-:Y:S01]  /*4110*/  FSEL R132, R14, -INF , !P2 ;  /* 0xff8000000e847808 */ /* 0x000fe20005000000 */
[----:B------:R-:W3:Y:S01]  /*4120*/  MUFU.TANH R20, R64 ;  /* 0x0000004000147308 */ /* 0x000ee20000002400 */
[C---:B------:R-:W-:Y:S01]  /*4130*/  ISETP.GE.AND P4, PT, R2.reuse, R7, PT ;  /* 0x000000070200720c */ /* 0x040fe20003f86270 */
[----:B------:R-:W-:Y:S01]  /*4140*/  FFMA.FTZ R15, R3, R68, R24 ;  /* 0x00000044030f7223 */ /* 0x000fe20000010018 */
[----:B------:R-:W-:-:S02]  /*4150*/  ISETP.GE.AND P2, PT, R2, R8, PT ;  /* 0x000000080200720c */ /* 0x000fc40003f46270 */
[C---:B------:R-:W-:Y:S02]  /*4160*/  ISETP.GE.AND P6, PT, R2.reuse, R10, PT ;  /* 0x0000000a0200720c */ /* 0x040fe40003fc6270 */
[----:B------:R-:W-:Y:S01]  /*4170*/  ISETP.GE.AND P5, PT, R2, R9, PT ;  /* 0x000000090200720c */ /* 0x000fe20003fa6270 */
[-C--:B------:R-:W-:Y:S01]  /*4180*/  FFMA.FTZ R2, R3, R68.reuse, R26 ;  /* 0x0000004403027223 */ /* 0x080fe2000001001a */
[----:B------:R-:W-:Y:S01]  /*4190*/  FSEL R146, R13, -INF , !P3 ;  /* 0xff8000000d927808 */ /* 0x000fe20005800000 */
[CC--:B------:R-:W-:Y:S01]  /*41a0*/  FFMA.FTZ R13, R3.reuse, R68.reuse, R22 ;  /* 0x00000044030d7223 */ /* 0x0c0fe20000010016 */
[----:B------:R-:W-:Y:S01]  /*41b0*/  FSEL R134, R12, -INF , !P0 ;  /* 0xff8000000c867808 */ /* 0x000fe20004000000 */
[----:B-1----:R-:W-:Y:S01]  /*41c0*/  FFMA.FTZ R3, R3, R68, R19 ;  /* 0x0000004403037223 */ /* 0x002fe20000010013 */
[----:B------:R-:W-:Y:S01]  /*41d0*/  FSEL R26, R2, -INF , !P4 ;  /* 0xff800000021a7808 */ /* 0x000fe20006000000 */
[----:B------:R-:W-:Y:S01]  /*41e0*/  MUFU.TANH R17, R69 ;  /* 0x0000004500117308 */ /* 0x000fe20000002400 */
[----:B------:R-:W-:-:S02]  /*41f0*/  I2FP.F32.S32 R2, R11 ;  /* 0x0000000b00027245 */ /* 0x000fc40000201400 */
[----:B------:R-:W-:Y:S02]  /*4200*/  FSEL R138, R6, -INF , !P1 ;  /* 0xff800000068a7808 */ /* 0x000fe40004800000 */
[C---:B------:R-:W-:Y:S01]  /*4210*/  ISETP.GE.AND P3, PT, R11.reuse, R7, PT ;  /* 0x000000070b00720c */ /* 0x040fe20003f66270 */
[C---:B------:R-:W-:Y:S01]  /*4220*/  FFMA.FTZ R6, R2.reuse, R68, R27 ;  /* 0x0000004402067223 */ /* 0x040fe2000001001b */
[C---:B------:R-:W-:Y:S01]  /*4230*/  ISETP.GE.AND P0, PT, R11.reuse, R8, PT ;  /* 0x000000080b00720c */ /* 0x040fe20003f06270 */
[C---:B------:R-:W-:Y:S01]  /*4240*/  FFMA.FTZ R14, R2.reuse, R68, R23 ;  /* 0x00000044020e7223 */ /* 0x040fe20000010017 */
[C---:B------:R-:W-:Y:S01]  /*4250*/  ISETP.GE.AND P1, PT, R11.reuse, R10, PT ;  /* 0x0000000a0b00720c */ /* 0x040fe20003f26270 */
[CC--:B------:R-:W-:Y:S01]  /*4260*/  FFMA.FTZ R12, R2.reuse, R68.reuse, R21 ;  /* 0x00000044020c7223 */ /* 0x0c0fe20000010015 */
[----:B------:R-:W-:Y:S01]  /*4270*/  ISETP.GE.AND P4, PT, R11, R9, PT ;  /* 0x000000090b00720c */ /* 0x000fe20003f86270 */
[----:B--2---:R-:W-:Y:S01]  /*4280*/  FFMA.FTZ R11, R2, R68, R18 ;  /* 0x00000044020b7223 */ /* 0x004fe20000010012 */
[----:B------:R-:W-:Y:S01]  /*4290*/  VIADD R2, R0, 0x38 ;  /* 0x0000003800027836 */ /* 0x000fe20000000000 */
[----:B------:R-:W1:Y:S01]  /*42a0*/  MUFU.TANH R18, R70 ;  /* 0x0000004600127308 */ /* 0x000e620000002400 */
[----:B------:R-:W-:-:S02]  /*42b0*/  FSEL R145, R13, -INF , !P6 ;  /* 0xff8000000d917808 */ /* 0x000fc40007000000 */
[----:B------:R-:W-:Y:S02]  /*42c0*/  FSEL R141, R15, -INF , !P2 ;  /* 0xff8000000f8d7808 */ /* 0x000fe40005000000 */
[----:B------:R-:W-:Y:S02]  /*42d0*/  FSEL R153, R3, -INF , !P5 ;  /* 0xff80000003997808 */ /* 0x000fe40006800000 */
[C---:B------:R-:W-:Y:S01]  /*42e0*/  ISETP.GE.AND P2, PT, R2.reuse, R7, PT ;  /* 0x000000070200720c */ /* 0x040fe20003f46270 */
[----:B------:R-:W2:Y:S01]  /*42f0*/  MUFU.TANH R13, R77 ;  /* 0x0000004d000d7308 */ /* 0x000ea20000002400 */
[C---:B------:R-:W-:Y:S02]  /*4300*/  ISETP.GE.AND P6, PT, R2.reuse, R8, PT ;  /* 0x000000080200720c */ /* 0x040fe40003fc6270 */
[----:B------:R-:W-:Y:S02]  /*4310*/  ISETP.GE.AND P5, PT, R2, R10, PT ;  /* 0x0000000a0200720c */ /* 0x000fe40003fa6270 */
[----:B------:R-:W-:-:S02]  /*4320*/  I2FP.F32.S32 R16, R0 ;  /* 0x0000000000107245 */ /* 0x000fc40000201400 */
[----:B------:R-:W-:Y:S01]  /*4330*/  FSEL R144, R12, -INF , !P1 ;  /* 0xff8000000c907808 */ /* 0x000fe20004800000 */
[----:B------:R4:W2:Y:S01]  /*4340*/  MUFU.TANH R25, R37 ;  /* 0x0000002500197308 */ /* 0x0008a20000002400 */
[----:B------:R-:W-:Y:S02]  /*4350*/  ISETP.GE.AND P1, PT, R0, R8, PT ;  /* 0x000000080000720c */ /* 0x000fe40003f26270 */
[----:B------:R-:W-:Y:S02]  /*4360*/  FSEL R140, R14, -INF , !P0 ;  /* 0xff8000000e8c7808 */ /* 0x000fe40004000000 */
[----:B------:R-:W-:Y:S01]  /*4370*/  FSEL R152, R11, -INF , !P4 ;  /* 0xff8000000b987808 */ /* 0x000fe20006000000 */
[----:B------:R-:W-:Y:S01]  /*4380*/  FFMA.FTZ R11, R16, R68, R155 ;  /* 0x00000044100b7223 */ /* 0x000fe2000001009b */
[C---:B------:R-:W-:Y:S01]  /*4390*/  ISETP.GE.AND P0, PT, R0.reuse, R7, PT ;  /* 0x000000070000720c */ /* 0x040fe20003f06270 */
[----:B------:R-:W2:Y:S01]  /*43a0*/  MUFU.TANH R12, R71 ;  /* 0x00000047000c7308 */ /* 0x000ea20000002400 */
[----:B------:R-:W-:-:S04]  /*43b0*/  ISETP.GE.AND P4, PT, R0, R10, PT ;  /* 0x0000000a0000720c */ /* 0x000fc80003f86270 */
[----:B------:R-:W-:-:S03]  /*43c0*/  FSEL R23, R11, -INF , !P4 ;  /* 0xff8000000b177808 */ /* 0x000fc60006000000 */
[----:B------:R-:W-:Y:S01]  /*43d0*/  MUFU.TANH R15, R79 ;  /* 0x0000004f000f7308 */ /* 0x000fe20000002400 */
[----:B----4-:R-:W-:Y:S02]  /*43e0*/  FSEL R37, R6, -INF , !P3 ;  /* 0xff80000006257808 */ /* 0x010fe40005800000 */
[----:B------:R-:W-:Y:S02]  /*43f0*/  ISETP.GE.AND P3, PT, R2, R9, PT ;  /* 0x000000090200720c */ /* 0x000fe40003f66270 */
[----:B------:R-:W-:-:S05]  /*4400*/  I2FP.F32.S32 R2, R2 ;  /* 0x0000000200027245 */ /* 0x000fca0000201400 */
[CC--:B---3--:R-:W-:Y:S01]  /*4410*/  FFMA.FTZ R3, R2.reuse, R68.reuse, R20 ;  /* 0x0000004402037223 */ /* 0x0c8fe20000010014 */
[----:B-1----:R-:W-:-:S04]  /*4420*/  FFMA.FTZ R6, R2, R68, R18 ;  /* 0x0000004402067223 */ /* 0x002fc80000010012 */
[----:B------:R-:W-:Y:S01]  /*4430*/  FSEL R74, R3, -INF , !P2 ;  /* 0xff800000034a7808 */ /* 0x000fe20005000000 */
[CC--:B------:R-:W-:Y:S01]  /*4440*/  FFMA.FTZ R3, R2.reuse, R68.reuse, R17 ;  /* 0x0000004402037223 */ /* 0x0c0fe20000010011 */
[-C--:B--2---:R-:W-:Y:S01]  /*4450*/  FFMA.FTZ R2, R2, R68.reuse, R13 ;  /* 0x0000004402027223 */ /* 0x084fe2000001000d */
[----:B------:R-:W1:Y:S01]  /*4460*/  MUFU.TANH R17, R78 ;  /* 0x0000004e00117308 */ /* 0x000e620000002400 */
[-C--:B------:R-:W-:Y:S01]  /*4470*/  FFMA.FTZ R13, R16, R68.reuse, R158 ;  /* 0x00000044100d7223 */ /* 0x080fe2000001009e */
[C---:B------:R-:W-:Y:S01]  /*4480*/  ISETP.GE.AND P2, PT, R0.reuse, R9, PT ;  /* 0x000000090000720c */ /* 0x040fe20003f46270 */
[----:B------:R-:W-:Y:S01]  /*4490*/  VIADD R0, R0, 0x39 ;  /* 0x0000003900007836 */ /* 0x000fe20000000000 */
[----:B------:R-:W-:Y:S01]  /*44a0*/  FSEL R156, R3, -INF , !P6 ;  /* 0xff800000039c7808 */ /* 0x000fe20007000000 */
[----:B------:R-:W-:Y:S01]  /*44b0*/  FFMA.FTZ R3, R16, R68, R154 ;  /* 0x0000004410037223 */ /* 0x000fe2000001009a */
[----:B------:R-:W-:Y:S02]  /*44c0*/  FSEL R36, R13, -INF , !P1 ;  /* 0xff8000000d247808 */ /* 0x000fe40004800000 */
[----:B------:R-:W-:-:S02]  /*44d0*/  ISETP.GE.AND P1, PT, R226, 0x2, PT ;  /* 0x00000002e200780c */ /* 0x000fc40003f26270 */
[----:B------:R-:W-:Y:S02]  /*44e0*/  FSEL R154, R2, -INF , !P3 ;  /* 0xff800000029a7808 */ /* 0x000fe40005800000 */
[----:B------:R-:W-:Y:S02]  /*44f0*/  I2FP.F32.S32 R2, R0 ;  /* 0x0000000000027245 */ /* 0x000fe40000201400 */
[----:B------:R-:W-:Y:S02]  /*4500*/  FSEL R143, R6, -INF , !P5 ;  /* 0xff800000068f7808 */ /* 0x000fe40006800000 */
[----:B------:R-:W-:Y:S01]  /*4510*/  FSEL R22, R3, -INF , !P0 ;  /* 0xff80000003167808 */ /* 0x000fe20004000000 */
[CC--:B------:R-:W-:Y:S01]  /*4520*/  FFMA.FTZ R14, R2.reuse, R68.reuse, R25 ;  /* 0x00000044020e7223 */ /* 0x0c0fe20000010019 */
[CC--:B------:R-:W-:Y:S01]  /*4530*/  FFMA.FTZ R12, R2.reuse, R68.reuse, R12 ;  /* 0x00000044020c7223 */ /* 0x0c0fe2000001000c */
[-C--:B-1----:R-:W-:Y:S01]  /*4540*/  FFMA.FTZ R6, R2, R68.reuse, R17 ;  /* 0x0000004402067223 */ /* 0x082fe20000010011 */
[-C--:B------:R-:W-:Y:S01]  /*4550*/  FFMA.FTZ R3, R16, R68.reuse, R123 ;  /* 0x0000004410037223 */ /* 0x080fe2000001007b */
[----:B------:R-:W-:Y:S01]  /*4560*/  FFMA.FTZ R2, R2, R68, R15 ;  /* 0x0000004402027223 */ /* 0x000fe2000001000f */
[----:B------:R-:W-:-:S02]  /*4570*/  ISETP.GE.AND P6, PT, R0, R7, PT ;  /* 0x000000070000720c */ /* 0x000fc40003fc6270 */
[C---:B------:R-:W-:Y:S02]  /*4580*/  ISETP.GE.AND P5, PT, R0.reuse, R8, PT ;  /* 0x000000080000720c */ /* 0x040fe40003fa6270 */
[C---:B------:R-:W-:Y:S02]  /*4590*/  ISETP.GE.AND P3, PT, R0.reuse, R10, PT ;  /* 0x0000000a0000720c */ /* 0x040fe40003f66270 */
[----:B------:R-:W-:Y:S01]  /*45a0*/  ISETP.GE.AND P0, PT, R0, R9, PT ;  /* 0x000000090000720c */ /* 0x000fe20003f06270 */
[----:B------:R-:W-:Y:S01]  /*45b0*/  IMAD.IADD R0, R149, 0x1, R151 ;  /* 0x0000000195007824 */ /* 0x000fe200078e0297 */
[----:B------:R-:W-:Y:S01]  /*45c0*/  FSEL R24, R3, -INF , !P2 ;  /* 0xff80000003187808 */ /* 0x000fe20005000000 */
[----:B------:R-:W-:Y:S01]  /*45d0*/  IMAD.MOV.U32 R149, RZ, RZ, R100 ;  /* 0x000000ffff957224 */ /* 0x000fe200078e0064 */
[----:B------:R-:W-:Y:S02]  /*45e0*/  FSEL R69, R14, -INF , !P6 ;  /* 0xff8000000e457808 */ /* 0x000fe40007000000 */
[----:B------:R-:W-:-:S02]  /*45f0*/  FSEL R155, R12, -INF , !P5 ;  /* 0xff8000000c9b7808 */ /* 0x000fc40006800000 */
        /* <DEDUP_REMOVED lines=53> */
.L_x_1353:
[----:B------:R-:W-:Y:S05]  /*4950*/  BSYNC B0 ;  /* 0x0000000000007941 */ /* 0x000fea0003800000 */
.L_x_1352:
[----:B------:R-:W0:Y:S02]  /*4960*/  LDGDEPBAR ;  /* 0x00000000000079af */ /* 0x000e240000000000 */
.L_x_1351:
[----:B------:R-:W-:Y:S01]  /*4970*/  FMNMX.FTZ R73, R22, R41, !PT ;  /* 0x0000002916497209 */ /* 0x000fe20007810000 */
[----:B------:R-:W-:Y:S01]  /*4980*/  ULDC UR6, c[0x0][0x2ec] ;  /* 0x0000bb0000067ab9 */ /* 0x000fe20000000800 */
[----:B------:R-:W-:Y:S02]  /*4990*/  LEA R197, R0, UR4, 0x1 ;  /* 0x0000000400c57c11 */ /* 0x000fe4000f8e08ff */
[----:B------:R-:W-:Y:S02]  /*49a0*/  FMNMX.FTZ R73, R42, R73, !PT ;  /* 0x000000492a497209 */ /* 0x000fe40007810000 */
[----:B------:R-:W-:Y:S02]  /*49b0*/  LEA R198, R5, R197, 0x1 ;  /* 0x000000c505c67211 */ /* 0x000fe400078e08ff */
[----:B------:R-:W-:Y:S02]  /*49c0*/  FMNMX.FTZ R73, R39, R73, !PT ;  /* 0x0000004927497209 */ /* 0x000fe40007810000 */
[----:B------:R-:W-:-:S02]  /*49d0*/  LEA R200, R4, R197, 0x1 ;  /* 0x000000c504c87211 */ /* 0x000fc400078e08ff */
[----:B------:R-:W-:Y:S02]  /*49e0*/  FMNMX.FTZ R73, R38, R73, !PT ;  /* 0x0000004926497209 */ /* 0x000fe40007810000 */
        /* <DEDUP_REMOVED lines=12> */
[----:B-1----:R-:W1:Y:S02]  /*4ab0*/  SHFL.BFLY PT, R2, R73, 0x2, 0x1f ;  /* 0x0c401f0049027f89 */ /* 0x002e6400000e0000 */
[----:B-1----:R-:W-:Y:S02]  /*4ac0*/  FMNMX.FTZ R73, R73, R2, !PT ;  /* 0x0000000249497209 */ /* 0x002fe40007810000 */
[----:B------:R-:W-:-:S03]  /*4ad0*/  FMNMX.FTZ R2, R23, R46, !PT ;  /* 0x0000002e17027209 */ /* 0x000fc60007810000 */
[----:B------:R-:W1:Y:S01]  /*4ae0*/  SHFL.BFLY PT, R6, R73, 0x1, 0x1f ;  /* 0x0c201f0049067f89 */ /* 0x000e6200000e0000 */
        /* <DEDUP_REMOVED lines=34> */
[----:B------:R1:W2:Y:S01]  /*4d10*/  MUFU.EX2 R192, R11 ;  /* 0x0000000b00c07308 */ /* 0x0002a20000000800 */
[----:B---3--:R-:W-:-:S07]  /*4d20*/  FFMA.FTZ R2, R39, UR6, -R6 ;  /* 0x0000000627027c23 */ /* 0x008fce0008010806 */
[----:B------:R3:W5:Y:S01]  /*4d30*/  MUFU.EX2 R209, R2 ;  /* 0x0000000200d17308 */ /* 0x0007620000000800 */
[----:B-1----:R-:W-:Y:S02]  /*4d40*/  FMNMX.FTZ R11, R36, R57, !PT ;  /* 0x00000039240b7209 */ /* 0x002fe40007810000 */
[----:B----4-:R-:W-:Y:S02]  /*4d50*/  FMNMX.FTZ R71, R71, R13, !PT ;  /* 0x0000000d47477209 */ /* 0x010fe40007810000 */
[----:B------:R-:W-:Y:S02]  /*4d60*/  FMNMX.FTZ R3, R59, R11, !PT ;  /* 0x0000000b3b037209 */ /* 0x000fe40007810000 */
[----:B------:R-:W-:Y:S01]  /*4d70*/  FMNMX.FTZ R11, R138, R12, !PT ;  /* 0x0000000c8a0b7209 */ /* 0x000fe20007810000 */
[----:B------:R-:W1:Y:S01]  /*4d80*/  SHFL.BFLY PT, R13, R71, 0x1, 0x1f ;  /* 0x0c201f00470d7f89 */ /* 0x000e6200000e0000 */
[----:B------:R-:W-:Y:S02]  /*4d90*/  FMNMX.FTZ R3, R58, R3, !PT ;  /* 0x000000033a037209 */ /* 0x000fe40007810000 */
[----:B--2---:R-:W-:-:S02]  /*4da0*/  F2FP.F16.F32.PACK_AB R16, R192, R213 ;  /* 0x000000d5c010723e */ /* 0x004fc400000000ff */
        /* <DEDUP_REMOVED lines=11> */
[----:B-----5:R-:W-:Y:S01]  /*4e60*/  F2FP.F16.F32.PACK_AB R18, R209, R193 ;  /* 0x000000c1d112723e */ /* 0x020fe200000000ff */
[----:B------:R-:W3:Y:S01]  /*4e70*/  SHFL.BFLY PT, R12, R2, 0x2, 0x1f ;  /* 0x0c401f00020c7f89 */ /* 0x000ee200000e0000 */
[----:B------:R-:W-:Y:S02]  /*4e80*/  FMNMX.FTZ R3, R147, R3, !PT ;  /* 0x0000000393037209 */ /* 0x000fe40007810000 */
[----:B-1----:R-:W-:Y:S01]  /*4e90*/  FMNMX.FTZ R71, R71, R13, !PT ;  /* 0x0000000d47477209 */ /* 0x002fe20007810000 */
[----:B--2---:R-:W-:Y:S01]  /*4ea0*/  FFMA.FTZ R11, R35, UR6, -R6 ;  /* 0x00000006230b7c23 */ /* 0x004fe20008010806 */
[----:B------:R-:W-:-:S02]  /*4eb0*/  FMNMX.FTZ R3, R148, R3, !PT ;  /* 0x0000000394037209 */ /* 0x000fc40007810000 */
[----:B------:R-:W-:Y:S01]  /*4ec0*/  FSETP.NEU.FTZ.AND P0, PT, R71, -INF , PT ;  /* 0xff8000004700780b */ /* 0x000fe20003f1d000 */
[----:B------:R1:W-:Y:S01]  /*4ed0*/  MUFU.EX2 R219, R11 ;  /* 0x0000000b00db7308 */ /* 0x0003e20000000800 */
[----:B------:R-:W-:-:S04]  /*4ee0*/  FMNMX.FTZ R3, R146, R3, !PT ;  /* 0x0000000392037209 */ /* 0x000fc80007810000 */
[----:B------:R-:W-:Y:S02]  /*4ef0*/  FMNMX.FTZ R3, R141, R3, !PT ;  /* 0x000000038d037209 */ /* 0x000fe40007810000 */
[----:B---3--:R-:W-:Y:S01]  /*4f00*/  FMNMX.FTZ R2, R2, R12, !PT ;  /* 0x0000000c02027209 */ /* 0x008fe20007810000 */
[--C-:B------:R-:W-:Y:S01]  /*4f10*/  FFMA.FTZ R12, R29, UR6, -R6.reuse ;  /* 0x000000061d0c7c23 */ /* 0x100fe20008010806 */
[----:B-1----:R-:W-:-:S03]  /*4f20*/  FFMA.FTZ R11, R34, UR6, -R6 ;  /* 0x00000006220b7c23 */ /* 0x002fc60008010806 */
[----:B------:R-:W1:Y:S01]  /*4f30*/  SHFL.BFLY PT, R70, R2, 0x1, 0x1f ;  /* 0x0c201f0002467f89 */ /* 0x000e6200000e0000 */
[----:B------:R2:W-:Y:S08]  /*4f40*/  MUFU.EX2 R217, R11 ;  /* 0x0000000b00d97308 */ /* 0x0005f00000000800 */
[----:B------:R3:W-:Y:S01]  /*4f50*/  MUFU.EX2 R212, R12 ;  /* 0x0000000c00d47308 */ /* 0x0007e20000000800 */
[----:B--2---:R-:W-:-:S07]  /*4f60*/  FFMA.FTZ R11, R33, UR6, -R6 ;  /* 0x00000006210b7c23 */ /* 0x004fce0008010806 */
[----:B------:R2:W-:Y:S01]  /*4f70*/  MUFU.EX2 R216, R11 ;  /* 0x0000000b00d87308 */ /* 0x0005e20000000800 */
[----:B-1----:R-:W-:Y:S01]  /*4f80*/  FMNMX.FTZ R70, R2, R70, !PT ;  /* 0x0000004602467209 */ /* 0x002fe20007810000 */
[----:B---3--:R-:W-:-:S06]  /*4f90*/  FFMA.FTZ R12, R26, UR6, -R6 ;  /* 0x000000061a0c7c23 */ /* 0x008fcc0008010806 */
[----:B------:R-:W-:Y:S01]  /*4fa0*/  MUFU.EX2 R214, R12 ;  /* 0x0000000c00d67308 */ /* 0x000fe20000000800 */
[--C-:B--2---:R-:W-:Y:S02]  /*4fb0*/  FFMA.FTZ R11, R32, UR6, -R6.reuse ;  /* 0x00000006200b7c23 */ /* 0x104fe40008010806 */
[----:B------:R-:W-:Y:S05]  /*4fc0*/  LDSM.16.MT88.4 R32, [R197+0x6000] ;  /* 0x00600000c520783b */ /* 0x000fea0000004200 */
[----:B------:R1:W-:Y:S02]  /*4fd0*/  MUFU.EX2 R215, R11 ;  /* 0x0000000b00d77308 */ /* 0x0003e40000000800 */
[----:B-1----:R-:W-:Y:S01]  /*4fe0*/  FMNMX.FTZ R11, R140, R3, !PT ;  /* 0x000000038c0b7209 */ /* 0x002fe20007810000 */
[----:B------:R-:W-:-:S03]  /*4ff0*/  FFMA.FTZ R3, R31, UR6, -R6 ;  /* 0x000000061f037c23 */ /* 0x000fc60008010806 */
[----:B------:R-:W-:Y:S02]  /*5000*/  FMNMX.FTZ R11, R156, R11, !PT ;  /* 0x0000000b9c0b7209 */ /* 0x000fe40007810000 */
[----:B------:R1:W-:Y:S02]  /*5010*/  MUFU.EX2 R195, R3 ;  /* 0x0000000300c37308 */ /* 0x0003e40000000800 */
[----:B------:R-:W-:-:S05]  /*5020*/  FMNMX.FTZ R11, R155, R11, !PT ;  /* 0x0000000b9b0b7209 */ /* 0x000fca0007810000 */
[----:B------:R-:W2:Y:S01]  /*5030*/  SHFL.BFLY PT, R13, R11, 0x2, 0x1f ;  /* 0x0c401f000b0d7f89 */ /* 0x000ea200000e0000 */
[----:B-1----:R-:W-:-:S03]  /*5040*/  FFMA.FTZ R3, R30, UR6, -R6 ;  /* 0x000000061e037c23 */ /* 0x002fc60008010806 */
[----:B------:R-:W-:Y:S01]  /*5050*/  LDSM.16.MT88.4 R28, [R200+0x6000] ;  /* 0x00600000c81c783b */ /* 0x000fe20000004200 */
[----:B------:R1:W-:Y:S01]  /*5060*/  MUFU.EX2 R194, R3 ;  /* 0x0000000300c27308 */ /* 0x0003e20000000800 */
[----:B--2---:R-:W-:-:S05]  /*5070*/  FMNMX.FTZ R11, R11, R13, !PT ;  /* 0x0000000d0b0b7209 */ /* 0x004fca0007810000 */
[----:B------:R-:W2:Y:S01]  /*5080*/  SHFL.BFLY PT, R72, R11, 0x1, 0x1f ;  /* 0x0c201f000b487f89 */ /* 0x000ea200000e0000 */
[----:B-1----:R-:W-:-:S05]  /*5090*/  FMUL.FTZ R3, R71, UR6 ;  /* 0x0000000647037c20 */ /* 0x002fca0008410000 */
[----:B------:R-:W-:Y:S02]  /*50a0*/  FSEL R3, R3, RZ, P0 ;  /* 0x000000ff03037208 */ /* 0x000fe40000000000 */
[----:B------:R-:W-:-:S03]  /*50b0*/  FSETP.NEU.FTZ.AND P0, PT, R70, -INF , PT ;  /* 0xff8000004600780b */ /* 0x000fc60003f1d000 */
[--C-:B------:R-:W-:Y:S01]  /*50c0*/  FFMA.FTZ R2, R46, UR6, -R3.reuse ;  /* 0x000000062e027c23 */ /* 0x100fe20008010803 */
[----:B------:R-:W-:Y:S02]  /*50d0*/  FFMA.FTZ R12, R23, UR6, -R3 ;  /* 0x00000006170c7c23 */ /* 0x000fe40008010803 */
[----:B------:R-:W-:Y:S01]  /*50e0*/  LDSM.16.MT88.4 R20, [R198+0x6000] ;  /* 0x00600000c614783b */ /* 0x000fe20000004200 */
[----:B------:R1:W-:Y:S08]  /*50f0*/  MUFU.EX2 R187, R2 ;  /* 0x0000000200bb7308 */ /* 0x0003f00000000800 */
[----:B------:R3:W-:Y:S01]  /*5100*/  MUFU.EX2 R189, R12 ;  /* 0x0000000c00bd7308 */ /* 0x0007e20000000800 */
[----:B--2---:R-:W-:-:S05]  /*5110*/  FMNMX.FTZ R72, R11, R72, !PT ;  /* 0x000000480b487209 */ /* 0x004fca0007810000 */
[----:B------:R-:W-:Y:S01]  /*5120*/  FMUL.FTZ R4, R72, UR6 ;  /* 0x0000000648047c20 */ /* 0x000fe20008410000 */
[----:B-1----:R-:W-:-:S05]  /*5130*/  FMUL.FTZ R2, R70, UR6 ;  /* 0x0000000646027c20 */ /* 0x002fca0008410000 */
[----:B------:R-:W-:Y:S02]  /*5140*/  FSEL R2, R2, RZ, P0 ;  /* 0x000000ff02027208 */ /* 0x000fe40000000000 */
[----:B------:R-:W-:Y:S01]  /*5150*/  FSETP.NEU.FTZ.AND P0, PT, R72, -INF , PT ;  /* 0xff8000004800780b */ /* 0x000fe20003f1d000 */
[--C-:B---3--:R-:W-:Y:S02]  /*5160*/  FFMA.FTZ R12, R45, UR6, -R3.reuse ;  /* 0x000000062d0c7c23 */ /* 0x108fe40008010803 */
[----:B------:R-:W-:Y:S02]  /*5170*/  FFMA.FTZ R0, R48, UR6, -R2 ;  /* 0x0000000630007c23 */ /* 0x000fe40008010802 */
[----:B------:R1:W-:Y:S08]  /*5180*/  MUFU.EX2 R188, R12 ;  /* 0x0000000c00bc7308 */ /* 0x0003f00000000800 */
[----:B------:R2:W-:Y:S01]  /*5190*/  MUFU.EX2 R179, R0 ;  /* 0x0000000000b37308 */ /* 0x0005e20000000800 */
[----:B-1----:R-:W-:-:S02]  /*51a0*/  FFMA.FTZ R12, R44, UR6, -R3 ;  /* 0x000000062c0c7c23 */ /* 0x002fc40008010803 */
[----:B------:R-:W-:Y:S05]  /*51b0*/  LDSM.16.MT88.4 R44, [R197+0x6800] ;  /* 0x00680000c52c783b */ /* 0x000fea0000004200 */
[----:B------:R1:W3:Y:S01]  /*51c0*/  MUFU.EX2 R190, R12 ;  /* 0x0000000c00be7308 */ /* 0x0002e20000000800 */
[----:B--2---:R-:W-:-:S07]  /*51d0*/  FFMA.FTZ R0, R49, UR6, -R2 ;  /* 0x0000000631007c23 */ /* 0x004fce0008010802 */
[----:B------:R2:W-:Y:S01]  /*51e0*/  MUFU.EX2 R182, R0 ;  /* 0x0000000000b67308 */ /* 0x0005e20000000800 */
[--C-:B-1----:R-:W-:Y:S01]  /*51f0*/  FFMA.FTZ R12, R24, UR6, -R2.reuse ;  /* 0x00000006180c7c23 */ /* 0x102fe20008010802 */
[----:B---3--:R-:W-:Y:S01]  /*5200*/  F2FP.F16.F32.PACK_AB R14, R190, R188 ;  /* 0x000000bcbe0e723e */ /* 0x008fe200000000ff */
[----:B------:R-:W1:Y:S05]  /*5210*/  LDSM.16.MT88.4 R24, [R199+0x6000] ;  /* 0x00600000c718783b */ /* 0x000e6a0000004200 */
[----:B------:R3:W4:Y:S01]  /*5220*/  MUFU.EX2 R180, R12 ;  /* 0x0000000c00b47308 */ /* 0x0007220000000800 */
[----:B--2---:R-:W-:Y:S02]  /*5230*/  FFMA.FTZ R0, R51, UR6, -R2 ;  /* 0x0000000633007c23 */ /* 0x004fe40008010802 */
[----:B------:R-:W-:Y:S05]  /*5240*/  LDSM.16.MT88.4 R48, [R199+0x6800] ;  /* 0x00680000c730783b */ /* 0x000fea0000004200 */
[----:B------:R2:W5:Y:S01]  /*5250*/  MUFU.EX2 R184, R0 ;  /* 0x0000000000b87308 */ /* 0x0005620000000800 */
[----:B---3--:R-:W-:-:S02]  /*5260*/  F2FP.F16.F32.PACK_AB R12, R187, R189 ;  /* 0x000000bdbb0c723e */ /* 0x008fc400000000ff */
[----:B----4-:R-:W-:Y:S02]  /*5270*/  F2FP.F16.F32.PACK_AB R13, R179, R180 ;  /* 0x000000b4b30d723e */ /* 0x010fe400000000ff */
[----:B--2---:R-:W-:Y:S01]  /*5280*/  FSEL R0, R4, RZ, P0 ;  /* 0x000000ff04007208 */ /* 0x004fe20000000000 */
[----:B------:R-:W-:Y:S01]  /*5290*/  FFMA.FTZ R4, R37, UR6, -R6 ;  /* 0x0000000625047c23 */ /* 0x000fe20008010806 */
[----:B-----5:R-:W-:-:S03]  /*52a0*/  F2FP.F16.F32.PACK_AB R15, R184, R182 ;  /* 0x000000b6b80f723e */ /* 0x020fc600000000ff */
[----:B------:R2:W-:Y:S04]  /*52b0*/  MUFU.EX2 R191, R4 ;  /* 0x0000000400bf7308 */ /* 0x0005e80000000800 */
[C---:B------:R-:W-:Y:S06]  /*52c0*/  HMMA.16816.F32 R64, R12.reuse, R32, RZ ;  /* 0x000000200c40723c */ /* 0x040fec00000018ff */
[C---:B-1----:R-:W-:Y:S06]  /*52d0*/  HMMA.16816.F32 R52, R12.reuse, R24, RZ ;  /* 0x000000180c34723c */ /* 0x042fec00000018ff */
[----:B------:R-:W-:Y:S01]  /*52e0*/  HMMA.16816.F32 R92, R12, R34, RZ ;  /* 0x000000220c5c723c */ /* 0x000fe200000018ff */
[----:B--2---:R-:W-:-:S02]  /*52f0*/  FFMA.FTZ R4, R36, UR6, -R0 ;  /* 0x0000000624047c23 */ /* 0x004fc40008010800 */
[----:B------:R-:W-:Y:S02]  /*5300*/  LDSM.16.MT88.4 R36, [R198+0x6800] ;  /* 0x00680000c624783b */ /* 0x000fe40000004200 */
[----:B------:R1:W-:Y:S01]  /*5310*/  MUFU.EX2 R172, R4 ;  /* 0x0000000400ac7308 */ /* 0x0003e20000000800 */
[C---:B------:R-:W-:Y:S06]  /*5320*/  HMMA.16816.F32 R80, R12.reuse, R22, RZ ;  /* 0x000000160c50723c */ /* 0x040fec00000018ff */
[C---:B------:R-:W-:Y:S06]  /*5330*/  HMMA.16816.F32 R60, R12.reuse, R28, RZ ;  /* 0x0000001c0c3c723c */ /* 0x040fec00000018ff */
[----:B------:R-:W-:Y:S01]  /*5340*/  HMMA.16816.F32 R84, R12, R26, RZ ;  /* 0x0000001a0c54723c */ /* 0x000fe200000018ff */
[----:B-1----:R-:W-:-:S04]  /*5350*/  FFMA.FTZ R4, R57, UR6, -R0 ;  /* 0x0000000639047c23 */ /* 0x002fc80008010800 */
[----:B------:R1:W2:Y:S02]  /*5360*/  MUFU.EX2 R170, R4 ;  /* 0x0000000400aa7308 */ /* 0x0002a40000000800 */
[----:B-1----:R-:W-:Y:S01]  /*5370*/  FFMA.FTZ R4, R59, UR6, -R0 ;  /* 0x000000063b047c23 */ /* 0x002fe20008010800 */
[----:B--2---:R-:W-:-:S05]  /*5380*/  F2FP.F16.F32.PACK_AB R17, R170, R172 ;  /* 0x000000acaa11723e */ /* 0x004fca00000000ff */
[----:B------:R1:W-:Y:S02]  /*5390*/  MUFU.EX2 R171, R4 ;  /* 0x0000000400ab7308 */ /* 0x0003e40000000800 */
[----:B-1----:R-:W-:Y:S02]  /*53a0*/  FFMA.FTZ R4, R58, UR6, -R0 ;  /* 0x000000063a047c23 */ /* 0x002fe40008010800 */
[C---:B------:R-:W-:Y:S04]  /*53b0*/  HMMA.16816.F32 R56, R12.reuse, R20, RZ ;  /* 0x000000140c38723c */ /* 0x040fe800000018ff */
[----:B------:R1:W2:Y:S02]  /*53c0*/  MUFU.EX2 R177, R4 ;  /* 0x0000000400b17308 */ /* 0x0002a40000000800 */
[--C-:B-1----:R-:W-:Y:S01]  /*53d0*/  FFMA.FTZ R4, R76, UR6, -R3.reuse ;  /* 0x000000064c047c23 */ /* 0x102fe20008010803 */
[----:B--2---:R-:W-:Y:S01]  /*53e0*/  F2FP.F16.F32.PACK_AB R19, R177, R171 ;  /* 0x000000abb113723e */ /* 0x004fe200000000ff */
[----:B------:R-:W-:Y:S04]  /*53f0*/  HMMA.16816.F32 R76, R12, R30, RZ ;  /* 0x0000001e0c4c723c */ /* 0x000fe800000018ff */
[----:B------:R1:W-:Y:S02]  /*5400*/  MUFU.EX2 R178, R4 ;  /* 0x0000000400b27308 */ /* 0x0003e40000000800 */
[C---:B------:R-:W-:Y:S06]  /*5410*/  HMMA.16816.F32 R96, R16.reuse, R32, RZ ;  /* 0x000000201060723c */ /* 0x040fec00000018ff */
[C---:B------:R-:W-:Y:S06]  /*5420*/  HMMA.16816.F32 R112, R16.reuse, R34, RZ ;  /* 0x000000221070723c */ /* 0x040fec00000018ff */
[----:B------:R-:W-:Y:S01]  /*5430*/  HMMA.16816.F32 R32, R16, R20, RZ ;  /* 0x000000141020723c */ /* 0x000fe200000018ff */
[----:B-1----:R-:W-:-:S04]  /*5440*/  FFMA.FTZ R4, R75, UR6, -R3 ;  /* 0x000000064b047c23 */ /* 0x002fc80008010803 */
[----:B------:R1:W2:Y:S01]  /*5450*/  MUFU.EX2 R181, R4 ;  /* 0x0000000400b57308 */ /* 0x0002a20000000800 */
[C---:B------:R-:W-:Y:S01]  /*5460*/  HMMA.16816.F32 R124, R16.reuse, R22, RZ ;  /* 0x00000016107c723c */ /* 0x040fe200000018ff */
[----:B------:R-:W-:Y:S05]  /*5470*/  LDSM.16.MT88.4 R20, [R197+0x7000] ;  /* 0x00700000c514783b */ /* 0x000fea0000004200 */
[C---:B------:R-:W-:Y:S06]  /*5480*/  HMMA.16816.F32 R128, R16.reuse, R30, RZ ;  /* 0x0000001e1080723c */ /* 0x040fec00000018ff */
[----:B------:R-:W-:Y:S01]  /*5490*/  HMMA.16816.F32 R120, R16, R26, RZ ;  /* 0x0000001a1078723c */ /* 0x000fe200000018ff */
[----:B-1----:R-:W-:Y:S01]  /*54a0*/  FFMA.FTZ R4, R43, UR6, -R3 ;  /* 0x000000062b047c23 */ /* 0x002fe20008010803 */
[----:B--2---:R-:W-:-:S03]  /*54b0*/  F2FP.F16.F32.PACK_AB R12, R181, R178 ;  /* 0x000000b2b50c723e */ /* 0x004fc600000000ff */
[----:B------:R1:W-:Y:S02]  /*54c0*/  MUFU.EX2 R183, R4 ;  /* 0x0000000400b77308 */ /* 0x0003e40000000800 */
[----:B-1----:R-:W-:Y:S02]  /*54d0*/  FFMA.FTZ R4, R40, UR6, -R3 ;  /* 0x0000000628047c23 */ /* 0x002fe40008010803 */
[----:B------:R-:W1:Y:S04]  /*54e0*/  LDSM.16.MT88.4 R40, [R200+0x6800] ;  /* 0x00680000c828783b */ /* 0x000e680000004200 */
[----:B------:R2:W3:Y:S02]  /*54f0*/  MUFU.EX2 R185, R4 ;  /* 0x0000000400b97308 */ /* 0x0004e40000000800 */
[----:B--2---:R-:W-:Y:S01]  /*5500*/  FFMA.FTZ R4, R90, UR6, -R2 ;  /* 0x000000065a047c23 */ /* 0x004fe20008010802 */
[----:B---3--:R-:W-:-:S05]  /*5510*/  F2FP.F16.F32.PACK_AB R14, R185, R183 ;  /* 0x000000b7b90e723e */ /* 0x008fca00000000ff */
[----:B------:R2:W-:Y:S02]  /*5520*/  MUFU.EX2 R173, R4 ;  /* 0x0000000400ad7308 */ /* 0x0005e40000000800 */
[----:B--2---:R-:W-:-:S06]  /*5530*/  FFMA.FTZ R4, R89, UR6, -R2 ;  /* 0x0000000659047c23 */ /* 0x004fcc0008010802 */
[----:B------:R2:W3:Y:S02]  /*5540*/  MUFU.EX2 R176, R4 ;  /* 0x0000000400b07308 */ /* 0x0004e40000000800 */
[----:B--2---:R-:W-:Y:S01]  /*5550*/  FFMA.FTZ R4, R88, UR6, -R2 ;  /* 0x0000000658047c23 */ /* 0x004fe20008010802 */
[----:B---3--:R-:W-:Y:S01]  /*5560*/  F2FP.F16.F32.PACK_AB R13, R176, R173 ;  /* 0x000000adb00d723e */ /* 0x008fe200000000ff */
[C---:B------:R-:W-:Y:S04]  /*5570*/  HMMA.16816.F32 R88, R16.reuse, R28, RZ ;  /* 0x0000001c1058723c */ /* 0x040fe800000018ff */
[----:B------:R2:W-:Y:S02]  /*5580*/  MUFU.EX2 R175, R4 ;  /* 0x0000000400af7308 */ /* 0x0005e40000000800 */
[----:B------:R-:W-:Y:S01]  /*5590*/  HMMA.16816.F32 R28, R16, R24, RZ ;  /* 0x00000018101c723c */ /* 0x000fe200000018ff */
[----:B------:R-:W-:Y:S06]  /*55a0*/  LDSM.16.MT88.4 R24, [R200+0x7000] ;  /* 0x00700000c818783b */ /* 0x000fec0000004200 */
[----:B------:R-:W-:-:S02]  /*55b0*/  F2FP.F16.F32.PACK_AB R16, R219, R218 ;  /* 0x000000dadb10723e */ /* 0x000fc400000000ff */
[----:B------:R-:W-:Y:S01]  /*55c0*/  F2FP.F16.F32.PACK_AB R18, R216, R217 ;  /* 0x000000d9d812723e */ /* 0x000fe200000000ff */
[----:B--2---:R-:W-:-:S04]  /*55d0*/  FFMA.FTZ R4, R101, UR6, -R2 ;  /* 0x0000000665047c23 */ /* 0x004fc80008010802 */
[----:B------:R2:W3:Y:S02]  /*55e0*/  MUFU.EX2 R174, R4 ;  /* 0x0000000400ae7308 */ /* 0x0004e40000000800 */
[--C-:B--2---:R-:W-:Y:S01]  /*55f0*/  FFMA.FTZ R4, R74, UR6, -R6.reuse ;  /* 0x000000064a047c23 */ /* 0x104fe20008010806 */
[----:B---3--:R-:W-:Y:S01]  /*5600*/  F2FP.F16.F32.PACK_AB R15, R174, R175 ;  /* 0x000000afae0f723e */ /* 0x008fe200000000ff */
[----:B------:R-:W-:-:S04]  /*5610*/  FFMA.FTZ R6, R69, UR6, -R6 ;  /* 0x0000000645067c23 */ /* 0x000fc80008010806 */
[----:B------:R2:W-:Y:S02]  /*5620*/  MUFU.EX2 R186, R4 ;  /* 0x0000000400ba7308 */ /* 0x0005e40000000800 */
[C---:B------:R-:W-:Y:S06]  /*5630*/  HMMA.16816.F32 R116, R12.reuse, R44, R64 ;  /* 0x0000002c0c74723c */ /* 0x040fec0000001840 */
[----:B------:R-:W-:Y:S01]  /*5640*/  MUFU.EX2 R227, R6 ;  /* 0x0000000600e37308 */ /* 0x000fe20000000800 */
[C---:B-1----:R-:W-:Y:S06]  /*5650*/  HMMA.16816.F32 R108, R12.reuse, R40, R60 ;  /* 0x000000280c6c723c */ /* 0x042fec000000183c */
[----:B------:R-:W-:Y:S01]  /*5660*/  HMMA.16816.F32 R60, R12, R42, R76 ;  /* 0x0000002a0c3c723c */ /* 0x000fe2000000184c */
[----:B--2---:R-:W-:-:S04]  /*5670*/  FFMA.FTZ R4, R106, UR6, -R0 ;  /* 0x000000066a047c23 */ /* 0x004fc80008010800 */
[----:B------:R1:W-:Y:S01]  /*5680*/  MUFU.EX2 R5, R4 ;  /* 0x0000000400057308 */ /* 0x0003e20000000800 */
[C---:B------:R-:W-:Y:S06]  /*5690*/  HMMA.16816.F32 R92, R12.reuse, R46, R92 ;  /* 0x0000002e0c5c723c */ /* 0x040fec000000185c */
[----:B------:R-:W-:Y:S01]  /*56a0*/  HMMA.16816.F32 R64, R12, R38, R80 ;  /* 0x000000260c40723c */ /* 0x000fe20000001850 */
[----:B-1----:R-:W-:-:S04]  /*56b0*/  FFMA.FTZ R4, R105, UR6, -R0 ;  /* 0x0000000669047c23 */ /* 0x002fc80008010800 */
[----:B------:R1:W2:Y:S02]  /*56c0*/  MUFU.EX2 R169, R4 ;  /* 0x0000000400a97308 */ /* 0x0002a40000000800 */
[--C-:B-1----:R-:W-:Y:S01]  /*56d0*/  FFMA.FTZ R4, R104, UR6, -R0.reuse ;  /* 0x0000000668047c23 */ /* 0x102fe20008010800 */
[----:B--2---:R-:W-:Y:S01]  /*56e0*/  F2FP.F16.F32.PACK_AB R17, R169, R5 ;  /* 0x00000005a911723e */ /* 0x004fe200000000ff */
[C---:B------:R-:W-:Y:S04]  /*56f0*/  HMMA.16816.F32 R104, R12.reuse, R36, R56 ;  /* 0x000000240c68723c */ /* 0x040fe80000001838 */
[----:B------:R1:W-:Y:S02]  /*5700*/  MUFU.EX2 R168, R4 ;  /* 0x0000000400a87308 */ /* 0x0003e40000000800 */
[----:B------:R-:W-:Y:S01]  /*5710*/  HMMA.16816.F32 R56, R12, R50, R84 ;  /* 0x000000320c38723c */ /* 0x000fe20000001854 */
[----:B-1----:R-:W-:-:S05]  /*5720*/  FFMA.FTZ R4, R102, UR6, -R0 ;  /* 0x0000000666047c23 */ /* 0x002fca0008010800 */
[----:B------:R-:W-:Y:S01]  /*5730*/  HMMA.16816.F32 R100, R12, R48, R52 ;  /* 0x000000300c64723c */ /* 0x000fe20000001834 */
[----:B------:R1:W2:Y:S02]  /*5740*/  MUFU.EX2 R167, R4 ;  /* 0x0000000400a77308 */ /* 0x0002a40000000800 */
[----:B-1----:R-:W-:Y:S01]  /*5750*/  FFMA.FTZ R4, R135, UR6, -R3 ;  /* 0x0000000687047c23 */ /* 0x002fe20008010803 */
[----:B--2---:R-:W-:-:S05]  /*5760*/  F2FP.F16.F32.PACK_AB R19, R167, R168 ;  /* 0x000000a8a713723e */ /* 0x004fca00000000ff */
[----:B------:R1:W-:Y:S02]  /*5770*/  MUFU.EX2 R166, R4 ;  /* 0x0000000400a67308 */ /* 0x0003e40000000800 */
[C---:B------:R-:W-:Y:S06]  /*5780*/  HMMA.16816.F32 R52, R16.reuse, R44, R96 ;  /* 0x0000002c1034723c */ /* 0x040fec0000001860 */
[C---:B------:R-:W-:Y:S01]  /*5790*/  HMMA.16816.F32 R84, R16.reuse, R48, R28 ;  /* 0x000000301054723c */ /* 0x040fe2000000181c */
[----:B------:R-:W2:Y:S05]  /*57a0*/  LDSM.16.MT88.4 R28, [R198+0x7000] ;  /* 0x00700000c61c783b */ /* 0x000eaa0000004200 */
[C---:B------:R-:W-:Y:S01]  /*57b0*/  HMMA.16816.F32 R76, R16.reuse, R36, R32 ;  /* 0x00000024104c723c */ /* 0x040fe20000001820 */
[--C-:B-1----:R-:W-:Y:S01]  /*57c0*/  FFMA.FTZ R4, R133, UR6, -R3.reuse ;  /* 0x0000000685047c23 */ /* 0x102fe20008010803 */
[----:B------:R-:W1:Y:S03]  /*57d0*/  LDSM.16.MT88.4 R32, [R199+0x7000] ;  /* 0x00700000c720783b */ /* 0x000e660000004200 */
[----:B------:R3:W4:Y:S01]  /*57e0*/  MUFU.EX2 R165, R4 ;  /* 0x0000000400a57308 */ /* 0x0007220000000800 */
[C---:B------:R-:W-:Y:S01]  /*57f0*/  HMMA.16816.F32 R96, R16.reuse, R40, R88 ;  /* 0x000000281060723c */ /* 0x040fe20000001858 */
[----:B------:R-:W-:Y:S05]  /*5800*/  LDSM.16.MT88.4 R88, [R197+0x7800] ;  /* 0x00780000c558783b */ /* 0x000fea0000004200 */
[C---:B------:R-:W-:Y:S06]  /*5810*/  HMMA.16816.F32 R44, R16.reuse, R46, R112 ;  /* 0x0000002e102c723c */ /* 0x040fec0000001870 */
[----:B------:R-:W-:Y:S01]  /*5820*/  HMMA.16816.F32 R40, R16, R42, R128 ;  /* 0x0000002a1028723c */ /* 0x000fe20000001880 */
[----:B---3--:R-:W-:Y:S01]  /*5830*/  FFMA.FTZ R4, R132, UR6, -R3 ;  /* 0x0000000684047c23 */ /* 0x008fe20008010803 */
[----:B----4-:R-:W-:-:S04]  /*5840*/  F2FP.F16.F32.PACK_AB R12, R165, R166 ;  /* 0x000000a6a50c723e */ /* 0x010fc800000000ff */
[C---:B------:R-:W-:Y:S01]  /*5850*/  HMMA.16816.F32 R36, R16.reuse, R38, R124 ;  /* 0x000000261024723c */ /* 0x040fe2000000187c */
[----:B------:R3:W-:Y:S05]  /*5860*/  MUFU.EX2 R164, R4 ;  /* 0x0000000400a47308 */ /* 0x0007ea0000000800 */
[----:B------:R-:W-:Y:S01]  /*5870*/  HMMA.16816.F32 R48, R16, R50, R120 ;  /* 0x000000321030723c */ /* 0x000fe20000001878 */
[----:B------:R-:W-:Y:S06]  /*5880*/  LDSM.16.MT88.4 R120, [R198+0x7800] ;  /* 0x00780000c678783b */ /* 0x000fec0000004200 */
[----:B------:R-:W-:-:S02]  /*5890*/  F2FP.F16.F32.PACK_AB R16, R195, R215 ;  /* 0x000000d7c310723e */ /* 0x000fc400000000ff */
[----:B------:R-:W-:Y:S01]  /*58a0*/  F2FP.F16.F32.PACK_AB R18, R212, R194 ;  /* 0x000000c2d412723e */ /* 0x000fe200000000ff */
[----:B---3--:R-:W-:-:S04]  /*58b0*/  FFMA.FTZ R4, R134, UR6, -R3 ;  /* 0x0000000686047c23 */ /* 0x008fc80008010803 */
[----:B------:R3:W4:Y:S02]  /*58c0*/  MUFU.EX2 R163, R4 ;  /* 0x0000000400a37308 */ /* 0x0007240000000800 */
[----:B---3--:R-:W-:Y:S01]  /*58d0*/  FFMA.FTZ R4, R139, UR6, -R2 ;  /* 0x000000068b047c23 */ /* 0x008fe20008010802 */
[----:B----4-:R-:W-:-:S05]  /*58e0*/  F2FP.F16.F32.PACK_AB R14, R163, R164 ;  /* 0x000000a4a30e723e */ /* 0x010fca00000000ff */
[----:B------:R3:W-:Y:S02]  /*58f0*/  MUFU.EX2 R162, R4 ;  /* 0x0000000400a27308 */ /* 0x0007e40000000800 */
[----:B---3--:R-:W-:Y:S01]  /*5900*/  FFMA.FTZ R4, R136, UR6, -R2 ;  /* 0x0000000688047c23 */ /* 0x008fe20008010802 */
[----:B------:R-:W-:-:S05]  /*5910*/  F2FP.F16.F32.PACK_AB R136, R191, R214 ;  /* 0x000000d6bf88723e */ /* 0x000fca00000000ff */
        /* <DEDUP_REMOVED lines=10> */
[C---:B------:R-:W-:Y:S06]  /*59c0*/  HMMA.16816.F32 R80, R12.reuse, R20, R116 ;  /* 0x000000140c50723c */ /* 0x040fec0000001874 */
[C---:B--2---:R-:W-:Y:S01]  /*59d0*/  HMMA.16816.F32 R116, R12.reuse, R28, R104 ;  /* 0x0000001c0c74723c */ /* 0x044fe20000001868 */
[----:B------:R-:W2:Y:S05]  /*59e0*/  LDSM.16.MT88.4 R104, [R200+0x7800] ;  /* 0x00780000c868783b */ /* 0x000eaa0000004200 */
[----:B------:R-:W-:Y:S01]  /*59f0*/  HMMA.16816.F32 R108, R12, R24, R108 ;  /* 0x000000180c6c723c */ /* 0x000fe2000000186c */
[----:B---3--:R-:W-:-:S04]  /*5a00*/  FFMA.FTZ R4, R147, UR6, -R0 ;  /* 0x0000000693047c23 */ /* 0x008fc80008010800 */
[----:B------:R3:W4:Y:S01]  /*5a10*/  MUFU.EX2 R157, R4 ;  /* 0x00000004009d7308 */ /* 0x0007220000000800 */
[C---:B-1----:R-:W-:Y:S06]  /*5a20*/  HMMA.16816.F32 R132, R12.reuse, R32, R100 ;  /* 0x000000200c84723c */ /* 0x042fec0000001864 */
[C---:B------:R-:W-:Y:S06]  /*5a30*/  HMMA.16816.F32 R92, R12.reuse, R22, R92 ;  /* 0x000000160c5c723c */ /* 0x040fec000000185c */
[----:B------:R-:W-:Y:S01]  /*5a40*/  HMMA.16816.F32 R60, R12, R26, R60 ;  /* 0x0000001a0c3c723c */ /* 0x000fe2000000183c */
[----:B---3--:R-:W-:Y:S01]  /*5a50*/  FFMA.FTZ R4, R148, UR6, -R0 ;  /* 0x0000000694047c23 */ /* 0x008fe20008010800 */
[----:B----4-:R-:W-:-:S04]  /*5a60*/  F2FP.F16.F32.PACK_AB R17, R157, R158 ;  /* 0x0000009e9d11723e */ /* 0x010fc800000000ff */
[C---:B------:R-:W-:Y:S01]  /*5a70*/  HMMA.16816.F32 R64, R12.reuse, R30, R64 ;  /* 0x0000001e0c40723c */ /* 0x040fe20000001840 */
[----:B------:R1:W-:Y:S05]  /*5a80*/  MUFU.EX2 R150, R4 ;  /* 0x0000000400967308 */ /* 0x0003ea0000000800 */
[----:B------:R-:W-:Y:S01]  /*5a90*/  HMMA.16816.F32 R56, R12, R34, R56 ;  /* 0x000000220c38723c */ /* 0x000fe20000001838 */
[----:B------:R-:W3:Y:S01]  /*5aa0*/  LDSM.16.MT88.4 R12, [R199+0x7800] ;  /* 0x00780000c70c783b */ /* 0x000ee20000004200 */
[----:B-1----:R-:W-:-:S04]  /*5ab0*/  FFMA.FTZ R4, R146, UR6, -R0 ;  /* 0x0000000692047c23 */ /* 0x002fc80008010800 */
[----:B------:R1:W4:Y:S02]  /*5ac0*/  MUFU.EX2 R148, R4 ;  /* 0x0000000400947308 */ /* 0x0003240000000800 */
[----:B-1----:R-:W-:Y:S01]  /*5ad0*/  FFMA.FTZ R4, R141, UR6, -R0 ;  /* 0x000000068d047c23 */ /* 0x002fe20008010800 */
[----:B----4-:R-:W-:-:S05]  /*5ae0*/  F2FP.F16.F32.PACK_AB R19, R148, R150 ;  /* 0x000000969413723e */ /* 0x010fca00000000ff */
[----:B------:R1:W-:Y:S02]  /*5af0*/  MUFU.EX2 R147, R4 ;  /* 0x0000000400937308 */ /* 0x0003e40000000800 */
[C---:B------:R-:W-:Y:S06]  /*5b00*/  HMMA.16816.F32 R52, R16.reuse, R20, R52 ;  /* 0x000000141034723c */ /* 0x040fec0000001834 */
[C---:B------:R-:W-:Y:S06]  /*5b10*/  HMMA.16816.F32 R96, R16.reuse, R24, R96 ;  /* 0x000000181060723c */ /* 0x040fec0000001860 */
[----:B------:R-:W-:Y:S01]  /*5b20*/  HMMA.16816.F32 R112, R16, R28, R76 ;  /* 0x0000001c1070723c */ /* 0x000fe2000000184c */
[----:B-1----:R-:W-:-:S04]  /*5b30*/  FFMA.FTZ R4, R140, UR6, -R0 ;  /* 0x000000068c047c23 */ /* 0x002fc80008010800 */
[----:B------:R1:W4:Y:S01]  /*5b40*/  MUFU.EX2 R146, R4 ;  /* 0x0000000400927308 */ /* 0x0003220000000800 */
[C---:B------:R-:W-:Y:S06]  /*5b50*/  HMMA.16816.F32 R44, R16.reuse, R22, R44 ;  /* 0x00000016102c723c */ /* 0x040fec000000182c */
[C---:B------:R-:W-:Y:S06]  /*5b60*/  HMMA.16816.F32 R40, R16.reuse, R26, R40 ;  /* 0x0000001a1028723c */ /* 0x040fec0000001828 */
[----:B------:R-:W-:Y:S01]  /*5b70*/  HMMA.16816.F32 R28, R16, R30, R36 ;  /* 0x0000001e101c723c */ /* 0x000fe20000001824 */
[----:B-1----:R-:W-:Y:S01]  /*5b80*/  FFMA.FTZ R4, R145, UR6, -R3 ;  /* 0x0000000691047c23 */ /* 0x002fe20008010803 */
[----:B----4-:R-:W-:-:S04]  /*5b90*/  F2FP.F16.F32.PACK_AB R137, R146, R147 ;  /* 0x000000939289723e */ /* 0x010fc800000000ff */
[C---:B------:R-:W-:Y:S01]  /*5ba0*/  HMMA.16816.F32 R128, R16.reuse, R32, R84 ;  /* 0x000000201080723c */ /* 0x040fe20000001854 */
[----:B------:R1:W-:Y:S05]  /*5bb0*/  MUFU.EX2 R75, R4 ;  /* 0x00000004004b7308 */ /* 0x0003ea0000000800 */
[----:B------:R-:W-:Y:S01]  /*5bc0*/  HMMA.16816.F32 R16, R16, R34, R48 ;  /* 0x000000221010723c */ /* 0x000fe20000001830 */
[----:B-1----:R-:W-:-:S04]  /*5bd0*/  FFMA.FTZ R4, R144, UR6, -R3 ;  /* 0x0000000690047c23 */ /* 0x002fc80008010803 */
[----:B------:R1:W4:Y:S02]  /*5be0*/  MUFU.EX2 R74, R4 ;  /* 0x00000004004a7308 */ /* 0x0003240000000800 */
[--C-:B-1----:R-:W-:Y:S01]  /*5bf0*/  FFMA.FTZ R4, R143, UR6, -R3.reuse ;  /* 0x000000068f047c23 */ /* 0x102fe20008010803 */
[----:B------:R-:W-:Y:S01]  /*5c00*/  FFMA.FTZ R3, R142, UR6, -R3 ;  /* 0x000000068e037c23 */ /* 0x000fe20008010803 */
[----:B----4-:R-:W-:-:S04]  /*5c10*/  F2FP.F16.F32.PACK_AB R140, R74, R75 ;  /* 0x0000004b4a8c723e */ /* 0x010fc800000000ff */
[----:B------:R1:W-:Y:S08]  /*5c20*/  MUFU.EX2 R69, R4 ;  /* 0x0000000400457308 */ /* 0x0003f00000000800 */
[----:B------:R4:W5:Y:S01]  /*5c30*/  MUFU.EX2 R229, R3 ;  /* 0x0000000300e57308 */ /* 0x0009620000000800 */
[----:B-1----:R-:W-:-:S04]  /*5c40*/  FADD.FTZ R4, R180, R179 ;  /* 0x000000b3b4047221 */ /* 0x002fc80000010000 */
[----:B------:R-:W-:Y:S01]  /*5c50*/  FADD.FTZ R4, R182, R4 ;  /* 0x00000004b6047221 */ /* 0x000fe20000010000 */
[----:B----4-:R-:W-:-:S03]  /*5c60*/  FFMA.FTZ R3, R153, UR6, -R2 ;  /* 0x0000000699037c23 */ /* 0x010fc60008010802 */
[----:B------:R-:W-:Y:S01]  /*5c70*/  FADD.FTZ R4, R184, R4 ;  /* 0x00000004b8047221 */ /* 0x000fe20000010000 */
[----:B-----5:R-:W-:Y:S01]  /*5c80*/  F2FP.F16.F32.PACK_AB R142, R229, R69 ;  /* 0x00000045e58e723e */ /* 0x020fe200000000ff */
[----:B------:R1:W-:Y:S02]  /*5c90*/  MUFU.EX2 R21, R3 ;  /* 0x0000000300157308 */ /* 0x0003e40000000800 */
[----:B------:R-:W-:-:S04]  /*5ca0*/  FADD.FTZ R4, R173, R4 ;  /* 0x00000004ad047221 */ /* 0x000fc80000010000 */
[----:B------:R-:W-:Y:S01]  /*5cb0*/  FADD.FTZ R4, R176, R4 ;  /* 0x00000004b0047221 */ /* 0x000fe20000010000 */
        /* <DEDUP_REMOVED lines=9> */
[--C-:B----4-:R-:W-:Y:S01]  /*5d50*/  FFMA.FTZ R2, R156, UR6, -R0.reuse ;  /* 0x000000069c027c23 */ /* 0x110fe20008010800 */
[----:B------:R-:W-:Y:S02]  /*5d60*/  FFMA.FTZ R0, R155, UR6, -R0 ;  /* 0x000000069b007c23 */ /* 0x000fe40008010800 */
[----:B------:R-:W-:Y:S01]  /*5d70*/  FADD.FTZ R3, R209, R3 ;  /* 0x00000003d1037221 */ /* 0x000fe20000010000 */
[----:B-----5:R-:W-:Y:S01]  /*5d80*/  F2FP.F16.F32.PACK_AB R143, R230, R11 ;  /* 0x0000000be68f723e */ /* 0x020fe200000000ff */
[----:B------:R1:W-:Y:S02]  /*5d90*/  MUFU.EX2 R6, R2 ;  /* 0x0000000200067308 */ /* 0x0003e40000000800 */
[----:B------:R-:W-:-:S04]  /*5da0*/  FADD.FTZ R3, R218, R3 ;  /* 0x00000003da037221 */ /* 0x000fc80000010000 */
[----:B------:R-:W-:Y:S01]  /*5db0*/  FADD.FTZ R3, R219, R3 ;  /* 0x00000003db037221 */ /* 0x000fe20000010000 */
[C---:B--2---:R-:W-:Y:S01]  /*5dc0*/  HMMA.16816.F32 R100, R140.reuse, R104, R108 ;  /* 0x000000688c64723c */ /* 0x044fe2000000186c */
[----:B------:R2:W4:Y:S05]  /*5dd0*/  MUFU.EX2 R228, R0 ;  /* 0x0000000000e47308 */ /* 0x00052a0000000800 */
[----:B------:R-:W-:Y:S01]  /*5de0*/  HMMA.16816.F32 R80, R140, R88, R80 ;  /* 0x000000588c50723c */ /* 0x000fe20000001850 */
[----:B-1----:R-:W-:-:S05]  /*5df0*/  FADD.FTZ R2, R172, R170 ;  /* 0x000000aaac027221 */ /* 0x002fca0000010000 */
[----:B------:R-:W-:Y:S01]  /*5e00*/  HMMA.16816.F32 R92, R140, R90, R92 ;  /* 0x0000005a8c5c723c */ /* 0x000fe2000000185c */
[----:B------:R-:W-:Y:S01]  /*5e10*/  FADD.FTZ R2, R171, R2 ;  /* 0x00000002ab027221 */ /* 0x000fe20000010000 */
[----:B--2---:R-:W-:-:S03]  /*5e20*/  FADD.FTZ R0, R189, R187 ;  /* 0x000000bbbd007221 */ /* 0x004fc60000010000 */
[----:B------:R-:W-:Y:S01]  /*5e30*/  FADD.FTZ R2, R177, R2 ;  /* 0x00000002b1027221 */ /* 0x000fe20000010000 */
[----:B----4-:R-:W-:Y:S01]  /*5e40*/  F2FP.F16.F32.PACK_AB R139, R228, R6 ;  /* 0x00000006e48b723e */ /* 0x010fe200000000ff */
[C---:B------:R-:W-:Y:S01]  /*5e50*/  HMMA.16816.F32 R108, R140.reuse, R106, R60 ;  /* 0x0000006a8c6c723c */ /* 0x040fe2000000183c */
[----:B------:R-:W-:Y:S01]  /*5e60*/  FADD.FTZ R0, R188, R0 ;  /* 0x00000000bc007221 */ /* 0x000fe20000010000 */
[----:B------:R-:W-:Y:S01]  /*5e70*/  FADD.FTZ R2, R5, R2 ;  /* 0x0000000205027221 */ /* 0x000fe20000010000 */
[----:B------:R-:W-:Y:S02]  /*5e80*/  FADD.FTZ R5, R217, R3 ;  /* 0x00000003d9057221 */ /* 0x000fe40000010000 */
[----:B------:R-:W-:Y:S01]  /*5e90*/  FADD.FTZ R0, R190, R0 ;  /* 0x00000000be007221 */ /* 0x000fe20000010000 */
[----:B------:R-:W-:Y:S01]  /*5ea0*/  FADD.FTZ R2, R169, R2 ;  /* 0x00000002a9027221 */ /* 0x000fe20000010000 */
[----:B------:R-:W-:Y:S02]  /*5eb0*/  HMMA.16816.F32 R116, R140, R120, R116 ;  /* 0x000000788c74723c */ /* 0x000fe40000001874 */
[----:B------:R-:W-:Y:S01]  /*5ec0*/  FADD.FTZ R0, R178, R0 ;  /* 0x00000000b2007221 */ /* 0x000fe20000010000 */
[----:B------:R-:W-:-:S03]  /*5ed0*/  FADD.FTZ R3, R168, R2 ;  /* 0x00000002a8037221 */ /* 0x000fc60000010000 */
[----:B------:R-:W-:Y:S01]  /*5ee0*/  FADD.FTZ R0, R181, R0 ;  /* 0x00000000b5007221 */ /* 0x000fe20000010000 */
[----:B------:R-:W-:Y:S01]  /*5ef0*/  FADD.FTZ R3, R167, R3 ;  /* 0x00000003a7037221 */ /* 0x000fe20000010000 */
[----:B------:R-:W-:Y:S02]  /*5f00*/  HMMA.16816.F32 R124, R140, R122, R64 ;  /* 0x0000007a8c7c723c */ /* 0x000fe40000001840 */
        /* <DEDUP_REMOVED lines=39> */
[----:B------:R-:W-:Y:S06]  /*6180*/  HMMA.16816.F32 R112, R136, R120, R112 ;  /* 0x000000788870723c */ /* 0x000fec0000001870 */
[----:B---3--:R-:W-:Y:S06]  /*6190*/  HMMA.16816.F32 R132, R140, R12, R132 ;  /* 0x0000000c8c84723c */ /* 0x008fec0000001884 */
        /* <DEDUP_REMOVED lines=8> */
[----:B------:R-:W-:Y:S01]  /*6220*/  ULDC UR4, c[0x0][0x2d0] ;  /* 0x0000b40000047ab9 */ /* 0x000fe20000000800 */
[----:B------:R-:W-:Y:S01]  /*6230*/  VIADD R209, R226, 0xfffffffe ;  /* 0xfffffffee2d17836 */ /* 0x000fe20000000000 */
[----:B------:R-:W-:Y:S01]  /*6240*/  ISETP.GE.AND P0, PT, R244, UR4, PT ;  /* 0x00000004f4007c0c */ /* 0x000fe2000bf06270 */
[----:B------:R-:W-:-:S04]  /*6250*/  DEPBAR.LE SB0, 0x0 ;  /* 0x000080000000791a */ /* 0x000fc80000000000 */
[----:B------:R-:W-:Y:S01]  /*6260*/  SHF.R.S32.HI R6, RZ, 0x1f, R209 ;  /* 0x0000001fff067819 */ /* 0x000fe200000114d1 */
[----:B------:R-:W-:Y:S01]  /*6270*/  IMAD R0, R221, R209, RZ ;  /* 0x000000d1dd007224 */ /* 0x000fe200078e02ff */
[----:B------:R-:W-:Y:S01]  /*6280*/  BAR.SYNC.DEFER_BLOCKING 0x0 ;  /* 0x0000000000007b1d */ /* 0x000fe20000010000 */
[----:B------:R-:W-:-:S04]  /*6290*/  IMAD.WIDE.U32 R4, R224, 0x20, RZ ;  /* 0x00000020e0047825 */ /* 0x000fc800078e00ff */
[----:B------:R-:W-:-:S03]  /*62a0*/  IMAD.WIDE.U32 R2, R209, R251, R222 ;  /* 0x000000fbd1027225 */ /* 0x000fc600078e00de */
[----:B------:R-:W1:Y:S01]  /*62b0*/  @!P0 LDC.64 R16, c[0x0][0x220] ;  /* 0x00008800ff108b82 */ /* 0x000e620000000a00 */
[----:B------:R-:W-:Y:S01]  /*62c0*/  IMAD R0, R6, R251, R0 ;  /* 0x000000fb06007224 */ /* 0x000fe200078e0200 */
[----:B------:R-:W-:Y:S01]  /*62d0*/  @!P0 IADD3 R4, P2, R2, R4, RZ ;  /* 0x0000000402048210 */ /* 0x000fe20007f5e0ff */
[----:B------:R-:W-:Y:S02]  /*62e0*/  IMAD.SHL.U32 R6, R225, 0x20, RZ ;  /* 0x00000020e1067824 */ /* 0x000fe400078e00ff */
[----:B------:R-:W-:-:S03]  /*62f0*/  IMAD.IADD R3, R3, 0x1, R0 ;  /* 0x0000000103037824 */ /* 0x000fc600078e0200 */
[----:B------:R-:W2:Y:S01]  /*6300*/  @!P0 LDC.64 R14, c[0x0][0x220] ;  /* 0x00008800ff0e8b82 */ /* 0x000ea20000000a00 */
[----:B------:R-:W-:Y:S02]  /*6310*/  @!P0 IADD3 R0, P1, R220, R2, RZ ;  /* 0x00000002dc008210 */ /* 0x000fe40007f3e0ff */
[----:B------:R-:W-:-:S03]  /*6320*/  @!P0 IADD3.X R6, R3, R5, R6, P2, !PT ;  /* 0x0000000503068210 */ /* 0x000fc600017fe406 */
[----:B------:R-:W-:Y:S02]  /*6330*/  @!P0 IMAD.X R5, R250, 0x1, R3, P1 ;  /* 0x00000001fa058824 */ /* 0x000fe400008e0603 */
        /* <DEDUP_REMOVED lines=27> */
[----:B------:R-:W-:-:S03]  /*64f0*/  @!P0 LEA.HI.X R5, R2, R19, R0, 0x1, P1 ;  /* 0x0000001302058211 */ /* 0x000fc600008f0c00 */
[----:B------:R-:W-:Y:S04]  /*6500*/  @P0 STS.128 [R208+0x7800], RZ ;  /* 0x007800ffd0000388 */ /* 0x000fe80000000c00 */
[----:B------:R-:W-:Y:S01]  /*6510*/  @!PT LDS RZ, [RZ] ;  /* 0x00000000fffff984 */ /* 0x000fe20000000800 */
[----:B------:R-:W-:Y:S01]  /*6520*/  @!PT LDS RZ, [RZ] ;  /* 0x00000000fffff984 */ /* 0x000fe20000000800 */
[----:B------:R-:W-:Y:S01]  /*6530*/  @!PT LDS RZ, [RZ] ;  /* 0x00000000fffff984 */ /* 0x000fe20000000800 */
[----:B------:R3:W-:Y:S04]  /*6540*/  @!P0 LDGSTS.E.BYPASS.LTC128B.128 [R208+0x7800], desc[UR8][R4.64] ;  /* 0x0780000004d08fae */ /* 0x0007e8000b901d48 */
[----:B-1----:R-:W-:Y:S04]  /*6550*/  LDSM.16.M88.4 R16, [R196+0x4000] ;  /* 0x00400000c410783b */ /* 0x002fe80000000200 */
[----:B------:R-:W1:Y:S04]  /*6560*/  LDSM.16.M88.4 R20, [R204] ;  /* 0x00000000cc14783b */ /* 0x000e680000000200 */
[----:B------:R-:W-:Y:S04]  /*6570*/  LDSM.16.M88.4 R48, [R202+0x4000] ;  /* 0x00400000ca30783b */ /* 0x000fe80000000200 */
[----:B------:R-:W-:Y:S04]  /*6580*/  LDSM.16.M88.4 R32, [R207+0x2000] ;  /* 0x00200000cf20783b */ /* 0x000fe80000000200 */
[----:B--2---:R-:W2:Y:S04]  /*6590*/  LDSM.16.M88.4 R12, [R204+0x2000] ;  /* 0x00200000cc0c783b */ /* 0x004ea80000000200 */
[----:B------:R-:W4:Y:S04]  /*65a0*/  LDSM.16.M88.4 R44, [R196+0x4800] ;  /* 0x00480000c42c783b */ /* 0x000f280000000200 */
[----:B------:R-:W5:Y:S04]  /*65b0*/  LDSM.16.M88.4 R36, [R207] ;  /* 0x00000000cf24783b */ /* 0x000f680000000200 */
[----:B------:R-:W3:Y:S04]  /*65c0*/  LDSM.16.M88.4 R40, [R196+0x5000] ;  /* 0x00500000c428783b */ /* 0x000ee80000000200 */
[----:B------:R-:W3:Y:S04]  /*65d0*/  LDSM.16.M88.4 R56, [R196+0x5800] ;  /* 0x00580000c438783b */ /* 0x000ee80000000200 */
[----:B------:R-:W-:Y:S04]  /*65e0*/  LDSM.16.M88.4 R64, [R203] ;  /* 0x00000000cb40783b */ /* 0x000fe80000000200 */
[----:B------:R-:W3:Y:S01]  /*65f0*/  LDSM.16.M88.4 R28, [R205] ;  /* 0x00000000cd1c783b */ /* 0x000ee20000000200 */
[C---:B-1----:R-:W-:Y:S03]  /*6600*/  HMMA.16816.F32 R52, R20.reuse, R16, RZ ;  /* 0x000000101434723c */ /* 0x042fe600000018ff */
[----:B------:R-:W-:Y:S04]  /*6610*/  LDSM.16.M88.4 R60, [R201] ;  /* 0x00000000c93c783b */ /* 0x000fe80000000200 */
[----:B------:R-:W0:Y:S01]  /*6620*/  LDGDEPBAR ;  /* 0x00000000000079af */ /* 0x000e220000000000 */
[----:B------:R-:W-:Y:S06]  /*6630*/  HMMA.16816.F32 R148, R20, R18, RZ ;  /* 0x000000121494723c */ /* 0x000fec00000018ff */
[C---:B--2---:R-:W-:Y:S06]  /*6640*/  HMMA.16816.F32 R24, R12.reuse, R16, RZ ;  /* 0x000000100c18723c */ /* 0x044fec00000018ff */
[C---:B----4-:R-:W-:Y:S06]  /*6650*/  HMMA.16816.F32 R180, R12.reuse, R44, RZ ;  /* 0x0000002c0cb4723c */ /* 0x050fec00000018ff */
[----:B------:R-:W-:Y:S06]  /*6660*/  HMMA.16816.F32 R176, R12, R46, RZ ;  /* 0x0000002e0cb0723c */ /* 0x000fec00000018ff */
[----:B------:R-:W-:Y:S06]  /*6670*/  HMMA.16816.F32 R152, R20, R44, RZ ;  /* 0x0000002c1498723c */ /* 0x000fec00000018ff */
[----:B------:R-:W-:Y:S01]  /*6680*/  HMMA.16816.F32 R144, R32, R48, R24 ;  /* 0x000000302090723c */ /* 0x000fe20000001818 */
[----:B------:R-:W1:Y:S05]  /*6690*/  LDSM.16.M88.4 R24, [R205+0x2000] ;  /* 0x00200000cd18783b */ /* 0x000e6a0000000200 */
[----:B------:R-:W-:Y:S01]  /*66a0*/  HMMA.16816.F32 R192, R20, R46, RZ ;  /* 0x0000002e14c0723c */ /* 0x000fe200000018ff */
[----:B------:R-:W2:Y:S05]  /*66b0*/  LDSM.16.M88.4 R44, [R202+0x5000] ;  /* 0x00500000ca2c783b */ /* 0x000eaa0000000200 */
[----:B-----5:R-:W-:Y:S01]  /*66c0*/  HMMA.16816.F32 R76, R36, R48, R52 ;  /* 0x00000030244c723c */ /* 0x020fe20000001834 */
[----:B------:R-:W-:Y:S05]  /*66d0*/  LDSM.16.M88.4 R52, [R202+0x5800] ;  /* 0x00580000ca34783b */ /* 0x000fea0000000200 */
[C---:B---3--:R-:W-:Y:S06]  /*66e0*/  HMMA.16816.F32 R172, R12.reuse, R40, RZ ;  /* 0x000000280cac723c */ /* 0x048fec00000018ff */
[----:B------:R-:W-:Y:S06]  /*66f0*/  HMMA.16816.F32 R168, R12, R42, RZ ;  /* 0x0000002a0ca8723c */ /* 0x000fec00000018ff */
[C---:B------:R-:W-:Y:S06]  /*6700*/  HMMA.16816.F32 R184, R20.reuse, R40, RZ ;  /* 0x0000002814b8723c */ /* 0x040fec00000018ff */
[----:B------:R-:W-:Y:S01]  /*6710*/  HMMA.16816.F32 R216, R20, R42, RZ ;  /* 0x0000002a14d8723c */ /* 0x000fe200000018ff */
[----:B------:R-:W3:Y:S05]  /*6720*/  LDSM.16.M88.4 R40, [R202+0x4800] ;  /* 0x00480000ca28783b */ /* 0x000eea0000000200 */
[C---:B------:R-:W-:Y:S01]  /*6730*/  HMMA.16816.F32 R160, R12.reuse, R18, RZ ;  /* 0x000000120ca0723c */ /* 0x040fe200000018ff */
[----:B------:R-:W4:Y:S05]  /*6740*/  LDSM.16.M88.4 R16, [R206] ;  /* 0x00000000ce10783b */ /* 0x000f2a0000000200 */
[C---:B------:R-:W-:Y:S06]  /*6750*/  HMMA.16816.F32 R164, R12.reuse, R56, RZ ;  /* 0x000000380ca4723c */ /* 0x040fec00000018ff */
[----:B------:R-:W-:Y:S01]  /*6760*/  HMMA.16816.F32 R156, R12, R58, RZ ;  /* 0x0000003a0c9c723c */ /* 0x000fe200000018ff */
[----:B------:R-:W5:Y:S05]  /*6770*/  LDSM.16.M88.4 R12, [R206+0x2000] ;  /* 0x00200000ce0c783b */ /* 0x000f6a0000000200 */
[C---:B------:R-:W-:Y:S06]  /*6780*/  HMMA.16816.F32 R188, R20.reuse, R56, RZ ;  /* 0x0000003814bc723c */ /* 0x040fec00000018ff */
[----:B------:R-:W-:Y:S06]  /*6790*/  HMMA.16816.F32 R212, R20, R58, RZ ;  /* 0x0000003a14d4723c */ /* 0x000fec00000018ff */
[----:B------:R-:W-:Y:S06]  /*67a0*/  HMMA.16816.F32 R20, R36, R50, R148 ;  /* 0x000000322414723c */ /* 0x000fec0000001894 */
[-C--:B------:R-:W-:Y:S06]  /*67b0*/  HMMA.16816.F32 R76, R28, R64.reuse, R76 ;  /* 0x000000401c4c723c */ /* 0x080fec000000184c */
[----:B-1----:R-:W-:Y:S06]  /*67c0*/  HMMA.16816.F32 R56, R24, R64, R144 ;  /* 0x000000401838723c */ /* 0x002fec0000001890 */
[C---:B------:R-:W-:Y:S06]  /*67d0*/  HMMA.16816.F32 R48, R32.reuse, R50, R160 ;  /* 0x000000322030723c */ /* 0x040fec00000018a0 */
[C---:B--2---:R-:W-:Y:S06]  /*67e0*/  HMMA.16816.F32 R220, R32.reuse, R44, R172 ;  /* 0x0000002c20dc723c */ /* 0x044fec00000018ac */
[C---:B------:R-:W-:Y:S06]  /*67f0*/  HMMA.16816.F32 R172, R32.reuse, R46, R168 ;  /* 0x0000002e20ac723c */ /* 0x040fec00000018a8 */
[C---:B---3--:R-:W-:Y:S06]  /*6800*/  HMMA.16816.F32 R180, R32.reuse, R40, R180 ;  /* 0x0000002820b4723c */ /* 0x048fec00000018b4 */
[C---:B------:R-:W-:Y:S06]  /*6810*/  HMMA.16816.F32 R232, R32.reuse, R52, R164 ;  /* 0x0000003420e8723c */ /* 0x040fec00000018a4 */
[C---:B------:R-:W-:Y:S06]  /*6820*/  HMMA.16816.F32 R176, R32.reuse, R42, R176 ;  /* 0x0000002a20b0723c */ /* 0x040fec00000018b0 */
[----:B------:R-:W-:Y:S06]  /*6830*/  HMMA.16816.F32 R168, R32, R54, R156 ;  /* 0x0000003620a8723c */ /* 0x000fec000000189c */
[----:B------:R-:W-:Y:S01]  /*6840*/  HMMA.16816.F32 R32, R28, R66, R20 ;  /* 0x000000421c20723c */ /* 0x000fe20000001814 */
[----:B------:R-:W1:Y:S05]  /*6850*/  LDSM.16.M88.4 R20, [R203+0x800] ;  /* 0x00080000cb14783b */ /* 0x000e6a0000000200 */
[----:B----4-:R-:W-:Y:S06]  /*6860*/  HMMA.16816.F32 R144, R16, R60, R76 ;  /* 0x0000003c1090723c */ /* 0x010fec000000184c */
[----:B------:R-:W-:Y:S06]  /*6870*/  HMMA.16816.F32 R148, R36, R40, R152 ;  /* 0x000000282494723c */ /* 0x000fec0000001898 */
[----:B-----5:R-:W-:Y:S06]  /*6880*/  HMMA.16816.F32 R152, R12, R60, R56 ;  /* 0x0000003c0c98723c */ /* 0x020fec0000001838 */
[----:B------:R-:W-:Y:S01]  /*6890*/  HMMA.16816.F32 R64, R24, R66, R48 ;  /* 0x000000421840723c */ /* 0x000fe20000001830 */
[----:B------:R-:W2:Y:S05]  /*68a0*/  LDSM.16.M88.4 R48, [R201+0x800] ;  /* 0x00080000c930783b */ /* 0x000eaa0000000200 */
[----:B------:R-:W-:Y:S01]  /*68b0*/  HMMA.16816.F32 R76, R16, R62, R32 ;  /* 0x0000003e104c723c */ /* 0x000fe20000001820 */
[----:B------:R-:W-:Y:S01]  /*68c0*/  FMUL.FTZ R144, R144, UR10 ;  /* 0x0000000a90907c20 */ /* 0x000fe20008410000 */
[----:B------:R-:W-:Y:S01]  /*68d0*/  FMUL.FTZ R145, R145, UR10 ;  /* 0x0000000a91917c20 */ /* 0x000fe20008410000 */
[----:B------:R-:W-:Y:S01]  /*68e0*/  FMUL.FTZ R146, R146, UR10 ;  /* 0x0000000a92927c20 */ /* 0x000fe20008410000 */
[----:B------:R-:W-:Y:S01]  /*68f0*/  FMUL.FTZ R147, R147, UR10 ;  /* 0x0000000a93937c20 */ /* 0x000fe20008410000 */
[----:B------:R-:W-:Y:S01]  /*6900*/  MUFU.TANH R239, R144 ;  /* 0x0000009000ef7308 */ /* 0x000fe20000002400 */
[----:B------:R-:W3:Y:S01]  /*6910*/  LDSM.16.M88.4 R32, [R203+0x1800] ;  /* 0x00180000cb20783b */ /* 0x000ee20000000200 */
[----:B------:R-:W-:Y:S05]  /*6920*/  HMMA.16816.F32 R164, R36, R52, R188 ;  /* 0x0000003424a4723c */ /* 0x000fea00000018bc */
[----:B------:R-:W-:Y:S01]  /*6930*/  FMUL.FTZ R0, R153, UR10 ;  /* 0x0000000a99007c20 */ /* 0x000fe20008410000 */
[----:B------:R-:W4:Y:S01]  /*6940*/  MUFU.TANH R236, R145 ;  /* 0x0000009100ec7308 */ /* 0x000f220000002400 */
[----:B-1----:R-:W-:Y:S01]  /*6950*/  HMMA.16816.F32 R56, R28, R20, R148 ;  /* 0x000000141c38723c */ /* 0x002fe20000001894 */
[----:B------:R-:W-:-:S05]  /*6960*/  FMUL.FTZ R152, R152, UR10 ;  /* 0x0000000a98987c20 */ /* 0x000fca0008410000 */
[----:B------:R-:W-:Y:S01]  /*6970*/  HMMA.16816.F32 R64, R12, R62, R64 ;  /* 0x0000003e0c40723c */ /* 0x000fe20000001840 */
[----:B------:R-:W-:Y:S05]  /*6980*/  MUFU.TANH R238, R146 ;  /* 0x0000009200ee7308 */ /* 0x000fea0000002400 */
[C---:B------:R-:W-:Y:S03]  /*6990*/  HMMA.16816.F32 R184, R36.reuse, R44, R184 ;  /* 0x0000002c24b8723c */ /* 0x040fe600000018b8 */
[----:B------:R1:W5:Y:S03]  /*69a0*/  MUFU.TANH R231, R147 ;  /* 0x0000009300e77308 */ /* 0x0003660000002400 */
[C---:B------:R-:W-:Y:S05]  /*69b0*/  HMMA.16816.F32 R60, R36.reuse, R46, R216 ;  /* 0x0000002e243c723c */ /* 0x040fea00000018d8 */
[----:B------:R-:W-:Y:S01]  /*69c0*/  MUFU.TANH R237, R152 ;  /* 0x0000009800ed7308 */ /* 0x000fe20000002400 */
[----:B------:R-:W-:Y:S06]  /*69d0*/  HMMA.16816.F32 R160, R36, R54, R212 ;  /* 0x0000003624a0723c */ /* 0x000fec00000018d4 */
[----:B------:R-:W-:Y:S06]  /*69e0*/  HMMA.16816.F32 R44, R24, R20, R180 ;  /* 0x00000014182c723c */ /* 0x000fec00000018b4 */
[----:B-1----:R-:W-:Y:S01]  /*69f0*/  HMMA.16816.F32 R144, R36, R42, R192 ;  /* 0x0000002a2490723c */ /* 0x002fe200000018c0 */
[----:B------:R1:W5:Y:S01]  /*6a00*/  MUFU.TANH R192, R0 ;  /* 0x0000000000c07308 */ /* 0x0003620000002400 */
[----:B------:R-:W4:Y:S04]  /*6a10*/  LDSM.16.M88.4 R40, [R203+0x1000] ;  /* 0x00100000cb28783b */ /* 0x000f280000000200 */
[----:B--2---:R-:W-:Y:S06]  /*6a20*/  HMMA.16816.F32 R36, R16, R48, R56 ;  /* 0x000000301024723c */ /* 0x004fec0000001838 */
[----:B------:R-:W-:Y:S01]  /*6a30*/  HMMA.16816.F32 R148, R24, R22, R176 ;  /* 0x000000161894723c */ /* 0x000fe200000018b0 */
[----:B-1----:R-:W-:-:S05]  /*6a40*/  FMUL.FTZ R0, R155, UR10 ;  /* 0x0000000a9b007c20 */ /* 0x002fca0008410000 */
[----:B---3--:R-:W-:Y:S01]  /*6a50*/  HMMA.16816.F32 R156, R24, R32, R232 ;  /* 0x00000020189c723c */ /* 0x008fe200000018e8 */
[----:B------:R1:W2:Y:S05]  /*6a60*/  MUFU.TANH R190, R0 ;  /* 0x0000000000be7308 */ /* 0x0002aa0000002400 */
[----:B------:R-:W-:Y:S06]  /*6a70*/  HMMA.16816.F32 R20, R28, R22, R144 ;  /* 0x000000161c14723c */ /* 0x000fec0000001890 */
[----:B------:R-:W-:Y:S01]  /*6a80*/  FMUL.FTZ R39, R39, UR10 ;  /* 0x0000000a27277c20 */ /* 0x000fe20008410000 */
[----:B------:R-:W-:Y:S03]  /*6a90*/  HMMA.16816.F32 R144, R24, R34, R168 ;  /* 0x000000221890723c */ /* 0x000fe600000018a8 */
[----:B------:R-:W-:Y:S03]  /*6aa0*/  MUFU.TANH R169, R39 ;  /* 0x0000002700a97308 */ /* 0x000fe60000002400 */
[----:B------:R-:W-:Y:S01]  /*6ab0*/  HMMA.16816.F32 R52, R12, R48, R44 ;  /* 0x000000300c34723c */ /* 0x000fe2000000182c */
[----:B-1----:R-:W-:-:S04]  /*6ac0*/  FMUL.FTZ R0, R76, UR10 ;  /* 0x0000000a4c007c20 */ /* 0x002fc80008410000 */
[----:B------:R1:W-:Y:S01]  /*6ad0*/  MUFU.TANH R189, R0 ;  /* 0x0000000000bd7308 */ /* 0x0003e20000002400 */
[----:B----4-:R-:W-:Y:S06]  /*6ae0*/  HMMA.16816.F32 R56, R28, R42, R60 ;  /* 0x0000002a1c38723c */ /* 0x010fec000000183c */
[-C--:B------:R-:W-:Y:S01]  /*6af0*/  HMMA.16816.F32 R44, R16, R50.reuse, R20 ;  /* 0x00000032102c723c */ /* 0x080fe20000001814 */
[----:B------:R-:W3:Y:S05]  /*6b00*/  LDSM.16.M88.4 R20, [R201+0x1800] ;  /* 0x00180000c914783b */ /* 0x000eea0000000200 */
[----:B------:R-:W-:Y:S01]  /*6b10*/  HMMA.16816.F32 R48, R12, R50, R148 ;  /* 0x000000320c30723c */ /* 0x000fe20000001894 */
[----:B-1----:R-:W-:-:S05]  /*6b20*/  FMUL.FTZ R0, R77, UR10 ;  /* 0x0000000a4d007c20 */ /* 0x002fca0008410000 */
[----:B------:R-:W-:Y:S01]  /*6b30*/  FMUL.FTZ R52, R52, UR10 ;  /* 0x0000000a34347c20 */ /* 0x000fe20008410000 */
[----:B------:R-:W-:Y:S01]  /*6b40*/  FMUL.FTZ R53, R53, UR10 ;  /* 0x0000000a35357c20 */ /* 0x000fe20008410000 */
[----:B------:R-:W-:Y:S01]  /*6b50*/  FMUL.FTZ R54, R54, UR10 ;  /* 0x0000000a36367c20 */ /* 0x000fe20008410000 */
[----:B------:R1:W-:Y:S01]  /*6b60*/  MUFU.TANH R191, R0 ;  /* 0x0000000000bf7308 */ /* 0x0003e20000002400 */
[----:B------:R-:W-:Y:S01]  /*6b70*/  FMUL.FTZ R55, R55, UR10 ;  /* 0x0000000a37377c20 */ /* 0x000fe20008410000 */
[----:B------:R-:W-:Y:S06]  /*6b80*/  HMMA.16816.F32 R60, R28, R32, R164 ;  /* 0x000000201c3c723c */ /* 0x000fec00000018a4 */
[----:B------:R-:W-:Y:S01]  /*6b90*/  MUFU.TANH R155, R52 ;  /* 0x00000034009b7308 */ /* 0x000fe20000002400 */
[----:B------:R-:W-:Y:S01]  /*6ba0*/  FMUL.FTZ R45, R45, UR10 ;  /* 0x0000000a2d2d7c20 */ /* 0x000fe20008410000 */
[----:B------:R-:W-:Y:S01]  /*6bb0*/  FMUL.FTZ R44, R44, UR10 ;  /* 0x0000000a2c2c7c20 */ /* 0x000fe20008410000 */
[----:B------:R-:W-:Y:S01]  /*6bc0*/  FMUL.FTZ R46, R46, UR10 ;  /* 0x0000000a2e2e7c20 */ /* 0x000fe20008410000 */
[----:B------:R-:W-:-:S04]  /*6bd0*/  FMUL.FTZ R47, R47, UR10 ;  /* 0x0000000a2f2f7c20 */ /* 0x000fc80008410000 */
[----:B------:R-:W-:Y:S01]  /*6be0*/  MUFU.TANH R168, R53 ;  /* 0x0000003500a87308 */ /* 0x000fe20000002400 */
[----:B-1----:R-:W-:Y:S01]  /*6bf0*/  FMUL.FTZ R0, R78, UR10 ;  /* 0x0000000a4e007c20 */ /* 0x002fe20008410000 */
[----:B------:R-:W-:Y:S01]  /*6c00*/  FMUL.FTZ R50, R50, UR10 ;  /* 0x0000000a32327c20 */ /* 0x000fe20008410000 */
[----:B------:R-:W-:Y:S01]  /*6c10*/  FMUL.FTZ R48, R48, UR10 ;  /* 0x0000000a30307c20 */ /* 0x000fe20008410000 */
[----:B------:R-:W-:-:S04]  /*6c20*/  FMUL.FTZ R49, R49, UR10 ;  /* 0x0000000a31317c20 */ /* 0x000fc80008410000 */
[----:B------:R1:W4:Y:S01]  /*6c30*/  MUFU.TANH R188, R0 ;  /* 0x0000000000bc7308 */ /* 0x0003220000002400 */
[----:B---3--:R-:W-:Y:S07]  /*6c40*/  HMMA.16816.F32 R144, R12, R22, R144 ;  /* 0x000000160c90723c */ /* 0x008fee0000001890 */
[----:B------:R-:W-:Y:S08]  /*6c50*/  MUFU.TANH R152, R54 ;  /* 0x0000003600987308 */ /* 0x000ff00000002400 */
[----:B------:R3:W-:Y:S01]  /*6c60*/  MUFU.TANH R153, R55 ;  /* 0x0000003700997308 */ /* 0x0007e20000002400 */
[----:B-1----:R-:W-:-:S02]  /*6c70*/  FMUL.FTZ R0, R79, UR10 ;  /* 0x0000000a4f007c20 */ /* 0x002fc40008410000 */
[----:B------:R-:W-:Y:S05]  /*6c80*/  HMMA.16816.F32 R76, R24, R42, R172 ;  /* 0x0000002a184c723c */ /* 0x000fea00000018ac */
[----:B------:R1:W-:Y:S01]  /*6c90*/  MUFU.TANH R182, R0 ;  /* 0x0000000000b67308 */ /* 0x0003e20000002400 */
[----:B------:R-:W-:Y:S01]  /*6ca0*/  FMUL.FTZ R144, R144, UR10 ;  /* 0x0000000a90907c20 */ /* 0x000fe20008410000 */
[----:B------:R-:W-:Y:S01]  /*6cb0*/  FMUL.FTZ R146, R146, UR10 ;  /* 0x0000000a92927c20 */ /* 0x000fe20008410000 */
[----:B------:R-:W-:Y:S01]  /*6cc0*/  FMUL.FTZ R145, R145, UR10 ;  /* 0x0000000a91917c20 */ /* 0x000fe20008410000 */
[----:B------:R-:W-:-:S04]  /*6cd0*/  FMUL.FTZ R147, R147, UR10 ;  /* 0x0000000a93937c20 */ /* 0x000fc80008410000 */
[----:B------:R-:W-:Y:S01]  /*6ce0*/  MUFU.TANH R148, R45 ;  /* 0x0000002d00947308 */ /* 0x000fe20000002400 */
[----:B---3--:R-:W-:Y:S07]  /*6cf0*/  HMMA.16816.F32 R52, R28, R34, R160 ;  /* 0x000000221c34723c */ /* 0x008fee00000018a0 */
[----:B------:R-:W-:Y:S01]  /*6d00*/  MUFU.TANH R75, R44 ;  /* 0x0000002c004b7308 */ /* 0x000fe20000002400 */
[----:B-1----:R-:W-:-:S07]  /*6d10*/  FMUL.FTZ R0, R64, UR10 ;  /* 0x0000000a40007c20 */ /* 0x002fce0008410000 */
[----:B------:R1:W3:Y:S08]  /*6d20*/  MUFU.TANH R180, R0 ;  /* 0x0000000000b47308 */ /* 0x0002f00000002400 */
[----:B------:R-:W-:Y:S01]  /*6d30*/  MUFU.TANH R69, R46 ;  /* 0x0000002e00457308 */ /* 0x000fe20000002400 */
[----:B------:R-:W-:Y:S07]  /*6d40*/  HMMA.16816.F32 R52, R16, R22, R52 ;  /* 0x000000161034723c */ /* 0x000fee0000001834 */
[----:B------:R-:W-:Y:S01]  /*6d50*/  MUFU.TANH R74, R47 ;  /* 0x0000002f004a7308 */ /* 0x000fe20000002400 */
[----:B-1----:R-:W-:-:S07]  /*6d60*/  FMUL.FTZ R0, R65, UR10 ;  /* 0x0000000a41007c20 */ /* 0x002fce0008410000 */
[----:B------:R1:W-:Y:S02]  /*6d70*/  MUFU.TANH R181, R0 ;  /* 0x0000000000b57308 */ /* 0x0003e40000002400 */
[----:B-1----:R-:W-:-:S06]  /*6d80*/  FMUL.FTZ R0, R66, UR10 ;  /* 0x0000000a42007c20 */ /* 0x002fcc0008410000 */
[----:B------:R1:W3:Y:S02]  /*6d90*/  MUFU.TANH R177, R0 ;  /* 0x0000000000b17308 */ /* 0x0002e40000002400 */
[----:B-1----:R-:W-:Y:S02]  /*6da0*/  FMUL.FTZ R0, R67, UR10 ;  /* 0x0000000a43007c20 */ /* 0x002fe40008410000 */
[----:B------:R-:W-:Y:S01]  /*6db0*/  HMMA.16816.F32 R64, R24, R40, R220 ;  /* 0x000000281840723c */ /* 0x000fe200000018dc */
[----:B------:R-:W1:Y:S03]  /*6dc0*/  LDSM.16.M88.4 R24, [R201+0x1000] ;  /* 0x00100000c918783b */ /* 0x000e660000000200 */
[----:B------:R5:W3:Y:S01]  /*6dd0*/  MUFU.TANH R178, R0 ;  /* 0x0000000000b27308 */ /* 0x000ae20000002400 */
[----:B------:R-:W-:-:S04]  /*6de0*/  DEPBAR.LE SB0, 0x0 ;  /* 0x000080000000791a */ /* 0x000fc80000000000 */
[----:B-----5:R-:W-:-:S04]  /*6df0*/  FMUL.FTZ R0, R36, UR10 ;  /* 0x0000000a24007c20 */ /* 0x020fc80008410000 */
[----:B------:R5:W-:Y:S02]  /*6e00*/  MUFU.TANH R176, R0 ;  /* 0x0000000000b07308 */ /* 0x000be40000002400 */
[----:B-----5:R-:W-:-:S09]  /*6e10*/  FMUL.FTZ R0, R37, UR10 ;  /* 0x0000000a25007c20 */ /* 0x020fd20008410000 */
[----:B-1----:R-:W-:Y:S01]  /*6e20*/  HMMA.16816.F32 R32, R12, R24, R64 ;  /* 0x000000180c20723c */ /* 0x002fe20000001840 */
[----:B------:R-:W-:Y:S08]  /*6e30*/  MUFU.TANH R64, R50 ;  /* 0x0000003200407308 */ /* 0x000ff00000002400 */
[----:B------:R1:W-:Y:S08]  /*6e40*/  MUFU.TANH R179, R0 ;  /* 0x0000000000b37308 */ /* 0x0003f00000002400 */
[----:B------:R-:W-:Y:S07]  /*6e50*/  MUFU.TANH R66, R48 ;  /* 0x0000003000427308 */ /* 0x000fee0000002400 */
[----:B------:R-:W-:Y:S01]  /*6e60*/  FMUL.FTZ R5, R32, UR10 ;  /* 0x0000000a20057c20 */ /* 0x000fe20008410000 */
[----:B------:R-:W-:Y:S01]  /*6e70*/  FMUL.FTZ R4, R33, UR10 ;  /* 0x0000000a21047c20 */ /* 0x000fe20008410000 */
[----:B-1----:R-:W-:Y:S01]  /*6e80*/  FMUL.FTZ R0, R38, UR10 ;  /* 0x0000000a26007c20 */ /* 0x002fe20008410000 */
[----:B------:R-:W-:Y:S01]  /*6e90*/  FMUL.FTZ R6, R34, UR10 ;  /* 0x0000000a22067c20 */ /* 0x000fe20008410000 */
[----:B------:R-:W-:Y:S01]  /*6ea0*/  HMMA.16816.F32 R36, R28, R40, R184 ;  /* 0x000000281c24723c */ /* 0x000fe200000018b8 */
[----:B------:R-:W-:Y:S01]  /*6eb0*/  MUFU.TANH R50, R4 ;  /* 0x0000000400327308 */ /* 0x000fe20000002400 */
[----:B------:R-:W-:-:S04]  /*6ec0*/  FMUL.FTZ R11, R35, UR10 ;  /* 0x0000000a230b7c20 */ /* 0x000fc80008410000 */
[C---:B------:R-:W-:Y:S03]  /*6ed0*/  HMMA.16816.F32 R28, R12.reuse, R26, R76 ;  /* 0x0000001a0c1c723c */ /* 0x040fe6000000184c */
[----:B------:R1:W5:Y:S03]  /*6ee0*/  MUFU.TANH R172, R0 ;  /* 0x0000000000ac7308 */ /* 0x0003660000002400 */
[-C--:B------:R-:W-:Y:S05]  /*6ef0*/  HMMA.16816.F32 R40, R12, R20.reuse, R156 ;  /* 0x000000140c28723c */ /* 0x080fea000000189c */
[----:B------:R-:W-:Y:S01]  /*6f00*/  MUFU.TANH R48, R11 ;  /* 0x0000000b00307308 */ /* 0x000fe20000002400 */
[C---:B------:R-:W-:Y:S06]  /*6f10*/  HMMA.16816.F32 R12, R16.reuse, R20, R60 ;  /* 0x00000014100c723c */ /* 0x040fec000000183c */
[----:B------:R-:W-:Y:S01]  /*6f20*/  HMMA.16816.F32 R36, R16, R24, R36 ;  /* 0x000000181024723c */ /* 0x000fe20000001824 */
[----:B------:R-:W5:Y:S01]  /*6f30*/  MUFU.TANH R67, R49 ;  /* 0x0000003100437308 */ /* 0x000f620000002400 */
[----:B-1----:R-:W-:Y:S01]  /*6f40*/  FMUL.FTZ R0, R51, UR10 ;  /* 0x0000000a33007c20 */ /* 0x002fe20008410000 */
[----:B------:R-:W-:-:S03]  /*6f50*/  FMUL.FTZ R62, R154, UR10 ;  /* 0x0000000a9a3e7c20 */ /* 0x000fc60008410000 */
[----:B------:R-:W-:Y:S01]  /*6f60*/  HMMA.16816.F32 R24, R16, R26, R56 ;  /* 0x0000001a1018723c */ /* 0x000fe20000001838 */
[----:B------:R-:W-:Y:S01]  /*6f70*/  FMUL.FTZ R23, R31, UR10 ;  /* 0x0000000a1f177c20 */ /* 0x000fe20008410000 */
[----:B------:R-:W-:Y:S01]  /*6f80*/  FMUL.FTZ R29, R29, UR10 ;  /* 0x0000000a1d1d7c20 */ /* 0x000fe20008410000 */
[----:B------:R1:W5:Y:S01]  /*6f90*/  MUFU.TANH R65, R0 ;  /* 0x0000000000417308 */ /* 0x0003620000002400 */
[----:B------:R-:W-:Y:S02]  /*6fa0*/  FMUL.FTZ R28, R28, UR10 ;  /* 0x0000000a1c1c7c20 */ /* 0x000fe40008410000 */
[----:B------:R-:W-:Y:S01]  /*6fb0*/  FMUL.FTZ R60, R42, UR10 ;  /* 0x0000000a2a3c7c20 */ /* 0x000fe20008410000 */
[----:B------:R-:W-:Y:S01]  /*6fc0*/  FMUL.FTZ R57, R41, UR10 ;  /* 0x0000000a29397c20 */ /* 0x000fe20008410000 */
[----:B------:R-:W-:Y:S01]  /*6fd0*/  FMUL.FTZ R56, R40, UR10 ;  /* 0x0000000a28387c20 */ /* 0x000fe20008410000 */
[----:B------:R-:W-:Y:S01]  /*6fe0*/  FMUL.FTZ R17, R30, UR10 ;  /* 0x0000000a1e117c20 */ /* 0x000fe20008410000 */
[----:B------:R-:W-:Y:S01]  /*6ff0*/  FMUL.FTZ R61, R43, UR10 ;  /* 0x0000000a2b3d7c20 */ /* 0x000fe20008410000 */
[----:B------:R-:W-:Y:S01]  /*7000*/  MUFU.TANH R19, R5 ;  /* 0x0000000500137308 */ /* 0x000fe20000002400 */
[----:B------:R-:W-:Y:S01]  /*7010*/  FMUL.FTZ R22, R14, UR10 ;  /* 0x0000000a0e167c20 */ /* 0x000fe20008410000 */
[----:B------:R-:W-:Y:S01]  /*7020*/  FMUL.FTZ R46, R13, UR10 ;  /* 0x0000000a0d2e7c20 */ /* 0x000fe20008410000 */
[----:B------:R-:W-:Y:S01]  /*7030*/  FMUL.FTZ R21, R12, UR10 ;  /* 0x0000000a0c157c20 */ /* 0x000fe20008410000 */
[----:B------:R-:W-:-:S03]  /*7040*/  FMUL.FTZ R51, R15, UR10 ;  /* 0x0000000a0f337c20 */ /* 0x000fc60008410000 */
[----:B------:R-:W-:Y:S01]  /*7050*/  FMUL.FTZ R2, R37, UR10 ;  /* 0x0000000a25027c20 */ /* 0x000fe20008410000 */
[----:B------:R-:W-:Y:S01]  /*7060*/  MUFU.TANH R14, R6 ;  /* 0x00000006000e7308 */ /* 0x000fe20000002400 */
[----:B-1----:R-:W-:-:S04]  /*7070*/  FMUL.FTZ R0, R36, UR10 ;  /* 0x0000000a24007c20 */ /* 0x002fc80008410000 */
[----:B------:R-:W-:Y:S01]  /*7080*/  FMUL.FTZ R16, R24, UR10 ;  /* 0x0000000a18107c20 */ /* 0x000fe20008410000 */
[----:B------:R-:W-:Y:S01]  /*7090*/  FMUL.FTZ R26, R26, UR10 ;  /* 0x0000000a1a1a7c20 */ /* 0x000fe20008410000 */
[----:B------:R-:W-:Y:S01]  /*70a0*/  FMUL.FTZ R27, R27, UR10 ;  /* 0x0000000a1b1b7c20 */ /* 0x000fe20008410000 */
[----:B------:R1:W-:Y:S01]  /*70b0*/  MUFU.TANH R59, R0 ;  /* 0x00000000003b7308 */ /* 0x0003e20000002400 */
[----:B------:R-:W-:-:S07]  /*70c0*/  FMUL.FTZ R25, R25, UR10 ;  /* 0x0000000a19197c20 */ /* 0x000fce0008410000 */
[----:B------:R2:W-:Y:S08]  /*70d0*/  MUFU.TANH R58, R2 ;  /* 0x00000002003a7308 */ /* 0x0005f00000002400 */
[----:B------:R-:W-:Y:S01]  /*70e0*/  MUFU.TANH R47, R29 ;  /* 0x0000001d002f7308 */ /* 0x000fe20000002400 */
[----:B-1----:R-:W-:-:S07]  /*70f0*/  FMUL.FTZ R0, R38, UR10 ;  /* 0x0000000a26007c20 */ /* 0x002fce0008410000 */
[----:B------:R1:W5:Y:S01]  /*7100*/  MUFU.TANH R18, R0 ;  /* 0x0000000000127308 */ /* 0x0003620000002400 */
[----:B--2---:R-:W-:-:S07]  /*7110*/  FMUL.FTZ R2, R39, UR10 ;  /* 0x0000000a27027c20 */ /* 0x004fce0008410000 */
[----:B------:R2:W5:Y:S08]  /*7120*/  MUFU.TANH R20, R2 ;  /* 0x0000000200147308 */ /* 0x0005700000002400 */
[----:B------:R5:W-:Y:S01]  /*7130*/  MUFU.TANH R13, R28 ;  /* 0x0000001c000d7308 */ /* 0x000be20000002400 */
[----:B-1----:R-:W-:-:S04]  /*7140*/  IMAD R0, R209, 0x40, R247 ;  /* 0x00000040d1007824 */ /* 0x002fc800078e02f7 */
[----:B------:R-:W-:-:S03]  /*7150*/  VIADD R3, R0, 0x1 ;  /* 0x0000000100037836 */ /* 0x000fc60000000000 */
[----:B------:R-:W1:Y:S01]  /*7160*/  MUFU.TANH R16, R16 ;  /* 0x0000001000107308 */ /* 0x000e620000002400 */
[----:B--2---:R-:W-:Y:S01]  /*7170*/  VIADD R2, R0, 0x8 ;  /* 0x0000000800027836 */ /* 0x004fe20000000000 */
[C---:B------:R-:W-:Y:S02]  /*7180*/  ISETP.GE.AND P6, PT, R3.reuse, R7, PT ;  /* 0x000000070300720c */ /* 0x040fe40003fc6270 */
[C---:B------:R-:W-:Y:S02]  /*7190*/  ISETP.GE.AND P5, PT, R3.reuse, R8, PT ;  /* 0x000000080300720c */ /* 0x040fe40003fa6270 */
[C---:B------:R-:W-:Y:S02]  /*71a0*/  ISETP.GE.AND P4, PT, R3.reuse, R10, PT ;  /* 0x0000000a0300720c */ /* 0x040fe40003f86270 */
[----:B------:R-:W-:Y:S01]  /*71b0*/  ISETP.GE.AND P2, PT, R3, R9, PT ;  /* 0x000000090300720c */ /* 0x000fe20003f46270 */
[----:B------:R-:W2:Y:S01]  /*71c0*/  MUFU.TANH R15, R26 ;  /* 0x0000001a000f7308 */ /* 0x000ea20000002400 */
[----:B------:R-:W-:-:S02]  /*71d0*/  I2FP.F32.S32 R3, R3 ;  /* 0x0000000300037245 */ /* 0x000fc40000201400 */
[C---:B------:R-:W-:Y:S02]  /*71e0*/  ISETP.GE.AND P1, PT, R2.reuse, R7, PT ;  /* 0x000000070200720c */ /* 0x040fe40003f26270 */
[----:B------:R-:W-:Y:S01]  /*71f0*/  ISETP.GE.AND P3, PT, R2, R8, PT ;  /* 0x000000080200720c */ /* 0x000fe20003f66270 */
[CC--:B------:R-:W-:Y:S01]  /*7200*/  FFMA.FTZ R5, R3.reuse, R68.reuse, R236 ;  /* 0x0000004403057223 */ /* 0x0c0fe200000100ec */
[CC--:B------:R-:W-:Y:S01]  /*7210*/  FFMA.FTZ R4, R3.reuse, R68.reuse, R231 ;  /* 0x0000004403047223 */ /* 0x0c0fe200000100e7 */
[-C--:B------:R-:W-:Y:S01]  /*7220*/  FFMA.FTZ R6, R3, R68.reuse, R192 ;  /* 0x0000004403067223 */ /* 0x080fe200000100c0 */
[----:B------:R-:W2:Y:S02]  /*7230*/  MUFU.TANH R12, R17 ;  /* 0x00000011000c7308 */ /* 0x000ea40000002400 */
[----:B------:R-:W-:Y:S01]  /*7240*/  FSEL R31, R5, -INF , !P6 ;  /* 0xff800000051f7808 */ /* 0x000fe20007000000 */
[----:B------:R-:W-:Y:S01]  /*7250*/  FFMA.FTZ R5, R3, R68, R190 ;  /* 0x0000004403057223 */ /* 0x000fe200000100be */
[----:B------:R-:W-:Y:S01]  /*7260*/  FSEL R41, R4, -INF , !P5 ;  /* 0xff80000004297808 */ /* 0x000fe20006800000 */
[----:B------:R-:W-:Y:S01]  /*7270*/  VIADD R3, R0, 0x10 ;  /* 0x0000001000037836 */ /* 0x000fe20000000000 */
[----:B------:R-:W-:-:S02]  /*7280*/  I2FP.F32.S32 R4, R2 ;  /* 0x0000000200047245 */ /* 0x000fc40000201400 */
[----:B------:R-:W-:Y:S01]  /*7290*/  FSEL R45, R5, -INF , !P2 ;  /* 0xff800000052d7808 */ /* 0x000fe20005000000 */
[----:B------:R1:W-:Y:S01]  /*72a0*/  MUFU.TANH R24, R27 ;  /* 0x0000001b00187308 */ /* 0x0003e20000002400 */
[----:B------:R-:W-:Y:S01]  /*72b0*/  ISETP.GE.AND P6, PT, R2, R10, PT ;  /* 0x0000000a0200720c */ /* 0x000fe20003fc6270 */
[-C--:B----4-:R-:W-:Y:S01]  /*72c0*/  FFMA.FTZ R5, R4, R68.reuse, R188 ;  /* 0x0000004404057223 */ /* 0x090fe200000100bc */
[----:B------:R-:W-:Y:S01]  /*72d0*/  ISETP.GE.AND P5, PT, R2, R9, PT ;  /* 0x000000090200720c */ /* 0x000fe20003fa6270 */
[----:B------:R-:W-:Y:S01]  /*72e0*/  VIADD R2, R0, 0x9 ;  /* 0x0000000900027836 */ /* 0x000fe20000000000 */
[----:B------:R-:W-:Y:S01]  /*72f0*/  FSEL R44, R6, -INF , !P4 ;  /* 0xff800000062c7808 */ /* 0x000fe20006000000 */
[CC--:B------:R-:W-:Y:S01]  /*7300*/  FFMA.FTZ R11, R4.reuse, R68.reuse, R189 ;  /* 0x00000044040b7223 */ /* 0x0c0fe200000100bd */
[CC--:B---3--:R-:W-:Y:S01]  /*7310*/  FFMA.FTZ R6, R4.reuse, R68.reuse, R180 ;  /* 0x0000004404067223 */ /* 0x0c8fe200000100b4 */
[----:B------:R-:W-:Y:S01]  /*7320*/  FSEL R38, R5, -INF , !P3 ;  /* 0xff80000005267808 */ /* 0x000fe20005800000 */
[----:B------:R-:W-:Y:S01]  /*7330*/  FFMA.FTZ R4, R4, R68, R177 ;  /* 0x0000004404047223 */ /* 0x000fe200000100b1 */
[----:B------:R-:W-:Y:S01]  /*7340*/  I2FP.F32.S32 R5, R2 ;  /* 0x0000000200057245 */ /* 0x000fe20000201400 */
[----:B------:R3:W4:Y:S01]  /*7350*/  MUFU.TANH R49, R25 ;  /* 0x0000001900317308 */ /* 0x0007220000002400 */
[----:B------:R-:W-:-:S02]  /*7360*/  FSEL R34, R11, -INF , !P1 ;  /* 0xff8000000b227808 */ /* 0x000fc40004800000 */
[----:B------:R-:W-:Y:S01]  /*7370*/  FSEL R40, R6, -INF , !P6 ;  /* 0xff80000006287808 */ /* 0x000fe20007000000 */
[CC--:B------:R-:W-:Y:S01]  /*7380*/  FFMA.FTZ R6, R5.reuse, R68.reuse, R191 ;  /* 0x0000004405067223 */ /* 0x0c0fe200000100bf */
[C---:B------:R-:W-:Y:S01]  /*7390*/  FFMA.FTZ R11, R5.reuse, R68, R182 ;  /* 0x00000044050b7223 */ /* 0x040fe200000100b6 */
[C---:B------:R-:W-:Y:S02]  /*73a0*/  ISETP.GE.AND P4, PT, R2.reuse, R7, PT ;  /* 0x000000070200720c */ /* 0x040fe40003f86270 */
[----:B------:R-:W-:Y:S01]  /*73b0*/  ISETP.GE.AND P2, PT, R2, R8, PT ;  /* 0x000000080200720c */ /* 0x000fe20003f46270 */
[----:B------:R-:W4:Y:S01]  /*73c0*/  MUFU.TANH R23, R23 ;  /* 0x0000001700177308 */ /* 0x000f220000002400 */
[----:B------:R-:W-:Y:S02]  /*73d0*/  FSEL R42, R4, -INF , !P5 ;  /* 0xff800000042a7808 */ /* 0x000fe40006800000 */
[----:B------:R-:W-:Y:S02]  /*73e0*/  I2FP.F32.S32 R4, R3 ;  /* 0x0000000300047245 */ /* 0x000fe40000201400 */
[----:B------:R-:W-:Y:S01]  /*73f0*/  FSEL R33, R6, -INF , !P4 ;  /* 0xff80000006217808 */ /* 0x000fe20006000000 */
[----:B------:R-:W-:Y:S01]  /*7400*/  FFMA.FTZ R6, R5, R68, R181 ;  /* 0x0000004405067223 */ /* 0x000fe200000100b5 */
[----:B------:R-:W-:Y:S01]  /*7410*/  FSEL R36, R11, -INF , !P2 ;  /* 0xff8000000b247808 */ /* 0x000fe20005000000 */
[----:B------:R-:W4:Y:S01]  /*7420*/  MUFU.TANH R21, R21 ;  /* 0x0000001500157308 */ /* 0x000f220000002400 */
[----:B------:R-:W-:Y:S01]  /*7430*/  BAR.SYNC.DEFER_BLOCKING 0x0 ;  /* 0x0000000000007b1d */ /* 0x000fe20000010000 */
[----:B------:R-:W-:-:S02]  /*7440*/  ISETP.GE.AND P6, PT, R3, R7, PT ;  /* 0x000000070300720c */ /* 0x000fc40003fc6270 */
[C---:B------:R-:W-:Y:S02]  /*7450*/  ISETP.GE.AND P5, PT, R3.reuse, R8, PT ;  /* 0x000000080300720c */ /* 0x040fe40003fa6270 */
[C---:B------:R-:W-:Y:S02]  /*7460*/  ISETP.GE.AND P4, PT, R3.reuse, R10, PT ;  /* 0x0000000a0300720c */ /* 0x040fe40003f86270 */
[-C--:B------:R-:W-:Y:S01]  /*7470*/  ISETP.GE.AND P2, PT, R3, R9.reuse, PT ;  /* 0x000000090300720c */ /* 0x080fe20003f46270 */
[-C--:B------:R-:W-:Y:S01]  /*7480*/  FFMA.FTZ R3, R5, R68.reuse, R178 ;  /* 0x0000004405037223 */ /* 0x080fe200000100b2 */
[----:B-----5:R-:W-:Y:S01]  /*7490*/  FFMA.FTZ R5, R4, R68, R172 ;  /* 0x0000004404057223 */ /* 0x020fe200000100ac */
[C---:B------:R-:W-:Y:S01]  /*74a0*/  ISETP.GE.AND P1, PT, R2.reuse, R10, PT ;  /* 0x0000000a0200720c */ /* 0x040fe20003f26270 */
[----:B------:R-:W-:Y:S01]  /*74b0*/  MUFU.TANH R46, R46 ;  /* 0x0000002e002e7308 */ /* 0x000fe20000002400 */
[----:B------:R-:W-:Y:S01]  /*74c0*/  ISETP.GE.AND P3, PT, R2, R9, PT ;  /* 0x000000090200720c */ /* 0x000fe20003f66270 */
[----:B------:R-:W-:Y:S01]  /*74d0*/  VIADD R2, R0, 0x11 ;  /* 0x0000001100027836 */ /* 0x000fe20000000000 */
[----:B------:R-:W-:Y:S01]  /*74e0*/  FSEL R37, R6, -INF , !P1 ;  /* 0xff80000006257808 */ /* 0x000fe20004800000 */
[CC--:B------:R-:W-:Y:S01]  /*74f0*/  FFMA.FTZ R6, R4.reuse, R68.reuse, R176 ;  /* 0x0000004404067223 */ /* 0x0c0fe200000100b0 */
[----:B------:R-:W-:Y:S01]  /*7500*/  FSEL R156, R5, -INF , !P5 ;  /* 0xff800000059c7808 */ /* 0x000fe20006800000 */
[CC--:B------:R-:W-:Y:S01]  /*7510*/  FFMA.FTZ R5, R4.reuse, R68.reuse, R155 ;  /* 0x0000004404057223 */ /* 0x0c0fe2000001009b */
[----:B------:R-:W-:Y:S01]  /*7520*/  FSEL R39, R3, -INF , !P3 ;  /* 0xff80000003277808 */ /* 0x000fe20005800000 */
[----:B------:R-:W-:Y:S01]  /*7530*/  FFMA.FTZ R4, R4, R68, R152 ;  /* 0x0000004404047223 */ /* 0x000fe20000010098 */
[----:B------:R-:W-:-:S02]  /*7540*/  I2FP.F32.S32 R3, R2 ;  /* 0x0000000200037245 */ /* 0x000fc40000201400 */
[----:B------:R-:W-:Y:S02]  /*7550*/  FSEL R32, R6, -INF , !P6 ;  /* 0xff80000006207808 */ /* 0x000fe40007000000 */
[----:B------:R-:W-:Y:S01]  /*7560*/  FSEL R35, R5, -INF , !P4 ;  /* 0xff80000005237808 */ /* 0x000fe20006000000 */
[CC--:B------:R-:W-:Y:S01]  /*7570*/  FFMA.FTZ R5, R3.reuse, R68.reuse, R169 ;  /* 0x0000004403057223 */ /* 0x0c0fe200000100a9 */
[C---:B------:R-:W-:Y:S01]  /*7580*/  ISETP.GE.AND P1, PT, R2.reuse, R7, PT ;  /* 0x000000070200720c */ /* 0x040fe20003f26270 */
[----:B------:R-:W-:Y:S01]  /*7590*/  FFMA.FTZ R6, R3, R68, R179 ;  /* 0x0000004403067223 */ /* 0x000fe200000100b3 */
[C---:B------:R-:W-:Y:S02]  /*75a0*/  ISETP.GE.AND P3, PT, R2.reuse, R8, PT ;  /* 0x000000080200720c */ /* 0x040fe40003f66270 */
[C---:B------:R-:W-:Y:S02]  /*75b0*/  ISETP.GE.AND P6, PT, R2.reuse, R10, PT ;  /* 0x0000000a0200720c */ /* 0x040fe40003fc6270 */
[----:B------:R-:W-:Y:S01]  /*75c0*/  ISETP.GE.AND P5, PT, R2, R9, PT ;  /* 0x000000090200720c */ /* 0x000fe20003fa6270 */
[----:B------:R-:W-:Y:S01]  /*75d0*/  VIADD R2, R0, 0x18 ;  /* 0x0000001800027836 */ /* 0x000fe20000000000 */
[----:B------:R-:W-:-:S02]  /*75e0*/  FSEL R155, R5, -INF , !P3 ;  /* 0xff800000059b7808 */ /* 0x000fc40005800000 */
[----:B------:R-:W-:Y:S01]  /*75f0*/  FSEL R78, R4, -INF , !P2 ;  /* 0xff800000044e7808 */ /* 0x000fe20005000000 */
[C---:B------:R-:W-:Y:S01]  /*7600*/  FFMA.FTZ R4, R3.reuse, R68, R153 ;  /* 0x0000004403047223 */ /* 0x040fe20000010099 */
[----:B------:R-:W-:Y:S02]  /*7610*/  I2FP.F32.S32 R5, R2 ;  /* 0x0000000200057245 */ /* 0x000fe40000201400 */
        /* <DEDUP_REMOVED lines=9> */
[----:B------:R-:W-:Y:S01]  /*76b0*/  ISETP.GE.AND P3, PT, R2, R9, PT ;  /* 0x000000090200720c */ /* 0x000fe20003f66270 */
[----:B------:R-:W-:Y:S01]  /*76c0*/  VIADD R2, R0, 0x19 ;  /* 0x0000001900027836 */ /* 0x000fe20000000000 */
[----:B------:R-:W-:Y:S01]  /*76d0*/  FSEL R43, R6, -INF , !P6 ;  /* 0xff800000062b7808 */ /* 0x000fe20007000000 */
[CC--:B------:R-:W-:Y:S01]  /*76e0*/  FFMA.FTZ R6, R5.reuse, R68.reuse, R66 ;  /* 0x0000004405067223 */ /* 0x0c0fe20000010042 */
[----:B------:R-:W-:Y:S01]  /*76f0*/  FSEL R154, R4, -INF , !P2 ;  /* 0xff800000049a7808 */ /* 0x000fe20005000000 */
[----:B------:R-:W-:Y:S01]  /*7700*/  FFMA.FTZ R5, R5, R68, R64 ;  /* 0x0000004405057223 */ /* 0x000fe20000010040 */
[----:B------:R-:W-:Y:S02]  /*7710*/  I2FP.F32.S32 R4, R2 ;  /* 0x0000000200047245 */ /* 0x000fe40000201400 */
[----:B------:R-:W-:Y:S02]  /*7720*/  FSEL R29, R11, -INF , !P4 ;  /* 0xff8000000b1d7808 */ /* 0x000fe40006000000 */
[----:B------:R-:W-:Y:S01]  /*7730*/  FSEL R64, R6, -INF , !P1 ;  /* 0xff80000006407808 */ /* 0x000fe20004800000 */
[CC--:B------:R-:W-:Y:S01]  /*7740*/  FFMA.FTZ R6, R4.reuse, R68.reuse, R148 ;  /* 0x0000004404067223 */ /* 0x0c0fe20000010094 */
[----:B------:R-:W-:Y:S01]  /*7750*/  FFMA.FTZ R11, R4, R68, R74 ;  /* 0x00000044040b7223 */ /* 0x000fe2000001004a */
[----:B------:R-:W-:-:S02]  /*7760*/  ISETP.GE.AND P6, PT, R2, R7, PT ;  /* 0x000000070200720c */ /* 0x000fc40003fc6270 */
[----:B------:R-:W-:Y:S02]  /*7770*/  ISETP.GE.AND P5, PT, R2, R8, PT ;  /* 0x000000080200720c */ /* 0x000fe40003fa6270 */
[----:B------:R-:W-:Y:S01]  /*7780*/  FSEL R76, R5, -INF , !P3 ;  /* 0xff800000054c7808 */ /* 0x000fe20005800000 */
[-C--:B------:R-:W-:Y:S01]  /*7790*/  FFMA.FTZ R5, R4, R68.reuse, R67 ;  /* 0x0000004404057223 */ /* 0x080fe20000010043 */
[----:B------:R-:W-:Y:S01]  /*77a0*/  FSEL R28, R6, -INF , !P6 ;  /* 0xff800000061c7808 */ /* 0x000fe20007000000 */
[----:B------:R-:W-:Y:S01]  /*77b0*/  FFMA.FTZ R4, R4, R68, R65 ;  /* 0x0000004404047223 */ /* 0x000fe20000010041 */
[----:B------:R-:W-:Y:S02]  /*77c0*/  FSEL R151, R11, -INF , !P5 ;  /* 0xff8000000b977808 */ /* 0x000fe40006800000 */
[C---:B------:R-:W-:Y:S02]  /*77d0*/  ISETP.GE.AND P1, PT, R3.reuse, R7, PT ;  /* 0x000000070300720c */ /* 0x040fe40003f26270 */
[----:B------:R-:W-:-:S02]  /*77e0*/  ISETP.GE.AND P3, PT, R3, R8, PT ;  /* 0x000000080300720c */ /* 0x000fc40003f66270 */
[CC--:B------:R-:W-:Y:S02]  /*77f0*/  ISETP.GE.AND P6, PT, R3.reuse, R10.reuse, PT ;  /* 0x0000000a0300720c */ /* 0x0c0fe40003fc6270 */
[----:B------:R-:W-:Y:S02]  /*7800*/  ISETP.GE.AND P5, PT, R3, R9, PT ;  /* 0x000000090300720c */ /* 0x000fe40003fa6270 */
[C---:B------:R-:W-:Y:S02]  /*7810*/  ISETP.GE.AND P4, PT, R2.reuse, R10, PT ;  /* 0x0000000a0200720c */ /* 0x040fe40003f86270 */
[----:B------:R-:W-:Y:S02]  /*7820*/  I2FP.F32.S32 R3, R3 ;  /* 0x0000000300037245 */ /* 0x000fe40000201400 */
[----:B------:R-:W-:Y:S02]  /*7830*/  FSEL R74, R5, -INF , !P4 ;  /* 0xff800000054a7808 */ /* 0x000fe40006000000 */
[----:B------:R-:W-:Y:S01]  /*7840*/  ISETP.GE.AND P2, PT, R2, R9, PT ;  /* 0x000000090200720c */ /* 0x000fe20003f46270 */
[----:B------:R-:W-:Y:S01]  /*7850*/  FFMA.FTZ R5, R3, R68, R18 ;  /* 0x0000004403057223 */ /* 0x000fe20000010012 */
[----:B------:R-:W-:-:S02]  /*7860*/  VIADD R2, R0, 0x21 ;  /* 0x0000002100027836 */ /* 0x000fc40000000000 */
[-C--:B------:R-:W-:Y:S01]  /*7870*/  FFMA.FTZ R6, R3, R68.reuse, R59 ;  /* 0x0000004403067223 */ /* 0x080fe2000001003b */
[----:B------:R-:W-:Y:S01]  /*7880*/  FSEL R77, R4, -INF , !P2 ;  /* 0xff800000044d7808 */ /* 0x000fe20005000000 */
[----:B------:R-:W5:Y:S01]  /*7890*/  MUFU.TANH R18, R22 ;  /* 0x0000001600127308 */ /* 0x000f620000002400 */
[----:B------:R-:W-:Y:S01]  /*78a0*/  FSEL R166, R5, -INF , !P3 ;  /* 0xff80000005a67808 */ /* 0x000fe20005800000 */
[C---:B------:R-:W-:Y:S01]  /*78b0*/  FFMA.FTZ R5, R3.reuse, R68, R19 ;  /* 0x0000004403057223 */ /* 0x040fe20000010013 */
[----:B------:R-:W-:Y:S01]  /*78c0*/  I2FP.F32.S32 R4, R2 ;  /* 0x0000000200047245 */ /* 0x000fe20000201400 */
[-C--:B------:R-:W-:Y:S01]  /*78d0*/  FFMA.FTZ R3, R3, R68.reuse, R14 ;  /* 0x0000004403037223 */ /* 0x080fe2000001000e */
[----:B-1----:R-:W-:Y:S02]  /*78e0*/  FSEL R27, R6, -INF , !P1 ;  /* 0xff800000061b7808 */ /* 0x002fe40004800000 */
[----:B------:R-:W-:Y:S01]  /*78f0*/  FSEL R150, R5, -INF , !P6 ;  /* 0xff80000005967808 */ /* 0x000fe20007000000 */
[-C--:B------:R-:W-:Y:S01]  /*7900*/  FFMA.FTZ R6, R4, R68.reuse, R58 ;  /* 0x0000004404067223 */ /* 0x080fe2000001003a */
[----:B------:R-:W-:Y:S01]  /*7910*/  ISETP.GE.AND P4, PT, R2, R7, PT ;  /* 0x000000070200720c */ /* 0x000fe20003f86270 */
[----:B------:R-:W-:Y:S01]  /*7920*/  FFMA.FTZ R5, R4, R68, R20 ;  /* 0x0000004404057223 */ /* 0x000fe20000010014 */
[----:B------:R-:W-:Y:S01]  /*7930*/  ISETP.GE.AND P2, PT, R2, R8, PT ;  /* 0x000000080200720c */ /* 0x000fe20003f46270 */
[----:B------:R-:W-:Y:S01]  /*7940*/  FFMA.FTZ R11, R4, R68, R50 ;  /* 0x00000044040b7223 */ /* 0x000fe20000010032 */
[C---:B------:R-:W-:Y:S01]  /*7950*/  ISETP.GE.AND P1, PT, R2.reuse, R10, PT ;  /* 0x0000000a0200720c */ /* 0x040fe20003f26270 */
[----:B------:R-:W1:Y:S01]  /*7960*/  MUFU.TANH R14, R56 ;  /* 0x00000038000e7308 */ /* 0x000e620000002400 */
[----:B------:R-:W-:Y:S01]  /*7970*/  ISETP.GE.AND P3, PT, R2, R9, PT ;  /* 0x000000090200720c */ /* 0x000fe20003f66270 */
[----:B------:R-:W-:Y:S01]  /*7980*/  VIADD R2, R0, 0x28 ;  /* 0x0000002800027836 */ /* 0x000fe20000000000 */
[----:B------:R-:W-:Y:S01]  /*7990*/  FSEL R157, R3, -INF , !P5 ;  /* 0xff800000039d7808 */ /* 0x000fe20006800000 */
[----:B------:R-:W-:Y:S01]  /*79a0*/  FFMA.FTZ R3, R4, R68, R48 ;  /* 0x0000004404037223 */ /* 0x000fe20000010030 */
        /* <DEDUP_REMOVED lines=8> */
[----:B------:R-:W-:Y:S01]  /*7a30*/  MUFU.TANH R20, R57 ;  /* 0x0000003900147308 */ /* 0x000fe20000002400 */
[----:B------:R-:W-:Y:S02]  /*7a40*/  I2FP.F32.S32 R2, R2 ;  /* 0x0000000200027245 */ /* 0x000fe40000201400 */
[----:B------:R-:W-:Y:S01]  /*7a50*/  FSEL R148, R11, -INF , !P1 ;  /* 0xff8000000b947808 */ /* 0x000fe20004800000 */
[----:B------:R-:W-:Y:S01]  /*7a60*/  FMUL.FTZ R11, R54, UR10 ;  /* 0x0000000a360b7c20 */ /* 0x000fe20008410000 */
[----:B------:R-:W-:Y:S01]  /*7a70*/  FSEL R152, R3, -INF , !P3 ;  /* 0xff80000003987808 */ /* 0x000fe20005800000 */
[CC--:B------:R-:W-:Y:S01]  /*7a80*/  FFMA.FTZ R6, R2.reuse, R68.reuse, R16 ;  /* 0x0000004402067223 */ /* 0x0c0fe20000010010 */
[CC--:B--2---:R-:W-:Y:S01]  /*7a90*/  FFMA.FTZ R5, R2.reuse, R68.reuse, R15 ;  /* 0x0000004402057223 */ /* 0x0c4fe2000001000f */
[CC--:B------:R-:W-:Y:S01]  /*7aa0*/  FFMA.FTZ R13, R2.reuse, R68.reuse, R13 ;  /* 0x00000044020d7223 */ /* 0x0c0fe2000001000d */
[----:B------:R-:W-:Y:S01]  /*7ab0*/  FFMA.FTZ R12, R2, R68, R12 ;  /* 0x00000044020c7223 */ /* 0x000fe2000001000c */
[----:B------:R-:W-:Y:S01]  /*7ac0*/  VIADD R2, R0, 0x29 ;  /* 0x0000002900027836 */ /* 0x000fe20000000000 */
[----:B---3--:R-:W-:Y:S01]  /*7ad0*/  FSEL R25, R6, -INF , !P6 ;  /* 0xff80000006197808 */ /* 0x008fe20007000000 */
[----:B------:R-:W2:Y:S01]  /*7ae0*/  MUFU.TANH R15, R60 ;  /* 0x0000003c000f7308 */ /* 0x000ea20000002400 */
[----:B------:R-:W-:Y:S01]  /*7af0*/  FSEL R163, R5, -INF , !P5 ;  /* 0xff80000005a37808 */ /* 0x000fe20006800000 */
[----:B------:R-:W-:Y:S01]  /*7b00*/  FMUL.FTZ R5, R52, UR10 ;  /* 0x0000000a34057c20 */ /* 0x000fe20008410000 */
[----:B------:R-:W-:Y:S01]  /*7b10*/  ISETP.GE.AND P1, PT, R2, R7, PT ;  /* 0x000000070200720c */ /* 0x000fe20003f26270 */
[----:B------:R-:W-:Y:S01]  /*7b20*/  VIADD R3, R0, 0x31 ;  /* 0x0000003100037836 */ /* 0x000fe20000000000 */
[----:B------:R-:W-:-:S02]  /*7b30*/  ISETP.GE.AND P3, PT, R2, R8, PT ;  /* 0x000000080200720c */ /* 0x000fc40003f66270 */
[C---:B------:R-:W-:Y:S01]  /*7b40*/  ISETP.GE.AND P6, PT, R2.reuse, R10, PT ;  /* 0x0000000a0200720c */ /* 0x040fe20003fc6270 */
[----:B------:R3:W-:Y:S01]  /*7b50*/  MUFU.TANH R17, R5 ;  /* 0x0000000500117308 */ /* 0x0007e20000002400 */
[----:B------:R-:W-:Y:S02]  /*7b60*/  ISETP.GE.AND P5, PT, R2, R9, PT ;  /* 0x000000090200720c */ /* 0x000fe40003fa6270 */
[----:B------:R-:W-:Y:S02]  /*7b70*/  I2FP.F32.S32 R2, R2 ;  /* 0x0000000200027245 */ /* 0x000fe40000201400 */
[----:B------:R-:W-:Y:S02]  /*7b80*/  FSEL R149, R13, -INF , !P4 ;  /* 0xff8000000d957808 */ /* 0x000fe40006000000 */
[----:B------:R-:W-:Y:S01]  /*7b90*/  FSEL R153, R12, -INF , !P2 ;  /* 0xff8000000c997808 */ /* 0x000fe20005000000 */
[----:B----4-:R-:W-:Y:S01]  /*7ba0*/  FFMA.FTZ R6, R2, R68, R49 ;  /* 0x0000004402067223 */ /* 0x010fe20000010031 */
[C---:B------:R-:W-:Y:S01]  /*7bb0*/  ISETP.GE.AND P4, PT, R4.reuse, R7, PT ;  /* 0x000000070400720c */ /* 0x040fe20003f86270 */
[----:B------:R4:W-:Y:S01]  /*7bc0*/  MUFU.TANH R16, R11 ;  /* 0x0000000b00107308 */ /* 0x0009e20000002400 */
[----:B------:R-:W-:Y:S01]  /*7bd0*/  ISETP.GE.AND P2, PT, R4, R8, PT ;  /* 0x000000080400720c */ /* 0x000fe20003f46270 */
[-C--:B---3--:R-:W-:Y:S01]  /*7be0*/  FFMA.FTZ R5, R2, R68.reuse, R24 ;  /* 0x0000004402057223 */ /* 0x088fe20000010018 */
[----:B------:R-:W-:Y:S01]  /*7bf0*/  FSEL R24, R6, -INF , !P1 ;  /* 0xff80000006187808 */ /* 0x000fe20004800000 */
[----:B------:R-:W-:Y:S01]  /*7c00*/  FFMA.FTZ R6, R2, R68, R47 ;  /* 0x0000004402067223 */ /* 0x000fe2000001002f */
[----:B------:R-:W-:-:S03]  /*7c10*/  ISETP.GE.AND P1, PT, R4, R10, PT ;  /* 0x0000000a0400720c */ /* 0x000fc60003f26270 */
[----:B------:R-:W3:Y:S01]  /*7c20*/  MUFU.TANH R19, R61 ;  /* 0x0000003d00137308 */ /* 0x000ee20000002400 */
[----:B------:R-:W-:Y:S01]  /*7c30*/  FSEL R162, R5, -INF , !P3 ;  /* 0xff80000005a27808 */ /* 0x000fe20005800000 */
[----:B------:R-:W-:Y:S01]  /*7c40*/  FFMA.FTZ R5, R2, R68, R23 ;  /* 0x0000004402057223 */ /* 0x000fe20000010017 */
[----:B------:R-:W-:Y:S01]  /*7c50*/  ISETP.GE.AND P3, PT, R4, R9, PT ;  /* 0x000000090400720c */ /* 0x000fe20003f66270 */
[----:B------:R-:W-:Y:S01]  /*7c60*/  VIADD R2, R0, 0x38 ;  /* 0x0000003800027836 */ /* 0x000fe20000000000 */
[----:B------:R-:W-:Y:S02]  /*7c70*/  I2FP.F32.S32 R4, R4 ;  /* 0x0000000400047245 */ /* 0x000fe40000201400 */
[----:B------:R-:W-:Y:S01]  /*7c80*/  FSEL R79, R6, -INF , !P6 ;  /* 0xff800000064f7808 */ /* 0x000fe20007000000 */
[----:B------:R1:W-:Y:S01]  /*7c90*/  MUFU.TANH R12, R144 ;  /* 0x00000090000c7308 */ /* 0x0003e20000002400 */
[----:B------:R-:W-:Y:S01]  /*7ca0*/  ISETP.GE.AND P6, PT, R3, R7, PT ;  /* 0x000000070300720c */ /* 0x000fe20003fc6270 */
[CC--:B----4-:R-:W-:Y:S01]  /*7cb0*/  FFMA.FTZ R11, R4.reuse, R68.reuse, R21 ;  /* 0x00000044040b7223 */ /* 0x0d0fe20000010015 */
[----:B-----5:R-:W-:-:S04]  /*7cc0*/  FFMA.FTZ R6, R4, R68, R18 ;  /* 0x0000004404067223 */ /* 0x020fc80000010012 */
[----:B------:R-:W-:Y:S01]  /*7cd0*/  FSEL R23, R11, -INF , !P4 ;  /* 0xff8000000b177808 */ /* 0x000fe20006000000 */
[----:B------:R-:W4:Y:S01]  /*7ce0*/  MUFU.TANH R13, R146 ;  /* 0x00000092000d7308 */ /* 0x000f220000002400 */
[----:B------:R-:W-:Y:S01]  /*7cf0*/  FSEL R160, R6, -INF , !P2 ;  /* 0xff80000006a07808 */ /* 0x000fe20005000000 */
[----:B------:R-:W-:Y:S01]  /*7d00*/  FMUL.FTZ R11, R53, UR10 ;  /* 0x0000000a350b7c20 */ /* 0x000fe20008410000 */
[C---:B------:R-:W-:Y:S02]  /*7d10*/  ISETP.GE.AND P4, PT, R3.reuse, R10, PT ;  /* 0x0000000a0300720c */ /* 0x040fe40003f86270 */
[----:B------:R-:W-:-:S03]  /*7d20*/  ISETP.GE.AND P2, PT, R3, R9, PT ;  /* 0x000000090300720c */ /* 0x000fc60003f46270 */
[----:B------:R-:W5:Y:S01]  /*7d30*/  MUFU.TANH R18, R62 ;  /* 0x0000003e00127308 */ /* 0x000f620000002400 */
[----:B-1----:R-:W-:Y:S01]  /*7d40*/  FSEL R144, R5, -INF , !P5 ;  /* 0xff80000005907808 */ /* 0x002fe20006800000 */
[C---:B------:R-:W-:Y:S01]  /*7d50*/  FFMA.FTZ R5, R4.reuse, R68, R14 ;  /* 0x0000004404057223 */ /* 0x040fe2000001000e */
[----:B------:R-:W-:Y:S01]  /*7d60*/  ISETP.GE.AND P5, PT, R3, R8, PT ;  /* 0x000000080300720c */ /* 0x000fe20003fa6270 */
[-C--:B--2---:R-:W-:Y:S01]  /*7d70*/  FFMA.FTZ R4, R4, R68.reuse, R15 ;  /* 0x0000004404047223 */ /* 0x084fe2000001000f */
[----:B------:R-:W-:Y:S01]  /*7d80*/  I2FP.F32.S32 R3, R3 ;  /* 0x0000000300037245 */ /* 0x000fe20000201400 */
[----:B------:R-:W-:Y:S01]  /*7d90*/  FMUL.FTZ R14, R55, UR10 ;  /* 0x0000000a370e7c20 */ /* 0x000fe20008410000 */
[----:B------:R-:W-:Y:S01]  /*7da0*/  FSEL R161, R5, -INF , !P1 ;  /* 0xff80000005a17808 */ /* 0x000fe20004800000 */
[----:B------:R1:W2:Y:S01]  /*7db0*/  MUFU.TANH R15, R11 ;  /* 0x0000000b000f7308 */ /* 0x0002a20000002400 */
        /* <DEDUP_REMOVED lines=8> */
[----:B---3--:R-:W-:Y:S01]  /*7e40*/  FFMA.FTZ R3, R3, R68, R19 ;  /* 0x0000004403037223 */ /* 0x008fe20000010013 */
[C---:B------:R-:W-:Y:S01]  /*7e50*/  ISETP.GE.AND P6, PT, R2.reuse, R10, PT ;  /* 0x0000000a0200720c */ /* 0x040fe20003fc6270 */
[----:B------:R-:W3:Y:S01]  /*7e60*/  MUFU.TANH R14, R14 ;  /* 0x0000000e000e7308 */ /* 0x000ee20000002400 */
[----:B------:R-:W-:Y:S02]  /*7e70*/  ISETP.GE.AND P5, PT, R2, R9, PT ;  /* 0x000000090200720c */ /* 0x000fe40003fa6270 */
[----:B------:R-:W-:-:S02]  /*7e80*/  I2FP.F32.S32 R2, R2 ;  /* 0x0000000200027245 */ /* 0x000fc40000201400 */
[----:B------:R-:W-:Y:S02]  /*7e90*/  FSEL R164, R3, -INF , !P2 ;  /* 0xff80000003a47808 */ /* 0x000fe40005000000 */
[----:B------:R-:W-:Y:S01]  /*7ea0*/  I2FP.F32.S32 R3, R0 ;  /* 0x0000000000037245 */ /* 0x000fe20000201400 */
[CC--:B------:R-:W-:Y:S01]  /*7eb0*/  FFMA.FTZ R4, R2.reuse, R68.reuse, R17 ;  /* 0x0000004402047223 */ /* 0x0c0fe20000010011 */
[CC--:B-1----:R-:W-:Y:S01]  /*7ec0*/  FFMA.FTZ R11, R2.reuse, R68.reuse, R16 ;  /* 0x00000044020b7223 */ /* 0x0c2fe20000010010 */
[-C--:B----4-:R-:W-:Y:S01]  /*7ed0*/  FFMA.FTZ R5, R2, R68.reuse, R13 ;  /* 0x0000004402057223 */ /* 0x090fe2000001000d */
[----:B------:R-:W-:Y:S01]  /*7ee0*/  FSEL R158, R6, -INF , !P4 ;  /* 0xff800000069e7808 */ /* 0x000fe20006000000 */
[----:B------:R-:W1:Y:S01]  /*7ef0*/  MUFU.TANH R13, R145 ;  /* 0x00000091000d7308 */ /* 0x000e620000002400 */
[----:B------:R-:W-:Y:S01]  /*7f00*/  FSEL R69, R4, -INF , !P1 ;  /* 0xff80000004457808 */ /* 0x000fe20004800000 */
[----:B------:R-:W-:Y:S01]  /*7f10*/  FFMA.FTZ R4, R3, R68, R237 ;  /* 0x0000004403047223 */ /* 0x000fe200000100ed */
[----:B------:R-:W-:Y:S01]  /*7f20*/  ISETP.GE.AND P1, PT, R0, R10, PT ;  /* 0x0000000a0000720c */ /* 0x000fe20003f26270 */
[----:B------:R-:W-:Y:S01]  /*7f30*/  FFMA.FTZ R12, R2, R68, R12 ;  /* 0x00000044020c7223 */ /* 0x000fe2000001000c */
[----:B------:R-:W-:Y:S01]  /*7f40*/  FSEL R170, R11, -INF , !P3 ;  /* 0xff8000000baa7808 */ /* 0x000fe20005800000 */
[C---:B------:R-:W-:Y:S01]  /*7f50*/  VIADD R2, R0.reuse, 0x39 ;  /* 0x0000003900027836 */ /* 0x040fe20000000000 */
[C---:B------:R-:W-:Y:S01]  /*7f60*/  ISETP.GE.AND P4, PT, R0.reuse, R7, PT ;  /* 0x000000070000720c */ /* 0x040fe20003f86270 */
[----:B------:R-:W4:Y:S01]  /*7f70*/  MUFU.TANH R6, R147 ;  /* 0x0000009300067308 */ /* 0x000f220000002400 */
[----:B------:R-:W-:-:S02]  /*7f80*/  ISETP.GE.AND P2, PT, R0, R8, PT ;  /* 0x000000080000720c */ /* 0x000fc40003f46270 */
[----:B------:R-:W-:Y:S01]  /*7f90*/  ISETP.GE.AND P3, PT, R0, R9, PT ;  /* 0x000000090000720c */ /* 0x000fe20003f66270 */
[-C--:B------:R-:W-:Y:S01]  /*7fa0*/  FFMA.FTZ R0, R3, R68.reuse, R239 ;  /* 0x0000004403007223 */ /* 0x080fe200000100ef */
[----:B------:R-:W-:Y:S02]  /*7fb0*/  FSEL R20, R4, -INF , !P1 ;  /* 0xff80000004147808 */ /* 0x000fe40004800000 */
[----:B------:R-:W-:Y:S02]  /*7fc0*/  ISETP.GE.AND P1, PT, R226, 0x3, PT ;  /* 0x00000003e200780c */ /* 0x000fe40003f26270 */
[----:B------:R-:W-:Y:S01]  /*7fd0*/  FSEL R168, R5, -INF , !P5 ;  /* 0xff80000005a87808 */ /* 0x000fe20006800000 */
[----:B------:R-:W-:Y:S01]  /*7fe0*/  FFMA.FTZ R5, R3, R68, R238 ;  /* 0x0000004403057223 */ /* 0x000fe200000100ee */
[----:B------:R-:W-:Y:S02]  /*7ff0*/  FSEL R16, R0, -INF , !P4 ;  /* 0xff80000000107808 */ /* 0x000fe40006000000 */
[----:B------:R-:W-:-:S02]  /*8000*/  I2FP.F32.S32 R0, R2 ;  /* 0x0000000200007245 */ /* 0x000fc40000201400 */
[----:B------:R-:W-:Y:S02]  /*8010*/  FSEL R146, R12, -INF , !P6 ;  /* 0xff8000000c927808 */ /* 0x000fe40007000000 */
[----:B------:R-:W-:Y:S01]  /*8020*/  FSEL R17, R5, -INF , !P2 ;  /* 0xff80000005117808 */ /* 0x000fe20005000000 */
[-C--:B-----5:R-:W-:Y:S01]  /*8030*/  FFMA.FTZ R5, R3, R68.reuse, R18 ;  /* 0x0000004403057223 */ /* 0x0a0fe20000010012 */
[----:B------:R-:W-:Y:S01]  /*8040*/  ISETP.GE.AND P6, PT, R2, R7, PT ;  /* 0x000000070200720c */ /* 0x000fe20003fc6270 */
[----:B--2---:R-:W-:Y:S01]  /*8050*/  FFMA.FTZ R4, R0, R68, R15 ;  /* 0x0000004400047223 */ /* 0x004fe2000001000f */
[----:B------:R-:W-:Y:S01]  /*8060*/  ISETP.GE.AND P5, PT, R2, R8, PT ;  /* 0x000000080200720c */ /* 0x000fe20003fa6270 */
[----:B---3--:R-:W-:Y:S01]  /*8070*/  FFMA.FTZ R3, R0, R68, R14 ;  /* 0x0000004400037223 */ /* 0x008fe2000001000e */
[C---:B------:R-:W-:Y:S02]  /*8080*/  ISETP.GE.AND P4, PT, R2.reuse, R10, PT ;  /* 0x0000000a0200720c */ /* 0x040fe40003f86270 */
[----:B------:R-:W-:Y:S01]  /*8090*/  ISETP.GE.AND P2, PT, R2, R9, PT ;  /* 0x000000090200720c */ /* 0x000fe20003f46270 */
[CC--:B-1----:R-:W-:Y:S01]  /*80a0*/  FFMA.FTZ R2, R0.reuse, R68.reuse, R13 ;  /* 0x0000004400027223 */ /* 0x0c2fe2000001000d */
[----:B----4-:R-:W-:Y:S01]  /*80b0*/  FFMA.FTZ R0, R0, R68, R6 ;  /* 0x0000004400007223 */ /* 0x010fe20000010006 */
[----:B------:R-:W-:-:S02]  /*80c0*/  FSEL R21, R5, -INF , !P3 ;  /* 0xff80000005157808 */ /* 0x000fc40005800000 */
[----:B------:R-:W-:Y:S02]  /*80d0*/  FSEL R55, R4, -INF , !P6 ;  /* 0xff80000004377808 */ /* 0x000fe40007000000 */
[----:B------:R-:W-:Y:S02]  /*80e0*/  FSEL R169, R3, -INF , !P5 ;  /* 0xff80000003a97808 */ /* 0x000fe40006800000 */
        /* <DEDUP_REMOVED lines=10> */
[----:B------:R-:W-:-:S04]  /*8190*/  IMAD R2, R2, R210, RZ ;  /* 0x000000d202027224 */ /* 0x000fc800078e02ff */
[----:B------:R-:W-:Y:S01]  /*81a0*/  IMAD R0, R0, R211, R2 ;  /* 0x000000d300007224 */ /* 0x000fe200078e0202 */
[----:B------:R-:W-:Y:S02]  /*81b0*/  LEA R2, P2, R4, R248, 0x6 ;  /* 0x000000f804027211 */ /* 0x000fe400078430ff */
[----:B------:R-:W4:Y:S01]  /*81c0*/  @!P0 LDC.64 R18, c[0x0][0x218] ;  /* 0x00008600ff128b82 */ /* 0x000f220000000a00 */
[----:B------:R-:W-:Y:S01]  /*81d0*/  IMAD.IADD R3, R5, 0x1, R0 ;  /* 0x0000000105037824 */ /* 0x000fe200078e0200 */
[-C--:B------:R-:W-:Y:S02]  /*81e0*/  @!P0 IADD3 R0, P5, R246, R2.reuse, RZ ;  /* 0x00000002f6008210 */ /* 0x080fe40007fbe0ff */
[----:B------:R-:W-:Y:S02]  /*81f0*/  @!P0 LEA R5, P3, R210, R2, 0x5 ;  /* 0x00000002d2058211 */ /* 0x000fe400078628ff */
[----:B------:R-:W-:Y:S02]  /*8200*/  LEA.HI.X R3, R4, R243, R3, 0x6, P2 ;  /* 0x000000f304037211 */ /* 0x000fe400010f3403 */
[----:B-1----:R-:W-:-:S02]  /*8210*/  @!P0 LEA R14, P6, R2, R14, 0x1 ;  /* 0x0000000e020e8211 */ /* 0x002fc400078c08ff */
        /* <DEDUP_REMOVED lines=33> */
.L_x_1357:
[----:B------:R-:W-:Y:S05]  /*8430*/  BSYNC B0 ;  /* 0x0000000000007941 */ /* 0x000fea0003800000 */
.L_x_1356:
[----:B------:R-:W0:Y:S02]  /*8440*/  LDGDEPBAR ;  /* 0x00000000000079af */ /* 0x000e240000000000 */
.L_x_1355:
        /* <DEDUP_REMOVED lines=19> */
[----:B-12---:R-:W1:Y:S01]  /*8580*/  SHFL.BFLY PT, R4, R0, 0x1, 0x1f ;  /* 0x0c201f0000047f89 */ /* 0x006e6200000e0000 */
[----:B------:R-:W-:-:S04]  /*8590*/  FMNMX.FTZ R2, R41, R2, !PT ;  /* 0x0000000229027209 */ /* 0x000fc80007810000 */
[----:B------:R-:W-:-:S04]  /*85a0*/  FMNMX.FTZ R2, R38, R2, !PT ;  /* 0x0000000226027209 */ /* 0x000fc80007810000 */
[----:B------:R-:W-:-:S04]  /*85b0*/  FMNMX.FTZ R2, R36, R2, !PT ;  /* 0x0000000224027209 */ /* 0x000fc80007810000 */
[----:B------:R-:W-:-:S04]  /*85c0*/  FMNMX.FTZ R2, R156, R2, !PT ;  /* 0x000000029c027209 */ /* 0x000fc80007810000 */
[----:B------:R-:W-:-:S04]  /*85d0*/  FMNMX.FTZ R2, R155, R2, !PT ;  /* 0x000000029b027209 */ /* 0x000fc80007810000 */
[----:B------:R-:W-:Y:S02]  /*85e0*/  FMNMX.FTZ R3, R154, R2, !PT ;  /* 0x000000029a037209 */ /* 0x000fe40007810000 */
[----:B------:R-:W-:Y:S02]  /*85f0*/  FMNMX.FTZ R2, R71, R20, !PT ;  /* 0x0000001447027209 */ /* 0x000fe40007810000 */
[----:B-1----:R-:W-:Y:S02]  /*8600*/  FMNMX.FTZ R223, R0, R4, !PT ;  /* 0x0000000400df7209 */ /* 0x002fe40007810000 */
[----:B------:R-:W-:Y:S02]  /*8610*/  FMNMX.FTZ R3, R151, R3, !PT ;  /* 0x0000000397037209 */ /* 0x000fe40007810000 */
[----:B------:R-:W-:Y:S01]  /*8620*/  FMNMX.FTZ R2, R44, R2, !PT ;  /* 0x000000022c027209 */ /* 0x000fe20007810000 */
[C---:B------:R-:W-:Y:S01]  /*8630*/  FMUL.FTZ R0, R223.reuse, UR6 ;  /* 0x00000006df007c20 */ /* 0x040fe20008410000 */
[----:B------:R-:W-:-:S02]  /*8640*/  FSETP.NEU.FTZ.AND P5, PT, R223, -INF , PT ;  /* 0xff800000df00780b */ /* 0x000fc40003fbd000 */
[----:B------:R-:W-:Y:S02]  /*8650*/  FMNMX.FTZ R3, R166, R3, !PT ;  /* 0x00000003a6037209 */ /* 0x000fe40007810000 */
[----:B------:R-:W-:Y:S02]  /*8660*/  FMNMX.FTZ R2, R40, R2, !PT ;  /* 0x0000000228027209 */ /* 0x000fe40007810000 */
[----:B------:R-:W-:Y:S02]  /*8670*/  FSEL R0, R0, RZ, P5 ;  /* 0x000000ff00007208 */ /* 0x000fe40002800000 */
[----:B------:R-:W-:Y:S02]  /*8680*/  FMNMX.FTZ R3, R165, R3, !PT ;  /* 0x00000003a5037209 */ /* 0x000fe40007810000 */
[----:B------:R-:W-:Y:S01]  /*8690*/  FMNMX.FTZ R2, R37, R2, !PT ;  /* 0x0000000225027209 */ /* 0x000fe20007810000 */
[--C-:B------:R-:W-:Y:S01]  /*86a0*/  FFMA.FTZ R4, R16, UR6, -R0.reuse ;  /* 0x0000000610047c23 */ /* 0x100fe20008010800 */
[----:B------:R-:W-:Y:S01]  /*86b0*/  FMNMX.FTZ R3, R163, R3, !PT ;  /* 0x00000003a3037209 */ /* 0x000fe20007810000 */
[----:B------:R-:W-:Y:S01]  /*86c0*/  FFMA.FTZ R5, R31, UR6, -R0 ;  /* 0x000000061f057c23 */ /* 0x000fe20008010800 */
[----:B------:R-:W-:Y:S01]  /*86d0*/  FMNMX.FTZ R2, R35, R2, !PT ;  /* 0x0000000223027209 */ /* 0x000fe20007810000 */
[----:B------:R1:W-:Y:S01]  /*86e0*/  MUFU.EX2 R241, R4 ;  /* 0x0000000400f17308 */ /* 0x0003e20000000800 */
[----:B------:R-:W-:-:S04]  /*86f0*/  FMNMX.FTZ R3, R162, R3, !PT ;  /* 0x00000003a2037209 */ /* 0x000fc80007810000 */
[----:B------:R-:W-:-:S03]  /*8700*/  FMNMX.FTZ R3, R160, R3, !PT ;  /* 0x00000003a0037209 */ /* 0x000fc60007810000 */
[----:B------:R2:W3:Y:S01]  /*8710*/  MUFU.EX2 R240, R5 ;  /* 0x0000000500f07308 */ /* 0x0004e20000000800 */
        /* <DEDUP_REMOVED lines=10> */
[----:B--2---:R-:W-:Y:S01]  /*87c0*/  FMNMX.FTZ R5, R150, R4, !PT ;  /* 0x0000000496057209 */ /* 0x004fe20007810000 */
[----:B------:R-:W-:Y:S01]  /*87d0*/  FFMA.FTZ R3, R33, UR6, -R0 ;  /* 0x0000000621037c23 */ /* 0x000fe20008010800 */
[----:B------:R-:W-:Y:S02]  /*87e0*/  FMNMX.FTZ R4, R39, R11, !PT ;  /* 0x0000000b27047209 */ /* 0x000fe40007810000 */
[----:B------:R-:W-:Y:S02]  /*87f0*/  FMNMX.FTZ R5, R148, R5, !PT ;  /* 0x0000000594057209 */ /* 0x000fe40007810000 */
[----:B---3--:R-:W-:Y:S01]  /*8800*/  F2FP.F16.F32.PACK_AB R16, R240, R241 ;  /* 0x000000f1f010723e */ /* 0x008fe200000000ff */
[----:B------:R2:W3:Y:S01]  /*8810*/  MUFU.EX2 R238, R3 ;  /* 0x0000000300ee7308 */ /* 0x0004e20000000800 */
[----:B-1----:R-:W-:-:S05]  /*8820*/  FMNMX.FTZ R2, R169, R6, !PT ;  /* 0x00000006a9027209 */ /* 0x002fca0007810000 */
[----:B------:R-:W1:Y:S01]  /*8830*/  SHFL.BFLY PT, R6, R2, 0x2, 0x1f ;  /* 0x0c401f0002067f89 */ /* 0x000e6200000e0000 */
[----:B--2---:R-:W-:Y:S02]  /*8840*/  FMNMX.FTZ R3, R78, R4, !PT ;  /* 0x000000044e037209 */ /* 0x004fe40007810000 */
        /* <DEDUP_REMOVED lines=10> */
[----:B-1----:R-:W-:Y:S01]  /*88f0*/  FMNMX.FTZ R2, R2, R6, !PT ;  /* 0x0000000602027209 */ /* 0x002fe20007810000 */
[----:B--2---:R-:W-:-:S04]  /*8900*/  FFMA.FTZ R5, R30, UR6, -R0 ;  /* 0x000000061e057c23 */ /* 0x004fc80008010800 */
[----:B------:R-:W1:Y:S01]  /*8910*/  SHFL.BFLY PT, R11, R2, 0x1, 0x1f ;  /* 0x0c201f00020b7f89 */ /* 0x000e6200000e0000 */
[----:B------:R2:W-:Y:S02]  /*8920*/  MUFU.EX2 R236, R5 ;  /* 0x0000000500ec7308 */ /* 0x0005e40000000800 */
[----:B--2---:R-:W-:Y:S02]  /*8930*/  FMNMX.FTZ R5, R157, R3, !PT ;  /* 0x000000039d057209 */ /* 0x004fe40007810000 */
[----:B------:R-:W-:Y:S01]  /*8940*/  FMNMX.FTZ R3, R146, R4, !PT ;  /* 0x0000000492037209 */ /* 0x000fe20007810000 */
[----:B------:R-:W-:Y:S01]  /*8950*/  FFMA.FTZ R4, R29, UR6, -R0 ;  /* 0x000000061d047c23 */ /* 0x000fe20008010800 */
[----:B------:R-:W-:Y:S02]  /*8960*/  FMNMX.FTZ R5, R152, R5, !PT ;  /* 0x0000000598057209 */ /* 0x000fe40007810000 */
[----:B------:R-:W-:Y:S01]  /*8970*/  FMNMX.FTZ R3, R145, R3, !PT ;  /* 0x0000000391037209 */ /* 0x000fe20007810000 */
[----:B------:R2:W-:Y:S01]  /*8980*/  MUFU.EX2 R234, R4 ;  /* 0x0000000400ea7308 */ /* 0x0005e20000000800 */
[----:B------:R-:W-:-:S02]  /*8990*/  FMNMX.FTZ R5, R153, R5, !PT ;  /* 0x0000000599057209 */ /* 0x000fc40007810000 */
[----:B-1----:R-:W-:Y:S01]  /*89a0*/  FMNMX.FTZ R222, R2, R11, !PT ;  /* 0x0000000b02de7209 */ /* 0x002fe20007810000 */
[----:B------:R-:W1:Y:S01]  /*89b0*/  SHFL.BFLY PT, R6, R3, 0x2, 0x1f ;  /* 0x0c401f0003067f89 */ /* 0x000e6200000e0000 */
[----:B------:R-:W-:Y:S01]  /*89c0*/  FMNMX.FTZ R5, R144, R5, !PT ;  /* 0x0000000590057209 */ /* 0x000fe20007810000 */
[--C-:B------:R-:W-:Y:S01]  /*89d0*/  FFMA.FTZ R2, R24, UR6, -R0.reuse ;  /* 0x0000000618027c23 */ /* 0x100fe20008010800 */
[----:B------:R-:W-:Y:S02]  /*89e0*/  FSETP.NEU.FTZ.AND P4, PT, R222, -INF , PT ;  /* 0xff800000de00780b */ /* 0x000fe40003f9d000 */
[----:B------:R-:W-:Y:S01]  /*89f0*/  FMNMX.FTZ R5, R167, R5, !PT ;  /* 0x00000005a7057209 */ /* 0x000fe20007810000 */
[----:B------:R3:W-:Y:S03]  /*8a00*/  MUFU.EX2 R217, R2 ;  /* 0x0000000200d97308 */ /* 0x0007e60000000800 */
[----:B------:R-:W-:Y:S01]  /*8a10*/  FMNMX.FTZ R5, R164, R5, !PT ;  /* 0x00000005a4057209 */ /* 0x000fe20007810000 */
[----:B--2---:R-:W-:-:S03]  /*8a20*/  FFMA.FTZ R4, R28, UR6, -R0 ;  /* 0x000000061c047c23 */ /* 0x004fc60008010800 */
[----:B------:R-:W-:Y:S01]  /*8a30*/  FMNMX.FTZ R5, R168, R5, !PT ;  /* 0x00000005a8057209 */ /* 0x000fe20007810000 */
[----:B------:R-:W-:Y:S01]  /*8a40*/  LDSM.16.MT88.4 R28, [R197+0x6800] ;  /* 0x00680000c51c783b */ /* 0x000fe20000004200 */
[----:B------:R2:W-:Y:S02]  /*8a50*/  MUFU.EX2 R232, R4 ;  /* 0x0000000400e87308 */ /* 0x0005e40000000800 */
[----:B------:R-:W-:Y:S01]  /*8a60*/  FMNMX.FTZ R5, R147, R5, !PT ;  /* 0x0000000593057209 */ /* 0x000fe20007810000 */
[----:B---3--:R-:W-:Y:S01]  /*8a70*/  FFMA.FTZ R2, R23, UR6, -R0 ;  /* 0x0000000617027c23 */ /* 0x008fe20008010800 */
[----:B-1----:R-:W-:-:S03]  /*8a80*/  FMNMX.FTZ R3, R3, R6, !PT ;  /* 0x0000000603037209 */ /* 0x002fc60007810000 */
[----:B------:R-:W-:Y:S01]  /*8a90*/  SHFL.BFLY PT, R6, R5, 0x2, 0x1f ;  /* 0x0c401f0005067f89 */ /* 0x000fe200000e0000 */
[----:B------:R1:W-:Y:S03]  /*8aa0*/  MUFU.EX2 R233, R2 ;  /* 0x0000000200e97308 */ /* 0x0003e60000000800 */
[----:B------:R-:W3:Y:S01]  /*8ab0*/  SHFL.BFLY PT, R11, R3, 0x1, 0x1f ;  /* 0x0c201f00030b7f89 */ /* 0x000ee200000e0000 */
[----:B--2---:R-:W-:-:S04]  /*8ac0*/  FFMA.FTZ R4, R27, UR6, -R0 ;  /* 0x000000061b047c23 */ /* 0x004fc80008010800 */
[----:B------:R2:W-:Y:S01]  /*8ad0*/  MUFU.EX2 R231, R4 ;  /* 0x0000000400e77308 */ /* 0x0005e20000000800 */
[----:B-1----:R-:W-:-:S07]  /*8ae0*/  FFMA.FTZ R2, R22, UR6, -R0 ;  /* 0x0000000616027c23 */ /* 0x002fce0008010800 */
[----:B------:R-:W-:Y:S01]  /*8af0*/  MUFU.EX2 R235, R2 ;  /* 0x0000000200eb7308 */ /* 0x000fe20000000800 */
[----:B---3--:R-:W-:Y:S01]  /*8b00*/  FMNMX.FTZ R221, R3, R11, !PT ;  /* 0x0000000b03dd7209 */ /* 0x008fe20007810000 */
[----:B--2---:R-:W-:-:S03]  /*8b10*/  FFMA.FTZ R4, R26, UR6, -R0 ;  /* 0x000000061a047c23 */ /* 0x004fc60008010800 */
[----:B------:R-:W-:-:S03]  /*8b20*/  FSETP.NEU.FTZ.AND P3, PT, R221, -INF , PT ;  /* 0xff800000dd00780b */ /* 0x000fc60003f7d000 */
[----:B------:R1:W-:Y:S01]  /*8b30*/  MUFU.EX2 R219, R4 ;  /* 0x0000000400db7308 */ /* 0x0003e20000000800 */
[----:B------:R-:W-:-:S05]  /*8b40*/  FMUL.FTZ R3, R221, UR6 ;  /* 0x00000006dd037c20 */ /* 0x000fca0008410000 */
[----:B------:R-:W-:Y:S01]  /*8b50*/  FSEL R3, R3, RZ, P3 ;  /* 0x000000ff03037208 */ /* 0x000fe20001800000 */
[----:B-1----:R-:W-:Y:S02]  /*8b60*/  FFMA.FTZ R4, R25, UR6, -R0 ;  /* 0x0000000619047c23 */ /* 0x002fe40008010800 */
[----:B------:R-:W-:Y:S02]  /*8b70*/  LDSM.16.MT88.4 R24, [R200+0x6000] ;  /* 0x00600000c818783b */ /* 0x000fe40000004200 */
[----:B------:R1:W-:Y:S02]  /*8b80*/  MUFU.EX2 R218, R4 ;  /* 0x0000000400da7308 */ /* 0x0003e40000000800 */
[----:B-1----:R-:W-:-:S05]  /*8b90*/  FMUL.FTZ R4, R222, UR6 ;  /* 0x00000006de047c20 */ /* 0x002fca0008410000 */
[----:B------:R-:W-:-:S05]  /*8ba0*/  FSEL R4, R4, RZ, P4 ;  /* 0x000000ff04047208 */ /* 0x000fca0002000000 */
[----:B------:R-:W-:-:S04]  /*8bb0*/  FFMA.FTZ R2, R17, UR6, -R4 ;  /* 0x0000000611027c23 */ /* 0x000fc80008010804 */
[----:B------:R1:W-:Y:S02]  /*8bc0*/  MUFU.EX2 R215, R2 ;  /* 0x0000000200d77308 */ /* 0x0003e40000000800 */
[----:B-1----:R-:W-:Y:S01]  /*8bd0*/  FMNMX.FTZ R2, R5, R6, !PT ;  /* 0x0000000605027209 */ /* 0x002fe20007810000 */
[----:B------:R-:W-:-:S04]  /*8be0*/  FFMA.FTZ R5, R41, UR6, -R4 ;  /* 0x0000000629057c23 */ /* 0x000fc80008010804 */
[----:B------:R-:W1:Y:S01]  /*8bf0*/  SHFL.BFLY PT, R6, R2, 0x1, 0x1f ;  /* 0x0c201f0002067f89 */ /* 0x000e6200000e0000 */
[----:B------:R2:W3:Y:S02]  /*8c00*/  MUFU.EX2 R213, R5 ;  /* 0x0000000500d57308 */ /* 0x0004e40000000800 */
[----:B--2---:R-:W-:Y:S01]  /*8c10*/  FFMA.FTZ R5, R38, UR6, -R4 ;  /* 0x0000000626057c23 */ /* 0x004fe20008010804 */
[----:B---3--:R-:W-:-:S05]  /*8c20*/  F2FP.F16.F32.PACK_AB R17, R213, R215 ;  /* 0x000000d7d511723e */ /* 0x008fca00000000ff */
[----:B------:R2:W-:Y:S01]  /*8c30*/  MUFU.EX2 R214, R5 ;  /* 0x0000000500d67308 */ /* 0x0005e20000000800 */
[----:B-1----:R-:W-:Y:S01]  /*8c40*/  FMNMX.FTZ R220, R2, R6, !PT ;  /* 0x0000000602dc7209 */ /* 0x002fe20007810000 */
[----:B------:R-:W-:Y:S01]  /*8c50*/  FFMA.FTZ R2, R40, UR6, -R3 ;  /* 0x0000000628027c23 */ /* 0x000fe20008010803 */
[----:B------:R-:W-:Y:S02]  /*8c60*/  FSEL R6, R221, RZ, P3 ;  /* 0x000000ffdd067208 */ /* 0x000fe40001800000 */
[----:B------:R-:W-:-:S03]  /*8c70*/  FSETP.NEU.FTZ.AND P2, PT, R220, -INF , PT ;  /* 0xff800000dc00780b */ /* 0x000fc60003f5d000 */
[----:B------:R1:W-:Y:S01]  /*8c80*/  MUFU.EX2 R193, R2 ;  /* 0x0000000200c17308 */ /* 0x0003e20000000800 */
[----:B------:R-:W-:-:S04]  /*8c90*/  FADD.FTZ R6, R71, -R6 ;  /* 0x8000000647067221 */ /* 0x000fc80000010000 */
[----:B------:R-:W-:Y:S01]  /*8ca0*/  FMUL.FTZ R6, R6, UR6 ;  /* 0x0000000606067c20 */ /* 0x000fe20008410000 */
[----:B--2---:R-:W-:-:S03]  /*8cb0*/  FFMA.FTZ R5, R36, UR6, -R4 ;  /* 0x0000000624057c23 */ /* 0x004fc60008010804 */
[----:B------:R2:W3:Y:S01]  /*8cc0*/  MUFU.EX2 R54, R6 ;  /* 0x0000000600367308 */ /* 0x0004e20000000800 */
[----:B-1----:R-:W-:-:S07]  /*8cd0*/  FMUL.FTZ R2, R220, UR6 ;  /* 0x00000006dc027c20 */ /* 0x002fce0008410000 */
[----:B------:R1:W4:Y:S01]  /*8ce0*/  MUFU.EX2 R216, R5 ;  /* 0x0000000500d87308 */ /* 0x0003220000000800 */
[----:B------:R-:W-:-:S05]  /*8cf0*/  FSEL R2, R2, RZ, P2 ;  /* 0x000000ff02027208 */ /* 0x000fca0001000000 */
[----:B------:R-:W-:Y:S01]  /*8d00*/  FFMA.FTZ R11, R39, UR6, -R2 ;  /* 0x00000006270b7c23 */ /* 0x000fe20008010802 */
[----:B--2---:R-:W-:Y:S01]  /*8d10*/  FSEL R6, R223, RZ, P5 ;  /* 0x000000ffdf067208 */ /* 0x004fe20002800000 */
[-C--:B---3--:R-:W-:Y:S01]  /*8d20*/  FMUL.FTZ R80, R80, R54.reuse ;  /* 0x0000003650507220 */ /* 0x088fe20000410000 */
[-C--:B------:R-:W-:Y:S01]  /*8d30*/  FMUL.FTZ R81, R81, R54.reuse ;  /* 0x0000003651517220 */ /* 0x080fe20000410000 */
[----:B------:R-:W-:Y:S01]  /*8d40*/  MUFU.EX2 R190, R11 ;  /* 0x0000000b00be7308 */ /* 0x000fe20000000800 */
[-C--:B------:R-:W-:Y:S01]  /*8d50*/  FMUL.FTZ R92, R92, R54.reuse ;  /* 0x000000365c5c7220 */ /* 0x080fe20000410000 */
[----:B------:R-:W-:Y:S01]  /*8d60*/  FADD.FTZ R6, R73, -R6 ;  /* 0x8000000649067221 */ /* 0x000fe20000010000 */
[----:B------:R-:W-:Y:S01]  /*8d70*/  FMUL.FTZ R93, R93, R54 ;  /* 0x000000365d5d7220 */ /* 0x000fe20000410000 */
[--C-:B-1----:R-:W-:Y:S01]  /*8d80*/  FFMA.FTZ R5, R20, UR6, -R3.reuse ;  /* 0x0000000614057c23 */ /* 0x102fe20008010803 */
[----:B----4-:R-:W-:Y:S01]  /*8d90*/  F2FP.F16.F32.PACK_AB R19, R216, R214 ;  /* 0x000000d6d813723e */ /* 0x010fe200000000ff */
[----:B------:R-:W-:Y:S01]  /*8da0*/  FMUL.FTZ R6, R6, UR6 ;  /* 0x0000000606067c20 */ /* 0x000fe20008410000 */
        /* <DEDUP_REMOVED lines=9> */
[----:B------:R-:W2:Y:S01]  /*8e40*/  MUFU.EX2 R52, R6 ;  /* 0x0000000600347308 */ /* 0x000ea20000000800 */
[-C--:B------:R-:W-:Y:S01]  /*8e50*/  FMUL.FTZ R116, R116, R54.reuse ;  /* 0x0000003674747220 */ /* 0x080fe20000410000 */
[-C--:B------:R-:W-:Y:S01]  /*8e60*/  FMUL.FTZ R117, R117, R54.reuse ;  /* 0x0000003675757220 */ /* 0x080fe20000410000 */
[-C--:B------:R-:W-:Y:S01]  /*8e70*/  FMUL.FTZ R124, R124, R54.reuse ;  /* 0x000000367c7c7220 */ /* 0x080fe20000410000 */
[----:B------:R-:W-:Y:S01]  /*8e80*/  FMUL.FTZ R125, R125, R54 ;  /* 0x000000367d7d7220 */ /* 0x000fe20000410000 */
[----:B-1----:R-:W-:-:S04]  /*8e90*/  FFMA.FTZ R5, R44, UR6, -R3 ;  /* 0x000000062c057c23 */ /* 0x002fc80008010803 */
[----:B------:R1:W3:Y:S01]  /*8ea0*/  MUFU.EX2 R194, R5 ;  /* 0x0000000500c27308 */ /* 0x0002e20000000800 */
        /* <DEDUP_REMOVED lines=9> */
[-C--:B------:R-:W-:Y:S01]  /*8f40*/  FMUL.FTZ R96, R96, R52.reuse ;  /* 0x0000003460607220 */ /* 0x080fe20000410000 */
[-C--:B------:R-:W-:Y:S01]  /*8f50*/  FMUL.FTZ R97, R97, R52.reuse ;  /* 0x0000003461617220 */ /* 0x080fe20000410000 */
[----:B------:R-:W-:Y:S01]  /*8f60*/  FMUL.FTZ R104, R104, R52 ;  /* 0x0000003468687220 */ /* 0x000fe20000410000 */
[----:B------:R-:W-:Y:S01]  /*8f70*/  MUFU.EX2 R180, R6 ;  /* 0x0000000600b47308 */ /* 0x000fe20000000800 */
[--C-:B-1----:R-:W-:Y:S01]  /*8f80*/  FFMA.FTZ R5, R37, UR6, -R3.reuse ;  /* 0x0000000625057c23 */ /* 0x102fe20008010803 */
[----:B---3--:R-:W-:Y:S01]  /*8f90*/  F2FP.F16.F32.PACK_AB R12, R194, R192 ;  /* 0x000000c0c20c723e */ /* 0x008fe200000000ff */
[-C--:B------:R-:W-:Y:S01]  /*8fa0*/  FMUL.FTZ R105, R105, R52.reuse ;  /* 0x0000003469697220 */ /* 0x080fe20000410000 */
[-C--:B------:R-:W-:Y:S01]  /*8fb0*/  FMUL.FTZ R112, R112, R52.reuse ;  /* 0x0000003470707220 */ /* 0x080fe20000410000 */
[-C--:B------:R-:W-:Y:S01]  /*8fc0*/  FMUL.FTZ R113, R113, R52.reuse ;  /* 0x0000003471717220 */ /* 0x080fe20000410000 */
[-C--:B------:R-:W-:Y:S01]  /*8fd0*/  FMUL.FTZ R120, R120, R52.reuse ;  /* 0x0000003478787220 */ /* 0x080fe20000410000 */
[----:B------:R-:W-:Y:S01]  /*8fe0*/  FMUL.FTZ R121, R121, R52 ;  /* 0x0000003479797220 */ /* 0x000fe20000410000 */
[----:B------:R1:W2:Y:S01]  /*8ff0*/  MUFU.EX2 R195, R5 ;  /* 0x0000000500c37308 */ /* 0x0002a20000000800 */
[----:B------:R-:W-:Y:S01]  /*9000*/  LDSM.16.MT88.4 R36, [R198+0x6800] ;  /* 0x00680000c624783b */ /* 0x000fe20000004200 */
[----:B-1----:R-:W-:Y:S01]  /*9010*/  FFMA.FTZ R5, R35, UR6, -R3 ;  /* 0x0000000623057c23 */ /* 0x002fe20008010803 */
[----:B--2---:R-:W-:-:S02]  /*9020*/  F2FP.F16.F32.PACK_AB R14, R195, R193 ;  /* 0x000000c1c30e723e */ /* 0x004fc400000000ff */
[----:B------:R-:W-:Y:S03]  /*9030*/  LDSM.16.MT88.4 R32, [R198+0x6000] ;  /* 0x00600000c620783b */ /* 0x000fe60000004200 */
[----:B------:R1:W-:Y:S02]  /*9040*/  MUFU.EX2 R212, R5 ;  /* 0x0000000500d47308 */ /* 0x0003e40000000800 */
[--C-:B-1----:R-:W-:Y:S02]  /*9050*/  FFMA.FTZ R5, R21, UR6, -R2.reuse ;  /* 0x0000000615057c23 */ /* 0x102fe40008010802 */
[----:B------:R-:W1:Y:S04]  /*9060*/  LDSM.16.MT88.4 R20, [R197+0x6000] ;  /* 0x00600000c514783b */ /* 0x000e680000004200 */
[----:B------:R2:W-:Y:S02]  /*9070*/  MUFU.EX2 R187, R5 ;  /* 0x0000000500bb7308 */ /* 0x0005e40000000800 */
[----:B--2---:R-:W-:-:S06]  /*9080*/  FFMA.FTZ R5, R45, UR6, -R2 ;  /* 0x000000062d057c23 */ /* 0x004fcc0008010802 */
[----:B------:R2:W3:Y:S02]  /*9090*/  MUFU.EX2 R189, R5 ;  /* 0x0000000500bd7308 */ /* 0x0004e40000000800 */
[----:B--2---:R-:W-:Y:S01]  /*90a0*/  FFMA.FTZ R5, R42, UR6, -R2 ;  /* 0x000000062a057c23 */ /* 0x004fe20008010802 */
[----:B---3--:R-:W-:-:S05]  /*90b0*/  F2FP.F16.F32.PACK_AB R13, R189, R187 ;  /* 0x000000bbbd0d723e */ /* 0x008fca00000000ff */
[----:B------:R2:W3:Y:S02]  /*90c0*/  MUFU.EX2 R191, R5 ;  /* 0x0000000500bf7308 */ /* 0x0004e40000000800 */
[----:B--2---:R-:W-:Y:S02]  /*90d0*/  FSEL R5, R220, RZ, P2 ;  /* 0x000000ffdc057208 */ /* 0x004fe40001000000 */
[----:B---3--:R-:W-:-:S03]  /*90e0*/  F2FP.F16.F32.PACK_AB R15, R190, R191 ;  /* 0x000000bfbe0f723e */ /* 0x008fc600000000ff */
[----:B------:R-:W-:-:S04]  /*90f0*/  FADD.FTZ R5, R70, -R5 ;  /* 0x8000000546057221 */ /* 0x000fc80000010000 */
[----:B------:R-:W-:-:S04]  /*9100*/  FMUL.FTZ R5, R5, UR6 ;  /* 0x0000000605057c20 */ /* 0x000fc80008410000 */
[----:B------:R2:W3:Y:S02]  /*9110*/  MUFU.EX2 R53, R5 ;  /* 0x0000000500357308 */ /* 0x0004e40000000800 */
[----:B--2---:R-:W-:Y:S01]  /*9120*/  FFMA.FTZ R5, R43, UR6, -R3 ;  /* 0x000000062b057c23 */ /* 0x004fe20008010803 */
[-C--:B---3--:R-:W-:Y:S01]  /*9130*/  FMUL.FTZ R82, R82, R53.reuse ;  /* 0x0000003552527220 */ /* 0x088fe20000410000 */
[----:B------:R-:W2:Y:S01]  /*9140*/  LDSM.16.MT88.4 R40, [R199+0x6000] ;  /* 0x00600000c728783b */ /* 0x000ea20000004200 */
[----:B------:R-:W-:-:S03]  /*9150*/  FMUL.FTZ R83, R83, R53 ;  /* 0x0000003553537220 */ /* 0x000fc60000410000 */
[----:B------:R3:W-:Y:S01]  /*9160*/  MUFU.EX2 R188, R5 ;  /* 0x0000000500bc7308 */ /* 0x0007e20000000800 */
[-C--:B------:R-:W-:Y:S01]  /*9170*/  FMUL.FTZ R94, R94, R53.reuse ;  /* 0x000000355e5e7220 */ /* 0x080fe20000410000 */
[-C--:B------:R-:W-:Y:S01]  /*9180*/  FMUL.FTZ R95, R95, R53.reuse ;  /* 0x000000355f5f7220 */ /* 0x080fe20000410000 */
[-C--:B------:R-:W-:Y:S01]  /*9190*/  FMUL.FTZ R134, R134, R53.reuse ;  /* 0x0000003586867220 */ /* 0x080fe20000410000 */
[-C--:B------:R-:W-:Y:S01]  /*91a0*/  FMUL.FTZ R135, R135, R53.reuse ;  /* 0x0000003587877220 */ /* 0x080fe20000410000 */
[-C--:B------:R-:W-:Y:S01]  /*91b0*/  FMUL.FTZ R142, R142, R53.reuse ;  /* 0x000000358e8e7220 */ /* 0x080fe20000410000 */
[C---:B-1----:R-:W-:Y:S01]  /*91c0*/  HMMA.16816.F32 R48, R12.reuse, R20, R80 ;  /* 0x000000140c30723c */ /* 0x042fe20000001850 */
        /* <DEDUP_REMOVED lines=9> */
[----:B------:R-:W-:Y:S01]  /*9260*/  FMUL.FTZ R127, R127, R53 ;  /* 0x000000357f7f7220 */ /* 0x000fe20000410000 */
[----:B---3--:R-:W-:Y:S01]  /*9270*/  FSEL R5, R222, RZ, P4 ;  /* 0x000000ffde057208 */ /* 0x008fe20002000000 */
[----:B------:R-:W-:Y:S04]  /*9280*/  HMMA.16816.F32 R100, R12, R24, R100 ;  /* 0x000000180c64723c */ /* 0x000fe80000001864 */
[----:B------:R-:W-:-:S02]  /*9290*/  FADD.FTZ R5, R72, -R5 ;  /* 0x8000000548057221 */ /* 0x000fc40000010000 */
[----:B------:R-:W-:Y:S02]  /*92a0*/  HMMA.16816.F32 R108, R12, R26, R108 ;  /* 0x0000001a0c6c723c */ /* 0x000fe4000000186c */
[----:B------:R-:W-:-:S04]  /*92b0*/  FMUL.FTZ R5, R5, UR6 ;  /* 0x0000000605057c20 */ /* 0x000fc80008410000 */
[----:B------:R1:W3:Y:S01]  /*92c0*/  MUFU.EX2 R11, R5 ;  /* 0x00000005000b7308 */ /* 0x0002e20000000800 */
[C---:B------:R-:W-:Y:S06]  /*92d0*/  HMMA.16816.F32 R116, R12.reuse, R32, R116 ;  /* 0x000000200c74723c */ /* 0x040fec0000001874 */
[C---:B------:R-:W-:Y:S06]  /*92e0*/  HMMA.16816.F32 R124, R12.reuse, R34, R124 ;  /* 0x000000220c7c723c */ /* 0x040fec000000187c */
[----:B--2---:R-:W-:Y:S01]  /*92f0*/  HMMA.16816.F32 R60, R12, R40, R132 ;  /* 0x000000280c3c723c */ /* 0x004fe20000001884 */
[--C-:B-1----:R-:W-:Y:S01]  /*9300*/  FFMA.FTZ R5, R64, UR6, -R3.reuse ;  /* 0x0000000640057c23 */ /* 0x102fe20008010803 */
[-C--:B---3--:R-:W-:Y:S01]  /*9310*/  FMUL.FTZ R86, R86, R11.reuse ;  /* 0x0000000b56567220 */ /* 0x088fe20000410000 */
[-C--:B------:R-:W-:Y:S01]  /*9320*/  FMUL.FTZ R87, R87, R11.reuse ;  /* 0x0000000b57577220 */ /* 0x080fe20000410000 */
[-C--:B------:R-:W-:Y:S01]  /*9330*/  FMUL.FTZ R90, R90, R11.reuse ;  /* 0x0000000b5a5a7220 */ /* 0x080fe20000410000 */
[----:B------:R1:W-:Y:S01]  /*9340*/  MUFU.EX2 R186, R5 ;  /* 0x0000000500ba7308 */ /* 0x0003e20000000800 */
        /* <DEDUP_REMOVED lines=11> */
[----:B------:R-:W2:Y:S01]  /*9400*/  LDSM.16.MT88.4 R20, [R199+0x6800] ;  /* 0x00680000c714783b */ /* 0x000ea20000004200 */
[-C--:B------:R-:W-:Y:S01]  /*9410*/  FMUL.FTZ R114, R114, R11.reuse ;  /* 0x0000000b72727220 */ /* 0x080fe20000410000 */
[-C--:B------:R-:W-:Y:S01]  /*9420*/  FMUL.FTZ R115, R115, R11.reuse ;  /* 0x0000000b73737220 */ /* 0x080fe20000410000 */
[-C--:B------:R-:W-:Y:S01]  /*9430*/  FMUL.FTZ R122, R122, R11.reuse ;  /* 0x0000000b7a7a7220 */ /* 0x080fe20000410000 */
[----:B------:R-:W-:Y:S01]  /*9440*/  FMUL.FTZ R123, R123, R11 ;  /* 0x0000000b7b7b7220 */ /* 0x000fe20000410000 */
[----:B-1----:R-:W-:Y:S01]  /*9450*/  FFMA.FTZ R5, R74, UR6, -R3 ;  /* 0x000000064a057c23 */ /* 0x002fe20008010803 */
[----:B------:R-:W-:Y:S01]  /*9460*/  HMMA.16816.F32 R56, R12, R42, R140 ;  /* 0x0000002a0c38723c */ /* 0x000fe2000000188c */
[----:B------:R-:W-:Y:S02]  /*9470*/  LDSM.16.MT88.4 R88, [R197+0x7800] ;  /* 0x00780000c558783b */ /* 0x000fe40000004200 */
[----:B------:R1:W3:Y:S03]  /*9480*/  MUFU.EX2 R185, R5 ;  /* 0x0000000500b97308 */ /* 0x0002e60000000800 */
[----:B------:R-:W-:Y:S01]  /*9490*/  HMMA.16816.F32 R128, R16, R40, R128 ;  /* 0x000000281080723c */ /* 0x000fe20000001880 */
[----:B------:R-:W-:-:S05]  /*94a0*/  F2FP.F16.F32.PACK_AB R12, R188, R212 ;  /* 0x000000d4bc0c723e */ /* 0x000fca00000000ff */
[C---:B------:R-:W-:Y:S06]  /*94b0*/  HMMA.16816.F32 R136, R16.reuse, R42, R136 ;  /* 0x0000002a1088723c */ /* 0x040fec0000001888 */
[----:B------:R-:W-:Y:S01]  /*94c0*/  HMMA.16816.F32 R96, R16, R24, R96 ;  /* 0x000000181060723c */ /* 0x000fe20000001860 */
[----:B-1----:R-:W-:Y:S01]  /*94d0*/  FFMA.FTZ R5, R78, UR6, -R2 ;  /* 0x000000064e057c23 */ /* 0x002fe20008010802 */
[----:B---3--:R-:W-:-:S03]  /*94e0*/  F2FP.F16.F32.PACK_AB R14, R185, R186 ;  /* 0x000000bab90e723e */ /* 0x008fc600000000ff */
[----:B------:R1:W-:Y:S01]  /*94f0*/  MUFU.EX2 R182, R5 ;  /* 0x0000000500b67308 */ /* 0x0003e20000000800 */
[C---:B------:R-:W-:Y:S01]  /*9500*/  HMMA.16816.F32 R104, R16.reuse, R26, R104 ;  /* 0x0000001a1068723c */ /* 0x040fe20000001868 */
[----:B------:R-:W3:Y:S05]  /*9510*/  LDSM.16.MT88.4 R24, [R200+0x6800] ;  /* 0x00680000c818783b */ /* 0x000eea0000004200 */
[C---:B------:R-:W-:Y:S06]  /*9520*/  HMMA.16816.F32 R112, R16.reuse, R32, R112 ;  /* 0x000000201070723c */ /* 0x040fec0000001870 */
[----:B------:R-:W-:Y:S01]  /*9530*/  HMMA.16816.F32 R120, R16, R34, R120 ;  /* 0x000000221078723c */ /* 0x000fe20000001878 */
[----:B------:R-:W-:Y:S01]  /*9540*/  LDSM.16.MT88.4 R32, [R200+0x7000] ;  /* 0x00700000c820783b */ /* 0x000fe20000004200 */
[----:B-1----:R-:W-:-:S05]  /*9550*/  FFMA.FTZ R5, R75, UR6, -R2 ;  /* 0x000000064b057c23 */ /* 0x002fca0008010802 */
[----:B------:R-:W-:Y:S01]  /*9560*/  F2FP.F16.F32.PACK_AB R16, R236, R237 ;  /* 0x000000edec10723e */ /* 0x000fe200000000ff */
[----:B------:R1:W4:Y:S01]  /*9570*/  MUFU.EX2 R181, R5 ;  /* 0x0000000500b57308 */ /* 0x0003220000000800 */
[----:B------:R-:W-:Y:S01]  /*9580*/  F2FP.F16.F32.PACK_AB R18, R232, R234 ;  /* 0x000000eae812723e */ /* 0x000fe200000000ff */
[----:B-1----:R-:W-:Y:S01]  /*9590*/  FFMA.FTZ R5, R77, UR6, -R2 ;  /* 0x000000064d057c23 */ /* 0x002fe20008010802 */
[----:B----4-:R-:W-:-:S05]  /*95a0*/  F2FP.F16.F32.PACK_AB R13, R181, R182 ;  /* 0x000000b6b50d723e */ /* 0x010fca00000000ff */
[----:B------:R1:W4:Y:S02]  /*95b0*/  MUFU.EX2 R179, R5 ;  /* 0x0000000500b37308 */ /* 0x0003240000000800 */
[--C-:B-1----:R-:W-:Y:S01]  /*95c0*/  FFMA.FTZ R5, R69, UR6, -R0.reuse ;  /* 0x0000000645057c23 */ /* 0x102fe20008010800 */
[----:B------:R-:W-:Y:S01]  /*95d0*/  FFMA.FTZ R0, R55, UR6, -R0 ;  /* 0x0000000637007c23 */ /* 0x000fe20008010800 */
[----:B----4-:R-:W-:-:S04]  /*95e0*/  F2FP.F16.F32.PACK_AB R15, R179, R180 ;  /* 0x000000b4b30f723e */ /* 0x010fc800000000ff */
[----:B------:R-:W-:Y:S03]  /*95f0*/  MUFU.EX2 R184, R5 ;  /* 0x0000000500b87308 */ /* 0x000fe60000000800 */
[C---:B--2---:R-:W-:Y:S05]  /*9600*/  HMMA.16816.F32 R60, R12.reuse, R20, R60 ;  /* 0x000000140c3c723c */ /* 0x044fea000000183c */
[----:B------:R1:W-:Y:S01]  /*9610*/  MUFU.EX2 R183, R0 ;  /* 0x0000000000b77308 */ /* 0x0003e20000000800 */
[C---:B------:R-:W-:Y:S06]  /*9620*/  HMMA.16816.F32 R56, R12.reuse, R22, R56 ;  /* 0x000000160c38723c */ /* 0x040fec0000001838 */
[C---:B------:R-:W-:Y:S06]  /*9630*/  HMMA.16816.F32 R48, R12.reuse, R28, R48 ;  /* 0x0000001c0c30723c */ /* 0x040fec0000001830 */
[----:B------:R-:W-:Y:S01]  /*9640*/  HMMA.16816.F32 R44, R12, R30, R44 ;  /* 0x0000001e0c2c723c */ /* 0x000fe2000000182c */
[----:B-1----:R-:W-:-:S04]  /*9650*/  FFMA.FTZ R0, R156, UR6, -R4 ;  /* 0x000000069c007c23 */ /* 0x002fc80008010804 */
[----:B------:R1:W-:Y:S01]  /*9660*/  MUFU.EX2 R178, R0 ;  /* 0x0000000000b27308 */ /* 0x0003e20000000800 */
[C---:B---3--:R-:W-:Y:S06]  /*9670*/  HMMA.16816.F32 R40, R12.reuse, R24, R100 ;  /* 0x000000180c28723c */ /* 0x048fec0000001864 */
        /* <DEDUP_REMOVED lines=26> */
[----:B------:R-:W-:Y:S01]  /*9820*/  LDSM.16.MT88.4 R120, [R198+0x7800] ;  /* 0x00780000c678783b */ /* 0x000fe20000004200 */
[----:B------:R1:W-:Y:S02]  /*9830*/  MUFU.EX2 R172, R0 ;  /* 0x0000000000ac7308 */ /* 0x0003e40000000800 */
[----:B-1----:R-:W-:Y:S02]  /*9840*/  FFMA.FTZ R0, R79, UR6, -R3 ;  /* 0x000000064f007c23 */ /* 0x002fe40008010803 */
[----:B------:R-:W-:Y:S01]  /*9850*/  HMMA.16816.F32 R76, R16, R26, R104 ;  /* 0x0000001a104c723c */ /* 0x000fe20000001868 */
[----:B------:R-:W1:Y:S03]  /*9860*/  LDSM.16.MT88.4 R24, [R198+0x7000] ;  /* 0x00700000c618783b */ /* 0x000e660000004200 */
[----:B------:R3:W5:Y:S01]  /*9870*/  MUFU.EX2 R171, R0 ;  /* 0x0000000000ab7308 */ /* 0x0007620000000800 */
[----:B------:R-:W1:Y:S02]  /*9880*/  LDSM.16.MT88.4 R104, [R200+0x7800] ;  /* 0x00780000c868783b */ /* 0x000e640000004200 */
[----:B------:R-:W-:-:S02]  /*9890*/  F2FP.F16.F32.PACK_AB R16, R219, R231 ;  /* 0x000000e7db10723e */ /* 0x000fc400000000ff */
[----:B------:R-:W-:Y:S01]  /*98a0*/  F2FP.F16.F32.PACK_AB R18, R217, R218 ;  /* 0x000000dad912723e */ /* 0x000fe200000000ff */
[----:B---3--:R-:W-:Y:S01]  /*98b0*/  FFMA.FTZ R0, R157, UR6, -R2 ;  /* 0x000000069d007c23 */ /* 0x008fe20008010802 */
[----:B-----5:R-:W-:-:S03]  /*98c0*/  F2FP.F16.F32.PACK_AB R14, R171, R172 ;  /* 0x000000acab0e723e */ /* 0x020fc600000000ff */
        /* <DEDUP_REMOVED lines=39> */
[----:B------:R-:W-:Y:S01]  /*9b40*/  HMMA.16816.F32 R128, R16, R20, R128 ;  /* 0x000000141080723c */ /* 0x000fe20000001880 */
[----:B------:R-:W-:Y:S01]  /*9b50*/  MOV R72, R222 ;  /* 0x000000de00487202 */ /* 0x000fe20000000f00 */
[----:B------:R1:W-:Y:S01]  /*9b60*/  MUFU.EX2 R144, R0 ;  /* 0x0000000000907308 */ /* 0x0003e20000000800 */
[----:B------:R-:W-:-:S03]  /*9b70*/  MOV R73, R223 ;  /* 0x000000df00497202 */ /* 0x000fc60000000f00 */
[----:B------:R-:W-:Y:S07]  /*9b80*/  HMMA.16816.F32 R16, R16, R22, R136 ;  /* 0x000000161010723c */ /* 0x000fee0000001888 */
[----:B------:R-:W-:Y:S02]  /*9b90*/  F2FP.F16.F32.PACK_AB R136, R235, R233 ;  /* 0x000000e9eb88723e */ /* 0x000fe400000000ff */
[----:B---3--:R-:W-:Y:S02]  /*9ba0*/  F2FP.F16.F32.PACK_AB R137, R148, R149 ;  /* 0x000000959489723e */ /* 0x008fe400000000ff */
[----:B------:R-:W-:Y:S01]  /*9bb0*/  F2FP.F16.F32.PACK_AB R138, R183, R184 ;  /* 0x000000b8b78a723e */ /* 0x000fe200000000ff */
[----:B-1----:R-:W-:-:S04]  /*9bc0*/  FFMA.FTZ R0, R158, UR6, -R3 ;  /* 0x000000069e007c23 */ /* 0x002fc80008010803 */
        /* <DEDUP_REMOVED lines=10> */
[----:B-1----:R-:W-:-:S05]  /*9c70*/  FFMA.FTZ R0, R164, UR6, -R2 ;  /* 0x00000006a4007c23 */ /* 0x002fca0008010802 */
        /* <DEDUP_REMOVED lines=11> */
[----:B------:R-:W-:Y:S01]  /*9d30*/  HMMA.16816.F32 R80, R140, R88, R48 ;  /* 0x000000588c50723c */ /* 0x000fe20000001830 */
[----:B-1----:R-:W-:Y:S01]  /*9d40*/  FFMA.FTZ R0, R169, UR6, -R4 ;  /* 0x00000006a9007c23 */ /* 0x002fe20008010804 */
[----:B------:R-:W-:-:S04]  /*9d50*/  FFMA.FTZ R4, R229, R54, R192 ;  /* 0x00000036e5047223 */ /* 0x000fc800000100c0 */
[C---:B------:R-:W-:Y:S01]  /*9d60*/  HMMA.16816.F32 R92, R140.reuse, R90, R44 ;  /* 0x0000005a8c5c723c */ /* 0x040fe2000000182c */
[----:B------:R1:W3:Y:S05]  /*9d70*/  MUFU.EX2 R6, R0 ;  /* 0x0000000000067308 */ /* 0x0002ea0000000800 */
[C---:B------:R-:W-:Y:S06]  /*9d80*/  HMMA.16816.F32 R100, R140.reuse, R104, R40 ;  /* 0x000000688c64723c */ /* 0x040fec0000001828 */
[C---:B------:R-:W-:Y:S06]  /*9d90*/  HMMA.16816.F32 R108, R140.reuse, R106, R108 ;  /* 0x0000006a8c6c723c */ /* 0x040fec000000186c */
[----:B------:R-:W-:Y:S01]  /*9da0*/  HMMA.16816.F32 R116, R140, R120, R116 ;  /* 0x000000788c74723c */ /* 0x000fe20000001874 */
[----:B-1----:R-:W-:Y:S01]  /*9db0*/  FFMA.FTZ R0, R228, R11, R215 ;  /* 0x0000000be4007223 */ /* 0x002fe200000100d7 */
[----:B---3--:R-:W-:-:S03]  /*9dc0*/  F2FP.F16.F32.PACK_AB R139, R6, R55 ;  /* 0x00000037068b723e */ /* 0x008fc600000000ff */
        /* <DEDUP_REMOVED lines=61> */
[----:B------:R-:W-:-:S02]  /*a1a0*/  MOV R149, R209 ;  /* 0x000000d100957202 */ /* 0x000fc40000000f00 */
[----:B------:R-:W-:Y:S01]  /*a1b0*/  HMMA.16816.F32 R96, R136, R104, R96 ;  /* 0x000000688860723c */ /* 0x000fe20000001860 */
[----:B------:R-:W-:Y:S02]  /*a1c0*/  MOV R70, R220 ;  /* 0x000000dc00467202 */ /* 0x000fe40000000f00 */
[----:B------:R-:W-:-:S03]  /*a1d0*/  MOV R71, R221 ;  /* 0x000000dd00477202 */ /* 0x000fc60000000f00 */
[----:B------:R-:W-:Y:S06]  /*a1e0*/  HMMA.16816.F32 R112, R136, R120, R112 ;  /* 0x000000788870723c */ /* 0x000fec0000001870 */
        /* <DEDUP_REMOVED lines=11> */
[----:B------:R-:W4:Y:S01]  /*a2a0*/  LDL.64 R162, [R1+0x40] ;  /* 0x0000400001a27983 */ /* 0x000f220000100a00 */
[----:B------:R-:W-:Y:S01]  /*a2b0*/  VIADD R209, R226, 0xfffffffd ;  /* 0xfffffffde2d17836 */ /* 0x000fe20000000000 */
[----:B------:R-:W1:Y:S01]  /*a2c0*/  @!P0 LDC.64 R14, c[0x0][0x220] ;  /* 0x00008800ff0e8b82 */ /* 0x000e620000000a00 */
[----:B------:R-:W-:-:S04]  /*a2d0*/  DEPBAR.LE SB0, 0x0 ;  /* 0x000080000000791a */ /* 0x000fc80000000000 */
[----:B------:R-:W-:Y:S01]  /*a2e0*/  SHF.R.S32.HI R0, RZ, 0x1f, R209 ;  /* 0x0000001fff007819 */ /* 0x000fe200000114d1 */
[-C--:B------:R-:W-:Y:S02]  /*a2f0*/  IMAD.WIDE.U32 R4, R209, R224.reuse, RZ ;  /* 0x000000e0d1047225 */ /* 0x080fe400078e00ff */
[----:B------:R-:W-:Y:S02]  /*a300*/  BAR.SYNC.DEFER_BLOCKING 0x0 ;  /* 0x0000000000007b1d */ /* 0x000fe40000010000 */
        /* <DEDUP_REMOVED lines=13> */
[----:B------:R-:W-:Y:S01]  /*a3e0*/  @!P0 IMAD.X R4, R250, 0x1, R3, P4 ;  /* 0x00000001fa048824 */ /* 0x000fe200020e0603 */
[----:B-----5:R-:W-:-:S02]  /*a3f0*/  @!P0 LEA R16, P2, R2, R16, 0x1 ;  /* 0x0000001002108211 */ /* 0x020fc400078408ff */
[----:B------:R-:W-:Y:S02]  /*a400*/  @!P0 LEA R12, P1, R5, R12, 0x1 ;  /* 0x0000000c050c8211 */ /* 0x000fe400078208ff */
[----:B------:R-:W-:Y:S01]  /*a410*/  @!P0 LEA.HI.X R15, R0, R15, R4, 0x1, P3 ;  /* 0x0000000f000f8211 */ /* 0x000fe200018f0c04 */
[----:B------:R-:W-:Y:S01]  /*a420*/  @!P0 IMAD R0, R225, 0x30, RZ ;  /* 0x00000030e1008824 */ /* 0x000fe200078e02ff */
[--C-:B------:R-:W-:Y:S01]  /*a430*/  @!P0 LEA.HI.X R17, R2, R17, R3.reuse, 0x1, P2 ;  /* 0x0000001102118211 */ /* 0x100fe200010f0c03 */
[----:B------:R-:W-:Y:S01]  /*a440*/  @!P0 IMAD.WIDE.U32 R2, R224, 0x30, R2 ;  /* 0x00000030e0028825 */ /* 0x000fe200078e0002 */
[----:B------:R-:W-:-:S03]  /*a450*/  @!P0 LEA.HI.X R13, R5, R13, R6, 0x1, P1 ;  /* 0x0000000d050d8211 */ /* 0x000fc600008f0c06 */
[----:B------:R-:W-:Y:S01]  /*a460*/  @!P0 IMAD.IADD R0, R0, 0x1, R3 ;  /* 0x0000000100008824 */ /* 0x000fe200078e0203 */
        /* <DEDUP_REMOVED lines=21> */
[----:B------:R-:W-:Y:S04]  /*a5c0*/  LDSM.16.M88.4 R32, [R204] ;  /* 0x00000000cc20783b */ /* 0x000fe80000000200 */
[----:B------:R-:W-:Y:S04]  /*a5d0*/  LDSM.16.M88.4 R28, [R204+0x2000] ;  /* 0x00200000cc1c783b */ /* 0x000fe80000000200 */
[----:B------:R-:W-:Y:S04]  /*a5e0*/  LDSM.16.M88.4 R24, [R207] ;  /* 0x00000000cf18783b */ /* 0x000fe80000000200 */
[----:B------:R-:W-:Y:S04]  /*a5f0*/  LDSM.16.M88.4 R36, [R202+0x4000] ;  /* 0x00400000ca24783b */ /* 0x000fe80000000200 */
[----:B-1----:R-:W1:Y:S04]  /*a600*/  LDSM.16.M88.4 R12, [R196+0x4000] ;  /* 0x00400000c40c783b */ /* 0x002e680000000200 */
[----:B------:R-:W3:Y:S04]  /*a610*/  LDSM.16.M88.4 R20, [R207+0x2000] ;  /* 0x00200000cf14783b */ /* 0x000ee80000000200 */
[----:B------:R-:W-:Y:S04]  /*a620*/  LDSM.16.M88.4 R52, [R203] ;  /* 0x00000000cb34783b */ /* 0x000fe80000000200 */
[----:B------:R-:W4:Y:S04]  /*a630*/  LDSM.16.M88.4 R16, [R205] ;  /* 0x00000000cd10783b */ /* 0x000f280000000200 */
[----:B------:R-:W5:Y:S04]  /*a640*/  LDSM.16.M88.4 R40, [R205+0x2000] ;  /* 0x00200000cd28783b */ /* 0x000f680000000200 */
[----:B------:R-:W2:Y:S04]  /*a650*/  LDSM.16.M88.4 R60, [R196+0x4800] ;  /* 0x00480000c43c783b */ /* 0x000ea80000000200 */
[----:B------:R-:W-:Y:S04]  /*a660*/  LDSM.16.M88.4 R64, [R201] ;  /* 0x00000000c940783b */ /* 0x000fe80000000200 */
[----:B------:R-:W0:Y:S01]  /*a670*/  LDGDEPBAR ;  /* 0x00000000000079af */ /* 0x000e220000000000 */
[-C--:B-1----:R-:W-:Y:S06]  /*a680*/  HMMA.16816.F32 R48, R32, R12.reuse, RZ ;  /* 0x0000000c2030723c */ /* 0x082fec00000018ff */
[C---:B------:R-:W-:Y:S06]  /*a690*/  HMMA.16816.F32 R44, R28.reuse, R12, RZ ;  /* 0x0000000c1c2c723c */ /* 0x040fec00000018ff */
[-C--:B------:R-:W-:Y:S06]  /*a6a0*/  HMMA.16816.F32 R56, R28, R14.reuse, RZ ;  /* 0x0000000e1c38723c */ /* 0x080fec00000018ff */
[----:B------:R-:W-:Y:S01]  /*a6b0*/  HMMA.16816.F32 R144, R32, R14, RZ ;  /* 0x0000000e2090723c */ /* 0x000fe200000018ff */
[----:B------:R-:W1:Y:S05]  /*a6c0*/  LDSM.16.M88.4 R12, [R206] ;  /* 0x00000000ce0c783b */ /* 0x000e6a0000000200 */
[-C--:B------:R-:W-:Y:S01]  /*a6d0*/  HMMA.16816.F32 R76, R24, R36.reuse, R48 ;  /* 0x00000024184c723c */ /* 0x080fe20000001830 */
[----:B------:R-:W1:Y:S05]  /*a6e0*/  LDSM.16.M88.4 R48, [R196+0x5000] ;  /* 0x00500000c430783b */ /* 0x000e6a0000000200 */
[C---:B---3--:R-:W-:Y:S01]  /*a6f0*/  HMMA.16816.F32 R72, R20.reuse, R36, R44 ;  /* 0x000000241448723c */ /* 0x048fe2000000182c */
[----:B------:R-:W3:Y:S05]  /*a700*/  LDSM.16.M88.4 R44, [R196+0x5800] ;  /* 0x00580000c42c783b */ /* 0x000eea0000000200 */
[-C--:B------:R-:W-:Y:S01]  /*a710*/  HMMA.16816.F32 R176, R20, R38.reuse, R56 ;  /* 0x0000002614b0723c */ /* 0x080fe20000001838 */
[----:B------:R-:W-:Y:S05]  /*a720*/  LDSM.16.M88.4 R56, [R202+0x4800] ;  /* 0x00480000ca38783b */ /* 0x000fea0000000200 */
[----:B------:R-:W-:Y:S01]  /*a730*/  HMMA.16816.F32 R172, R24, R38, R144 ;  /* 0x0000002618ac723c */ /* 0x000fe20000001890 */
[----:B------:R-:W3:Y:S05]  /*a740*/  LDSM.16.M88.4 R36, [R206+0x2000] ;  /* 0x00200000ce24783b */ /* 0x000eea0000000200 */
[-C--:B----4-:R-:W-:Y:S01]  /*a750*/  HMMA.16816.F32 R152, R16, R52.reuse, R76 ;  /* 0x000000341098723c */ /* 0x090fe2000000184c */
[----:B------:R-:W-:Y:S05]  /*a760*/  LDSM.16.M88.4 R76, [R202+0x5800] ;  /* 0x00580000ca4c783b */ /* 0x000fea0000000200 */
[----:B-----5:R-:W-:Y:S01]  /*a770*/  HMMA.16816.F32 R160, R40, R52, R72 ;  /* 0x0000003428a0723c */ /* 0x020fe20000001848 */
[----:B------:R-:W4:Y:S05]  /*a780*/  LDSM.16.M88.4 R72, [R202+0x5000] ;  /* 0x00500000ca48783b */ /* 0x000f2a0000000200 */
[-C--:B--2---:R-:W-:Y:S06]  /*a790*/  HMMA.16816.F32 R148, R32, R60.reuse, RZ ;  /* 0x0000003c2094723c */ /* 0x084fec00000018ff */
[----:B------:R-:W-:Y:S06]  /*a7a0*/  HMMA.16816.F32 R144, R28, R60, RZ ;  /* 0x0000003c1c90723c */ /* 0x000fec00000018ff */
[----:B-1----:R-:W-:Y:S06]  /*a7b0*/  HMMA.16816.F32 R156, R12, R64, R152 ;  /* 0x000000400c9c723c */ /* 0x002fec0000001898 */
[-C--:B------:R-:W-:Y:S06]  /*a7c0*/  HMMA.16816.F32 R168, R28, R62.reuse, RZ ;  /* 0x0000003e1ca8723c */ /* 0x080fec00000018ff */
[----:B------:R-:W-:Y:S06]  /*a7d0*/  HMMA.16816.F32 R188, R32, R62, RZ ;  /* 0x0000003e20bc723c */ /* 0x000fec00000018ff */
[C---:B------:R-:W-:Y:S06]  /*a7e0*/  HMMA.16816.F32 R152, R28.reuse, R48, RZ ;  /* 0x000000301c98723c */ /* 0x040fec00000018ff */
[----:B------:R-:W-:Y:S01]  /*a7f0*/  HMMA.16816.F32 R184, R28, R50, RZ ;  /* 0x000000321cb8723c */ /* 0x000fe200000018ff */
[----:B------:R-:W-:Y:S01]  /*a800*/  FMUL.FTZ R0, R158, UR10 ;  /* 0x0000000a9e007c20 */ /* 0x000fe20008410000 */
[----:B------:R-:W-:Y:S01]  /*a810*/  FMUL.FTZ R157, R157, UR10 ;  /* 0x0000000a9d9d7c20 */ /* 0x000fe20008410000 */
[----:B------:R-:W-:-:S02]  /*a820*/  FMUL.FTZ R156, R156, UR10 ;  /* 0x0000000a9c9c7c20 */ /* 0x000fc40008410000 */
[----:B------:R1:W-:Y:S01]  /*a830*/  MUFU.TANH R232, R0 ;  /* 0x0000000000e87308 */ /* 0x0003e20000002400 */
[C---:B------:R-:W-:Y:S06]  /*a840*/  HMMA.16816.F32 R60, R32.reuse, R48, RZ ;  /* 0x00000030203c723c */ /* 0x040fec00000018ff */
[----:B------:R-:W-:Y:S06]  /*a850*/  HMMA.16816.F32 R212, R32, R50, RZ ;  /* 0x0000003220d4723c */ /* 0x000fec00000018ff */
[----:B---3--:R-:W-:Y:S01]  /*a860*/  HMMA.16816.F32 R164, R28, R44, RZ ;  /* 0x0000002c1ca4723c */ /* 0x008fe200000018ff */
[----:B-1----:R-:W-:-:S05]  /*a870*/  FMUL.FTZ R0, R159, UR10 ;  /* 0x0000000a9f007c20 */ /* 0x002fca0008410000 */
[----:B------:R-:W-:Y:S01]  /*a880*/  HMMA.16816.F32 R180, R28, R46, RZ ;  /* 0x0000002e1cb4723c */ /* 0x000fe200000018ff */
[----:B------:R-:W1:Y:S05]  /*a890*/  LDSM.16.M88.4 R28, [R203+0x800] ;  /* 0x00080000cb1c783b */ /* 0x000e6a0000000200 */
[-C--:B------:R-:W-:Y:S01]  /*a8a0*/  HMMA.16816.F32 R48, R40, R54.reuse, R176 ;  /* 0x000000362830723c */ /* 0x080fe200000018b0 */
[----:B------:R2:W-:Y:S05]  /*a8b0*/  MUFU.TANH R176, R0 ;  /* 0x0000000000b07308 */ /* 0x0005ea0000002400 */
[----:B------:R-:W-:Y:S03]  /*a8c0*/  HMMA.16816.F32 R52, R16, R54, R172 ;  /* 0x000000361034723c */ /* 0x000fe600000018ac */
[----:B------:R-:W3:Y:S03]  /*a8d0*/  MUFU.TANH R172, R157 ;  /* 0x0000009d00ac7308 */ /* 0x000ee60000002400 */
[C---:B------:R-:W-:Y:S05]  /*a8e0*/  HMMA.16816.F32 R192, R32.reuse, R44, RZ ;  /* 0x0000002c20c0723c */ /* 0x040fea00000018ff */
[----:B------:R-:W-:Y:S01]  /*a8f0*/  MUFU.TANH R174, R156 ;  /* 0x0000009c00ae7308 */ /* 0x000fe20000002400 */
[----:B------:R-:W-:Y:S01]  /*a900*/  HMMA.16816.F32 R216, R32, R46, RZ ;  /* 0x0000002e20d8723c */ /* 0x000fe200000018ff */
[----:B------:R-:W5:Y:S05]  /*a910*/  LDSM.16.M88.4 R32, [R201+0x800] ;  /* 0x00080000c920783b */ /* 0x000f6a0000000200 */
[----:B------:R-:W-:Y:S06]  /*a920*/  HMMA.16816.F32 R44, R36, R64, R160 ;  /* 0x00000040242c723c */ /* 0x000fec00000018a0 */
[----:B------:R-:W-:Y:S06]  /*a930*/  HMMA.16816.F32 R148, R24, R56, R148 ;  /* 0x000000381894723c */ /* 0x000fec0000001894 */
[----:B------:R-:W-:Y:S06]  /*a940*/  HMMA.16816.F32 R52, R12, R66, R52 ;  /* 0x000000420c34723c */ /* 0x000fec0000001834 */
[C---:B------:R-:W-:Y:S06]  /*a950*/  HMMA.16816.F32 R144, R20.reuse, R56, R144 ;  /* 0x000000381490723c */ /* 0x040fec0000001890 */
[----:B--2---:R-:W-:Y:S01]  /*a960*/  FMUL.FTZ R0, R44, UR10 ;  /* 0x0000000a2c007c20 */ /* 0x004fe20008410000 */
[C---:B----4-:R-:W-:Y:S03]  /*a970*/  HMMA.16816.F32 R160, R20.reuse, R72, R152 ;  /* 0x0000004814a0723c */ /* 0x050fe60000001898 */
[----:B------:R2:W-:Y:S03]  /*a980*/  MUFU.TANH R236, R0 ;  /* 0x0000000000ec7308 */ /* 0x0005e60000002400 */
[C---:B------:R-:W-:Y:S06]  /*a990*/  HMMA.16816.F32 R164, R20.reuse, R76, R164 ;  /* 0x0000004c14a4723c */ /* 0x040fec00000018a4 */
[C---:B------:R-:W-:Y:S06]  /*a9a0*/  HMMA.16816.F32 R168, R20.reuse, R58, R168 ;  /* 0x0000003a14a8723c */ /* 0x040fec00000018a8 */
[----:B------:R-:W-:Y:S01]  /*a9b0*/  HMMA.16816.F32 R184, R20, R74, R184 ;  /* 0x0000004a14b8723c */ /* 0x000fe200000018b8 */
[----:B--2---:R-:W-:-:S04]  /*a9c0*/  FMUL.FTZ R0, R45, UR10 ;  /* 0x0000000a2d007c20 */ /* 0x004fc80008410000 */
[----:B------:R2:W-:Y:S01]  /*a9d0*/  MUFU.TANH R235, R0 ;  /* 0x0000000000eb7308 */ /* 0x0005e20000002400 */
[----:B------:R-:W-:Y:S06]  /*a9e0*/  HMMA.16816.F32 R180, R20, R78, R180 ;  /* 0x0000004e14b4723c */ /* 0x000fec00000018b4 */
[----:B-1----:R-:W-:Y:S06]  /*a9f0*/  HMMA.16816.F32 R20, R16, R28, R148 ;  /* 0x0000001c1014723c */ /* 0x002fec0000001894 */
[----:B------:R-:W-:Y:S01]  /*aa00*/  HMMA.16816.F32 R64, R36, R66, R48 ;  /* 0x000000422440723c */ /* 0x000fe20000001830 */
[----:B--2---:R-:W-:-:S05]  /*aa10*/  FMUL.FTZ R0, R46, UR10 ;  /* 0x0000000a2e007c20 */ /* 0x004fca0008410000 */
[----:B------:R-:W-:Y:S01]  /*aa20*/  HMMA.16816.F32 R48, R40, R28, R144 ;  /* 0x0000001c2830723c */ /* 0x000fe20000001890 */
[----:B------:R1:W-:Y:S05]  /*aa30*/  MUFU.TANH R233, R0 ;  /* 0x0000000000e97308 */ /* 0x0003ea0000002400 */
[C---:B------:R-:W-:Y:S06]  /*aa40*/  HMMA.16816.F32 R56, R24.reuse, R58, R188 ;  /* 0x0000003a1838723c */ /* 0x040fec00000018bc */
[----:B------:R-:W-:Y:S06]  /*aa50*/  HMMA.16816.F32 R152, R24, R72, R60 ;  /* 0x000000481898723c */ /* 0x000fec000000183c */
[----:B-----5:R-:W-:Y:S01]  /*aa60*/  HMMA.16816.F32 R60, R12, R32, R20 ;  /* 0x000000200c3c723c */ /* 0x020fe20000001814 */
[----:B-1----:R-:W-:Y:S01]  /*aa70*/  FMUL.FTZ R0, R47, UR10 ;  /* 0x0000000a2f007c20 */ /* 0x002fe20008410000 */
[----:B------:R-:W1:Y:S03]  /*aa80*/  LDSM.16.M88.4 R20, [R203+0x1000] ;  /* 0x00100000cb14783b */ /* 0x000e660000000200 */
[----:B------:R2:W-:Y:S01]  /*aa90*/  MUFU.TANH R234, R0 ;  /* 0x0000000000ea7308 */ /* 0x0005e20000002400 */
[C---:B------:R-:W-:Y:S01]  /*aaa0*/  HMMA.16816.F32 R144, R24.reuse, R76, R192 ;  /* 0x0000004c1890723c */ /* 0x040fe200000018c0 */
[----:B------:R-:W4:Y:S05]  /*aab0*/  LDSM.16.M88.4 R44, [R203+0x1800] ;  /* 0x00180000cb2c783b */ /* 0x000f2a0000000200 */
[C---:B------:R-:W-:Y:S06]  /*aac0*/  HMMA.16816.F32 R148, R24.reuse, R74, R212 ;  /* 0x0000004a1894723c */ /* 0x040fec00000018d4 */
[----:B------:R-:W-:Y:S01]  /*aad0*/  HMMA.16816.F32 R76, R24, R78, R216 ;  /* 0x0000004e184c723c */ /* 0x000fe200000018d8 */
[----:B------:R-:W-:Y:S01]  /*aae0*/  LDSM.16.M88.4 R24, [R201+0x1000] ;  /* 0x00100000c918783b */ /* 0x000fe20000000200 */
[----:B--2---:R-:W-:-:S04]  /*aaf0*/  FMUL.FTZ R0, R52, UR10 ;  /* 0x0000000a34007c20 */ /* 0x004fc80008410000 */
[----:B------:R2:W5:Y:S01]  /*ab00*/  MUFU.TANH R69, R0 ;  /* 0x0000000000457308 */ /* 0x0005620000002400 */
[----:B-1----:R-:W-:Y:S01]  /*ab10*/  HMMA.16816.F32 R72, R16, R20, R152 ;  /* 0x000000141048723c */ /* 0x002fe20000001898 */
[----:B--2---:R-:W-:-:S06]  /*ab20*/  FMUL.FTZ R0, R53, UR10 ;  /* 0x0000000a35007c20 */ /* 0x004fcc0008410000 */
[----:B------:R1:W2:Y:S10]  /*ab30*/  MUFU.TANH R158, R0 ;  /* 0x00000000009e7308 */ /* 0x0002b40000002400 */
[----:B----4-:R-:W-:Y:S06]  /*ab40*/  HMMA.16816.F32 R76, R16, R46, R76 ;  /* 0x0000002e104c723c */ /* 0x010fec000000184c */
[----:B------:R-:W-:Y:S01]  /*ab50*/  HMMA.16816.F32 R152, R40, R44, R164 ;  /* 0x0000002c2898723c */ /* 0x000fe200000018a4 */
[----:B-1----:R-:W-:-:S04]  /*ab60*/  FMUL.FTZ R0, R54, UR10 ;  /* 0x0000000a36007c20 */ /* 0x002fc80008410000 */
[----:B------:R1:W-:Y:S02]  /*ab70*/  MUFU.TANH R175, R0 ;  /* 0x0000000000af7308 */ /* 0x0003e40000002400 */
[----:B-1----:R-:W-:Y:S02]  /*ab80*/  FMUL.FTZ R0, R55, UR10 ;  /* 0x0000000a37007c20 */ /* 0x002fe40008410000 */
[----:B------:R-:W-:Y:S04]  /*ab90*/  HMMA.16816.F32 R52, R36, R32, R48 ;  /* 0x000000202434723c */ /* 0x000fe80000001830 */
[----:B------:R1:W-:Y:S02]  /*aba0*/  MUFU.TANH R173, R0 ;  /* 0x0000000000ad7308 */ /* 0x0003e40000002400 */
[-C--:B------:R-:W-:Y:S06]  /*abb0*/  HMMA.16816.F32 R48, R16, R30.reuse, R56 ;  /* 0x0000001e1030723c */ /* 0x080fec0000001838 */
[----:B------:R-:W-:Y:S01]  /*abc0*/  HMMA.16816.F32 R28, R40, R30, R168 ;  /* 0x0000001e281c723c */ /* 0x000fe200000018a8 */
[----:B-1----:R-:W-:-:S04]  /*abd0*/  FMUL.FTZ R0, R64, UR10 ;  /* 0x0000000a40007c20 */ /* 0x002fc80008410000 */
[----:B------:R1:W-:-:S13]  /*abe0*/  MUFU.TANH R231, R0 ;  /* 0x0000000000e77308 */ /* 0x0003da0000002400 */
[----:B------:R-:W-:Y:S01]  /*abf0*/  HMMA.16816.F32 R56, R12, R34, R48 ;  /* 0x000000220c38723c */ /* 0x000fe20000001830 */
[----:B------:R-:W4:Y:S01]  /*ac00*/  LDSM.16.M88.4 R48, [R201+0x1800] ;  /* 0x00180000c930783b */ /* 0x000f220000000200 */
[----:B------:R-:W-:-:S04]  /*ac10*/  DEPBAR.LE SB0, 0x0 ;  /* 0x000080000000791a */ /* 0x000fc80000000000 */
[----:B------:R-:W-:Y:S01]  /*ac20*/  HMMA.16816.F32 R32, R36, R34, R28 ;  /* 0x000000222420723c */ /* 0x000fe2000000181c */
[----:B-1----:R-:W-:-:S05]  /*ac30*/  FMUL.FTZ R0, R65, UR10 ;  /* 0x0000000a41007c20 */ /* 0x002fca0008410000 */
[----:B------:R-:W-:Y:S01]  /*ac40*/  HMMA.16816.F32 R28, R40, R20, R160 ;  /* 0x00000014281c723c */ /* 0x000fe200000018a0 */
[----:B------:R1:W-:Y:S02]  /*ac50*/  MUFU.TANH R192, R0 ;  /* 0x0000000000c07308 */ /* 0x0003e40000002400 */
[----:B-1----:R-:W-:-:S06]  /*ac60*/  FMUL.FTZ R0, R66, UR10 ;  /* 0x0000000a42007c20 */ /* 0x002fcc0008410000 */
[----:B------:R1:W-:Y:S01]  /*ac70*/  MUFU.TANH R191, R0 ;  /* 0x0000000000bf7308 */ /* 0x0003e20000002400 */
[----:B----4-:R-:W-:Y:S01]  /*ac80*/  HMMA.16816.F32 R76, R12, R50, R76 ;  /* 0x000000320c4c723c */ /* 0x010fe2000000184c */
[----:B-1----:R-:W-:-:S05]  /*ac90*/  FMUL.FTZ R0, R67, UR10 ;  /* 0x0000000a43007c20 */ /* 0x002fca0008410000 */
[----:B------:R-:W-:Y:S01]  /*aca0*/  HMMA.16816.F32 R64, R16, R44, R144 ;  /* 0x0000002c1040723c */ /* 0x000fe20000001890 */
[----:B------:R1:W-:Y:S05]  /*acb0*/  MUFU.TANH R190, R0 ;  /* 0x0000000000be7308 */ /* 0x0003ea0000002400 */
[----:B------:R-:W-:-:S12]  /*acc0*/  HMMA.16816.F32 R144, R40, R22, R184 ;  /* 0x000000162890723c */ /* 0x000fd800000018b8 */
[----:B------:R-:W-:Y:S01]  /*acd0*/  FMUL.FTZ R79, R79, UR10 ;  /* 0x0000000a4f4f7c20 */ /* 0x000fe20008410000 */
[----:B------:R-:W-:Y:S01]  /*ace0*/  HMMA.16816.F32 R40, R40, R46, R180 ;  /* 0x0000002e2828723c */ /* 0x000fe200000018b4 */
[----:B-1----:R-:W-:-:S04]  /*acf0*/  FMUL.FTZ R0, R60, UR10 ;  /* 0x0000000a3c007c20 */ /* 0x002fc80008410000 */
[----:B------:R1:W4:Y:S01]  /*ad00*/  MUFU.TANH R70, R0 ;  /* 0x0000000000467308 */ /* 0x0003220000002400 */
[----:B------:R-:W-:Y:S01]  /*ad10*/  HMMA.16816.F32 R64, R12, R48, R64 ;  /* 0x000000300c40723c */ /* 0x000fe20000001840 */
[----:B-1----:R-:W-:-:S06]  /*ad20*/  FMUL.FTZ R0, R61, UR10 ;  /* 0x0000000a3d007c20 */ /* 0x002fcc0008410000 */
[----:B------:R1:W4:Y:S02]  /*ad30*/  MUFU.TANH R157, R0 ;  /* 0x00000000009d7308 */ /* 0x0003240000002400 */
[----:B-1----:R-:W-:-:S06]  /*ad40*/  FMUL.FTZ R0, R62, UR10 ;  /* 0x0000000a3e007c20 */ /* 0x002fcc0008410000 */
[----:B------:R1:W-:Y:S02]  /*ad50*/  MUFU.TANH R169, R0 ;  /* 0x0000000000a97308 */ /* 0x0003e40000002400 */
[----:B-1----:R-:W-:Y:S02]  /*ad60*/  FMUL.FTZ R0, R63, UR10 ;  /* 0x0000000a3f007c20 */ /* 0x002fe40008410000 */
[----:B------:R-:W-:Y:S04]  /*ad70*/  HMMA.16816.F32 R60, R16, R22, R148 ;  /* 0x00000016103c723c */ /* 0x000fe80000001894 */
[----:B------:R1:W-:Y:S02]  /*ad80*/  MUFU.TANH R168, R0 ;  /* 0x0000000000a87308 */ /* 0x0003e40000002400 */
[----:B------:R-:W-:Y:S01]  /*ad90*/  HMMA.16816.F32 R16, R12, R24, R72 ;  /* 0x000000180c10723c */ /* 0x000fe20000001848 */
[----:B-1----:R-:W-:-:S05]  /*ada0*/  FMUL.FTZ R0, R52, UR10 ;  /* 0x0000000a34007c20 */ /* 0x002fca0008410000 */
[----:B------:R1:W-:-:S12]  /*adb0*/  MUFU.TANH R189, R0 ;  /* 0x0000000000bd7308 */ /* 0x0003d80000002400 */
[----:B------:R-:W-:Y:S06]  /*adc0*/  HMMA.16816.F32 R60, R12, R26, R60 ;  /* 0x0000001a0c3c723c */ /* 0x000fec000000183c */
[----:B------:R-:W-:Y:S01]  /*add0*/  FMUL.FTZ R3, R17, UR10 ;  /* 0x0000000a11037c20 */ /* 0x000fe20008410000 */
[----:B------:R-:W-:Y:S01]  /*ade0*/  FMUL.FTZ R2, R16, UR10 ;  /* 0x0000000a10027c20 */ /* 0x000fe20008410000 */
[----:B------:R-:W-:Y:S01]  /*adf0*/  FMUL.FTZ R19, R19, UR10 ;  /* 0x0000000a13137c20 */ /* 0x000fe20008410000 */
[----:B------:R-:W-:Y:S02]  /*ae00*/  FMUL.FTZ R18, R18, UR10 ;  /* 0x0000000a12127c20 */ /* 0x000fe40008410000 */
[----:B------:R-:W-:Y:S01]  /*ae10*/  MUFU.TANH R20, R2 ;  /* 0x0000000200147308 */ /* 0x000fe20000002400 */
[----:B-1----:R-:W-:-:S07]  /*ae20*/  FMUL.FTZ R0, R53, UR10 ;  /* 0x0000000a35007c20 */ /* 0x002fce0008410000 */
[----:B------:R1:W-:Y:S08]  /*ae30*/  MUFU.TANH R151, R19 ;  /* 0x0000001300977308 */ /* 0x0003f00000002400 */
[----:B------:R3:W-:Y:S08]  /*ae40*/  MUFU.TANH R188, R0 ;  /* 0x0000000000bc7308 */ /* 0x0007f00000002400 */
[----:B------:R-:W-:Y:S01]  /*ae50*/  MUFU.TANH R156, R18 ;  /* 0x00000012009c7308 */ /* 0x000fe20000002400 */
[----:B-1----:R-:W-:Y:S01]  /*ae60*/  FMUL.FTZ R19, R60, UR10 ;  /* 0x0000000a3c137c20 */ /* 0x002fe20008410000 */
[----:B---3--:R-:W-:-:S06]  /*ae70*/  FMUL.FTZ R0, R54, UR10 ;  /* 0x0000000a36007c20 */ /* 0x008fcc0008410000 */
[----:B------:R1:W-:Y:S02]  /*ae80*/  MUFU.TANH R179, R0 ;  /* 0x0000000000b37308 */ /* 0x0003e40000002400 */
[----:B-1----:R-:W-:Y:S02]  /*ae90*/  FMUL.FTZ R0, R55, UR10 ;  /* 0x0000000a37007c20 */ /* 0x002fe40008410000 */
[----:B------:R-:W-:Y:S04]  /*aea0*/  HMMA.16816.F32 R52, R36, R24, R28 ;  /* 0x000000182434723c */ /* 0x000fe8000000181c */
[----:B------:R1:W-:Y:S02]  /*aeb0*/  MUFU.TANH R178, R0 ;  /* 0x0000000000b27308 */ /* 0x0003e40000002400 */
[----:B-1----:R-:W-:-:S06]  /*aec0*/  FMUL.FTZ R0, R56, UR10 ;  /* 0x0000000a38007c20 */ /* 0x002fcc0008410000 */
[----:B------:R1:W3:-:S12]  /*aed0*/  MUFU.TANH R71, R0 ;  /* 0x0000000000477308 */ /* 0x0002d80000002400 */
[----:B------:R-:W-:Y:S01]  /*aee0*/  FMUL.FTZ R53, R53, UR10 ;  /* 0x0000000a35357c20 */ /* 0x000fe20008410000 */
[----:B-1----:R-:W-:-:S04]  /*aef0*/  FMUL.FTZ R0, R57, UR10 ;  /* 0x0000000a39007c20 */ /* 0x002fc80008410000 */
[----:B------:R1:W3:Y:S02]  /*af00*/  MUFU.TANH R148, R0 ;  /* 0x0000000000947308 */ /* 0x0002e40000002400 */
[----:B-1----:R-:W-:-:S06]  /*af10*/  FMUL.FTZ R0, R58, UR10 ;  /* 0x0000000a3a007c20 */ /* 0x002fcc0008410000 */
[----:B------:R1:W-:Y:S02]  /*af20*/  MUFU.TANH R161, R0 ;  /* 0x0000000000a17308 */ /* 0x0003e40000002400 */
[----:B-1----:R-:W-:-:S06]  /*af30*/  FMUL.FTZ R0, R59, UR10 ;  /* 0x0000000a3b007c20 */ /* 0x002fcc0008410000 */
[----:B------:R1:W-:Y:S02]  /*af40*/  MUFU.TANH R160, R0 ;  /* 0x0000000000a07308 */ /* 0x0003e40000002400 */
[----:B-1----:R-:W-:-:S06]  /*af50*/  FMUL.FTZ R0, R32, UR10 ;  /* 0x0000000a20007c20 */ /* 0x002fcc0008410000 */
[----:B------:R-:W-:Y:S08]  /*af60*/  MUFU.TANH R32, R3 ;  /* 0x0000000300207308 */ /* 0x000ff00000002400 */
[----:B------:R1:W-:Y:S02]  /*af70*/  MUFU.TANH R177, R0 ;  /* 0x0000000000b17308 */ /* 0x0003e40000002400 */
[----:B-1----:R-:W-:-:S06]  /*af80*/  FMUL.FTZ R0, R33, UR10 ;  /* 0x0000000a21007c20 */ /* 0x002fcc0008410000 */
[----:B------:R-:W1:Y:S08]  /*af90*/  MUFU.TANH R33, R19 ;  /* 0x0000001300217308 */ /* 0x000e700000002400 */
[----:B------:R5:W-:Y:S02]  /*afa0*/  MUFU.TANH R167, R0 ;  /* 0x0000000000a77308 */ /* 0x000be40000002400 */
[----:B-----5:R-:W-:-:S06]  /*afb0*/  FMUL.FTZ R0, R34, UR10 ;  /* 0x0000000a22007c20 */ /* 0x020fcc0008410000 */
[----:B------:R5:W-:Y:S02]  /*afc0*/  MUFU.TANH R166, R0 ;  /* 0x0000000000a67308 */ /* 0x000be40000002400 */
[----:B-----5:R-:W-:-:S06]  /*afd0*/  FMUL.FTZ R0, R35, UR10 ;  /* 0x0000000a23007c20 */ /* 0x020fcc0008410000 */
[----:B------:R5:W-:Y:S02]  /*afe0*/  MUFU.TANH R163, R0 ;  /* 0x0000000000a37308 */ /* 0x000be40000002400 */
[----:B-----5:R-:W-:-:S04]  /*aff0*/  IMAD R0, R209, 0x40, R247 ;  /* 0x00000040d1007824 */ /* 0x020fc800078e02f7 */
[C---:B------:R-:W-:Y:S01]  /*b000*/  VIADD R17, R0.reuse, 0x1 ;  /* 0x0000000100117836 */ /* 0x040fe20000000000 */
[----:B------:R-:W-:Y:S01]  /*b010*/  I2FP.F32.S32 R31, R0 ;  /* 0x00000000001f7245 */ /* 0x000fe20000201400 */
[C---:B------:R-:W-:Y:S01]  /*b020*/  VIADD R16, R0.reuse, 0x8 ;  /* 0x0000000800107836 */ /* 0x040fe20000000000 */
[C---:B------:R-:W-:Y:S01]  /*b030*/  ISETP.GE.AND P5, PT, R0.reuse, R7, PT ;  /* 0x000000070000720c */ /* 0x040fe20003fa6270 */
[C---:B------:R-:W-:Y:S01]  /*b040*/  VIADD R15, R0.reuse, 0x9 ;  /* 0x00000009000f7836 */ /* 0x040fe20000000000 */
[----:B------:R-:W-:Y:S01]  /*b050*/  I2FP.F32.S32 R30, R17 ;  /* 0x00000011001e7245 */ /* 0x000fe20000201400 */
[C---:B------:R-:W-:Y:S01]  /*b060*/  VIADD R14, R0.reuse, 0x10 ;  /* 0x00000010000e7836 */ /* 0x040fe20000000000 */
[----:B------:R-:W-:Y:S01]  /*b070*/  I2FP.F32.S32 R29, R16 ;  /* 0x00000010001d7245 */ /* 0x000fe20000201400 */
[C---:B------:R-:W-:Y:S01]  /*b080*/  VIADD R13, R0.reuse, 0x11 ;  /* 0x00000011000d7836 */ /* 0x040fe20000000000 */
[C---:B------:R-:W-:Y:S01]  /*b090*/  ISETP.GE.AND P1, PT, R0.reuse, R8, PT ;  /* 0x000000080000720c */ /* 0x040fe20003f26270 */
[C---:B------:R-:W-:Y:S01]  /*b0a0*/  VIADD R12, R0.reuse, 0x18 ;  /* 0x00000018000c7836 */ /* 0x040fe20000000000 */
[C---:B------:R-:W-:Y:S01]  /*b0b0*/  ISETP.GE.AND P3, PT, R0.reuse, R10, PT ;  /* 0x0000000a0000720c */ /* 0x040fe20003f66270 */
[C---:B------:R-:W-:Y:S01]  /*b0c0*/  VIADD R11, R0.reuse, 0x19 ;  /* 0x00000019000b7836 */ /* 0x040fe20000000000 */
[C---:B------:R-:W-:Y:S01]  /*b0d0*/  ISETP.GE.AND P2, PT, R0.reuse, R9, PT ;  /* 0x000000090000720c */ /* 0x040fe20003f46270 */
[----:B------:R-:W-:-:S02]  /*b0e0*/  VIADD R6, R0, 0x20 ;  /* 0x0000002000067836 */ /* 0x000fc40000000000 */
[-C--:B------:R-:W-:Y:S01]  /*b0f0*/  FFMA.FTZ R18, R30, R68.reuse, R172 ;  /* 0x000000441e127223 */ /* 0x080fe200000100ac */
[C---:B------:R-:W-:Y:S01]  /*b100*/  VIADD R5, R0.reuse, 0x21 ;  /* 0x0000002100057836 */ /* 0x040fe20000000000 */
[----:B------:R-:W-:Y:S01]  /*b110*/  ISETP.GE.AND P4, PT, R17, R7, PT ;  /* 0x000000071100720c */ /* 0x000fe20003f86270 */
[C---:B------:R-:W-:Y:S01]  /*b120*/  VIADD R4, R0.reuse, 0x28 ;  /* 0x0000002800047836 */ /* 0x040fe20000000000 */
[----:B------:R-:W-:Y:S01]  /*b130*/  I2FP.F32.S32 R28, R15 ;  /* 0x0000000f001c7245 */ /* 0x000fe20000201400 */
[C---:B------:R-:W-:Y:S02]  /*b140*/  VIADD R3, R0.reuse, 0x29 ;  /* 0x0000002900037836 */ /* 0x040fe40000000000 */
[----:B------:R-:W-:Y:S01]  /*b150*/  FFMA.FTZ R19, R29, R68, R69 ;  /* 0x000000441d137223 */ /* 0x000fe20000010045 */
[----:B------:R-:W-:Y:S01]  /*b160*/  VIADD R2, R0, 0x30 ;  /* 0x0000003000027836 */ /* 0x000fe20000000000 */
[----:B------:R-:W-:Y:S01]  /*b170*/  FSEL R69, R18, -INF , !P4 ;  /* 0xff80000012457808 */ /* 0x000fe20006000000 */
[C---:B------:R-:W-:Y:S01]  /*b180*/  VIADD R34, R0.reuse, 0x31 ;  /* 0x0000003100227836 */ /* 0x040fe20000000000 */
[----:B------:R-:W-:Y:S01]  /*b190*/  I2FP.F32.S32 R25, R14 ;  /* 0x0000000e00197245 */ /* 0x000fe20000201400 */
[----:B------:R-:W-:-:S02]  /*b1a0*/  VIADD R45, R0, 0x38 ;  /* 0x00000038002d7836 */ /* 0x000fc40000000000 */
[----:B------:R-:W-:Y:S01]  /*b1b0*/  FMUL.FTZ R18, R61, UR10 ;  /* 0x0000000a3d127c20 */ /* 0x000fe20008410000 */
[----:B------:R-:W-:Y:S02]  /*b1c0*/  VIADD R44, R0, 0x39 ;  /* 0x00000039002c7836 */ /* 0x000fe40000000000 */
[-C--:B------:R-:W-:Y:S01]  /*b1d0*/  FFMA.FTZ R0, R31, R68.reuse, R174 ;  /* 0x000000441f007223 */ /* 0x080fe200000100ae */
[----:B------:R-:W-:Y:S01]  /*b1e0*/  I2FP.F32.S32 R24, R13 ;  /* 0x0000000d00187245 */ /* 0x000fe20000201400 */
[----:B------:R4:W-:Y:S01]  /*b1f0*/  MUFU.TANH R57, R18 ;  /* 0x0000001200397308 */ /* 0x0009e20000002400 */
[-C--:B------:R-:W-:Y:S02]  /*b200*/  ISETP.GE.AND P6, PT, R16, R7.reuse, PT ;  /* 0x000000071000720c */ /* 0x080fe40003fc6270 */
[----:B------:R-:W-:Y:S01]  /*b210*/  FSEL R60, R0, -INF , !P5 ;  /* 0xff800000003c7808 */ /* 0x000fe20006800000 */
[----:B--2---:R-:W-:Y:S01]  /*b220*/  FFMA.FTZ R0, R28, R68, R158 ;  /* 0x000000441c007223 */ /* 0x004fe2000001009e */
[-C--:B------:R-:W-:Y:S01]  /*b230*/  ISETP.GE.AND P5, PT, R15, R7.reuse, PT ;  /* 0x000000070f00720c */ /* 0x080fe20003fa6270 */
[----:B------:R-:W-:Y:S01]  /*b240*/  BAR.SYNC.DEFER_BLOCKING 0x0 ;  /* 0x0000000000007b1d */ /* 0x000fe20000010000 */
[----:B------:R-:W-:-:S02]  /*b250*/  ISETP.GE.AND P4, PT, R14, R7, PT ;  /* 0x000000070e00720c */ /* 0x000fc40003f86270 */
[----:B------:R-:W-:Y:S02]  /*b260*/  I2FP.F32.S32 R23, R12 ;  /* 0x0000000c00177245 */ /* 0x000fe40000201400 */
[----:B------:R-:W-:Y:S01]  /*b270*/  FSEL R61, R19, -INF , !P6 ;  /* 0xff800000133d7808 */ /* 0x000fe20007000000 */
[----:B------:R-:W-:Y:S01]  /*b280*/  FMUL.FTZ R19, R64, UR10 ;  /* 0x0000000a40137c20 */ /* 0x000fe20008410000 */
[----:B------:R-:W-:Y:S02]  /*b290*/  ISETP.GE.AND P6, PT, R13, R7, PT ;  /* 0x000000070d00720c */ /* 0x000fe40003fc6270 */
[----:B------:R-:W-:Y:S01]  /*b2a0*/  I2FP.F32.S32 R22, R11 ;  /* 0x0000000b00167245 */ /* 0x000fe20000201400 */
[----:B------:R2:W5:Y:S01]  /*b2b0*/  MUFU.TANH R56, R19 ;  /* 0x0000001300387308 */ /* 0x0005620000002400 */
[-C--:B----4-:R-:W-:Y:S01]  /*b2c0*/  FFMA.FTZ R18, R25, R68.reuse, R70 ;  /* 0x0000004419127223 */ /* 0x090fe20000010046 */
[----:B------:R-:W-:Y:S01]  /*b2d0*/  FSEL R70, R0, -INF , !P5 ;  /* 0xff80000000467808 */ /* 0x000fe20006800000 */
[----:B------:R-:W-:Y:S01]  /*b2e0*/  FFMA.FTZ R0, R24, R68, R157 ;  /* 0x0000004418007223 */ /* 0x000fe2000001009d */
[----:B------:R-:W-:-:S02]  /*b2f0*/  ISETP.GE.AND P5, PT, R12, R7, PT ;  /* 0x000000070c00720c */ /* 0x000fc40003fa6270 */
[----:B------:R-:W-:Y:S01]  /*b300*/  FSEL R64, R18, -INF , !P4 ;  /* 0xff80000012407808 */ /* 0x000fe20006000000 */
[-C--:B---3--:R-:W-:Y:S01]  /*b310*/  FFMA.FTZ R18, R23, R68.reuse, R71 ;  /* 0x0000004417127223 */ /* 0x088fe20000010047 */
[----:B------:R-:W-:Y:S01]  /*b320*/  FSEL R71, R0, -INF , !P6 ;  /* 0xff80000000477808 */ /* 0x000fe20007000000 */
[----:B------:R-:W-:Y:S01]  /*b330*/  FFMA.FTZ R0, R22, R68, R148 ;  /* 0x0000004416007223 */ /* 0x000fe20000010094 */
[----:B------:R-:W-:Y:S02]  /*b340*/  I2FP.F32.S32 R21, R6 ;  /* 0x0000000600157245 */ /* 0x000fe40000201400 */
[-C--:B------:R-:W-:Y:S02]  /*b350*/  ISETP.GE.AND P4, PT, R11, R7.reuse, PT ;  /* 0x000000070b00720c */ /* 0x080fe40003f86270 */
[----:B------:R-:W-:Y:S02]  /*b360*/  ISETP.GE.AND P6, PT, R6, R7, PT ;  /* 0x000000070600720c */ /* 0x000fe40003fc6270 */
[----:B------:R-:W-:Y:S01]  /*b370*/  FSEL R75, R0, -INF , !P4 ;  /* 0xff800000004b7808 */ /* 0x000fe20006000000 */
[----:B--2---:R-:W-:Y:S01]  /*b380*/  FMUL.FTZ R19, R65, UR10 ;  /* 0x0000000a41137c20 */ /* 0x004fe20008410000 */
[----:B------:R-:W-:Y:S01]  /*b390*/  FSEL R65, R18, -INF , !P5 ;  /* 0xff80000012417808 */ /* 0x000fe20006800000 */
[----:B------:R-:W-:Y:S01]  /*b3a0*/  FFMA.FTZ R18, R21, R68, R20 ;  /* 0x0000004415127223 */ /* 0x000fe20000010014 */
[----:B------:R-:W-:Y:S01]  /*b3b0*/  I2FP.F32.S32 R20, R5 ;  /* 0x0000000500147245 */ /* 0x000fe20000201400 */
[----:B------:R-:W-:Y:S01]  /*b3c0*/  FMUL.FTZ R0, R76, UR10 ;  /* 0x0000000a4c007c20 */ /* 0x000fe20008410000 */
[----:B------:R2:W-:Y:S01]  /*b3d0*/  MUFU.TANH R74, R19 ;  /* 0x00000013004a7308 */ /* 0x0005e20000002400 */
[----:B------:R-:W-:-:S02]  /*b3e0*/  ISETP.GE.AND P5, PT, R5, R7, PT ;  /* 0x000000070500720c */ /* 0x000fc40003fa6270 */
[----:B------:R-:W-:Y:S02]  /*b3f0*/  FSEL R76, R18, -INF , !P6 ;  /* 0xff800000124c7808 */ /* 0x000fe40007000000 */
[----:B------:R-:W-:Y:S02]  /*b400*/  I2FP.F32.S32 R35, R2 ;  /* 0x0000000200237245 */ /* 0x000fe40000201400 */
[----:B------:R-:W-:Y:S01]  /*b410*/  I2FP.F32.S32 R18, R3 ;  /* 0x0000000300127245 */ /* 0x000fe20000201400 */
[----:B------:R3:W4:Y:S01]  /*b420*/  MUFU.TANH R73, R0 ;  /* 0x0000000000497308 */ /* 0x0007220000002400 */
[-C--:B------:R-:W-:Y:S02]  /*b430*/  ISETP.GE.AND P4, PT, R4, R7.reuse, PT ;  /* 0x000000070400720c */ /* 0x080fe40003f86270 */
[----:B------:R-:W-:Y:S02]  /*b440*/  ISETP.GE.AND P6, PT, R3, R7, PT ;  /* 0x000000070300720c */ /* 0x000fe40003fc6270 */
[----:B--2---:R-:W-:-:S05]  /*b450*/  I2FP.F32.S32 R19, R4 ;  /* 0x0000000400137245 */ /* 0x004fca0000201400 */
[-C--:B-1----:R-:W-:Y:S01]  /*b460*/  FFMA.FTZ R33, R19, R68.reuse, R33 ;  /* 0x0000004413217223 */ /* 0x082fe20000010021 */
[----:B---3--:R-:W-:Y:S01]  /*b470*/  FFMA.FTZ R0, R20, R68, R32 ;  /* 0x0000004414007223 */ /* 0x008fe20000010020 */
[----:B------:R-:W-:-:S03]  /*b480*/  FMUL.FTZ R32, R77, UR10 ;  /* 0x0000000a4d207c20 */ /* 0x000fc60008410000 */
[----:B------:R-:W-:Y:S01]  /*b490*/  FSEL R148, R33, -INF , !P4 ;  /* 0xff80000021947808 */ /* 0x000fe20006000000 */
[----:B------:R-:W-:Y:S01]  /*b4a0*/  FMUL.FTZ R33, R52, UR10 ;  /* 0x0000000a34217c20 */ /* 0x000fe20008410000 */
[-C--:B------:R-:W-:Y:S01]  /*b4b0*/  ISETP.GE.AND P4, PT, R34, R7.reuse, PT ;  /* 0x000000072200720c */ /* 0x080fe20003f86270 */
[----:B------:R1:W2:Y:S01]  /*b4c0*/  MUFU.TANH R72, R32 ;  /* 0x0000002000487308 */ /* 0x0002a20000002400 */
[----:B------:R-:W-:Y:S01]  /*b4d0*/  FSEL R77, R0, -INF , !P5 ;  /* 0xff800000004d7808 */ /* 0x000fe20006800000 */
[----:B-----5:R-:W-:Y:S01]  /*b4e0*/  FFMA.FTZ R0, R35, R68, R56 ;  /* 0x0000004423007223 */ /* 0x020fe20000010038 */
[----:B------:R-:W-:Y:S01]  /*b4f0*/  ISETP.GE.AND P5, PT, R2, R7, PT ;  /* 0x000000070200720c */ /* 0x000fe20003fa6270 */
[----:B------:R-:W-:Y:S01]  /*b500*/  FMUL.FTZ R52, R63, UR10 ;  /* 0x0000000a3f347c20 */ /* 0x000fe20008410000 */
[----:B------:R-:W-:Y:S02]  /*b510*/  FMUL.FTZ R63, R66, UR10 ;  /* 0x0000000a423f7c20 */ /* 0x000fe40008410000 */
[----:B------:R-:W-:Y:S01]  /*b520*/  FSEL R150, R0, -INF , !P5 ;  /* 0xff80000000967808 */ /* 0x000fe20006800000 */
[----:B------:R3:W-:Y:S01]  /*b530*/  MUFU.TANH R159, R33 ;  /* 0x00000021009f7308 */ /* 0x0007e20000002400 */
[----:B------:R-:W-:-:S02]  /*b540*/  I2FP.F32.S32 R0, R34 ;  /* 0x0000002200007245 */ /* 0x000fc40000201400 */
[-C--:B------:R-:W-:Y:S01]  /*b550*/  ISETP.GE.AND P5, PT, R44, R7.reuse, PT ;  /* 0x000000072c00720c */ /* 0x080fe20003fa6270 */
[----:B-1----:R-:W-:Y:S02]  /*b560*/  FFMA.FTZ R32, R18, R68, R57 ;  /* 0x0000004412207223 */ /* 0x002fe40000010039 */
[----:B------:R-:W-:Y:S03]  /*b570*/  HMMA.16816.F32 R56, R36, R26, R144 ;  /* 0x0000001a2438723c */ /* 0x000fe60000001890 */
[----:B------:R-:W-:Y:S02]  /*b580*/  FSEL R149, R32, -INF , !P6 ;  /* 0xff80000020957808 */ /* 0x000fe40007000000 */
[----:B------:R-:W-:Y:S02]  /*b590*/  ISETP.GE.AND P6, PT, R45, R7, PT ;  /* 0x000000072d00720c */ /* 0x000fe40003fc6270 */
[----:B------:R-:W-:Y:S01]  /*b5a0*/  FMUL.FTZ R26, R62, UR10 ;  /* 0x0000000a3e1a7c20 */ /* 0x000fe20008410000 */
[----:B------:R-:W-:Y:S01]  /*b5b0*/  I2FP.F32.S32 R7, R45 ;  /* 0x0000002d00077245 */ /* 0x000fe20000201400 */
[----:B------:R-:W-:Y:S01]  /*b5c0*/  FMUL.FTZ R146, R78, UR10 ;  /* 0x0000000a4e927c20 */ /* 0x000fe20008410000 */
[----:B---3--:R-:W-:Y:S01]  /*b5d0*/  I2FP.F32.S32 R33, R44 ;  /* 0x0000002c00217245 */ /* 0x008fe20000201400 */
[----:B------:R1:W3:Y:S01]  /*b5e0*/  MUFU.TANH R144, R26 ;  /* 0x0000001a00907308 */ /* 0x0002e20000002400 */
[----:B------:R-:W-:Y:S01]  /*b5f0*/  FMUL.FTZ R145, R67, UR10 ;  /* 0x0000000a43917c20 */ /* 0x000fe20008410000 */
[----:B----4-:R-:W-:-:S02]  /*b600*/  FFMA.FTZ R32, R7, R68, R73 ;  /* 0x0000004407207223 */ /* 0x010fc40000010049 */
[----:B--2---:R-:W-:-:S03]  /*b610*/  FFMA.FTZ R27, R33, R68, R72 ;  /* 0x00000044211b7223 */ /* 0x004fc60000010048 */
[----:B------:R-:W-:Y:S01]  /*b620*/  FSEL R157, R32, -INF , !P6 ;  /* 0xff800000209d7808 */ /* 0x000fe20007000000 */
[-C--:B------:R-:W-:Y:S01]  /*b630*/  FFMA.FTZ R32, R30, R68.reuse, R176 ;  /* 0x000000441e207223 */ /* 0x080fe200000100b0 */
[----:B------:R-:W-:Y:S01]  /*b640*/  FSEL R158, R27, -INF , !P5 ;  /* 0xff8000001b9e7808 */ /* 0x000fe20006800000 */
[----:B------:R-:W-:Y:S01]  /*b650*/  FFMA.FTZ R27, R29, R68, R175 ;  /* 0x000000441d1b7223 */ /* 0x000fe200000100af */
[----:B------:R2:W-:Y:S01]  /*b660*/  MUFU.TANH R73, R63 ;  /* 0x0000003f00497308 */ /* 0x0005e20000002400 */
[-C--:B------:R-:W-:Y:S01]  /*b670*/  ISETP.GE.AND P6, PT, R16, R8.reuse, PT ;  /* 0x000000081000720c */ /* 0x080fe20003fc6270 */
[----:B------:R-:W-:Y:S01]  /*b680*/  FMUL.FTZ R58, R58, UR10 ;  /* 0x0000000a3a3a7c20 */ /* 0x000fe20008410000 */
[----:B------:R-:W-:Y:S01]  /*b690*/  ISETP.GE.AND P5, PT, R15, R8, PT ;  /* 0x000000080f00720c */ /* 0x000fe20003fa6270 */
[----:B------:R-:W-:Y:S01]  /*b6a0*/  FMUL.FTZ R59, R59, UR10 ;  /* 0x0000000a3b3b7c20 */ /* 0x000fe20008410000 */
[----:B------:R-:W-:Y:S01]  /*b6b0*/  FSEL R67, R27, -INF , !P6 ;  /* 0xff8000001b437808 */ /* 0x000fe20007000000 */
[-C--:B-1----:R-:W-:Y:S01]  /*b6c0*/  FFMA.FTZ R26, R0, R68.reuse, R74 ;  /* 0x00000044001a7223 */ /* 0x082fe2000001004a */
[----:B------:R-:W-:Y:S01]  /*b6d0*/  FFMA.FTZ R27, R24, R68, R168 ;  /* 0x00000044181b7223 */ /* 0x000fe200000100a8 */
[----:B------:R-:W1:Y:S01]  /*b6e0*/  MUFU.TANH R78, R52 ;  /* 0x00000034004e7308 */ /* 0x000e620000002400 */
[----:B------:R-:W-:-:S02]  /*b6f0*/  ISETP.GE.AND P6, PT, R12, R8, PT ;  /* 0x000000080c00720c */ /* 0x000fc40003fc6270 */
[----:B------:R-:W-:Y:S01]  /*b700*/  FSEL R66, R26, -INF , !P4 ;  /* 0xff8000001a427808 */ /* 0x000fe20006000000 */
[----:B------:R-:W-:Y:S01]  /*b710*/  FFMA.FTZ R26, R31, R68, R232 ;  /* 0x000000441f1a7223 */ /* 0x000fe200000100e8 */
[----:B------:R-:W-:-:S03]  /*b720*/  ISETP.GE.AND P4, PT, R17, R8, PT ;  /* 0x000000081100720c */ /* 0x000fc60003f86270 */
[----:B------:R-:W4:Y:S01]  /*b730*/  MUFU.TANH R72, R145 ;  /* 0x0000009100487308 */ /* 0x000f220000002400 */
[----:B------:R-:W-:Y:S01]  /*b740*/  FSEL R62, R26, -INF , !P1 ;  /* 0xff8000001a3e7808 */ /* 0x000fe20004800000 */
[-C--:B------:R-:W-:Y:S01]  /*b750*/  FFMA.FTZ R26, R28, R68.reuse, R173 ;  /* 0x000000441c1a7223 */ /* 0x080fe200000100ad */
[----:B--2---:R-:W-:Y:S01]  /*b760*/  FSEL R63, R32, -INF , !P4 ;  /* 0xff800000203f7808 */ /* 0x004fe20006000000 */
[----:B------:R-:W-:Y:S01]  /*b770*/  FFMA.FTZ R32, R25, R68, R169 ;  /* 0x0000004419207223 */ /* 0x000fe200000100a9 */
[----:B------:R-:W-:Y:S02]  /*b780*/  ISETP.GE.AND P1, PT, R14, R8, PT ;  /* 0x000000080e00720c */ /* 0x000fe40003f26270 */
[----:B------:R-:W-:Y:S01]  /*b790*/  FSEL R74, R26, -INF , !P5 ;  /* 0xff8000001a4a7808 */ /* 0x000fe20006800000 */
[----:B------:R-:W-:Y:S01]  /*b7a0*/  FFMA.FTZ R26, R23, R68, R161 ;  /* 0x00000044171a7223 */ /* 0x000fe200000100a1 */
[----:B------:R-:W-:Y:S01]  /*b7b0*/  ISETP.GE.AND P4, PT, R13, R8, PT ;  /* 0x000000080d00720c */ /* 0x000fe20003f86270 */
[----:B------:R-:W2:Y:S01]  /*b7c0*/  MUFU.TANH R52, R146 ;  /* 0x0000009200347308 */ /* 0x000ea20000002400 */
[----:B------:R-:W-:Y:S01]  /*b7d0*/  FSEL R161, R32, -INF , !P1 ;  /* 0xff80000020a17808 */ /* 0x000fe20004800000 */
[----:B------:R-:W-:Y:S01]  /*b7e0*/  FFMA.FTZ R32, R22, R68, R160 ;  /* 0x0000004416207223 */ /* 0x000fe200000100a0 */
[----:B------:R-:W-:-:S02]  /*b7f0*/  ISETP.GE.AND P5, PT, R11, R8, PT ;  /* 0x000000080b00720c */ /* 0x000fc40003fa6270 */
[----:B------:R-:W-:Y:S01]  /*b800*/  FSEL R162, R27, -INF , !P4 ;  /* 0xff8000001ba27808 */ /* 0x000fe20006000000 */
[-C--:B------:R-:W-:Y:S01]  /*b810*/  FFMA.FTZ R27, R20, R68.reuse, R151 ;  /* 0x00000044141b7223 */ /* 0x080fe20000010097 */
[----:B------:R-:W-:Y:S01]  /*b820*/  FSEL R164, R26, -INF , !P6 ;  /* 0xff8000001aa47808 */ /* 0x000fe20007000000 */
[----:B------:R-:W-:Y:S01]  /*b830*/  FFMA.FTZ R26, R21, R68, R156 ;  /* 0x00000044151a7223 */ /* 0x000fe2000001009c */
[-C--:B------:R-:W-:Y:S01]  /*b840*/  ISETP.GE.AND P1, PT, R6, R8.reuse, PT ;  /* 0x000000080600720c */ /* 0x080fe20003f26270 */
[----:B------:R-:W-:Y:S01]  /*b850*/  MUFU.TANH R58, R58 ;  /* 0x0000003a003a7308 */ /* 0x000fe20000002400 */
[----:B------:R-:W-:Y:S02]  /*b860*/  ISETP.GE.AND P4, PT, R5, R8, PT ;  /* 0x000000080500720c */ /* 0x000fe40003f86270 */
[----:B------:R-:W-:Y:S02]  /*b870*/  FSEL R165, R32, -INF , !P5 ;  /* 0xff80000020a57808 */ /* 0x000fe40006800000 */
[----:B------:R-:W-:Y:S01]  /*b880*/  FSEL R169, R26, -INF , !P1 ;  /* 0xff8000001aa97808 */ /* 0x000fe20004800000 */
[-C--:B---3--:R-:W-:Y:S01]  /*b890*/  FFMA.FTZ R26, R19, R68.reuse, R144 ;  /* 0x00000044131a7223 */ /* 0x088fe20000010090 */
[----:B------:R-:W-:Y:S01]  /*b8a0*/  FSEL R170, R27, -INF , !P4 ;  /* 0xff8000001baa7808 */ /* 0x000fe20006000000 */
[----:B------:R-:W3:Y:S01]  /*b8b0*/  MUFU.TANH R32, R79 ;  /* 0x0000004f00207308 */ /* 0x000ee20000002400 */
[----:B-1----:R-:W-:Y:S01]  /*b8c0*/  FFMA.FTZ R27, R18, R68, R78 ;  /* 0x00000044121b7223 */ /* 0x002fe2000001004e */
[----:B------:R-:W-:-:S02]  /*b8d0*/  ISETP.GE.AND P6, PT, R4, R8, PT ;  /* 0x000000080400720c */ /* 0x000fc40003fc6270 */
[----:B------:R-:W-:Y:S02]  /*b8e0*/  ISETP.GE.AND P5, PT, R3, R8, PT ;  /* 0x000000080300720c */ /* 0x000fe40003fa6270 */
[----:B------:R-:W-:Y:S01]  /*b8f0*/  FSEL R171, R26, -INF , !P6 ;  /* 0xff8000001aab7808 */ /* 0x000fe20007000000 */
[----:B------:R-:W-:Y:S01]  /*b900*/  FFMA.FTZ R26, R35, R68, R73 ;  /* 0x00000044231a7223 */ /* 0x000fe20000010049 */
[----:B------:R-:W-:Y:S01]  /*b910*/  FSEL R172, R27, -INF , !P5 ;  /* 0xff8000001bac7808 */ /* 0x000fe20006800000 */
[----:B------:R-:W-:Y:S01]  /*b920*/  FMUL.FTZ R27, R54, UR10 ;  /* 0x0000000a361b7c20 */ /* 0x000fe20008410000 */
[-C--:B------:R-:W-:Y:S01]  /*b930*/  ISETP.GE.AND P1, PT, R2, R8.reuse, PT ;  /* 0x000000080200720c */ /* 0x080fe20003f26270 */
[----:B------:R-:W1:Y:S01]  /*b940*/  MUFU.TANH R144, R53 ;  /* 0x0000003500907308 */ /* 0x000e620000002400 */
[-C--:B------:R-:W-:Y:S02]  /*b950*/  ISETP.GE.AND P4, PT, R34, R8.reuse, PT ;  /* 0x000000082200720c */ /* 0x080fe40003f86270 */
[----:B------:R-:W-:-:S02]  /*b960*/  ISETP.GE.AND P6, PT, R45, R8, PT ;  /* 0x000000082d00720c */ /* 0x000fc40003fc6270 */
[----:B------:R-:W-:Y:S01]  /*b970*/  ISETP.GE.AND P5, PT, R44, R8, PT ;  /* 0x000000082c00720c */ /* 0x000fe20003fa6270 */
[-C--:B----4-:R-:W-:Y:S01]  /*b980*/  FFMA.FTZ R8, R0, R68.reuse, R72 ;  /* 0x0000004400087223 */ /* 0x090fe20000010048 */
[----:B------:R-:W-:Y:S01]  /*b990*/  FSEL R173, R26, -INF , !P1 ;  /* 0xff8000001aad7808 */ /* 0x000fe20004800000 */
[----:B--2---:R-:W-:Y:S01]  /*b9a0*/  FFMA.FTZ R26, R7, R68, R52 ;  /* 0x00000044071a7223 */ /* 0x004fe20000010034 */
[----:B------:R-:W-:Y:S01]  /*b9b0*/  ISETP.GE.AND P1, PT, R17, R10, PT ;  /* 0x0000000a1100720c */ /* 0x000fe20003f26270 */
[----:B------:R2:W4:Y:S01]  /*b9c0*/  MUFU.TANH R73, R27 ;  /* 0x0000001b00497308 */ /* 0x0005220000002400 */
[----:B------:R-:W-:Y:S01]  /*b9d0*/  FSEL R174, R8, -INF , !P4 ;  /* 0xff80000008ae7808 */ /* 0x000fe20006000000 */
[-C--:B---3--:R-:W-:Y:S01]  /*b9e0*/  FFMA.FTZ R8, R33, R68.reuse, R32 ;  /* 0x0000004421087223 */ /* 0x088fe20000010020 */
[----:B------:R-:W-:Y:S01]  /*b9f0*/  ISETP.GE.AND P4, PT, R17, R9, PT ;  /* 0x000000091100720c */ /* 0x000fe20003f86270 */
[----:B------:R-:W-:Y:S01]  /*ba00*/  FFMA.FTZ R17, R31, R68, R236 ;  /* 0x000000441f117223 */ /* 0x000fe200000100ec */
[----:B------:R-:W-:-:S02]  /*ba10*/  FSEL R175, R26, -INF , !P6 ;  /* 0xff8000001aaf7808 */ /* 0x000fc40007000000 */
[----:B------:R-:W-:Y:S01]  /*ba20*/  FSEL R176, R8, -INF , !P5 ;  /* 0xff80000008b07808 */ /* 0x000fe20006800000 */
[----:B------:R-:W-:Y:S01]  /*ba30*/  FFMA.FTZ R8, R31, R68, R233 ;  /* 0x000000441f087223 */ /* 0x000fe200000100e9 */
[CC--:B------:R-:W-:Y:S01]  /*ba40*/  ISETP.GE.AND P5, PT, R16.reuse, R9.reuse, PT ;  /* 0x000000091000720c */ /* 0x0c0fe20003fa6270 */
[----:B------:R-:W-:Y:S01]  /*ba50*/  MUFU.TANH R59, R59 ;  /* 0x0000003b003b7308 */ /* 0x000fe20000002400 */
[----:B------:R-:W-:Y:S01]  /*ba60*/  ISETP.GE.AND P6, PT, R16, R10, PT ;  /* 0x0000000a1000720c */ /* 0x000fe20003fc6270 */
[-C--:B------:R-:W-:Y:S01]  /*ba70*/  FFMA.FTZ R16, R30, R68.reuse, R235 ;  /* 0x000000441e107223 */ /* 0x080fe200000100eb */
[----:B------:R-:W-:Y:S01]  /*ba80*/  FSEL R31, R8, -INF , !P2 ;  /* 0xff800000081f7808 */ /* 0x000fe20005000000 */
[-C--:B------:R-:W-:Y:S01]  /*ba90*/  FFMA.FTZ R8, R30, R68.reuse, R234 ;  /* 0x000000441e087223 */ /* 0x080fe200000100ea */
[-C--:B------:R-:W-:Y:S01]  /*baa0*/  ISETP.GE.AND P2, PT, R15, R9.reuse, PT ;  /* 0x000000090f00720c */ /* 0x080fe20003f46270 */
[----:B--2---:R-:W-:Y:S01]  /*bab0*/  FMUL.FTZ R27, R55, UR10 ;  /* 0x0000000a371b7c20 */ /* 0x004fe20008410000 */
[----:B------:R-:W-:Y:S01]  /*bac0*/  FSEL R30, R16, -INF , !P1 ;  /* 0xff800000101e7808 */ /* 0x000fe20004800000 */
[C---:B------:R-:W-:Y:S01]  /*bad0*/  HMMA.16816.F32 R52, R36.reuse, R48, R152 ;  /* 0x000000302434723c */ /* 0x040fe20000001898 */
[----:B------:R-:W-:Y:S01]  /*bae0*/  FSEL R32, R8, -INF , !P4 ;  /* 0xff80000008207808 */ /* 0x000fe20006000000 */
[----:B------:R-:W-:Y:S01]  /*baf0*/  FFMA.FTZ R8, R29, R68, R191 ;  /* 0x000000441d087223 */ /* 0x000fe200000100bf */
[----:B------:R2:W3:Y:S01]  /*bb00*/  MUFU.TANH R72, R27 ;  /* 0x0000001b00487308 */ /* 0x0004e20000002400 */
[C---:B------:R-:W-:Y:S01]  /*bb10*/  ISETP.GE.AND P1, PT, R14.reuse, R10, PT ;  /* 0x0000000a0e00720c */ /* 0x040fe20003f26270 */
[----:B------:R-:W-:Y:S01]  /*bb20*/  FMUL.FTZ R16, R57, UR10 ;  /* 0x0000000a39107c20 */ /* 0x000fe20008410000 */
[-C--:B------:R-:W-:Y:S01]  /*bb30*/  ISETP.GE.AND P4, PT, R14, R9.reuse, PT ;  /* 0x000000090e00720c */ /* 0x080fe20003f86270 */
[-C--:B------:R-:W-:Y:S01]  /*bb40*/  FFMA.FTZ R14, R28, R68.reuse, R192 ;  /* 0x000000441c0e7223 */ /* 0x080fe200000100c0 */
[----:B------:R-:W-:Y:S01]  /*bb50*/  FSEL R26, R8, -INF , !P5 ;  /* 0xff800000081a7808 */ /* 0x000fe20006800000 */
[----:B------:R-:W-:Y:S01]  /*bb60*/  FFMA.FTZ R8, R28, R68, R190 ;  /* 0x000000441c087223 */ /* 0x000fe200000100be */
[----:B------:R-:W-:Y:S01]  /*bb70*/  ISETP.GE.AND P5, PT, R13, R9, PT ;  /* 0x000000090d00720c */ /* 0x000fe20003fa6270 */
[----:B------:R-:W-:Y:S01]  /*bb80*/  HMMA.16816.F32 R36, R36, R50, R40 ;  /* 0x000000322424723c */ /* 0x000fe20000001828 */
[----:B--2---:R-:W-:Y:S01]  /*bb90*/  FSEL R27, R17, -INF , !P3 ;  /* 0xff800000111b7808 */ /* 0x004fe20005800000 */
[----:B------:R-:W-:Y:S01]  /*bba0*/  FMUL.FTZ R17, R56, UR10 ;  /* 0x0000000a38117c20 */ /* 0x000fe20008410000 */
[----:B------:R-:W-:Y:S01]  /*bbb0*/  ISETP.GE.AND P3, PT, R15, R10, PT ;  /* 0x0000000a0f00720c */ /* 0x000fe20003f66270 */
[----:B------:R-:W-:-:S09]  /*bbc0*/  FFMA.FTZ R15, R29, R68, R231 ;  /* 0x000000441d0f7223 */ /* 0x000fd200000100e7 */
[----:B------:R-:W-:Y:S01]  /*bbd0*/  FMUL.FTZ R53, R53, UR10 ;  /* 0x0000000a35357c20 */ /* 0x000fe20008410000 */
[----:B------:R2:W5:Y:S01]  /*bbe0*/  MUFU.TANH R48, R17 ;  /* 0x0000001100307308 */ /* 0x0005620000002400 */
[----:B------:R-:W-:Y:S01]  /*bbf0*/  FMUL.FTZ R52, R52, UR10 ;  /* 0x0000000a34347c20 */ /* 0x000fe20008410000 */
[----:B------:R-:W-:Y:S01]  /*bc00*/  FMUL.FTZ R54, R54, UR10 ;  /* 0x0000000a36367c20 */ /* 0x000fe20008410000 */
[----:B------:R-:W-:-:S05]  /*bc10*/  FMUL.FTZ R55, R55, UR10 ;  /* 0x0000000a37377c20 */ /* 0x000fca0008410000 */
[----:B------:R1:W-:Y:S02]  /*bc20*/  MUFU.TANH R29, R16 ;  /* 0x00000010001d7308 */ /* 0x0003e40000002400 */
[----:B------:R-:W-:Y:S01]  /*bc30*/  FMUL.FTZ R36, R36, UR10 ;  /* 0x0000000a24247c20 */ /* 0x000fe20008410000 */
[----:B------:R-:W-:-:S05]  /*bc40*/  FMUL.FTZ R37, R37, UR10 ;  /* 0x0000000a25257c20 */ /* 0x000fca0008410000 */
[----:B------:R-:W5:Y:S01]  /*bc50*/  MUFU.TANH R53, R53 ;  /* 0x0000003500357308 */ /* 0x000f620000002400 */
[----:B--2---:R-:W-:Y:S01]  /*bc60*/  FSEL R17, R8, -INF , !P2 ;  /* 0xff80000008117808 */ /* 0x004fe20005000000 */
[----:B------:R-:W-:Y:S01]  /*bc70*/  FFMA.FTZ R8, R25, R68, R179 ;  /* 0x0000004419087223 */ /* 0x000fe200000100b3 */
[----:B------:R-:W-:-:S04]  /*bc80*/  ISETP.GE.AND P2, PT, R12, R9, PT ;  /* 0x000000090c00720c */ /* 0x000fc80003f46270 */
[----:B------:R-:W-:Y:S01]  /*bc90*/  FSEL R79, R8, -INF , !P4 ;  /* 0xff800000084f7808 */ /* 0x000fe20006000000 */
[----:B------:R-:W-:Y:S01]  /*bca0*/  FFMA.FTZ R8, R24, R68, R178 ;  /* 0x0000004418087223 */ /* 0x000fe200000100b2 */
[----:B-1----:R-:W-:Y:S01]  /*bcb0*/  FSEL R16, R15, -INF , !P6 ;  /* 0xff8000000f107808 */ /* 0x002fe20007000000 */
[----:B------:R-:W1:Y:S01]  /*bcc0*/  MUFU.TANH R52, R52 ;  /* 0x0000003400347308 */ /* 0x000e620000002400 */
[----:B------:R-:W-:Y:S02]  /*bcd0*/  FSEL R15, R14, -INF , !P3 ;  /* 0xff8000000e0f7808 */ /* 0x000fe40005800000 */
[----:B------:R-:W-:Y:S01]  /*bce0*/  ISETP.GE.AND P6, PT, R13, R10, PT ;  /* 0x0000000a0d00720c */ /* 0x000fe20003fc6270 */
[----:B------:R-:W-:Y:S01]  /*bcf0*/  FFMA.FTZ R13, R25, R68, R189 ;  /* 0x00000044190d7223 */ /* 0x000fe200000100bd */
[----:B------:R-:W-:Y:S01]  /*bd00*/  ISETP.GE.AND P3, PT, R12, R10, PT ;  /* 0x0000000a0c00720c */ /* 0x000fe20003f66270 */
[-C--:B------:R-:W-:Y:S01]  /*bd10*/  FFMA.FTZ R12, R24, R68.reuse, R188 ;  /* 0x00000044180c7223 */ /* 0x080fe200000100bc */
[----:B------:R-:W-:Y:S01]  /*bd20*/  FSEL R50, R8, -INF , !P5 ;  /* 0xff80000008327808 */ /* 0x000fe20006800000 */
[----:B------:R-:W-:Y:S01]  /*bd30*/  FFMA.FTZ R8, R22, R68, R167 ;  /* 0x0000004416087223 */ /* 0x000fe200000100a7 */
[----:B------:R-:W-:Y:S01]  /*bd40*/  FSEL R14, R13, -INF , !P1 ;  /* 0xff8000000d0e7808 */ /* 0x000fe20004800000 */
[----:B------:R-:W-:Y:S01]  /*bd50*/  MUFU.TANH R54, R54 ;  /* 0x0000003600367308 */ /* 0x000fe20000002400 */
[----:B------:R-:W-:-:S02]  /*bd60*/  FSEL R24, R12, -INF , !P6 ;  /* 0xff8000000c187808 */ /* 0x000fc40007000000 */
[C---:B------:R-:W-:Y:S02]  /*bd70*/  ISETP.GE.AND P1, PT, R11.reuse, R10, PT ;  /* 0x0000000a0b00720c */ /* 0x040fe40003f26270 */
[-C--:B------:R-:W-:Y:S01]  /*bd80*/  ISETP.GE.AND P4, PT, R11, R9.reuse, PT ;  /* 0x000000090b00720c */ /* 0x080fe20003f86270 */
[C---:B------:R-:W-:Y:S01]  /*bd90*/  FFMA.FTZ R11, R23.reuse, R68, R177 ;  /* 0x00000044170b7223 */ /* 0x040fe200000100b1 */
[C---:B------:R-:W-:Y:S01]  /*bda0*/  ISETP.GE.AND P6, PT, R6.reuse, R10, PT ;  /* 0x0000000a0600720c */ /* 0x040fe20003fc6270 */
[----:B------:R-:W-:Y:S01]  /*bdb0*/  MUFU.TANH R55, R55 ;  /* 0x0000003700377308 */ /* 0x000fe20000002400 */
[----:B------:R-:W-:Y:S01]  /*bdc0*/  ISETP.GE.AND P5, PT, R6, R9, PT ;  /* 0x000000090600720c */ /* 0x000fe20003fa6270 */
[----:B------:R-:W-:Y:S01]  /*bdd0*/  FFMA.FTZ R6, R23, R68, R166 ;  /* 0x0000004417067223 */ /* 0x000fe200000100a6 */
[----:B------:R-:W-:Y:S02]  /*bde0*/  FSEL R25, R11, -INF , !P3 ;  /* 0xff8000000b197808 */ /* 0x000fe40005800000 */
[----:B------:R-:W-:-:S02]  /*bdf0*/  ISETP.GE.AND P3, PT, R5, R10, PT ;  /* 0x0000000a0500720c */ /* 0x000fc40003f66270 */
[----:B------:R-:W-:Y:S01]  /*be00*/  FSEL R51, R6, -INF , !P2 ;  /* 0xff80000006337808 */ /* 0x000fe20005000000 */
[-C--:B------:R-:W-:Y:S01]  /*be10*/  FFMA.FTZ R6, R21, R68.reuse, R159 ;  /* 0x0000004415067223 */ /* 0x080fe2000001009f */
[-C--:B------:R-:W-:Y:S01]  /*be20*/  ISETP.GE.AND P2, PT, R5, R9.reuse, PT ;  /* 0x000000090500720c */ /* 0x080fe20003f46270 */
[----:B------:R-:W-:Y:S01]  /*be30*/  FFMA.FTZ R5, R22, R68, R163 ;  /* 0x0000004416057223 */ /* 0x000fe200000100a3 */
[----:B------:R-:W-:Y:S01]  /*be40*/  FSEL R49, R8, -INF , !P1 ;  /* 0xff80000008317808 */ /* 0x000fe20004800000 */
[----:B------:R-:W-:Y:S01]  /*be50*/  FMUL.FTZ R8, R39, UR10 ;  /* 0x0000000a27087c20 */ /* 0x000fe20008410000 */
[----:B------:R-:W-:Y:S01]  /*be60*/  ISETP.GE.AND P1, PT, R4, R10, PT ;  /* 0x0000000a0400720c */ /* 0x000fe20003f26270 */
[----:B------:R-:W2:Y:S01]  /*be70*/  MUFU.TANH R36, R36 ;  /* 0x0000002400247308 */ /* 0x000ea20000002400 */
[----:B------:R-:W-:Y:S01]  /*be80*/  FSEL R78, R5, -INF , !P4 ;  /* 0xff800000054e7808 */ /* 0x000fe20006000000 */
[-C--:B------:R-:W-:Y:S01]  /*be90*/  FFMA.FTZ R5, R20, R68.reuse, R144 ;  /* 0x0000004414057223 */ /* 0x080fe20000010090 */
[-C--:B------:R-:W-:Y:S01]  /*bea0*/  ISETP.GE.AND P4, PT, R4, R9.reuse, PT ;  /* 0x000000090400720c */ /* 0x080fe20003f86270 */
[-C--:B----4-:R-:W-:Y:S01]  /*beb0*/  FFMA.FTZ R4, R21, R68.reuse, R73 ;  /* 0x0000004415047223 */ /* 0x090fe20000010049 */
[----:B------:R-:W-:Y:S01]  /*bec0*/  FSEL R146, R6, -INF , !P6 ;  /* 0xff80000006927808 */ /* 0x000fe20007000000 */
[----:B---3--:R-:W-:Y:S01]  /*bed0*/  FFMA.FTZ R20, R20, R68, R72 ;  /* 0x0000004414147223 */ /* 0x008fe20000010048 */
[C---:B------:R-:W-:Y:S01]  /*bee0*/  ISETP.GE.AND P6, PT, R3.reuse, R10, PT ;  /* 0x0000000a0300720c */ /* 0x040fe20003fc6270 */
[----:B------:R-:W-:Y:S01]  /*bef0*/  MUFU.TANH R37, R37 ;  /* 0x0000002500257308 */ /* 0x000fe20000002400 */
[----:B------:R-:W-:Y:S01]  /*bf00*/  FSEL R154, R4, -INF , !P5 ;  /* 0xff800000049a7808 */ /* 0x000fe20006800000 */
[----:B------:R-:W-:Y:S01]  /*bf10*/  FMUL.FTZ R4, R38, UR10 ;  /* 0x0000000a26047c20 */ /* 0x000fe20008410000 */
[----:B------:R-:W-:Y:S01]  /*bf20*/  ISETP.GE.AND P5, PT, R3, R9, PT ;  /* 0x000000090300720c */ /* 0x000fe20003fa6270 */
[-C--:B-----5:R-:W-:Y:S01]  /*bf30*/  FFMA.FTZ R3, R19, R68.reuse, R48 ;  /* 0x0000004413037223 */ /* 0x0a0fe20000010030 */
[-C--:B------:R-:W-:Y:S01]  /*bf40*/  FFMA.FTZ R6, R0, R68.reuse, R53 ;  /* 0x0000004400067223 */ /* 0x080fe20000010035 */
[----:B------:R-:W-:Y:S01]  /*bf50*/  FSEL R144, R5, -INF , !P3 ;  /* 0xff80000005907808 */ /* 0x000fe20005800000 */
[-C--:B------:R-:W-:Y:S01]  /*bf60*/  FFMA.FTZ R19, R19, R68.reuse, R58 ;  /* 0x0000004413137223 */ /* 0x080fe2000001003a */
[----:B------:R-:W3:Y:S01]  /*bf70*/  MUFU.TANH R4, R4 ;  /* 0x0000000400047308 */ /* 0x000ee20000002400 */
[----:B------:R-:W-:Y:S01]  /*bf80*/  FSEL R147, R3, -INF , !P1 ;  /* 0xff80000003937808 */ /* 0x000fe20004800000 */
[-C--:B-1----:R-:W-:Y:S01]  /*bf90*/  FFMA.FTZ R3, R35, R68.reuse, R52 ;  /* 0x0000004423037223 */ /* 0x082fe20000010034 */
[----:B------:R-:W-:Y:S01]  /*bfa0*/  FSEL R151, R20, -INF , !P2 ;  /* 0xff80000014977808 */ /* 0x000fe20005000000 */
[----:B--2---:R-:W-:Y:S01]  /*bfb0*/  FFMA.FTZ R5, R7, R68, R36 ;  /* 0x0000004407057223 */ /* 0x004fe20000010024 */
[----:B------:R-:W-:-:S02]  /*bfc0*/  ISETP.GE.AND P1, PT, R34, R10, PT ;  /* 0x0000000a2200720c */ /* 0x000fc40003f26270 */
[C---:B------:R-:W-:Y:S01]  /*bfd0*/  ISETP.GE.AND P3, PT, R2.reuse, R10, PT ;  /* 0x0000000a0200720c */ /* 0x040fe20003f66270 */
[----:B------:R-:W1:Y:S01]  /*bfe0*/  MUFU.TANH R8, R8 ;  /* 0x0000000800087308 */ /* 0x000e620000002400 */
[----:B------:R-:W-:Y:S01]  /*bff0*/  ISETP.GE.AND P2, PT, R2, R9, PT ;  /* 0x000000090200720c */ /* 0x000fe20003f46270 */
[-C--:B------:R-:W-:Y:S01]  /*c000*/  FFMA.FTZ R2, R18, R68.reuse, R29 ;  /* 0x0000004412027223 */ /* 0x080fe2000001001d */
[----:B------:R-:W-:Y:S01]  /*c010*/  FSEL R155, R6, -INF , !P1 ;  /* 0xff800000069b7808 */ /* 0x000fe20004800000 */
[-C--:B------:R-:W-:Y:S01]  /*c020*/  FFMA.FTZ R18, R18, R68.reuse, R59 ;  /* 0x0000004412127223 */ /* 0x080fe2000001003b */
[----:B------:R-:W-:Y:S02]  /*c030*/  ISETP.GE.AND P1, PT, R226, 0x4, PT ;  /* 0x00000004e200780c */ /* 0x000fe40003f26270 */
[----:B------:R-:W-:Y:S01]  /*c040*/  FSEL R145, R2, -INF , !P6 ;  /* 0xff80000002917808 */ /* 0x000fe20007000000 */
[-C--:B------:R-:W-:Y:S01]  /*c050*/  FFMA.FTZ R2, R35, R68.reuse, R54 ;  /* 0x0000004423027223 */ /* 0x080fe20000010036 */
[----:B------:R-:W-:Y:S01]  /*c060*/  FSEL R159, R3, -INF , !P3 ;  /* 0xff800000039f7808 */ /* 0x000fe20005800000 */
[----:B------:R-:W-:Y:S01]  /*c070*/  FFMA.FTZ R3, R0, R68, R55 ;  /* 0x0000004400037223 */ /* 0x000fe20000010037 */
[----:B------:R-:W-:-:S02]  /*c080*/  FSEL R152, R19, -INF , !P4 ;  /* 0xff80000013987808 */ /* 0x000fc40006000000 */
[----:B------:R-:W-:Y:S01]  /*c090*/  FSEL R166, R2, -INF , !P2 ;  /* 0xff80000002a67808 */ /* 0x000fe20005000000 */
[-C--:B---3--:R-:W-:Y:S01]  /*c0a0*/  FFMA.FTZ R2, R7, R68.reuse, R4 ;  /* 0x0000004407027223 */ /* 0x088fe20000010004 */
[----:B------:R-:W-:Y:S01]  /*c0b0*/  FSEL R153, R18, -INF , !P5 ;  /* 0xff80000012997808 */ /* 0x000fe20006800000 */
[CC--:B------:R-:W-:Y:S01]  /*c0c0*/  FFMA.FTZ R4, R33.reuse, R68.reuse, R37 ;  /* 0x0000004421047223 */ /* 0x0c0fe20000010025 */
[----:B-1----:R-:W-:Y:S01]  /*c0d0*/  FFMA.FTZ R0, R33, R68, R8 ;  /* 0x0000004421007223 */ /* 0x002fe20000010008 */
[-C--:B------:R-:W-:Y:S02]  /*c0e0*/  ISETP.GE.AND P4, PT, R34, R9.reuse, PT ;  /* 0x000000092200720c */ /* 0x080fe40003f86270 */
[CC--:B------:R-:W-:Y:S02]  /*c0f0*/  ISETP.GE.AND P6, PT, R45.reuse, R10.reuse, PT ;  /* 0x0000000a2d00720c */ /* 0x0c0fe40003fc6270 */
[----:B------:R-:W-:Y:S02]  /*c100*/  ISETP.GE.AND P5, PT, R44, R10, PT ;  /* 0x0000000a2c00720c */ /* 0x000fe40003fa6270 */
[----:B------:R-:W-:-:S02]  /*c110*/  ISETP.GE.AND P3, PT, R45, R9, PT ;  /* 0x000000092d00720c */ /* 0x000fc40003f66270 */
[----:B------:R-:W-:Y:S02]  /*c120*/  ISETP.GE.AND P2, PT, R44, R9, PT ;  /* 0x000000092c00720c */ /* 0x000fe40003f46270 */
[----:B------:R-:W-:Y:S02]  /*c130*/  FSEL R163, R3, -INF , !P4 ;  /* 0xff80000003a37808 */ /* 0x000fe40006000000 */
        /* <DEDUP_REMOVED lines=20> */
[----:B-1----:R-:W-:-:S03]  /*c280*/  @!P0 LEA R8, P6, R2, R8, 0x1 ;  /* 0x0000000802088211 */ /* 0x002fc600078c08ff */
[--C-:B------:R-:W-:Y:S01]  /*c290*/  @!P0 IMAD.X R7, R252, 0x1, R3.reuse, P5 ;  /* 0x00000001fc078824 */ /* 0x100fe200028e0603 */
[----:B------:R-:W-:Y:S02]  /*c2a0*/  @!P0 LEA.HI.X R9, R2, R9, R3, 0x1, P6 ;  /* 0x0000000902098211 */ /* 0x000fe400030f0c03 */
[----:B---3--:R-:W-:-:S03]  /*c2b0*/  @!P0 LEA R6, P4, R0, R10, 0x1 ;  /* 0x0000000a00068211 */ /* 0x008fc600078808ff */
[----:B------:R-:W-:Y:S01]  /*c2c0*/  @!PT LDS RZ, [RZ] ;  /* 0x00000000fffff984 */ /* 0x000fe20000000800 */
[----:B------:R-:W-:Y:S01]  /*c2d0*/  @!PT LDS RZ, [RZ] ;  /* 0x00000000fffff984 */ /* 0x000fe20000000800 */
[----:B------:R-:W-:Y:S01]  /*c2e0*/  @!PT LDS RZ, [RZ] ;  /* 0x00000000fffff984 */ /* 0x000fe20000000800 */
[----:B------:R2:W-:Y:S01]  /*c2f0*/  @!P0 LDGSTS.E.BYPASS.LTC128B.128 [R208+0x4000], desc[UR8][R8.64] ;  /* 0x0400000008d08fae */ /* 0x0005e2000b901d48 */
[----:B------:R-:W-:Y:S02]  /*c300*/  @!P0 LEA.HI.X R10, R210, R3, R211, 0x5, P3 ;  /* 0x00000003d20a8211 */ /* 0x000fe400018f2cd3 */
[----:B------:R-:W-:Y:S01]  /*c310*/  @!P0 LEA.HI.X R7, R0, R11, R7, 0x1, P4 ;  /* 0x0000000b00078211 */ /* 0x000fe200020f0c07 */
        /* <DEDUP_REMOVED lines=24> */
.L_x_1360:
[----:B------:R-:W-:Y:S05]  /*c4a0*/  BSYNC B0 ;  /* 0x0000000000007941 */ /* 0x000fea0003800000 */
.L_x_1359:
[----:B------:R-:W0:Y:S02]  /*c4b0*/  LDGDEPBAR ;  /* 0x00000000000079af */ /* 0x000e240000000000 */
.L_x_1358:
[----:B------:R-:W-:Y:S01]  /*c4c0*/  FMNMX.FTZ R73, R223, R60, !PT ;  /* 0x0000003cdf497209 */ /* 0x000fe20007810000 */
[----:B------:R-:W-:Y:S03]  /*c4d0*/  LDSM.16.MT88.4 R20, [R200+0x6000] ;  /* 0x00600000c814783b */ /* 0x000fe60000004200 */
        /* <DEDUP_REMOVED lines=29> */
[C---:B------:R-:W-:Y:S01]  /*c6b0*/  FMUL.FTZ R0, R73.reuse, UR6 ;  /* 0x0000000649007c20 */ /* 0x040fe20008410000 */
        /* <DEDUP_REMOVED lines=28> */
[----:B------:R-:W-:-:S05]  /*c880*/  FMNMX.FTZ R72, R176, R72, !PT ;  /* 0x00000048b0487209 */ /* 0x000fca0007810000 */
[----:B--2---:R-:W2:Y:S01]  /*c890*/  SHFL.BFLY PT, R5, R72, 0x2, 0x1f ;  /* 0x0c401f0048057f89 */ /* 0x004ea200000e0000 */
[----:B-1----:R-:W-:-:S04]  /*c8a0*/  FFMA.FTZ R2, R70, UR6, -R0 ;  /* 0x0000000646027c23 */ /* 0x002fc80008010800 */
[----:B------:R1:W3:Y:S01]  /*c8b0*/  MUFU.EX2 R239, R2 ;  /* 0x0000000200ef7308 */ /* 0x0002e20000000800 */
[----:B--2---:R-:W-:Y:S02]  /*c8c0*/  FMNMX.FTZ R72, R72, R5, !PT ;  /* 0x0000000548487209 */ /* 0x004fe40007810000 */
[----:B-1----:R-:W-:Y:S02]  /*c8d0*/  FMNMX.FTZ R2, R79, R3, !PT ;  /* 0x000000034f027209 */ /* 0x002fe40007810000 */
[----:B------:R-:W-:Y:S01]  /*c8e0*/  FMNMX.FTZ R3, R147, R4, !PT ;  /* 0x0000000493037209 */ /* 0x000fe20007810000 */
[----:B------:R-:W-:Y:S01]  /*c8f0*/  FFMA.FTZ R4, R64, UR6, -R0 ;  /* 0x0000000640047c23 */ /* 0x000fe20008010800 */
[----:B------:R-:W-:Y:S01]  /*c900*/  FMNMX.FTZ R2, R50, R2, !PT ;  /* 0x0000000232027209 */ /* 0x000fe20007810000 */
[----:B------:R-:W1:Y:S01]  /*c910*/  SHFL.BFLY PT, R5, R72, 0x1, 0x1f ;  /* 0x0c201f0048057f89 */ /* 0x000e6200000e0000 */
[----:B------:R-:W-:Y:S01]  /*c920*/  FMNMX.FTZ R3, R145, R3, !PT ;  /* 0x0000000391037209 */ /* 0x000fe20007810000 */
[----:B------:R2:W-:Y:S01]  /*c930*/  MUFU.EX2 R238, R4 ;  /* 0x0000000400ee7308 */ /* 0x0005e20000000800 */
[----:B------:R-:W-:-:S02]  /*c940*/  FMNMX.FTZ R2, R51, R2, !PT ;  /* 0x0000000233027209 */ /* 0x000fc40007810000 */
[----:B------:R-:W-:Y:S02]  /*c950*/  FMNMX.FTZ R3, R159, R3, !PT ;  /* 0x000000039f037209 */ /* 0x000fe40007810000 */
[----:B------:R-:W-:Y:S02]  /*c960*/  FMNMX.FTZ R2, R78, R2, !PT ;  /* 0x000000024e027209 */ /* 0x000fe40007810000 */
[----:B------:R-:W-:Y:S02]  /*c970*/  FMNMX.FTZ R3, R155, R3, !PT ;  /* 0x000000039b037209 */ /* 0x000fe40007810000 */
[----:B---3--:R-:W-:Y:S01]  /*c980*/  F2FP.F16.F32.PACK_AB R10, R239, R240 ;  /* 0x000000f0ef0a723e */ /* 0x008fe200000000ff */
[----:B--2---:R-:W-:-:S04]  /*c990*/  FFMA.FTZ R4, R71, UR6, -R0 ;  /* 0x0000000647047c23 */ /* 0x004fc80008010800 */
[----:B------:R2:W-:Y:S01]  /*c9a0*/  MUFU.EX2 R237, R4 ;  /* 0x0000000400ed7308 */ /* 0x0005e20000000800 */
[----:B-1----:R-:W-:-:S04]  /*c9b0*/  FMNMX.FTZ R72, R72, R5, !PT ;  /* 0x0000000548487209 */ /* 0x002fc80007810000 */
[C---:B------:R-:W-:Y:S01]  /*c9c0*/  FSETP.NEU.FTZ.AND P3, PT, R72.reuse, -INF , PT ;  /* 0xff8000004800780b */ /* 0x040fe20003f7d000 */
[----:B------:R-:W-:-:S05]  /*c9d0*/  FMUL.FTZ R12, R72, UR6 ;  /* 0x00000006480c7c20 */ /* 0x000fca0008410000 */
[----:B------:R-:W-:Y:S02]  /*c9e0*/  FSEL R12, R12, RZ, P3 ;  /* 0x000000ff0c0c7208 */ /* 0x000fe40001800000 */
[----:B--2---:R-:W-:Y:S02]  /*c9f0*/  FMNMX.FTZ R4, R154, R2, !PT ;  /* 0x000000029a047209 */ /* 0x004fe40007810000 */
[----:B------:R-:W-:Y:S01]  /*ca00*/  FMNMX.FTZ R2, R156, R3, !PT ;  /* 0x000000039c027209 */ /* 0x000fe20007810000 */
[----:B------:R-:W-:Y:S01]  /*ca10*/  FFMA.FTZ R3, R65, UR6, -R0 ;  /* 0x0000000641037c23 */ /* 0x000fe20008010800 */
[----:B------:R-:W-:Y:S02]  /*ca20*/  FMNMX.FTZ R4, R151, R4, !PT ;  /* 0x0000000497047209 */ /* 0x000fe40007810000 */
[----:B------:R-:W-:Y:S01]  /*ca30*/  FMNMX.FTZ R2, R160, R2, !PT ;  /* 0x00000002a0027209 */ /* 0x000fe20007810000 */
[----:B------:R1:W-:Y:S01]  /*ca40*/  MUFU.EX2 R235, R3 ;  /* 0x0000000300eb7308 */ /* 0x0003e20000000800 */
[----:B------:R-:W-:-:S03]  /*ca50*/  FMNMX.FTZ R70, R152, R4, !PT ;  /* 0x0000000498467209 */ /* 0x000fc60007810000 */
[----:B------:R-:W2:Y:S01]  /*ca60*/  SHFL.BFLY PT, R4, R2, 0x2, 0x1f ;  /* 0x0c401f0002047f89 */ /* 0x000ea200000e0000 */
[----:B------:R-:W-:-:S04]  /*ca70*/  FMNMX.FTZ R70, R153, R70, !PT ;  /* 0x0000004699467209 */ /* 0x000fc80007810000 */
[----:B------:R-:W-:-:S04]  /*ca80*/  FMNMX.FTZ R70, R166, R70, !PT ;  /* 0x00000046a6467209 */ /* 0x000fc80007810000 */
[----:B------:R-:W-:Y:S01]  /*ca90*/  FMNMX.FTZ R70, R163, R70, !PT ;  /* 0x00000046a3467209 */ /* 0x000fe20007810000 */
[----:B-1----:R-:W-:-:S03]  /*caa0*/  FFMA.FTZ R3, R75, UR6, -R0 ;  /* 0x000000064b037c23 */ /* 0x002fc60008010800 */
[----:B------:R-:W-:Y:S01]  /*cab0*/  FMNMX.FTZ R70, R168, R70, !PT ;  /* 0x00000046a8467209 */ /* 0x000fe20007810000 */
[----:B------:R1:W-:Y:S03]  /*cac0*/  MUFU.EX2 R233, R3 ;  /* 0x0000000300e97308 */ /* 0x0003e60000000800 */
[----:B------:R-:W-:Y:S02]  /*cad0*/  FMNMX.FTZ R70, R167, R70, !PT ;  /* 0x00000046a7467209 */ /* 0x000fe40007810000 */
[----:B--2---:R-:W-:-:S03]  /*cae0*/  FMNMX.FTZ R2, R2, R4, !PT ;  /* 0x0000000402027209 */ /* 0x004fc60007810000 */
[----:B------:R-:W2:Y:S04]  /*caf0*/  SHFL.BFLY PT, R4, R70, 0x2, 0x1f ;  /* 0x0c401f0046047f89 */ /* 0x000ea800000e0000 */
[----:B------:R-:W3:Y:S01]  /*cb00*/  SHFL.BFLY PT, R71, R2, 0x1, 0x1f ;  /* 0x0c201f0002477f89 */ /* 0x000ee200000e0000 */
[----:B-1----:R-:W-:-:S04]  /*cb10*/  FFMA.FTZ R3, R76, UR6, -R0 ;  /* 0x000000064c037c23 */ /* 0x002fc80008010800 */
[----:B------:R1:W-:Y:S01]  /*cb20*/  MUFU.EX2 R232, R3 ;  /* 0x0000000300e87308 */ /* 0x0003e20000000800 */
[----:B--2---:R-:W-:Y:S02]  /*cb30*/  FMNMX.FTZ R70, R70, R4, !PT ;  /* 0x0000000446467209 */ /* 0x004fe40007810000 */
[----:B---3--:R-:W-:Y:S01]  /*cb40*/  FMNMX.FTZ R71, R2, R71, !PT ;  /* 0x0000004702477209 */ /* 0x008fe20007810000 */
[----:B-1----:R-:W-:Y:S02]  /*cb50*/  FFMA.FTZ R3, R77, UR6, -R0 ;  /* 0x000000064d037c23 */ /* 0x002fe40008010800 */
[----:B------:R-:W1:Y:S01]  /*cb60*/  SHFL.BFLY PT, R4, R70, 0x1, 0x1f ;  /* 0x0c201f0046047f89 */ /* 0x000e6200000e0000 */
[----:B------:R-:W-:Y:S01]  /*cb70*/  FFMA.FTZ R2, R67, UR6, -R12 ;  /* 0x0000000643027c23 */ /* 0x000fe2000801080c */
[C---:B------:R-:W-:Y:S01]  /*cb80*/  FSETP.NEU.FTZ.AND P2, PT, R71.reuse, -INF , PT ;  /* 0xff8000004700780b */ /* 0x040fe20003f5d000 */
[----:B------:R2:W-:Y:S03]  /*cb90*/  MUFU.EX2 R231, R3 ;  /* 0x0000000300e77308 */ /* 0x0005e60000000800 */
[----:B------:R-:W-:-:S05]  /*cba0*/  FSEL R5, R71, RZ, P2 ;  /* 0x000000ff47057208 */ /* 0x000fca0001000000 */
[----:B------:R3:W-:Y:S01]  /*cbb0*/  MUFU.EX2 R215, R2 ;  /* 0x0000000200d77308 */ /* 0x0007e20000000800 */
[----:B------:R-:W-:-:S04]  /*cbc0*/  FADD.FTZ R6, R221, -R5 ;  /* 0x80000005dd067221 */ /* 0x000fc80000010000 */
[----:B------:R-:W-:Y:S01]  /*cbd0*/  FMUL.FTZ R6, R6, UR6 ;  /* 0x0000000606067c20 */ /* 0x000fe20008410000 */
[----:B--2---:R-:W-:-:S03]  /*cbe0*/  FFMA.FTZ R3, R148, UR6, -R0 ;  /* 0x0000000694037c23 */ /* 0x004fc60008010800 */
[----:B------:R-:W2:Y:S01]  /*cbf0*/  MUFU.EX2 R48, R6 ;  /* 0x0000000600307308 */ /* 0x000ea20000000800 */
[----:B-1----:R-:W-:Y:S01]  /*cc00*/  FMNMX.FTZ R70, R70, R4, !PT ;  /* 0x0000000446467209 */ /* 0x002fe20007810000 */
[----:B---3--:R-:W-:-:S06]  /*cc10*/  FFMA.FTZ R2, R74, UR6, -R12 ;  /* 0x000000064a027c23 */ /* 0x008fcc000801080c */
[----:B------:R1:W-:Y:S01]  /*cc20*/  MUFU.EX2 R219, R3 ;  /* 0x0000000300db7308 */ /* 0x0003e20000000800 */
[----:B------:R-:W-:-:S04]  /*cc30*/  FSETP.NEU.FTZ.AND P0, PT, R70, -INF , PT ;  /* 0xff8000004600780b */ /* 0x000fc80003f1d000 */
[----:B------:R-:W-:-:S03]  /*cc40*/  FSEL R5, R70, RZ, P0 ;  /* 0x000000ff46057208 */ /* 0x000fc60000000000 */
[----:B------:R-:W3:Y:S01]  /*cc50*/  MUFU.EX2 R217, R2 ;  /* 0x0000000200d97308 */ /* 0x000ee20000000800 */
        /* <DEDUP_REMOVED lines=18> */
[----:B---3--:R-:W-:Y:S01]  /*cd80*/  F2FP.F16.F32.PACK_AB R11, R217, R215 ;  /* 0x000000d7d90b723e */ /* 0x008fe200000000ff */
        /* <DEDUP_REMOVED lines=8> */
[----:B-1----:R-:W-:Y:S01]  /*ce10*/  FMUL.FTZ R3, R71, UR6 ;  /* 0x0000000647037c20 */ /* 0x002fe20008410000 */
[----:B--2---:R-:W-:-:S04]  /*ce20*/  F2FP.F16.F32.PACK_AB R9, R214, R216 ;  /* 0x000000d8d609723e */ /* 0x004fc800000000ff */
[----:B------:R-:W-:-:S05]  /*ce30*/  FSEL R3, R3, RZ, P2 ;  /* 0x000000ff03037208 */ /* 0x000fca0001000000 */
[--C-:B------:R-:W-:Y:S01]  /*ce40*/  FFMA.FTZ R2, R27, UR6, -R3.reuse ;  /* 0x000000061b027c23 */ /* 0x100fe20008010803 */
[----:B------:R-:W-:-:S03]  /*ce50*/  FFMA.FTZ R4, R15, UR6, -R3 ;  /* 0x000000060f047c23 */ /* 0x000fc60008010803 */
[----:B------:R1:W-:Y:S08]  /*ce60*/  MUFU.EX2 R193, R2 ;  /* 0x0000000200c17308 */ /* 0x0003f00000000800 */
[----:B------:R2:W-:Y:S01]  /*ce70*/  MUFU.EX2 R212, R4 ;  /* 0x0000000400d47308 */ /* 0x0005e20000000800 */
[----:B-1----:R-:W-:-:S07]  /*ce80*/  FFMA.FTZ R2, R30, UR6, -R3 ;  /* 0x000000061e027c23 */ /* 0x002fce0008010803 */
[----:B------:R1:W-:Y:S01]  /*ce90*/  MUFU.EX2 R195, R2 ;  /* 0x0000000200c37308 */ /* 0x0003e20000000800 */
[----:B--2---:R-:W-:-:S07]  /*cea0*/  FFMA.FTZ R4, R14, UR6, -R3 ;  /* 0x000000060e047c23 */ /* 0x004fce0008010803 */
[----:B------:R-:W-:Y:S01]  /*ceb0*/  MUFU.EX2 R213, R4 ;  /* 0x0000000400d57308 */ /* 0x000fe20000000800 */
[----:B-1----:R-:W-:-:S07]  /*cec0*/  FFMA.FTZ R2, R16, UR6, -R3 ;  /* 0x0000000610027c23 */ /* 0x002fce0008010803 */
[----:B------:R1:W2:Y:S02]  /*ced0*/  MUFU.EX2 R194, R2 ;  /* 0x0000000200c27308 */ /* 0x0002a40000000800 */
[----:B-1----:R-:W-:Y:S01]  /*cee0*/  FMUL.FTZ R2, R70, UR6 ;  /* 0x0000000646027c20 */ /* 0x002fe20008410000 */
[----:B--2---:R-:W-:-:S04]  /*cef0*/  F2FP.F16.F32.PACK_AB R6, R212, R194 ;  /* 0x000000c2d406723e */ /* 0x004fc800000000ff */
[----:B------:R-:W-:-:S05]  /*cf00*/  FSEL R2, R2, RZ, P0 ;  /* 0x000000ff02027208 */ /* 0x000fca0000000000 */
[--C-:B------:R-:W-:Y:S02]  /*cf10*/  FFMA.FTZ R4, R31, UR6, -R2.reuse ;  /* 0x000000061f047c23 */ /* 0x100fe40008010802 */
[----:B------:R-:W-:Y:S02]  /*cf20*/  LDSM.16.MT88.4 R28, [R198+0x6000] ;  /* 0x00600000c61c783b */ /* 0x000fe40000004200 */
[----:B------:R1:W-:Y:S02]  /*cf30*/  MUFU.EX2 R188, R4 ;  /* 0x0000000400bc7308 */ /* 0x0003e40000000800 */
[--C-:B-1----:R-:W-:Y:S02]  /*cf40*/  FFMA.FTZ R4, R32, UR6, -R2.reuse ;  /* 0x0000000620047c23 */ /* 0x102fe40008010802 */
[----:B------:R-:W-:Y:S04]  /*cf50*/  LDSM.16.MT88.4 R32, [R198+0x6800] ;  /* 0x00680000c620783b */ /* 0x000fe80000004200 */
[----:B------:R1:W-:Y:S02]  /*cf60*/  MUFU.EX2 R190, R4 ;  /* 0x0000000400be7308 */ /* 0x0003e40000000800 */
[----:B-1----:R-:W-:-:S06]  /*cf70*/  FFMA.FTZ R4, R26, UR6, -R2 ;  /* 0x000000061a047c23 */ /* 0x002fcc0008010802 */
[----:B------:R1:W-:Y:S02]  /*cf80*/  MUFU.EX2 R192, R4 ;  /* 0x0000000400c07308 */ /* 0x0003e40000000800 */
[----:B-1----:R-:W-:Y:S02]  /*cf90*/  FFMA.FTZ R4, R17, UR6, -R2 ;  /* 0x0000000611047c23 */ /* 0x002fe40008010802 */
[----:B------:R-:W1:Y:S04]  /*cfa0*/  LDSM.16.MT88.4 R16, [R197+0x6000] ;  /* 0x00600000c510783b */ /* 0x000e680000004200 */
[----:B------:R2:W3:Y:S02]  /*cfb0*/  MUFU.EX2 R191, R4 ;  /* 0x0000000400bf7308 */ /* 0x0004e40000000800 */
[----:B--2---:R-:W-:Y:S01]  /*cfc0*/  FADD.FTZ R4, R220, -R5 ;  /* 0x80000005dc047221 */ /* 0x004fe20000010000 */
[----:B------:R-:W-:-:S02]  /*cfd0*/  FSEL R5, R73, RZ, P4 ;  /* 0x000000ff49057208 */ /* 0x000fc40002000000 */
[----:B---3--:R-:W-:Y:S01]  /*cfe0*/  F2FP.F16.F32.PACK_AB R7, R191, R192 ;  /* 0x000000c0bf07723e */ /* 0x008fe200000000ff */
[----:B------:R-:W-:Y:S02]  /*cff0*/  FMUL.FTZ R4, R4, UR6 ;  /* 0x0000000604047c20 */ /* 0x000fe40008410000 */
[----:B------:R-:W-:Y:S02]  /*d000*/  FADD.FTZ R5, R223, -R5 ;  /* 0x80000005df057221 */ /* 0x000fe40000010000 */
[----:B------:R2:W3:Y:S02]  /*d010*/  MUFU.EX2 R15, R4 ;  /* 0x00000004000f7308 */ /* 0x0004e40000000800 */
[----:B------:R-:W-:-:S06]  /*d020*/  FMUL.FTZ R5, R5, UR6 ;  /* 0x0000000605057c20 */ /* 0x000fcc0008410000 */
[----:B------:R4:W5:Y:S01]  /*d030*/  MUFU.EX2 R14, R5 ;  /* 0x00000005000e7308 */ /* 0x0009620000000800 */
[----:B--2---:R-:W-:Y:S01]  /*d040*/  FFMA.FTZ R4, R24, UR6, -R3 ;  /* 0x0000000618047c23 */ /* 0x004fe20008010803 */
[-C--:B---3--:R-:W-:Y:S01]  /*d050*/  FMUL.FTZ R82, R82, R15.reuse ;  /* 0x0000000f52527220 */ /* 0x088fe20000410000 */
[-C--:B------:R-:W-:Y:S01]  /*d060*/  FMUL.FTZ R83, R83, R15.reuse ;  /* 0x0000000f53537220 */ /* 0x080fe20000410000 */
[----:B------:R-:W-:-:S04]  /*d070*/  FMUL.FTZ R94, R94, R15 ;  /* 0x0000000f5e5e7220 */ /* 0x000fc80000410000 */
[----:B------:R2:W-:Y:S01]  /*d080*/  MUFU.EX2 R189, R4 ;  /* 0x0000000400bd7308 */ /* 0x0005e20000000800 */
[-C--:B------:R-:W-:Y:S01]  /*d090*/  FMUL.FTZ R95, R95, R15.reuse ;  /* 0x0000000f5f5f7220 */ /* 0x080fe20000410000 */
[-C--:B------:R-:W-:Y:S01]  /*d0a0*/  FMUL.FTZ R102, R102, R15.reuse ;  /* 0x0000000f66667220 */ /* 0x080fe20000410000 */
[-C--:B------:R-:W-:Y:S01]  /*d0b0*/  FMUL.FTZ R103, R103, R15.reuse ;  /* 0x0000000f67677220 */ /* 0x080fe20000410000 */
[----:B----4-:R-:W-:Y:S01]  /*d0c0*/  F2FP.F16.F32.PACK_AB R5, R190, R188 ;  /* 0x000000bcbe05723e */ /* 0x010fe200000000ff */
        /* <DEDUP_REMOVED lines=10> */
[-C--:B-----5:R-:W-:Y:S01]  /*d170*/  FMUL.FTZ R84, R84, R14.reuse ;  /* 0x0000000e54547220 */ /* 0x0a0fe20000410000 */
[-C--:B------:R-:W-:Y:S01]  /*d180*/  FMUL.FTZ R85, R85, R14.reuse ;  /* 0x0000000e55557220 */ /* 0x080fe20000410000 */
[----:B--2---:R-:W-:Y:S01]  /*d190*/  FSEL R4, R72, RZ, P3 ;  /* 0x000000ff48047208 */ /* 0x004fe20001800000 */
        /* <DEDUP_REMOVED lines=43> */
[C---:B------:R-:W-:Y:S01]  /*d450*/  HMMA.16816.F32 R84, R8.reuse, R16, R84 ;  /* 0x000000100854723c */ /* 0x040fe20000001854 */
[--C-:B------:R-:W-:Y:S01]  /*d460*/  FFMA.FTZ R4, R25, UR6, -R3.reuse ;  /* 0x0000000619047c23 */ /* 0x100fe20008010803 */
[----:B------:R-:W-:Y:S01]  /*d470*/  FFMA.FTZ R5, R51, UR6, -R2 ;  /* 0x0000000633057c23 */ /* 0x000fe20008010802 */
[----:B------:R-:W-:Y:S02]  /*d480*/  LDSM.16.MT88.4 R24, [R197+0x6800] ;  /* 0x00680000c518783b */ /* 0x000fe40000004200 */
        /* <DEDUP_REMOVED lines=27> */
[----:B----4-:R-:W-:-:S04]  /*d640*/  F2FP.F16.F32.PACK_AB R7, R180, R181 ;  /* 0x000000b5b407723e */ /* 0x010fc800000000ff */
[----:B------:R1:W-:Y:S08]  /*d650*/  MUFU.EX2 R185, R4 ;  /* 0x0000000400b97308 */ /* 0x0003f00000000800 */
[----:B------:R4:W-:Y:S01]  /*d660*/  MUFU.EX2 R184, R0 ;  /* 0x0000000000b87308 */ /* 0x0009e20000000800 */
[----:B-1----:R-:W-:-:S07]  /*d670*/  F2FP.F16.F32.PACK_AB R4, R189, R213 ;  /* 0x000000d5bd04723e */ /* 0x002fce00000000ff */
[----:B--2---:R-:W-:Y:S01]  /*d680*/  HMMA.16816.F32 R56, R4, R16, R56 ;  /* 0x000000100438723c */ /* 0x004fe20000001838 */
[----:B----4-:R-:W-:-:S04]  /*d690*/  FFMA.FTZ R0, R161, UR6, -R12 ;  /* 0x00000006a1007c23 */ /* 0x010fc8000801080c */
[----:B------:R1:W-:Y:S01]  /*d6a0*/  MUFU.EX2 R179, R0 ;  /* 0x0000000000b37308 */ /* 0x0003e20000000800 */
[C---:B------:R-:W-:Y:S06]  /*d6b0*/  HMMA.16816.F32 R52, R4.reuse, R18, R52 ;  /* 0x000000120434723c */ /* 0x040fec0000001834 */
[C---:B------:R-:W-:Y:S06]  /*d6c0*/  HMMA.16816.F32 R44, R4.reuse, R24, R44 ;  /* 0x00000018042c723c */ /* 0x040fec000000182c */
[----:B------:R-:W-:Y:S01]  /*d6d0*/  HMMA.16816.F32 R40, R4, R26, R40 ;  /* 0x0000001a0428723c */ /* 0x000fe20000001828 */
[----:B-1----:R-:W-:-:S05]  /*d6e0*/  FFMA.FTZ R0, R162, UR6, -R12 ;  /* 0x00000006a2007c23 */ /* 0x002fca000801080c */
[C---:B---3--:R-:W-:Y:S01]  /*d6f0*/  HMMA.16816.F32 R36, R4.reuse, R20, R100 ;  /* 0x000000140424723c */ /* 0x048fe20000001864 */
[----:B------:R1:W2:Y:S05]  /*d700*/  MUFU.EX2 R178, R0 ;  /* 0x0000000000b27308 */ /* 0x0002aa0000000800 */
[C---:B------:R-:W-:Y:S06]  /*d710*/  HMMA.16816.F32 R108, R4.reuse, R22, R108 ;  /* 0x00000016046c723c */ /* 0x040fec000000186c */
[C---:B------:R-:W-:Y:S06]  /*d720*/  HMMA.16816.F32 R116, R4.reuse, R32, R116 ;  /* 0x000000200474723c */ /* 0x040fec0000001874 */
        /* <DEDUP_REMOVED lines=85> */
[----:B------:R-:W3:Y:S01]  /*dc80*/  MUFU.EX2 R54, R3 ;  /* 0x0000000300367308 */ /* 0x000ee20000000800 */
[----:B-1----:R-:W-:-:S07]  /*dc90*/  FFMA.FTZ R0, R166, UR6, -R2 ;  /* 0x00000006a6007c23 */ /* 0x002fce0008010802 */
[----:B------:R1:W-:Y:S01]  /*dca0*/  MUFU.EX2 R53, R0 ;  /* 0x0000000000357308 */ /* 0x0003e20000000800 */
[----:B---3--:R-:W-:Y:S01]  /*dcb0*/  F2FP.F16.F32.PACK_AB R142, R54, R69 ;  /* 0x00000045368e723e */ /* 0x008fe200000000ff */
[----:B------:R-:W-:Y:S01]  /*dcc0*/  FFMA.FTZ R3, R230, R15, R188 ;  /* 0x0000000fe6037223 */ /* 0x000fe200000100bc */
        /* <DEDUP_REMOVED lines=79> */
[----:B------:R-:W-:Y:S01]  /*e1c0*/  MOV R149, R209 ;  /* 0x000000d100957202 */ /* 0x000fe20000000f00 */
[----:B------:R-:W-:Y:S01]  /*e1d0*/  FADD.FTZ R0, R51, R0 ;  /* 0x0000000033007221 */ /* 0x000fe20000010000 */
[----:B------:R-:W-:Y:S01]  /*e1e0*/  FADD.FTZ R228, R12, R3 ;  /* 0x000000030ce47221 */ /* 0x000fe20000010000 */
[----:B------:R-:W-:Y:S01]  /*e1f0*/  FADD.FTZ R227, R184, R4 ;  /* 0x00000004b8e37221 */ /* 0x000fe20000010000 */
[----:B------:R-:W-:Y:S01]  /*e200*/  HMMA.16816.F32 R96, R136, R104, R96 ;  /* 0x000000688860723c */ /* 0x000fe20000001860 */
[----:B------:R-:W-:Y:S01]  /*e210*/  FADD.FTZ R229, R54, R2 ;  /* 0x0000000236e57221 */ /* 0x000fe20000010000 */
[----:B------:R-:W-:Y:S01]  /*e220*/  FADD.FTZ R230, R50, R0 ;  /* 0x0000000032e67221 */ /* 0x000fe20000010000 */
[----:B------:R-:W-:-:S03]  /*e230*/  @P1 IADD3 R209, R226, -0x4, RZ ;  /* 0xfffffffce2d11810 */ /* 0x000fc60007ffe0ff */
[C---:B------:R-:W-:Y:S06]  /*e240*/  HMMA.16816.F32 R112, R136.reuse, R120, R112 ;  /* 0x000000788870723c */ /* 0x040fec0000001870 */
[C---:B------:R-:W-:Y:S06]  /*e250*/  HMMA.16816.F32 R88, R136.reuse, R90, R24 ;  /* 0x0000005a8858723c */ /* 0x040fec0000001818 */
[C---:B------:R-:W-:Y:S06]  /*e260*/  HMMA.16816.F32 R104, R136.reuse, R106, R28 ;  /* 0x0000006a8868723c */ /* 0x040fec000000181c */
[----:B------:R-:W-:Y:S06]  /*e270*/  HMMA.16816.F32 R120, R136, R122, R20 ;  /* 0x0000007a8878723c */ /* 0x000fec0000001814 */
[-C--:B------:R-:W-:Y:S06]  /*e280*/  HMMA.16816.F32 R140, R140, R6.reuse, R32 ;  /* 0x000000068c8c723c */ /* 0x080fec0000001820 */
[----:B------:R-:W-:Y:S01]  /*e290*/  HMMA.16816.F32 R136, R136, R6, R16 ;  /* 0x000000068888723c */ /* 0x000fe20000001810 */
[----:B------:R-:W-:-:S08]  /*e2a0*/  NOP ;  /* 0x0000000000007918 */ /* 0x000fd00000000000 */
[----:B------:R-:W-:-:S15]  /*e2b0*/  @P1 BRA `(.L_x_1361) ;  /* 0x0000000000041947 */ /* 0x000fde0003800000 */
.L_x_1354:
[----:B------:R-:W-:-:S07]  /*e2c0*/  IADD3 R209, R149, -0x1, RZ ;  /* 0xffffffff95d17810 */ /* 0x000fce0007ffe0ff */
.L_x_1361:
[----:B------:R-:W-:-:S13]  /*e2d0*/  ISETP.GE.AND P0, PT, R209, RZ, PT ;  /* 0x000000ffd100720c */ /* 0x000fda0003f06270 */
[----:B------:R-:W-:Y:S05]  /*e2e0*/  @!P0 BRA `(.L_x_1362) ;  /* 0x0000003800688947 */ /* 0x000fea0003800000 */
[----:B------:R-:W2:Y:S01]  /*e2f0*/  LDL.LU.64 R6, [R1+0x40] ;  /* 0x0000400001067983 */ /* 0x000ea20000300a00 */
[----:B------:R-:W-:Y:S01]  /*e300*/  ULDC UR4, c[0x0][0x2d0] ;  /* 0x0000b40000047ab9 */ /* 0x000fe20000000800 */
[----:B------:R-:W-:Y:S01]  /*e310*/  IMAD R2, R225, 0x30, RZ ;  /* 0x00000030e1027824 */ /* 0x000fe200078e02ff */
[----:B------:R-:W-:Y:S01]  /*e320*/  ISETP.GE.AND P0, PT, R244, UR4, PT ;  /* 0x00000004f4007c0c */ /* 0x000fe2000bf06270 */
[----:B------:R-:W3:Y:S01]  /*e330*/  LDL.LU.64 R4, [R1+0x48] ;  /* 0x0000480001047983 */ /* 0x000ee20000300a00 */
[C---:B------:R-:W-:Y:S01]  /*e340*/  IMAD.WIDE.U32 R234, R224.reuse, 0x30, RZ ;  /* 0x00000030e0ea7825 */ /* 0x040fe200078e00ff */
[C---:B------:R-:W-:Y:S01]  /*e350*/  SHF.L.U64.HI R239, R224.reuse, 0x5, R225 ;  /* 0x00000005e0ef7819 */ /* 0x040fe200000102e1 */
[----:B------:R-:W-:Y:S01]  /*e360*/  ULDC UR5, c[0x0][0x39c] ;  /* 0x0000e70000057ab9 */ /* 0x000fe20000000800 */
[----:B------:R-:W-:Y:S01]  /*e370*/  SHF.L.U32 R248, R224, 0x5, RZ ;  /* 0x00000005e0f87819 */ /* 0x000fe200000006ff */
[----:B------:R-:W-:Y:S01]  /*e380*/  IMAD R0, R211, 0x30, RZ ;  /* 0x00000030d3007824 */ /* 0x000fe200078e02ff */
[C---:B------:R-:W-:Y:S01]  /*e390*/  SHF.L.U64.HI R249, R210.reuse, 0x5, R211 ;  /* 0x00000005d2f97819 */ /* 0x040fe200000102d3 */
[C---:B------:R-:W-:Y:S01]  /*e3a0*/  IMAD.WIDE.U32 R232, R210.reuse, 0x30, RZ ;  /* 0x00000030d2e87825 */ /* 0x040fe200078e00ff */
[----:B------:R-:W-:Y:S01]  /*e3b0*/  MOV R74, R72 ;  /* 0x00000048004a7202 */ /* 0x000fe20000000f00 */
[----:B------:R-:W-:Y:S01]  /*e3c0*/  ULDC UR4, c[0x0][0x2ec] ;  /* 0x0000bb0000047ab9 */ /* 0x000fe20000000800 */
[----:B------:R-:W-:Y:S01]  /*e3d0*/  MOV R76, R70 ;  /* 0x00000046004c7202 */ /* 0x000fe20000000f00 */
[----:B------:R-:W-:Y:S01]  /*e3e0*/  IMAD.SHL.U32 R250, R210, 0x20, RZ ;  /* 0x00000020d2fa7824 */ /* 0x000fe200078e00ff */
[----:B------:R-:W1:Y:S01]  /*e3f0*/  @!P0 LDC.64 R246, c[0x0][0x220] ;  /* 0x00008800fff68b82 */ /* 0x000e620000000a00 */
[----:B------:R-:W-:Y:S01]  /*e400*/  IMAD.MOV.U32 R69, RZ, RZ, R73 ;  /* 0x000000ffff457224 */ /* 0x000fe200078e0049 */
[----:B------:R-:W-:Y:S01]  /*e410*/  ULDC.64 UR6, c[0x0][0x248] ;  /* 0x0000920000067ab9 */ /* 0x000fe20000000a00 */
[----:B------:R-:W-:-:S05]  /*e420*/  IMAD.MOV.U32 R77, RZ, RZ, R71 ;  /* 0x000000ffff4d7224 */ /* 0x000fca00078e0047 */
[----:B------:R-:W4:Y:S08]  /*e430*/  @!P0 LDC.64 R244, c[0x0][0x220] ;  /* 0x00008800fff48b82 */ /* 0x000f300000000a00 */
[----:B------:R-:W1:Y:S08]  /*e440*/  @!P0 LDC.64 R242, c[0x0][0x220] ;  /* 0x00008800fff28b82 */ /* 0x000e700000000a00 */
[----:B------:R-:W1:Y:S01]  /*e450*/  @!P0 LDC.64 R240, c[0x0][0x220] ;  /* 0x00008800fff08b82 */ /* 0x000e620000000a00 */
[----:B------:R-:W-:Y:S01]  /*e460*/  IADD3 R238, R2, R235, RZ ;  /* 0x000000eb02ee7210 */ /* 0x000fe20007ffe0ff */
[----:B------:R-:W-:Y:S01]  /*e470*/  IMAD.IADD R231, R0, 0x1, R233 ;  /* 0x0000000100e77824 */ /* 0x000fe200078e02e9 */
[----:B--2---:R-:W-:-:S02]  /*e480*/  MOV R237, R7 ;  /* 0x0000000700ed7202 */ /* 0x004fc40000000f00 */
[----:B---3--:R-:W-:Y:S01]  /*e490*/  MOV R236, R4 ;  /* 0x0000000400ec7202 */ /* 0x008fe20000000f00 */
[----:B-1--4-:R-:W-:Y:S06]  /*e4a0*/  BRA `(.L_x_1363) ;  /* 0x0000000000cc7947 */ /* 0x012fec0003800000 */
.L_x_1365:
        /* <DEDUP_REMOVED lines=8> */
[----:B------:R1:W-:Y:S01]  /*e530*/  @P0 STS.128 [R208+0x4000], RZ ;  /* 0x004000ffd0000388 */ /* 0x0003e20000000c00 */
[----:B------:R-:W-:Y:S04]  /*e540*/  IMAD R5, R5, UR6, RZ ;  /* 0x0000000605057c24 */ /* 0x000fe8000f8e02ff */
[----:B------:R-:W-:Y:S01]  /*e550*/  IMAD R5, R4, UR7, R5 ;  /* 0x0000000704057c24 */ /* 0x000fe2000f8e0205 */
[----:B------:R-:W5:Y:S03]  /*e560*/  @!P0 LDC.64 R18, c[0x0][0x218] ;  /* 0x00008600ff128b82 */ /* 0x000f660000000a00 */
[----:B------:R-:W-:Y:S05]  /*e570*/  IMAD.IADD R5, R7, 0x1, R5 ;  /* 0x0000000107057824 */ /* 0x000fea00078e0205 */
        /* <DEDUP_REMOVED lines=16> */
[----:B------:R-:W-:Y:S01]  /*e680*/  @!P0 IMAD.X R15, R5, 0x1, R249, P2 ;  /* 0x00000001050f8824 */ /* 0x000fe200010e06f9 */
[----:B------:R-:W-:Y:S01]  /*e690*/  @!P0 LEA R8, P4, R9, R18, 0x1 ;  /* 0x0000001209088211 */ /* 0x000fe200078808ff */
[----:B------:R-:W-:Y:S01]  /*e6a0*/  @!P0 IMAD.X R16, R5, 0x1, R231, P3 ;  /* 0x0000000105108824 */ /* 0x000fe200018e06e7 */
[----:B------:R-:W-:Y:S01]  /*e6b0*/  @!PT LDS RZ, [RZ] ;  /* 0x00000000fffff984 */ /* 0x000fe20000000800 */
[----:B------:R-:W-:Y:S01]  /*e6c0*/  @!PT LDS RZ, [RZ] ;  /* 0x00000000fffff984 */ /* 0x000fe20000000800 */
[----:B------:R-:W-:Y:S01]  /*e6d0*/  @!PT LDS RZ, [RZ] ;  /* 0x00000000fffff984 */ /* 0x000fe20000000800 */
[----:B------:R1:W-:Y:S01]  /*e6e0*/  @!P0 LDGSTS.E.BYPASS.LTC128B.128 [R208+0x4800], desc[UR8][R10.64] ;  /* 0x048000000ad08fae */ /* 0x0003e2000b901d48 */
[C---:B------:R-:W-:Y:S02]  /*e6f0*/  @!P0 LEA R6, P2, R14.reuse, R20, 0x1 ;  /* 0x000000140e068211 */ /* 0x040fe400078408ff */
[----:B------:R-:W-:Y:S01]  /*e700*/  @!P0 LEA.HI.X R9, R9, R19, R15, 0x1, P4 ;  /* 0x0000001309098211 */ /* 0x000fe200020f0c0f */
        /* <DEDUP_REMOVED lines=13> */
.L_x_1363:
[----:B------:R-:W2:Y:S01]  /*e7e0*/  LDL R0, [R1+0x2c] ;  /* 0x00002c0001007983 */ /* 0x000ea20000100800 */
[----:B------:R-:W-:Y:S04]  /*e7f0*/  DEPBAR.LE SB0, 0x0 ;  /* 0x000080000000791a */ /* 0x000fe80000000000 */
[----:B------:R-:W3:Y:S01]  /*e800*/  LDL R5, [R1+0x34] ;  /* 0x0000340001057983 */ /* 0x000ee20000100800 */
[----:B------:R-:W-:Y:S01]  /*e810*/  SHF.R.S32.HI R4, RZ, 0x1f, R209 ;  /* 0x0000001fff047819 */ /* 0x000fe200000114d1 */
[----:B------:R-:W-:Y:S02]  /*e820*/  IMAD.WIDE.U32 R2, R209, R251, R236 ;  /* 0x000000fbd1027225 */ /* 0x000fe400078e00ec */
[----:B------:R-:W4:Y:S01]  /*e830*/  LDL R13, [R1+0x30] ;  /* 0x00003000010d7983 */ /* 0x000f220000100800 */
[----:B------:R-:W-:Y:S01]  /*e840*/  BAR.SYNC.DEFER_BLOCKING 0x0 ;  /* 0x0000000000007b1d */ /* 0x000fe20000010000 */
[----:B------:R-:W-:Y:S02]  /*e850*/  @!P0 LEA R10, P6, R2, R246, 0x1 ;  /* 0x000000f6020a8211 */ /* 0x000fe400078c08ff */
[-C--:B------:R-:W-:Y:S02]  /*e860*/  @!P0 IADD3 R7, P4, R248, R2.reuse, RZ ;  /* 0x00000002f8078210 */ /* 0x080fe40007f9e0ff */
[----:B------:R-:W-:Y:S02]  /*e870*/  @!P0 IADD3 R12, P2, R234, R2, RZ ;  /* 0x00000002ea0c8210 */ /* 0x000fe40007f5e0ff */
[----:B------:R-:W-:Y:S01]  /*e880*/  @!P0 LEA R6, P3, R7, R242, 0x1 ;  /* 0x000000f207068211 */ /* 0x000fe200078608ff */
[----:B------:R-:W-:Y:S01]  /*e890*/  @P0 STS.128 [R208+0x6000], RZ ;  /* 0x006000ffd0000388 */ /* 0x000fe20000000c00 */
[----:B------:R-:W1:Y:S02]  /*e8a0*/  S2R R210, SR_TID.X ;  /* 0x0000000000d27919 */ /* 0x000e640000002100 */
[----:B-1----:R-:W-:Y:S04]  /*e8b0*/  SHF.L.U32 R210, R210, 0x1, RZ ;  /* 0x00000001d2d27819 */ /* 0x002fe800000006ff */
[----:B------:R-:W-:Y:S01]  /*e8c0*/  LOP3.LUT R210, R210, 0x6, RZ, 0xc0, !PT ;  /* 0x00000006d2d27812 */ /* 0x000fe200078ec0ff */
[----:B--2---:R-:W-:Y:S04]  /*e8d0*/  IMAD R0, R0, R209, RZ ;  /* 0x000000d100007224 */ /* 0x004fe800078e02ff */
[----:B------:R-:W-:Y:S01]  /*e8e0*/  IMAD R0, R4, R251, R0 ;  /* 0x000000fb04007224 */ /* 0x000fe200078e0200 */
[----:B---3--:R-:W-:Y:S04]  /*e8f0*/  @!P0 IADD3 R5, P1, R5, R2, RZ ;  /* 0x0000000205058210 */ /* 0x008fe80007f3e0ff */
[----:B------:R-:W-:Y:S02]  /*e900*/  IADD3 R0, R3, R0, RZ ;  /* 0x0000000003007210 */ /* 0x000fe40007ffe0ff */
[----:B------:R-:W-:Y:S02]  /*e910*/  @!P0 LEA R8, P5, R5, R244, 0x1 ;  /* 0x000000f405088211 */ /* 0x000fe400078a08ff */
[----:B------:R-:W-:Y:S02]  /*e920*/  @!P0 LEA.HI.X R11, R2, R247, R0, 0x1, P6 ;  /* 0x000000f7020b8211 */ /* 0x000fe400030f0c00 */
[----:B----4-:R-:W-:Y:S02]  /*e930*/  @!P0 IADD3.X R3, R13, R0, RZ, P1, !PT ;  /* 0x000000000d038210 */ /* 0x010fe40000ffe4ff */
[----:B------:R-:W-:Y:S01]  /*e940*/  @!P0 IADD3.X R13, R0, R239, RZ, P4, !PT ;  /* 0x000000ef000d8210 */ /* 0x000fe200027fe4ff */
[----:B------:R-:W-:Y:S01]  /*e950*/  @!PT LDS RZ, [RZ] ;  /* 0x00000000fffff984 */ /* 0x000fe20000000800 */
[----:B------:R-:W-:Y:S01]  /*e960*/  @!PT LDS RZ, [RZ] ;  /* 0x00000000fffff984 */ /* 0x000fe20000000800 */
[----:B------:R-:W-:Y:S01]  /*e970*/  @!PT LDS RZ, [RZ] ;  /* 0x00000000fffff984 */ /* 0x000fe20000000800 */
[----:B------:R-:W-:Y:S01]  /*e980*/  @!P0 LDGSTS.E.BYPASS.LTC128B.128 [R208+0x6000], desc[UR8][R10.64] ;  /* 0x060000000ad08fae */ /* 0x000fe2000b901d48 */
[----:B------:R-:W-:Y:S02]  /*e990*/  @!P0 LEA.HI.X R9, R5, R245, R3, 0x1, P5 ;  /* 0x000000f505098211 */ /* 0x000fe400028f0c03 */
[----:B------:R-:W-:Y:S02]  /*e9a0*/  @!P0 LEA.HI.X R7, R7, R243, R13, 0x1, P3 ;  /* 0x000000f307078211 */ /* 0x000fe400018f0c0d */
[----:B------:R-:W-:Y:S02]  /*e9b0*/  @!P0 LEA R4, P1, R12, R240, 0x1 ;  /* 0x000000f00c048211 */ /* 0x000fe400078208ff */
[----:B------:R-:W-:Y:S01]  /*e9c0*/  @!P0 IADD3.X R14, R0, R238, RZ, P2, !PT ;  /* 0x000000ee000e8210 */ /* 0x000fe200017fe4ff */
[----:B------:R-:W-:Y:S01]  /*e9d0*/  @P0 STS.128 [R208+0x6800], RZ ;  /* 0x006800ffd0000388 */ /* 0x000fe20000000c00 */
[C---:B------:R-:W-:Y:S02]  /*e9e0*/  LEA R0, R209.reuse, R210, 0x6 ;  /* 0x000000d2d1007211 */ /* 0x040fe400078e30ff */
[----:B------:R-:W-:Y:S02]  /*e9f0*/  @!P0 LEA.HI.X R5, R12, R241, R14, 0x1, P1 ;  /* 0x000000f10c058211 */ /* 0x000fe400008f0c0e */
[----:B------:R-:W-:Y:S02]  /*ea00*/  IADD3 R2, R0, 0x1, RZ ;  /* 0x0000000100027810 */ /* 0x000fe40007ffe0ff */
[----:B------:R-:W-:Y:S01]  /*ea10*/  I2FP.F32.S32 R3, R0 ;  /* 0x0000000000037245 */ /* 0x000fe20000201400 */
[----:B------:R-:W-:Y:S01]  /*ea20*/  @!PT LDS RZ, [RZ] ;  /* 0x00000000fffff984 */ /* 0x000fe20000000800 */
[----:B------:R-:W-:Y:S01]  /*ea30*/  @!PT LDS RZ, [RZ] ;  /* 0x00000000fffff984 */ /* 0x000fe20000000800 */
[----:B------:R-:W-:Y:S01]  /*ea40*/  @!PT LDS RZ, [RZ] ;  /* 0x00000000fffff984 */ /* 0x000fe20000000800 */
[----:B------:R-:W-:Y:S01]  /*ea50*/  @!P0 LDGSTS.E.BYPASS.LTC128B.128 [R208+0x6800], desc[UR8][R8.64] ;  /* 0x0680000008d08fae */ /* 0x000fe2000b901d48 */
[----:B------:R-:W-:Y:S02]  /*ea60*/  I2FP.F32.S32 R2, R2 ;  /* 0x0000000200027245 */ /* 0x000fe40000201400 */
[----:B------:R-:W-:Y:S05]  /*ea70*/  ISETP.GT.AND P1, PT, R209, RZ, PT ;  /* 0x000000ffd100720c */ /* 0x000fea0003f24270 */
        /* <DEDUP_REMOVED lines=15> */
[----:B------:R-:W5:Y:S01]  /*eb70*/  LDSM.16.M88.4 R144, [R196+0x5800] ;  /* 0x00580000c490783b */ /* 0x000f620000000200 */
[-C--:B-1----:R-:W-:Y:S07]  /*eb80*/  HMMA.16816.F32 R4, R64, R16.reuse, RZ ;  /* 0x000000104004723c */ /* 0x082fee00000018ff */
[----:B------:R-:W-:Y:S01]  /*eb90*/  LDSM.16.M88.4 R148, [R207] ;  /* 0x00000000cf94783b */ /* 0x000fe20000000200 */
[C---:B--2---:R-:W-:Y:S07]  /*eba0*/  HMMA.16816.F32 R8, R60.reuse, R16, RZ ;  /* 0x000000103c08723c */ /* 0x044fee00000018ff */
[----:B------:R-:W1:Y:S01]  /*ebb0*/  LDSM.16.M88.4 R152, [R202+0x4000] ;  /* 0x00400000ca98783b */ /* 0x000e620000000200 */
[-C--:B------:R-:W-:Y:S07]  /*ebc0*/  HMMA.16816.F32 R12, R60, R18.reuse, RZ ;  /* 0x000000123c0c723c */ /* 0x080fee00000018ff */
[----:B------:R-:W2:Y:S01]  /*ebd0*/  LDSM.16.M88.4 R156, [R207+0x2000] ;  /* 0x00200000cf9c783b */ /* 0x000ea20000000200 */
[C---:B------:R-:W-:Y:S07]  /*ebe0*/  HMMA.16816.F32 R16, R64.reuse, R18, RZ ;  /* 0x000000124010723c */ /* 0x040fee00000018ff */
[----:B------:R-:W0:Y:S01]  /*ebf0*/  LDGDEPBAR ;  /* 0x00000000000079af */ /* 0x000e220000000000 */
[-C--:B---3--:R-:W-:Y:S07]  /*ec00*/  HMMA.16816.F32 R20, R64, R32.reuse, RZ ;  /* 0x000000204014723c */ /* 0x088fee00000018ff */
[----:B------:R-:W3:Y:S01]  /*ec10*/  LDSM.16.M88.4 R160, [R202+0x4800] ;  /* 0x00480000caa0783b */ /* 0x000ee20000000200 */
[C---:B------:R-:W-:Y:S07]  /*ec20*/  HMMA.16816.F32 R24, R60.reuse, R32, RZ ;  /* 0x000000203c18723c */ /* 0x040fee00000018ff */
[----:B------:R-:W3:Y:S01]  /*ec30*/  LDSM.16.M88.4 R164, [R202+0x5000] ;  /* 0x00500000caa4783b */ /* 0x000ee20000000200 */
[-C--:B------:R-:W-:Y:S06]  /*ec40*/  HMMA.16816.F32 R28, R60, R34.reuse, RZ ;  /* 0x000000223c1c723c */ /* 0x080fec00000018ff */
[C---:B------:R-:W-:Y:S01]  /*ec50*/  HMMA.16816.F32 R32, R64.reuse, R34, RZ ;  /* 0x000000224020723c */ /* 0x040fe200000018ff */
[----:B------:R-:W3:Y:S05]  /*ec60*/  LDSM.16.M88.4 R168, [R202+0x5800] ;  /* 0x00580000caa8783b */ /* 0x000eea0000000200 */
[-C--:B----4-:R-:W-:Y:S03]  /*ec70*/  HMMA.16816.F32 R36, R64, R48.reuse, RZ ;  /* 0x000000304024723c */ /* 0x090fe600000018ff */
[----:B------:R-:W-:Y:S03]  /*ec80*/  LDSM.16.M88.4 R172, [R205] ;  /* 0x00000000cdac783b */ /* 0x000fe60000000200 */
[C---:B------:R-:W-:Y:S05]  /*ec90*/  HMMA.16816.F32 R40, R60.reuse, R48, RZ ;  /* 0x000000303c28723c */ /* 0x040fea00000018ff */
[----:B------:R-:W4:Y:S01]  /*eca0*/  LDSM.16.M88.4 R176, [R203] ;  /* 0x00000000cbb0783b */ /* 0x000f220000000200 */
[-C--:B------:R-:W-:Y:S06]  /*ecb0*/  HMMA.16816.F32 R44, R60, R50.reuse, RZ ;  /* 0x000000323c2c723c */ /* 0x080fec00000018ff */
[C---:B------:R-:W-:Y:S01]  /*ecc0*/  HMMA.16816.F32 R48, R64.reuse, R50, RZ ;  /* 0x000000324030723c */ /* 0x040fe200000018ff */
[----:B------:R-:W-:Y:S05]  /*ecd0*/  LDSM.16.M88.4 R180, [R203+0x800] ;  /* 0x00080000cbb4783b */ /* 0x000fea0000000200 */
[-C--:B-----5:R-:W-:Y:S03]  /*ece0*/  HMMA.16816.F32 R52, R64, R144.reuse, RZ ;  /* 0x000000904034723c */ /* 0x0a0fe600000018ff */
[----:B------:R-:W-:Y:S03]  /*ecf0*/  LDSM.16.M88.4 R184, [R203+0x1800] ;  /* 0x00180000cbb8783b */ /* 0x000fe60000000200 */
[C---:B------:R-:W-:Y:S05]  /*ed00*/  HMMA.16816.F32 R56, R60.reuse, R144, RZ ;  /* 0x000000903c38723c */ /* 0x040fea00000018ff */
[----:B------:R-:W-:Y:S01]  /*ed10*/  LDSM.16.M88.4 R188, [R206] ;  /* 0x00000000cebc783b */ /* 0x000fe20000000200 */
[-C--:B------:R-:W-:Y:S06]  /*ed20*/  HMMA.16816.F32 R60, R60, R146.reuse, RZ ;  /* 0x000000923c3c723c */ /* 0x080fec00000018ff */
[----:B------:R-:W-:Y:S01]  /*ed30*/  HMMA.16816.F32 R64, R64, R146, RZ ;  /* 0x000000924040723c */ /* 0x000fe200000018ff */
[----:B------:R-:W5:Y:S05]  /*ed40*/  LDSM.16.M88.4 R144, [R205+0x2000] ;  /* 0x00200000cd90783b */ /* 0x000f6a0000000200 */
[-C--:B-1----:R-:W-:Y:S03]  /*ed50*/  HMMA.16816.F32 R4, R148, R152.reuse, R4 ;  /* 0x000000989404723c */ /* 0x082fe60000001804 */
[----:B------:R-:W-:Y:S03]  /*ed60*/  LDSM.16.M88.4 R192, [R201] ;  /* 0x00000000c9c0783b */ /* 0x000fe60000000200 */
[C---:B--2---:R-:W-:Y:S06]  /*ed70*/  HMMA.16816.F32 R8, R156.reuse, R152, R8 ;  /* 0x000000989c08723c */ /* 0x044fec0000001808 */
[-C--:B------:R-:W-:Y:S06]  /*ed80*/  HMMA.16816.F32 R12, R156, R154.reuse, R12 ;  /* 0x0000009a9c0c723c */ /* 0x080fec000000180c */
[C---:B------:R-:W-:Y:S01]  /*ed90*/  HMMA.16816.F32 R16, R148.reuse, R154, R16 ;  /* 0x0000009a9410723c */ /* 0x040fe20000001810 */
[----:B------:R-:W1:Y:S05]  /*eda0*/  LDSM.16.M88.4 R152, [R203+0x1000] ;  /* 0x00100000cb98783b */ /* 0x000e6a0000000200 */
        /* <DEDUP_REMOVED lines=12> */
[----:B------:R-:W2:Y:S05]  /*ee70*/  LDSM.16.M88.4 R148, [R206+0x2000] ;  /* 0x00200000ce94783b */ /* 0x000eaa0000000200 */
        /* <DEDUP_REMOVED lines=17> */
[C---:B--2---:R-:W-:Y:S06]  /*ef90*/  HMMA.16816.F32 R8, R148.reuse, R192, R8 ;  /* 0x000000c09408723c */ /* 0x044fec0000001808 */
[-C--:B------:R-:W-:Y:S06]  /*efa0*/  HMMA.16816.F32 R12, R148, R194.reuse, R12 ;  /* 0x000000c2940c723c */ /* 0x080fec000000180c */
[C---:B------:R-:W-:Y:S06]  /*efb0*/  HMMA.16816.F32 R16, R188.reuse, R194, R16 ;  /* 0x000000c2bc10723c */ /* 0x040fec0000001810 */
        /* <DEDUP_REMOVED lines=8> */
[----:B------:R-:W-:Y:S05]  /*f040*/  FMUL.FTZ R9, R9, UR5 ;  /* 0x0000000509097c20 */ /* 0x000fea0008410000 */
[----:B------:R-:W-:Y:S01]  /*f050*/  MUFU.TANH R170, R6 ;  /* 0x0000000600aa7308 */ /* 0x000fe20000002400 */
        /* <DEDUP_REMOVED lines=8> */
[----:B------:R-:W-:Y:S08]  /*f0e0*/  FMUL.FTZ R17, R17, UR5 ;  /* 0x0000000511117c20 */ /* 0x000ff00008410000 */
[----:B------:R2:W3:Y:S10]  /*f0f0*/  MUFU.TANH R172, R7 ;  /* 0x0000000700ac7308 */ /* 0x0004f40000002400 */
[----:B------:R-:W-:Y:S10]  /*f100*/  MUFU.TANH R163, R10 ;  /* 0x0000000a00a37308 */ /* 0x000ff40000002400 */
[----:B------:R-:W-:Y:S01]  /*f110*/  MUFU.TANH R162, R8 ;  /* 0x0000000800a27308 */ /* 0x000fe20000002400 */
[----:B--2---:R-:W2:Y:S09]  /*f120*/  LDSM.16.M88.4 R4, [R201+0x800] ;  /* 0x00080000c904783b */ /* 0x004eb20000000200 */
[----:B------:R-:W4:Y:S10]  /*f130*/  MUFU.TANH R168, R11 ;  /* 0x0000000b00a87308 */ /* 0x000f340000002400 */
[----:B------:R5:W4:Y:S10]  /*f140*/  MUFU.TANH R166, R9 ;  /* 0x0000000900a67308 */ /* 0x000b340000002400 */
[----:B------:R-:W-:Y:S10]  /*f150*/  MUFU.TANH R155, R16 ;  /* 0x00000010009b7308 */ /* 0x000ff40000002400 */
[----:B------:R-:W-:Y:S01]  /*f160*/  MUFU.TANH R144, R18 ;  /* 0x0000001200907308 */ /* 0x000fe20000002400 */
[----:B-----5:R-:W5:Y:S09]  /*f170*/  LDSM.16.M88.4 R8, [R201+0x1000] ;  /* 0x00100000c908783b */ /* 0x020f720000000200 */
[----:B------:R-:W4:Y:S01]  /*f180*/  MUFU.TANH R159, R19 ;  /* 0x00000013009f7308 */ /* 0x000f220000002400 */
[-C--:B--2---:R-:W-:Y:S06]  /*f190*/  HMMA.16816.F32 R20, R188, R4.reuse, R20 ;  /* 0x00000004bc14723c */ /* 0x084fec0000001814 */
[C---:B------:R-:W-:Y:S03]  /*f1a0*/  HMMA.16816.F32 R24, R148.reuse, R4, R24 ;  /* 0x000000049418723c */ /* 0x040fe60000001818 */
[----:B------:R-:W-:Y:S03]  /*f1b0*/  MUFU.TANH R165, R14 ;  /* 0x0000000e00a57308 */ /* 0x000fe60000002400 */
[-C--:B------:R-:W-:Y:S07]  /*f1c0*/  HMMA.16816.F32 R28, R148, R6.reuse, R28 ;  /* 0x00000006941c723c */ /* 0x080fee000000181c */
[----:B------:R-:W-:Y:S01]  /*f1d0*/  MUFU.TANH R164, R12 ;  /* 0x0000000c00a47308 */ /* 0x000fe20000002400 */
[C---:B------:R-:W-:Y:S01]  /*f1e0*/  HMMA.16816.F32 R32, R188.reuse, R6, R32 ;  /* 0x00000006bc20723c */ /* 0x040fe20000001820 */
[----:B------:R-:W2:Y:S01]  /*f1f0*/  LDSM.16.M88.4 R4, [R201+0x1800] ;  /* 0x00180000c904783b */ /* 0x000ea20000000200 */
[----:B------:R-:W-:Y:S07]  /*f200*/  DEPBAR.LE SB0, 0x0 ;  /* 0x000080000000791a */ /* 0x000fee0000000000 */
[----:B------:R-:W-:Y:S02]  /*f210*/  MUFU.TANH R169, R15 ;  /* 0x0000000f00a97308 */ /* 0x000fe40000002400 */
[----:B------:R-:W-:Y:S01]  /*f220*/  FMUL.FTZ R22, R22, UR5 ;  /* 0x0000000516167c20 */ /* 0x000fe20008410000 */
[----:B------:R-:W-:Y:S01]  /*f230*/  FMUL.FTZ R21, R21, UR5 ;  /* 0x0000000515157c20 */ /* 0x000fe20008410000 */
[----:B------:R-:W-:Y:S01]  /*f240*/  FMUL.FTZ R20, R20, UR5 ;  /* 0x0000000514147c20 */ /* 0x000fe20008410000 */
[----:B------:R-:W-:Y:S01]  /*f250*/  FMUL.FTZ R27, R27, UR5 ;  /* 0x000000051b1b7c20 */ /* 0x000fe20008410000 */
[----:B------:R-:W-:Y:S04]  /*f260*/  FMUL.FTZ R23, R23, UR5 ;  /* 0x0000000517177c20 */ /* 0x000fe80008410000 */
[----:B------:R-:W-:Y:S01]  /*f270*/  MUFU.TANH R152, R22 ;  /* 0x0000001600987308 */ /* 0x000fe20000002400 */
[----:B------:R-:W-:Y:S01]  /*f280*/  BAR.SYNC.DEFER_BLOCKING 0x0 ;  /* 0x0000000000007b1d */ /* 0x000fe20000010000 */
[-C--:B-----5:R-:W-:Y:S05]  /*f290*/  HMMA.16816.F32 R36, R188, R8.reuse, R36 ;  /* 0x00000008bc24723c */ /* 0x0a0fea0000001824 */
[----:B------:R-:W-:Y:S03]  /*f2a0*/  FMUL.FTZ R29, R29, UR5 ;  /* 0x000000051d1d7c20 */ /* 0x000fe60008410000 */
[----:B------:R-:W-:Y:S01]  /*f2b0*/  MUFU.TANH R161, R21 ;  /* 0x0000001500a17308 */ /* 0x000fe20000002400 */
[C---:B------:R-:W-:Y:S04]  /*f2c0*/  HMMA.16816.F32 R40, R148.reuse, R8, R40 ;  /* 0x000000089428723c */ /* 0x040fe80000001828 */
[----:B------:R-:W-:Y:S01]  /*f2d0*/  FMUL.FTZ R28, R28, UR5 ;  /* 0x000000051c1c7c20 */ /* 0x000fe20008410000 */
[----:B------:R-:W-:Y:S01]  /*f2e0*/  FMUL.FTZ R31, R31, UR5 ;  /* 0x000000051f1f7c20 */ /* 0x000fe20008410000 */
[-C--:B------:R-:W-:Y:S03]  /*f2f0*/  HMMA.16816.F32 R44, R148, R10.reuse, R44 ;  /* 0x0000000a942c723c */ /* 0x080fe6000000182c */
[----:B------:R5:W-:Y:S02]  /*f300*/  MUFU.TANH R147, R29 ;  /* 0x0000001d00937308 */ /* 0x000be40000002400 */
[----:B------:R-:W-:Y:S01]  /*f310*/  FMUL.FTZ R26, R26, UR5 ;  /* 0x000000051a1a7c20 */ /* 0x000fe20008410000 */
[C---:B------:R-:W-:Y:S07]  /*f320*/  HMMA.16816.F32 R48, R188.reuse, R10, R48 ;  /* 0x0000000abc30723c */ /* 0x040fee0000001830 */
[----:B------:R-:W-:Y:S01]  /*f330*/  MUFU.TANH R73, R28 ;  /* 0x0000001c00497308 */ /* 0x000fe20000002400 */
[----:B------:R-:W-:Y:S01]  /*f340*/  FMUL.FTZ R38, R38, UR5 ;  /* 0x0000000526267c20 */ /* 0x000fe20008410000 */
[-C--:B--2---:R-:W-:Y:S08]  /*f350*/  HMMA.16816.F32 R52, R188, R4.reuse, R52 ;  /* 0x00000004bc34723c */ /* 0x084ff00000001834 */
[----:B------:R3:W-:Y:S03]  /*f360*/  MUFU.TANH R22, R38 ;  /* 0x0000002600167308 */ /* 0x0007e60000002400 */
[----:B------:R-:W-:Y:S01]  /*f370*/  FMUL.FTZ R43, R43, UR5 ;  /* 0x000000052b2b7c20 */ /* 0x000fe20008410000 */
[----:B------:R-:W-:Y:S01]  /*f380*/  FMUL.FTZ R39, R39, UR5 ;  /* 0x0000000527277c20 */ /* 0x000fe20008410000 */
[----:B------:R-:W-:Y:S01]  /*f390*/  FMUL.FTZ R24, R24, UR5 ;  /* 0x0000000518187c20 */ /* 0x000fe20008410000 */
[C---:B------:R-:W-:Y:S04]  /*f3a0*/  HMMA.16816.F32 R56, R148.reuse, R4, R56 ;  /* 0x000000049438723c */ /* 0x040fe80000001838 */
[----:B------:R4:W-:Y:S01]  /*f3b0*/  MUFU.TANH R154, R43 ;  /* 0x0000002b009a7308 */ /* 0x0009e20000002400 */
[----:B------:R-:W-:Y:S01]  /*f3c0*/  FMUL.FTZ R46, R46, UR5 ;  /* 0x000000052e2e7c20 */ /* 0x000fe20008410000 */
[----:B------:R-:W-:Y:S01]  /*f3d0*/  FMUL.FTZ R45, R45, UR5 ;  /* 0x000000052d2d7c20 */ /* 0x000fe20008410000 */
[----:B------:R-:W-:Y:S01]  /*f3e0*/  FMUL.FTZ R25, R25, UR5 ;  /* 0x0000000519197c20 */ /* 0x000fe20008410000 */
[----:B------:R-:W-:Y:S01]  /*f3f0*/  FMUL.FTZ R30, R30, UR5 ;  /* 0x000000051e1e7c20 */ /* 0x000fe20008410000 */
[-C--:B------:R-:W-:Y:S05]  /*f400*/  HMMA.16816.F32 R60, R148, R6.reuse, R60 ;  /* 0x00000006943c723c */ /* 0x080fea000000183c */
[----:B------:R2:W-:Y:S01]  /*f410*/  MUFU.TANH R157, R46 ;  /* 0x0000002e009d7308 */ /* 0x0005e20000002400 */
[----:B------:R-:W-:Y:S01]  /*f420*/  FMUL.FTZ R35, R35, UR5 ;  /* 0x0000000523237c20 */ /* 0x000fe20008410000 */
[----:B------:R-:W-:Y:S01]  /*f430*/  FMUL.FTZ R37, R37, UR5 ;  /* 0x0000000525257c20 */ /* 0x000fe20008410000 */
[----:B------:R-:W-:Y:S03]  /*f440*/  FMUL.FTZ R40, R40, UR5 ;  /* 0x0000000528287c20 */ /* 0x000fe60008410000 */
[----:B------:R-:W-:Y:S01]  /*f450*/  FMUL.FTZ R41, R41, UR5 ;  /* 0x0000000529297c20 */ /* 0x000fe20008410000 */
[----:B------:R-:W-:Y:S01]  /*f460*/  IADD3 R9, R0, 0x9, RZ ;  /* 0x0000000900097810 */ /* 0x000fe20007ffe0ff */
[----:B------:R-:W-:Y:S02]  /*f470*/  HMMA.16816.F32 R64, R188, R6, R64 ;  /* 0x00000006bc40723c */ /* 0x000fe40000001840 */
[----:B------:R2:W-:Y:S02]  /*f480*/  MUFU.TANH R78, R31 ;  /* 0x0000001f004e7308 */ /* 0x0005e40000002400 */
[----:B-----5:R-:W-:Y:S01]  /*f490*/  FMUL.FTZ R29, R32, UR5 ;  /* 0x00000005201d7c20 */ /* 0x020fe20008410000 */
[----:B------:R-:W-:Y:S01]  /*f4a0*/  FMUL.FTZ R36, R36, UR5 ;  /* 0x0000000524247c20 */ /* 0x000fe20008410000 */
[----:B------:R-:W-:Y:S01]  /*f4b0*/  FMUL.FTZ R42, R42, UR5 ;  /* 0x000000052a2a7c20 */ /* 0x000fe20008410000 */
[----:B------:R-:W-:Y:S01]  /*f4c0*/  FMUL.FTZ R44, R44, UR5 ;  /* 0x000000052c2c7c20 */ /* 0x000fe20008410000 */
[----:B------:R-:W-:Y:S04]  /*f4d0*/  FMUL.FTZ R50, R50, UR5 ;  /* 0x0000000532327c20 */ /* 0x000fe80008410000 */
[----:B------:R5:W-:Y:S01]  /*f4e0*/  MUFU.TANH R75, R27 ;  /* 0x0000001b004b7308 */ /* 0x000be20000002400 */
[----:B------:R-:W-:Y:S01]  /*f4f0*/  FMUL.FTZ R49, R49, UR5 ;  /* 0x0000000531317c20 */ /* 0x000fe20008410000 */
[----:B------:R-:W-:Y:S01]  /*f500*/  FMUL.FTZ R54, R54, UR5 ;  /* 0x0000000536367c20 */ /* 0x000fe20008410000 */
[----:B------:R-:W-:Y:S01]  /*f510*/  FMUL.FTZ R53, R53, UR5 ;  /* 0x0000000535357c20 */ /* 0x000fe20008410000 */
[CC--:B-1----:R-:W-:Y:S01]  /*f520*/  FFMA.FTZ R32, R2.reuse, R68.reuse, R173 ;  /* 0x0000004402207223 */ /* 0x0c2fe200000100ad */
[CC--:B---3--:R-:W-:Y:S01]  /*f530*/  FFMA.FTZ R38, R2.reuse, R68.reuse, R172 ;  /* 0x0000004402267223 */ /* 0x0c8fe200000100ac */
[CC--:B----4-:R-:W-:Y:S01]  /*f540*/  FFMA.FTZ R43, R2.reuse, R68.reuse, R168 ;  /* 0x00000044022b7223 */ /* 0x0d0fe200000100a8 */
[-C--:B--2---:R-:W-:Y:S03]  /*f550*/  FFMA.FTZ R46, R2, R68.reuse, R166 ;  /* 0x00000044022e7223 */ /* 0x084fe600000100a6 */
[----:B------:R1:W-:Y:S01]  /*f560*/  MUFU.TANH R21, R39 ;  /* 0x0000002700157308 */ /* 0x0003e20000002400 */
[----:B------:R-:W-:Y:S01]  /*f570*/  IADD3 R8, R0, 0x8, RZ ;  /* 0x0000000800087810 */ /* 0x000fe20007ffe0ff */
[----:B------:R-:W-:Y:S01]  /*f580*/  FMUL.FTZ R31, R34, UR5 ;  /* 0x00000005221f7c20 */ /* 0x000fe20008410000 */
[----:B------:R-:W-:Y:S01]  /*f590*/  I2FP.F32.S32 R2, R9 ;  /* 0x0000000900027245 */ /* 0x000fe20000201400 */
[----:B------:R-:W-:Y:S01]  /*f5a0*/  FMUL.FTZ R28, R33, UR5 ;  /* 0x00000005211c7c20 */ /* 0x000fe20008410000 */
[-C--:B------:R-:W-:Y:S01]  /*f5b0*/  FFMA.FTZ R33, R3, R68.reuse, R170 ;  /* 0x0000004403217223 */ /* 0x080fe200000100aa */
[----:B------:R-:W-:Y:S01]  /*f5c0*/  FMUL.FTZ R48, R48, UR5 ;  /* 0x0000000530307c20 */ /* 0x000fe20008410000 */
[----:B------:R-:W-:Y:S03]  /*f5d0*/  FMUL.FTZ R51, R51, UR5 ;  /* 0x0000000533337c20 */ /* 0x000fe60008410000 */
[----:B------:R2:W-:Y:S01]  /*f5e0*/  MUFU.TANH R16, R45 ;  /* 0x0000002d00107308 */ /* 0x0005e20000002400 */
[-C--:B-----5:R-:W-:Y:S01]  /*f5f0*/  FFMA.FTZ R27, R3, R68.reuse, R171 ;  /* 0x00000044031b7223 */ /* 0x0a0fe200000100ab */
[----:B------:R-:W-:Y:S01]  /*f600*/  FMUL.FTZ R52, R52, UR5 ;  /* 0x0000000534347c20 */ /* 0x000fe20008410000 */
[----:B------:R-:W-:Y:S01]  /*f610*/  FMUL.FTZ R47, R47, UR5 ;  /* 0x000000052f2f7c20 */ /* 0x000fe20008410000 */
[----:B------:R-:W-:Y:S01]  /*f620*/  IADD3 R4, R0, 0x18, RZ ;  /* 0x0000001800047810 */ /* 0x000fe20007ffe0ff */
[----:B------:R-:W-:Y:S01]  /*f630*/  FMUL.FTZ R62, R62, UR5 ;  /* 0x000000053e3e7c20 */ /* 0x000fe20008410000 */
[----:B------:R-:W-:Y:S01]  /*f640*/  IADD3 R5, R0, 0x19, RZ ;  /* 0x0000001900057810 */ /* 0x000fe20007ffe0ff */
[----:B------:R-:W-:Y:S03]  /*f650*/  FMUL.FTZ R55, R55, UR5 ;  /* 0x0000000537377c20 */ /* 0x000fe60008410000 */
[----:B------:R-:W-:Y:S01]  /*f660*/  MUFU.TANH R158, R20 ;  /* 0x00000014009e7308 */ /* 0x000fe20000002400 */
[-C--:B-1----:R-:W-:Y:S01]  /*f670*/  FFMA.FTZ R39, R3, R68.reuse, R163 ;  /* 0x0000004403277223 */ /* 0x082fe200000100a3 */
[----:B------:R-:W-:Y:S01]  /*f680*/  FMUL.FTZ R58, R58, UR5 ;  /* 0x000000053a3a7c20 */ /* 0x000fe20008410000 */
[----:B------:R-:W-:Y:S01]  /*f690*/  FMUL.FTZ R56, R56, UR5 ;  /* 0x0000000538387c20 */ /* 0x000fe20008410000 */
[----:B------:R-:W-:Y:S01]  /*f6a0*/  FMUL.FTZ R59, R59, UR5 ;  /* 0x000000053b3b7c20 */ /* 0x000fe20008410000 */
[----:B------:R-:W-:Y:S01]  /*f6b0*/  FMUL.FTZ R57, R57, UR5 ;  /* 0x0000000539397c20 */ /* 0x000fe20008410000 */
[----:B------:R-:W-:Y:S01]  /*f6c0*/  FMUL.FTZ R60, R60, UR5 ;  /* 0x000000053c3c7c20 */ /* 0x000fe20008410000 */
[----:B------:R-:W-:Y:S03]  /*f6d0*/  FMUL.FTZ R64, R64, UR5 ;  /* 0x0000000540407c20 */ /* 0x000fe60008410000 */
[----:B------:R-:W-:Y:S01]  /*f6e0*/  MUFU.TANH R145, R23 ;  /* 0x0000001700917308 */ /* 0x000fe20000002400 */
[----:B--2---:R-:W-:Y:S01]  /*f6f0*/  FFMA.FTZ R45, R3, R68, R162 ;  /* 0x00000044032d7223 */ /* 0x004fe200000100a2 */
[----:B------:R-:W-:Y:S01]  /*f700*/  I2FP.F32.S32 R3, R8 ;  /* 0x0000000800037245 */ /* 0x000fe20000201400 */
[----:B------:R-:W-:Y:S07]  /*f710*/  FMUL.FTZ R63, R63, UR5 ;  /* 0x000000053f3f7c20 */ /* 0x000fee0008410000 */
[----:B------:R-:W-:Y:S10]  /*f720*/  MUFU.TANH R167, R13 ;  /* 0x0000000d00a77308 */ /* 0x000ff40000002400 */
[----:B------:R-:W1:Y:S10]  /*f730*/  MUFU.TANH R160, R17 ;  /* 0x0000001100a07308 */ /* 0x000e740000002400 */
[----:B------:R2:W3:Y:S10]  /*f740*/  MUFU.TANH R71, R26 ;  /* 0x0000001a00477308 */ /* 0x0004f40000002400 */
[----:B------:R1:W-:Y:S10]  /*f750*/  MUFU.TANH R70, R24 ;  /* 0x0000001800467308 */ /* 0x0003f40000002400 */
[----:B------:R4:W5:Y:S01]  /*f760*/  MUFU.TANH R23, R25 ;  /* 0x0000001900177308 */ /* 0x0009620000002400 */
[CC--:B--2---:R-:W-:Y:S09]  /*f770*/  FFMA.FTZ R26, R2.reuse, R68.reuse, R159 ;  /* 0x00000044021a7223 */ /* 0x0c4ff2000001009f */
[----:B------:R2:W-:Y:S01]  /*f780*/  MUFU.TANH R72, R30 ;  /* 0x0000001e00487308 */ /* 0x0005e20000002400 */
[CC--:B-1----:R-:W-:Y:S09]  /*f790*/  FFMA.FTZ R24, R2.reuse, R68.reuse, R160 ;  /* 0x0000004402187223 */ /* 0x0c2ff200000100a0 */
[----:B------:R1:W-:Y:S01]  /*f7a0*/  MUFU.TANH R20, R35 ;  /* 0x0000002300147308 */ /* 0x0003e20000002400 */
[CC--:B----4-:R-:W-:Y:S09]  /*f7b0*/  FFMA.FTZ R25, R3.reuse, R68.reuse, R155 ;  /* 0x0000004403197223 */ /* 0x0d0ff2000001009b */
[----:B------:R4:W-:Y:S01]  /*f7c0*/  MUFU.TANH R146, R37 ;  /* 0x0000002500927308 */ /* 0x0009e20000002400 */
[CC--:B--2---:R-:W-:Y:S09]  /*f7d0*/  FFMA.FTZ R30, R3.reuse, R68.reuse, R144 ;  /* 0x00000044031e7223 */ /* 0x0c4ff20000010090 */
[----:B------:R2:W-:Y:S01]  /*f7e0*/  MUFU.TANH R19, R40 ;  /* 0x0000002800137308 */ /* 0x0005e20000002400 */
[CC--:B-1----:R-:W-:Y:S09]  /*f7f0*/  FFMA.FTZ R35, R2.reuse, R68.reuse, R169 ;  /* 0x0000004402237223 */ /* 0x0c2ff200000100a9 */
[----:B------:R1:W-:Y:S01]  /*f800*/  MUFU.TANH R18, R41 ;  /* 0x0000002900127308 */ /* 0x0003e20000002400 */
[CC--:B----4-:R-:W-:Y:S09]  /*f810*/  FFMA.FTZ R37, R3.reuse, R68.reuse, R165 ;  /* 0x0000004403257223 */ /* 0x0d0ff200000100a5 */
[----:B------:R4:W-:Y:S01]  /*f820*/  MUFU.TANH R79, R36 ;  /* 0x00000024004f7308 */ /* 0x0009e20000002400 */
[----:B--2---:R-:W-:Y:S01]  /*f830*/  FFMA.FTZ R40, R2, R68, R167 ;  /* 0x0000004402287223 */ /* 0x004fe200000100a7 */
[C---:B------:R-:W-:Y:S04]  /*f840*/  IADD3 R2, R0.reuse, 0x11, RZ ;  /* 0x0000001100027810 */ /* 0x040fe80007ffe0ff */
[----:B------:R-:W-:Y:S04]  /*f850*/  I2FP.F32.S32 R2, R2 ;  /* 0x0000000200027245 */ /* 0x000fe80000201400 */
[----:B------:R2:W-:Y:S01]  /*f860*/  MUFU.TANH R153, R42 ;  /* 0x0000002a00997308 */ /* 0x0005e20000002400 */
[-C--:B-1----:R-:W-:Y:S01]  /*f870*/  FFMA.FTZ R41, R3, R68.reuse, R164 ;  /* 0x0000004403297223 */ /* 0x082fe200000100a4 */
[----:B------:R-:W-:Y:S04]  /*f880*/  IADD3 R3, R0, 0x10, RZ ;  /* 0x0000001000037810 */ /* 0x000fe80007ffe0ff */
[----:B------:R-:W-:Y:S04]  /*f890*/  I2FP.F32.S32 R3, R3 ;  /* 0x0000000300037245 */ /* 0x000fe80000201400 */
[----:B------:R1:W-:Y:S01]  /*f8a0*/  MUFU.TANH R17, R44 ;  /* 0x0000002c00117308 */ /* 0x0003e20000002400 */
[CC--:B----4-:R-:W-:Y:S01]  /*f8b0*/  FFMA.FTZ R36, R2.reuse, R68.reuse, R161 ;  /* 0x0000004402247223 */ /* 0x0d0fe200000100a1 */
[CC--:B------:R-:W-:Y:S08]  /*f8c0*/  FFMA.FTZ R34, R3.reuse, R68.reuse, R158 ;  /* 0x0000004403227223 */ /* 0x0c0ff0000001009e */
[----:B------:R4:W-:Y:S01]  /*f8d0*/  MUFU.TANH R14, R50 ;  /* 0x00000032000e7308 */ /* 0x0009e20000002400 */
[CC--:B--2---:R-:W-:Y:S09]  /*f8e0*/  FFMA.FTZ R42, R3.reuse, R68.reuse, R152 ;  /* 0x00000044032a7223 */ /* 0x0c4ff20000010098 */
[----:B------:R3:W-:Y:S01]  /*f8f0*/  MUFU.TANH R13, R49 ;  /* 0x00000031000d7308 */ /* 0x0007e20000002400 */
[CC--:B-1----:R-:W-:Y:S09]  /*f900*/  FFMA.FTZ R44, R2.reuse, R68.reuse, R145 ;  /* 0x00000044022c7223 */ /* 0x0c2ff20000010091 */
[----:B------:R5:W-:Y:S01]  /*f910*/  MUFU.TANH R10, R54 ;  /* 0x00000036000a7308 */ /* 0x000be20000002400 */
[CC--:B----4-:R-:W-:Y:S09]  /*f920*/  FFMA.FTZ R50, R2.reuse, R68.reuse, R75 ;  /* 0x0000004402327223 */ /* 0x0d0ff2000001004b */
[----:B------:R1:W-:Y:S01]  /*f930*/  MUFU.TANH R9, R53 ;  /* 0x0000003500097308 */ /* 0x0003e20000002400 */
[-C--:B---3--:R-:W-:Y:S09]  /*f940*/  FFMA.FTZ R49, R3, R68.reuse, R71 ;  /* 0x0000004403317223 */ /* 0x088ff20000010047 */
[----:B------:R-:W2:Y:S01]  /*f950*/  MUFU.TANH R29, R29 ;  /* 0x0000001d001d7308 */ /* 0x000ea20000002400 */
[-C--:B-----5:R-:W-:Y:S01]  /*f960*/  FFMA.FTZ R54, R2, R68.reuse, R23 ;  /* 0x0000004402367223 */ /* 0x0a0fe20000010017 */
[----:B------:R-:W-:Y:S01]  /*f970*/  I2FP.F32.S32 R2, R5 ;  /* 0x0000000500027245 */ /* 0x000fe20000201400 */
[----:B------:R-:W-:Y:S01]  /*f980*/  FMUL.FTZ R23, R61, UR5 ;  /* 0x000000053d177c20 */ /* 0x000fe20008410000 */
[----:B------:R-:W-:Y:S03]  /*f990*/  IADD3 R5, R0, 0x28, RZ ;  /* 0x0000002800057810 */ /* 0x000fe60007ffe0ff */
[-C--:B------:R-:W-:Y:S03]  /*f9a0*/  FFMA.FTZ R147, R2, R68.reuse, R147 ;  /* 0x0000004402937223 */ /* 0x080fe60000010093 */
[----:B------:R-:W3:Y:S01]  /*f9b0*/  MUFU.TANH R31, R31 ;  /* 0x0000001f001f7308 */ /* 0x000ee20000002400 */
[----:B-1----:R-:W-:Y:S01]  /*f9c0*/  FFMA.FTZ R53, R3, R68, R70 ;  /* 0x0000004403357223 */ /* 0x002fe20000010046 */
[----:B------:R-:W-:Y:S02]  /*f9d0*/  I2FP.F32.S32 R3, R4 ;  /* 0x0000000400037245 */ /* 0x000fe40000201400 */
[----:B------:R-:W-:Y:S06]  /*f9e0*/  IADD3 R4, R0, 0x29, RZ ;  /* 0x0000002900047810 */ /* 0x000fec0007ffe0ff */
[----:B------:R1:W-:Y:S01]  /*f9f0*/  MUFU.TANH R15, R48 ;  /* 0x00000030000f7308 */ /* 0x0003e20000002400 */
[CC--:B--2---:R-:W-:Y:S09]  /*fa00*/  FFMA.FTZ R29, R3.reuse, R68.reuse, R29 ;  /* 0x00000044031d7223 */ /* 0x0c4ff2000001001d */
[----:B------:R2:W-:Y:S01]  /*fa10*/  MUFU.TANH R12, R51 ;  /* 0x00000033000c7308 */ /* 0x0005e20000002400 */
[CC--:B---3--:R-:W-:Y:S09]  /*fa20*/  FFMA.FTZ R31, R3.reuse, R68.reuse, R31 ;  /* 0x00000044031f7223 */ /* 0x0c8ff2000001001f */
[----:B------:R3:W-:Y:S01]  /*fa30*/  MUFU.TANH R11, R52 ;  /* 0x00000034000b7308 */ /* 0x0007e20000002400 */
[CC--:B-1----:R-:W-:Y:S09]  /*fa40*/  FFMA.FTZ R48, R3.reuse, R68.reuse, R72 ;  /* 0x0000004403307223 */ /* 0x0c2ff20000010048 */
[----:B------:R-:W1:Y:S01]  /*fa50*/  MUFU.TANH R28, R28 ;  /* 0x0000001c001c7308 */ /* 0x000e620000002400 */
[-C--:B--2---:R-:W-:Y:S09]  /*fa60*/  FFMA.FTZ R51, R2, R68.reuse, R78 ;  /* 0x0000004402337223 */ /* 0x084ff2000001004e */
[----:B------:R2:W4:Y:S01]  /*fa70*/  MUFU.TANH R156, R47 ;  /* 0x0000002f009c7308 */ /* 0x0005220000002400 */
[-C--:B---3--:R-:W-:Y:S01]  /*fa80*/  FFMA.FTZ R52, R3, R68.reuse, R73 ;  /* 0x0000004403347223 */ /* 0x088fe20000010049 */
[----:B------:R-:W-:Y:S04]  /*fa90*/  IADD3 R3, R0, 0x20, RZ ;  /* 0x0000002000037810 */ /* 0x000fe80007ffe0ff */
[----:B------:R-:W-:Y:S04]  /*faa0*/  I2FP.F32.S32 R3, R3 ;  /* 0x0000000300037245 */ /* 0x000fe80000201400 */
[----:B------:R-:W-:Y:S01]  /*fab0*/  MUFU.TANH R78, R62 ;  /* 0x0000003e004e7308 */ /* 0x000fe20000002400 */
[CC--:B-1----:R-:W-:Y:S01]  /*fac0*/  FFMA.FTZ R28, R2.reuse, R68.reuse, R28 ;  /* 0x00000044021c7223 */ /* 0x0c2fe2000001001c */
[CC--:B------:R-:W-:Y:S01]  /*fad0*/  FFMA.FTZ R79, R3.reuse, R68.reuse, R79 ;  /* 0x00000044034f7223 */ /* 0x0c0fe2000001004f */
[CC--:B------:R-:W-:Y:S01]  /*fae0*/  FFMA.FTZ R148, R3.reuse, R68.reuse, R22 ;  /* 0x0000004403947223 */ /* 0x0c0fe20000010016 */
[CC--:B------:R-:W-:Y:S01]  /*faf0*/  FFMA.FTZ R153, R3.reuse, R68.reuse, R153 ;  /* 0x0000004403997223 */ /* 0x0c0fe20000010099 */
[-C--:B------:R-:W-:Y:S01]  /*fb00*/  FFMA.FTZ R162, R3, R68.reuse, R19 ;  /* 0x0000004403a27223 */ /* 0x080fe20000010013 */
[----:B------:R-:W-:Y:S04]  /*fb10*/  I2FP.F32.S32 R3, R5 ;  /* 0x0000000500037245 */ /* 0x000fe80000201400 */
[----:B------:R1:W3:Y:S01]  /*fb20*/  MUFU.TANH R8, R55 ;  /* 0x0000003700087308 */ /* 0x0002e20000002400 */
[-C--:B--2---:R-:W-:Y:S01]  /*fb30*/  FFMA.FTZ R47, R2, R68.reuse, R20 ;  /* 0x00000044022f7223 */ /* 0x084fe20000010014 */
[----:B------:R-:W-:Y:S01]  /*fb40*/  IADD3 R2, R0, 0x21, RZ ;  /* 0x0000002100027810 */ /* 0x000fe20007ffe0ff */
[----:B------:R-:W-:Y:S01]  /*fb50*/  FMUL.FTZ R5, R66, UR5 ;  /* 0x0000000542057c20 */ /* 0x000fe20008410000 */
[CC--:B------:R-:W-:Y:S01]  /*fb60*/  FFMA.FTZ R157, R3.reuse, R68.reuse, R157 ;  /* 0x00000044039d7223 */ /* 0x0c0fe2000001009d */
[C---:B------:R-:W-:Y:S01]  /*fb70*/  FFMA.FTZ R165, R3.reuse, R68, R17 ;  /* 0x0000004403a57223 */ /* 0x040fe20000010011 */
[----:B------:R-:W-:Y:S01]  /*fb80*/  I2FP.F32.S32 R2, R2 ;  /* 0x0000000200027245 */ /* 0x000fe20000201400 */
[CC--:B------:R-:W-:Y:S03]  /*fb90*/  FFMA.FTZ R150, R3.reuse, R68.reuse, R14 ;  /* 0x0000004403967223 */ /* 0x0c0fe6000001000e */
[----:B------:R-:W2:Y:S01]  /*fba0*/  MUFU.TANH R58, R58 ;  /* 0x0000003a003a7308 */ /* 0x000ea20000002400 */
[CC--:B------:R-:W-:Y:S01]  /*fbb0*/  FFMA.FTZ R146, R2.reuse, R68.reuse, R146 ;  /* 0x0000004402927223 */ /* 0x0c0fe20000010092 */
[CC--:B------:R-:W-:Y:S01]  /*fbc0*/  FFMA.FTZ R149, R2.reuse, R68.reuse, R21 ;  /* 0x0000004402957223 */ /* 0x0c0fe20000010015 */
[CC--:B------:R-:W-:Y:S01]  /*fbd0*/  FFMA.FTZ R154, R2.reuse, R68.reuse, R154 ;  /* 0x00000044029a7223 */ /* 0x0c0fe2000001009a */
[----:B------:R-:W-:Y:S01]  /*fbe0*/  FFMA.FTZ R164, R2, R68, R18 ;  /* 0x0000004402a47223 */ /* 0x000fe20000010012 */
[----:B------:R-:W-:Y:S05]  /*fbf0*/  I2FP.F32.S32 R2, R4 ;  /* 0x0000000400027245 */ /* 0x000fea0000201400 */
[----:B------:R-:W5:Y:S01]  /*fc00*/  MUFU.TANH R56, R56 ;  /* 0x0000003800387308 */ /* 0x000f620000002400 */
[C---:B------:R-:W-:Y:S01]  /*fc10*/  IADD3 R4, R0.reuse, 0x38, RZ ;  /* 0x0000003800047810 */ /* 0x040fe20007ffe0ff */
[-C--:B-1----:R-:W-:Y:S01]  /*fc20*/  FFMA.FTZ R55, R3, R68.reuse, R15 ;  /* 0x0000004403377223 */ /* 0x082fe2000001000f */
[----:B------:R-:W-:Y:S01]  /*fc30*/  IADD3 R3, R0, 0x31, RZ ;  /* 0x0000003100037810 */ /* 0x000fe20007ffe0ff */
[CC--:B----4-:R-:W-:Y:S01]  /*fc40*/  FFMA.FTZ R156, R2.reuse, R68.reuse, R156 ;  /* 0x00000044029c7223 */ /* 0x0d0fe2000001009c */
[CC--:B------:R-:W-:Y:S01]  /*fc50*/  FFMA.FTZ R163, R2.reuse, R68.reuse, R16 ;  /* 0x0000004402a37223 */ /* 0x0c0fe20000010010 */
[CC--:B------:R-:W-:Y:S01]  /*fc60*/  FFMA.FTZ R62, R2.reuse, R68.reuse, R13 ;  /* 0x00000044023e7223 */ /* 0x0c0fe2000001000d */
[----:B------:R-:W-:Y:S03]  /*fc70*/  I2FP.F32.S32 R3, R3 ;  /* 0x0000000300037245 */ /* 0x000fe60000201400 */
[----:B------:R-:W1:Y:S01]  /*fc80*/  MUFU.TANH R59, R59 ;  /* 0x0000003b003b7308 */ /* 0x000e620000002400 */
[-C--:B------:R-:W-:Y:S01]  /*fc90*/  FFMA.FTZ R152, R2, R68.reuse, R12 ;  /* 0x0000004402987223 */ /* 0x080fe2000001000c */
[C---:B------:R-:W-:Y:S02]  /*fca0*/  IADD3 R2, R0.reuse, 0x30, RZ ;  /* 0x0000003000027810 */ /* 0x040fe40007ffe0ff */
[----:B------:R-:W-:Y:S01]  /*fcb0*/  IADD3 R0, R0, 0x39, RZ ;  /* 0x0000003900007810 */ /* 0x000fe20007ffe0ff */
[C---:B------:R-:W-:Y:S01]  /*fcc0*/  FFMA.FTZ R161, R3.reuse, R68, R9 ;  /* 0x0000004403a17223 */ /* 0x040fe20000010009 */
[----:B------:R-:W-:Y:S01]  /*fcd0*/  I2FP.F32.S32 R2, R2 ;  /* 0x0000000200027245 */ /* 0x000fe20000201400 */
[----:B---3--:R-:W-:Y:S01]  /*fce0*/  FFMA.FTZ R167, R3, R68, R8 ;  /* 0x0000004403a77223 */ /* 0x008fe20000010008 */
[----:B------:R-:W-:Y:S02]  /*fcf0*/  I2FP.F32.S32 R0, R0 ;  /* 0x0000000000007245 */ /* 0x000fe40000201400 */
[----:B------:R-:W3:Y:S01]  /*fd00*/  MUFU.TANH R57, R57 ;  /* 0x0000003900397308 */ /* 0x000ee20000002400 */
[----:B------:R-:W-:Y:S01]  /*fd10*/  FMUL.FTZ R9, R65, UR5 ;  /* 0x0000000541097c20 */ /* 0x000fe20008410000 */
[CC--:B------:R-:W-:Y:S01]  /*fd20*/  FFMA.FTZ R159, R2.reuse, R68.reuse, R11 ;  /* 0x00000044029f7223 */ /* 0x0c0fe2000001000b */
[CC--:B------:R-:W-:Y:S01]  /*fd30*/  FFMA.FTZ R166, R2.reuse, R68.reuse, R10 ;  /* 0x0000004402a67223 */ /* 0x0c0fe2000001000a */
[CC--:B--2---:R-:W-:Y:S01]  /*fd40*/  FFMA.FTZ R170, R2.reuse, R68.reuse, R58 ;  /* 0x0000004402aa7223 */ /* 0x0c4fe2000001003a */
[----:B-----5:R-:W-:Y:S01]  /*fd50*/  FFMA.FTZ R172, R2, R68, R56 ;  /* 0x0000004402ac7223 */ /* 0x020fe20000010038 */
[----:B------:R-:W-:Y:S01]  /*fd60*/  I2FP.F32.S32 R2, R4 ;  /* 0x0000000400027245 */ /* 0x000fe20000201400 */
[----:B------:R-:W-:Y:S01]  /*fd70*/  FMUL.FTZ R8, R67, UR5 ;  /* 0x0000000543087c20 */ /* 0x000fe20008410000 */
[----:B------:R-:W-:Y:S02]  /*fd80*/  FMNMX.FTZ R4, R27, R69, !PT ;  /* 0x000000451b047209 */ /* 0x000fe40007810000 */
[----:B------:R-:W2:Y:S01]  /*fd90*/  MUFU.TANH R5, R5 ;  /* 0x0000000500057308 */ /* 0x000ea20000002400 */
[-C--:B-1----:R-:W-:Y:S01]  /*fda0*/  FFMA.FTZ R169, R3, R68.reuse, R59 ;  /* 0x0000004403a97223 */ /* 0x082fe2000001003b */
[----:B------:R-:W-:Y:S01]  /*fdb0*/  FFMA.FTZ R78, R2, R68, R78 ;  /* 0x00000044024e7223 */ /* 0x000fe2000001004e */
[----:B------:R-:W-:Y:S04]  /*fdc0*/  FMNMX.FTZ R6, R32, R4, !PT ;  /* 0x0000000420067209 */ /* 0x000fe80007810000 */
[----:B------:R-:W-:Y:S03]  /*fdd0*/  FMNMX.FTZ R6, R25, R6, !PT ;  /* 0x0000000619067209 */ /* 0x000fe60007810000 */
[----:B------:R-:W1:Y:S01]  /*fde0*/  MUFU.TANH R60, R60 ;  /* 0x0000003c003c7308 */ /* 0x000e620000002400 */
[----:B---3--:R-:W-:Y:S01]  /*fdf0*/  FFMA.FTZ R171, R3, R68, R57 ;  /* 0x0000004403ab7223 */ /* 0x008fe20000010039 */
[----:B------:R-:W-:Y:S02]  /*fe00*/  FMNMX.FTZ R3, R33, R74, !PT ;  /* 0x0000004a21037209 */ /* 0x000fe40007810000 */
[----:B------:R-:W-:Y:S02]  /*fe10*/  FMNMX.FTZ R6, R24, R6, !PT ;  /* 0x0000000618067209 */ /* 0x000fe40007810000 */
[----:B------:R-:W-:Y:S02]  /*fe20*/  FMNMX.FTZ R4, R38, R3, !PT ;  /* 0x0000000326047209 */ /* 0x000fe40007810000 */
[----:B------:R-:W-:Y:S02]  /*fe30*/  FMNMX.FTZ R6, R34, R6, !PT ;  /* 0x0000000622067209 */ /* 0x000fe40007810000 */
[----:B------:R-:W3:Y:S01]  /*fe40*/  MUFU.TANH R64, R64 ;  /* 0x0000004000407308 */ /* 0x000ee20000002400 */
[----:B------:R-:W-:Y:S01]  /*fe50*/  FMNMX.FTZ R4, R30, R4, !PT ;  /* 0x000000041e047209 */ /* 0x000fe20007810000 */
[----:B--2---:R-:W-:Y:S01]  /*fe60*/  FFMA.FTZ R168, R2, R68, R5 ;  /* 0x0000004402a87223 */ /* 0x004fe20000010005 */
[----:B------:R-:W-:Y:S02]  /*fe70*/  FMNMX.FTZ R5, R45, R77, !PT ;  /* 0x0000004d2d057209 */ /* 0x000fe40007810000 */
[----:B------:R-:W-:Y:S02]  /*fe80*/  FMNMX.FTZ R6, R36, R6, !PT ;  /* 0x0000000624067209 */ /* 0x000fe40007810000 */
[----:B------:R-:W-:Y:S01]  /*fe90*/  FMNMX.FTZ R3, R46, R5, !PT ;  /* 0x000000052e037209 */ /* 0x000fe20007810000 */
[----:B-1----:R-:W-:Y:S01]  /*fea0*/  FFMA.FTZ R173, R2, R68, R60 ;  /* 0x0000004402ad7223 */ /* 0x002fe2000001003c */
[----:B------:R-:W-:Y:S01]  /*feb0*/  FMNMX.FTZ R5, R26, R4, !PT ;  /* 0x000000041a057209 */ /* 0x000fe20007810000 */
[----:B------:R-:W1:Y:S01]  /*fec0*/  MUFU.TANH R9, R9 ;  /* 0x0000000900097308 */ /* 0x000e620000002400 */
[----:B------:R-:W-:Y:S02]  /*fed0*/  FMNMX.FTZ R3, R41, R3, !PT ;  /* 0x0000000329037209 */ /* 0x000fe40007810000 */
[----:B------:R-:W-:Y:S02]  /*fee0*/  FMNMX.FTZ R5, R42, R5, !PT ;  /* 0x000000052a057209 */ /* 0x000fe40007810000 */
[----:B------:R-:W-:Y:S02]  /*fef0*/  FMNMX.FTZ R3, R40, R3, !PT ;  /* 0x0000000328037209 */ /* 0x000fe40007810000 */
[----:B------:R-:W-:Y:S01]  /*ff00*/  FMNMX.FTZ R5, R44, R5, !PT ;  /* 0x000000052c057209 */ /* 0x000fe20007810000 */
[----:B---3--:R-:W-:Y:S01]  /*ff10*/  FFMA.FTZ R158, R2, R68, R64 ;  /* 0x00000044029e7223 */ /* 0x008fe20000010040 */
[----:B------:R-:W-:Y:S01]  /*ff20*/  FMNMX.FTZ R2, R39, R76, !PT ;  /* 0x0000004c27027209 */ /* 0x000fe20007810000 */
[----:B------:R-:W2:Y:S01]  /*ff30*/  MUFU.TANH R8, R8 ;  /* 0x0000000800087308 */ /* 0x000ea20000002400 */
[----:B------:R-:W-:Y:S02]  /*ff40*/  FMNMX.FTZ R3, R53, R3, !PT ;  /* 0x0000000335037209 */ /* 0x000fe40007810000 */
[----:B------:R-:W-:Y:S02]  /*ff50*/  FMNMX.FTZ R2, R43, R2, !PT ;  /* 0x000000022b027209 */ /* 0x000fe40007810000 */
[----:B------:R-:W-:Y:S02]  /*ff60*/  FMNMX.FTZ R3, R54, R3, !PT ;  /* 0x0000000336037209 */ /* 0x000fe40007810000 */
[----:B------:R-:W-:Y:S03]  /*ff70*/  FMNMX.FTZ R2, R37, R2, !PT ;  /* 0x0000000225027209 */ /* 0x000fe60007810000 */
[----:B------:R-:W3:Y:S01]  /*ff80*/  MUFU.TANH R23, R23 ;  /* 0x0000001700177308 */ /* 0x000ee20000002400 */
[----:B------:R-:W-:Y:S01]  /*ff90*/  FMNMX.FTZ R6, R29, R6, !PT ;  /* 0x000000061d067209 */ /* 0x000fe20007810000 */
[----:B-1----:R-:W-:Y:S01]  /*ffa0*/  FFMA.FTZ R151, R0, R68, R9 ;  /* 0x0000004400977223 */ /* 0x002fe20000010009 */
[----:B------:R-:W-:Y:S02]  /*ffb0*/  FMNMX.FTZ R2, R35, R2, !PT ;  /* 0x0000000223027209 */ /* 0x000fe40007810000 */
[----:B------:R-:W-:Y:S02]  /*ffc0*/  FMNMX.FTZ R3, R52, R3, !PT ;  /* 0x0000000334037209 */ /* 0x000fe40007810000 */
[----:B------:R-:W-:Y:S02]  /*ffd0*/  FMNMX.FTZ R2, R49, R2, !PT ;  /* 0x0000000231027209 */ /* 0x000fe40007810000 */
[----:B------:R-:W-:Y:S01]  /*ffe0*/  FMNMX.FTZ R5, R31, R5, !PT ;  /* 0x000000051f057209 */ /* 0x000fe20007810000 */
[----:B--2---:R-:W-:Y:S01]  /*fff0*/  FFMA.FTZ R155, R0, R68, R8 ;  /* 0x00000044009b7223 */ /* 0x004fe20000010008 */
        /* <DEDUP_REMOVED lines=13> */
[----:B------:R1:W2:Y:S01]  /*100d0*/  MUFU.TANH R3, R63 ;  /* 0x0000003f00037308 */ /* 0x0002a20000002400 */
        /* <DEDUP_REMOVED lines=19> */
[----:B-123--:R-:W-:Y:S06]  /*10210*/  @P1 BRA `(.L_x_1365) ;  /* 0xffffffe000a41947 */ /* 0x00efec000383ffff */
.L_x_1364:
[----:B------:R-:W-:Y:S01]  /*10220*/  FMNMX.FTZ R4, R171, R22, !PT ;  /* 0x00000016ab047209 */ /* 0x000fe20007810000 */
[CC--:B------:R-:W-:Y:S01]  /*10230*/  FFMA.FTZ R3, R0.reuse, R68.reuse, R3 ;  /* 0x0000004400037223 */ /* 0x0c0fe20000010003 */
[----:B------:R-:W-:Y:S01]  /*10240*/  FFMA.FTZ R160, R0, R68, R23 ;  /* 0x0000004400a07223 */ /* 0x000fe20000010017 */
[----:B-1----:R-:W-:Y:S01]  /*10250*/  SHFL.BFLY PT, R6, R73, 0x2, 0x1f ;  /* 0x0c401f0049067f89 */ /* 0x002fe200000e0000 */
[----:B------:R-:W-:Y:S02]  /*10260*/  FMNMX.FTZ R72, R155, R72, !PT ;  /* 0x000000489b487209 */ /* 0x000fe40007810000 */
[----:B------:R-:W-:Y:S05]  /*10270*/  FMNMX.FTZ R0, R78, R2, !PT ;  /* 0x000000024e007209 */ /* 0x000fea0007810000 */
[----:B------:R-:W-:Y:S01]  /*10280*/  LDSM.16.MT88.4 R56, [R198+0x6000] ;  /* 0x00600000c638783b */ /* 0x000fe20000004200 */
[----:B------:R-:W-:Y:S02]  /*10290*/  FMNMX.FTZ R4, R173, R4, !PT ;  /* 0x00000004ad047209 */ /* 0x000fe40007810000 */
[----:B------:R-:W-:Y:S02]  /*102a0*/  FMNMX.FTZ R0, R3, R0, !PT ;  /* 0x0000000003007209 */ /* 0x000fe40007810000 */
[----:B------:R-:W-:Y:S03]  /*102b0*/  FMNMX.FTZ R4, R160, R4, !PT ;  /* 0x00000004a0047209 */ /* 0x000fe60007810000 */
        /* <DEDUP_REMOVED lines=14> */
[----:B---3--:R-:W-:Y:S01]  /*103a0*/  FMNMX.FTZ R72, R72, R5, !PT ;  /* 0x0000000548487209 */ /* 0x008fe20007810000 */
[C---:B------:R-:W-:Y:S01]  /*103b0*/  FADD.FTZ R0, -R73.reuse, R69 ;  /* 0x0000004549007221 */ /* 0x040fe20000010100 */
[C---:B------:R-:W-:Y:S02]  /*103c0*/  FSETP.NEU.FTZ.AND P2, PT, R73.reuse, -INF , PT ;  /* 0xff8000004900780b */ /* 0x040fe40003f5d000 */
[----:B----4-:R-:W-:Y:S01]  /*103d0*/  FMNMX.FTZ R70, R2, R4, !PT ;  /* 0x0000000402467209 */ /* 0x010fe20007810000 */
[----:B------:R-:W-:Y:S01]  /*103e0*/  FMUL.FTZ R5, R0, UR4 ;  /* 0x0000000400057c20 */ /* 0x000fe20008410000 */
[----:B------:R-:W-:Y:S01]  /*103f0*/  FADD.FTZ R0, -R72, R74 ;  /* 0x0000004a48007221 */ /* 0x000fe20000010100 */
[----:B------:R-:W-:Y:S02]  /*10400*/  FMUL.FTZ R4, R73, UR4 ;  /* 0x0000000449047c20 */ /* 0x000fe40008410000 */
[----:B------:R-:W1:Y:S01]  /*10410*/  MUFU.EX2 R75, R5 ;  /* 0x00000005004b7308 */ /* 0x000e620000000800 */
[----:B------:R-:W-:Y:S01]  /*10420*/  FMUL.FTZ R2, R0, UR4 ;  /* 0x0000000400027c20 */ /* 0x000fe20008410000 */
[----:B------:R-:W-:Y:S01]  /*10430*/  FADD.FTZ R0, -R70, R76 ;  /* 0x0000004c46007221 */ /* 0x000fe20000010100 */
[----:B------:R-:W-:Y:S01]  /*10440*/  FMUL.FTZ R76, R72, UR4 ;  /* 0x00000004484c7c20 */ /* 0x000fe20008410000 */
[----:B------:R-:W-:Y:S02]  /*10450*/  FMUL.FTZ R144, R70, UR4 ;  /* 0x0000000446907c20 */ /* 0x000fe40008410000 */
[----:B------:R-:W-:Y:S04]  /*10460*/  FMUL.FTZ R0, R0, UR4 ;  /* 0x0000000400007c20 */ /* 0x000fe80008410000 */
[----:B------:R2:W3:Y:S10]  /*10470*/  MUFU.EX2 R74, R2 ;  /* 0x00000002004a7308 */ /* 0x0004f40000000800 */
[----:B------:R4:W5:Y:S01]  /*10480*/  MUFU.EX2 R69, R0 ;  /* 0x0000000000457308 */ /* 0x0009620000000800 */
[C---:B-1----:R-:W-:Y:S01]  /*10490*/  FMUL.FTZ R17, R75.reuse, R89 ;  /* 0x000000594b117220 */ /* 0x042fe20000410000 */
[C---:B------:R-:W-:Y:S01]  /*104a0*/  FMUL.FTZ R21, R75.reuse, R97 ;  /* 0x000000614b157220 */ /* 0x040fe20000410000 */
[C---:B------:R-:W-:Y:S01]  /*104b0*/  FMUL.FTZ R64, R75.reuse, R136 ;  /* 0x000000884b407220 */ /* 0x040fe20000410000 */
[----:B------:R-:W-:Y:S01]  /*104c0*/  FMUL.FTZ R65, R75, R137 ;  /* 0x000000894b417220 */ /* 0x000fe20000410000 */
[----:B--2---:R-:W-:Y:S01]  /*104d0*/  FADD.FTZ R2, -R71, R77 ;  /* 0x0000004d47027221 */ /* 0x004fe20000010100 */
[C---:B---3--:R-:W-:Y:S01]  /*104e0*/  FMUL.FTZ R18, R74.reuse, R90 ;  /* 0x0000005a4a127220 */ /* 0x048fe20000410000 */
[C---:B------:R-:W-:Y:S01]  /*104f0*/  FMUL.FTZ R19, R74.reuse, R91 ;  /* 0x0000005b4a137220 */ /* 0x040fe20000410000 */
[C---:B------:R-:W-:Y:S01]  /*10500*/  FMUL.FTZ R22, R74.reuse, R98 ;  /* 0x000000624a167220 */ /* 0x040fe20000410000 */
[C---:B------:R-:W-:Y:S01]  /*10510*/  FMUL.FTZ R23, R74.reuse, R99 ;  /* 0x000000634a177220 */ /* 0x040fe20000410000 */
[C---:B------:R-:W-:Y:S01]  /*10520*/  FMUL.FTZ R66, R74.reuse, R138 ;  /* 0x0000008a4a427220 */ /* 0x040fe20000410000 */
[----:B------:R-:W-:Y:S01]  /*10530*/  FMUL.FTZ R67, R74, R139 ;  /* 0x0000008b4a437220 */ /* 0x000fe20000410000 */
[----:B----4-:R-:W-:Y:S01]  /*10540*/  FMUL.FTZ R0, R2, UR4 ;  /* 0x0000000402007c20 */ /* 0x010fe20008410000 */
[----:B------:R-:W-:Y:S01]  /*10550*/  FSEL R2, R4, RZ, P2 ;  /* 0x000000ff04027208 */ /* 0x000fe20001000000 */
[C---:B-----5:R-:W-:Y:S01]  /*10560*/  FMUL.FTZ R14, R69.reuse, R94 ;  /* 0x0000005e450e7220 */ /* 0x060fe20000410000 */
[----:B------:R-:W-:Y:S01]  /*10570*/  FSETP.NEU.FTZ.AND P2, PT, R72, -INF , PT ;  /* 0xff8000004800780b */ /* 0x000fe20003f5d000 */
[C---:B------:R-:W-:Y:S01]  /*10580*/  FMUL.FTZ R15, R69.reuse, R95 ;  /* 0x0000005f450f7220 */ /* 0x040fe20000410000 */
[----:B------:R-:W-:Y:S01]  /*10590*/  FMUL.FTZ R63, R69, R143 ;  /* 0x0000008f453f7220 */ /* 0x000fe20000410000 */
[----:B------:R-:W1:Y:S01]  /*105a0*/  MUFU.EX2 R0, R0 ;  /* 0x0000000000007308 */ /* 0x000e620000000800 */
[--C-:B------:R-:W-:Y:S01]  /*105b0*/  FFMA.FTZ R4, R27, UR4, -R2.reuse ;  /* 0x000000041b047c23 */ /* 0x100fe20008010802 */
[--C-:B------:R-:W-:Y:S01]  /*105c0*/  FFMA.FTZ R5, R25, UR4, -R2.reuse ;  /* 0x0000000419057c23 */ /* 0x100fe20008010802 */
[----:B------:R-:W-:Y:S01]  /*105d0*/  FSEL R76, R76, RZ, P2 ;  /* 0x000000ff4c4c7208 */ /* 0x000fe20001000000 */
[C---:B------:R-:W-:Y:S01]  /*105e0*/  FMUL.FTZ R10, R69.reuse, R82 ;  /* 0x00000052450a7220 */ /* 0x040fe20000410000 */
[----:B------:R-:W-:Y:S01]  /*105f0*/  FSETP.NEU.FTZ.AND P2, PT, R70, -INF , PT ;  /* 0xff8000004600780b */ /* 0x000fe20003f5d000 */
[----:B------:R-:W-:Y:S01]  /*10600*/  FMUL.FTZ R11, R69, R83 ;  /* 0x00000053450b7220 */ /* 0x000fe20000410000 */
[----:B------:R-:W-:Y:S03]  /*10610*/  FFMA.FTZ R60, R62, UR4, -R2 ;  /* 0x000000043e3c7c23 */ /* 0x000fe60008010802 */
[----:B------:R2:W-:Y:S01]  /*10620*/  MUFU.EX2 R222, R4 ;  /* 0x0000000400de7308 */ /* 0x0005e20000000800 */
[----:B------:R-:W-:Y:S01]  /*10630*/  FSEL R144, R144, RZ, P2 ;  /* 0x000000ff90907208 */ /* 0x000fe20001000000 */
[--C-:B------:R-:W-:Y:S01]  /*10640*/  FFMA.FTZ R6, R30, UR4, -R76.reuse ;  /* 0x000000041e067c23 */ /* 0x100fe2000801084c */
[----:B------:R-:W-:Y:S01]  /*10650*/  FSETP.NEU.FTZ.AND P2, PT, R71, -INF , PT ;  /* 0xff8000004700780b */ /* 0x000fe20003f5d000 */
[--C-:B------:R-:W-:Y:S01]  /*10660*/  FFMA.FTZ R12, R31, UR4, -R76.reuse ;  /* 0x000000041f0c7c23 */ /* 0x100fe2000801084c */
[----:B------:R-:W-:Y:S01]  /*10670*/  FFMA.FTZ R8, R44, UR4, -R76 ;  /* 0x000000042c087c23 */ /* 0x000fe2000801084c */
[--C-:B------:R-:W-:Y:S01]  /*10680*/  FFMA.FTZ R16, R49, UR4, -R144.reuse ;  /* 0x0000000431107c23 */ /* 0x100fe20008010890 */
[----:B------:R-:W-:Y:S03]  /*10690*/  FSEL R145, R145, RZ, P2 ;  /* 0x000000ff91917208 */ /* 0x000fe60001000000 */
[----:B------:R3:W-:Y:S01]  /*106a0*/  MUFU.EX2 R225, R5 ;  /* 0x0000000500e17308 */ /* 0x0007e20000000800 */
[----:B-1----:R-:W-:Y:S01]  /*106b0*/  FMUL.FTZ R13, R0, R93 ;  /* 0x0000005d000d7220 */ /* 0x002fe20000410000 */
[----:B------:R-:W-:Y:S01]  /*106c0*/  FMUL.FTZ R49, R75, R121 ;  /* 0x000000794b317220 */ /* 0x000fe20000410000 */
[----:B------:R-:W-:Y:S01]  /*106d0*/  FFMA.FTZ R20, R50, UR4, -R144 ;  /* 0x0000000432147c23 */ /* 0x000fe20008010890 */
[----:B------:R-:W-:Y:S01]  /*106e0*/  FMUL.FTZ R50, R74, R122 ;  /* 0x0000007a4a327220 */ /* 0x000fe20000410000 */
[----:B------:R-:W-:Y:S01]  /*106f0*/  FFMA.FTZ R77, R149, UR4, -R76 ;  /* 0x00000004954d7c23 */ /* 0x000fe2000801084c */
[----:B------:R-:W-:Y:S01]  /*10700*/  FMUL.FTZ R62, R69, R142 ;  /* 0x0000008e453e7220 */ /* 0x000fe20000410000 */
[----:B------:R-:W-:Y:S03]  /*10710*/  FMUL.FTZ R61, R0, R141 ;  /* 0x0000008d003d7220 */ /* 0x000fe60000410000 */
[----:B------:R1:W-:Y:S01]  /*10720*/  MUFU.EX2 R221, R6 ;  /* 0x0000000600dd7308 */ /* 0x0003e20000000800 */
[--C-:B--2---:R-:W-:Y:S01]  /*10730*/  FFMA.FTZ R4, R32, UR4, -R2.reuse ;  /* 0x0000000420047c23 */ /* 0x104fe20008010802 */
[--C-:B------:R-:W-:Y:S01]  /*10740*/  FFMA.FTZ R32, R53, UR4, -R145.reuse ;  /* 0x0000000435207c23 */ /* 0x100fe20008010891 */
[----:B------:R-:W-:Y:S01]  /*10750*/  FMUL.FTZ R53, R75, R129 ;  /* 0x000000814b357220 */ /* 0x000fe20000410000 */
[----:B------:R-:W-:Y:S01]  /*10760*/  FMUL.FTZ R9, R0, R81 ;  /* 0x0000005100097220 */ /* 0x000fe20000410000 */
[C---:B------:R-:W-:Y:S01]  /*10770*/  FMUL.FTZ R30, R69.reuse, R110 ;  /* 0x0000006e451e7220 */ /* 0x040fe20000410000 */
[----:B------:R-:W-:Y:S01]  /*10780*/  FMUL.FTZ R31, R69, R111 ;  /* 0x0000006f451f7220 */ /* 0x000fe20000410000 */
[----:B------:R-:W-:Y:S03]  /*10790*/  FFMA.FTZ R7, R29, UR4, -R2 ;  /* 0x000000041d077c23 */ /* 0x000fe60008010802 */
[----:B------:R2:W-:Y:S01]  /*107a0*/  MUFU.EX2 R224, R4 ;  /* 0x0000000400e07308 */ /* 0x0005e20000000800 */
[----:B---3--:R-:W-:Y:S01]  /*107b0*/  FFMA.FTZ R5, R26, UR4, -R76 ;  /* 0x000000041a057c23 */ /* 0x008fe2000801084c */
[----:B------:R-:W-:Y:S01]  /*107c0*/  FMUL.FTZ R29, R0, R109 ;  /* 0x0000006d001d7220 */ /* 0x000fe20000410000 */
[--C-:B------:R-:W-:Y:S07]  /*107d0*/  FFMA.FTZ R44, R147, UR4, -R145.reuse ;  /* 0x00000004932c7c23 */ /* 0x100fee0008010891 */
[----:B------:R3:W-:Y:S01]  /*107e0*/  MUFU.EX2 R223, R5 ;  /* 0x0000000500df7308 */ /* 0x0007e20000000800 */
[--C-:B-1----:R-:W-:Y:S01]  /*107f0*/  FFMA.FTZ R6, R36, UR4, -R2.reuse ;  /* 0x0000000424067c23 */ /* 0x102fe20008010802 */
[--C-:B------:R-:W-:Y:S01]  /*10800*/  FFMA.FTZ R36, R54, UR4, -R145.reuse ;  /* 0x0000000436247c23 */ /* 0x100fe20008010891 */
[----:B------:R-:W-:Y:S07]  /*10810*/  FMUL.FTZ R54, R74, R130 ;  /* 0x000000824a367220 */ /* 0x000fee0000410000 */
[----:B------:R1:W-:Y:S01]  /*10820*/  MUFU.EX2 R214, R6 ;  /* 0x0000000600d67308 */ /* 0x0003e20000000800 */
[----:B--2---:R-:W-:Y:S02]  /*10830*/  FFMA.FTZ R4, R24, UR4, -R2 ;  /* 0x0000000418047c23 */ /* 0x004fe40008010802 */
[----:B------:R-:W2:Y:S07]  /*10840*/  LDSM.16.MT88.4 R24, [R197+0x6000] ;  /* 0x00600000c518783b */ /* 0x000eae0000004200 */
[----:B------:R4:W5:Y:S01]  /*10850*/  MUFU.EX2 R226, R4 ;  /* 0x0000000400e27308 */ /* 0x0009620000000800 */
[--C-:B---3--:R-:W-:Y:S01]  /*10860*/  FFMA.FTZ R5, R45, UR4, -R145.reuse ;  /* 0x000000042d057c23 */ /* 0x108fe20008010891 */
[----:B------:R-:W-:Y:S08]  /*10870*/  FMUL.FTZ R45, R0, R125 ;  /* 0x0000007d002d7220 */ /* 0x000ff00000410000 */
[----:B------:R3:W-:Y:S01]  /*10880*/  MUFU.EX2 R189, R5 ;  /* 0x0000000500bd7308 */ /* 0x0007e20000000800 */
[----:B-1----:R-:W-:Y:S09]  /*10890*/  FMUL.FTZ R6, R74, R86 ;  /* 0x000000564a067220 */ /* 0x002ff20000410000 */
[----:B------:R1:W-:Y:S01]  /*108a0*/  MUFU.EX2 R216, R7 ;  /* 0x0000000700d87308 */ /* 0x0003e20000000800 */
[--C-:B----4-:R-:W-:Y:S01]  /*108b0*/  FFMA.FTZ R4, R33, UR4, -R76.reuse ;  /* 0x0000000421047c23 */ /* 0x110fe2000801084c */
[C---:B------:R-:W-:Y:S01]  /*108c0*/  FMUL.FTZ R33, R75.reuse, R105 ;  /* 0x000000694b217220 */ /* 0x040fe20000410000 */
[----:B-----5:R-:W-:Y:S07]  /*108d0*/  F2FP.F16.F32.PACK_AB R86, R226, R225 ;  /* 0x000000e1e256723e */ /* 0x020fee00000000ff */
[----:B------:R4:W-:Y:S01]  /*108e0*/  MUFU.EX2 R219, R4 ;  /* 0x0000000400db7308 */ /* 0x0009e20000000800 */
[----:B---3--:R-:W-:Y:S09]  /*108f0*/  FMUL.FTZ R5, R75, R85 ;  /* 0x000000554b057220 */ /* 0x008ff20000410000 */
[----:B------:R3:W-:Y:S01]  /*10900*/  MUFU.EX2 R195, R12 ;  /* 0x0000000c00c37308 */ /* 0x0007e20000000800 */
[----:B-1----:R-:W-:Y:S01]  /*10910*/  FMUL.FTZ R7, R74, R87 ;  /* 0x000000574a077220 */ /* 0x002fe20000410000 */
[----:B------:R-:W-:Y:S08]  /*10920*/  F2FP.F16.F32.PACK_AB R87, R223, R221 ;  /* 0x000000dddf57723e */ /* 0x000ff000000000ff */
[----:B------:R1:W-:Y:S01]  /*10930*/  MUFU.EX2 R191, R8 ;  /* 0x0000000800bf7308 */ /* 0x0003e20000000800 */
[--C-:B----4-:R-:W-:Y:S01]  /*10940*/  FFMA.FTZ R4, R38, UR4, -R76.reuse ;  /* 0x0000000426047c23 */ /* 0x110fe2000801084c */
[----:B------:R-:W-:Y:S08]  /*10950*/  FMUL.FTZ R38, R74, R114 ;  /* 0x000000724a267220 */ /* 0x000ff00000410000 */
[----:B------:R4:W5:Y:S01]  /*10960*/  MUFU.EX2 R220, R4 ;  /* 0x0000000400dc7308 */ /* 0x0009620000000800 */
[----:B---3--:R-:W-:Y:S01]  /*10970*/  FFMA.FTZ R12, R47, UR4, -R76 ;  /* 0x000000042f0c7c23 */ /* 0x008fe2000801084c */
[----:B------:R-:W-:Y:S08]  /*10980*/  FMUL.FTZ R47, R69, R127 ;  /* 0x0000007f452f7220 */ /* 0x000ff00000410000 */
[----:B------:R3:W-:Y:S01]  /*10990*/  MUFU.EX2 R192, R12 ;  /* 0x0000000c00c07308 */ /* 0x0007e20000000800 */
[----:B-1----:R-:W-:Y:S09]  /*109a0*/  FMUL.FTZ R8, R0, R80 ;  /* 0x0000005000087220 */ /* 0x002ff20000410000 */
[----:B------:R1:W-:Y:S01]  /*109b0*/  MUFU.EX2 R188, R16 ;  /* 0x0000001000bc7308 */ /* 0x0003e20000000800 */
[--C-:B----4-:R-:W-:Y:S01]  /*109c0*/  FFMA.FTZ R4, R39, UR4, -R144.reuse ;  /* 0x0000000427047c23 */ /* 0x110fe20008010890 */
[----:B-----5:R-:W-:Y:S01]  /*109d0*/  F2FP.F16.F32.PACK_AB R85, R220, R219 ;  /* 0x000000dbdc55723e */ /* 0x020fe200000000ff */
[----:B------:R-:W-:Y:S07]  /*109e0*/  FMUL.FTZ R39, R74, R115 ;  /* 0x000000734a277220 */ /* 0x000fee0000410000 */
[----:B------:R4:W-:Y:S01]  /*109f0*/  MUFU.EX2 R193, R4 ;  /* 0x0000000400c17308 */ /* 0x0009e20000000800 */
[----:B---3--:R-:W-:Y:S02]  /*10a00*/  FMUL.FTZ R12, R0, R92 ;  /* 0x0000005c000c7220 */ /* 0x008fe40000410000 */
[----:B------:R-:W-:Y:S07]  /*10a10*/  LDSM.16.MT88.4 R92, [R197+0x6800] ;  /* 0x00680000c55c783b */ /* 0x000fee0000004200 */
[----:B------:R3:W-:Y:S01]  /*10a20*/  MUFU.EX2 R187, R20 ;  /* 0x0000001400bb7308 */ /* 0x0007e20000000800 */
[----:B-1----:R-:W-:Y:S02]  /*10a30*/  FMUL.FTZ R16, R75, R88 ;  /* 0x000000584b107220 */ /* 0x002fe40000410000 */
[----:B------:R-:W-:Y:S07]  /*10a40*/  LDSM.16.MT88.4 R88, [R199+0x6000] ;  /* 0x00600000c758783b */ /* 0x000fee0000004200 */
[----:B------:R1:W-:Y:S01]  /*10a50*/  MUFU.EX2 R184, R32 ;  /* 0x0000002000b87308 */ /* 0x0003e20000000800 */
[--C-:B----4-:R-:W-:Y:S09]  /*10a60*/  FFMA.FTZ R4, R43, UR4, -R144.reuse ;  /* 0x000000042b047c23 */ /* 0x110ff20008010890 */
[----:B------:R4:W5:Y:S01]  /*10a70*/  MUFU.EX2 R210, R4 ;  /* 0x0000000400d27308 */ /* 0x0009620000000800 */
[C---:B---3--:R-:W-:Y:S02]  /*10a80*/  FMUL.FTZ R20, R75.reuse, R96 ;  /* 0x000000604b147220 */ /* 0x048fe40000410000 */
[----:B------:R-:W-:Y:S07]  /*10a90*/  LDSM.16.MT88.4 R96, [R200+0x6800] ;  /* 0x00680000c860783b */ /* 0x000fee0000004200 */
[----:B------:R3:W-:Y:S01]  /*10aa0*/  MUFU.EX2 R183, R36 ;  /* 0x0000002400b77308 */ /* 0x0007e20000000800 */
[----:B-1----:R-:W-:Y:S09]  /*10ab0*/  FMUL.FTZ R32, R75, R104 ;  /* 0x000000684b207220 */ /* 0x002ff20000410000 */
[----:B------:R1:W-:Y:S01]  /*10ac0*/  MUFU.EX2 R181, R44 ;  /* 0x0000002c00b57308 */ /* 0x0003e20000000800 */
[--C-:B----4-:R-:W-:Y:S01]  /*10ad0*/  FFMA.FTZ R4, R37, UR4, -R144.reuse ;  /* 0x0000000425047c23 */ /* 0x110fe20008010890 */
[----:B-----5:R-:W-:Y:S01]  /*10ae0*/  F2FP.F16.F32.PACK_AB R81, R210, R193 ;  /* 0x000000c1d251723e */ /* 0x020fe200000000ff */
[C---:B------:R-:W-:Y:S07]  /*10af0*/  FMUL.FTZ R37, R75.reuse, R113 ;  /* 0x000000714b257220 */ /* 0x040fee0000410000 */
[----:B------:R4:W-:Y:S01]  /*10b00*/  MUFU.EX2 R215, R4 ;  /* 0x0000000400d77308 */ /* 0x0009e20000000800 */
[----:B---3--:R-:W-:Y:S09]  /*10b10*/  FMUL.FTZ R36, R75, R112 ;  /* 0x000000704b247220 */ /* 0x008ff20000410000 */
[----:B------:R3:W-:Y:S01]  /*10b20*/  MUFU.EX2 R177, R60 ;  /* 0x0000003c00b17308 */ /* 0x0007e20000000800 */
[----:B-1----:R-:W-:Y:S01]  /*10b30*/  FMUL.FTZ R44, R0, R124 ;  /* 0x0000007c002c7220 */ /* 0x002fe20000410000 */
[----:B----4-:R-:W-:Y:S01]  /*10b40*/  FFMA.FTZ R4, R35, UR4, -R144 ;  /* 0x0000000423047c23 */ /* 0x010fe20008010890 */
[----:B------:R-:W-:Y:S07]  /*10b50*/  FMUL.FTZ R35, R74, R107 ;  /* 0x0000006b4a237220 */ /* 0x000fee0000410000 */
[----:B------:R1:W4:Y:S01]  /*10b60*/  MUFU.EX2 R217, R4 ;  /* 0x0000000400d97308 */ /* 0x0003220000000800 */
[----:B---3--:R-:W-:Y:S09]  /*10b70*/  FFMA.FTZ R60, R148, UR4, -R76 ;  /* 0x00000004943c7c23 */ /* 0x008ff2000801084c */
[----:B------:R3:W-:Y:S01]  /*10b80*/  MUFU.EX2 R176, R60 ;  /* 0x0000003c00b07308 */ /* 0x0007e20000000800 */
[--C-:B-1----:R-:W-:Y:S01]  /*10b90*/  FFMA.FTZ R4, R46, UR4, -R145.reuse ;  /* 0x000000042e047c23 */ /* 0x102fe20008010891 */
[----:B----4-:R-:W-:Y:S01]  /*10ba0*/  F2FP.F16.F32.PACK_AB R83, R217, R215 ;  /* 0x000000d7d953723e */ /* 0x010fe200000000ff */
[----:B------:R-:W-:Y:S07]  /*10bb0*/  FMUL.FTZ R46, R69, R126 ;  /* 0x0000007e452e7220 */ /* 0x000fee0000410000 */
[----:B------:R1:W4:Y:S01]  /*10bc0*/  MUFU.EX2 R194, R4 ;  /* 0x0000000400c27308 */ /* 0x0003220000000800 */
[----:B---3--:R-:W-:Y:S01]  /*10bd0*/  FMUL.FTZ R60, R0, R140 ;  /* 0x0000008c003c7220 */ /* 0x008fe20000410000 */
[--C-:B-1----:R-:W-:Y:S01]  /*10be0*/  FFMA.FTZ R4, R41, UR4, -R145.reuse ;  /* 0x0000000429047c23 */ /* 0x102fe20008010891 */
[----:B----4-:R-:W-:Y:S07]  /*10bf0*/  F2FP.F16.F32.PACK_AB R80, R194, R189 ;  /* 0x000000bdc250723e */ /* 0x010fee00000000ff */
[----:B------:R1:W-:Y:S02]  /*10c00*/  MUFU.EX2 R211, R4 ;  /* 0x0000000400d37308 */ /* 0x0003e40000000800 */
[--C-:B-1----:R-:W-:Y:S08]  /*10c10*/  FFMA.FTZ R4, R40, UR4, -R145.reuse ;  /* 0x0000000428047c23 */ /* 0x102ff00008010891 */
[----:B------:R1:W3:Y:S02]  /*10c20*/  MUFU.EX2 R212, R4 ;  /* 0x0000000400d47308 */ /* 0x0002e40000000800 */
[--C-:B-1----:R-:W-:Y:S01]  /*10c30*/  FFMA.FTZ R4, R34, UR4, -R2.reuse ;  /* 0x0000000422047c23 */ /* 0x102fe20008010802 */
[----:B---3--:R-:W-:Y:S01]  /*10c40*/  F2FP.F16.F32.PACK_AB R82, R212, R211 ;  /* 0x000000d3d452723e */ /* 0x008fe200000000ff */
[----:B------:R-:W-:Y:S06]  /*10c50*/  FMUL.FTZ R34, R74, R106 ;  /* 0x0000006a4a227220 */ /* 0x000fec0000410000 */
[----:B------:R1:W3:Y:S01]  /*10c60*/  MUFU.EX2 R213, R4 ;  /* 0x0000000400d57308 */ /* 0x0002e20000000800 */
[----:B------:R-:W-:Y:S01]  /*10c70*/  LDSM.16.MT88.4 R104, [R200+0x7800] ;  /* 0x00780000c868783b */ /* 0x000fe20000004200 */
[----:B-1----:R-:W-:Y:S01]  /*10c80*/  FFMA.FTZ R4, R28, UR4, -R2 ;  /* 0x000000041c047c23 */ /* 0x002fe20008010802 */
[----:B------:R-:W-:Y:S01]  /*10c90*/  FFMA.FTZ R28, R51, UR4, -R144 ;  /* 0x00000004331c7c23 */ /* 0x000fe20008010890 */
[----:B------:R-:W-:Y:S06]  /*10ca0*/  FMUL.FTZ R51, R74, R123 ;  /* 0x0000007b4a337220 */ /* 0x000fec0000410000 */
[----:B------:R1:W4:Y:S10]  /*10cb0*/  MUFU.EX2 R218, R4 ;  /* 0x0000000400da7308 */ /* 0x0003340000000800 */
[----:B------:R5:W-:Y:S01]  /*10cc0*/  MUFU.EX2 R185, R28 ;  /* 0x0000001c00b97308 */ /* 0x000be20000000800 */
[----:B-1----:R-:W-:Y:S02]  /*10cd0*/  FFMA.FTZ R4, R42, UR4, -R76 ;  /* 0x000000042a047c23 */ /* 0x002fe4000801084c */
[----:B------:R-:W1:Y:S07]  /*10ce0*/  LDSM.16.MT88.4 R40, [R200+0x6000] ;  /* 0x00600000c828783b */ /* 0x000e6e0000004200 */
[----:B------:R2:W4:Y:S01]  /*10cf0*/  MUFU.EX2 R190, R4 ;  /* 0x0000000400be7308 */ /* 0x0005220000000800 */
[----:B-----5:R-:W-:Y:S01]  /*10d00*/  FMUL.FTZ R28, R0, R108 ;  /* 0x0000006c001c7220 */ /* 0x020fe20000410000 */
[----:B--2---:R-:W-:Y:S01]  /*10d10*/  FMUL.FTZ R4, R75, R84 ;  /* 0x000000544b047220 */ /* 0x004fe20000410000 */
[----:B------:R-:W-:Y:S07]  /*10d20*/  F2FP.F16.F32.PACK_AB R84, R224, R222 ;  /* 0x000000dee054723e */ /* 0x000fee00000000ff */
[-C--:B------:R-:W-:Y:S06]  /*10d30*/  HMMA.16816.F32 R4, R84, R24.reuse, R4 ;  /* 0x000000185404723c */ /* 0x080fec0000001804 */
[C---:B------:R-:W-:Y:S06]  /*10d40*/  HMMA.16816.F32 R8, R80.reuse, R24, R8 ;  /* 0x000000185008723c */ /* 0x040fec0000001808 */
[-C--:B------:R-:W-:Y:S05]  /*10d50*/  HMMA.16816.F32 R12, R80, R26.reuse, R12 ;  /* 0x0000001a500c723c */ /* 0x080fea000000180c */
[----:B------:R-:W-:Y:S01]  /*10d60*/  FFMA.FTZ R24, R48, UR4, -R144 ;  /* 0x0000000430187c23 */ /* 0x000fe20008010890 */
[C---:B------:R-:W-:Y:S03]  /*10d70*/  HMMA.16816.F32 R16, R84.reuse, R26, R16 ;  /* 0x0000001a5410723c */ /* 0x040fe60000001810 */
[----:B------:R2:W5:Y:S02]  /*10d80*/  MUFU.EX2 R186, R24 ;  /* 0x0000001800ba7308 */ /* 0x0005640000000800 */
[----:B------:R-:W-:Y:S01]  /*10d90*/  FMUL.FTZ R25, R0, R101 ;  /* 0x0000006500197220 */ /* 0x000fe20000410000 */
[-C--:B-1----:R-:W-:Y:S05]  /*10da0*/  HMMA.16816.F32 R20, R84, R40.reuse, R20 ;  /* 0x000000285414723c */ /* 0x082fea0000001814 */
[C---:B------:R-:W-:Y:S01]  /*10db0*/  FMUL.FTZ R26, R69.reuse, R102 ;  /* 0x00000066451a7220 */ /* 0x040fe20000410000 */
[----:B------:R-:W-:Y:S01]  /*10dc0*/  FMUL.FTZ R27, R69, R103 ;  /* 0x00000067451b7220 */ /* 0x000fe20000410000 */
[--C-:B------:R-:W-:Y:S01]  /*10dd0*/  FFMA.FTZ R48, R79, UR4, -R2.reuse ;  /* 0x000000044f307c23 */ /* 0x100fe20008010802 */
[--C-:B------:R-:W-:Y:S03]  /*10de0*/  FFMA.FTZ R79, R162, UR4, -R145.reuse ;  /* 0x00000004a24f7c23 */ /* 0x100fe60008010891 */
[----:B------:R1:W-:Y:S01]  /*10df0*/  MUFU.EX2 R180, R48 ;  /* 0x0000003000b47308 */ /* 0x0003e20000000800 */
[----:B--2---:R-:W-:Y:S07]  /*10e00*/  FMUL.FTZ R24, R0, R100 ;  /* 0x0000006400187220 */ /* 0x004fee0000410000 */
[C---:B------:R-:W-:Y:S06]  /*10e10*/  HMMA.16816.F32 R24, R80.reuse, R40, R24 ;  /* 0x000000285018723c */ /* 0x040fec0000001818 */
[-C--:B------:R-:W-:Y:S05]  /*10e20*/  HMMA.16816.F32 R28, R80, R42.reuse, R28 ;  /* 0x0000002a501c723c */ /* 0x080fea000000181c */
[----:B------:R-:W-:Y:S01]  /*10e30*/  FFMA.FTZ R40, R52, UR4, -R145 ;  /* 0x0000000434287c23 */ /* 0x000fe20008010891 */
[C---:B------:R-:W-:Y:S03]  /*10e40*/  HMMA.16816.F32 R32, R84.reuse, R42, R32 ;  /* 0x0000002a5420723c */ /* 0x040fe60000001820 */
[----:B------:R2:W5:Y:S02]  /*10e50*/  MUFU.EX2 R182, R40 ;  /* 0x0000002800b67308 */ /* 0x0005640000000800 */
[----:B------:R-:W-:Y:S01]  /*10e60*/  FMUL.FTZ R41, R0, R117 ;  /* 0x0000007500297220 */ /* 0x000fe20000410000 */
[-C--:B------:R-:W-:Y:S05]  /*10e70*/  HMMA.16816.F32 R36, R84, R56.reuse, R36 ;  /* 0x000000385424723c */ /* 0x080fea0000001824 */
[C---:B------:R-:W-:Y:S01]  /*10e80*/  FMUL.FTZ R42, R69.reuse, R118 ;  /* 0x00000076452a7220 */ /* 0x040fe20000410000 */
[----:B------:R-:W-:Y:S01]  /*10e90*/  FMUL.FTZ R43, R69, R119 ;  /* 0x00000077452b7220 */ /* 0x000fe20000410000 */
[----:B-1----:R-:W-:Y:S01]  /*10ea0*/  FMUL.FTZ R48, R75, R120 ;  /* 0x000000784b307220 */ /* 0x002fe20000410000 */
[--C-:B------:R-:W-:Y:S01]  /*10eb0*/  FFMA.FTZ R52, R146, UR4, -R2.reuse ;  /* 0x0000000492347c23 */ /* 0x100fe20008010802 */
[----:B------:R-:W-:Y:S03]  /*10ec0*/  LDSM.16.MT88.4 R120, [R198+0x7800] ;  /* 0x00780000c678783b */ /* 0x000fe60000004200 */
[----:B------:R1:W5:Y:S01]  /*10ed0*/  MUFU.EX2 R179, R52 ;  /* 0x0000003400b37308 */ /* 0x0003620000000800 */
[----:B--2---:R-:W-:Y:S07]  /*10ee0*/  FMUL.FTZ R40, R0, R116 ;  /* 0x0000007400287220 */ /* 0x004fee0000410000 */
[C---:B------:R-:W-:Y:S06]  /*10ef0*/  HMMA.16816.F32 R40, R80.reuse, R56, R40 ;  /* 0x000000385028723c */ /* 0x040fec0000001828 */
[-C--:B------:R-:W-:Y:S05]  /*10f00*/  HMMA.16816.F32 R44, R80, R58.reuse, R44 ;  /* 0x0000003a502c723c */ /* 0x080fea000000182c */
[----:B------:R-:W-:Y:S01]  /*10f10*/  FFMA.FTZ R56, R55, UR4, -R2 ;  /* 0x0000000437387c23 */ /* 0x000fe20008010802 */
[C---:B------:R-:W-:Y:S03]  /*10f20*/  HMMA.16816.F32 R48, R84.reuse, R58, R48 ;  /* 0x0000003a5430723c */ /* 0x040fe60000001830 */
[----:B------:R2:W5:Y:S02]  /*10f30*/  MUFU.EX2 R178, R56 ;  /* 0x0000003800b27308 */ /* 0x0005640000000800 */
[----:B------:R-:W-:Y:S01]  /*10f40*/  FMUL.FTZ R55, R74, R131 ;  /* 0x000000834a377220 */ /* 0x000fe20000410000 */
[----:B------:R-:W-:Y:S01]  /*10f50*/  FMUL.FTZ R57, R0, R133 ;  /* 0x0000008500397220 */ /* 0x000fe20000410000 */
[C---:B------:R-:W-:Y:S01]  /*10f60*/  FMUL.FTZ R59, R69.reuse, R135 ;  /* 0x00000087453b7220 */ /* 0x040fe20000410000 */
[----:B------:R-:W-:Y:S05]  /*10f70*/  FMUL.FTZ R58, R69, R134 ;  /* 0x00000086453a7220 */ /* 0x000fea0000410000 */
[----:B------:R3:W5:Y:S01]  /*10f80*/  MUFU.EX2 R131, R77 ;  /* 0x0000004d00837308 */ /* 0x0007620000000800 */
[----:B-1----:R-:W-:Y:S01]  /*10f90*/  FMUL.FTZ R52, R75, R128 ;  /* 0x000000804b347220 */ /* 0x002fe20000410000 */
[----:B------:R-:W-:Y:S01]  /*10fa0*/  FFMA.FTZ R69, R69, R230, R193 ;  /* 0x000000e645457223 */ /* 0x000fe200000100c1 */
[----:B------:R-:W-:Y:S01]  /*10fb0*/  FFMA.FTZ R75, R75, R227, R222 ;  /* 0x000000e34b4b7223 */ /* 0x000fe200000100de */
[----:B------:R-:W-:Y:S04]  /*10fc0*/  FFMA.FTZ R74, R74, R228, R219 ;  /* 0x000000e44a4a7223 */ /* 0x000fe800000100db */
[-C--:B------:R-:W-:Y:S02]  /*10fd0*/  HMMA.16816.F32 R52, R84, R88.reuse, R52 ;  /* 0x000000585434723c */ /* 0x080fe40000001834 */
[----:B------:R-:W-:Y:S01]  /*10fe0*/  MUFU.EX2 R128, R79 ;  /* 0x0000004f00807308 */ /* 0x000fe20000000800 */
[----:B--2---:R-:W-:Y:S07]  /*10ff0*/  FMUL.FTZ R56, R0, R132 ;  /* 0x0000008400387220 */ /* 0x004fee0000410000 */
[C---:B------:R-:W-:Y:S04]  /*11000*/  HMMA.16816.F32 R56, R80.reuse, R88, R56 ;  /* 0x000000585038723c */ /* 0x040fe80000001838 */
[--C-:B---3--:R-:W-:Y:S02]  /*11010*/  FFMA.FTZ R77, R150, UR4, -R76.reuse ;  /* 0x00000004964d7c23 */ /* 0x108fe4000801084c */
[-C--:B------:R-:W-:Y:S02]  /*11020*/  HMMA.16816.F32 R60, R80, R90.reuse, R60 ;  /* 0x0000005a503c723c */ /* 0x080fe4000000183c */
[----:B------:R1:W-:Y:S04]  /*11030*/  MUFU.EX2 R135, R77 ;  /* 0x0000004d00877308 */ /* 0x0003e80000000800 */
[----:B------:R-:W-:Y:S01]  /*11040*/  HMMA.16816.F32 R64, R84, R90, R64 ;  /* 0x0000005a5440723c */ /* 0x000fe20000001840 */
[----:B------:R-:W2:Y:S04]  /*11050*/  LDSM.16.MT88.4 R88, [R198+0x6800] ;  /* 0x00680000c658783b */ /* 0x000ea80000004200 */
[----:B------:R-:W-:Y:S02]  /*11060*/  F2FP.F16.F32.PACK_AB R80, R214, R213 ;  /* 0x000000d5d650723e */ /* 0x000fe400000000ff */
[----:B----4-:R-:W-:Y:S04]  /*11070*/  F2FP.F16.F32.PACK_AB R82, R218, R216 ;  /* 0x000000d8da52723e */ /* 0x010fe800000000ff */
[----:B------:R-:W-:Y:S01]  /*11080*/  F2FP.F16.F32.PACK_AB R81, R191, R190 ;  /* 0x000000bebf51723e */ /* 0x000fe200000000ff */
[----:B-1----:R-:W-:Y:S01]  /*11090*/  FFMA.FTZ R77, R152, UR4, -R76 ;  /* 0x00000004984d7c23 */ /* 0x002fe2000801084c */
[----:B------:R-:W-:Y:S02]  /*110a0*/  F2FP.F16.F32.PACK_AB R83, R192, R195 ;  /* 0x000000c3c053723e */ /* 0x000fe400000000ff */
[----:B------:R-:W-:Y:S01]  /*110b0*/  F2FP.F16.F32.PACK_AB R85, R187, R188 ;  /* 0x000000bcbb55723e */ /* 0x000fe200000000ff */
[----:B------:R1:W3:Y:S01]  /*110c0*/  MUFU.EX2 R175, R77 ;  /* 0x0000004d00af7308 */ /* 0x0002e20000000800 */
[----:B-----5:R-:W-:Y:S02]  /*110d0*/  F2FP.F16.F32.PACK_AB R87, R185, R186 ;  /* 0x000000bab957723e */ /* 0x020fe400000000ff */
[----:B------:R-:W-:Y:S01]  /*110e0*/  F2FP.F16.F32.PACK_AB R84, R183, R184 ;  /* 0x000000b8b754723e */ /* 0x000fe200000000ff */
[-C--:B------:R-:W-:Y:S05]  /*110f0*/  HMMA.16816.F32 R4, R80, R92.reuse, R4 ;  /* 0x0000005c5004723c */ /* 0x080fea0000001804 */
[----:B------:R-:W-:Y:S07]  /*11100*/  F2FP.F16.F32.PACK_AB R86, R181, R182 ;  /* 0x000000b6b556723e */ /* 0x000fee00000000ff */
[C---:B------:R-:W-:Y:S04]  /*11110*/  HMMA.16816.F32 R8, R84.reuse, R92, R8 ;  /* 0x0000005c5408723c */ /* 0x040fe80000001808 */
[--C-:B-1----:R-:W-:Y:S02]  /*11120*/  FFMA.FTZ R77, R153, UR4, -R144.reuse ;  /* 0x00000004994d7c23 */ /* 0x102fe40008010890 */
[-C--:B------:R-:W-:Y:S02]  /*11130*/  HMMA.16816.F32 R12, R84, R94.reuse, R12 ;  /* 0x0000005e540c723c */ /* 0x080fe4000000180c */
[----:B------:R1:W-:Y:S04]  /*11140*/  MUFU.EX2 R129, R77 ;  /* 0x0000004d00817308 */ /* 0x0003e80000000800 */
[C---:B------:R-:W-:Y:S01]  /*11150*/  HMMA.16816.F32 R16, R80.reuse, R94, R16 ;  /* 0x0000005e5010723c */ /* 0x040fe20000001810 */
[----:B------:R-:W4:Y:S05]  /*11160*/  LDSM.16.MT88.4 R92, [R199+0x6800] ;  /* 0x00680000c75c783b */ /* 0x000f2a0000004200 */
[-C--:B------:R-:W-:Y:S06]  /*11170*/  HMMA.16816.F32 R20, R80, R96.reuse, R20 ;  /* 0x000000605014723c */ /* 0x080fec0000001814 */
[C---:B------:R-:W-:Y:S05]  /*11180*/  HMMA.16816.F32 R24, R84.reuse, R96, R24 ;  /* 0x000000605418723c */ /* 0x040fea0000001818 */
[--C-:B-1----:R-:W-:Y:S01]  /*11190*/  FFMA.FTZ R77, R154, UR4, -R144.reuse ;  /* 0x000000049a4d7c23 */ /* 0x102fe20008010890 */
[-C--:B------:R-:W-:Y:S03]  /*111a0*/  HMMA.16816.F32 R28, R84, R98.reuse, R28 ;  /* 0x00000062541c723c */ /* 0x080fe6000000181c */
[----:B------:R1:W5:Y:S03]  /*111b0*/  MUFU.EX2 R130, R77 ;  /* 0x0000004d00827308 */ /* 0x0003660000000800 */
[C---:B------:R-:W-:Y:S01]  /*111c0*/  HMMA.16816.F32 R32, R80.reuse, R98, R32 ;  /* 0x000000625020723c */ /* 0x040fe20000001820 */
[----:B------:R-:W5:Y:S05]  /*111d0*/  LDSM.16.MT88.4 R96, [R197+0x7000] ;  /* 0x00700000c560783b */ /* 0x000f6a0000004200 */
[-C--:B--2---:R-:W-:Y:S06]  /*111e0*/  HMMA.16816.F32 R36, R80, R88.reuse, R36 ;  /* 0x000000585024723c */ /* 0x084fec0000001824 */
[C---:B------:R-:W-:Y:S05]  /*111f0*/  HMMA.16816.F32 R40, R84.reuse, R88, R40 ;  /* 0x000000585428723c */ /* 0x040fea0000001828 */
[--C-:B-1----:R-:W-:Y:S01]  /*11200*/  FFMA.FTZ R77, R157, UR4, -R144.reuse ;  /* 0x000000049d4d7c23 */ /* 0x102fe20008010890 */
[-C--:B------:R-:W-:Y:S03]  /*11210*/  HMMA.16816.F32 R44, R84, R90.reuse, R44 ;  /* 0x0000005a542c723c */ /* 0x080fe6000000182c */
[----:B------:R1:W-:Y:S03]  /*11220*/  MUFU.EX2 R134, R77 ;  /* 0x0000004d00867308 */ /* 0x0003e60000000800 */
[C---:B------:R-:W-:Y:S01]  /*11230*/  HMMA.16816.F32 R48, R80.reuse, R90, R48 ;  /* 0x0000005a5030723c */ /* 0x040fe20000001830 */
[----:B------:R-:W2:Y:S05]  /*11240*/  LDSM.16.MT88.4 R88, [R200+0x7000] ;  /* 0x00700000c858783b */ /* 0x000eaa0000004200 */
[-C--:B----4-:R-:W-:Y:S06]  /*11250*/  HMMA.16816.F32 R52, R80, R92.reuse, R52 ;  /* 0x0000005c5034723c */ /* 0x090fec0000001834 */
[C---:B------:R-:W-:Y:S05]  /*11260*/  HMMA.16816.F32 R56, R84.reuse, R92, R56 ;  /* 0x0000005c5438723c */ /* 0x040fea0000001838 */
[----:B-1----:R-:W-:Y:S01]  /*11270*/  FFMA.FTZ R77, R156, UR4, -R144 ;  /* 0x000000049c4d7c23 */ /* 0x002fe20008010890 */
[-C--:B------:R-:W-:Y:S03]  /*11280*/  HMMA.16816.F32 R60, R84, R94.reuse, R60 ;  /* 0x0000005e543c723c */ /* 0x080fe6000000183c */
[----:B------:R1:W4:Y:S03]  /*11290*/  MUFU.EX2 R174, R77 ;  /* 0x0000004d00ae7308 */ /* 0x0003260000000800 */
[----:B------:R-:W-:Y:S01]  /*112a0*/  HMMA.16816.F32 R64, R80, R94, R64 ;  /* 0x0000005e5040723c */ /* 0x000fe20000001840 */
[----:B------:R-:W2:Y:S04]  /*112b0*/  LDSM.16.MT88.4 R92, [R198+0x7000] ;  /* 0x00700000c65c783b */ /* 0x000ea80000004200 */
[----:B------:R-:W-:Y:S02]  /*112c0*/  F2FP.F16.F32.PACK_AB R84, R179, R180 ;  /* 0x000000b4b354723e */ /* 0x000fe400000000ff */
[----:B------:R-:W-:Y:S04]  /*112d0*/  F2FP.F16.F32.PACK_AB R86, R177, R178 ;  /* 0x000000b2b156723e */ /* 0x000fe800000000ff */
[----:B------:R-:W-:Y:S02]  /*112e0*/  F2FP.F16.F32.PACK_AB R85, R131, R176 ;  /* 0x000000b08355723e */ /* 0x000fe400000000ff */
[----:B---3--:R-:W-:Y:S01]  /*112f0*/  F2FP.F16.F32.PACK_AB R87, R175, R135 ;  /* 0x00000087af57723e */ /* 0x008fe200000000ff */
[--C-:B-1----:R-:W-:Y:S01]  /*11300*/  FFMA.FTZ R77, R164, UR4, -R145.reuse ;  /* 0x00000004a44d7c23 */ /* 0x102fe20008010891 */
[----:B-----5:R-:W-:Y:S02]  /*11310*/  F2FP.F16.F32.PACK_AB R81, R130, R129 ;  /* 0x000000818251723e */ /* 0x020fe400000000ff */
[----:B----4-:R-:W-:Y:S01]  /*11320*/  F2FP.F16.F32.PACK_AB R83, R174, R134 ;  /* 0x00000086ae53723e */ /* 0x010fe200000000ff */
[----:B------:R1:W3:Y:S02]  /*11330*/  MUFU.EX2 R133, R77 ;  /* 0x0000004d00857308 */ /* 0x0002e40000000800 */
[-C--:B------:R-:W-:Y:S05]  /*11340*/  HMMA.16816.F32 R4, R84, R96.reuse, R4 ;  /* 0x000000605404723c */ /* 0x080fea0000001804 */
[--C-:B-1----:R-:W-:Y:S01]  /*11350*/  FFMA.FTZ R77, R165, UR4, -R145.reuse ;  /* 0x00000004a54d7c23 */ /* 0x102fe20008010891 */
[----:B---3--:R-:W-:Y:S03]  /*11360*/  F2FP.F16.F32.PACK_AB R80, R133, R128 ;  /* 0x000000808550723e */ /* 0x008fe600000000ff */
[----:B------:R1:W-:Y:S02]  /*11370*/  MUFU.EX2 R132, R77 ;  /* 0x0000004d00847308 */ /* 0x0003e40000000800 */
[----:B-1----:R-:W-:Y:S08]  /*11380*/  FFMA.FTZ R77, R163, UR4, -R145 ;  /* 0x00000004a34d7c23 */ /* 0x002ff00008010891 */
[----:B------:R1:W3:Y:S02]  /*11390*/  MUFU.EX2 R163, R77 ;  /* 0x0000004d00a37308 */ /* 0x0002e40000000800 */
[--C-:B-1----:R-:W-:Y:S01]  /*113a0*/  FFMA.FTZ R77, R159, UR4, -R2.reuse ;  /* 0x000000049f4d7c23 */ /* 0x102fe20008010802 */
[----:B---3--:R-:W-:Y:S07]  /*113b0*/  F2FP.F16.F32.PACK_AB R82, R163, R132 ;  /* 0x00000084a352723e */ /* 0x008fee00000000ff */
[----:B------:R1:W-:Y:S01]  /*113c0*/  MUFU.EX2 R162, R77 ;  /* 0x0000004d00a27308 */ /* 0x0003e20000000800 */
[C---:B------:R-:W-:Y:S06]  /*113d0*/  HMMA.16816.F32 R8, R80.reuse, R96, R8 ;  /* 0x000000605008723c */ /* 0x040fec0000001808 */
[-C--:B------:R-:W-:Y:S06]  /*113e0*/  HMMA.16816.F32 R12, R80, R98.reuse, R12 ;  /* 0x00000062500c723c */ /* 0x080fec000000180c */
[C---:B------:R-:W-:Y:S05]  /*113f0*/  HMMA.16816.F32 R16, R84.reuse, R98, R16 ;  /* 0x000000625410723c */ /* 0x040fea0000001810 */
[--C-:B-1----:R-:W-:Y:S01]  /*11400*/  FFMA.FTZ R77, R161, UR4, -R2.reuse ;  /* 0x00000004a14d7c23 */ /* 0x102fe20008010802 */
[-C--:B--2---:R-:W-:Y:S03]  /*11410*/  HMMA.16816.F32 R20, R84, R88.reuse, R20 ;  /* 0x000000585414723c */ /* 0x084fe60000001814 */
[----:B------:R1:W2:Y:S03]  /*11420*/  MUFU.EX2 R159, R77 ;  /* 0x0000004d009f7308 */ /* 0x0002a60000000800 */
[C---:B------:R-:W-:Y:S06]  /*11430*/  HMMA.16816.F32 R24, R80.reuse, R88, R24 ;  /* 0x000000585018723c */ /* 0x040fec0000001818 */
[-C--:B------:R-:W-:Y:S06]  /*11440*/  HMMA.16816.F32 R28, R80, R90.reuse, R28 ;  /* 0x0000005a501c723c */ /* 0x080fec000000181c */
[C---:B------:R-:W-:Y:S01]  /*11450*/  HMMA.16816.F32 R32, R84.reuse, R90, R32 ;  /* 0x0000005a5420723c */ /* 0x040fe20000001820 */
[----:B------:R-:W-:Y:S04]  /*11460*/  LDSM.16.MT88.4 R88, [R197+0x7800] ;  /* 0x00780000c558783b */ /* 0x000fe80000004200 */
[--C-:B-1----:R-:W-:Y:S01]  /*11470*/  FFMA.FTZ R77, R158, UR4, -R2.reuse ;  /* 0x000000049e4d7c23 */ /* 0x102fe20008010802 */
[-C--:B------:R-:W-:Y:S03]  /*11480*/  HMMA.16816.F32 R36, R84, R92.reuse, R36 ;  /* 0x0000005c5424723c */ /* 0x080fe60000001824 */
[----:B------:R-:W-:Y:S02]  /*11490*/  MUFU.EX2 R158, R77 ;  /* 0x0000004d009e7308 */ /* 0x000fe40000000800 */
[----:B------:R-:W-:Y:S01]  /*114a0*/  FFMA.FTZ R2, R151, UR4, -R2 ;  /* 0x0000000497027c23 */ /* 0x000fe20008010802 */
[C---:B------:R-:W-:Y:S07]  /*114b0*/  HMMA.16816.F32 R40, R80.reuse, R92, R40 ;  /* 0x0000005c5028723c */ /* 0x040fee0000001828 */
[----:B------:R1:W3:Y:S01]  /*114c0*/  MUFU.EX2 R157, R2 ;  /* 0x00000002009d7308 */ /* 0x0002e20000000800 */
[-C--:B------:R-:W-:Y:S03]  /*114d0*/  HMMA.16816.F32 R44, R80, R94.reuse, R44 ;  /* 0x0000005e502c723c */ /* 0x080fe6000000182c */
[----:B--2---:R-:W-:Y:S03]  /*114e0*/  F2FP.F16.F32.PACK_AB R136, R159, R162 ;  /* 0x000000a29f88723e */ /* 0x004fe600000000ff */
[C---:B------:R-:W-:Y:S05]  /*114f0*/  HMMA.16816.F32 R48, R84.reuse, R94, R48 ;  /* 0x0000005e5430723c */ /* 0x040fea0000001830 */
[--C-:B-1----:R-:W-:Y:S01]  /*11500*/  FFMA.FTZ R2, R166, UR4, -R76.reuse ;  /* 0x00000004a6027c23 */ /* 0x102fe2000801084c */
[----:B---3--:R-:W-:Y:S03]  /*11510*/  F2FP.F16.F32.PACK_AB R138, R157, R158 ;  /* 0x0000009e9d8a723e */ /* 0x008fe600000000ff */
[----:B------:R1:W-:Y:S02]  /*11520*/  MUFU.EX2 R156, R2 ;  /* 0x00000002009c7308 */ /* 0x0003e40000000800 */
[--C-:B-1----:R-:W-:Y:S08]  /*11530*/  FFMA.FTZ R2, R167, UR4, -R76.reuse ;  /* 0x00000004a7027c23 */ /* 0x102ff0000801084c */
[----:B------:R1:W2:Y:S02]  /*11540*/  MUFU.EX2 R154, R2 ;  /* 0x00000002009a7308 */ /* 0x0002a40000000800 */
[--C-:B-1----:R-:W-:Y:S01]  /*11550*/  FFMA.FTZ R2, R168, UR4, -R76.reuse ;  /* 0x00000004a8027c23 */ /* 0x102fe2000801084c */
[----:B------:R-:W-:Y:S01]  /*11560*/  FFMA.FTZ R76, R155, UR4, -R76 ;  /* 0x000000049b4c7c23 */ /* 0x000fe2000801084c */
[----:B--2---:R-:W-:Y:S06]  /*11570*/  F2FP.F16.F32.PACK_AB R137, R154, R156 ;  /* 0x0000009c9a89723e */ /* 0x004fec00000000ff */
[----:B------:R1:W-:Y:S10]  /*11580*/  MUFU.EX2 R153, R2 ;  /* 0x0000000200997308 */ /* 0x0003f40000000800 */
[----:B------:R-:W2:Y:S01]  /*11590*/  MUFU.EX2 R152, R76 ;  /* 0x0000004c00987308 */ /* 0x000ea20000000800 */
[--C-:B-1----:R-:W-:Y:S09]  /*115a0*/  FFMA.FTZ R2, R170, UR4, -R144.reuse ;  /* 0x00000004aa027c23 */ /* 0x102ff20008010890 */
[----:B------:R1:W-:Y:S01]  /*115b0*/  MUFU.EX2 R150, R2 ;  /* 0x0000000200967308 */ /* 0x0003e20000000800 */
[----:B--2---:R-:W-:Y:S01]  /*115c0*/  F2FP.F16.F32.PACK_AB R139, R152, R153 ;  /* 0x00000099988b723e */ /* 0x004fe200000000ff */
[--C-:B-1----:R-:W-:Y:S08]  /*115d0*/  FFMA.FTZ R2, R169, UR4, -R144.reuse ;  /* 0x00000004a9027c23 */ /* 0x102ff00008010890 */
[----:B------:R1:W2:Y:S02]  /*115e0*/  MUFU.EX2 R149, R2 ;  /* 0x0000000200957308 */ /* 0x0002a40000000800 */
[--C-:B-1----:R-:W-:Y:S01]  /*115f0*/  FFMA.FTZ R2, R78, UR4, -R144.reuse ;  /* 0x000000044e027c23 */ /* 0x102fe20008010890 */
[----:B------:R-:W-:Y:S01]  /*11600*/  FFMA.FTZ R144, R3, UR4, -R144 ;  /* 0x0000000403907c23 */ /* 0x000fe20008010890 */
[----:B------:R-:W1:Y:S01]  /*11610*/  LDSM.16.MT88.4 R76, [R199+0x7000] ;  /* 0x00700000c74c783b */ /* 0x000e620000004200 */
[----:B--2---:R-:W-:Y:S05]  /*11620*/  F2FP.F16.F32.PACK_AB R141, R149, R150 ;  /* 0x00000096958d723e */ /* 0x004fea00000000ff */
[----:B------:R2:W-:Y:S01]  /*11630*/  MUFU.EX2 R151, R2 ;  /* 0x0000000200977308 */ /* 0x0005e20000000800 */
[----:B------:R-:W-:Y:S01]  /*11640*/  FADD.FTZ R3, R220, R74 ;  /* 0x0000004adc037221 */ /* 0x000fe20000010000 */
[----:B------:R-:W-:Y:S03]  /*11650*/  MOV R74, R72 ;  /* 0x00000048004a7202 */ /* 0x000fe60000000f00 */
[----:B------:R-:W-:Y:S05]  /*11660*/  FADD.FTZ R3, R221, R3 ;  /* 0x00000003dd037221 */ /* 0x000fea0000010000 */
[----:B------:R-:W3:Y:S01]  /*11670*/  MUFU.EX2 R144, R144 ;  /* 0x0000009000907308 */ /* 0x000ee20000000800 */
[--C-:B--2---:R-:W-:Y:S09]  /*11680*/  FFMA.FTZ R2, R172, UR4, -R145.reuse ;  /* 0x00000004ac027c23 */ /* 0x104ff20008010891 */
[----:B------:R2:W-:Y:S01]  /*11690*/  MUFU.EX2 R148, R2 ;  /* 0x0000000200947308 */ /* 0x0005e20000000800 */
[----:B---3--:R-:W-:Y:S01]  /*116a0*/  F2FP.F16.F32.PACK_AB R143, R144, R151 ;  /* 0x00000097908f723e */ /* 0x008fe200000000ff */
[-C--:B-1----:R-:W-:Y:S03]  /*116b0*/  HMMA.16816.F32 R52, R84, R76.reuse, R52 ;  /* 0x0000004c5434723c */ /* 0x082fe60000001834 */
[--C-:B--2---:R-:W-:Y:S03]  /*116c0*/  FFMA.FTZ R2, R171, UR4, -R145.reuse ;  /* 0x00000004ab027c23 */ /* 0x104fe60008010891 */
[C---:B------:R-:W-:Y:S02]  /*116d0*/  HMMA.16816.F32 R56, R80.reuse, R76, R56 ;  /* 0x0000004c5038723c */ /* 0x040fe40000001838 */
[----:B------:R1:W2:Y:S04]  /*116e0*/  MUFU.EX2 R147, R2 ;  /* 0x0000000200937308 */ /* 0x0002a80000000800 */
[-C--:B------:R-:W-:Y:S05]  /*116f0*/  HMMA.16816.F32 R60, R80, R78.reuse, R60 ;  /* 0x0000004e503c723c */ /* 0x080fea000000183c */
[----:B------:R-:W-:Y:S01]  /*11700*/  MOV R76, R70 ;  /* 0x00000046004c7202 */ /* 0x000fe20000000f00 */
[----:B------:R-:W-:Y:S05]  /*11710*/  HMMA.16816.F32 R64, R84, R78, R64 ;  /* 0x0000004e5440723c */ /* 0x000fea0000001840 */
[----:B------:R-:W-:Y:S01]  /*11720*/  MOV R77, R71 ;  /* 0x00000047004d7202 */ /* 0x000fe20000000f00 */
[-C--:B------:R-:W-:Y:S01]  /*11730*/  HMMA.16816.F32 R84, R136, R88.reuse, R4 ;  /* 0x000000588854723c */ /* 0x080fe20000001804 */
[----:B------:R-:W3:Y:S04]  /*11740*/  LDSM.16.MT88.4 R4, [R199+0x7800] ;  /* 0x00780000c704783b */ /* 0x000ee80000004200 */
[--C-:B-1----:R-:W-:Y:S01]  /*11750*/  FFMA.FTZ R2, R173, UR4, -R145.reuse ;  /* 0x00000004ad027c23 */ /* 0x102fe20008010891 */
[----:B------:R-:W-:Y:S01]  /*11760*/  FFMA.FTZ R145, R160, UR4, -R145 ;  /* 0x00000004a0917c23 */ /* 0x000fe20008010891 */
[----:B--2---:R-:W-:Y:S02]  /*11770*/  F2FP.F16.F32.PACK_AB R140, R147, R148 ;  /* 0x00000094938c723e */ /* 0x004fe400000000ff */
[----:B------:R1:W-:Y:S10]  /*11780*/  MUFU.EX2 R146, R2 ;  /* 0x0000000200927308 */ /* 0x0003f40000000800 */
[----:B------:R-:W2:Y:S01]  /*11790*/  MUFU.EX2 R145, R145 ;  /* 0x0000009100917308 */ /* 0x000ea20000000800 */
[----:B-1----:R-:W-:Y:S01]  /*117a0*/  FFMA.FTZ R2, R0, R229, R189 ;  /* 0x000000e500027223 */ /* 0x002fe200000100bd */
[----:B------:R-:W-:Y:S01]  /*117b0*/  FADD.FTZ R0, R210, R69 ;  /* 0x00000045d2007221 */ /* 0x000fe20000010000 */
[----:B------:R-:W-:Y:S02]  /*117c0*/  MOV R69, R73 ;  /* 0x0000004900457202 */ /* 0x000fe40000000f00 */
[----:B------:R-:W-:Y:S01]  /*117d0*/  FADD.FTZ R2, R194, R2 ;  /* 0x00000002c2027221 */ /* 0x000fe20000010000 */
[----:B------:R-:W-:Y:S01]  /*117e0*/  FADD.FTZ R0, R215, R0 ;  /* 0x00000000d7007221 */ /* 0x000fe20000010000 */
[----:B--2---:R-:W-:Y:S07]  /*117f0*/  F2FP.F16.F32.PACK_AB R142, R145, R146 ;  /* 0x00000092918e723e */ /* 0x004fee00000000ff */
        /* <DEDUP_REMOVED lines=40> */
[----:B------:R-:W-:Y:S02]  /*11a80*/  FADD.FTZ R8, R131, R0 ;  /* 0x0000000083087221 */ /* 0x000fe40000010000 */
[-C--:B---3--:R-:W-:Y:S03]  /*11a90*/  HMMA.16816.F32 R128, R136, R4.reuse, R52 ;  /* 0x000000048880723c */ /* 0x088fe60000001834 */
        /* <DEDUP_REMOVED lines=24> */
[----:B------:R-:W-:Y:S01]  /*11c20*/  IADD3 R0, R209, -0x1, RZ ;  /* 0xffffffffd1007810 */ /* 0x000fe20007ffe0ff */
[----:B------:R-:W-:Y:S01]  /*11c30*/  FADD.FTZ R230, R144, R3 ;  /* 0x0000000390e67221 */ /* 0x000fe20000010000 */
[----:B------:R-:W-:Y:S01]  /*11c40*/  FADD.FTZ R227, R157, R5 ;  /* 0x000000059de37221 */ /* 0x000fe20000010000 */
[----:B------:R-:W-:Y:S01]  /*11c50*/  FADD.FTZ R228, R152, R4 ;  /* 0x0000000498e47221 */ /* 0x000fe20000010000 */
[----:B------:R-:W-:Y:S01]  /*11c60*/  MOV R209, R0 ;  /* 0x0000000000d17202 */ /* 0x000fe20000000f00 */
[----:B------:R-:W-:Y:S01]  /*11c70*/  FADD.FTZ R229, R145, R2 ;  /* 0x0000000291e57221 */ /* 0x000fe20000010000 */
[----:B------:R-:W-:Y:S06]  /*11c80*/  @P1 BRA `(.L_x_1363) ;  /* 0xffffffc800d41947 */ /* 0x000fec000383ffff */
.L_x_1362:
        /* <DEDUP_REMOVED lines=23> */
[----:B------:R-:W-:Y:S01]  /*11e00*/  SHF.R.S32.HI R5, RZ, 0x5, R46 ;  /* 0x00000005ff057819 */ /* 0x000fe2000001142e */
[----:B------:R-:W-:Y:S01]  /*11e10*/  IMAD.IADD R3, R47, 0x1, -R3 ;  /* 0x000000012f037824 */ /* 0x000fe200078e0a03 */
[----:B------:R-:W-:-:S03]  /*11e20*/  LOP3.LUT R2, R2, 0xfffffff8, RZ, 0xc0, !PT ;  /* 0xfffffff802027812 */ /* 0x000fc600078ec0ff */
[----:B------:R-:W-:Y:S02]  /*11e30*/  IMAD R3, R5, 0x200, R3 ;  /* 0x0000020005037824 */ /* 0x000fe400078e0203 */
[----:B------:R-:W-:Y:S02]  /*11e40*/  IMAD.IADD R2, R4, 0x1, -R2 ;  /* 0x0000000104027824 */ /* 0x000fe400078e0a02 */
[----:B-1----:R-:W-:Y:S02]  /*11e50*/  FADD.FTZ R43, R0, R8 ;  /* 0x00000008002b7221 */ /* 0x002fe40000010000 */
[----:B------:R-:W-:-:S05]  /*11e60*/  IMAD.SHL.U32 R4, R2, 0x40, RZ ;  /* 0x0000004002047824 */ /* 0x000fca00078e00ff */
        /* <DEDUP_REMOVED lines=25> */
[----:B------:R-:W-:Y:S02]  /*12000*/  IADD3 R45, R5, R9, RZ ;  /* 0x00000009052d7210 */ /* 0x000fe40007ffe0ff */
.L_x_1366:
        /* <DEDUP_REMOVED lines=20> */
.L_x_1367:
        /* <DEDUP_REMOVED lines=10> */
[C---:B------:R-:W-:Y:S01]  /*121f0*/  FMUL.FTZ R96, R0.reuse, R96 ;  /* 0x0000006000607220 */ /* 0x040fe20000410000 */
        /* <DEDUP_REMOVED lines=36> */
[C---:B------:R-:W-:Y:S01]  /*12440*/  FMUL.FTZ R13, R3.reuse, R107 ;  /* 0x0000006b030d7220 */ /* 0x040fe20000410000 */
[C---:B----4-:R-:W-:Y:S01]  /*12450*/  FMUL.FTZ R80, R2.reuse, R80 ;  /* 0x0000005002507220 */ /* 0x050fe20000410000 */
[C---:B------:R-:W-:Y:S01]  /*12460*/  FMUL.FTZ R4, R2.reuse, R81 ;  /* 0x0000005102047220 */ /* 0x040fe20000410000 */
[C---:B------:R-:W-:Y:S01]  /*12470*/  FMUL.FTZ R92, R2.reuse, R92 ;  /* 0x0000005c025c7220 */ /* 0x040fe20000410000 */
[----:B------:R-:W-:Y:S01]  /*12480*/  FMUL.FTZ R12, R2, R93 ;  /* 0x0000005d020c7220 */ /* 0x000fe20000410000 */
[C---:B------:R-:W-:Y:S01]  /*12490*/  FMUL.FTZ R114, R3.reuse, R114 ;  /* 0x0000007203727220 */ /* 0x040fe20000410000 */
[C---:B------:R-:W-:Y:S01]  /*124a0*/  FMUL.FTZ R21, R3.reuse, R115 ;  /* 0x0000007303157220 */ /* 0x040fe20000410000 */
[C---:B------:R-:W-:Y:S01]  /*124b0*/  FMUL.FTZ R122, R3.reuse, R122 ;  /* 0x0000007a037a7220 */ /* 0x040fe20000410000 */
[C---:B------:R-:W-:Y:S01]  /*124c0*/  FMUL.FTZ R16, R3.reuse, R123 ;  /* 0x0000007b03107220 */ /* 0x040fe20000410000 */
        /* <DEDUP_REMOVED lines=36> */
[----:B------:R-:W-:Y:S01]  /*12710*/  STS [R20+0x400], R5 ;  /* 0x0004000514007388 */ /* 0x000fe20000000800 */
        /* <DEDUP_REMOVED lines=16> */
[----:B------:R-:W-:Y:S01]  /*12820*/  STS [R0+0x2000], R12 ;  /* 0x0020000c00007388 */ /* 0x000fe20000000800 */
[----:B------:R-:W-:-:S02]  /*12830*/  F2FP.F16.F32.PACK_AB R21, R21, R114 ;  /* 0x000000721515723e */ /* 0x000fc400000000ff */
[----:B------:R-:W-:Y:S01]  /*12840*/  F2FP.F16.F32.PACK_AB R16, R16, R122 ;  /* 0x0000007a1010723e */ /* 0x000fe200000000ff */
[----:B------:R4:W-:Y:S01]  /*12850*/  STS [R0+0x2400], R11 ;  /* 0x0024000b00007388 */ /* 0x0009e20000000800 */
[----:B------:R-:W-:Y:S02]  /*12860*/  F2FP.F16.F32.PACK_AB R19, R19, R116 ;  /* 0x000000741313723e */ /* 0x000fe400000000ff */
[----:B------:R-:W-:Y:S02]  /*12870*/  F2FP.F16.F32.PACK_AB R18, R119, R18 ;  /* 0x000000127712723e */ /* 0x000fe400000000ff */
[----:B--2---:R-:W-:Y:S02]  /*12880*/  IADD3 R3, R0, R36, RZ ;  /* 0x0000002400037210 */ /* 0x004fe40007ffe0ff */
[----:B------:R-:W-:Y:S02]  /*12890*/  F2FP.F16.F32.PACK_AB R26, R26, R124 ;  /* 0x0000007c1a1a723e */ /* 0x000fe400000000ff */
[----:B---3--:R-:W-:-:S02]  /*128a0*/  IADD3 R2, R20, R36, RZ ;  /* 0x0000002414027210 */ /* 0x008fc40007ffe0ff */
[----:B------:R-:W-:Y:S02]  /*128b0*/  F2FP.F16.F32.PACK_AB R27, R127, R27 ;  /* 0x0000001b7f1b723e */ /* 0x000fe400000000ff */
[----:B------:R-:W-:Y:S01]  /*128c0*/  F2FP.F16.F32.PACK_AB R28, R28, R130 ;  /* 0x000000821c1c723e */ /* 0x000fe200000000ff */
[----:B------:R2:W-:Y:S01]  /*128d0*/  STS [R2], R10 ;  /* 0x0000000a02007388 */ /* 0x0005e20000000800 */
[----:B------:R-:W-:Y:S01]  /*128e0*/  F2FP.F16.F32.PACK_AB R31, R31, R136 ;  /* 0x000000881f1f723e */ /* 0x000fe200000000ff */
[----:B----4-:R-:W3:Y:S01]  /*128f0*/  @P5 LDC R4, c[0x0][0x2c0] ;  /* 0x0000b000ff045b82 */ /* 0x010ee20000000800 */
[----:B------:R-:W-:Y:S01]  /*12900*/  F2FP.F16.F32.PACK_AB R30, R30, R138 ;  /* 0x0000008a1e1e723e */ /* 0x000fe200000000ff */
[----:B------:R-:W-:Y:S01]  /*12910*/  STS [R2+0x400], R9 ;  /* 0x0004000902007388 */ /* 0x000fe20000000800 */
[----:B------:R-:W-:Y:S02]  /*12920*/  F2FP.F16.F32.PACK_AB R32, R32, R132 ;  /* 0x000000842020723e */ /* 0x000fe400000000ff */
[----:B------:R-:W-:Y:S01]  /*12930*/  F2FP.F16.F32.PACK_AB R34, R135, R34 ;  /* 0x000000228722723e */ /* 0x000fe200000000ff */
[----:B------:R4:W-:Y:S01]  /*12940*/  STS [R3], R8 ;  /* 0x0000000803007388 */ /* 0x0009e20000000800 */
[----:B------:R-:W-:Y:S01]  /*12950*/  F2FP.F16.F32.PACK_AB R33, R33, R140 ;  /* 0x0000008c2121723e */ /* 0x000fe200000000ff */
[----:B------:R-:W1:Y:S01]  /*12960*/  @!P5 LDC R7, c[0x0][0x270] ;  /* 0x00009c00ff07db82 */ /* 0x000e620000000800 */
[----:B------:R-:W-:Y:S01]  /*12970*/  IADD3 R0, R36, 0x400, R22 ;  /* 0x0000040024007810 */ /* 0x000fe20007ffe016 */
[----:B------:R4:W-:Y:S01]  /*12980*/  STS [R3+0x400], R13 ;  /* 0x0004000d03007388 */ /* 0x0009e20000000800 */
[----:B------:R-:W-:Y:S01]  /*12990*/  F2FP.F16.F32.PACK_AB R35, R143, R35 ;  /* 0x000000238f23723e */ /* 0x000fe200000000ff */
[----:B------:R-:W3:Y:S01]  /*129a0*/  @P3 MUFU.LG2 R11, R43 ;  /* 0x0000002b000b3308 */ /* 0x000ee20000000c00 */
[C---:B------:R-:W-:Y:S01]  /*129b0*/  IADD3 R5, R37.reuse, R0, RZ ;  /* 0x0000000025057210 */ /* 0x040fe20007ffe0ff */
[----:B------:R4:W-:Y:S01]  /*129c0*/  STS [R2+0x2000], R15 ;  /* 0x0020000f02007388 */ /* 0x0009e20000000800 */
[----:B------:R-:W-:-:S03]  /*129d0*/  IADD3 R0, R37, R22, RZ ;  /* 0x0000001625007210 */ /* 0x000fc60007ffe0ff */
[----:B------:R3:W-:Y:S02]  /*129e0*/  STS [R2+0x2400], R14 ;  /* 0x0024000e02007388 */ /* 0x0007e40000000800 */
[----:B------:R-:W1:Y:S02]  /*129f0*/  @P6 MUFU.LG2 R12, R41 ;  /* 0x00000029000c6308 */ /* 0x000e640000000c00 */
[----:B------:R-:W-:Y:S01]  /*12a00*/  STS [R3+0x2000], R25 ;  /* 0x0020001903007388 */ /* 0x000fe20000000800 */
[----:B--2---:R-:W2:Y:S01]  /*12a10*/  @P3 LDC R10, c[0x0][0x2e8] ;  /* 0x0000ba00ff0a3b82 */ /* 0x004ea20000000800 */
[----:B------:R-:W-:Y:S02]  /*12a20*/  @!P5 MOV R4, 0x1 ;  /* 0x000000010004d802 */ /* 0x000fe40000000f00 */
[----:B------:R1:W-:Y:S04]  /*12a30*/  STS [R3+0x2400], R24 ;  /* 0x0024001803007388 */ /* 0x0003e80000000800 */
[----:B------:R-:W-:Y:S01]  /*12a40*/  STS [R22], R23 ;  /* 0x0000001716007388 */ /* 0x000fe20000000800 */
[----:B----4-:R-:W4:Y:S03]  /*12a50*/  @P5 LDC.64 R8, c[0x0][0x2c0] ;  /* 0x0000b000ff085b82 */ /* 0x010f260000000a00 */
[----:B------:R-:W-:Y:S01]  /*12a60*/  STS [R22+0x400], R21 ;  /* 0x0004001516007388 */ /* 0x000fe20000000800 */
[----:B------:R-:W4:Y:S03]  /*12a70*/  @P2 MUFU.LG2 R13, R40 ;  /* 0x00000028000d2308 */ /* 0x000f260000000c00 */
[----:B------:R2:W-:Y:S01]  /*12a80*/  STS [R0], R17 ;  /* 0x0000001100007388 */ /* 0x0005e20000000800 */
[----:B------:R-:W4:Y:S03]  /*12a90*/  @P6 LDC R15, c[0x0][0x2e8] ;  /* 0x0000ba00ff0f6b82 */ /* 0x000f260000000800 */
[----:B------:R2:W-:Y:S01]  /*12aa0*/  STS [R0+0x400], R16 ;  /* 0x0004001000007388 */ /* 0x0005e20000000800 */
[----:B---3--:R-:W-:-:S03]  /*12ab0*/  IADD3 R2, R36, R22, RZ ;  /* 0x0000001624027210 */ /* 0x008fc60007ffe0ff */
[----:B------:R3:W-:Y:S04]  /*12ac0*/  STS [R22+0x2000], R19 ;  /* 0x0020001316007388 */ /* 0x0007e80000000800 */
[----:B------:R3:W-:Y:S01]  /*12ad0*/  STS [R22+0x2400], R18 ;  /* 0x0024001216007388 */ /* 0x0007e20000000800 */
[----:B-1----:R-:W-:-:S03]  /*12ae0*/  IADD3 R3, R36, R0, RZ ;  /* 0x0000000024037210 */ /* 0x002fc60007ffe0ff */
[----:B------:R-:W-:Y:S04]  /*12af0*/  STS [R0+0x2000], R26 ;  /* 0x0020001a00007388 */ /* 0x000fe80000000800 */
[----:B------:R1:W-:Y:S04]  /*12b00*/  STS [R0+0x2400], R27 ;  /* 0x0024001b00007388 */ /* 0x0003e80000000800 */
[----:B------:R-:W-:Y:S01]  /*12b10*/  STS [R2], R29 ;  /* 0x0000001d02007388 */ /* 0x000fe20000000800 */
[----:B--2---:R-:W-:-:S03]  /*12b20*/  MOV R17, 0x7f800000 ;  /* 0x7f80000000117802 */ /* 0x004fc60000000f00 */
[----:B------:R2:W-:Y:S01]  /*12b30*/  STS [R2+0x400], R28 ;  /* 0x0004001c02007388 */ /* 0x0005e20000000800 */
[----:B------:R-:W-:-:S03]  /*12b40*/  MOV R16, 0x7f800000 ;  /* 0x7f80000000107802 */ /* 0x000fc60000000f00 */
[----:B------:R-:W-:Y:S01]  /*12b50*/  STS [R3], R31 ;  /* 0x0000001f03007388 */ /* 0x000fe20000000800 */
[----:B---3--:R-:W-:-:S03]  /*12b60*/  MOV R19, 0x7f800000 ;  /* 0x7f80000000137802 */ /* 0x008fc60000000f00 */
[----:B------:R-:W-:Y:S01]  /*12b70*/  STS [R5], R30 ;  /* 0x0000001e05007388 */ /* 0x000fe20000000800 */
[----:B------:R-:W-:-:S03]  /*12b80*/  MOV R18, 0x7f800000 ;  /* 0x7f80000000127802 */ /* 0x000fc60000000f00 */
[----:B------:R-:W-:Y:S04]  /*12b90*/  STS [R2+0x2000], R32 ;  /* 0x0020002002007388 */ /* 0x000fe80000000800 */
[----:B------:R3:W-:Y:S01]  /*12ba0*/  STS [R2+0x2400], R34 ;  /* 0x0024002202007388 */ /* 0x0007e20000000800 */
[----:B-1----:R-:W-:Y:S01]  /*12bb0*/  @P5 MOV R0, 0x1 ;  /* 0x0000000100005802 */ /* 0x002fe20000000f00 */
[----:B------:R-:W-:Y:S02]  /*12bc0*/  @!P5 IMAD R0, R6, R7, RZ ;  /* 0x000000070600d224 */ /* 0x000fe400078e02ff */
[----:B------:R-:W-:Y:S04]  /*12bd0*/  STS [R3+0x2000], R33 ;  /* 0x0020002103007388 */ /* 0x000fe80000000800 */
[----:B------:R1:W-:Y:S01]  /*12be0*/  STS [R5+0x2000], R35 ;  /* 0x0020002305007388 */ /* 0x0003e20000000800 */
[----:B------:R-:W-:Y:S06]  /*12bf0*/  BAR.SYNC.DEFER_BLOCKING 0x0 ;  /* 0x0000000000007b1d */ /* 0x000fec0000010000 */
[----:B------:R-:W4:Y:S01]  /*12c00*/  S2R R14, SR_CTAID.Y ;  /* 0x00000000000e7919 */ /* 0x000f220000002600 */
[----:B--2---:R-:W2:Y:S01]  /*12c10*/  S2R R28, SR_CTAID.Z ;  /* 0x00000000001c7919 */ /* 0x004ea20000002700 */
[----:B---3--:R-:W-:-:S04]  /*12c20*/  LOP3.LUT R2, R46, 0xffffffe0, RZ, 0xc0, !PT ;  /* 0xffffffe02e027812 */ /* 0x008fc800078ec0ff */
[----:B------:R-:W-:-:S04]  /*12c30*/  IADD3 R7, -R2, R47, RZ ;  /* 0x0000002f02077210 */ /* 0x000fc80007ffe1ff */
[----:B------:R-:W-:Y:S01]  /*12c40*/  LOP3.LUT P0, RZ, R7, 0x3, RZ, 0xc0, !PT ;  /* 0x0000000307ff7812 */ /* 0x000fe2000780c0ff */
[----:B-1----:R-:W-:Y:S01]  /*12c50*/  @P3 FMUL.FTZ R5, R11, 0.69314718246459960938 ;  /* 0x3f3172180b053820 */ /* 0x002fe20000410000 */
[----:B------:R1:W3:Y:S03]  /*12c60*/  LDS.128 R24, [R208+0x3800] ;  /* 0x00380000d0187984 */ /* 0x0002e60000000c00 */
[----:B------:R-:W-:Y:S01]  /*12c70*/  @P3 FFMA.FTZ R19, R73, R10, R5 ;  /* 0x0000000a49133223 */ /* 0x000fe20000010005 */
[----:B----4-:R-:W-:Y:S02]  /*12c80*/  IMAD R2, R14, R0, RZ ;  /* 0x000000000e027224 */ /* 0x010fe400078e02ff */
[----:B------:R-:W-:Y:S01]  /*12c90*/  @P5 IMAD R0, R9, R8, RZ ;  /* 0x0000000809005224 */ /* 0x000fe200078e02ff */
[----:B------:R-:W4:Y:S01]  /*12ca0*/  @P1 LDC R14, c[0x0][0x2e8] ;  /* 0x0000ba00ff0e1b82 */ /* 0x000f220000000800 */
[----:B------:R-:W1:Y:S01]  /*12cb0*/  @P1 MUFU.LG2 R8, R42 ;  /* 0x0000002a00081308 */ /* 0x000e620000000c00 */
[----:B------:R-:W-:Y:S01]  /*12cc0*/  @!P5 MOV R0, R6 ;  /* 0x000000060000d202 */ /* 0x000fe20000000f00 */
[----:B------:R-:W-:Y:S01]  /*12cd0*/  @P6 FMUL.FTZ R6, R12, 0.69314718246459960938 ;  /* 0x3f3172180c066820 */ /* 0x000fe20000410000 */
[----:B------:R-:W-:Y:S01]  /*12ce0*/  SEL R3, R2, RZ, !P4 ;  /* 0x000000ff02037207 */ /* 0x000fe20006000000 */
[----:B------:R-:W-:-:S02]  /*12cf0*/  IMAD R2, R4, UR4, RZ ;  /* 0x0000000404027c24 */ /* 0x000fc4000f8e02ff */
[----:B------:R-:W-:Y:S01]  /*12d00*/  @P6 FFMA.FTZ R16, R71, R15, R6 ;  /* 0x0000000f47106223 */ /* 0x000fe20000010006 */
[----:B------:R-:W3:Y:S01]  /*12d10*/  @P2 LDC R9, c[0x0][0x2e8] ;  /* 0x0000ba00ff092b82 */ /* 0x000ee20000000800 */
[----:B--2---:R-:W-:Y:S01]  /*12d20*/  IMAD R0, R28, R0, R3 ;  /* 0x000000001c007224 */ /* 0x004fe200078e0203 */
[----:B------:R-:W-:Y:S01]  /*12d30*/  SHF.L.U32 R3, R2, 0x7, RZ ;  /* 0x0000000702037819 */ /* 0x000fe200000006ff */
[----:B------:R-:W-:-:S03]  /*12d40*/  @P2 FMUL.FTZ R2, R13, 0.69314718246459960938 ;  /* 0x3f3172180d022820 */ /* 0x000fc60000410000 */
[----:B------:R-:W-:Y:S02]  /*12d50*/  SHF.R.S32.HI R7, RZ, 0x1f, R3 ;  /* 0x0000001fff077819 */ /* 0x000fe40000011403 */
[--C-:B------:R-:W-:Y:S01]  /*12d60*/  IADD3 R3, P4, P3, R3, R38, R0.reuse ;  /* 0x0000002603037210 */ /* 0x100fe20007b9e000 */
[----:B-1----:R-:W-:Y:S01]  /*12d70*/  @P1 FMUL.FTZ R5, R8, 0.69314718246459960938 ;  /* 0x3f31721808051820 */ /* 0x002fe20000410000 */
[----:B------:R-:W-:-:S04]  /*12d80*/  SHF.R.S32.HI R0, RZ, 0x1f, R0 ;  /* 0x0000001fff007819 */ /* 0x000fc80000011400 */
[----:B------:R-:W-:Y:S01]  /*12d90*/  IADD3.X R7, R7, R39, R0, P4, P3 ;  /* 0x0000002707077210 */ /* 0x000fe200027e6400 */
[----:B----4-:R-:W-:Y:S01]  /*12da0*/  @P1 FFMA.FTZ R17, R70, R14, R5 ;  /* 0x0000000e46111223 */ /* 0x010fe20000010005 */
[----:B---3--:R-:W-:Y:S01]  /*12db0*/  @P2 FFMA.FTZ R18, R72, R9, R2 ;  /* 0x0000000948122223 */ /* 0x008fe20000010002 */
[----:B------:R-:W-:Y:S06]  /*12dc0*/  @P0 BRA `(.L_x_1369) ;  /* 0x0000000000980947 */ /* 0x000fec0003800000 */
[----:B------:R-:W2:Y:S04]  /*12dd0*/  LDL.LU R50, [R1+0x5c] ;  /* 0x00005c0001327983 */ /* 0x000ea80000300800 */
[----:B------:R-:W2:Y:S02]  /*12de0*/  LDL.LU R49, [R1+0x70] ;  /* 0x0000700001317983 */ /* 0x000ea40000300800 */
        /* <DEDUP_REMOVED lines=14> */
[-C--:B------:R-:W-:Y:S01]  /*12ed0*/  @!P5 IADD3 R2, P2, R0, R3.reuse, RZ ;  /* 0x000000030002d210 */ /* 0x080fe20007f5e0ff */
[----:B------:R-:W-:Y:S01]  /*12ee0*/  @!P3 IMAD R4, R5, R4, RZ ;  /* 0x000000040504b224 */ /* 0x000fe200078e02ff */
[----:B------:R-:W-:Y:S02]  /*12ef0*/  @!P4 IADD3 R5, P1, R6, R3, RZ ;  /* 0x000000030605c210 */ /* 0x000fe40007f3e0ff */
[-C--:B------:R-:W-:Y:S02]  /*12f00*/  @!P6 LEA.HI.X.SX32 R11, R8, R7.reuse, 0x1, P0 ;  /* 0x00000007080be211 */ /* 0x080fe400000f0eff */
[----:B------:R-:W-:Y:S01]  /*12f10*/  @!P5 LEA.HI.X.SX32 R0, R0, R7, 0x1, P2 ;  /* 0x000000070000d211 */ /* 0x000fe200010f0eff */
[----:B------:R-:W3:Y:S01]  /*12f20*/  @!P4 LDC.64 R20, c[0x0][0x2b0] ;  /* 0x0000ac00ff14cb82 */ /* 0x000ee20000000a00 */
[----:B------:R-:W-:-:S04]  /*12f30*/  @!P3 IADD3 R3, P0, R4, R3, RZ ;  /* 0x000000030403b210 */ /* 0x000fc80007f1e0ff */
[----:B------:R-:W-:-:S03]  /*12f40*/  @!P3 LEA.HI.X.SX32 R10, R4, R7, 0x1, P0 ;  /* 0x00000007040ab211 */ /* 0x000fc600000f0eff */
[----:B------:R-:W4:Y:S01]  /*12f50*/  @!P3 LDC.64 R22, c[0x0][0x2b0] ;  /* 0x0000ac00ff16bb82 */ /* 0x000f220000000a00 */
[C---:B-1----:R-:W-:Y:S02]  /*12f60*/  @!P6 LEA R8, P2, R9.reuse, R12, 0x2 ;  /* 0x0000000c0908e211 */ /* 0x042fe400078410ff */
        /* <DEDUP_REMOVED lines=12> */
.L_x_1369:
[----:B------:R-:W-:Y:S05]  /*13030*/  BSYNC B0 ;  /* 0x0000000000007941 */ /* 0x000fea0003800000 */
.L_x_1368:
        /* <DEDUP_REMOVED lines=8> */
[----:B------:R1:W5:Y:S01]  /*130c0*/  LDL.64 R14, [R1] ;  /* 0x00000000010e7983 */ /* 0x0003620000100a00 */
        /* <DEDUP_REMOVED lines=28> */
.L_x_1371:
[----:B------:R-:W-:Y:S05]  /*13290*/  BSYNC B0 ;  /* 0x0000000000007941 */ /* 0x000fea0003800000 */
.L_x_1370:
        /* <DEDUP_REMOVED lines=20> */
.L_x_1373:
[----:B------:R-:W-:Y:S05]  /*133e0*/  BSYNC B0 ;  /* 0x0000000000007941 */ /* 0x000fea0003800000 */
.L_x_1372:
        /* <DEDUP_REMOVED lines=16> */
.L_x_1375:
[----:B------:R-:W-:Y:S05]  /*134f0*/  BSYNC B0 ;  /* 0x0000000000007941 */ /* 0x000fea0003800000 */
.L_x_1374:
        /* <DEDUP_REMOVED lines=16> */
.L_x_1377:
[----:B------:R-:W-:Y:S05]  /*13600*/  BSYNC B0 ;  /* 0x0000000000007941 */ /* 0x000fea0003800000 */
.L_x_1376:
        /* <DEDUP_REMOVED lines=16> */
.L_x_1379:
[----:B------:R-:W-:Y:S05]  /*13710*/  BSYNC B0 ;  /* 0x0000000000007941 */ /* 0x000fea0003800000 */
.L_x_1378:
        /* <DEDUP_REMOVED lines=16> */
.L_x_1381:
[----:B------:R-:W-:Y:S05]  /*13820*/  BSYNC B0 ;  /* 0x0000000000007941 */ /* 0x000fea0003800000 */
.L_x_1380:
        /* <DEDUP_REMOVED lines=16> */
.L_x_1383:
[----:B------:R-:W-:Y:S05]  /*13930*/  BSYNC B0 ;  /* 0x0000000000007941 */ /* 0x000fea0003800000 */
.L_x_1382:
        /* <DEDUP_REMOVED lines=15> */
.L_x_1316:
[----:B------:R-:W3:Y:S01]  /*13a30*/  LDL.LU R18, [R1+0x3c] ;  /* 0x00003c0001127983 */ /* 0x000ee20000300800 */
[----:B------:R-:W1:Y:S01]  /*13a40*/  LDC.U8 R0, c[0x0][0x3d9] ;  /* 0x0000f640ff007b82 */ /* 0x000e620000000000 */
[----:B------:R-:W-:Y:S01]  /*13a50*/  SHF.R.S32.HI R17, RZ, 0x1f, R148 ;  /* 0x0000001fff117819 */ /* 0x000fe20000011494 */
[----:B------:R-:W-:Y:S01]  /*13a60*/  ULDC.64 UR4, c[0x0][0x2a0] ;  /* 0x0000a80000047ab9 */ /* 0x000fe20000000a00 */
[----:B------:R-:W-:Y:S01]  /*13a70*/  ULDC UR6, c[0x0][0x2d0] ;  /* 0x0000b40000067ab9 */ /* 0x000fe20000000800 */
        /* <DEDUP_REMOVED lines=32> */
[----:B------:R-:W-:Y:S02]  /*13c80*/  @!P1 IMAD.MOV.U32 R6, RZ, RZ, R7 ;  /* 0x000000ffff069224 */ /* 0x000fe400078e0007 */
[----:B------:R-:W-:Y:S01]  /*13c90*/  @P3 IMAD.MOV.U32 R8, RZ, RZ, R2 ;  /* 0x000000ffff083224 */ /* 0x000fe200078e0002 */
[----:B------:R-:W-:Y:S01]  /*13ca0*/  CS2R R2, SRZ ;  /* 0x0000000000027805 */ /* 0x000fe2000001ff00 */
[----:B------:R-:W-:Y:S01]  /*13cb0*/  @!P3 IMAD.IADD R9, R5, 0x1, R12 ;  /* 0x000000010509b824 */ /* 0x000fe200078e020c */
[----:B------:R-:W-:Y:S01]  /*13cc0*/  SHF.R.S32.HI R5, RZ, 0x1f, R20 ;  /* 0x0000001fff057819 */ /* 0x000fe20000011414 */
[----:B------:R-:W-:Y:S01]  /*13cd0*/  @!P3 IMAD.MOV.U32 R8, RZ, RZ, R4 ;  /* 0x000000ffff08b224 */ /* 0x000fe200078e0004 */
[----:B------:R1:W-:Y:S01]  /*13ce0*/  @!P0 STL [R1+0x3c], R18 ;  /* 0x00003c1201008387 */ /* 0x0003e20000100800 */
[--C-:B------:R-:W-:Y:S01]  /*13cf0*/  @!P2 IMAD.MOV.U32 R2, RZ, RZ, R18.reuse ;  /* 0x000000ffff02a224 */ /* 0x100fe200078e0012 */
[----:B------:R-:W-:Y:S01]  /*13d00*/  @!P2 SHF.R.S32.HI R3, RZ, 0x1f, R18 ;  /* 0x0000001fff03a819 */ /* 0x000fe20000011412 */
[----:B------:R-:W-:-:S02]  /*13d10*/  IMAD R6, R20, R6, R0 ;  /* 0x0000000614067224 */ /* 0x000fc400078e0200 */
[----:B-----5:R-:W-:Y:S02]  /*13d20*/  IMAD R4, R150, R16, RZ ;  /* 0x0000001096047224 */ /* 0x020fe400078e02ff */
[----:B------:R-:W-:Y:S02]  /*13d30*/  IMAD.SHL.U32 R0, R15, 0x8, RZ ;  /* 0x000000080f007824 */ /* 0x000fe400078e00ff */
[----:B------:R-:W-:Y:S01]  /*13d40*/  IMAD R7, R5, UR4, RZ ;  /* 0x0000000405077c24 */ /* 0x000fe2000f8e02ff */
[----:B------:R-:W-:Y:S01]  /*13d50*/  SHF.R.S32.HI R5, RZ, 0x1f, R4 ;  /* 0x0000001fff057819 */ /* 0x000fe20000011404 */
[----:B------:R-:W-:Y:S01]  /*13d60*/  IMAD.IADD R14, R102, 0x1, -R150 ;  /* 0x00000001660e7824 */ /* 0x000fe200078e0a96 */
[C---:B------:R-:W-:Y:S02]  /*13d70*/  ISETP.GE.AND P0, PT, R0.reuse, UR6, PT ;  /* 0x0000000600007c0c */ /* 0x040fe4000bf06270 */
[----:B------:R-:W-:-:S04]  /*13d80*/  IADD3 R8, P1, R0, R8, RZ ;  /* 0x0000000800087210 */ /* 0x000fc80007f3e0ff */
[----:B------:R-:W-:-:S03]  /*13d90*/  LEA.HI.X.SX32 R9, R0, R9, 0x1, P1 ;  /* 0x0000000900097211 */ /* 0x000fc600008f0eff */
[----:B------:R-:W-:Y:S01]  /*13da0*/  IMAD.WIDE.U32 R8, R20, UR4, R8 ;  /* 0x0000000414087c25 */ /* 0x000fe2000f8e0008 */
[--C-:B-1----:R-:W-:Y:S02]  /*13db0*/  IADD3 R18, P3, P2, R4, R2, R6.reuse ;  /* 0x0000000204127210 */ /* 0x102fe40007a7e006 */
[----:B------:R-:W-:Y:S02]  /*13dc0*/  SHF.R.S32.HI R6, RZ, 0x1f, R6 ;  /* 0x0000001fff067819 */ /* 0x000fe40000011406 */
[----:B------:R-:W-:Y:S02]  /*13dd0*/  SHF.R.S32.HI R4, RZ, 0x3, R17 ;  /* 0x00000003ff047819 */ /* 0x000fe40000011411 */
[----:B------:R-:W-:Y:S01]  /*13de0*/  IADD3.X R17, R5, R3, R6, P3, P2 ;  /* 0x0000000305117210 */ /* 0x000fe20001fe4406 */
[----:B------:R-:W-:Y:S01]  /*13df0*/  IMAD R6, R20, UR5, R7 ;  /* 0x0000000514067c24 */ /* 0x000fe2000f8e0207 */
[CC--:B------:R-:W-:Y:S01]  /*13e00*/  ISETP.GE.OR P3, PT, R4.reuse, R14.reuse, P0 ;  /* 0x0000000e0400720c */ /* 0x0c0fe20000766670 */
[C---:B------:R-:W-:Y:S01]  /*13e10*/  VIADD R24, R4.reuse, 0x10 ;  /* 0x0000001004187836 */ /* 0x040fe20000000000 */
[--C-:B------:R-:W-:Y:S01]  /*13e20*/  SHF.R.S32.HI R5, RZ, 0x1f, R4.reuse ;  /* 0x0000001fff057819 */ /* 0x100fe20000011404 */
[C---:B------:R-:W-:Y:S01]  /*13e30*/  VIADD R26, R4.reuse, 0x20 ;  /* 0x00000020041a7836 */ /* 0x040fe20000000000 */
[CC--:B------:R-:W-:Y:S01]  /*13e40*/  ISETP.GE.AND P2, PT, R4.reuse, R14.reuse, PT ;  /* 0x0000000e0400720c */ /* 0x0c0fe20003f46270 */
[----:B------:R-:W-:Y:S01]  /*13e50*/  VIADD R27, R4, 0x30 ;  /* 0x00000030041b7836 */ /* 0x000fe20000000000 */
[-C--:B------:R-:W-:Y:S01]  /*13e60*/  ISETP.GE.AND P1, PT, R24, R14.reuse, PT ;  /* 0x0000000e1800720c */ /* 0x080fe20003f26270 */
[----:B------:R-:W-:Y:S01]  /*13e70*/  IMAD.WIDE R2, R19, 0x80, R4 ;  /* 0x0000008013027825 */ /* 0x000fe200078e0204 */
[----:B------:R-:W-:-:S02]  /*13e80*/  ISETP.GE.AND P6, PT, R26, R14, PT ;  /* 0x0000000e1a00720c */ /* 0x000fc40003fc6270 */
[-C--:B------:R-:W-:Y:S01]  /*13e90*/  ISETP.GE.AND P5, PT, R27, R14.reuse, PT ;  /* 0x0000000e1b00720c */ /* 0x080fe20003fa6270 */
[----:B------:R-:W-:Y:S01]  /*13ea0*/  IMAD.IADD R7, R6, 0x1, R9 ;  /* 0x0000000106077824 */ /* 0x000fe200078e0209 */
        /* <DEDUP_REMOVED lines=12> */
.L_x_1385:
[----:B------:R-:W-:Y:S05]  /*13f70*/  BSYNC B0 ;  /* 0x0000000000007941 */ /* 0x000fea0003800000 */
.L_x_1384:
        /* <DEDUP_REMOVED lines=16> */
.L_x_1387:
[----:B------:R-:W-:Y:S05]  /*14080*/  BSYNC B0 ;  /* 0x0000000000007941 */ /* 0x000fea0003800000 */
.L_x_1386:
        /* <DEDUP_REMOVED lines=17> */
.L_x_1389:
[----:B------:R-:W-:Y:S05]  /*141a0*/  BSYNC B0 ;  /* 0x0000000000007941 */ /* 0x000fea0003800000 */
.L_x_1388:
        /* <DEDUP_REMOVED lines=16> */
.L_x_1391:
[----:B------:R-:W-:Y:S05]  /*142b0*/  BSYNC B0 ;  /* 0x0000000000007941 */ /* 0x000fea0003800000 */
.L_x_1390:
        /* <DEDUP_REMOVED lines=19> */
.L_x_1393:
[----:B------:R-:W-:Y:S05]  /*143f0*/  BSYNC B0 ;  /* 0x0000000000007941 */ /* 0x000fea0003800000 */
.L_x_1392:
        /* <DEDUP_REMOVED lines=25> */
.L_x_1395:
[----:B------:R-:W-:Y:S05]  /*14590*/  BSYNC B0 ;  /* 0x0000000000007941 */ /* 0x000fea0003800000 */
.L_x_1394:
        /* <DEDUP_REMOVED lines=19> */
.L_x_1397:
[----:B------:R-:W-:Y:S05]  /*146d0*/  BSYNC B0 ;  /* 0x0000000000007941 */ /* 0x000fea0003800000 */
.L_x_1396:
        /* <DEDUP_REMOVED lines=16> */
.L_x_1399:
[----:B------:R-:W-:Y:S05]  /*147e0*/  BSYNC B0 ;  /* 0x0000000000007941 */ /* 0x000fea0003800000 */
.L_x_1398:
        /* <DEDUP_REMOVED lines=11> */
.L_x_1401:
[----:B------:R-:W-:Y:S05]  /*148a0*/  BSYNC B0 ;  /* 0x0000000000007941 */ /* 0x000fea0003800000 */
.L_x_1400:
        /* <DEDUP_REMOVED lines=11> */
.L_x_1403:
[----:B------:R-:W-:Y:S05]  /*14960*/  BSYNC B0 ;  /* 0x0000000000007941 */ /* 0x000fea0003800000 */
.L_x_1402:
        /* <DEDUP_REMOVED lines=10> */
.L_x_1405:
[----:B------:R-:W-:Y:S05]  /*14a10*/  BSYNC B0 ;  /* 0x0000000000007941 */ /* 0x000fea0003800000 */
.L_x_1404:
        /* <DEDUP_REMOVED lines=10> */
.L_x_1407:
[----:B------:R-:W-:Y:S05]  /*14ac0*/  BSYNC B0 ;  /* 0x0000000000007941 */ /* 0x000fea0003800000 */
.L_x_1406:
        /* <DEDUP_REMOVED lines=10> */
.L_x_1409:
[----:B------:R-:W-:Y:S05]  /*14b70*/  BSYNC B0 ;  /* 0x0000000000007941 */ /* 0x000fea0003800000 */
.L_x_1408:
        /* <DEDUP_REMOVED lines=10> */
.L_x_1411:
[----:B------:R-:W-:Y:S05]  /*14c20*/  BSYNC B0 ;  /* 0x0000000000007941 */ /* 0x000fea0003800000 */
.L_x_1410:
        /* <DEDUP_REMOVED lines=10> */
.L_x_1413:
[----:B------:R-:W-:Y:S05]  /*14cd0*/  BSYNC B0 ;  /* 0x0000000000007941 */ /* 0x000fea0003800000 */
.L_x_1412:
        /* <DEDUP_REMOVED lines=10> */
.L_x_1414:
        /* <DEDUP_REMOVED lines=16> */
.L_x_1432:


//--------------------- .nv.shared._ZN5flash16flash_fwd_kernelI23Flash_fwd_kernel_traitsILi64ELi128ELi128ELi4ELb0ELb0EN7cutlass6half_tE19Flash_kernel_traitsILi64ELi128ELi128ELi4ES3_EELb0ELb1ELb0ELb0ELb1ELb1ELb0ELb0EEEvNS_16Flash_fwd_paramsE --------------------------
	.section	.nv.shared._ZN5flash16flash_fwd_kernelI23Flash_fwd_kernel_traitsILi64ELi128ELi128ELi4ELb0ELb0EN7cutlass6half_tE19Flash_kernel_traitsILi64ELi128ELi128ELi4ES3_EELb0ELb1ELb0ELb0ELb1ELb1ELb0ELb0EEEvNS_16Flash_fwd_paramsE,"aw",@nobits
	.sectionflags	@""
	.align	16
	.zero		1024


//--------------------- .nv.shared.reserved.0     --------------------------
	.section	.nv.shared.reserved.0,"aw",@nobits
	.weak		__nv_reservedSMEM_offset_0_alias
	.size		__nv_reservedSMEM_offset_0_alias, 0, 0
	.other		__nv_reservedSMEM_offset_0_alias,@"STO_CUDA_RESERVED_SHARED STV_DEFAULT"
__nv_reservedSMEM_offset_0_alias:
	.zero		0


//--------------------- .nv.global                --------------------------
	.section	.nv.global,"aw",@nobits
.nv.global:
	.type		_ZN72_INTERNAL_aa5abc54_36_flash_fwd_hdim64_fp16_causal_sm80_cu_0106449f_28474cute1_E,@object
	.size		_ZN72_INTERNAL_aa5abc54_36_flash_fwd_hdim64_fp16_causal_sm80_cu_0106449f_28474cute1_E,(_ZN72_INTERNAL_aa5abc54_36_flash_fwd_hdim64_fp16_causal_sm80_cu_0106449f_28474cuda3std3__45__cpo6cbeginE - _ZN72_INTERNAL_aa5abc54_36_flash_fwd_hdim64_fp16_causal_sm80_cu_0106449f_28474cute1_E)
_ZN72_INTERNAL_aa5abc54_36_flash_fwd_hdim64_fp16_causal_sm80_cu_0106449f_28474cute1_E:
	.zero		1
	.type		_ZN72_INTERNAL_aa5abc54_36_flash_fwd_hdim64_fp16_causal_sm80_cu_0106449f_28474cuda3std3__45__cpo6cbeginE,@object
	.size		_ZN72_INTERNAL_aa5abc54_36_flash_fwd_hdim64_fp16_causal_sm80_cu_0106449f_28474cuda3std3__45__cpo6cbeginE,(_ZN72_INTERNAL_aa5abc54_36_flash_fwd_hdim64_fp16_causal_sm80_cu_0106449f_28474cuda3std3__48in_placeE - _ZN72_INTERNAL_aa5abc54_36_flash_fwd_hdim64_fp16_causal_sm80_cu_0106449f_28474cuda3std3__45__cpo6cbeginE)
_ZN72_INTERNAL_aa5abc54_36_flash_fwd_hdim64_fp16_causal_sm80_cu_0106449f_28474cuda3std3__45__cpo6cbeginE:
	.zero		1
	.type		_ZN72_INTERNAL_aa5abc54_36_flash_fwd_hdim64_fp16_causal_sm80_cu_0106449f_28474cuda3std3__48in_placeE,@object
	.size		_ZN72_INTERNAL_aa5abc54_36_flash_fwd_hdim64_fp16_causal_sm80_cu_0106449f_28474cuda3std3__48in_placeE,(_ZN72_INTERNAL_aa5abc54_36_flash_fwd_hdim64_fp16_causal_sm80_cu_0106449f_28474cuda3std6ranges3__45__cpo9iter_moveE - _ZN72_INTERNAL_aa5abc54_36_flash_fwd_hdim64_fp16_causal_sm80_cu_0106449f_28474cuda3std3__48in_placeE)
_ZN72_INTERNAL_aa5abc54_36_flash_fwd_hdim64_fp16_causal_sm80_cu_0106449f_28474cuda3std3__48in_placeE:
	.zero		1
	.type		_ZN72_INTERNAL_aa5abc54_36_flash_fwd_hdim64_fp16_causal_sm80_cu_0106449f_28474cuda3std6ranges3__45__cpo9iter_moveE,@object
	.size		_ZN72_INTERNAL_aa5abc54_36_flash_fwd_hdim64_fp16_causal_sm80_cu_0106449f_28474cuda3std6ranges3__45__cpo9iter_moveE,(_ZN72_INTERNAL_aa5abc54_36_flash_fwd_hdim64_fp16_causal_sm80_cu_0106449f_28474cuda3std3__45__cpo5beginE - _ZN72_INTERNAL_aa5abc54_36_flash_fwd_hdim64_fp16_causal_sm80_cu_0106449f_28474cuda3std6ranges3__45__cpo9iter_moveE)
_ZN72_INTERNAL_aa5abc54_36_flash_fwd_hdim64_fp16_causal_sm80_cu_0106449f_28474cuda3std6ranges3__45__cpo9iter_moveE:
	.zero		1
	.type		_ZN72_INTERNAL_aa5abc54_36_flash_fwd_hdim64_fp16_causal_sm80_cu_0106449f_28474cuda3std3__45__cpo5beginE,@object
	.size		_ZN72_INTERNAL_aa5abc54_36_flash_fwd_hdim64_fp16_causal_sm80_cu_0106449f_28474cuda3std3__45__cpo5beginE,(_ZN72_INTERNAL_aa5abc54_36_flash_fwd_hdim64_fp16_causal_sm80_cu_0106449f_28474cuda3std3__474_GLOBAL__N__aa5abc54_36_flash_fwd_hdim64_fp16_causal_sm80_cu_0106449f_28476ignoreE - _ZN72_INTERNAL_aa5abc54_36_flash_fwd_hdim64_fp16_causal_sm80_cu_0106449f_28474cuda3std3__45__cpo5beginE)
_ZN72_INTERNAL_aa5abc54_36_flash_fwd_hdim64_fp16_causal_sm80_cu_0106449f_28474cuda3std3__45__cpo5beginE:
	.zero		1
	.type		_ZN72_INTERNAL_aa5abc54_36_flash_fwd_hdim64_fp16_causal_sm80_cu_0106449f_28474cuda3std3__474_GLOBAL__N__aa5abc54_36_flash_fwd_hdim64_fp16_causal_sm80_cu_0106449f_28476ignoreE,@object
	.size		_ZN72_INTERNAL_aa5abc54_36_flash_fwd_hdim64_fp16_causal_sm80_cu_0106449f_28474cuda3std3__474_GLOBAL__N__aa5abc54_36_flash_fwd_hdim64_fp16_causal_sm80_cu_0106449f_28476ignoreE,(_ZN72_INTERNAL_aa5abc54_36_flash_fwd_hdim64_fp16_causal_sm80_cu_0106449f_28474cute7productE - _ZN72_INTERNAL_aa5abc54_36_flash_fwd_hdim64_fp16_causal_sm80_cu_0106449f_28474cuda3std3__474_GLOBAL__N__aa5abc54_36_flash_fwd_hdim64_fp16_causal_sm80_cu_0106449f_28476ignoreE)
_ZN72_INTERNAL_aa5abc54_36_flash_fwd_hdim64_fp16_causal_sm80_cu_0106449f_28474cuda3std3__474_GLOBAL__N__aa5abc54_36_flash_fwd_hdim64_fp16_causal_sm80_cu_0106449f_28476ignoreE:
	.zero		1
	.type		_ZN72_INTERNAL_aa5abc54_36_flash_fwd_hdim64_fp16_causal_sm80_cu_0106449f_28474cute7productE,@object
	.size		_ZN72_INTERNAL_aa5abc54_36_flash_fwd_hdim64_fp16_causal_sm80_cu_0106449f_28474cute7productE,(_ZN72_INTERNAL_aa5abc54_36_flash_fwd_hdim64_fp16_causal_sm80_cu_0106449f_28474cuda3std3__45__cpo3endE - _ZN72_INTERNAL_aa5abc54_36_flash_fwd_hdim64_fp16_causal_sm80_cu_0106449f_28474cute7productE)
_ZN72_INTERNAL_aa5abc54_36_flash_fwd_hdim64_fp16_causal_sm80_cu_0106449f_28474cute7productE:
	.zero		1
	.type		_ZN72_INTERNAL_aa5abc54_36_flash_fwd_hdim64_fp16_causal_sm80_cu_0106449f_28474cuda3std3__45__cpo3endE,@object
	.size		_ZN72_INTERNAL_aa5abc54_36_flash_fwd_hdim64_fp16_causal_sm80_cu_0106449f_28474cuda3std3__45__cpo3endE,(_ZN72_INTERNAL_aa5abc54_36_flash_fwd_hdim64_fp16_causal_sm80_cu_0106449f_28474cuda3std3__419piecewise_constructE - _ZN72_INTERNAL_aa5abc54_36_flash_fwd_hdim64_fp16_causal_sm80_cu_0106449f_28474cuda3std3__45__cpo3endE)
_ZN72_INTERNAL_aa5abc54_36_flash_fwd_hdim64_fp16_causal_sm80_cu_0106449f_28474cuda3std3__45__cpo3endE:
	.zero		1
	.type		_ZN72_INTERNAL_aa5abc54_36_flash_fwd_hdim64_fp16_causal_sm80_cu_0106449f_28474cuda3std3__419piecewise_constructE,@object
	.size		_ZN72_INTERNAL_aa5abc54_36_flash_fwd_hdim64_fp16_causal_sm80_cu_0106449f_28474cuda3std3__419piecewise_constructE,(_ZN72_INTERNAL_aa5abc54_36_flash_fwd_hdim64_fp16_causal_sm80_cu_0106449f_28474cuda3std3__45__cpo4cendE - _ZN72_INTERNAL_aa5abc54_36_flash_fwd_hdim64_fp16_causal_sm80_cu_0106449f_28474cuda3std3__419piecewise_constructE)
_ZN72_INTERNAL_aa5abc54_36_flash_fwd_hdim64_fp16_causal_sm80_cu_0106449f_28474cuda3std3__419piecewise_constructE:
	.zero		1
	.type		_ZN72_INTERNAL_aa5abc54_36_flash_fwd_hdim64_fp16_causal_sm80_cu_0106449f_28474cuda3std3__45__cpo4cendE,@object
	.size		_ZN72_INTERNAL_aa5abc54_36_flash_fwd_hdim64_fp16_causal_sm80_cu_0106449f_28474cuda3std3__45__cpo4cendE,(_ZN72_INTERNAL_aa5abc54_36_flash_fwd_hdim64_fp16_causal_sm80_cu_0106449f_28474cuda3std6ranges3__45__cpo4swapE - _ZN72_INTERNAL_aa5abc54_36_flash_fwd_hdim64_fp16_causal_sm80_cu_0106449f_28474cuda3std3__45__cpo4cendE)
_ZN72_INTERNAL_aa5abc54_36_flash_fwd_hdim64_fp16_causal_sm80_cu_0106449f_28474cuda3std3__45__cpo4cendE:
	.zero		1
	.type		_ZN72_INTERNAL_aa5abc54_36_flash_fwd_hdim64_fp16_causal_sm80_cu_0106449f_28474cuda3std6ranges3__45__cpo4swapE,@object
	.size		_ZN72_INTERNAL_aa5abc54_36_flash_fwd_hdim64_fp16_causal_sm80_cu_0106449f_28474cuda3std6ranges3__45__cpo4swapE,(.L_7 - _ZN72_INTERNAL_aa5abc54_36_flash_fwd_hdim64_fp16_causal_sm80_cu_0106449f_28474cuda3std6ranges3__45__cpo4swapE)
_ZN72_INTERNAL_aa5abc54_36_flash_fwd_hdim64_fp16_causal_sm80_cu_0106449f_28474cuda3std6ranges3__45__cpo4swapE:
	.zero		1
.L_7:


//--------------------- .nv.shared._ZN5flash16flash_fwd_kernelI23Flash_fwd_kernel_traitsILi64ELi128ELi128ELi4ELb0ELb0EN7cutlass6half_tE19Flash_kernel_traitsILi64ELi128ELi128ELi4ES3_EELb0ELb1ELb0ELb0ELb1ELb1ELb1ELb0EEEvNS_16Flash_fwd_paramsE --------------------------
	.section	.nv.shared._ZN5flash16flash_fwd_kernelI23Flash_fwd_kernel_traitsILi64ELi128ELi128ELi4ELb0ELb0EN7cutlass6half_tE19Flash_kernel_traitsILi64ELi128ELi128ELi4ES3_EELb0ELb1ELb0ELb0ELb1ELb1ELb1ELb0EEEvNS_16Flash_fwd_paramsE,"aw",@nobits
	.sectionflags	@""
	.align	16
	.zero		1024


//--------------------- .nv.shared._ZN5flash16flash_fwd_kernelI23Flash_fwd_kernel_traitsILi64ELi128ELi128ELi4ELb0ELb0EN7cutlass6half_tE19Flash_kernel_traitsILi64ELi128ELi128ELi4ES3_EELb0ELb1ELb0ELb0ELb0ELb1ELb0ELb0EEEvNS_16Flash_fwd_paramsE --------------------------
	.section	.nv.shared._ZN5flash16flash_fwd_kernelI23Flash_fwd_kernel_traitsILi64ELi128ELi128ELi4ELb0ELb0EN7cutlass6half_tE19Flash_kernel_traitsILi64ELi128ELi128ELi4ES3_EELb0ELb1ELb0ELb0ELb0ELb1ELb0ELb0EEEvNS_16Flash_fwd_paramsE,"aw",@nobits
	.sectionflags	@""
	.align	16
	.zero		1024


//--------------------- .nv.shared._ZN5flash16flash_fwd_kernelI23Flash_fwd_kernel_traitsILi64ELi128ELi128ELi4ELb0ELb0EN7cutlass6half_tE19Flash_kernel_traitsILi64ELi128ELi128ELi4ES3_EELb0ELb1ELb0ELb0ELb0ELb1ELb1ELb0EEEvNS_16Flash_fwd_paramsE --------------------------
	.section	.nv.shared._ZN5flash16flash_fwd_kernelI23Flash_fwd_kernel_traitsILi64ELi128ELi128ELi4ELb0ELb0EN7cutlass6half_tE19Flash_kernel_traitsILi64ELi128ELi128ELi4ES3_EELb0ELb1ELb0ELb0ELb0ELb1ELb1ELb0EEEvNS_16Flash_fwd_paramsE,"aw",@nobits
	.sectionflags	@""
	.align	16
	.zero		1024


//--------------------- .nv.shared._ZN5flash16flash_fwd_kernelI23Flash_fwd_kernel_traitsILi64ELi128ELi128ELi4ELb0ELb0EN7cutlass6half_tE19Flash_kernel_traitsILi64ELi128ELi128ELi4ES3_EELb0ELb1ELb0ELb0ELb0ELb0ELb0ELb0EEEvNS_16Flash_fwd_paramsE --------------------------
	.section	.nv.shared._ZN5flash16flash_fwd_kernelI23Flash_fwd_kernel_traitsILi64ELi128ELi128ELi4ELb0ELb0EN7cutlass6half_tE19Flash_kernel_traitsILi64ELi128ELi128ELi4ES3_EELb0ELb1ELb0ELb0ELb0ELb0ELb0ELb0EEEvNS_16Flash_fwd_paramsE,"aw",@nobits
	.sectionflags	@""
	.align	16
	.zero		1024


//--------------------- .nv.shared._ZN5flash16flash_fwd_kernelI23Flash_fwd_kernel_traitsILi64ELi128ELi128ELi4ELb0ELb0EN7cutlass6half_tE19Flash_kernel_traitsILi64ELi128ELi128ELi4ES3_EELb0ELb1ELb0ELb0ELb0ELb0ELb1ELb0EEEvNS_16Flash_fwd_paramsE --------------------------
	.section	.nv.shared._ZN5flash16flash_fwd_kernelI23Flash_fwd_kernel_traitsILi64ELi128ELi128ELi4ELb0ELb0EN7cutlass6half_tE19Flash_kernel_traitsILi64ELi128ELi128ELi4ES3_EELb0ELb1ELb0ELb0ELb0ELb0ELb1ELb0EEEvNS_16Flash_fwd_paramsE,"aw",@nobits
	.sectionflags	@""
	.align	16
	.zero		1024


//--------------------- .nv.shared._ZN5flash16flash_fwd_kernelI23Flash_fwd_kernel_traitsILi64ELi128ELi128ELi4ELb0ELb0EN7cutlass6half_tE19Flash_kernel_traitsILi64ELi128ELi128ELi4ES3_EELb0ELb1ELb0ELb1ELb0ELb0ELb0ELb0EEEvNS_16Flash_fwd_paramsE --------------------------
	.section	.nv.shared._ZN5flash16flash_fwd_kernelI23Flash_fwd_kernel_traitsILi64ELi128ELi128ELi4ELb0ELb0EN7cutlass6half_tE19Flash_kernel_traitsILi64ELi128ELi128ELi4ES3_EELb0ELb1ELb0ELb1ELb0ELb0ELb0ELb0EEEvNS_16Flash_fwd_paramsE,"aw",@nobits
	.sectionflags	@""
	.align	16
	.zero		1024


//--------------------- .nv.shared._ZN5flash16flash_fwd_kernelI23Flash_fwd_kernel_traitsILi64ELi128ELi128ELi4ELb0ELb0EN7cutlass6half_tE19Flash_kernel_traitsILi64ELi128ELi128ELi4ES3_EELb0ELb1ELb0ELb1ELb0ELb0ELb1ELb0EEEvNS_16Flash_fwd_paramsE --------------------------
	.section	.nv.shared._ZN5flash16flash_fwd_kernelI23Flash_fwd_kernel_traitsILi64ELi128ELi128ELi4ELb0ELb0EN7cutlass6half_tE19Flash_kernel_traitsILi64ELi128ELi128ELi4ES3_EELb0ELb1ELb0ELb1ELb0ELb0ELb1ELb0EEEvNS_16Flash_fwd_paramsE,"aw",@nobits
	.sectionflags	@""
	.align	16
	.zero		1024


//--------------------- .nv.shared._ZN5flash16flash_fwd_kernelI23Flash_fwd_kernel_traitsILi64ELi128ELi64ELi4ELb0ELb0EN7cutlass6half_tE19Flash_kernel_traitsILi64ELi128ELi64ELi4ES3_EELb1ELb1ELb0ELb0ELb0ELb0ELb0ELb0EEEvNS_16Flash_fwd_paramsE --------------------------
	.section	.nv.shared._ZN5flash16flash_fwd_kernelI23Flash_fwd_kernel_traitsILi64ELi128ELi64ELi4ELb0ELb0EN7cutlass6half_tE19Flash_kernel_traitsILi64ELi128ELi64ELi4ES3_EELb1ELb1ELb0ELb0ELb0ELb0ELb0ELb0EEEvNS_16Flash_fwd_paramsE,"aw",@nobits
	.sectionflags	@""
	.align	16
	.zero		1024


//--------------------- .nv.shared._ZN5flash16flash_fwd_kernelI23Flash_fwd_kernel_traitsILi64ELi128ELi64ELi4ELb0ELb0EN7cutlass6half_tE19Flash_kernel_traitsILi64ELi128ELi64ELi4ES3_EELb1ELb1ELb0ELb0ELb1ELb1ELb0ELb0EEEvNS_16Flash_fwd_paramsE --------------------------
	.section	.nv.shared._ZN5flash16flash_fwd_kernelI23Flash_fwd_kernel_traitsILi64ELi128ELi64ELi4ELb0ELb0EN7cutlass6half_tE19Flash_kernel_traitsILi64ELi128ELi64ELi4ES3_EELb1ELb1ELb0ELb0ELb1ELb1ELb0ELb0EEEvNS_16Flash_fwd_paramsE,"aw",@nobits
	.sectionflags	@""
	.align	16
	.zero		1024


//--------------------- .nv.shared._ZN5flash16flash_fwd_kernelI23Flash_fwd_kernel_traitsILi64ELi128ELi64ELi4ELb0ELb0EN7cutlass6half_tE19Flash_kernel_traitsILi64ELi128ELi64ELi4ES3_EELb0ELb1ELb0ELb0ELb1ELb1ELb1ELb0EEEvNS_16Flash_fwd_paramsE --------------------------
	.section	.nv.shared._ZN5flash16flash_fwd_kernelI23Flash_fwd_kernel_traitsILi64ELi128ELi64ELi4ELb0ELb0EN7cutlass6half_tE19Flash_kernel_traitsILi64ELi128ELi64ELi4ES3_EELb0ELb1ELb0ELb0ELb1ELb1ELb1ELb0EEEvNS_16Flash_fwd_paramsE,"aw",@nobits
	.sectionflags	@""
	.align	16
	.zero		1024


//--------------------- .nv.shared._ZN5flash16flash_fwd_kernelI23Flash_fwd_kernel_traitsILi64ELi128ELi64ELi4ELb0ELb0EN7cutlass6half_tE19Flash_kernel_traitsILi64ELi128ELi64ELi4ES3_EELb1ELb1ELb0ELb0ELb0ELb1ELb0ELb0EEEvNS_16Flash_fwd_paramsE --------------------------
	.section	.nv.shared._ZN5flash16flash_fwd_kernelI23Flash_fwd_kernel_traitsILi64ELi128ELi64ELi4ELb0ELb0EN7cutlass6half_tE19Flash_kernel_traitsILi64ELi128ELi64ELi4ES3_EELb1ELb1ELb0ELb0ELb0ELb1ELb0ELb0EEEvNS_16Flash_fwd_paramsE,"aw",@nobits
	.sectionflags	@""
	.align	16
	.zero		1024


//--------------------- .nv.shared._ZN5flash16flash_fwd_kernelI23Flash_fwd_kernel_traitsILi64ELi128ELi64ELi4ELb0ELb0EN7cutlass6half_tE19Flash_kernel_traitsILi64ELi128ELi64ELi4ES3_EELb0ELb1ELb0ELb0ELb0ELb1ELb1ELb0EEEvNS_16Flash_fwd_paramsE --------------------------
	.section	.nv.shared._ZN5flash16flash_fwd_kernelI23Flash_fwd_kernel_traitsILi64ELi128ELi64ELi4ELb0ELb0EN7cutlass6half_tE19Flash_kernel_traitsILi64ELi128ELi64ELi4ES3_EELb0ELb1ELb0ELb0ELb0ELb1ELb1ELb0EEEvNS_16Flash_fwd_paramsE,"aw",@nobits
	.sectionflags	@""
	.align	16
	.zero		1024


//--------------------- .nv.shared._ZN5flash16flash_fwd_kernelI23Flash_fwd_kernel_traitsILi64ELi128ELi64ELi4ELb0ELb0EN7cutlass6half_tE19Flash_kernel_traitsILi64ELi128ELi64ELi4ES3_EELb1ELb1ELb0ELb1ELb0ELb0ELb0ELb0EEEvNS_16Flash_fwd_paramsE --------------------------
	.section	.nv.shared._ZN5flash16flash_fwd_kernelI23Flash_fwd_kernel_traitsILi64ELi128ELi64ELi4ELb0ELb0EN7cutlass6half_tE19Flash_kernel_traitsILi64ELi128ELi64ELi4ES3_EELb1ELb1ELb0ELb1ELb0ELb0ELb0ELb0EEEvNS_16Flash_fwd_paramsE,"aw",@nobits
	.sectionflags	@""
	.align	16
	.zero		1024


//--------------------- .nv.shared._ZN5flash16flash_fwd_kernelI23Flash_fwd_kernel_traitsILi64ELi128ELi64ELi4ELb0ELb0EN7cutlass6half_tE19Flash_kernel_traitsILi64ELi128ELi64ELi4ES3_EELb1ELb1ELb0ELb0ELb0ELb0ELb0ELb1EEEvNS_16Flash_fwd_paramsE --------------------------
	.section	.nv.shared._ZN5flash16flash_fwd_kernelI23Flash_fwd_kernel_traitsILi64ELi128ELi64ELi4ELb0ELb0EN7cutlass6half_tE19Flash_kernel_traitsILi64ELi128ELi64ELi4ES3_EELb1ELb1ELb0ELb0ELb0ELb0ELb0ELb1EEEvNS_16Flash_fwd_paramsE,"aw",@nobits
	.sectionflags	@""
	.align	16
	.zero		1024


//--------------------- .nv.shared._ZN5flash16flash_fwd_kernelI23Flash_fwd_kernel_traitsILi64ELi128ELi64ELi4ELb0ELb0EN7cutlass6half_tE19Flash_kernel_traitsILi64ELi128ELi64ELi4ES3_EELb0ELb1ELb0ELb0ELb0ELb0ELb1ELb0EEEvNS_16Flash_fwd_paramsE --------------------------
	.section	.nv.shared._ZN5flash16flash_fwd_kernelI23Flash_fwd_kernel_traitsILi64ELi128ELi64ELi4ELb0ELb0EN7cutlass6half_tE19Flash_kernel_traitsILi64ELi128ELi64ELi4ES3_EELb0ELb1ELb0ELb0ELb0ELb0ELb1ELb0EEEvNS_16Flash_fwd_paramsE,"aw",@nobits
	.sectionflags	@""
	.align	16
	.zero		1024


//--------------------- .nv.shared._ZN5flash16flash_fwd_kernelI23Flash_fwd_kernel_traitsILi64ELi128ELi64ELi4ELb0ELb0EN7cutlass6half_tE19Flash_kernel_traitsILi64ELi128ELi64ELi4ES3_EELb1ELb1ELb0ELb1ELb0ELb0ELb0ELb1EEEvNS_16Flash_fwd_paramsE --------------------------
	.section	.nv.shared._ZN5flash16flash_fwd_kernelI23Flash_fwd_kernel_traitsILi64ELi128ELi64ELi4ELb0ELb0EN7cutlass6half_tE19Flash_kernel_traitsILi64ELi128ELi64ELi4ES3_EELb1ELb1ELb0ELb1ELb0ELb0ELb0ELb1EEEvNS_16Flash_fwd_paramsE,"aw",@nobits
	.sectionflags	@""
	.align	16
	.zero		1024


//--------------------- .nv.shared._ZN5flash16flash_fwd_kernelI23Flash_fwd_kernel_traitsILi64ELi128ELi64ELi4ELb0ELb0EN7cutlass6half_tE19Flash_kernel_traitsILi64ELi128ELi64ELi4ES3_EELb0ELb1ELb0ELb1ELb0ELb0ELb1ELb0EEEvNS_16Flash_fwd_paramsE --------------------------
	.section	.nv.shared._ZN5flash16flash_fwd_kernelI23Flash_fwd_kernel_traitsILi64ELi128ELi64ELi4ELb0ELb0EN7cutlass6half_tE19Flash_kernel_traitsILi64ELi128ELi64ELi4ES3_EELb0ELb1ELb0ELb1ELb0ELb0ELb1ELb0EEEvNS_16Flash_fwd_paramsE,"aw",@nobits
	.sectionflags	@""
	.align	16
	.zero		1024


//--------------------- .nv.constant0._ZN5flash16flash_fwd_kernelI23Flash_fwd_kernel_traitsILi64ELi128ELi128ELi4ELb0ELb0EN7cutlass6half_tE19Flash_kernel_traitsILi64ELi128ELi128ELi4ES3_EELb0ELb1ELb0ELb0ELb1ELb1ELb0ELb0EEEvNS_16Flash_fwd_paramsE --------------------------
	.section	.nv.constant0._ZN5flash16flash_fwd_kernelI23Flash_fwd_kernel_traitsILi64ELi128ELi128ELi4ELb0ELb0EN7cutlass6half_tE19Flash_kernel_traitsILi64ELi128ELi128ELi4ES3_EELb0ELb1ELb0ELb0ELb1ELb1ELb0ELb0EEEvNS_16Flash_fwd_paramsE,"a",@progbits
	.sectionflags	@""
	.align	4
.nv.constant0._ZN5flash16flash_fwd_kernelI23Flash_fwd_kernel_traitsILi64ELi128ELi128ELi4ELb0ELb0EN7cutlass6half_tE19Flash_kernel_traitsILi64ELi128ELi128ELi4ES3_EELb0ELb1ELb0ELb0ELb1ELb1ELb0ELb0EEEvNS_16Flash_fwd_paramsE:
	.zero		992


//--------------------- .nv.constant0._ZN5flash16flash_fwd_kernelI23Flash_fwd_kernel_traitsILi64ELi128ELi128ELi4ELb0ELb0EN7cutlass6half_tE19Flash_kernel_traitsILi64ELi128ELi128ELi4ES3_EELb0ELb1ELb0ELb0ELb1ELb1ELb1ELb0EEEvNS_16Flash_fwd_paramsE --------------------------
	.section	.nv.constant0._ZN5flash16flash_fwd_kernelI23Flash_fwd_kernel_traitsILi64ELi128ELi128ELi4ELb0ELb0EN7cutlass6half_tE19Flash_kernel_traitsILi64ELi128ELi128ELi4ES3_EELb0ELb1ELb0ELb0ELb1ELb1ELb1ELb0EEEvNS_16Flash_fwd_paramsE,"a",@progbits
	.sectionflags	@""
	.align	4
.nv.constant0._ZN5flash16flash_fwd_kernelI23Flash_fwd_kernel_traitsILi64ELi128ELi128ELi4ELb0ELb0EN7cutlass6half_tE19Flash_kernel_traitsILi64ELi128ELi128ELi4ES3_EELb0ELb1ELb0ELb0ELb1ELb1ELb1ELb0EEEvNS_16Flash_fwd_paramsE:
	.zero		992


//--------------------- .nv.constant0._ZN5flash16flash_fwd_kernelI23Flash_fwd_kernel_traitsILi64ELi128ELi128ELi4ELb0ELb0EN7cutlass6half_tE19Flash_kernel_traitsILi64ELi128ELi128ELi4ES3_EELb0ELb1ELb0ELb0ELb0ELb1ELb0ELb0EEEvNS_16Flash_fwd_paramsE --------------------------
	.section	.nv.constant0._ZN5flash16flash_fwd_kernelI23Flash_fwd_kernel_traitsILi64ELi128ELi128ELi4ELb0ELb0EN7cutlass6half_tE19Flash_kernel_traitsILi64ELi128ELi128ELi4ES3_EELb0ELb1ELb0ELb0ELb0ELb1ELb0ELb0EEEvNS_16Flash_fwd_paramsE,"a",@progbits
	.sectionflags	@""
	.align	4
.nv.constant0._ZN5flash16flash_fwd_kernelI23Flash_fwd_kernel_traitsILi64ELi128ELi128ELi4ELb0ELb0EN7cutlass6half_tE19Flash_kernel_traitsILi64ELi128ELi128ELi4ES3_EELb0ELb1ELb0ELb0ELb0ELb1ELb0ELb0EEEvNS_16Flash_fwd_paramsE:
	.zero		992


//--------------------- .nv.constant0._ZN5flash16flash_fwd_kernelI23Flash_fwd_kernel_traitsILi64ELi128ELi128ELi4ELb0ELb0EN7cutlass6half_tE19Flash_kernel_traitsILi64ELi128ELi128ELi4ES3_EELb0ELb1ELb0ELb0ELb0ELb1ELb1ELb0EEEvNS_16Flash_fwd_paramsE --------------------------
	.section	.nv.constant0._ZN5flash16flash_fwd_kernelI23Flash_fwd_kernel_traitsILi64ELi128ELi128ELi4ELb0ELb0EN7cutlass6half_tE19Flash_kernel_traitsILi64ELi128ELi128ELi4ES3_EELb0ELb1ELb0ELb0ELb0ELb1ELb1ELb0EEEvNS_16Flash_fwd_paramsE,"a",@progbits
	.sectionflags	@""
	.align	4
.nv.constant0._ZN5flash16flash_fwd_kernelI23Flash_fwd_kernel_traitsILi64ELi128ELi128ELi4ELb0ELb0EN7cutlass6half_tE19Flash_kernel_traitsILi64ELi128ELi128ELi4ES3_EELb0ELb1ELb0ELb0ELb0ELb1ELb1ELb0EEEvNS_16Flash_fwd_paramsE:
	.zero		992


//--------------------- .nv.constant0._ZN5flash16flash_fwd_kernelI23Flash_fwd_kernel_traitsILi64ELi128ELi128ELi4ELb0ELb0EN7cutlass6half_tE19Flash_kernel_traitsILi64ELi128ELi128ELi4ES3_EELb0ELb1ELb0ELb0ELb0ELb0ELb0ELb0EEEvNS_16Flash_fwd_paramsE --------------------------
	.section	.nv.constant0._ZN5flash16flash_fwd_kernelI23Flash_fwd_kernel_traitsILi64ELi128ELi128ELi4ELb0ELb0EN7cutlass6half_tE19Flash_kernel_traitsILi64ELi128ELi128ELi4ES3_EELb0ELb1ELb0ELb0ELb0ELb0ELb0ELb0EEEvNS_16Flash_fwd_paramsE,"a",@progbits
	.sectionflags	@""
	.align	4
.nv.constant0._ZN5flash16flash_fwd_kernelI23Flash_fwd_kernel_traitsILi64ELi128ELi128ELi4ELb0ELb0EN7cutlass6half_tE19Flash_kernel_traitsILi64ELi128ELi128ELi4ES3_EELb0ELb1ELb0ELb0ELb0ELb0ELb0ELb0EEEvNS_16Flash_fwd_paramsE:
	.zero		992


//--------------------- .nv.constant0._ZN5flash16flash_fwd_kernelI23Flash_fwd_kernel_traitsILi64ELi128ELi128ELi4ELb0ELb0EN7cutlass6half_tE19Flash_kernel_traitsILi64ELi128ELi128ELi4ES3_EELb0ELb1ELb0ELb0ELb0ELb0ELb1ELb0EEEvNS_16Flash_fwd_paramsE --------------------------
	.section	.nv.constant0._ZN5flash16flash_fwd_kernelI23Flash_fwd_kernel_traitsILi64ELi128ELi128ELi4ELb0ELb0EN7cutlass6half_tE19Flash_kernel_traitsILi64ELi128ELi128ELi4ES3_EELb0ELb1ELb0ELb0ELb0ELb0ELb1ELb0EEEvNS_16Flash_fwd_paramsE,"a",@progbits
	.sectionflags	@""
	.align	4
.nv.constant0._ZN5flash16flash_fwd_kernelI23Flash_fwd_kernel_traitsILi64ELi128ELi128ELi4ELb0ELb0EN7cutlass6half_tE19Flash_kernel_traitsILi64ELi128ELi128ELi4ES3_EELb0ELb1ELb0ELb0ELb0ELb0ELb1ELb0EEEvNS_16Flash_fwd_paramsE:
	.zero		992


//--------------------- .nv.constant0._ZN5flash16flash_fwd_kernelI23Flash_fwd_kernel_traitsILi64ELi128ELi128ELi4ELb0ELb0EN7cutlass6half_tE19Flash_kernel_traitsILi64ELi128ELi128ELi4ES3_EELb0ELb1ELb0ELb1ELb0ELb0ELb0ELb0EEEvNS_16Flash_fwd_paramsE --------------------------
	.section	.nv.constant0._ZN5flash16flash_fwd_kernelI23Flash_fwd_kernel_traitsILi64ELi128ELi128ELi4ELb0ELb0EN7cutlass6half_tE19Flash_kernel_traitsILi64ELi128ELi128ELi4ES3_EELb0ELb1ELb0ELb1ELb0ELb0ELb0ELb0EEEvNS_16Flash_fwd_paramsE,"a",@progbits
	.sectionflags	@""
	.align	4
.nv.constant0._ZN5flash16flash_fwd_kernelI23Flash_fwd_kernel_traitsILi64ELi128ELi128ELi4ELb0ELb0EN7cutlass6half_tE19Flash_kernel_traitsILi64ELi128ELi128ELi4ES3_EELb0ELb1ELb0ELb1ELb0ELb0ELb0ELb0EEEvNS_16Flash_fwd_paramsE:
	.zero		992


//--------------------- .nv.constant0._ZN5flash16flash_fwd_kernelI23Flash_fwd_kernel_traitsILi64ELi128ELi128ELi4ELb0ELb0EN7cutlass6half_tE19Flash_kernel_traitsILi64ELi128ELi128ELi4ES3_EELb0ELb1ELb0ELb1ELb0ELb0ELb1ELb0EEEvNS_16Flash_fwd_paramsE --------------------------
	.section	.nv.constant0._ZN5flash16flash_fwd_kernelI23Flash_fwd_kernel_traitsILi64ELi128ELi128ELi4ELb0ELb0EN7cutlass6half_tE19Flash_kernel_traitsILi64ELi128ELi128ELi4ES3_EELb0ELb1ELb0ELb1ELb0ELb0ELb1ELb0EEEvNS_16Flash_fwd_paramsE,"a",@progbits
	.sectionflags	@""
	.align	4
.nv.constant0._ZN5flash16flash_fwd_kernelI23Flash_fwd_kernel_traitsILi64ELi128ELi128ELi4ELb0ELb0EN7cutlass6half_tE19Flash_kernel_traitsILi64ELi128ELi128ELi4ES3_EELb0ELb1ELb0ELb1ELb0ELb0ELb1ELb0EEEvNS_16Flash_fwd_paramsE:
	.zero		992


//--------------------- .nv.constant0._ZN5flash16flash_fwd_kernelI23Flash_fwd_kernel_traitsILi64ELi128ELi64ELi4ELb0ELb0EN7cutlass6half_tE19Flash_kernel_traitsILi64ELi128ELi64ELi4ES3_EELb1ELb1ELb0ELb0ELb0ELb0ELb0ELb0EEEvNS_16Flash_fwd_paramsE --------------------------
	.section	.nv.constant0._ZN5flash16flash_fwd_kernelI23Flash_fwd_kernel_traitsILi64ELi128ELi64ELi4ELb0ELb0EN7cutlass6half_tE19Flash_kernel_traitsILi64ELi128ELi64ELi4ES3_EELb1ELb1ELb0ELb0ELb0ELb0ELb0ELb0EEEvNS_16Flash_fwd_paramsE,"a",@progbits
	.sectionflags	@""
	.align	4
.nv.constant0._ZN5flash16flash_fwd_kernelI23Flash_fwd_kernel_traitsILi64ELi128ELi64ELi4ELb0ELb0EN7cutlass6half_tE19Flash_kernel_traitsILi64ELi128ELi64ELi4ES3_EELb1ELb1ELb0ELb0ELb0ELb0ELb0ELb0EEEvNS_16Flash_fwd_paramsE:
	.zero		992


//--------------------- .nv.constant0._ZN5flash16flash_fwd_kernelI23Flash_fwd_kernel_traitsILi64ELi128ELi64ELi4ELb0ELb0EN7cutlass6half_tE19Flash_kernel_traitsILi64ELi128ELi64ELi4ES3_EELb1ELb1ELb0ELb0ELb1ELb1ELb0ELb0EEEvNS_16Flash_fwd_paramsE --------------------------
	.section	.nv.constant0._ZN5flash16flash_fwd_kernelI23Flash_fwd_kernel_traitsILi64ELi128ELi64ELi4ELb0ELb0EN7cutlass6half_tE19Flash_kernel_traitsILi64ELi128ELi64ELi4ES3_EELb1ELb1ELb0ELb0ELb1ELb1ELb0ELb0EEEvNS_16Flash_fwd_paramsE,"a",@progbits
	.sectionflags	@""
	.align	4
.nv.constant0._ZN5flash16flash_fwd_kernelI23Flash_fwd_kernel_traitsILi64ELi128ELi64ELi4ELb0ELb0EN7cutlass6half_tE19Flash_kernel_traitsILi64ELi128ELi64ELi4ES3_EELb1ELb1ELb0ELb0ELb1ELb1ELb0ELb0EEEvNS_16Flash_fwd_paramsE:
	.zero		992


//--------------------- .nv.constant0._ZN5flash16flash_fwd_kernelI23Flash_fwd_kernel_traitsILi64ELi128ELi64ELi4ELb0ELb0EN7cutlass6half_tE19Flash_kernel_traitsILi64ELi128ELi64ELi4ES3_EELb0ELb1ELb0ELb0ELb1ELb1ELb1ELb0EEEvNS_16Flash_fwd_paramsE --------------------------
	.section	.nv.constant0._ZN5flash16flash_fwd_kernelI23Flash_fwd_kernel_traitsILi64ELi128ELi64ELi4ELb0ELb0EN7cutlass6half_tE19Flash_kernel_traitsILi64ELi128ELi64ELi4ES3_EELb0ELb1ELb0ELb0ELb1ELb1ELb1ELb0EEEvNS_16Flash_fwd_paramsE,"a",@progbits
	.sectionflags	@""
	.align	4
.nv.constant0._ZN5flash16flash_fwd_kernelI23Flash_fwd_kernel_traitsILi64ELi128ELi64ELi4ELb0ELb0EN7cutlass6half_tE19Flash_kernel_traitsILi64ELi128ELi64ELi4ES3_EELb0ELb1ELb0ELb0ELb1ELb1ELb1ELb0EEEvNS_16Flash_fwd_paramsE:
	.zero		992


//--------------------- .nv.constant0._ZN5flash16flash_fwd_kernelI23Flash_fwd_kernel_traitsILi64ELi128ELi64ELi4ELb0ELb0EN7cutlass6half_tE19Flash_kernel_traitsILi64ELi128ELi64ELi4ES3_EELb1ELb1ELb0ELb0ELb0ELb1ELb0ELb0EEEvNS_16Flash_fwd_paramsE --------------------------
	.section	.nv.constant0._ZN5flash16flash_fwd_kernelI23Flash_fwd_kernel_traitsILi64ELi128ELi64ELi4ELb0ELb0EN7cutlass6half_tE19Flash_kernel_traitsILi64ELi128ELi64ELi4ES3_EELb1ELb1ELb0ELb0ELb0ELb1ELb0ELb0EEEvNS_16Flash_fwd_paramsE,"a",@progbits
	.sectionflags	@""
	.align	4
.nv.constant0._ZN5flash16flash_fwd_kernelI23Flash_fwd_kernel_traitsILi64ELi128ELi64ELi4ELb0ELb0EN7cutlass6half_tE19Flash_kernel_traitsILi64ELi128ELi64ELi4ES3_EELb1ELb1ELb0ELb0ELb0ELb1ELb0ELb0EEEvNS_16Flash_fwd_paramsE:
	.zero		992


//--------------------- .nv.constant0._ZN5flash16flash_fwd_kernelI23Flash_fwd_kernel_traitsILi64ELi128ELi64ELi4ELb0ELb0EN7cutlass6half_tE19Flash_kernel_traitsILi64ELi128ELi64ELi4ES3_EELb0ELb1ELb0ELb0ELb0ELb1ELb1ELb0EEEvNS_16Flash_fwd_paramsE --------------------------
	.section	.nv.constant0._ZN5flash16flash_fwd_kernelI23Flash_fwd_kernel_traitsILi64ELi128ELi64ELi4ELb0ELb0EN7cutlass6half_tE19Flash_kernel_traitsILi64ELi128ELi64ELi4ES3_EELb0ELb1ELb0ELb0ELb0ELb1ELb1ELb0EEEvNS_16Flash_fwd_paramsE,"a",@progbits
	.sectionflags	@""
	.align	4
.nv.constant0._ZN5flash16flash_fwd_kernelI23Flash_fwd_kernel_traitsILi64ELi128ELi64ELi4ELb0ELb0EN7cutlass6half_tE19Flash_kernel_traitsILi64ELi128ELi64ELi4ES3_EELb0ELb1ELb0ELb0ELb0ELb1ELb1ELb0EEEvNS_16Flash_fwd_paramsE:
	.zero		992


//--------------------- .nv.constant0._ZN5flash16flash_fwd_kernelI23Flash_fwd_kernel_traitsILi64ELi128ELi64ELi4ELb0ELb0EN7cutlass6half_tE19Flash_kernel_traitsILi64ELi128ELi64ELi4ES3_EELb1ELb1ELb0ELb1ELb0ELb0ELb0ELb0EEEvNS_16Flash_fwd_paramsE --------------------------
	.section	.nv.constant0._ZN5flash16flash_fwd_kernelI23Flash_fwd_kernel_traitsILi64ELi128ELi64ELi4ELb0ELb0EN7cutlass6half_tE19Flash_kernel_traitsILi64ELi128ELi64ELi4ES3_EELb1ELb1ELb0ELb1ELb0ELb0ELb0ELb0EEEvNS_16Flash_fwd_paramsE,"a",@progbits
	.sectionflags	@""
	.align	4
.nv.constant0._ZN5flash16flash_fwd_kernelI23Flash_fwd_kernel_traitsILi64ELi128ELi64ELi4ELb0ELb0EN7cutlass6half_tE19Flash_kernel_traitsILi64ELi128ELi64ELi4ES3_EELb1ELb1ELb0ELb1ELb0ELb0ELb0ELb0EEEvNS_16Flash_fwd_paramsE:
	.zero		992


//--------------------- .nv.constant0._ZN5flash16flash_fwd_kernelI23Flash_fwd_kernel_traitsILi64ELi128ELi64ELi4ELb0ELb0EN7cutlass6half_tE19Flash_kernel_traitsILi64ELi128ELi64ELi4ES3_EELb1ELb1ELb0ELb0ELb0ELb0ELb0ELb1EEEvNS_16Flash_fwd_paramsE --------------------------
	.section	.nv.constant0._ZN5flash16flash_fwd_kernelI23Flash_fwd_kernel_traitsILi64ELi128ELi64ELi4ELb0ELb0EN7cutlass6half_tE19Flash_kernel_traitsILi64ELi128ELi64ELi4ES3_EELb1ELb1ELb0ELb0ELb0ELb0ELb0ELb1EEEvNS_16Flash_fwd_paramsE,"a",@progbits
	.sectionflags	@""
	.align	4
.nv.constant0._ZN5flash16flash_fwd_kernelI23Flash_fwd_kernel_traitsILi64ELi128ELi64ELi4ELb0ELb0EN7cutlass6half_tE19Flash_kernel_traitsILi64ELi128ELi64ELi4ES3_EELb1ELb1ELb0ELb0ELb0ELb0ELb0ELb1EEEvNS_16Flash_fwd_paramsE:
	.zero		992


//--------------------- .nv.constant0._ZN5flash16flash_fwd_kernelI23Flash_fwd_kernel_traitsILi64ELi128ELi64ELi4ELb0ELb0EN7cutlass6half_tE19Flash_kernel_traitsILi64ELi128ELi64ELi4ES3_EELb0ELb1ELb0ELb0ELb0ELb0ELb1ELb0EEEvNS_16Flash_fwd_paramsE --------------------------
	.section	.nv.constant0._ZN5flash16flash_fwd_kernelI23Flash_fwd_kernel_traitsILi64ELi128ELi64ELi4ELb0ELb0EN7cutlass6half_tE19Flash_kernel_traitsILi64ELi128ELi64ELi4ES3_EELb0ELb1ELb0ELb0ELb0ELb0ELb1ELb0EEEvNS_16Flash_fwd_paramsE,"a",@progbits
	.sectionflags	@""
	.align	4
.nv.constant0._ZN5flash16flash_fwd_kernelI23Flash_fwd_kernel_traitsILi64ELi128ELi64ELi4ELb0ELb0EN7cutlass6half_tE19Flash_kernel_traitsILi64ELi128ELi64ELi4ES3_EELb0ELb1ELb0ELb0ELb0ELb0ELb1ELb0EEEvNS_16Flash_fwd_paramsE:
	.zero		992


//--------------------- .nv.constant0._ZN5flash16flash_fwd_kernelI23Flash_fwd_kernel_traitsILi64ELi128ELi64ELi4ELb0ELb0EN7cutlass6half_tE19Flash_kernel_traitsILi64ELi128ELi64ELi4ES3_EELb1ELb1ELb0ELb1ELb0ELb0ELb0ELb1EEEvNS_16Flash_fwd_paramsE --------------------------
	.section	.nv.constant0._ZN5flash16flash_fwd_kernelI23Flash_fwd_kernel_traitsILi64ELi128ELi64ELi4ELb0ELb0EN7cutlass6half_tE19Flash_kernel_traitsILi64ELi128ELi64ELi4ES3_EELb1ELb1ELb0ELb1ELb0ELb0ELb0ELb1EEEvNS_16Flash_fwd_paramsE,"a",@progbits
	.sectionflags	@""
	.align	4
.nv.constant0._ZN5flash16flash_fwd_kernelI23Flash_fwd_kernel_traitsILi64ELi128ELi64ELi4ELb0ELb0EN7cutlass6half_tE19Flash_kernel_traitsILi64ELi128ELi64ELi4ES3_EELb1ELb1ELb0ELb1ELb0ELb0ELb0ELb1EEEvNS_16Flash_fwd_paramsE:
	.zero		992


//--------------------- .nv.constant0._ZN5flash16flash_fwd_kernelI23Flash_fwd_kernel_traitsILi64ELi128ELi64ELi4ELb0ELb0EN7cutlass6half_tE19Flash_kernel_traitsILi64ELi128ELi64ELi4ES3_EELb0ELb1ELb0ELb1ELb0ELb0ELb1ELb0EEEvNS_16Flash_fwd_paramsE --------------------------
	.section	.nv.constant0._ZN5flash16flash_fwd_kernelI23Flash_fwd_kernel_traitsILi64ELi128ELi64ELi4ELb0ELb0EN7cutlass6half_tE19Flash_kernel_traitsILi64ELi128ELi64ELi4ES3_EELb0ELb1ELb0ELb1ELb0ELb0ELb1ELb0EEEvNS_16Flash_fwd_paramsE,"a",@progbits
	.sectionflags	@""
	.align	4
.nv.constant0._ZN5flash16flash_fwd_kernelI23Flash_fwd_kernel_traitsILi64ELi128ELi64ELi4ELb0ELb0EN7cutlass6half_tE19Flash_kernel_traitsILi64ELi128ELi64ELi4ES3_EELb0ELb1ELb0ELb1ELb0ELb0ELb1ELb0EEEvNS_16Flash_fwd_paramsE:
	.zero		992


//--------------------- SYMBOLS --------------------------

	.type		.nv.reservedSmem.offset0,@object
	.size		.nv.reservedSmem.offset0,0x4
